	.target	sm_90a

	.elftype	@"ET_EXEC"


//--------------------- .note.nv.tkinfo           --------------------------
	.section	.note.nv.tkinfo,"",@"SHT_NOTE"
	.sectionflags	@"SHF_NOTE_NV_TKINFO"
	.tkinfo
        /*0018*/ 	.word	0x00000002
        /*0030*/ 	.string	""
        /*0030*/ 	.string	"ptxas"
        /*0030*/ 	.string	"Cuda compilation tools, release 13.0, V13.0.88"
        /*0030*/ 	.string	"Build cuda_13.0.r13.0/compiler.36424714_0"
        /*0030*/ 	.string	"-arch sm_90a -m 64 "



//--------------------- .note.nv.cuinfo           --------------------------
	.section	.note.nv.cuinfo,"",@"SHT_NOTE"
	.sectionflags	@"SHF_NOTE_NV_CUINFO"
        /*0018*/ 	.short	0x0002
        /*001a*/ 	.short	0x005a
        /*001c*/ 	.short	0x0082
	.zero		2


//--------------------- .nv.info                  --------------------------
	.section	.nv.info,"",@"SHT_CUDA_INFO"
	.align	4


	//----- nvinfo : EIATTR_REGCOUNT
	.align		4
        /*0000*/ 	.byte	0x04, 0x2f
        /*0002*/ 	.short	(.L_10 - .L_9)
	.align		4
.L_9:
        /*0004*/ 	.word	index@(_ZN10layer_norm13ln_fwd_kernelINS_13Kernel_traitsIfffffjLj1280ELj1ELj4ELj1ELj16ENS_18Kernel_traits_baseILj1280EfffffjLj128EEEEELb1ELb1ELb1ELb1EEEvNS_9FwdParamsE)
        /*0008*/ 	.word	0x000000ff


	//----- nvinfo : EIATTR_FRAME_SIZE
	.align		4
.L_10:
        /*000c*/ 	.byte	0x04, 0x11
        /*000e*/ 	.short	(.L_12 - .L_11)
	.align		4
.L_11:
        /*0010*/ 	.word	index@(_ZN10layer_norm13ln_fwd_kernelINS_13Kernel_traitsIfffffjLj1280ELj1ELj4ELj1ELj16ENS_18Kernel_traits_baseILj1280EfffffjLj128EEEEELb1ELb1ELb1ELb1EEEvNS_9FwdParamsE)
        /*0014*/ 	.word	0x00000000


	//----- nvinfo : EIATTR_REGCOUNT
	.align		4
.L_12:
        /*0018*/ 	.byte	0x04, 0x2f
        /*001a*/ 	.short	(.L_14 - .L_13)
	.align		4
.L_13:
        /*001c*/ 	.word	index@(_ZN10layer_norm13ln_fwd_kernelINS_13Kernel_traitsIfffffjLj1280ELj1ELj4ELj1ELj16ENS_18Kernel_traits_baseILj1280EfffffjLj128EEEEELb1ELb1ELb1ELb0EEEvNS_9FwdParamsE)
        /*0020*/ 	.word	0x000000e4


	//----- nvinfo : EIATTR_FRAME_SIZE
	.align		4
.L_14:
        /*0024*/ 	.byte	0x04, 0x11
        /*0026*/ 	.short	(.L_16 - .L_15)
	.align		4
.L_15:
        /*0028*/ 	.word	index@(_ZN10layer_norm13ln_fwd_kernelINS_13Kernel_traitsIfffffjLj1280ELj1ELj4ELj1ELj16ENS_18Kernel_traits_baseILj1280EfffffjLj128EEEEELb1ELb1ELb1ELb0EEEvNS_9FwdParamsE)
        /*002c*/ 	.word	0x00000000


	//----- nvinfo : EIATTR_REGCOUNT
	.align		4
.L_16:
        /*0030*/ 	.byte	0x04, 0x2f
        /*0032*/ 	.short	(.L_18 - .L_17)
	.align		4
.L_17:
        /*0034*/ 	.word	index@(_ZN10layer_norm13ln_fwd_kernelINS_13Kernel_traitsIfffffjLj1280ELj1ELj4ELj1ELj16ENS_18Kernel_traits_baseILj1280EfffffjLj128EEEEELb1ELb1ELb0ELb1EEEvNS_9FwdParamsE)
        /*0038*/ 	.word	0x000000f6


	//----- nvinfo : EIATTR_FRAME_SIZE
	.align		4
.L_18:
        /*003c*/ 	.byte	0x04, 0x11
        /*003e*/ 	.short	(.L_20 - .L_19)
	.align		4
.L_19:
        /*0040*/ 	.word	index@(_ZN10layer_norm13ln_fwd_kernelINS_13Kernel_traitsIfffffjLj1280ELj1ELj4ELj1ELj16ENS_18Kernel_traits_baseILj1280EfffffjLj128EEEEELb1ELb1ELb0ELb1EEEvNS_9FwdParamsE)
        /*0044*/ 	.word	0x00000000


	//----- nvinfo : EIATTR_REGCOUNT
	.align		4
.L_20:
        /*0048*/ 	.byte	0x04, 0x2f
        /*004a*/ 	.short	(.L_22 - .L_21)
	.align		4
.L_21:
        /*004c*/ 	.word	index@(_ZN10layer_norm13ln_fwd_kernelINS_13Kernel_traitsIfffffjLj1280ELj1ELj4ELj1ELj16ENS_18Kernel_traits_baseILj1280EfffffjLj128EEEEELb1ELb1ELb0ELb0EEEvNS_9FwdParamsE)
        /*0050*/ 	.word	0x000000d9


	//----- nvinfo : EIATTR_FRAME_SIZE
	.align		4
.L_22:
        /*0054*/ 	.byte	0x04, 0x11
        /*0056*/ 	.short	(.L_24 - .L_23)
	.align		4
.L_23:
        /*0058*/ 	.word	index@(_ZN10layer_norm13ln_fwd_kernelINS_13Kernel_traitsIfffffjLj1280ELj1ELj4ELj1ELj16ENS_18Kernel_traits_baseILj1280EfffffjLj128EEEEELb1ELb1ELb0ELb0EEEvNS_9FwdParamsE)
        /*005c*/ 	.word	0x00000000


	//----- nvinfo : EIATTR_REGCOUNT
	.align		4
.L_24:
        /*0060*/ 	.byte	0x04, 0x2f
        /*0062*/ 	.short	(.L_26 - .L_25)
	.align		4
.L_25:
        /*0064*/ 	.word	index@(_ZN10layer_norm13ln_fwd_kernelINS_13Kernel_traitsIfffffjLj1280ELj1ELj4ELj1ELj16ENS_18Kernel_traits_baseILj1280EfffffjLj128EEEEELb1ELb0ELb1ELb1EEEvNS_9FwdParamsE)
        /*0068*/ 	.word	0x000000a4


	//----- nvinfo : EIATTR_FRAME_SIZE
	.align		4
.L_26:
        /*006c*/ 	.byte	0x04, 0x11
        /*006e*/ 	.short	(.L_28 - .L_27)
	.align		4
.L_27:
        /*0070*/ 	.word	index@(_ZN10layer_norm13ln_fwd_kernelINS_13Kernel_traitsIfffffjLj1280ELj1ELj4ELj1ELj16ENS_18Kernel_traits_baseILj1280EfffffjLj128EEEEELb1ELb0ELb1ELb1EEEvNS_9FwdParamsE)
        /*0074*/ 	.word	0x00000000


	//----- nvinfo : EIATTR_REGCOUNT
	.align		4
.L_28:
        /*0078*/ 	.byte	0x04, 0x2f
        /*007a*/ 	.short	(.L_30 - .L_29)
	.align		4
.L_29:
        /*007c*/ 	.word	index@(_ZN10layer_norm13ln_fwd_kernelINS_13Kernel_traitsIfffffjLj1280ELj1ELj4ELj1ELj16ENS_18Kernel_traits_baseILj1280EfffffjLj128EEEEELb1ELb0ELb1ELb0EEEvNS_9FwdParamsE)
        /*0080*/ 	.word	0x000000a8


	//----- nvinfo : EIATTR_FRAME_SIZE
	.align		4
.L_30:
        /*0084*/ 	.byte	0x04, 0x11
        /*0086*/ 	.short	(.L_32 - .L_31)
	.align		4
.L_31:
        /*0088*/ 	.word	index@(_ZN10layer_norm13ln_fwd_kernelINS_13Kernel_traitsIfffffjLj1280ELj1ELj4ELj1ELj16ENS_18Kernel_traits_baseILj1280EfffffjLj128EEEEELb1ELb0ELb1ELb0EEEvNS_9FwdParamsE)
        /*008c*/ 	.word	0x00000000


	//----- nvinfo : EIATTR_REGCOUNT
	.align		4
.L_32:
        /*0090*/ 	.byte	0x04, 0x2f
        /*0092*/ 	.short	(.L_34 - .L_33)
	.align		4
.L_33:
        /*0094*/ 	.word	index@(_ZN10layer_norm13ln_fwd_kernelINS_13Kernel_traitsIfffffjLj1280ELj1ELj4ELj1ELj16ENS_18Kernel_traits_baseILj1280EfffffjLj128EEEEELb1ELb0ELb0ELb1EEEvNS_9FwdParamsE)
        /*0098*/ 	.word	0x000000a1


	//----- nvinfo : EIATTR_FRAME_SIZE
	.align		4
.L_34:
        /*009c*/ 	.byte	0x04, 0x11
        /*009e*/ 	.short	(.L_36 - .L_35)
	.align		4
.L_35:
        /*00a0*/ 	.word	index@(_ZN10layer_norm13ln_fwd_kernelINS_13Kernel_traitsIfffffjLj1280ELj1ELj4ELj1ELj16ENS_18Kernel_traits_baseILj1280EfffffjLj128EEEEELb1ELb0ELb0ELb1EEEvNS_9FwdParamsE)
        /*00a4*/ 	.word	0x00000000


	//----- nvinfo : EIATTR_REGCOUNT
	.align		4
.L_36:
        /*00a8*/ 	.byte	0x04, 0x2f
        /*00aa*/ 	.short	(.L_38 - .L_37)
	.align		4
.L_37:
        /*00ac*/ 	.word	index@(_ZN10layer_norm13ln_fwd_kernelINS_13Kernel_traitsIfffffjLj1280ELj1ELj4ELj1ELj16ENS_18Kernel_traits_baseILj1280EfffffjLj128EEEEELb1ELb0ELb0ELb0EEEvNS_9FwdParamsE)
        /*00b0*/ 	.word	0x000000a6


	//----- nvinfo : EIATTR_FRAME_SIZE
	.align		4
.L_38:
        /*00b4*/ 	.byte	0x04, 0x11
        /*00b6*/ 	.short	(.L_40 - .L_39)
	.align		4
.L_39:
        /*00b8*/ 	.word	index@(_ZN10layer_norm13ln_fwd_kernelINS_13Kernel_traitsIfffffjLj1280ELj1ELj4ELj1ELj16ENS_18Kernel_traits_baseILj1280EfffffjLj128EEEEELb1ELb0ELb0ELb0EEEvNS_9FwdParamsE)
        /*00bc*/ 	.word	0x00000000


	//----- nvinfo : EIATTR_REGCOUNT
	.align		4
.L_40:
        /*00c0*/ 	.byte	0x04, 0x2f
        /*00c2*/ 	.short	(.L_42 - .L_41)
	.align		4
.L_41:
        /*00c4*/ 	.word	index@(_ZN10layer_norm13ln_fwd_kernelINS_13Kernel_traitsIfffffjLj1280ELj1ELj4ELj1ELj16ENS_18Kernel_traits_baseILj1280EfffffjLj128EEEEELb0ELb1ELb1ELb1EEEvNS_9FwdParamsE)
        /*00c8*/ 	.word	0x000000dc


	//----- nvinfo : EIATTR_FRAME_SIZE
	.align		4
.L_42:
        /*00cc*/ 	.byte	0x04, 0x11
        /*00ce*/ 	.short	(.L_44 - .L_43)
	.align		4
.L_43:
        /*00d0*/ 	.word	index@(_ZN10layer_norm13ln_fwd_kernelINS_13Kernel_traitsIfffffjLj1280ELj1ELj4ELj1ELj16ENS_18Kernel_traits_baseILj1280EfffffjLj128EEEEELb0ELb1ELb1ELb1EEEvNS_9FwdParamsE)
        /*00d4*/ 	.word	0x00000000


	//----- nvinfo : EIATTR_REGCOUNT
	.align		4
.L_44:
        /*00d8*/ 	.byte	0x04, 0x2f
        /*00da*/ 	.short	(.L_46 - .L_45)
	.align		4
.L_45:
        /*00dc*/ 	.word	index@(_ZN10layer_norm13ln_fwd_kernelINS_13Kernel_traitsIfffffjLj1280ELj1ELj4ELj1ELj16ENS_18Kernel_traits_baseILj1280EfffffjLj128EEEEELb0ELb1ELb1ELb0EEEvNS_9FwdParamsE)
        /*00e0*/ 	.word	0x000000c2


	//----- nvinfo : EIATTR_FRAME_SIZE
	.align		4
.L_46:
        /*00e4*/ 	.byte	0x04, 0x11
        /*00e6*/ 	.short	(.L_48 - .L_47)
	.align		4
.L_47:
        /*00e8*/ 	.word	index@(_ZN10layer_norm13ln_fwd_kernelINS_13Kernel_traitsIfffffjLj1280ELj1ELj4ELj1ELj16ENS_18Kernel_traits_baseILj1280EfffffjLj128EEEEELb0ELb1ELb1ELb0EEEvNS_9FwdParamsE)
        /*00ec*/ 	.word	0x00000000


	//----- nvinfo : EIATTR_REGCOUNT
	.align		4
.L_48:
        /*00f0*/ 	.byte	0x04, 0x2f
        /*00f2*/ 	.short	(.L_50 - .L_49)
	.align		4
.L_49:
        /*00f4*/ 	.word	index@(_ZN10layer_norm13ln_fwd_kernelINS_13Kernel_traitsIfffffjLj1280ELj1ELj4ELj1ELj16ENS_18Kernel_traits_baseILj1280EfffffjLj128EEEEELb0ELb1ELb0ELb1EEEvNS_9FwdParamsE)
        /*00f8*/ 	.word	0x000000d6


	//----- nvinfo : EIATTR_FRAME_SIZE
	.align		4
.L_50:
        /*00fc*/ 	.byte	0x04, 0x11
        /*00fe*/ 	.short	(.L_52 - .L_51)
	.align		4
.L_51:
        /*0100*/ 	.word	index@(_ZN10layer_norm13ln_fwd_kernelINS_13Kernel_traitsIfffffjLj1280ELj1ELj4ELj1ELj16ENS_18Kernel_traits_baseILj1280EfffffjLj128EEEEELb0ELb1ELb0ELb1EEEvNS_9FwdParamsE)
        /*0104*/ 	.word	0x00000000


	//----- nvinfo : EIATTR_REGCOUNT
	.align		4
.L_52:
        /*0108*/ 	.byte	0x04, 0x2f
        /*010a*/ 	.short	(.L_54 - .L_53)
	.align		4
.L_53:
        /*010c*/ 	.word	index@(_ZN10layer_norm13ln_fwd_kernelINS_13Kernel_traitsIfffffjLj1280ELj1ELj4ELj1ELj16ENS_18Kernel_traits_baseILj1280EfffffjLj128EEEEELb0ELb1ELb0ELb0EEEvNS_9FwdParamsE)
        /*0110*/ 	.word	0x000000ba


	//----- nvinfo : EIATTR_FRAME_SIZE
	.align		4
.L_54:
        /*0114*/ 	.byte	0x04, 0x11
        /*0116*/ 	.short	(.L_56 - .L_55)
	.align		4
.L_55:
        /*0118*/ 	.word	index@(_ZN10layer_norm13ln_fwd_kernelINS_13Kernel_traitsIfffffjLj1280ELj1ELj4ELj1ELj16ENS_18Kernel_traits_baseILj1280EfffffjLj128EEEEELb0ELb1ELb0ELb0EEEvNS_9FwdParamsE)
        /*011c*/ 	.word	0x00000000


	//----- nvinfo : EIATTR_REGCOUNT
	.align		4
.L_56:
        /*0120*/ 	.byte	0x04, 0x2f
        /*0122*/ 	.short	(.L_58 - .L_57)
	.align		4
.L_57:
        /*0124*/ 	.word	index@(_ZN10layer_norm13ln_fwd_kernelINS_13Kernel_traitsIfffffjLj1280ELj1ELj4ELj1ELj16ENS_18Kernel_traits_baseILj1280EfffffjLj128EEEEELb0ELb0ELb1ELb1EEEvNS_9FwdParamsE)
        /*0128*/ 	.word	0x000000a7


	//----- nvinfo : EIATTR_FRAME_SIZE
	.align		4
.L_58:
        /*012c*/ 	.byte	0x04, 0x11
        /*012e*/ 	.short	(.L_60 - .L_59)
	.align		4
.L_59:
        /*0130*/ 	.word	index@(_ZN10layer_norm13ln_fwd_kernelINS_13Kernel_traitsIfffffjLj1280ELj1ELj4ELj1ELj16ENS_18Kernel_traits_baseILj1280EfffffjLj128EEEEELb0ELb0ELb1ELb1EEEvNS_9FwdParamsE)
        /*0134*/ 	.word	0x00000000


	//----- nvinfo : EIATTR_REGCOUNT
	.align		4
.L_60:
        /*0138*/ 	.byte	0x04, 0x2f
        /*013a*/ 	.short	(.L_62 - .L_61)
	.align		4
.L_61:
        /*013c*/ 	.word	index@(_ZN10layer_norm13ln_fwd_kernelINS_13Kernel_traitsIfffffjLj1280ELj1ELj4ELj1ELj16ENS_18Kernel_traits_baseILj1280EfffffjLj128EEEEELb0ELb0ELb1ELb0EEEvNS_9FwdParamsE)
        /*0140*/ 	.word	0x000000a4


	//----- nvinfo : EIATTR_FRAME_SIZE
	.align		4
.L_62:
        /*0144*/ 	.byte	0x04, 0x11
        /*0146*/ 	.short	(.L_64 - .L_63)
	.align		4
.L_63:
        /*0148*/ 	.word	index@(_ZN10layer_norm13ln_fwd_kernelINS_13Kernel_traitsIfffffjLj1280ELj1ELj4ELj1ELj16ENS_18Kernel_traits_baseILj1280EfffffjLj128EEEEELb0ELb0ELb1ELb0EEEvNS_9FwdParamsE)
        /*014c*/ 	.word	0x00000000


	//----- nvinfo : EIATTR_REGCOUNT
	.align		4
.L_64:
        /*0150*/ 	.byte	0x04, 0x2f
        /*0152*/ 	.short	(.L_66 - .L_65)
	.align		4
.L_65:
        /*0154*/ 	.word	index@(_ZN10layer_norm13ln_fwd_kernelINS_13Kernel_traitsIfffffjLj1280ELj1ELj4ELj1ELj16ENS_18Kernel_traits_baseILj1280EfffffjLj128EEEEELb0ELb0ELb0ELb1EEEvNS_9FwdParamsE)
        /*0158*/ 	.word	0x000000a8


	//----- nvinfo : EIATTR_FRAME_SIZE
	.align		4
.L_66:
        /*015c*/ 	.byte	0x04, 0x11
        /*015e*/ 	.short	(.L_68 - .L_67)
	.align		4
.L_67:
        /*0160*/ 	.word	index@(_ZN10layer_norm13ln_fwd_kernelINS_13Kernel_traitsIfffffjLj1280ELj1ELj4ELj1ELj16ENS_18Kernel_traits_baseILj1280EfffffjLj128EEEEELb0ELb0ELb0ELb1EEEvNS_9FwdParamsE)
        /*0164*/ 	.word	0x00000000


	//----- nvinfo : EIATTR_REGCOUNT
	.align		4
.L_68:
        /*0168*/ 	.byte	0x04, 0x2f
        /*016a*/ 	.short	(.L_70 - .L_69)
	.align		4
.L_69:
        /*016c*/ 	.word	index@(_ZN10layer_norm13ln_fwd_kernelINS_13Kernel_traitsIfffffjLj1280ELj1ELj4ELj1ELj16ENS_18Kernel_traits_baseILj1280EfffffjLj128EEEEELb0ELb0ELb0ELb0EEEvNS_9FwdParamsE)
        /*0170*/ 	.word	0x00000096


	//----- nvinfo : EIATTR_FRAME_SIZE
	.align		4
.L_70:
        /*0174*/ 	.byte	0x04, 0x11
        /*0176*/ 	.short	(.L_72 - .L_71)
	.align		4
.L_71:
        /*0178*/ 	.word	index@(_ZN10layer_norm13ln_fwd_kernelINS_13Kernel_traitsIfffffjLj1280ELj1ELj4ELj1ELj16ENS_18Kernel_traits_baseILj1280EfffffjLj128EEEEELb0ELb0ELb0ELb0EEEvNS_9FwdParamsE)
        /*017c*/ 	.word	0x00000000


	//----- nvinfo : EIATTR_REGCOUNT
	.align		4
.L_72:
        /*0180*/ 	.byte	0x04, 0x2f
        /*0182*/ 	.short	(.L_74 - .L_73)
	.align		4
.L_73:
        /*0184*/ 	.word	index@(_ZN10layer_norm13ln_fwd_kernelINS_13Kernel_traitsI6__halfffffjLj1280ELj1ELj4ELj1ELj16ENS_18Kernel_traits_baseILj1280ES2_ffffjLj128EEEEELb1ELb1ELb1ELb1EEEvNS_9FwdParamsE)
        /*0188*/ 	.word	0x000000ff


	//----- nvinfo : EIATTR_FRAME_SIZE
	.align		4
.L_74:
        /*018c*/ 	.byte	0x04, 0x11
        /*018e*/ 	.short	(.L_76 - .L_75)
	.align		4
.L_75:
        /*0190*/ 	.word	index@(_ZN10layer_norm13ln_fwd_kernelINS_13Kernel_traitsI6__halfffffjLj1280ELj1ELj4ELj1ELj16ENS_18Kernel_traits_baseILj1280ES2_ffffjLj128EEEEELb1ELb1ELb1ELb1EEEvNS_9FwdParamsE)
        /*0194*/ 	.word	0x00000000


	//----- nvinfo : EIATTR_REGCOUNT
	.align		4
.L_76:
        /*0198*/ 	.byte	0x04, 0x2f
        /*019a*/ 	.short	(.L_78 - .L_77)
	.align		4
.L_77:
        /*019c*/ 	.word	index@(_ZN10layer_norm13ln_fwd_kernelINS_13Kernel_traitsI6__halfffffjLj1280ELj1ELj4ELj1ELj16ENS_18Kernel_traits_baseILj1280ES2_ffffjLj128EEEEELb1ELb1ELb1ELb0EEEvNS_9FwdParamsE)
        /*01a0*/ 	.word	0x000000e4


	//----- nvinfo : EIATTR_FRAME_SIZE
	.align		4
.L_78:
        /*01a4*/ 	.byte	0x04, 0x11
        /*01a6*/ 	.short	(.L_80 - .L_79)
	.align		4
.L_79:
        /*01a8*/ 	.word	index@(_ZN10layer_norm13ln_fwd_kernelINS_13Kernel_traitsI6__halfffffjLj1280ELj1ELj4ELj1ELj16ENS_18Kernel_traits_baseILj1280ES2_ffffjLj128EEEEELb1ELb1ELb1ELb0EEEvNS_9FwdParamsE)
        /*01ac*/ 	.word	0x00000000


	//----- nvinfo : EIATTR_REGCOUNT
	.align		4
.L_80:
        /*01b0*/ 	.byte	0x04, 0x2f
        /*01b2*/ 	.short	(.L_82 - .L_81)
	.align		4
.L_81:
        /*01b4*/ 	.word	index@(_ZN10layer_norm13ln_fwd_kernelINS_13Kernel_traitsI6__halfffffjLj1280ELj1ELj4ELj1ELj16ENS_18Kernel_traits_baseILj1280ES2_ffffjLj128EEEEELb1ELb1ELb0ELb1EEEvNS_9FwdParamsE)
        /*01b8*/ 	.word	0x000000f2


	//----- nvinfo : EIATTR_FRAME_SIZE
	.align		4
.L_82:
        /*01bc*/ 	.byte	0x04, 0x11
        /*01be*/ 	.short	(.L_84 - .L_83)
	.align		4
.L_83:
        /*01c0*/ 	.word	index@(_ZN10layer_norm13ln_fwd_kernelINS_13Kernel_traitsI6__halfffffjLj1280ELj1ELj4ELj1ELj16ENS_18Kernel_traits_baseILj1280ES2_ffffjLj128EEEEELb1ELb1ELb0ELb1EEEvNS_9FwdParamsE)
        /*01c4*/ 	.word	0x00000000


	//----- nvinfo : EIATTR_REGCOUNT
	.align		4
.L_84:
        /*01c8*/ 	.byte	0x04, 0x2f
        /*01ca*/ 	.short	(.L_86 - .L_85)
	.align		4
.L_85:
        /*01cc*/ 	.word	index@(_ZN10layer_norm13ln_fwd_kernelINS_13Kernel_traitsI6__halfffffjLj1280ELj1ELj4ELj1ELj16ENS_18Kernel_traits_baseILj1280ES2_ffffjLj128EEEEELb1ELb1ELb0ELb0EEEvNS_9FwdParamsE)
        /*01d0*/ 	.word	0x000000d9


	//----- nvinfo : EIATTR_FRAME_SIZE
	.align		4
.L_86:
        /*01d4*/ 	.byte	0x04, 0x11
        /*01d6*/ 	.short	(.L_88 - .L_87)
	.align		4
.L_87:
        /*01d8*/ 	.word	index@(_ZN10layer_norm13ln_fwd_kernelINS_13Kernel_traitsI6__halfffffjLj1280ELj1ELj4ELj1ELj16ENS_18Kernel_traits_baseILj1280ES2_ffffjLj128EEEEELb1ELb1ELb0ELb0EEEvNS_9FwdParamsE)
        /*01dc*/ 	.word	0x00000000


	//----- nvinfo : EIATTR_REGCOUNT
	.align		4
.L_88:
        /*01e0*/ 	.byte	0x04, 0x2f
        /*01e2*/ 	.short	(.L_90 - .L_89)
	.align		4
.L_89:
        /*01e4*/ 	.word	index@(_ZN10layer_norm13ln_fwd_kernelINS_13Kernel_traitsI6__halfffffjLj1280ELj1ELj4ELj1ELj16ENS_18Kernel_traits_baseILj1280ES2_ffffjLj128EEEEELb1ELb0ELb1ELb1EEEvNS_9FwdParamsE)
        /*01e8*/ 	.word	0x000000a7


	//----- nvinfo : EIATTR_FRAME_SIZE
	.align		4
.L_90:
        /*01ec*/ 	.byte	0x04, 0x11
        /*01ee*/ 	.short	(.L_92 - .L_91)
	.align		4
.L_91:
        /*01f0*/ 	.word	index@(_ZN10layer_norm13ln_fwd_kernelINS_13Kernel_traitsI6__halfffffjLj1280ELj1ELj4ELj1ELj16ENS_18Kernel_traits_baseILj1280ES2_ffffjLj128EEEEELb1ELb0ELb1ELb1EEEvNS_9FwdParamsE)
        /*01f4*/ 	.word	0x00000000


	//----- nvinfo : EIATTR_REGCOUNT
	.align		4
.L_92:
        /*01f8*/ 	.byte	0x04, 0x2f
        /*01fa*/ 	.short	(.L_94 - .L_93)
	.align		4
.L_93:
        /*01fc*/ 	.word	index@(_ZN10layer_norm13ln_fwd_kernelINS_13Kernel_traitsI6__halfffffjLj1280ELj1ELj4ELj1ELj16ENS_18Kernel_traits_baseILj1280ES2_ffffjLj128EEEEELb1ELb0ELb1ELb0EEEvNS_9FwdParamsE)
        /*0200*/ 	.word	0x000000a8


	//----- nvinfo : EIATTR_FRAME_SIZE
	.align		4
.L_94:
        /*0204*/ 	.byte	0x04, 0x11
        /*0206*/ 	.short	(.L_96 - .L_95)
	.align		4
.L_95:
        /*0208*/ 	.word	index@(_ZN10layer_norm13ln_fwd_kernelINS_13Kernel_traitsI6__halfffffjLj1280ELj1ELj4ELj1ELj16ENS_18Kernel_traits_baseILj1280ES2_ffffjLj128EEEEELb1ELb0ELb1ELb0EEEvNS_9FwdParamsE)
        /*020c*/ 	.word	0x00000000


	//----- nvinfo : EIATTR_REGCOUNT
	.align		4
.L_96:
        /*0210*/ 	.byte	0x04, 0x2f
        /*0212*/ 	.short	(.L_98 - .L_97)
	.align		4
.L_97:
        /*0214*/ 	.word	index@(_ZN10layer_norm13ln_fwd_kernelINS_13Kernel_traitsI6__halfffffjLj1280ELj1ELj4ELj1ELj16ENS_18Kernel_traits_baseILj1280ES2_ffffjLj128EEEEELb1ELb0ELb0ELb1EEEvNS_9FwdParamsE)
        /*0218*/ 	.word	0x000000a6


	//----- nvinfo : EIATTR_FRAME_SIZE
	.align		4
.L_98:
        /*021c*/ 	.byte	0x04, 0x11
        /*021e*/ 	.short	(.L_100 - .L_99)
	.align		4
.L_99:
        /*0220*/ 	.word	index@(_ZN10layer_norm13ln_fwd_kernelINS_13Kernel_traitsI6__halfffffjLj1280ELj1ELj4ELj1ELj16ENS_18Kernel_traits_baseILj1280ES2_ffffjLj128EEEEELb1ELb0ELb0ELb1EEEvNS_9FwdParamsE)
        /*0224*/ 	.word	0x00000000


	//----- nvinfo : EIATTR_REGCOUNT
	.align		4
.L_100:
        /*0228*/ 	.byte	0x04, 0x2f
        /*022a*/ 	.short	(.L_102 - .L_101)
	.align		4
.L_101:
        /*022c*/ 	.word	index@(_ZN10layer_norm13ln_fwd_kernelINS_13Kernel_traitsI6__halfffffjLj1280ELj1ELj4ELj1ELj16ENS_18Kernel_traits_baseILj1280ES2_ffffjLj128EEEEELb1ELb0ELb0ELb0EEEvNS_9FwdParamsE)
        /*0230*/ 	.word	0x000000a6


	//----- nvinfo : EIATTR_FRAME_SIZE
	.align		4
.L_102:
        /*0234*/ 	.byte	0x04, 0x11
        /*0236*/ 	.short	(.L_104 - .L_103)
	.align		4
.L_103:
        /*0238*/ 	.word	index@(_ZN10layer_norm13ln_fwd_kernelINS_13Kernel_traitsI6__halfffffjLj1280ELj1ELj4ELj1ELj16ENS_18Kernel_traits_baseILj1280ES2_ffffjLj128EEEEELb1ELb0ELb0ELb0EEEvNS_9FwdParamsE)
        /*023c*/ 	.word	0x00000000


	//----- nvinfo : EIATTR_REGCOUNT
	.align		4
.L_104:
        /*0240*/ 	.byte	0x04, 0x2f
        /*0242*/ 	.short	(.L_106 - .L_105)
	.align		4
.L_105:
        /*0244*/ 	.word	index@(_ZN10layer_norm13ln_fwd_kernelINS_13Kernel_traitsI6__halfffffjLj1280ELj1ELj4ELj1ELj16ENS_18Kernel_traits_baseILj1280ES2_ffffjLj128EEEEELb0ELb1ELb1ELb1EEEvNS_9FwdParamsE)
        /*0248*/ 	.word	0x000000e7


	//----- nvinfo : EIATTR_FRAME_SIZE
	.align		4
.L_106:
        /*024c*/ 	.byte	0x04, 0x11
        /*024e*/ 	.short	(.L_108 - .L_107)
	.align		4
.L_107:
        /*0250*/ 	.word	index@(_ZN10layer_norm13ln_fwd_kernelINS_13Kernel_traitsI6__halfffffjLj1280ELj1ELj4ELj1ELj16ENS_18Kernel_traits_baseILj1280ES2_ffffjLj128EEEEELb0ELb1ELb1ELb1EEEvNS_9FwdParamsE)
        /*0254*/ 	.word	0x00000000


	//----- nvinfo : EIATTR_REGCOUNT
	.align		4
.L_108:
        /*0258*/ 	.byte	0x04, 0x2f
        /*025a*/ 	.short	(.L_110 - .L_109)
	.align		4
.L_109:
        /*025c*/ 	.word	index@(_ZN10layer_norm13ln_fwd_kernelINS_13Kernel_traitsI6__halfffffjLj1280ELj1ELj4ELj1ELj16ENS_18Kernel_traits_baseILj1280ES2_ffffjLj128EEEEELb0ELb1ELb1ELb0EEEvNS_9FwdParamsE)
        /*0260*/ 	.word	0x000000c3


	//----- nvinfo : EIATTR_FRAME_SIZE
	.align		4
.L_110:
        /*0264*/ 	.byte	0x04, 0x11
        /*0266*/ 	.short	(.L_112 - .L_111)
	.align		4
.L_111:
        /*0268*/ 	.word	index@(_ZN10layer_norm13ln_fwd_kernelINS_13Kernel_traitsI6__halfffffjLj1280ELj1ELj4ELj1ELj16ENS_18Kernel_traits_baseILj1280ES2_ffffjLj128EEEEELb0ELb1ELb1ELb0EEEvNS_9FwdParamsE)
        /*026c*/ 	.word	0x00000000


	//----- nvinfo : EIATTR_REGCOUNT
	.align		4
.L_112:
        /*0270*/ 	.byte	0x04, 0x2f
        /*0272*/ 	.short	(.L_114 - .L_113)
	.align		4
.L_113:
        /*0274*/ 	.word	index@(_ZN10layer_norm13ln_fwd_kernelINS_13Kernel_traitsI6__halfffffjLj1280ELj1ELj4ELj1ELj16ENS_18Kernel_traits_baseILj1280ES2_ffffjLj128EEEEELb0ELb1ELb0ELb1EEEvNS_9FwdParamsE)
        /*0278*/ 	.word	0x000000d0


	//----- nvinfo : EIATTR_FRAME_SIZE
	.align		4
.L_114:
        /*027c*/ 	.byte	0x04, 0x11
        /*027e*/ 	.short	(.L_116 - .L_115)
	.align		4
.L_115:
        /*0280*/ 	.word	index@(_ZN10layer_norm13ln_fwd_kernelINS_13Kernel_traitsI6__halfffffjLj1280ELj1ELj4ELj1ELj16ENS_18Kernel_traits_baseILj1280ES2_ffffjLj128EEEEELb0ELb1ELb0ELb1EEEvNS_9FwdParamsE)
        /*0284*/ 	.word	0x00000000


	//----- nvinfo : EIATTR_REGCOUNT
	.align		4
.L_116:
        /*0288*/ 	.byte	0x04, 0x2f
        /*028a*/ 	.short	(.L_118 - .L_117)
	.align		4
.L_117:
        /*028c*/ 	.word	index@(_ZN10layer_norm13ln_fwd_kernelINS_13Kernel_traitsI6__halfffffjLj1280ELj1ELj4ELj1ELj16ENS_18Kernel_traits_baseILj1280ES2_ffffjLj128EEEEELb0ELb1ELb0ELb0EEEvNS_9FwdParamsE)
        /*0290*/ 	.word	0x000000b9


	//----- nvinfo : EIATTR_FRAME_SIZE
	.align		4
.L_118:
        /*0294*/ 	.byte	0x04, 0x11
        /*0296*/ 	.short	(.L_120 - .L_119)
	.align		4
.L_119:
        /*0298*/ 	.word	index@(_ZN10layer_norm13ln_fwd_kernelINS_13Kernel_traitsI6__halfffffjLj1280ELj1ELj4ELj1ELj16ENS_18Kernel_traits_baseILj1280ES2_ffffjLj128EEEEELb0ELb1ELb0ELb0EEEvNS_9FwdParamsE)
        /*029c*/ 	.word	0x00000000


	//----- nvinfo : EIATTR_REGCOUNT
	.align		4
.L_120:
        /*02a0*/ 	.byte	0x04, 0x2f
        /*02a2*/ 	.short	(.L_122 - .L_121)
	.align		4
.L_121:
        /*02a4*/ 	.word	index@(_ZN10layer_norm13ln_fwd_kernelINS_13Kernel_traitsI6__halfffffjLj1280ELj1ELj4ELj1ELj16ENS_18Kernel_traits_baseILj1280ES2_ffffjLj128EEEEELb0ELb0ELb1ELb1EEEvNS_9FwdParamsE)
        /*02a8*/ 	.word	0x000000a8


	//----- nvinfo : EIATTR_FRAME_SIZE
	.align		4
.L_122:
        /*02ac*/ 	.byte	0x04, 0x11
        /*02ae*/ 	.short	(.L_124 - .L_123)
	.align		4
.L_123:
        /*02b0*/ 	.word	index@(_ZN10layer_norm13ln_fwd_kernelINS_13Kernel_traitsI6__halfffffjLj1280ELj1ELj4ELj1ELj16ENS_18Kernel_traits_baseILj1280ES2_ffffjLj128EEEEELb0ELb0ELb1ELb1EEEvNS_9FwdParamsE)
        /*02b4*/ 	.word	0x00000000


	//----- nvinfo : EIATTR_REGCOUNT
	.align		4
.L_124:
        /*02b8*/ 	.byte	0x04, 0x2f
        /*02ba*/ 	.short	(.L_126 - .L_125)
	.align		4
.L_125:
        /*02bc*/ 	.word	index@(_ZN10layer_norm13ln_fwd_kernelINS_13Kernel_traitsI6__halfffffjLj1280ELj1ELj4ELj1ELj16ENS_18Kernel_traits_baseILj1280ES2_ffffjLj128EEEEELb0ELb0ELb1ELb0EEEvNS_9FwdParamsE)
        /*02c0*/ 	.word	0x000000a6


	//----- nvinfo : EIATTR_FRAME_SIZE
	.align		4
.L_126:
        /*02c4*/ 	.byte	0x04, 0x11
        /*02c6*/ 	.short	(.L_128 - .L_127)
	.align		4
.L_127:
        /*02c8*/ 	.word	index@(_ZN10layer_norm13ln_fwd_kernelINS_13Kernel_traitsI6__halfffffjLj1280ELj1ELj4ELj1ELj16ENS_18Kernel_traits_baseILj1280ES2_ffffjLj128EEEEELb0ELb0ELb1ELb0EEEvNS_9FwdParamsE)
        /*02cc*/ 	.word	0x00000000


	//----- nvinfo : EIATTR_REGCOUNT
	.align		4
.L_128:
        /*02d0*/ 	.byte	0x04, 0x2f
        /*02d2*/ 	.short	(.L_130 - .L_129)
	.align		4
.L_129:
        /*02d4*/ 	.word	index@(_ZN10layer_norm13ln_fwd_kernelINS_13Kernel_traitsI6__halfffffjLj1280ELj1ELj4ELj1ELj16ENS_18Kernel_traits_baseILj1280ES2_ffffjLj128EEEEELb0ELb0ELb0ELb1EEEvNS_9FwdParamsE)
        /*02d8*/ 	.word	0x000000a4


	//----- nvinfo : EIATTR_FRAME_SIZE
	.align		4
.L_130:
        /*02dc*/ 	.byte	0x04, 0x11
        /*02de*/ 	.short	(.L_132 - .L_131)
	.align		4
.L_131:
        /*02e0*/ 	.word	index@(_ZN10layer_norm13ln_fwd_kernelINS_13Kernel_traitsI6__halfffffjLj1280ELj1ELj4ELj1ELj16ENS_18Kernel_traits_baseILj1280ES2_ffffjLj128EEEEELb0ELb0ELb0ELb1EEEvNS_9FwdParamsE)
        /*02e4*/ 	.word	0x00000000


	//----- nvinfo : EIATTR_REGCOUNT
	.align		4
.L_132:
        /*02e8*/ 	.byte	0x04, 0x2f
        /*02ea*/ 	.short	(.L_134 - .L_133)
	.align		4
.L_133:
        /*02ec*/ 	.word	index@(_ZN10layer_norm13ln_fwd_kernelINS_13Kernel_traitsI6__halfffffjLj1280ELj1ELj4ELj1ELj16ENS_18Kernel_traits_baseILj1280ES2_ffffjLj128EEEEELb0ELb0ELb0ELb0EEEvNS_9FwdParamsE)
        /*02f0*/ 	.word	0x00000096


	//----- nvinfo : EIATTR_FRAME_SIZE
	.align		4
.L_134:
        /*02f4*/ 	.byte	0x04, 0x11
        /*02f6*/ 	.short	(.L_136 - .L_135)
	.align		4
.L_135:
        /*02f8*/ 	.word	index@(_ZN10layer_norm13ln_fwd_kernelINS_13Kernel_traitsI6__halfffffjLj1280ELj1ELj4ELj1ELj16ENS_18Kernel_traits_baseILj1280ES2_ffffjLj128EEEEELb0ELb0ELb0ELb0EEEvNS_9FwdParamsE)
        /*02fc*/ 	.word	0x00000000


	//----- nvinfo : EIATTR_REGCOUNT
	.align		4
.L_136:
        /*0300*/ 	.byte	0x04, 0x2f
        /*0302*/ 	.short	(.L_138 - .L_137)
	.align		4
.L_137:
        /*0304*/ 	.word	index@(_ZN10layer_norm13ln_fwd_kernelINS_13Kernel_traitsIf6__halffS2_fjLj1280ELj1ELj4ELj1ELj16ENS_18Kernel_traits_baseILj1280EfS2_fS2_fjLj128EEEEELb1ELb1ELb1ELb1EEEvNS_9FwdParamsE)
        /*0308*/ 	.word	0x000000ff


	//----- nvinfo : EIATTR_FRAME_SIZE
	.align		4
.L_138:
        /*030c*/ 	.byte	0x04, 0x11
        /*030e*/ 	.short	(.L_140 - .L_139)
	.align		4
.L_139:
        /*0310*/ 	.word	index@(_ZN10layer_norm13ln_fwd_kernelINS_13Kernel_traitsIf6__halffS2_fjLj1280ELj1ELj4ELj1ELj16ENS_18Kernel_traits_baseILj1280EfS2_fS2_fjLj128EEEEELb1ELb1ELb1ELb1EEEvNS_9FwdParamsE)
        /*0314*/ 	.word	0x00000000


	//----- nvinfo : EIATTR_REGCOUNT
	.align		4
.L_140:
        /*0318*/ 	.byte	0x04, 0x2f
        /*031a*/ 	.short	(.L_142 - .L_141)
	.align		4
.L_141:
        /*031c*/ 	.word	index@(_ZN10layer_norm13ln_fwd_kernelINS_13Kernel_traitsIf6__halffS2_fjLj1280ELj1ELj4ELj1ELj16ENS_18Kernel_traits_baseILj1280EfS2_fS2_fjLj128EEEEELb1ELb1ELb1ELb0EEEvNS_9FwdParamsE)
        /*0320*/ 	.word	0x000000eb


	//----- nvinfo : EIATTR_FRAME_SIZE
	.align		4
.L_142:
        /*0324*/ 	.byte	0x04, 0x11
        /*0326*/ 	.short	(.L_144 - .L_143)
	.align		4
.L_143:
        /*0328*/ 	.word	index@(_ZN10layer_norm13ln_fwd_kernelINS_13Kernel_traitsIf6__halffS2_fjLj1280ELj1ELj4ELj1ELj16ENS_18Kernel_traits_baseILj1280EfS2_fS2_fjLj128EEEEELb1ELb1ELb1ELb0EEEvNS_9FwdParamsE)
        /*032c*/ 	.word	0x00000000


	//----- nvinfo : EIATTR_REGCOUNT
	.align		4
.L_144:
        /*0330*/ 	.byte	0x04, 0x2f
        /*0332*/ 	.short	(.L_146 - .L_145)
	.align		4
.L_145:
        /*0334*/ 	.word	index@(_ZN10layer_norm13ln_fwd_kernelINS_13Kernel_traitsIf6__halffS2_fjLj1280ELj1ELj4ELj1ELj16ENS_18Kernel_traits_baseILj1280EfS2_fS2_fjLj128EEEEELb1ELb1ELb0ELb1EEEvNS_9FwdParamsE)
        /*0338*/ 	.word	0x000000ef


	//----- nvinfo : EIATTR_FRAME_SIZE
	.align		4
.L_146:
        /*033c*/ 	.byte	0x04, 0x11
        /*033e*/ 	.short	(.L_148 - .L_147)
	.align		4
.L_147:
        /*0340*/ 	.word	index@(_ZN10layer_norm13ln_fwd_kernelINS_13Kernel_traitsIf6__halffS2_fjLj1280ELj1ELj4ELj1ELj16ENS_18Kernel_traits_baseILj1280EfS2_fS2_fjLj128EEEEELb1ELb1ELb0ELb1EEEvNS_9FwdParamsE)
        /*0344*/ 	.word	0x00000000


	//----- nvinfo : EIATTR_REGCOUNT
	.align		4
.L_148:
        /*0348*/ 	.byte	0x04, 0x2f
        /*034a*/ 	.short	(.L_150 - .L_149)
	.align		4
.L_149:
        /*034c*/ 	.word	index@(_ZN10layer_norm13ln_fwd_kernelINS_13Kernel_traitsIf6__halffS2_fjLj1280ELj1ELj4ELj1ELj16ENS_18Kernel_traits_baseILj1280EfS2_fS2_fjLj128EEEEELb1ELb1ELb0ELb0EEEvNS_9FwdParamsE)
        /*0350*/ 	.word	0x000000e0


	//----- nvinfo : EIATTR_FRAME_SIZE
	.align		4
.L_150:
        /*0354*/ 	.byte	0x04, 0x11
        /*0356*/ 	.short	(.L_152 - .L_151)
	.align		4
.L_151:
        /*0358*/ 	.word	index@(_ZN10layer_norm13ln_fwd_kernelINS_13Kernel_traitsIf6__halffS2_fjLj1280ELj1ELj4ELj1ELj16ENS_18Kernel_traits_baseILj1280EfS2_fS2_fjLj128EEEEELb1ELb1ELb0ELb0EEEvNS_9FwdParamsE)
        /*035c*/ 	.word	0x00000000


	//----- nvinfo : EIATTR_REGCOUNT
	.align		4
.L_152:
        /*0360*/ 	.byte	0x04, 0x2f
        /*0362*/ 	.short	(.L_154 - .L_153)
	.align		4
.L_153:
        /*0364*/ 	.word	index@(_ZN10layer_norm13ln_fwd_kernelINS_13Kernel_traitsIf6__halffS2_fjLj1280ELj1ELj4ELj1ELj16ENS_18Kernel_traits_baseILj1280EfS2_fS2_fjLj128EEEEELb1ELb0ELb1ELb1EEEvNS_9FwdParamsE)
        /*0368*/ 	.word	0x000000a8


	//----- nvinfo : EIATTR_FRAME_SIZE
	.align		4
.L_154:
        /*036c*/ 	.byte	0x04, 0x11
        /*036e*/ 	.short	(.L_156 - .L_155)
	.align		4
.L_155:
        /*0370*/ 	.word	index@(_ZN10layer_norm13ln_fwd_kernelINS_13Kernel_traitsIf6__halffS2_fjLj1280ELj1ELj4ELj1ELj16ENS_18Kernel_traits_baseILj1280EfS2_fS2_fjLj128EEEEELb1ELb0ELb1ELb1EEEvNS_9FwdParamsE)
        /*0374*/ 	.word	0x00000000


	//----- nvinfo : EIATTR_REGCOUNT
	.align		4
.L_156:
        /*0378*/ 	.byte	0x04, 0x2f
        /*037a*/ 	.short	(.L_158 - .L_157)
	.align		4
.L_157:
        /*037c*/ 	.word	index@(_ZN10layer_norm13ln_fwd_kernelINS_13Kernel_traitsIf6__halffS2_fjLj1280ELj1ELj4ELj1ELj16ENS_18Kernel_traits_baseILj1280EfS2_fS2_fjLj128EEEEELb1ELb0ELb1ELb0EEEvNS_9FwdParamsE)
        /*0380*/ 	.word	0x000000b4


	//----- nvinfo : EIATTR_FRAME_SIZE
	.align		4
.L_158:
        /*0384*/ 	.byte	0x04, 0x11
        /*0386*/ 	.short	(.L_160 - .L_159)
	.align		4
.L_159:
        /*0388*/ 	.word	index@(_ZN10layer_norm13ln_fwd_kernelINS_13Kernel_traitsIf6__halffS2_fjLj1280ELj1ELj4ELj1ELj16ENS_18Kernel_traits_baseILj1280EfS2_fS2_fjLj128EEEEELb1ELb0ELb1ELb0EEEvNS_9FwdParamsE)
        /*038c*/ 	.word	0x00000000


	//----- nvinfo : EIATTR_REGCOUNT
	.align		4
.L_160:
        /*0390*/ 	.byte	0x04, 0x2f
        /*0392*/ 	.short	(.L_162 - .L_161)
	.align		4
.L_161:
        /*0394*/ 	.word	index@(_ZN10layer_norm13ln_fwd_kernelINS_13Kernel_traitsIf6__halffS2_fjLj1280ELj1ELj4ELj1ELj16ENS_18Kernel_traits_baseILj1280EfS2_fS2_fjLj128EEEEELb1ELb0ELb0ELb1EEEvNS_9FwdParamsE)
        /*0398*/ 	.word	0x000000a7


	//----- nvinfo : EIATTR_FRAME_SIZE
	.align		4
.L_162:
        /*039c*/ 	.byte	0x04, 0x11
        /*039e*/ 	.short	(.L_164 - .L_163)
	.align		4
.L_163:
        /*03a0*/ 	.word	index@(_ZN10layer_norm13ln_fwd_kernelINS_13Kernel_traitsIf6__halffS2_fjLj1280ELj1ELj4ELj1ELj16ENS_18Kernel_traits_baseILj1280EfS2_fS2_fjLj128EEEEELb1ELb0ELb0ELb1EEEvNS_9FwdParamsE)
        /*03a4*/ 	.word	0x00000000


	//----- nvinfo : EIATTR_REGCOUNT
	.align		4
.L_164:
        /*03a8*/ 	.byte	0x04, 0x2f
        /*03aa*/ 	.short	(.L_166 - .L_165)
	.align		4
.L_165:
        /*03ac*/ 	.word	index@(_ZN10layer_norm13ln_fwd_kernelINS_13Kernel_traitsIf6__halffS2_fjLj1280ELj1ELj4ELj1ELj16ENS_18Kernel_traits_baseILj1280EfS2_fS2_fjLj128EEEEELb1ELb0ELb0ELb0EEEvNS_9FwdParamsE)
        /*03b0*/ 	.word	0x000000a2


	//----- nvinfo : EIATTR_FRAME_SIZE
	.align		4
.L_166:
        /*03b4*/ 	.byte	0x04, 0x11
        /*03b6*/ 	.short	(.L_168 - .L_167)
	.align		4
.L_167:
        /*03b8*/ 	.word	index@(_ZN10layer_norm13ln_fwd_kernelINS_13Kernel_traitsIf6__halffS2_fjLj1280ELj1ELj4ELj1ELj16ENS_18Kernel_traits_baseILj1280EfS2_fS2_fjLj128EEEEELb1ELb0ELb0ELb0EEEvNS_9FwdParamsE)
        /*03bc*/ 	.word	0x00000000


	//----- nvinfo : EIATTR_REGCOUNT
	.align		4
.L_168:
        /*03c0*/ 	.byte	0x04, 0x2f
        /*03c2*/ 	.short	(.L_170 - .L_169)
	.align		4
.L_169:
        /*03c4*/ 	.word	index@(_ZN10layer_norm13ln_fwd_kernelINS_13Kernel_traitsIf6__halffS2_fjLj1280ELj1ELj4ELj1ELj16ENS_18Kernel_traits_baseILj1280EfS2_fS2_fjLj128EEEEELb0ELb1ELb1ELb1EEEvNS_9FwdParamsE)
        /*03c8*/ 	.word	0x000000e0


	//----- nvinfo : EIATTR_FRAME_SIZE
	.align		4
.L_170:
        /*03cc*/ 	.byte	0x04, 0x11
        /*03ce*/ 	.short	(.L_172 - .L_171)
	.align		4
.L_171:
        /*03d0*/ 	.word	index@(_ZN10layer_norm13ln_fwd_kernelINS_13Kernel_traitsIf6__halffS2_fjLj1280ELj1ELj4ELj1ELj16ENS_18Kernel_traits_baseILj1280EfS2_fS2_fjLj128EEEEELb0ELb1ELb1ELb1EEEvNS_9FwdParamsE)
        /*03d4*/ 	.word	0x00000000


	//----- nvinfo : EIATTR_REGCOUNT
	.align		4
.L_172:
        /*03d8*/ 	.byte	0x04, 0x2f
        /*03da*/ 	.short	(.L_174 - .L_173)
	.align		4
.L_173:
        /*03dc*/ 	.word	index@(_ZN10layer_norm13ln_fwd_kernelINS_13Kernel_traitsIf6__halffS2_fjLj1280ELj1ELj4ELj1ELj16ENS_18Kernel_traits_baseILj1280EfS2_fS2_fjLj128EEEEELb0ELb1ELb1ELb0EEEvNS_9FwdParamsE)
        /*03e0*/ 	.word	0x000000cc


	//----- nvinfo : EIATTR_FRAME_SIZE
	.align		4
.L_174:
        /*03e4*/ 	.byte	0x04, 0x11
        /*03e6*/ 	.short	(.L_176 - .L_175)
	.align		4
.L_175:
        /*03e8*/ 	.word	index@(_ZN10layer_norm13ln_fwd_kernelINS_13Kernel_traitsIf6__halffS2_fjLj1280ELj1ELj4ELj1ELj16ENS_18Kernel_traits_baseILj1280EfS2_fS2_fjLj128EEEEELb0ELb1ELb1ELb0EEEvNS_9FwdParamsE)
        /*03ec*/ 	.word	0x00000000


	//----- nvinfo : EIATTR_REGCOUNT
	.align		4
.L_176:
        /*03f0*/ 	.byte	0x04, 0x2f
        /*03f2*/ 	.short	(.L_178 - .L_177)
	.align		4
.L_177:
        /*03f4*/ 	.word	index@(_ZN10layer_norm13ln_fwd_kernelINS_13Kernel_traitsIf6__halffS2_fjLj1280ELj1ELj4ELj1ELj16ENS_18Kernel_traits_baseILj1280EfS2_fS2_fjLj128EEEEELb0ELb1ELb0ELb1EEEvNS_9FwdParamsE)
        /*03f8*/ 	.word	0x000000ca


	//----- nvinfo : EIATTR_FRAME_SIZE
	.align		4
.L_178:
        /*03fc*/ 	.byte	0x04, 0x11
        /*03fe*/ 	.short	(.L_180 - .L_179)
	.align		4
.L_179:
        /*0400*/ 	.word	index@(_ZN10layer_norm13ln_fwd_kernelINS_13Kernel_traitsIf6__halffS2_fjLj1280ELj1ELj4ELj1ELj16ENS_18Kernel_traits_baseILj1280EfS2_fS2_fjLj128EEEEELb0ELb1ELb0ELb1EEEvNS_9FwdParamsE)
        /*0404*/ 	.word	0x00000000


	//----- nvinfo : EIATTR_REGCOUNT
	.align		4
.L_180:
        /*0408*/ 	.byte	0x04, 0x2f
        /*040a*/ 	.short	(.L_182 - .L_181)
	.align		4
.L_181:
        /*040c*/ 	.word	index@(_ZN10layer_norm13ln_fwd_kernelINS_13Kernel_traitsIf6__halffS2_fjLj1280ELj1ELj4ELj1ELj16ENS_18Kernel_traits_baseILj1280EfS2_fS2_fjLj128EEEEELb0ELb1ELb0ELb0EEEvNS_9FwdParamsE)
        /*0410*/ 	.word	0x000000c6


	//----- nvinfo : EIATTR_FRAME_SIZE
	.align		4
.L_182:
        /*0414*/ 	.byte	0x04, 0x11
        /*0416*/ 	.short	(.L_184 - .L_183)
	.align		4
.L_183:
        /*0418*/ 	.word	index@(_ZN10layer_norm13ln_fwd_kernelINS_13Kernel_traitsIf6__halffS2_fjLj1280ELj1ELj4ELj1ELj16ENS_18Kernel_traits_baseILj1280EfS2_fS2_fjLj128EEEEELb0ELb1ELb0ELb0EEEvNS_9FwdParamsE)
        /*041c*/ 	.word	0x00000000


	//----- nvinfo : EIATTR_REGCOUNT
	.align		4
.L_184:
        /*0420*/ 	.byte	0x04, 0x2f
        /*0422*/ 	.short	(.L_186 - .L_185)
	.align		4
.L_185:
        /*0424*/ 	.word	index@(_ZN10layer_norm13ln_fwd_kernelINS_13Kernel_traitsIf6__halffS2_fjLj1280ELj1ELj4ELj1ELj16ENS_18Kernel_traits_baseILj1280EfS2_fS2_fjLj128EEEEELb0ELb0ELb1ELb1EEEvNS_9FwdParamsE)
        /*0428*/ 	.word	0x000000a8


	//----- nvinfo : EIATTR_FRAME_SIZE
	.align		4
.L_186:
        /*042c*/ 	.byte	0x04, 0x11
        /*042e*/ 	.short	(.L_188 - .L_187)
	.align		4
.L_187:
        /*0430*/ 	.word	index@(_ZN10layer_norm13ln_fwd_kernelINS_13Kernel_traitsIf6__halffS2_fjLj1280ELj1ELj4ELj1ELj16ENS_18Kernel_traits_baseILj1280EfS2_fS2_fjLj128EEEEELb0ELb0ELb1ELb1EEEvNS_9FwdParamsE)
        /*0434*/ 	.word	0x00000000


	//----- nvinfo : EIATTR_REGCOUNT
	.align		4
.L_188:
        /*0438*/ 	.byte	0x04, 0x2f
        /*043a*/ 	.short	(.L_190 - .L_189)
	.align		4
.L_189:
        /*043c*/ 	.word	index@(_ZN10layer_norm13ln_fwd_kernelINS_13Kernel_traitsIf6__halffS2_fjLj1280ELj1ELj4ELj1ELj16ENS_18Kernel_traits_baseILj1280EfS2_fS2_fjLj128EEEEELb0ELb0ELb1ELb0EEEvNS_9FwdParamsE)
        /*0440*/ 	.word	0x000000a4


	//----- nvinfo : EIATTR_FRAME_SIZE
	.align		4
.L_190:
        /*0444*/ 	.byte	0x04, 0x11
        /*0446*/ 	.short	(.L_192 - .L_191)
	.align		4
.L_191:
        /*0448*/ 	.word	index@(_ZN10layer_norm13ln_fwd_kernelINS_13Kernel_traitsIf6__halffS2_fjLj1280ELj1ELj4ELj1ELj16ENS_18Kernel_traits_baseILj1280EfS2_fS2_fjLj128EEEEELb0ELb0ELb1ELb0EEEvNS_9FwdParamsE)
        /*044c*/ 	.word	0x00000000


	//----- nvinfo : EIATTR_REGCOUNT
	.align		4
.L_192:
        /*0450*/ 	.byte	0x04, 0x2f
        /*0452*/ 	.short	(.L_194 - .L_193)
	.align		4
.L_193:
        /*0454*/ 	.word	index@(_ZN10layer_norm13ln_fwd_kernelINS_13Kernel_traitsIf6__halffS2_fjLj1280ELj1ELj4ELj1ELj16ENS_18Kernel_traits_baseILj1280EfS2_fS2_fjLj128EEEEELb0ELb0ELb0ELb1EEEvNS_9FwdParamsE)
        /*0458*/ 	.word	0x0000009f


	//----- nvinfo : EIATTR_FRAME_SIZE
	.align		4
.L_194:
        /*045c*/ 	.byte	0x04, 0x11
        /*045e*/ 	.short	(.L_196 - .L_195)
	.align		4
.L_195:
        /*0460*/ 	.word	index@(_ZN10layer_norm13ln_fwd_kernelINS_13Kernel_traitsIf6__halffS2_fjLj1280ELj1ELj4ELj1ELj16ENS_18Kernel_traits_baseILj1280EfS2_fS2_fjLj128EEEEELb0ELb0ELb0ELb1EEEvNS_9FwdParamsE)
        /*0464*/ 	.word	0x00000000


	//----- nvinfo : EIATTR_REGCOUNT
	.align		4
.L_196:
        /*0468*/ 	.byte	0x04, 0x2f
        /*046a*/ 	.short	(.L_198 - .L_197)
	.align		4
.L_197:
        /*046c*/ 	.word	index@(_ZN10layer_norm13ln_fwd_kernelINS_13Kernel_traitsIf6__halffS2_fjLj1280ELj1ELj4ELj1ELj16ENS_18Kernel_traits_baseILj1280EfS2_fS2_fjLj128EEEEELb0ELb0ELb0ELb0EEEvNS_9FwdParamsE)
        /*0470*/ 	.word	0x0000009c


	//----- nvinfo : EIATTR_FRAME_SIZE
	.align		4
.L_198:
        /*0474*/ 	.byte	0x04, 0x11
        /*0476*/ 	.short	(.L_200 - .L_199)
	.align		4
.L_199:
        /*0478*/ 	.word	index@(_ZN10layer_norm13ln_fwd_kernelINS_13Kernel_traitsIf6__halffS2_fjLj1280ELj1ELj4ELj1ELj16ENS_18Kernel_traits_baseILj1280EfS2_fS2_fjLj128EEEEELb0ELb0ELb0ELb0EEEvNS_9FwdParamsE)
        /*047c*/ 	.word	0x00000000


	//----- nvinfo : EIATTR_REGCOUNT
	.align		4
.L_200:
        /*0480*/ 	.byte	0x04, 0x2f
        /*0482*/ 	.short	(.L_202 - .L_201)
	.align		4
.L_201:
        /*0484*/ 	.word	index@(_ZN10layer_norm13ln_fwd_kernelINS_13Kernel_traitsI6__halfS2_fS2_fjLj1280ELj1ELj4ELj1ELj16ENS_18Kernel_traits_baseILj1280ES2_S2_fS2_fjLj128EEEEELb1ELb1ELb1ELb1EEEvNS_9FwdParamsE)
        /*0488*/ 	.word	0x000000a8


	//----- nvinfo : EIATTR_FRAME_SIZE
	.align		4
.L_202:
        /*048c*/ 	.byte	0x04, 0x11
        /*048e*/ 	.short	(.L_204 - .L_203)
	.align		4
.L_203:
        /*0490*/ 	.word	index@(_ZN10layer_norm13ln_fwd_kernelINS_13Kernel_traitsI6__halfS2_fS2_fjLj1280ELj1ELj4ELj1ELj16ENS_18Kernel_traits_baseILj1280ES2_S2_fS2_fjLj128EEEEELb1ELb1ELb1ELb1EEEvNS_9FwdParamsE)
        /*0494*/ 	.word	0x00000000


	//----- nvinfo : EIATTR_REGCOUNT
	.align		4
.L_204:
        /*0498*/ 	.byte	0x04, 0x2f
        /*049a*/ 	.short	(.L_206 - .L_205)
	.align		4
.L_205:
        /*049c*/ 	.word	index@(_ZN10layer_norm13ln_fwd_kernelINS_13Kernel_traitsI6__halfS2_fS2_fjLj1280ELj1ELj4ELj1ELj16ENS_18Kernel_traits_baseILj1280ES2_S2_fS2_fjLj128EEEEELb1ELb1ELb1ELb0EEEvNS_9FwdParamsE)
        /*04a0*/ 	.word	0x000000eb


	//----- nvinfo : EIATTR_FRAME_SIZE
	.align		4
.L_206:
        /*04a4*/ 	.byte	0x04, 0x11
        /*04a6*/ 	.short	(.L_208 - .L_207)
	.align		4
.L_207:
        /*04a8*/ 	.word	index@(_ZN10layer_norm13ln_fwd_kernelINS_13Kernel_traitsI6__halfS2_fS2_fjLj1280ELj1ELj4ELj1ELj16ENS_18Kernel_traits_baseILj1280ES2_S2_fS2_fjLj128EEEEELb1ELb1ELb1ELb0EEEvNS_9FwdParamsE)
        /*04ac*/ 	.word	0x00000000


	//----- nvinfo : EIATTR_REGCOUNT
	.align		4
.L_208:
        /*04b0*/ 	.byte	0x04, 0x2f
        /*04b2*/ 	.short	(.L_210 - .L_209)
	.align		4
.L_209:
        /*04b4*/ 	.word	index@(_ZN10layer_norm13ln_fwd_kernelINS_13Kernel_traitsI6__halfS2_fS2_fjLj1280ELj1ELj4ELj1ELj16ENS_18Kernel_traits_baseILj1280ES2_S2_fS2_fjLj128EEEEELb1ELb1ELb0ELb1EEEvNS_9FwdParamsE)
        /*04b8*/ 	.word	0x000000a8


	//----- nvinfo : EIATTR_FRAME_SIZE
	.align		4
.L_210:
        /*04bc*/ 	.byte	0x04, 0x11
        /*04be*/ 	.short	(.L_212 - .L_211)
	.align		4
.L_211:
        /*04c0*/ 	.word	index@(_ZN10layer_norm13ln_fwd_kernelINS_13Kernel_traitsI6__halfS2_fS2_fjLj1280ELj1ELj4ELj1ELj16ENS_18Kernel_traits_baseILj1280ES2_S2_fS2_fjLj128EEEEELb1ELb1ELb0ELb1EEEvNS_9FwdParamsE)
        /*04c4*/ 	.word	0x00000000


	//----- nvinfo : EIATTR_REGCOUNT
	.align		4
.L_212:
        /*04c8*/ 	.byte	0x04, 0x2f
        /*04ca*/ 	.short	(.L_214 - .L_213)
	.align		4
.L_213:
        /*04cc*/ 	.word	index@(_ZN10layer_norm13ln_fwd_kernelINS_13Kernel_traitsI6__halfS2_fS2_fjLj1280ELj1ELj4ELj1ELj16ENS_18Kernel_traits_baseILj1280ES2_S2_fS2_fjLj128EEEEELb1ELb1ELb0ELb0EEEvNS_9FwdParamsE)
        /*04d0*/ 	.word	0x000000e2


	//----- nvinfo : EIATTR_FRAME_SIZE
	.align		4
.L_214:
        /*04d4*/ 	.byte	0x04, 0x11
        /*04d6*/ 	.short	(.L_216 - .L_215)
	.align		4
.L_215:
        /*04d8*/ 	.word	index@(_ZN10layer_norm13ln_fwd_kernelINS_13Kernel_traitsI6__halfS2_fS2_fjLj1280ELj1ELj4ELj1ELj16ENS_18Kernel_traits_baseILj1280ES2_S2_fS2_fjLj128EEEEELb1ELb1ELb0ELb0EEEvNS_9FwdParamsE)
        /*04dc*/ 	.word	0x00000000


	//----- nvinfo : EIATTR_REGCOUNT
	.align		4
.L_216:
        /*04e0*/ 	.byte	0x04, 0x2f
        /*04e2*/ 	.short	(.L_218 - .L_217)
	.align		4
.L_217:
        /*04e4*/ 	.word	index@(_ZN10layer_norm13ln_fwd_kernelINS_13Kernel_traitsI6__halfS2_fS2_fjLj1280ELj1ELj4ELj1ELj16ENS_18Kernel_traits_baseILj1280ES2_S2_fS2_fjLj128EEEEELb1ELb0ELb1ELb1EEEvNS_9FwdParamsE)
        /*04e8*/ 	.word	0x000000a7


	//----- nvinfo : EIATTR_FRAME_SIZE
	.align		4
.L_218:
        /*04ec*/ 	.byte	0x04, 0x11
        /*04ee*/ 	.short	(.L_220 - .L_219)
	.align		4
.L_219:
        /*04f0*/ 	.word	index@(_ZN10layer_norm13ln_fwd_kernelINS_13Kernel_traitsI6__halfS2_fS2_fjLj1280ELj1ELj4ELj1ELj16ENS_18Kernel_traits_baseILj1280ES2_S2_fS2_fjLj128EEEEELb1ELb0ELb1ELb1EEEvNS_9FwdParamsE)
        /*04f4*/ 	.word	0x00000000


	//----- nvinfo : EIATTR_REGCOUNT
	.align		4
.L_220:
        /*04f8*/ 	.byte	0x04, 0x2f
        /*04fa*/ 	.short	(.L_222 - .L_221)
	.align		4
.L_221:
        /*04fc*/ 	.word	index@(_ZN10layer_norm13ln_fwd_kernelINS_13Kernel_traitsI6__halfS2_fS2_fjLj1280ELj1ELj4ELj1ELj16ENS_18Kernel_traits_baseILj1280ES2_S2_fS2_fjLj128EEEEELb1ELb0ELb1ELb0EEEvNS_9FwdParamsE)
        /*0500*/ 	.word	0x000000a8


	//----- nvinfo : EIATTR_FRAME_SIZE
	.align		4
.L_222:
        /*0504*/ 	.byte	0x04, 0x11
        /*0506*/ 	.short	(.L_224 - .L_223)
	.align		4
.L_223:
        /*0508*/ 	.word	index@(_ZN10layer_norm13ln_fwd_kernelINS_13Kernel_traitsI6__halfS2_fS2_fjLj1280ELj1ELj4ELj1ELj16ENS_18Kernel_traits_baseILj1280ES2_S2_fS2_fjLj128EEEEELb1ELb0ELb1ELb0EEEvNS_9FwdParamsE)
        /*050c*/ 	.word	0x00000018


	//----- nvinfo : EIATTR_REGCOUNT
	.align		4
.L_224:
        /*0510*/ 	.byte	0x04, 0x2f
        /*0512*/ 	.short	(.L_226 - .L_225)
	.align		4
.L_225:
        /*0514*/ 	.word	index@(_ZN10layer_norm13ln_fwd_kernelINS_13Kernel_traitsI6__halfS2_fS2_fjLj1280ELj1ELj4ELj1ELj16ENS_18Kernel_traits_baseILj1280ES2_S2_fS2_fjLj128EEEEELb1ELb0ELb0ELb1EEEvNS_9FwdParamsE)
        /*0518*/ 	.word	0x000000a7


	//----- nvinfo : EIATTR_FRAME_SIZE
	.align		4
.L_226:
        /*051c*/ 	.byte	0x04, 0x11
        /*051e*/ 	.short	(.L_228 - .L_227)
	.align		4
.L_227:
        /*0520*/ 	.word	index@(_ZN10layer_norm13ln_fwd_kernelINS_13Kernel_traitsI6__halfS2_fS2_fjLj1280ELj1ELj4ELj1ELj16ENS_18Kernel_traits_baseILj1280ES2_S2_fS2_fjLj128EEEEELb1ELb0ELb0ELb1EEEvNS_9FwdParamsE)
        /*0524*/ 	.word	0x00000000


	//----- nvinfo : EIATTR_REGCOUNT
	.align		4
.L_228:
        /*0528*/ 	.byte	0x04, 0x2f
        /*052a*/ 	.short	(.L_230 - .L_229)
	.align		4
.L_229:
        /*052c*/ 	.word	index@(_ZN10layer_norm13ln_fwd_kernelINS_13Kernel_traitsI6__halfS2_fS2_fjLj1280ELj1ELj4ELj1ELj16ENS_18Kernel_traits_baseILj1280ES2_S2_fS2_fjLj128EEEEELb1ELb0ELb0ELb0EEEvNS_9FwdParamsE)
        /*0530*/ 	.word	0x000000a3


	//----- nvinfo : EIATTR_FRAME_SIZE
	.align		4
.L_230:
        /*0534*/ 	.byte	0x04, 0x11
        /*0536*/ 	.short	(.L_232 - .L_231)
	.align		4
.L_231:
        /*0538*/ 	.word	index@(_ZN10layer_norm13ln_fwd_kernelINS_13Kernel_traitsI6__halfS2_fS2_fjLj1280ELj1ELj4ELj1ELj16ENS_18Kernel_traits_baseILj1280ES2_S2_fS2_fjLj128EEEEELb1ELb0ELb0ELb0EEEvNS_9FwdParamsE)
        /*053c*/ 	.word	0x00000000


	//----- nvinfo : EIATTR_REGCOUNT
	.align		4
.L_232:
        /*0540*/ 	.byte	0x04, 0x2f
        /*0542*/ 	.short	(.L_234 - .L_233)
	.align		4
.L_233:
        /*0544*/ 	.word	index@(_ZN10layer_norm13ln_fwd_kernelINS_13Kernel_traitsI6__halfS2_fS2_fjLj1280ELj1ELj4ELj1ELj16ENS_18Kernel_traits_baseILj1280ES2_S2_fS2_fjLj128EEEEELb0ELb1ELb1ELb1EEEvNS_9FwdParamsE)
        /*0548*/ 	.word	0x000000db


	//----- nvinfo : EIATTR_FRAME_SIZE
	.align		4
.L_234:
        /*054c*/ 	.byte	0x04, 0x11
        /*054e*/ 	.short	(.L_236 - .L_235)
	.align		4
.L_235:
        /*0550*/ 	.word	index@(_ZN10layer_norm13ln_fwd_kernelINS_13Kernel_traitsI6__halfS2_fS2_fjLj1280ELj1ELj4ELj1ELj16ENS_18Kernel_traits_baseILj1280ES2_S2_fS2_fjLj128EEEEELb0ELb1ELb1ELb1EEEvNS_9FwdParamsE)
        /*0554*/ 	.word	0x00000000


	//----- nvinfo : EIATTR_REGCOUNT
	.align		4
.L_236:
        /*0558*/ 	.byte	0x04, 0x2f
        /*055a*/ 	.short	(.L_238 - .L_237)
	.align		4
.L_237:
        /*055c*/ 	.word	index@(_ZN10layer_norm13ln_fwd_kernelINS_13Kernel_traitsI6__halfS2_fS2_fjLj1280ELj1ELj4ELj1ELj16ENS_18Kernel_traits_baseILj1280ES2_S2_fS2_fjLj128EEEEELb0ELb1ELb1ELb0EEEvNS_9FwdParamsE)
        /*0560*/ 	.word	0x000000c9


	//----- nvinfo : EIATTR_FRAME_SIZE
	.align		4
.L_238:
        /*0564*/ 	.byte	0x04, 0x11
        /*0566*/ 	.short	(.L_240 - .L_239)
	.align		4
.L_239:
        /*0568*/ 	.word	index@(_ZN10layer_norm13ln_fwd_kernelINS_13Kernel_traitsI6__halfS2_fS2_fjLj1280ELj1ELj4ELj1ELj16ENS_18Kernel_traits_baseILj1280ES2_S2_fS2_fjLj128EEEEELb0ELb1ELb1ELb0EEEvNS_9FwdParamsE)
        /*056c*/ 	.word	0x00000000


	//----- nvinfo : EIATTR_REGCOUNT
	.align		4
.L_240:
        /*0570*/ 	.byte	0x04, 0x2f
        /*0572*/ 	.short	(.L_242 - .L_241)
	.align		4
.L_241:
        /*0574*/ 	.word	index@(_ZN10layer_norm13ln_fwd_kernelINS_13Kernel_traitsI6__halfS2_fS2_fjLj1280ELj1ELj4ELj1ELj16ENS_18Kernel_traits_baseILj1280ES2_S2_fS2_fjLj128EEEEELb0ELb1ELb0ELb1EEEvNS_9FwdParamsE)
        /*0578*/ 	.word	0x000000a8


	//----- nvinfo : EIATTR_FRAME_SIZE
	.align		4
.L_242:
        /*057c*/ 	.byte	0x04, 0x11
        /*057e*/ 	.short	(.L_244 - .L_243)
	.align		4
.L_243:
        /*0580*/ 	.word	index@(_ZN10layer_norm13ln_fwd_kernelINS_13Kernel_traitsI6__halfS2_fS2_fjLj1280ELj1ELj4ELj1ELj16ENS_18Kernel_traits_baseILj1280ES2_S2_fS2_fjLj128EEEEELb0ELb1ELb0ELb1EEEvNS_9FwdParamsE)
        /*0584*/ 	.word	0x00000000


	//----- nvinfo : EIATTR_REGCOUNT
	.align		4
.L_244:
        /*0588*/ 	.byte	0x04, 0x2f
        /*058a*/ 	.short	(.L_246 - .L_245)
	.align		4
.L_245:
        /*058c*/ 	.word	index@(_ZN10layer_norm13ln_fwd_kernelINS_13Kernel_traitsI6__halfS2_fS2_fjLj1280ELj1ELj4ELj1ELj16ENS_18Kernel_traits_baseILj1280ES2_S2_fS2_fjLj128EEEEELb0ELb1ELb0ELb0EEEvNS_9FwdParamsE)
        /*0590*/ 	.word	0x000000bf


	//----- nvinfo : EIATTR_FRAME_SIZE
	.align		4
.L_246:
        /*0594*/ 	.byte	0x04, 0x11
        /*0596*/ 	.short	(.L_248 - .L_247)
	.align		4
.L_247:
        /*0598*/ 	.word	index@(_ZN10layer_norm13ln_fwd_kernelINS_13Kernel_traitsI6__halfS2_fS2_fjLj1280ELj1ELj4ELj1ELj16ENS_18Kernel_traits_baseILj1280ES2_S2_fS2_fjLj128EEEEELb0ELb1ELb0ELb0EEEvNS_9FwdParamsE)
        /*059c*/ 	.word	0x00000000


	//----- nvinfo : EIATTR_REGCOUNT
	.align		4
.L_248:
        /*05a0*/ 	.byte	0x04, 0x2f
        /*05a2*/ 	.short	(.L_250 - .L_249)
	.align		4
.L_249:
        /*05a4*/ 	.word	index@(_ZN10layer_norm13ln_fwd_kernelINS_13Kernel_traitsI6__halfS2_fS2_fjLj1280ELj1ELj4ELj1ELj16ENS_18Kernel_traits_baseILj1280ES2_S2_fS2_fjLj128EEEEELb0ELb0ELb1ELb1EEEvNS_9FwdParamsE)
        /*05a8*/ 	.word	0x000000a7


	//----- nvinfo : EIATTR_FRAME_SIZE
	.align		4
.L_250:
        /*05ac*/ 	.byte	0x04, 0x11
        /*05ae*/ 	.short	(.L_252 - .L_251)
	.align		4
.L_251:
        /*05b0*/ 	.word	index@(_ZN10layer_norm13ln_fwd_kernelINS_13Kernel_traitsI6__halfS2_fS2_fjLj1280ELj1ELj4ELj1ELj16ENS_18Kernel_traits_baseILj1280ES2_S2_fS2_fjLj128EEEEELb0ELb0ELb1ELb1EEEvNS_9FwdParamsE)
        /*05b4*/ 	.word	0x00000000


	//----- nvinfo : EIATTR_REGCOUNT
	.align		4
.L_252:
        /*05b8*/ 	.byte	0x04, 0x2f
        /*05ba*/ 	.short	(.L_254 - .L_253)
	.align		4
.L_253:
        /*05bc*/ 	.word	index@(_ZN10layer_norm13ln_fwd_kernelINS_13Kernel_traitsI6__halfS2_fS2_fjLj1280ELj1ELj4ELj1ELj16ENS_18Kernel_traits_baseILj1280ES2_S2_fS2_fjLj128EEEEELb0ELb0ELb1ELb0EEEvNS_9FwdParamsE)
        /*05c0*/ 	.word	0x000000a1


	//----- nvinfo : EIATTR_FRAME_SIZE
	.align		4
.L_254:
        /*05c4*/ 	.byte	0x04, 0x11
        /*05c6*/ 	.short	(.L_256 - .L_255)
	.align		4
.L_255:
        /*05c8*/ 	.word	index@(_ZN10layer_norm13ln_fwd_kernelINS_13Kernel_traitsI6__halfS2_fS2_fjLj1280ELj1ELj4ELj1ELj16ENS_18Kernel_traits_baseILj1280ES2_S2_fS2_fjLj128EEEEELb0ELb0ELb1ELb0EEEvNS_9FwdParamsE)
        /*05cc*/ 	.word	0x00000000


	//----- nvinfo : EIATTR_REGCOUNT
	.align		4
.L_256:
        /*05d0*/ 	.byte	0x04, 0x2f
        /*05d2*/ 	.short	(.L_258 - .L_257)
	.align		4
.L_257:
        /*05d4*/ 	.word	index@(_ZN10layer_norm13ln_fwd_kernelINS_13Kernel_traitsI6__halfS2_fS2_fjLj1280ELj1ELj4ELj1ELj16ENS_18Kernel_traits_baseILj1280ES2_S2_fS2_fjLj128EEEEELb0ELb0ELb0ELb1EEEvNS_9FwdParamsE)
        /*05d8*/ 	.word	0x00000080


	//----- nvinfo : EIATTR_FRAME_SIZE
	.align		4
.L_258:
        /*05dc*/ 	.byte	0x04, 0x11
        /*05de*/ 	.short	(.L_260 - .L_259)
	.align		4
.L_259:
        /*05e0*/ 	.word	index@(_ZN10layer_norm13ln_fwd_kernelINS_13Kernel_traitsI6__halfS2_fS2_fjLj1280ELj1ELj4ELj1ELj16ENS_18Kernel_traits_baseILj1280ES2_S2_fS2_fjLj128EEEEELb0ELb0ELb0ELb1EEEvNS_9FwdParamsE)
        /*05e4*/ 	.word	0x00000000


	//----- nvinfo : EIATTR_REGCOUNT
	.align		4
.L_260:
        /*05e8*/ 	.byte	0x04, 0x2f
        /*05ea*/ 	.short	(.L_262 - .L_261)
	.align		4
.L_261:
        /*05ec*/ 	.word	index@(_ZN10layer_norm13ln_fwd_kernelINS_13Kernel_traitsI6__halfS2_fS2_fjLj1280ELj1ELj4ELj1ELj16ENS_18Kernel_traits_baseILj1280ES2_S2_fS2_fjLj128EEEEELb0ELb0ELb0ELb0EEEvNS_9FwdParamsE)
        /*05f0*/ 	.word	0x0000009a


	//----- nvinfo : EIATTR_FRAME_SIZE
	.align		4
.L_262:
        /*05f4*/ 	.byte	0x04, 0x11
        /*05f6*/ 	.short	(.L_264 - .L_263)
	.align		4
.L_263:
        /*05f8*/ 	.word	index@(_ZN10layer_norm13ln_fwd_kernelINS_13Kernel_traitsI6__halfS2_fS2_fjLj1280ELj1ELj4ELj1ELj16ENS_18Kernel_traits_baseILj1280ES2_S2_fS2_fjLj128EEEEELb0ELb0ELb0ELb0EEEvNS_9FwdParamsE)
        /*05fc*/ 	.word	0x00000000


	//----- nvinfo : EIATTR_REGCOUNT
	.align		4
.L_264:
        /*0600*/ 	.byte	0x04, 0x2f
        /*0602*/ 	.short	(.L_266 - .L_265)
	.align		4
.L_265:
        /*0604*/ 	.word	index@(_ZN10layer_norm13ln_fwd_kernelINS_13Kernel_traitsIf6__halfS2_S2_fjLj1280ELj1ELj4ELj1ELj16ENS_18Kernel_traits_baseILj1280EfS2_S2_S2_fjLj128EEEEELb1ELb1ELb1ELb1EEEvNS_9FwdParamsE)
        /*0608*/ 	.word	0x000000ff


	//----- nvinfo : EIATTR_FRAME_SIZE
	.align		4
.L_266:
        /*060c*/ 	.byte	0x04, 0x11
        /*060e*/ 	.short	(.L_268 - .L_267)
	.align		4
.L_267:
        /*0610*/ 	.word	index@(_ZN10layer_norm13ln_fwd_kernelINS_13Kernel_traitsIf6__halfS2_S2_fjLj1280ELj1ELj4ELj1ELj16ENS_18Kernel_traits_baseILj1280EfS2_S2_S2_fjLj128EEEEELb1ELb1ELb1ELb1EEEvNS_9FwdParamsE)
        /*0614*/ 	.word	0x00000000


	//----- nvinfo : EIATTR_REGCOUNT
	.align		4
.L_268:
        /*0618*/ 	.byte	0x04, 0x2f
        /*061a*/ 	.short	(.L_270 - .L_269)
	.align		4
.L_269:
        /*061c*/ 	.word	index@(_ZN10layer_norm13ln_fwd_kernelINS_13Kernel_traitsIf6__halfS2_S2_fjLj1280ELj1ELj4ELj1ELj16ENS_18Kernel_traits_baseILj1280EfS2_S2_S2_fjLj128EEEEELb1ELb1ELb1ELb0EEEvNS_9FwdParamsE)
        /*0620*/ 	.word	0x000000e7


	//----- nvinfo : EIATTR_FRAME_SIZE
	.align		4
.L_270:
        /*0624*/ 	.byte	0x04, 0x11
        /*0626*/ 	.short	(.L_272 - .L_271)
	.align		4
.L_271:
        /*0628*/ 	.word	index@(_ZN10layer_norm13ln_fwd_kernelINS_13Kernel_traitsIf6__halfS2_S2_fjLj1280ELj1ELj4ELj1ELj16ENS_18Kernel_traits_baseILj1280EfS2_S2_S2_fjLj128EEEEELb1ELb1ELb1ELb0EEEvNS_9FwdParamsE)
        /*062c*/ 	.word	0x00000000


	//----- nvinfo : EIATTR_REGCOUNT
	.align		4
.L_272:
        /*0630*/ 	.byte	0x04, 0x2f
        /*0632*/ 	.short	(.L_274 - .L_273)
	.align		4
.L_273:
        /*0634*/ 	.word	index@(_ZN10layer_norm13ln_fwd_kernelINS_13Kernel_traitsIf6__halfS2_S2_fjLj1280ELj1ELj4ELj1ELj16ENS_18Kernel_traits_baseILj1280EfS2_S2_S2_fjLj128EEEEELb1ELb1ELb0ELb1EEEvNS_9FwdParamsE)
        /*0638*/ 	.word	0x000000ed


	//----- nvinfo : EIATTR_FRAME_SIZE
	.align		4
.L_274:
        /*063c*/ 	.byte	0x04, 0x11
        /*063e*/ 	.short	(.L_276 - .L_275)
	.align		4
.L_275:
        /*0640*/ 	.word	index@(_ZN10layer_norm13ln_fwd_kernelINS_13Kernel_traitsIf6__halfS2_S2_fjLj1280ELj1ELj4ELj1ELj16ENS_18Kernel_traits_baseILj1280EfS2_S2_S2_fjLj128EEEEELb1ELb1ELb0ELb1EEEvNS_9FwdParamsE)
        /*0644*/ 	.word	0x00000000


	//----- nvinfo : EIATTR_REGCOUNT
	.align		4
.L_276:
        /*0648*/ 	.byte	0x04, 0x2f
        /*064a*/ 	.short	(.L_278 - .L_277)
	.align		4
.L_277:
        /*064c*/ 	.word	index@(_ZN10layer_norm13ln_fwd_kernelINS_13Kernel_traitsIf6__halfS2_S2_fjLj1280ELj1ELj4ELj1ELj16ENS_18Kernel_traits_baseILj1280EfS2_S2_S2_fjLj128EEEEELb1ELb1ELb0ELb0EEEvNS_9FwdParamsE)
        /*0650*/ 	.word	0x000000dc


	//----- nvinfo : EIATTR_FRAME_SIZE
	.align		4
.L_278:
        /*0654*/ 	.byte	0x04, 0x11
        /*0656*/ 	.short	(.L_280 - .L_279)
	.align		4
.L_279:
        /*0658*/ 	.word	index@(_ZN10layer_norm13ln_fwd_kernelINS_13Kernel_traitsIf6__halfS2_S2_fjLj1280ELj1ELj4ELj1ELj16ENS_18Kernel_traits_baseILj1280EfS2_S2_S2_fjLj128EEEEELb1ELb1ELb0ELb0EEEvNS_9FwdParamsE)
        /*065c*/ 	.word	0x00000000


	//----- nvinfo : EIATTR_REGCOUNT
	.align		4
.L_280:
        /*0660*/ 	.byte	0x04, 0x2f
        /*0662*/ 	.short	(.L_282 - .L_281)
	.align		4
.L_281:
        /*0664*/ 	.word	index@(_ZN10layer_norm13ln_fwd_kernelINS_13Kernel_traitsIf6__halfS2_S2_fjLj1280ELj1ELj4ELj1ELj16ENS_18Kernel_traits_baseILj1280EfS2_S2_S2_fjLj128EEEEELb1ELb0ELb1ELb1EEEvNS_9FwdParamsE)
        /*0668*/ 	.word	0x000000a8


	//----- nvinfo : EIATTR_FRAME_SIZE
	.align		4
.L_282:
        /*066c*/ 	.byte	0x04, 0x11
        /*066e*/ 	.short	(.L_284 - .L_283)
	.align		4
.L_283:
        /*0670*/ 	.word	index@(_ZN10layer_norm13ln_fwd_kernelINS_13Kernel_traitsIf6__halfS2_S2_fjLj1280ELj1ELj4ELj1ELj16ENS_18Kernel_traits_baseILj1280EfS2_S2_S2_fjLj128EEEEELb1ELb0ELb1ELb1EEEvNS_9FwdParamsE)
        /*0674*/ 	.word	0x00000000


	//----- nvinfo : EIATTR_REGCOUNT
	.align		4
.L_284:
        /*0678*/ 	.byte	0x04, 0x2f
        /*067a*/ 	.short	(.L_286 - .L_285)
	.align		4
.L_285:
        /*067c*/ 	.word	index@(_ZN10layer_norm13ln_fwd_kernelINS_13Kernel_traitsIf6__halfS2_S2_fjLj1280ELj1ELj4ELj1ELj16ENS_18Kernel_traits_baseILj1280EfS2_S2_S2_fjLj128EEEEELb1ELb0ELb1ELb0EEEvNS_9FwdParamsE)
        /*0680*/ 	.word	0x000000a8


	//----- nvinfo : EIATTR_FRAME_SIZE
	.align		4
.L_286:
        /*0684*/ 	.byte	0x04, 0x11
        /*0686*/ 	.short	(.L_288 - .L_287)
	.align		4
.L_287:
        /*0688*/ 	.word	index@(_ZN10layer_norm13ln_fwd_kernelINS_13Kernel_traitsIf6__halfS2_S2_fjLj1280ELj1ELj4ELj1ELj16ENS_18Kernel_traits_baseILj1280EfS2_S2_S2_fjLj128EEEEELb1ELb0ELb1ELb0EEEvNS_9FwdParamsE)
        /*068c*/ 	.word	0x00000000


	//----- nvinfo : EIATTR_REGCOUNT
	.align		4
.L_288:
        /*0690*/ 	.byte	0x04, 0x2f
        /*0692*/ 	.short	(.L_290 - .L_289)
	.align		4
.L_289:
        /*0694*/ 	.word	index@(_ZN10layer_norm13ln_fwd_kernelINS_13Kernel_traitsIf6__halfS2_S2_fjLj1280ELj1ELj4ELj1ELj16ENS_18Kernel_traits_baseILj1280EfS2_S2_S2_fjLj128EEEEELb1ELb0ELb0ELb1EEEvNS_9FwdParamsE)
        /*0698*/ 	.word	0x000000a2


	//----- nvinfo : EIATTR_FRAME_SIZE
	.align		4
.L_290:
        /*069c*/ 	.byte	0x04, 0x11
        /*069e*/ 	.short	(.L_292 - .L_291)
	.align		4
.L_291:
        /*06a0*/ 	.word	index@(_ZN10layer_norm13ln_fwd_kernelINS_13Kernel_traitsIf6__halfS2_S2_fjLj1280ELj1ELj4ELj1ELj16ENS_18Kernel_traits_baseILj1280EfS2_S2_S2_fjLj128EEEEELb1ELb0ELb0ELb1EEEvNS_9FwdParamsE)
        /*06a4*/ 	.word	0x00000000


	//----- nvinfo : EIATTR_REGCOUNT
	.align		4
.L_292:
        /*06a8*/ 	.byte	0x04, 0x2f
        /*06aa*/ 	.short	(.L_294 - .L_293)
	.align		4
.L_293:
        /*06ac*/ 	.word	index@(_ZN10layer_norm13ln_fwd_kernelINS_13Kernel_traitsIf6__halfS2_S2_fjLj1280ELj1ELj4ELj1ELj16ENS_18Kernel_traits_baseILj1280EfS2_S2_S2_fjLj128EEEEELb1ELb0ELb0ELb0EEEvNS_9FwdParamsE)
        /*06b0*/ 	.word	0x000000a3


	//----- nvinfo : EIATTR_FRAME_SIZE
	.align		4
.L_294:
        /*06b4*/ 	.byte	0x04, 0x11
        /*06b6*/ 	.short	(.L_296 - .L_295)
	.align		4
.L_295:
        /*06b8*/ 	.word	index@(_ZN10layer_norm13ln_fwd_kernelINS_13Kernel_traitsIf6__halfS2_S2_fjLj1280ELj1ELj4ELj1ELj16ENS_18Kernel_traits_baseILj1280EfS2_S2_S2_fjLj128EEEEELb1ELb0ELb0ELb0EEEvNS_9FwdParamsE)
        /*06bc*/ 	.word	0x00000000


	//----- nvinfo : EIATTR_REGCOUNT
	.align		4
.L_296:
        /*06c0*/ 	.byte	0x04, 0x2f
        /*06c2*/ 	.short	(.L_298 - .L_297)
	.align		4
.L_297:
        /*06c4*/ 	.word	index@(_ZN10layer_norm13ln_fwd_kernelINS_13Kernel_traitsIf6__halfS2_S2_fjLj1280ELj1ELj4ELj1ELj16ENS_18Kernel_traits_baseILj1280EfS2_S2_S2_fjLj128EEEEELb0ELb1ELb1ELb1EEEvNS_9FwdParamsE)
        /*06c8*/ 	.word	0x000000e0


	//----- nvinfo : EIATTR_FRAME_SIZE
	.align		4
.L_298:
        /*06cc*/ 	.byte	0x04, 0x11
        /*06ce*/ 	.short	(.L_300 - .L_299)
	.align		4
.L_299:
        /*06d0*/ 	.word	index@(_ZN10layer_norm13ln_fwd_kernelINS_13Kernel_traitsIf6__halfS2_S2_fjLj1280ELj1ELj4ELj1ELj16ENS_18Kernel_traits_baseILj1280EfS2_S2_S2_fjLj128EEEEELb0ELb1ELb1ELb1EEEvNS_9FwdParamsE)
        /*06d4*/ 	.word	0x00000000


	//----- nvinfo : EIATTR_REGCOUNT
	.align		4
.L_300:
        /*06d8*/ 	.byte	0x04, 0x2f
        /*06da*/ 	.short	(.L_302 - .L_301)
	.align		4
.L_301:
        /*06dc*/ 	.word	index@(_ZN10layer_norm13ln_fwd_kernelINS_13Kernel_traitsIf6__halfS2_S2_fjLj1280ELj1ELj4ELj1ELj16ENS_18Kernel_traits_baseILj1280EfS2_S2_S2_fjLj128EEEEELb0ELb1ELb1ELb0EEEvNS_9FwdParamsE)
        /*06e0*/ 	.word	0x000000c9


	//----- nvinfo : EIATTR_FRAME_SIZE
	.align		4
.L_302:
        /*06e4*/ 	.byte	0x04, 0x11
        /*06e6*/ 	.short	(.L_304 - .L_303)
	.align		4
.L_303:
        /*06e8*/ 	.word	index@(_ZN10layer_norm13ln_fwd_kernelINS_13Kernel_traitsIf6__halfS2_S2_fjLj1280ELj1ELj4ELj1ELj16ENS_18Kernel_traits_baseILj1280EfS2_S2_S2_fjLj128EEEEELb0ELb1ELb1ELb0EEEvNS_9FwdParamsE)
        /*06ec*/ 	.word	0x00000000


	//----- nvinfo : EIATTR_REGCOUNT
	.align		4
.L_304:
        /*06f0*/ 	.byte	0x04, 0x2f
        /*06f2*/ 	.short	(.L_306 - .L_305)
	.align		4
.L_305:
        /*06f4*/ 	.word	index@(_ZN10layer_norm13ln_fwd_kernelINS_13Kernel_traitsIf6__halfS2_S2_fjLj1280ELj1ELj4ELj1ELj16ENS_18Kernel_traits_baseILj1280EfS2_S2_S2_fjLj128EEEEELb0ELb1ELb0ELb1EEEvNS_9FwdParamsE)
        /*06f8*/ 	.word	0x000000e0


	//----- nvinfo : EIATTR_FRAME_SIZE
	.align		4
.L_306:
        /*06fc*/ 	.byte	0x04, 0x11
        /*06fe*/ 	.short	(.L_308 - .L_307)
	.align		4
.L_307:
        /*0700*/ 	.word	index@(_ZN10layer_norm13ln_fwd_kernelINS_13Kernel_traitsIf6__halfS2_S2_fjLj1280ELj1ELj4ELj1ELj16ENS_18Kernel_traits_baseILj1280EfS2_S2_S2_fjLj128EEEEELb0ELb1ELb0ELb1EEEvNS_9FwdParamsE)
        /*0704*/ 	.word	0x00000000


	//----- nvinfo : EIATTR_REGCOUNT
	.align		4
.L_308:
        /*0708*/ 	.byte	0x04, 0x2f
        /*070a*/ 	.short	(.L_310 - .L_309)
	.align		4
.L_309:
        /*070c*/ 	.word	index@(_ZN10layer_norm13ln_fwd_kernelINS_13Kernel_traitsIf6__halfS2_S2_fjLj1280ELj1ELj4ELj1ELj16ENS_18Kernel_traits_baseILj1280EfS2_S2_S2_fjLj128EEEEELb0ELb1ELb0ELb0EEEvNS_9FwdParamsE)
        /*0710*/ 	.word	0x000000be


	//----- nvinfo : EIATTR_FRAME_SIZE
	.align		4
.L_310:
        /*0714*/ 	.byte	0x04, 0x11
        /*0716*/ 	.short	(.L_312 - .L_311)
	.align		4
.L_311:
        /*0718*/ 	.word	index@(_ZN10layer_norm13ln_fwd_kernelINS_13Kernel_traitsIf6__halfS2_S2_fjLj1280ELj1ELj4ELj1ELj16ENS_18Kernel_traits_baseILj1280EfS2_S2_S2_fjLj128EEEEELb0ELb1ELb0ELb0EEEvNS_9FwdParamsE)
        /*071c*/ 	.word	0x00000000


	//----- nvinfo : EIATTR_REGCOUNT
	.align		4
.L_312:
        /*0720*/ 	.byte	0x04, 0x2f
        /*0722*/ 	.short	(.L_314 - .L_313)
	.align		4
.L_313:
        /*0724*/ 	.word	index@(_ZN10layer_norm13ln_fwd_kernelINS_13Kernel_traitsIf6__halfS2_S2_fjLj1280ELj1ELj4ELj1ELj16ENS_18Kernel_traits_baseILj1280EfS2_S2_S2_fjLj128EEEEELb0ELb0ELb1ELb1EEEvNS_9FwdParamsE)
        /*0728*/ 	.word	0x000000a7


	//----- nvinfo : EIATTR_FRAME_SIZE
	.align		4
.L_314:
        /*072c*/ 	.byte	0x04, 0x11
        /*072e*/ 	.short	(.L_316 - .L_315)
	.align		4
.L_315:
        /*0730*/ 	.word	index@(_ZN10layer_norm13ln_fwd_kernelINS_13Kernel_traitsIf6__halfS2_S2_fjLj1280ELj1ELj4ELj1ELj16ENS_18Kernel_traits_baseILj1280EfS2_S2_S2_fjLj128EEEEELb0ELb0ELb1ELb1EEEvNS_9FwdParamsE)
        /*0734*/ 	.word	0x00000000


	//----- nvinfo : EIATTR_REGCOUNT
	.align		4
.L_316:
        /*0738*/ 	.byte	0x04, 0x2f
        /*073a*/ 	.short	(.L_318 - .L_317)
	.align		4
.L_317:
        /*073c*/ 	.word	index@(_ZN10layer_norm13ln_fwd_kernelINS_13Kernel_traitsIf6__halfS2_S2_fjLj1280ELj1ELj4ELj1ELj16ENS_18Kernel_traits_baseILj1280EfS2_S2_S2_fjLj128EEEEELb0ELb0ELb1ELb0EEEvNS_9FwdParamsE)
        /*0740*/ 	.word	0x0000009f


	//----- nvinfo : EIATTR_FRAME_SIZE
	.align		4
.L_318:
        /*0744*/ 	.byte	0x04, 0x11
        /*0746*/ 	.short	(.L_320 - .L_319)
	.align		4
.L_319:
        /*0748*/ 	.word	index@(_ZN10layer_norm13ln_fwd_kernelINS_13Kernel_traitsIf6__halfS2_S2_fjLj1280ELj1ELj4ELj1ELj16ENS_18Kernel_traits_baseILj1280EfS2_S2_S2_fjLj128EEEEELb0ELb0ELb1ELb0EEEvNS_9FwdParamsE)
        /*074c*/ 	.word	0x00000000


	//----- nvinfo : EIATTR_REGCOUNT
	.align		4
.L_320:
        /*0750*/ 	.byte	0x04, 0x2f
        /*0752*/ 	.short	(.L_322 - .L_321)
	.align		4
.L_321:
        /*0754*/ 	.word	index@(_ZN10layer_norm13ln_fwd_kernelINS_13Kernel_traitsIf6__halfS2_S2_fjLj1280ELj1ELj4ELj1ELj16ENS_18Kernel_traits_baseILj1280EfS2_S2_S2_fjLj128EEEEELb0ELb0ELb0ELb1EEEvNS_9FwdParamsE)
        /*0758*/ 	.word	0x00000099


	//----- nvinfo : EIATTR_FRAME_SIZE
	.align		4
.L_322:
        /*075c*/ 	.byte	0x04, 0x11
        /*075e*/ 	.short	(.L_324 - .L_323)
	.align		4
.L_323:
        /*0760*/ 	.word	index@(_ZN10layer_norm13ln_fwd_kernelINS_13Kernel_traitsIf6__halfS2_S2_fjLj1280ELj1ELj4ELj1ELj16ENS_18Kernel_traits_baseILj1280EfS2_S2_S2_fjLj128EEEEELb0ELb0ELb0ELb1EEEvNS_9FwdParamsE)
        /*0764*/ 	.word	0x00000000


	//----- nvinfo : EIATTR_REGCOUNT
	.align		4
.L_324:
        /*0768*/ 	.byte	0x04, 0x2f
        /*076a*/ 	.short	(.L_326 - .L_325)
	.align		4
.L_325:
        /*076c*/ 	.word	index@(_ZN10layer_norm13ln_fwd_kernelINS_13Kernel_traitsIf6__halfS2_S2_fjLj1280ELj1ELj4ELj1ELj16ENS_18Kernel_traits_baseILj1280EfS2_S2_S2_fjLj128EEEEELb0ELb0ELb0ELb0EEEvNS_9FwdParamsE)
        /*0770*/ 	.word	0x0000009a


	//----- nvinfo : EIATTR_FRAME_SIZE
	.align		4
.L_326:
        /*0774*/ 	.byte	0x04, 0x11
        /*0776*/ 	.short	(.L_328 - .L_327)
	.align		4
.L_327:
        /*0778*/ 	.word	index@(_ZN10layer_norm13ln_fwd_kernelINS_13Kernel_traitsIf6__halfS2_S2_fjLj1280ELj1ELj4ELj1ELj16ENS_18Kernel_traits_baseILj1280EfS2_S2_S2_fjLj128EEEEELb0ELb0ELb0ELb0EEEvNS_9FwdParamsE)
        /*077c*/ 	.word	0x00000000


	//----- nvinfo : EIATTR_REGCOUNT
	.align		4
.L_328:
        /*0780*/ 	.byte	0x04, 0x2f
        /*0782*/ 	.short	(.L_330 - .L_329)
	.align		4
.L_329:
        /*0784*/ 	.word	index@(_ZN10layer_norm13ln_fwd_kernelINS_13Kernel_traitsIf13__nv_bfloat16fS2_fjLj1280ELj1ELj4ELj1ELj16ENS_18Kernel_traits_baseILj1280EfS2_fS2_fjLj128EEEEELb1ELb1ELb1ELb1EEEvNS_9FwdParamsE)
        /*0788*/ 	.word	0x000000ff


	//----- nvinfo : EIATTR_FRAME_SIZE
	.align		4
.L_330:
        /*078c*/ 	.byte	0x04, 0x11
        /*078e*/ 	.short	(.L_332 - .L_331)
	.align		4
.L_331:
        /*0790*/ 	.word	index@(_ZN10layer_norm13ln_fwd_kernelINS_13Kernel_traitsIf13__nv_bfloat16fS2_fjLj1280ELj1ELj4ELj1ELj16ENS_18Kernel_traits_baseILj1280EfS2_fS2_fjLj128EEEEELb1ELb1ELb1ELb1EEEvNS_9FwdParamsE)
        /*0794*/ 	.word	0x00000000


	//----- nvinfo : EIATTR_REGCOUNT
	.align		4
.L_332:
        /*0798*/ 	.byte	0x04, 0x2f
        /*079a*/ 	.short	(.L_334 - .L_333)
	.align		4
.L_333:
        /*079c*/ 	.word	index@(_ZN10layer_norm13ln_fwd_kernelINS_13Kernel_traitsIf13__nv_bfloat16fS2_fjLj1280ELj1ELj4ELj1ELj16ENS_18Kernel_traits_baseILj1280EfS2_fS2_fjLj128EEEEELb1ELb1ELb1ELb0EEEvNS_9FwdParamsE)
        /*07a0*/ 	.word	0x000000eb


	//----- nvinfo : EIATTR_FRAME_SIZE
	.align		4
.L_334:
        /*07a4*/ 	.byte	0x04, 0x11
        /*07a6*/ 	.short	(.L_336 - .L_335)
	.align		4
.L_335:
        /*07a8*/ 	.word	index@(_ZN10layer_norm13ln_fwd_kernelINS_13Kernel_traitsIf13__nv_bfloat16fS2_fjLj1280ELj1ELj4ELj1ELj16ENS_18Kernel_traits_baseILj1280EfS2_fS2_fjLj128EEEEELb1ELb1ELb1ELb0EEEvNS_9FwdParamsE)
        /*07ac*/ 	.word	0x00000000


	//----- nvinfo : EIATTR_REGCOUNT
	.align		4
.L_336:
        /*07b0*/ 	.byte	0x04, 0x2f
        /*07b2*/ 	.short	(.L_338 - .L_337)
	.align		4
.L_337:
        /*07b4*/ 	.word	index@(_ZN10layer_norm13ln_fwd_kernelINS_13Kernel_traitsIf13__nv_bfloat16fS2_fjLj1280ELj1ELj4ELj1ELj16ENS_18Kernel_traits_baseILj1280EfS2_fS2_fjLj128EEEEELb1ELb1ELb0ELb1EEEvNS_9FwdParamsE)
        /*07b8*/ 	.word	0x000000ed


	//----- nvinfo : EIATTR_FRAME_SIZE
	.align		4
.L_338:
        /*07bc*/ 	.byte	0x04, 0x11
        /*07be*/ 	.short	(.L_340 - .L_339)
	.align		4
.L_339:
        /*07c0*/ 	.word	index@(_ZN10layer_norm13ln_fwd_kernelINS_13Kernel_traitsIf13__nv_bfloat16fS2_fjLj1280ELj1ELj4ELj1ELj16ENS_18Kernel_traits_baseILj1280EfS2_fS2_fjLj128EEEEELb1ELb1ELb0ELb1EEEvNS_9FwdParamsE)
        /*07c4*/ 	.word	0x00000000


	//----- nvinfo : EIATTR_REGCOUNT
	.align		4
.L_340:
        /*07c8*/ 	.byte	0x04, 0x2f
        /*07ca*/ 	.short	(.L_342 - .L_341)
	.align		4
.L_341:
        /*07cc*/ 	.word	index@(_ZN10layer_norm13ln_fwd_kernelINS_13Kernel_traitsIf13__nv_bfloat16fS2_fjLj1280ELj1ELj4ELj1ELj16ENS_18Kernel_traits_baseILj1280EfS2_fS2_fjLj128EEEEELb1ELb1ELb0ELb0EEEvNS_9FwdParamsE)
        /*07d0*/ 	.word	0x000000e0


	//----- nvinfo : EIATTR_FRAME_SIZE
	.align		4
.L_342:
        /*07d4*/ 	.byte	0x04, 0x11
        /*07d6*/ 	.short	(.L_344 - .L_343)
	.align		4
.L_343:
        /*07d8*/ 	.word	index@(_ZN10layer_norm13ln_fwd_kernelINS_13Kernel_traitsIf13__nv_bfloat16fS2_fjLj1280ELj1ELj4ELj1ELj16ENS_18Kernel_traits_baseILj1280EfS2_fS2_fjLj128EEEEELb1ELb1ELb0ELb0EEEvNS_9FwdParamsE)
        /*07dc*/ 	.word	0x00000000


	//----- nvinfo : EIATTR_REGCOUNT
	.align		4
.L_344:
        /*07e0*/ 	.byte	0x04, 0x2f
        /*07e2*/ 	.short	(.L_346 - .L_345)
	.align		4
.L_345:
        /*07e4*/ 	.word	index@(_ZN10layer_norm13ln_fwd_kernelINS_13Kernel_traitsIf13__nv_bfloat16fS2_fjLj1280ELj1ELj4ELj1ELj16ENS_18Kernel_traits_baseILj1280EfS2_fS2_fjLj128EEEEELb1ELb0ELb1ELb1EEEvNS_9FwdParamsE)
        /*07e8*/ 	.word	0x000000a8


	//----- nvinfo : EIATTR_FRAME_SIZE
	.align		4
.L_346:
        /*07ec*/ 	.byte	0x04, 0x11
        /*07ee*/ 	.short	(.L_348 - .L_347)
	.align		4
.L_347:
        /*07f0*/ 	.word	index@(_ZN10layer_norm13ln_fwd_kernelINS_13Kernel_traitsIf13__nv_bfloat16fS2_fjLj1280ELj1ELj4ELj1ELj16ENS_18Kernel_traits_baseILj1280EfS2_fS2_fjLj128EEEEELb1ELb0ELb1ELb1EEEvNS_9FwdParamsE)
        /*07f4*/ 	.word	0x00000000


	//----- nvinfo : EIATTR_REGCOUNT
	.align		4
.L_348:
        /*07f8*/ 	.byte	0x04, 0x2f
        /*07fa*/ 	.short	(.L_350 - .L_349)
	.align		4
.L_349:
        /*07fc*/ 	.word	index@(_ZN10layer_norm13ln_fwd_kernelINS_13Kernel_traitsIf13__nv_bfloat16fS2_fjLj1280ELj1ELj4ELj1ELj16ENS_18Kernel_traits_baseILj1280EfS2_fS2_fjLj128EEEEELb1ELb0ELb1ELb0EEEvNS_9FwdParamsE)
        /*0800*/ 	.word	0x000000b4


	//----- nvinfo : EIATTR_FRAME_SIZE
	.align		4
.L_350:
        /*0804*/ 	.byte	0x04, 0x11
        /*0806*/ 	.short	(.L_352 - .L_351)
	.align		4
.L_351:
        /*0808*/ 	.word	index@(_ZN10layer_norm13ln_fwd_kernelINS_13Kernel_traitsIf13__nv_bfloat16fS2_fjLj1280ELj1ELj4ELj1ELj16ENS_18Kernel_traits_baseILj1280EfS2_fS2_fjLj128EEEEELb1ELb0ELb1ELb0EEEvNS_9FwdParamsE)
        /*080c*/ 	.word	0x00000000


	//----- nvinfo : EIATTR_REGCOUNT
	.align		4
.L_352:
        /*0810*/ 	.byte	0x04, 0x2f
        /*0812*/ 	.short	(.L_354 - .L_353)
	.align		4
.L_353:
        /*0814*/ 	.word	index@(_ZN10layer_norm13ln_fwd_kernelINS_13Kernel_traitsIf13__nv_bfloat16fS2_fjLj1280ELj1ELj4ELj1ELj16ENS_18Kernel_traits_baseILj1280EfS2_fS2_fjLj128EEEEELb1ELb0ELb0ELb1EEEvNS_9FwdParamsE)
        /*0818*/ 	.word	0x000000a7


	//----- nvinfo : EIATTR_FRAME_SIZE
	.align		4
.L_354:
        /*081c*/ 	.byte	0x04, 0x11
        /*081e*/ 	.short	(.L_356 - .L_355)
	.align		4
.L_355:
        /*0820*/ 	.word	index@(_ZN10layer_norm13ln_fwd_kernelINS_13Kernel_traitsIf13__nv_bfloat16fS2_fjLj1280ELj1ELj4ELj1ELj16ENS_18Kernel_traits_baseILj1280EfS2_fS2_fjLj128EEEEELb1ELb0ELb0ELb1EEEvNS_9FwdParamsE)
        /*0824*/ 	.word	0x00000000


	//----- nvinfo : EIATTR_REGCOUNT
	.align		4
.L_356:
        /*0828*/ 	.byte	0x04, 0x2f
        /*082a*/ 	.short	(.L_358 - .L_357)
	.align		4
.L_357:
        /*082c*/ 	.word	index@(_ZN10layer_norm13ln_fwd_kernelINS_13Kernel_traitsIf13__nv_bfloat16fS2_fjLj1280ELj1ELj4ELj1ELj16ENS_18Kernel_traits_baseILj1280EfS2_fS2_fjLj128EEEEELb1ELb0ELb0ELb0EEEvNS_9FwdParamsE)
        /*0830*/ 	.word	0x000000a2


	//----- nvinfo : EIATTR_FRAME_SIZE
	.align		4
.L_358:
        /*0834*/ 	.byte	0x04, 0x11
        /*0836*/ 	.short	(.L_360 - .L_359)
	.align		4
.L_359:
        /*0838*/ 	.word	index@(_ZN10layer_norm13ln_fwd_kernelINS_13Kernel_traitsIf13__nv_bfloat16fS2_fjLj1280ELj1ELj4ELj1ELj16ENS_18Kernel_traits_baseILj1280EfS2_fS2_fjLj128EEEEELb1ELb0ELb0ELb0EEEvNS_9FwdParamsE)
        /*083c*/ 	.word	0x00000000


	//----- nvinfo : EIATTR_REGCOUNT
	.align		4
.L_360:
        /*0840*/ 	.byte	0x04, 0x2f
        /*0842*/ 	.short	(.L_362 - .L_361)
	.align		4
.L_361:
        /*0844*/ 	.word	index@(_ZN10layer_norm13ln_fwd_kernelINS_13Kernel_traitsIf13__nv_bfloat16fS2_fjLj1280ELj1ELj4ELj1ELj16ENS_18Kernel_traits_baseILj1280EfS2_fS2_fjLj128EEEEELb0ELb1ELb1ELb1EEEvNS_9FwdParamsE)
        /*0848*/ 	.word	0x000000e0


	//----- nvinfo : EIATTR_FRAME_SIZE
	.align		4
.L_362:
        /*084c*/ 	.byte	0x04, 0x11
        /*084e*/ 	.short	(.L_364 - .L_363)
	.align		4
.L_363:
        /*0850*/ 	.word	index@(_ZN10layer_norm13ln_fwd_kernelINS_13Kernel_traitsIf13__nv_bfloat16fS2_fjLj1280ELj1ELj4ELj1ELj16ENS_18Kernel_traits_baseILj1280EfS2_fS2_fjLj128EEEEELb0ELb1ELb1ELb1EEEvNS_9FwdParamsE)
        /*0854*/ 	.word	0x00000000


	//----- nvinfo : EIATTR_REGCOUNT
	.align		4
.L_364:
        /*0858*/ 	.byte	0x04, 0x2f
        /*085a*/ 	.short	(.L_366 - .L_365)
	.align		4
.L_365:
        /*085c*/ 	.word	index@(_ZN10layer_norm13ln_fwd_kernelINS_13Kernel_traitsIf13__nv_bfloat16fS2_fjLj1280ELj1ELj4ELj1ELj16ENS_18Kernel_traits_baseILj1280EfS2_fS2_fjLj128EEEEELb0ELb1ELb1ELb0EEEvNS_9FwdParamsE)
        /*0860*/ 	.word	0x000000cc


	//----- nvinfo : EIATTR_FRAME_SIZE
	.align		4
.L_366:
        /*0864*/ 	.byte	0x04, 0x11
        /*0866*/ 	.short	(.L_368 - .L_367)
	.align		4
.L_367:
        /*0868*/ 	.word	index@(_ZN10layer_norm13ln_fwd_kernelINS_13Kernel_traitsIf13__nv_bfloat16fS2_fjLj1280ELj1ELj4ELj1ELj16ENS_18Kernel_traits_baseILj1280EfS2_fS2_fjLj128EEEEELb0ELb1ELb1ELb0EEEvNS_9FwdParamsE)
        /*086c*/ 	.word	0x00000000


	//----- nvinfo : EIATTR_REGCOUNT
	.align		4
.L_368:
        /*0870*/ 	.byte	0x04, 0x2f
        /*0872*/ 	.short	(.L_370 - .L_369)
	.align		4
.L_369:
        /*0874*/ 	.word	index@(_ZN10layer_norm13ln_fwd_kernelINS_13Kernel_traitsIf13__nv_bfloat16fS2_fjLj1280ELj1ELj4ELj1ELj16ENS_18Kernel_traits_baseILj1280EfS2_fS2_fjLj128EEEEELb0ELb1ELb0ELb1EEEvNS_9FwdParamsE)
        /*0878*/ 	.word	0x000000cc


	//----- nvinfo : EIATTR_FRAME_SIZE
	.align		4
.L_370:
        /*087c*/ 	.byte	0x04, 0x11
        /*087e*/ 	.short	(.L_372 - .L_371)
	.align		4
.L_371:
        /*0880*/ 	.word	index@(_ZN10layer_norm13ln_fwd_kernelINS_13Kernel_traitsIf13__nv_bfloat16fS2_fjLj1280ELj1ELj4ELj1ELj16ENS_18Kernel_traits_baseILj1280EfS2_fS2_fjLj128EEEEELb0ELb1ELb0ELb1EEEvNS_9FwdParamsE)
        /*0884*/ 	.word	0x00000000


	//----- nvinfo : EIATTR_REGCOUNT
	.align		4
.L_372:
        /*0888*/ 	.byte	0x04, 0x2f
        /*088a*/ 	.short	(.L_374 - .L_373)
	.align		4
.L_373:
        /*088c*/ 	.word	index@(_ZN10layer_norm13ln_fwd_kernelINS_13Kernel_traitsIf13__nv_bfloat16fS2_fjLj1280ELj1ELj4ELj1ELj16ENS_18Kernel_traits_baseILj1280EfS2_fS2_fjLj128EEEEELb0ELb1ELb0ELb0EEEvNS_9FwdParamsE)
        /*0890*/ 	.word	0x000000c6


	//----- nvinfo : EIATTR_FRAME_SIZE
	.align		4
.L_374:
        /*0894*/ 	.byte	0x04, 0x11
        /*0896*/ 	.short	(.L_376 - .L_375)
	.align		4
.L_375:
        /*0898*/ 	.word	index@(_ZN10layer_norm13ln_fwd_kernelINS_13Kernel_traitsIf13__nv_bfloat16fS2_fjLj1280ELj1ELj4ELj1ELj16ENS_18Kernel_traits_baseILj1280EfS2_fS2_fjLj128EEEEELb0ELb1ELb0ELb0EEEvNS_9FwdParamsE)
        /*089c*/ 	.word	0x00000000


	//----- nvinfo : EIATTR_REGCOUNT
	.align		4
.L_376:
        /*08a0*/ 	.byte	0x04, 0x2f
        /*08a2*/ 	.short	(.L_378 - .L_377)
	.align		4
.L_377:
        /*08a4*/ 	.word	index@(_ZN10layer_norm13ln_fwd_kernelINS_13Kernel_traitsIf13__nv_bfloat16fS2_fjLj1280ELj1ELj4ELj1ELj16ENS_18Kernel_traits_baseILj1280EfS2_fS2_fjLj128EEEEELb0ELb0ELb1ELb1EEEvNS_9FwdParamsE)
        /*08a8*/ 	.word	0x000000a8


	//----- nvinfo : EIATTR_FRAME_SIZE
	.align		4
.L_378:
        /*08ac*/ 	.byte	0x04, 0x11
        /*08ae*/ 	.short	(.L_380 - .L_379)
	.align		4
.L_379:
        /*08b0*/ 	.word	index@(_ZN10layer_norm13ln_fwd_kernelINS_13Kernel_traitsIf13__nv_bfloat16fS2_fjLj1280ELj1ELj4ELj1ELj16ENS_18Kernel_traits_baseILj1280EfS2_fS2_fjLj128EEEEELb0ELb0ELb1ELb1EEEvNS_9FwdParamsE)
        /*08b4*/ 	.word	0x00000000


	//----- nvinfo : EIATTR_REGCOUNT
	.align		4
.L_380:
        /*08b8*/ 	.byte	0x04, 0x2f
        /*08ba*/ 	.short	(.L_382 - .L_381)
	.align		4
.L_381:
        /*08bc*/ 	.word	index@(_ZN10layer_norm13ln_fwd_kernelINS_13Kernel_traitsIf13__nv_bfloat16fS2_fjLj1280ELj1ELj4ELj1ELj16ENS_18Kernel_traits_baseILj1280EfS2_fS2_fjLj128EEEEELb0ELb0ELb1ELb0EEEvNS_9FwdParamsE)
        /*08c0*/ 	.word	0x000000a4


	//----- nvinfo : EIATTR_FRAME_SIZE
	.align		4
.L_382:
        /*08c4*/ 	.byte	0x04, 0x11
        /*08c6*/ 	.short	(.L_384 - .L_383)
	.align		4
.L_383:
        /*08c8*/ 	.word	index@(_ZN10layer_norm13ln_fwd_kernelINS_13Kernel_traitsIf13__nv_bfloat16fS2_fjLj1280ELj1ELj4ELj1ELj16ENS_18Kernel_traits_baseILj1280EfS2_fS2_fjLj128EEEEELb0ELb0ELb1ELb0EEEvNS_9FwdParamsE)
        /*08cc*/ 	.word	0x00000000


	//----- nvinfo : EIATTR_REGCOUNT
	.align		4
.L_384:
        /*08d0*/ 	.byte	0x04, 0x2f
        /*08d2*/ 	.short	(.L_386 - .L_385)
	.align		4
.L_385:
        /*08d4*/ 	.word	index@(_ZN10layer_norm13ln_fwd_kernelINS_13Kernel_traitsIf13__nv_bfloat16fS2_fjLj1280ELj1ELj4ELj1ELj16ENS_18Kernel_traits_baseILj1280EfS2_fS2_fjLj128EEEEELb0ELb0ELb0ELb1EEEvNS_9FwdParamsE)
        /*08d8*/ 	.word	0x0000009f


	//----- nvinfo : EIATTR_FRAME_SIZE
	.align		4
.L_386:
        /*08dc*/ 	.byte	0x04, 0x11
        /*08de*/ 	.short	(.L_388 - .L_387)
	.align		4
.L_387:
        /*08e0*/ 	.word	index@(_ZN10layer_norm13ln_fwd_kernelINS_13Kernel_traitsIf13__nv_bfloat16fS2_fjLj1280ELj1ELj4ELj1ELj16ENS_18Kernel_traits_baseILj1280EfS2_fS2_fjLj128EEEEELb0ELb0ELb0ELb1EEEvNS_9FwdParamsE)
        /*08e4*/ 	.word	0x00000000


	//----- nvinfo : EIATTR_REGCOUNT
	.align		4
.L_388:
        /*08e8*/ 	.byte	0x04, 0x2f
        /*08ea*/ 	.short	(.L_390 - .L_389)
	.align		4
.L_389:
        /*08ec*/ 	.word	index@(_ZN10layer_norm13ln_fwd_kernelINS_13Kernel_traitsIf13__nv_bfloat16fS2_fjLj1280ELj1ELj4ELj1ELj16ENS_18Kernel_traits_baseILj1280EfS2_fS2_fjLj128EEEEELb0ELb0ELb0ELb0EEEvNS_9FwdParamsE)
        /*08f0*/ 	.word	0x0000009c


	//----- nvinfo : EIATTR_FRAME_SIZE
	.align		4
.L_390:
        /*08f4*/ 	.byte	0x04, 0x11
        /*08f6*/ 	.short	(.L_392 - .L_391)
	.align		4
.L_391:
        /*08f8*/ 	.word	index@(_ZN10layer_norm13ln_fwd_kernelINS_13Kernel_traitsIf13__nv_bfloat16fS2_fjLj1280ELj1ELj4ELj1ELj16ENS_18Kernel_traits_baseILj1280EfS2_fS2_fjLj128EEEEELb0ELb0ELb0ELb0EEEvNS_9FwdParamsE)
        /*08fc*/ 	.word	0x00000000


	//----- nvinfo : EIATTR_REGCOUNT
	.align		4
.L_392:
        /*0900*/ 	.byte	0x04, 0x2f
        /*0902*/ 	.short	(.L_394 - .L_393)
	.align		4
.L_393:
        /*0904*/ 	.word	index@(_ZN10layer_norm13ln_fwd_kernelINS_13Kernel_traitsI13__nv_bfloat16S2_fS2_fjLj1280ELj1ELj4ELj1ELj16ENS_18Kernel_traits_baseILj1280ES2_S2_fS2_fjLj128EEEEELb1ELb1ELb1ELb1EEEvNS_9FwdParamsE)
        /*0908*/ 	.word	0x000000a8


	//----- nvinfo : EIATTR_FRAME_SIZE
	.align		4
.L_394:
        /*090c*/ 	.byte	0x04, 0x11
        /*090e*/ 	.short	(.L_396 - .L_395)
	.align		4
.L_395:
        /*0910*/ 	.word	index@(_ZN10layer_norm13ln_fwd_kernelINS_13Kernel_traitsI13__nv_bfloat16S2_fS2_fjLj1280ELj1ELj4ELj1ELj16ENS_18Kernel_traits_baseILj1280ES2_S2_fS2_fjLj128EEEEELb1ELb1ELb1ELb1EEEvNS_9FwdParamsE)
        /*0914*/ 	.word	0x00000000


	//----- nvinfo : EIATTR_REGCOUNT
	.align		4
.L_396:
        /*0918*/ 	.byte	0x04, 0x2f
        /*091a*/ 	.short	(.L_398 - .L_397)
	.align		4
.L_397:
        /*091c*/ 	.word	index@(_ZN10layer_norm13ln_fwd_kernelINS_13Kernel_traitsI13__nv_bfloat16S2_fS2_fjLj1280ELj1ELj4ELj1ELj16ENS_18Kernel_traits_baseILj1280ES2_S2_fS2_fjLj128EEEEELb1ELb1ELb1ELb0EEEvNS_9FwdParamsE)
        /*0920*/ 	.word	0x000000eb


	//----- nvinfo : EIATTR_FRAME_SIZE
	.align		4
.L_398:
        /*0924*/ 	.byte	0x04, 0x11
        /*0926*/ 	.short	(.L_400 - .L_399)
	.align		4
.L_399:
        /*0928*/ 	.word	index@(_ZN10layer_norm13ln_fwd_kernelINS_13Kernel_traitsI13__nv_bfloat16S2_fS2_fjLj1280ELj1ELj4ELj1ELj16ENS_18Kernel_traits_baseILj1280ES2_S2_fS2_fjLj128EEEEELb1ELb1ELb1ELb0EEEvNS_9FwdParamsE)
        /*092c*/ 	.word	0x00000000


	//----- nvinfo : EIATTR_REGCOUNT
	.align		4
.L_400:
        /*0930*/ 	.byte	0x04, 0x2f
        /*0932*/ 	.short	(.L_402 - .L_401)
	.align		4
.L_401:
        /*0934*/ 	.word	index@(_ZN10layer_norm13ln_fwd_kernelINS_13Kernel_traitsI13__nv_bfloat16S2_fS2_fjLj1280ELj1ELj4ELj1ELj16ENS_18Kernel_traits_baseILj1280ES2_S2_fS2_fjLj128EEEEELb1ELb1ELb0ELb1EEEvNS_9FwdParamsE)
        /*0938*/ 	.word	0x000000dd


	//----- nvinfo : EIATTR_FRAME_SIZE
	.align		4
.L_402:
        /*093c*/ 	.byte	0x04, 0x11
        /*093e*/ 	.short	(.L_404 - .L_403)
	.align		4
.L_403:
        /*0940*/ 	.word	index@(_ZN10layer_norm13ln_fwd_kernelINS_13Kernel_traitsI13__nv_bfloat16S2_fS2_fjLj1280ELj1ELj4ELj1ELj16ENS_18Kernel_traits_baseILj1280ES2_S2_fS2_fjLj128EEEEELb1ELb1ELb0ELb1EEEvNS_9FwdParamsE)
        /*0944*/ 	.word	0x00000000


	//----- nvinfo : EIATTR_REGCOUNT
	.align		4
.L_404:
        /*0948*/ 	.byte	0x04, 0x2f
        /*094a*/ 	.short	(.L_406 - .L_405)
	.align		4
.L_405:
        /*094c*/ 	.word	index@(_ZN10layer_norm13ln_fwd_kernelINS_13Kernel_traitsI13__nv_bfloat16S2_fS2_fjLj1280ELj1ELj4ELj1ELj16ENS_18Kernel_traits_baseILj1280ES2_S2_fS2_fjLj128EEEEELb1ELb1ELb0ELb0EEEvNS_9FwdParamsE)
        /*0950*/ 	.word	0x000000e2


	//----- nvinfo : EIATTR_FRAME_SIZE
	.align		4
.L_406:
        /*0954*/ 	.byte	0x04, 0x11
        /*0956*/ 	.short	(.L_408 - .L_407)
	.align		4
.L_407:
        /*0958*/ 	.word	index@(_ZN10layer_norm13ln_fwd_kernelINS_13Kernel_traitsI13__nv_bfloat16S2_fS2_fjLj1280ELj1ELj4ELj1ELj16ENS_18Kernel_traits_baseILj1280ES2_S2_fS2_fjLj128EEEEELb1ELb1ELb0ELb0EEEvNS_9FwdParamsE)
        /*095c*/ 	.word	0x00000000


	//----- nvinfo : EIATTR_REGCOUNT
	.align		4
.L_408:
        /*0960*/ 	.byte	0x04, 0x2f
        /*0962*/ 	.short	(.L_410 - .L_409)
	.align		4
.L_409:
        /*0964*/ 	.word	index@(_ZN10layer_norm13ln_fwd_kernelINS_13Kernel_traitsI13__nv_bfloat16S2_fS2_fjLj1280ELj1ELj4ELj1ELj16ENS_18Kernel_traits_baseILj1280ES2_S2_fS2_fjLj128EEEEELb1ELb0ELb1ELb1EEEvNS_9FwdParamsE)
        /*0968*/ 	.word	0x000000a7


	//----- nvinfo : EIATTR_FRAME_SIZE
	.align		4
.L_410:
        /*096c*/ 	.byte	0x04, 0x11
        /*096e*/ 	.short	(.L_412 - .L_411)
	.align		4
.L_411:
        /*0970*/ 	.word	index@(_ZN10layer_norm13ln_fwd_kernelINS_13Kernel_traitsI13__nv_bfloat16S2_fS2_fjLj1280ELj1ELj4ELj1ELj16ENS_18Kernel_traits_baseILj1280ES2_S2_fS2_fjLj128EEEEELb1ELb0ELb1ELb1EEEvNS_9FwdParamsE)
        /*0974*/ 	.word	0x00000000


	//----- nvinfo : EIATTR_REGCOUNT
	.align		4
.L_412:
        /*0978*/ 	.byte	0x04, 0x2f
        /*097a*/ 	.short	(.L_414 - .L_413)
	.align		4
.L_413:
        /*097c*/ 	.word	index@(_ZN10layer_norm13ln_fwd_kernelINS_13Kernel_traitsI13__nv_bfloat16S2_fS2_fjLj1280ELj1ELj4ELj1ELj16ENS_18Kernel_traits_baseILj1280ES2_S2_fS2_fjLj128EEEEELb1ELb0ELb1ELb0EEEvNS_9FwdParamsE)
        /*0980*/ 	.word	0x000000a8


	//----- nvinfo : EIATTR_FRAME_SIZE
	.align		4
.L_414:
        /*0984*/ 	.byte	0x04, 0x11
        /*0986*/ 	.short	(.L_416 - .L_415)
	.align		4
.L_415:
        /*0988*/ 	.word	index@(_ZN10layer_norm13ln_fwd_kernelINS_13Kernel_traitsI13__nv_bfloat16S2_fS2_fjLj1280ELj1ELj4ELj1ELj16ENS_18Kernel_traits_baseILj1280ES2_S2_fS2_fjLj128EEEEELb1ELb0ELb1ELb0EEEvNS_9FwdParamsE)
        /*098c*/ 	.word	0x00000018


	//----- nvinfo : EIATTR_REGCOUNT
	.align		4
.L_416:
        /*0990*/ 	.byte	0x04, 0x2f
        /*0992*/ 	.short	(.L_418 - .L_417)
	.align		4
.L_417:
        /*0994*/ 	.word	index@(_ZN10layer_norm13ln_fwd_kernelINS_13Kernel_traitsI13__nv_bfloat16S2_fS2_fjLj1280ELj1ELj4ELj1ELj16ENS_18Kernel_traits_baseILj1280ES2_S2_fS2_fjLj128EEEEELb1ELb0ELb0ELb1EEEvNS_9FwdParamsE)
        /*0998*/ 	.word	0x000000a7


	//----- nvinfo : EIATTR_FRAME_SIZE
	.align		4
.L_418:
        /*099c*/ 	.byte	0x04, 0x11
        /*099e*/ 	.short	(.L_420 - .L_419)
	.align		4
.L_419:
        /*09a0*/ 	.word	index@(_ZN10layer_norm13ln_fwd_kernelINS_13Kernel_traitsI13__nv_bfloat16S2_fS2_fjLj1280ELj1ELj4ELj1ELj16ENS_18Kernel_traits_baseILj1280ES2_S2_fS2_fjLj128EEEEELb1ELb0ELb0ELb1EEEvNS_9FwdParamsE)
        /*09a4*/ 	.word	0x00000000


	//----- nvinfo : EIATTR_REGCOUNT
	.align		4
.L_420:
        /*09a8*/ 	.byte	0x04, 0x2f
        /*09aa*/ 	.short	(.L_422 - .L_421)
	.align		4
.L_421:
        /*09ac*/ 	.word	index@(_ZN10layer_norm13ln_fwd_kernelINS_13Kernel_traitsI13__nv_bfloat16S2_fS2_fjLj1280ELj1ELj4ELj1ELj16ENS_18Kernel_traits_baseILj1280ES2_S2_fS2_fjLj128EEEEELb1ELb0ELb0ELb0EEEvNS_9FwdParamsE)
        /*09b0*/ 	.word	0x000000a3


	//----- nvinfo : EIATTR_FRAME_SIZE
	.align		4
.L_422:
        /*09b4*/ 	.byte	0x04, 0x11
        /*09b6*/ 	.short	(.L_424 - .L_423)
	.align		4
.L_423:
        /*09b8*/ 	.word	index@(_ZN10layer_norm13ln_fwd_kernelINS_13Kernel_traitsI13__nv_bfloat16S2_fS2_fjLj1280ELj1ELj4ELj1ELj16ENS_18Kernel_traits_baseILj1280ES2_S2_fS2_fjLj128EEEEELb1ELb0ELb0ELb0EEEvNS_9FwdParamsE)
        /*09bc*/ 	.word	0x00000000


	//----- nvinfo : EIATTR_REGCOUNT
	.align		4
.L_424:
        /*09c0*/ 	.byte	0x04, 0x2f
        /*09c2*/ 	.short	(.L_426 - .L_425)
	.align		4
.L_425:
        /*09c4*/ 	.word	index@(_ZN10layer_norm13ln_fwd_kernelINS_13Kernel_traitsI13__nv_bfloat16S2_fS2_fjLj1280ELj1ELj4ELj1ELj16ENS_18Kernel_traits_baseILj1280ES2_S2_fS2_fjLj128EEEEELb0ELb1ELb1ELb1EEEvNS_9FwdParamsE)
        /*09c8*/ 	.word	0x000000d7


	//----- nvinfo : EIATTR_FRAME_SIZE
	.align		4
.L_426:
        /*09cc*/ 	.byte	0x04, 0x11
        /*09ce*/ 	.short	(.L_428 - .L_427)
	.align		4
.L_427:
        /*09d0*/ 	.word	index@(_ZN10layer_norm13ln_fwd_kernelINS_13Kernel_traitsI13__nv_bfloat16S2_fS2_fjLj1280ELj1ELj4ELj1ELj16ENS_18Kernel_traits_baseILj1280ES2_S2_fS2_fjLj128EEEEELb0ELb1ELb1ELb1EEEvNS_9FwdParamsE)
        /*09d4*/ 	.word	0x00000000


	//----- nvinfo : EIATTR_REGCOUNT
	.align		4
.L_428:
        /*09d8*/ 	.byte	0x04, 0x2f
        /*09da*/ 	.short	(.L_430 - .L_429)
	.align		4
.L_429:
        /*09dc*/ 	.word	index@(_ZN10layer_norm13ln_fwd_kernelINS_13Kernel_traitsI13__nv_bfloat16S2_fS2_fjLj1280ELj1ELj4ELj1ELj16ENS_18Kernel_traits_baseILj1280ES2_S2_fS2_fjLj128EEEEELb0ELb1ELb1ELb0EEEvNS_9FwdParamsE)
        /*09e0*/ 	.word	0x000000c9


	//----- nvinfo : EIATTR_FRAME_SIZE
	.align		4
.L_430:
        /*09e4*/ 	.byte	0x04, 0x11
        /*09e6*/ 	.short	(.L_432 - .L_431)
	.align		4
.L_431:
        /*09e8*/ 	.word	index@(_ZN10layer_norm13ln_fwd_kernelINS_13Kernel_traitsI13__nv_bfloat16S2_fS2_fjLj1280ELj1ELj4ELj1ELj16ENS_18Kernel_traits_baseILj1280ES2_S2_fS2_fjLj128EEEEELb0ELb1ELb1ELb0EEEvNS_9FwdParamsE)
        /*09ec*/ 	.word	0x00000000


	//----- nvinfo : EIATTR_REGCOUNT
	.align		4
.L_432:
        /*09f0*/ 	.byte	0x04, 0x2f
        /*09f2*/ 	.short	(.L_434 - .L_433)
	.align		4
.L_433:
        /*09f4*/ 	.word	index@(_ZN10layer_norm13ln_fwd_kernelINS_13Kernel_traitsI13__nv_bfloat16S2_fS2_fjLj1280ELj1ELj4ELj1ELj16ENS_18Kernel_traits_baseILj1280ES2_S2_fS2_fjLj128EEEEELb0ELb1ELb0ELb1EEEvNS_9FwdParamsE)
        /*09f8*/ 	.word	0x000000bc


	//----- nvinfo : EIATTR_FRAME_SIZE
	.align		4
.L_434:
        /*09fc*/ 	.byte	0x04, 0x11
        /*09fe*/ 	.short	(.L_436 - .L_435)
	.align		4
.L_435:
        /*0a00*/ 	.word	index@(_ZN10layer_norm13ln_fwd_kernelINS_13Kernel_traitsI13__nv_bfloat16S2_fS2_fjLj1280ELj1ELj4ELj1ELj16ENS_18Kernel_traits_baseILj1280ES2_S2_fS2_fjLj128EEEEELb0ELb1ELb0ELb1EEEvNS_9FwdParamsE)
        /*0a04*/ 	.word	0x00000000


	//----- nvinfo : EIATTR_REGCOUNT
	.align		4
.L_436:
        /*0a08*/ 	.byte	0x04, 0x2f
        /*0a0a*/ 	.short	(.L_438 - .L_437)
	.align		4
.L_437:
        /*0a0c*/ 	.word	index@(_ZN10layer_norm13ln_fwd_kernelINS_13Kernel_traitsI13__nv_bfloat16S2_fS2_fjLj1280ELj1ELj4ELj1ELj16ENS_18Kernel_traits_baseILj1280ES2_S2_fS2_fjLj128EEEEELb0ELb1ELb0ELb0EEEvNS_9FwdParamsE)
        /*0a10*/ 	.word	0x000000c1


	//----- nvinfo : EIATTR_FRAME_SIZE
	.align		4
.L_438:
        /*0a14*/ 	.byte	0x04, 0x11
        /*0a16*/ 	.short	(.L_440 - .L_439)
	.align		4
.L_439:
        /*0a18*/ 	.word	index@(_ZN10layer_norm13ln_fwd_kernelINS_13Kernel_traitsI13__nv_bfloat16S2_fS2_fjLj1280ELj1ELj4ELj1ELj16ENS_18Kernel_traits_baseILj1280ES2_S2_fS2_fjLj128EEEEELb0ELb1ELb0ELb0EEEvNS_9FwdParamsE)
        /*0a1c*/ 	.word	0x00000000


	//----- nvinfo : EIATTR_REGCOUNT
	.align		4
.L_440:
        /*0a20*/ 	.byte	0x04, 0x2f
        /*0a22*/ 	.short	(.L_442 - .L_441)
	.align		4
.L_441:
        /*0a24*/ 	.word	index@(_ZN10layer_norm13ln_fwd_kernelINS_13Kernel_traitsI13__nv_bfloat16S2_fS2_fjLj1280ELj1ELj4ELj1ELj16ENS_18Kernel_traits_baseILj1280ES2_S2_fS2_fjLj128EEEEELb0ELb0ELb1ELb1EEEvNS_9FwdParamsE)
        /*0a28*/ 	.word	0x000000a7


	//----- nvinfo : EIATTR_FRAME_SIZE
	.align		4
.L_442:
        /*0a2c*/ 	.byte	0x04, 0x11
        /*0a2e*/ 	.short	(.L_444 - .L_443)
	.align		4
.L_443:
        /*0a30*/ 	.word	index@(_ZN10layer_norm13ln_fwd_kernelINS_13Kernel_traitsI13__nv_bfloat16S2_fS2_fjLj1280ELj1ELj4ELj1ELj16ENS_18Kernel_traits_baseILj1280ES2_S2_fS2_fjLj128EEEEELb0ELb0ELb1ELb1EEEvNS_9FwdParamsE)
        /*0a34*/ 	.word	0x00000000


	//----- nvinfo : EIATTR_REGCOUNT
	.align		4
.L_444:
        /*0a38*/ 	.byte	0x04, 0x2f
        /*0a3a*/ 	.short	(.L_446 - .L_445)
	.align		4
.L_445:
        /*0a3c*/ 	.word	index@(_ZN10layer_norm13ln_fwd_kernelINS_13Kernel_traitsI13__nv_bfloat16S2_fS2_fjLj1280ELj1ELj4ELj1ELj16ENS_18Kernel_traits_baseILj1280ES2_S2_fS2_fjLj128EEEEELb0ELb0ELb1ELb0EEEvNS_9FwdParamsE)
        /*0a40*/ 	.word	0x000000a4


	//----- nvinfo : EIATTR_FRAME_SIZE
	.align		4
.L_446:
        /*0a44*/ 	.byte	0x04, 0x11
        /*0a46*/ 	.short	(.L_448 - .L_447)
	.align		4
.L_447:
        /*0a48*/ 	.word	index@(_ZN10layer_norm13ln_fwd_kernelINS_13Kernel_traitsI13__nv_bfloat16S2_fS2_fjLj1280ELj1ELj4ELj1ELj16ENS_18Kernel_traits_baseILj1280ES2_S2_fS2_fjLj128EEEEELb0ELb0ELb1ELb0EEEvNS_9FwdParamsE)
        /*0a4c*/ 	.word	0x00000000


	//----- nvinfo : EIATTR_REGCOUNT
	.align		4
.L_448:
        /*0a50*/ 	.byte	0x04, 0x2f
        /*0a52*/ 	.short	(.L_450 - .L_449)
	.align		4
.L_449:
        /*0a54*/ 	.word	index@(_ZN10layer_norm13ln_fwd_kernelINS_13Kernel_traitsI13__nv_bfloat16S2_fS2_fjLj1280ELj1ELj4ELj1ELj16ENS_18Kernel_traits_baseILj1280ES2_S2_fS2_fjLj128EEEEELb0ELb0ELb0ELb1EEEvNS_9FwdParamsE)
        /*0a58*/ 	.word	0x000000a0


	//----- nvinfo : EIATTR_FRAME_SIZE
	.align		4
.L_450:
        /*0a5c*/ 	.byte	0x04, 0x11
        /*0a5e*/ 	.short	(.L_452 - .L_451)
	.align		4
.L_451:
        /*0a60*/ 	.word	index@(_ZN10layer_norm13ln_fwd_kernelINS_13Kernel_traitsI13__nv_bfloat16S2_fS2_fjLj1280ELj1ELj4ELj1ELj16ENS_18Kernel_traits_baseILj1280ES2_S2_fS2_fjLj128EEEEELb0ELb0ELb0ELb1EEEvNS_9FwdParamsE)
        /*0a64*/ 	.word	0x00000000


	//----- nvinfo : EIATTR_REGCOUNT
	.align		4
.L_452:
        /*0a68*/ 	.byte	0x04, 0x2f
        /*0a6a*/ 	.short	(.L_454 - .L_453)
	.align		4
.L_453:
        /*0a6c*/ 	.word	index@(_ZN10layer_norm13ln_fwd_kernelINS_13Kernel_traitsI13__nv_bfloat16S2_fS2_fjLj1280ELj1ELj4ELj1ELj16ENS_18Kernel_traits_baseILj1280ES2_S2_fS2_fjLj128EEEEELb0ELb0ELb0ELb0EEEvNS_9FwdParamsE)
        /*0a70*/ 	.word	0x0000009b


	//----- nvinfo : EIATTR_FRAME_SIZE
	.align		4
.L_454:
        /*0a74*/ 	.byte	0x04, 0x11
        /*0a76*/ 	.short	(.L_456 - .L_455)
	.align		4
.L_455:
        /*0a78*/ 	.word	index@(_ZN10layer_norm13ln_fwd_kernelINS_13Kernel_traitsI13__nv_bfloat16S2_fS2_fjLj1280ELj1ELj4ELj1ELj16ENS_18Kernel_traits_baseILj1280ES2_S2_fS2_fjLj128EEEEELb0ELb0ELb0ELb0EEEvNS_9FwdParamsE)
        /*0a7c*/ 	.word	0x00000000


	//----- nvinfo : EIATTR_REGCOUNT
	.align		4
.L_456:
        /*0a80*/ 	.byte	0x04, 0x2f
        /*0a82*/ 	.short	(.L_458 - .L_457)
	.align		4
.L_457:
        /*0a84*/ 	.word	index@(_ZN10layer_norm13ln_fwd_kernelINS_13Kernel_traitsIf13__nv_bfloat16S2_S2_fjLj1280ELj1ELj4ELj1ELj16ENS_18Kernel_traits_baseILj1280EfS2_S2_S2_fjLj128EEEEELb1ELb1ELb1ELb1EEEvNS_9FwdParamsE)
        /*0a88*/ 	.word	0x000000ff


	//----- nvinfo : EIATTR_FRAME_SIZE
	.align		4
.L_458:
        /*0a8c*/ 	.byte	0x04, 0x11
        /*0a8e*/ 	.short	(.L_460 - .L_459)
	.align		4
.L_459:
        /*0a90*/ 	.word	index@(_ZN10layer_norm13ln_fwd_kernelINS_13Kernel_traitsIf13__nv_bfloat16S2_S2_fjLj1280ELj1ELj4ELj1ELj16ENS_18Kernel_traits_baseILj1280EfS2_S2_S2_fjLj128EEEEELb1ELb1ELb1ELb1EEEvNS_9FwdParamsE)
        /*0a94*/ 	.word	0x00000000


	//----- nvinfo : EIATTR_REGCOUNT
	.align		4
.L_460:
        /*0a98*/ 	.byte	0x04, 0x2f
        /*0a9a*/ 	.short	(.L_462 - .L_461)
	.align		4
.L_461:
        /*0a9c*/ 	.word	index@(_ZN10layer_norm13ln_fwd_kernelINS_13Kernel_traitsIf13__nv_bfloat16S2_S2_fjLj1280ELj1ELj4ELj1ELj16ENS_18Kernel_traits_baseILj1280EfS2_S2_S2_fjLj128EEEEELb1ELb1ELb1ELb0EEEvNS_9FwdParamsE)
        /*0aa0*/ 	.word	0x000000e7


	//----- nvinfo : EIATTR_FRAME_SIZE
	.align		4
.L_462:
        /*0aa4*/ 	.byte	0x04, 0x11
        /*0aa6*/ 	.short	(.L_464 - .L_463)
	.align		4
.L_463:
        /*0aa8*/ 	.word	index@(_ZN10layer_norm13ln_fwd_kernelINS_13Kernel_traitsIf13__nv_bfloat16S2_S2_fjLj1280ELj1ELj4ELj1ELj16ENS_18Kernel_traits_baseILj1280EfS2_S2_S2_fjLj128EEEEELb1ELb1ELb1ELb0EEEvNS_9FwdParamsE)
        /*0aac*/ 	.word	0x00000000


	//----- nvinfo : EIATTR_REGCOUNT
	.align		4
.L_464:
        /*0ab0*/ 	.byte	0x04, 0x2f
        /*0ab2*/ 	.short	(.L_466 - .L_465)
	.align		4
.L_465:
        /*0ab4*/ 	.word	index@(_ZN10layer_norm13ln_fwd_kernelINS_13Kernel_traitsIf13__nv_bfloat16S2_S2_fjLj1280ELj1ELj4ELj1ELj16ENS_18Kernel_traits_baseILj1280EfS2_S2_S2_fjLj128EEEEELb1ELb1ELb0ELb1EEEvNS_9FwdParamsE)
        /*0ab8*/ 	.word	0x000000ed


	//----- nvinfo : EIATTR_FRAME_SIZE
	.align		4
.L_466:
        /*0abc*/ 	.byte	0x04, 0x11
        /*0abe*/ 	.short	(.L_468 - .L_467)
	.align		4
.L_467:
        /*0ac0*/ 	.word	index@(_ZN10layer_norm13ln_fwd_kernelINS_13Kernel_traitsIf13__nv_bfloat16S2_S2_fjLj1280ELj1ELj4ELj1ELj16ENS_18Kernel_traits_baseILj1280EfS2_S2_S2_fjLj128EEEEELb1ELb1ELb0ELb1EEEvNS_9FwdParamsE)
        /*0ac4*/ 	.word	0x00000000


	//----- nvinfo : EIATTR_REGCOUNT
	.align		4
.L_468:
        /*0ac8*/ 	.byte	0x04, 0x2f
        /*0aca*/ 	.short	(.L_470 - .L_469)
	.align		4
.L_469:
        /*0acc*/ 	.word	index@(_ZN10layer_norm13ln_fwd_kernelINS_13Kernel_traitsIf13__nv_bfloat16S2_S2_fjLj1280ELj1ELj4ELj1ELj16ENS_18Kernel_traits_baseILj1280EfS2_S2_S2_fjLj128EEEEELb1ELb1ELb0ELb0EEEvNS_9FwdParamsE)
        /*0ad0*/ 	.word	0x000000dc


	//----- nvinfo : EIATTR_FRAME_SIZE
	.align		4
.L_470:
        /*0ad4*/ 	.byte	0x04, 0x11
        /*0ad6*/ 	.short	(.L_472 - .L_471)
	.align		4
.L_471:
        /*0ad8*/ 	.word	index@(_ZN10layer_norm13ln_fwd_kernelINS_13Kernel_traitsIf13__nv_bfloat16S2_S2_fjLj1280ELj1ELj4ELj1ELj16ENS_18Kernel_traits_baseILj1280EfS2_S2_S2_fjLj128EEEEELb1ELb1ELb0ELb0EEEvNS_9FwdParamsE)
        /*0adc*/ 	.word	0x00000000


	//----- nvinfo : EIATTR_REGCOUNT
	.align		4
.L_472:
        /*0ae0*/ 	.byte	0x04, 0x2f
        /*0ae2*/ 	.short	(.L_474 - .L_473)
	.align		4
.L_473:
        /*0ae4*/ 	.word	index@(_ZN10layer_norm13ln_fwd_kernelINS_13Kernel_traitsIf13__nv_bfloat16S2_S2_fjLj1280ELj1ELj4ELj1ELj16ENS_18Kernel_traits_baseILj1280EfS2_S2_S2_fjLj128EEEEELb1ELb0ELb1ELb1EEEvNS_9FwdParamsE)
        /*0ae8*/ 	.word	0x000000a8


	//----- nvinfo : EIATTR_FRAME_SIZE
	.align		4
.L_474:
        /*0aec*/ 	.byte	0x04, 0x11
        /*0aee*/ 	.short	(.L_476 - .L_475)
	.align		4
.L_475:
        /*0af0*/ 	.word	index@(_ZN10layer_norm13ln_fwd_kernelINS_13Kernel_traitsIf13__nv_bfloat16S2_S2_fjLj1280ELj1ELj4ELj1ELj16ENS_18Kernel_traits_baseILj1280EfS2_S2_S2_fjLj128EEEEELb1ELb0ELb1ELb1EEEvNS_9FwdParamsE)
        /*0af4*/ 	.word	0x00000000


	//----- nvinfo : EIATTR_REGCOUNT
	.align		4
.L_476:
        /*0af8*/ 	.byte	0x04, 0x2f
        /*0afa*/ 	.short	(.L_478 - .L_477)
	.align		4
.L_477:
        /*0afc*/ 	.word	index@(_ZN10layer_norm13ln_fwd_kernelINS_13Kernel_traitsIf13__nv_bfloat16S2_S2_fjLj1280ELj1ELj4ELj1ELj16ENS_18Kernel_traits_baseILj1280EfS2_S2_S2_fjLj128EEEEELb1ELb0ELb1ELb0EEEvNS_9FwdParamsE)
        /*0b00*/ 	.word	0x000000a8


	//----- nvinfo : EIATTR_FRAME_SIZE
	.align		4
.L_478:
        /*0b04*/ 	.byte	0x04, 0x11
        /*0b06*/ 	.short	(.L_480 - .L_479)
	.align		4
.L_479:
        /*0b08*/ 	.word	index@(_ZN10layer_norm13ln_fwd_kernelINS_13Kernel_traitsIf13__nv_bfloat16S2_S2_fjLj1280ELj1ELj4ELj1ELj16ENS_18Kernel_traits_baseILj1280EfS2_S2_S2_fjLj128EEEEELb1ELb0ELb1ELb0EEEvNS_9FwdParamsE)
        /*0b0c*/ 	.word	0x00000000


	//----- nvinfo : EIATTR_REGCOUNT
	.align		4
.L_480:
        /*0b10*/ 	.byte	0x04, 0x2f
        /*0b12*/ 	.short	(.L_482 - .L_481)
	.align		4
.L_481:
        /*0b14*/ 	.word	index@(_ZN10layer_norm13ln_fwd_kernelINS_13Kernel_traitsIf13__nv_bfloat16S2_S2_fjLj1280ELj1ELj4ELj1ELj16ENS_18Kernel_traits_baseILj1280EfS2_S2_S2_fjLj128EEEEELb1ELb0ELb0ELb1EEEvNS_9FwdParamsE)
        /*0b18*/ 	.word	0x000000a2


	//----- nvinfo : EIATTR_FRAME_SIZE
	.align		4
.L_482:
        /*0b1c*/ 	.byte	0x04, 0x11
        /*0b1e*/ 	.short	(.L_484 - .L_483)
	.align		4
.L_483:
        /*0b20*/ 	.word	index@(_ZN10layer_norm13ln_fwd_kernelINS_13Kernel_traitsIf13__nv_bfloat16S2_S2_fjLj1280ELj1ELj4ELj1ELj16ENS_18Kernel_traits_baseILj1280EfS2_S2_S2_fjLj128EEEEELb1ELb0ELb0ELb1EEEvNS_9FwdParamsE)
        /*0b24*/ 	.word	0x00000000


	//----- nvinfo : EIATTR_REGCOUNT
	.align		4
.L_484:
        /*0b28*/ 	.byte	0x04, 0x2f
        /*0b2a*/ 	.short	(.L_486 - .L_485)
	.align		4
.L_485:
        /*0b2c*/ 	.word	index@(_ZN10layer_norm13ln_fwd_kernelINS_13Kernel_traitsIf13__nv_bfloat16S2_S2_fjLj1280ELj1ELj4ELj1ELj16ENS_18Kernel_traits_baseILj1280EfS2_S2_S2_fjLj128EEEEELb1ELb0ELb0ELb0EEEvNS_9FwdParamsE)
        /*0b30*/ 	.word	0x000000a3


	//----- nvinfo : EIATTR_FRAME_SIZE
	.align		4
.L_486:
        /*0b34*/ 	.byte	0x04, 0x11
        /*0b36*/ 	.short	(.L_488 - .L_487)
	.align		4
.L_487:
        /*0b38*/ 	.word	index@(_ZN10layer_norm13ln_fwd_kernelINS_13Kernel_traitsIf13__nv_bfloat16S2_S2_fjLj1280ELj1ELj4ELj1ELj16ENS_18Kernel_traits_baseILj1280EfS2_S2_S2_fjLj128EEEEELb1ELb0ELb0ELb0EEEvNS_9FwdParamsE)
        /*0b3c*/ 	.word	0x00000000


	//----- nvinfo : EIATTR_REGCOUNT
	.align		4
.L_488:
        /*0b40*/ 	.byte	0x04, 0x2f
        /*0b42*/ 	.short	(.L_490 - .L_489)
	.align		4
.L_489:
        /*0b44*/ 	.word	index@(_ZN10layer_norm13ln_fwd_kernelINS_13Kernel_traitsIf13__nv_bfloat16S2_S2_fjLj1280ELj1ELj4ELj1ELj16ENS_18Kernel_traits_baseILj1280EfS2_S2_S2_fjLj128EEEEELb0ELb1ELb1ELb1EEEvNS_9FwdParamsE)
        /*0b48*/ 	.word	0x000000de


	//----- nvinfo : EIATTR_FRAME_SIZE
	.align		4
.L_490:
        /*0b4c*/ 	.byte	0x04, 0x11
        /*0b4e*/ 	.short	(.L_492 - .L_491)
	.align		4
.L_491:
        /*0b50*/ 	.word	index@(_ZN10layer_norm13ln_fwd_kernelINS_13Kernel_traitsIf13__nv_bfloat16S2_S2_fjLj1280ELj1ELj4ELj1ELj16ENS_18Kernel_traits_baseILj1280EfS2_S2_S2_fjLj128EEEEELb0ELb1ELb1ELb1EEEvNS_9FwdParamsE)
        /*0b54*/ 	.word	0x00000000


	//----- nvinfo : EIATTR_REGCOUNT
	.align		4
.L_492:
        /*0b58*/ 	.byte	0x04, 0x2f
        /*0b5a*/ 	.short	(.L_494 - .L_493)
	.align		4
.L_493:
        /*0b5c*/ 	.word	index@(_ZN10layer_norm13ln_fwd_kernelINS_13Kernel_traitsIf13__nv_bfloat16S2_S2_fjLj1280ELj1ELj4ELj1ELj16ENS_18Kernel_traits_baseILj1280EfS2_S2_S2_fjLj128EEEEELb0ELb1ELb1ELb0EEEvNS_9FwdParamsE)
        /*0b60*/ 	.word	0x000000c9


	//----- nvinfo : EIATTR_FRAME_SIZE
	.align		4
.L_494:
        /*0b64*/ 	.byte	0x04, 0x11
        /*0b66*/ 	.short	(.L_496 - .L_495)
	.align		4
.L_495:
        /*0b68*/ 	.word	index@(_ZN10layer_norm13ln_fwd_kernelINS_13Kernel_traitsIf13__nv_bfloat16S2_S2_fjLj1280ELj1ELj4ELj1ELj16ENS_18Kernel_traits_baseILj1280EfS2_S2_S2_fjLj128EEEEELb0ELb1ELb1ELb0EEEvNS_9FwdParamsE)
        /*0b6c*/ 	.word	0x00000000


	//----- nvinfo : EIATTR_REGCOUNT
	.align		4
.L_496:
        /*0b70*/ 	.byte	0x04, 0x2f
        /*0b72*/ 	.short	(.L_498 - .L_497)
	.align		4
.L_497:
        /*0b74*/ 	.word	index@(_ZN10layer_norm13ln_fwd_kernelINS_13Kernel_traitsIf13__nv_bfloat16S2_S2_fjLj1280ELj1ELj4ELj1ELj16ENS_18Kernel_traits_baseILj1280EfS2_S2_S2_fjLj128EEEEELb0ELb1ELb0ELb1EEEvNS_9FwdParamsE)
        /*0b78*/ 	.word	0x000000e0


	//----- nvinfo : EIATTR_FRAME_SIZE
	.align		4
.L_498:
        /*0b7c*/ 	.byte	0x04, 0x11
        /*0b7e*/ 	.short	(.L_500 - .L_499)
	.align		4
.L_499:
        /*0b80*/ 	.word	index@(_ZN10layer_norm13ln_fwd_kernelINS_13Kernel_traitsIf13__nv_bfloat16S2_S2_fjLj1280ELj1ELj4ELj1ELj16ENS_18Kernel_traits_baseILj1280EfS2_S2_S2_fjLj128EEEEELb0ELb1ELb0ELb1EEEvNS_9FwdParamsE)
        /*0b84*/ 	.word	0x00000000


	//----- nvinfo : EIATTR_REGCOUNT
	.align		4
.L_500:
        /*0b88*/ 	.byte	0x04, 0x2f
        /*0b8a*/ 	.short	(.L_502 - .L_501)
	.align		4
.L_501:
        /*0b8c*/ 	.word	index@(_ZN10layer_norm13ln_fwd_kernelINS_13Kernel_traitsIf13__nv_bfloat16S2_S2_fjLj1280ELj1ELj4ELj1ELj16ENS_18Kernel_traits_baseILj1280EfS2_S2_S2_fjLj128EEEEELb0ELb1ELb0ELb0EEEvNS_9FwdParamsE)
        /*0b90*/ 	.word	0x000000be


	//----- nvinfo : EIATTR_FRAME_SIZE
	.align		4
.L_502:
        /*0b94*/ 	.byte	0x04, 0x11
        /*0b96*/ 	.short	(.L_504 - .L_503)
	.align		4
.L_503:
        /*0b98*/ 	.word	index@(_ZN10layer_norm13ln_fwd_kernelINS_13Kernel_traitsIf13__nv_bfloat16S2_S2_fjLj1280ELj1ELj4ELj1ELj16ENS_18Kernel_traits_baseILj1280EfS2_S2_S2_fjLj128EEEEELb0ELb1ELb0ELb0EEEvNS_9FwdParamsE)
        /*0b9c*/ 	.word	0x00000000


	//----- nvinfo : EIATTR_REGCOUNT
	.align		4
.L_504:
        /*0ba0*/ 	.byte	0x04, 0x2f
        /*0ba2*/ 	.short	(.L_506 - .L_505)
	.align		4
.L_505:
        /*0ba4*/ 	.word	index@(_ZN10layer_norm13ln_fwd_kernelINS_13Kernel_traitsIf13__nv_bfloat16S2_S2_fjLj1280ELj1ELj4ELj1ELj16ENS_18Kernel_traits_baseILj1280EfS2_S2_S2_fjLj128EEEEELb0ELb0ELb1ELb1EEEvNS_9FwdParamsE)
        /*0ba8*/ 	.word	0x000000a7


	//----- nvinfo : EIATTR_FRAME_SIZE
	.align		4
.L_506:
        /*0bac*/ 	.byte	0x04, 0x11
        /*0bae*/ 	.short	(.L_508 - .L_507)
	.align		4
.L_507:
        /*0bb0*/ 	.word	index@(_ZN10layer_norm13ln_fwd_kernelINS_13Kernel_traitsIf13__nv_bfloat16S2_S2_fjLj1280ELj1ELj4ELj1ELj16ENS_18Kernel_traits_baseILj1280EfS2_S2_S2_fjLj128EEEEELb0ELb0ELb1ELb1EEEvNS_9FwdParamsE)
        /*0bb4*/ 	.word	0x00000000


	//----- nvinfo : EIATTR_REGCOUNT
	.align		4
.L_508:
        /*0bb8*/ 	.byte	0x04, 0x2f
        /*0bba*/ 	.short	(.L_510 - .L_509)
	.align		4
.L_509:
        /*0bbc*/ 	.word	index@(_ZN10layer_norm13ln_fwd_kernelINS_13Kernel_traitsIf13__nv_bfloat16S2_S2_fjLj1280ELj1ELj4ELj1ELj16ENS_18Kernel_traits_baseILj1280EfS2_S2_S2_fjLj128EEEEELb0ELb0ELb1ELb0EEEvNS_9FwdParamsE)
        /*0bc0*/ 	.word	0x0000009f


	//----- nvinfo : EIATTR_FRAME_SIZE
	.align		4
.L_510:
        /*0bc4*/ 	.byte	0x04, 0x11
        /*0bc6*/ 	.short	(.L_512 - .L_511)
	.align		4
.L_511:
        /*0bc8*/ 	.word	index@(_ZN10layer_norm13ln_fwd_kernelINS_13Kernel_traitsIf13__nv_bfloat16S2_S2_fjLj1280ELj1ELj4ELj1ELj16ENS_18Kernel_traits_baseILj1280EfS2_S2_S2_fjLj128EEEEELb0ELb0ELb1ELb0EEEvNS_9FwdParamsE)
        /*0bcc*/ 	.word	0x00000000


	//----- nvinfo : EIATTR_REGCOUNT
	.align		4
.L_512:
        /*0bd0*/ 	.byte	0x04, 0x2f
        /*0bd2*/ 	.short	(.L_514 - .L_513)
	.align		4
.L_513:
        /*0bd4*/ 	.word	index@(_ZN10layer_norm13ln_fwd_kernelINS_13Kernel_traitsIf13__nv_bfloat16S2_S2_fjLj1280ELj1ELj4ELj1ELj16ENS_18Kernel_traits_baseILj1280EfS2_S2_S2_fjLj128EEEEELb0ELb0ELb0ELb1EEEvNS_9FwdParamsE)
        /*0bd8*/ 	.word	0x00000099


	//----- nvinfo : EIATTR_FRAME_SIZE
	.align		4
.L_514:
        /*0bdc*/ 	.byte	0x04, 0x11
        /*0bde*/ 	.short	(.L_516 - .L_515)
	.align		4
.L_515:
        /*0be0*/ 	.word	index@(_ZN10layer_norm13ln_fwd_kernelINS_13Kernel_traitsIf13__nv_bfloat16S2_S2_fjLj1280ELj1ELj4ELj1ELj16ENS_18Kernel_traits_baseILj1280EfS2_S2_S2_fjLj128EEEEELb0ELb0ELb0ELb1EEEvNS_9FwdParamsE)
        /*0be4*/ 	.word	0x00000000


	//----- nvinfo : EIATTR_REGCOUNT
	.align		4
.L_516:
        /*0be8*/ 	.byte	0x04, 0x2f
        /*0bea*/ 	.short	(.L_518 - .L_517)
	.align		4
.L_517:
        /*0bec*/ 	.word	index@(_ZN10layer_norm13ln_fwd_kernelINS_13Kernel_traitsIf13__nv_bfloat16S2_S2_fjLj1280ELj1ELj4ELj1ELj16ENS_18Kernel_traits_baseILj1280EfS2_S2_S2_fjLj128EEEEELb0ELb0ELb0ELb0EEEvNS_9FwdParamsE)
        /*0bf0*/ 	.word	0x0000009a


	//----- nvinfo : EIATTR_FRAME_SIZE
	.align		4
.L_518:
        /*0bf4*/ 	.byte	0x04, 0x11
        /*0bf6*/ 	.short	(.L_520 - .L_519)
	.align		4
.L_519:
        /*0bf8*/ 	.word	index@(_ZN10layer_norm13ln_fwd_kernelINS_13Kernel_traitsIf13__nv_bfloat16S2_S2_fjLj1280ELj1ELj4ELj1ELj16ENS_18Kernel_traits_baseILj1280EfS2_S2_S2_fjLj128EEEEELb0ELb0ELb0ELb0EEEvNS_9FwdParamsE)
        /*0bfc*/ 	.word	0x00000000


	//----- nvinfo : EIATTR_REGCOUNT
	.align		4
.L_520:
        /*0c00*/ 	.byte	0x04, 0x2f
        /*0c02*/ 	.short	(.L_522 - .L_521)
	.align		4
.L_521:
        /*0c04*/ 	.word	index@(_ZN10layer_norm13ln_fwd_kernelINS_13Kernel_traitsI6__halfS2_S2_S2_fjLj1280ELj1ELj4ELj1ELj16ENS_18Kernel_traits_baseILj1280ES2_S2_S2_S2_fjLj128EEEEELb1ELb1ELb1ELb1EEEvNS_9FwdParamsE)
        /*0c08*/ 	.word	0x000000a6


	//----- nvinfo : EIATTR_FRAME_SIZE
	.align		4
.L_522:
        /*0c0c*/ 	.byte	0x04, 0x11
        /*0c0e*/ 	.short	(.L_524 - .L_523)
	.align		4
.L_523:
        /*0c10*/ 	.word	index@(_ZN10layer_norm13ln_fwd_kernelINS_13Kernel_traitsI6__halfS2_S2_S2_fjLj1280ELj1ELj4ELj1ELj16ENS_18Kernel_traits_baseILj1280ES2_S2_S2_S2_fjLj128EEEEELb1ELb1ELb1ELb1EEEvNS_9FwdParamsE)
        /*0c14*/ 	.word	0x00000000


	//----- nvinfo : EIATTR_REGCOUNT
	.align		4
.L_524:
        /*0c18*/ 	.byte	0x04, 0x2f
        /*0c1a*/ 	.short	(.L_526 - .L_525)
	.align		4
.L_525:
        /*0c1c*/ 	.word	index@(_ZN10layer_norm13ln_fwd_kernelINS_13Kernel_traitsI6__halfS2_S2_S2_fjLj1280ELj1ELj4ELj1ELj16ENS_18Kernel_traits_baseILj1280ES2_S2_S2_S2_fjLj128EEEEELb1ELb1ELb1ELb0EEEvNS_9FwdParamsE)
        /*0c20*/ 	.word	0x000000e9


	//----- nvinfo : EIATTR_FRAME_SIZE
	.align		4
.L_526:
        /*0c24*/ 	.byte	0x04, 0x11
        /*0c26*/ 	.short	(.L_528 - .L_527)
	.align		4
.L_527:
        /*0c28*/ 	.word	index@(_ZN10layer_norm13ln_fwd_kernelINS_13Kernel_traitsI6__halfS2_S2_S2_fjLj1280ELj1ELj4ELj1ELj16ENS_18Kernel_traits_baseILj1280ES2_S2_S2_S2_fjLj128EEEEELb1ELb1ELb1ELb0EEEvNS_9FwdParamsE)
        /*0c2c*/ 	.word	0x00000000


	//----- nvinfo : EIATTR_REGCOUNT
	.align		4
.L_528:
        /*0c30*/ 	.byte	0x04, 0x2f
        /*0c32*/ 	.short	(.L_530 - .L_529)
	.align		4
.L_529:
        /*0c34*/ 	.word	index@(_ZN10layer_norm13ln_fwd_kernelINS_13Kernel_traitsI6__halfS2_S2_S2_fjLj1280ELj1ELj4ELj1ELj16ENS_18Kernel_traits_baseILj1280ES2_S2_S2_S2_fjLj128EEEEELb1ELb1ELb0ELb1EEEvNS_9FwdParamsE)
        /*0c38*/ 	.word	0x000000a7


	//----- nvinfo : EIATTR_FRAME_SIZE
	.align		4
.L_530:
        /*0c3c*/ 	.byte	0x04, 0x11
        /*0c3e*/ 	.short	(.L_532 - .L_531)
	.align		4
.L_531:
        /*0c40*/ 	.word	index@(_ZN10layer_norm13ln_fwd_kernelINS_13Kernel_traitsI6__halfS2_S2_S2_fjLj1280ELj1ELj4ELj1ELj16ENS_18Kernel_traits_baseILj1280ES2_S2_S2_S2_fjLj128EEEEELb1ELb1ELb0ELb1EEEvNS_9FwdParamsE)
        /*0c44*/ 	.word	0x00000000


	//----- nvinfo : EIATTR_REGCOUNT
	.align		4
.L_532:
        /*0c48*/ 	.byte	0x04, 0x2f
        /*0c4a*/ 	.short	(.L_534 - .L_533)
	.align		4
.L_533:
        /*0c4c*/ 	.word	index@(_ZN10layer_norm13ln_fwd_kernelINS_13Kernel_traitsI6__halfS2_S2_S2_fjLj1280ELj1ELj4ELj1ELj16ENS_18Kernel_traits_baseILj1280ES2_S2_S2_S2_fjLj128EEEEELb1ELb1ELb0ELb0EEEvNS_9FwdParamsE)
        /*0c50*/ 	.word	0x000000dc


	//----- nvinfo : EIATTR_FRAME_SIZE
	.align		4
.L_534:
        /*0c54*/ 	.byte	0x04, 0x11
        /*0c56*/ 	.short	(.L_536 - .L_535)
	.align		4
.L_535:
        /*0c58*/ 	.word	index@(_ZN10layer_norm13ln_fwd_kernelINS_13Kernel_traitsI6__halfS2_S2_S2_fjLj1280ELj1ELj4ELj1ELj16ENS_18Kernel_traits_baseILj1280ES2_S2_S2_S2_fjLj128EEEEELb1ELb1ELb0ELb0EEEvNS_9FwdParamsE)
        /*0c5c*/ 	.word	0x00000000


	//----- nvinfo : EIATTR_REGCOUNT
	.align		4
.L_536:
        /*0c60*/ 	.byte	0x04, 0x2f
        /*0c62*/ 	.short	(.L_538 - .L_537)
	.align		4
.L_537:
        /*0c64*/ 	.word	index@(_ZN10layer_norm13ln_fwd_kernelINS_13Kernel_traitsI6__halfS2_S2_S2_fjLj1280ELj1ELj4ELj1ELj16ENS_18Kernel_traits_baseILj1280ES2_S2_S2_S2_fjLj128EEEEELb1ELb0ELb1ELb1EEEvNS_9FwdParamsE)
        /*0c68*/ 	.word	0x000000a7


	//----- nvinfo : EIATTR_FRAME_SIZE
	.align		4
.L_538:
        /*0c6c*/ 	.byte	0x04, 0x11
        /*0c6e*/ 	.short	(.L_540 - .L_539)
	.align		4
.L_539:
        /*0c70*/ 	.word	index@(_ZN10layer_norm13ln_fwd_kernelINS_13Kernel_traitsI6__halfS2_S2_S2_fjLj1280ELj1ELj4ELj1ELj16ENS_18Kernel_traits_baseILj1280ES2_S2_S2_S2_fjLj128EEEEELb1ELb0ELb1ELb1EEEvNS_9FwdParamsE)
        /*0c74*/ 	.word	0x00000000


	//----- nvinfo : EIATTR_REGCOUNT
	.align		4
.L_540:
        /*0c78*/ 	.byte	0x04, 0x2f
        /*0c7a*/ 	.short	(.L_542 - .L_541)
	.align		4
.L_541:
        /*0c7c*/ 	.word	index@(_ZN10layer_norm13ln_fwd_kernelINS_13Kernel_traitsI6__halfS2_S2_S2_fjLj1280ELj1ELj4ELj1ELj16ENS_18Kernel_traits_baseILj1280ES2_S2_S2_S2_fjLj128EEEEELb1ELb0ELb1ELb0EEEvNS_9FwdParamsE)
        /*0c80*/ 	.word	0x000000a8


	//----- nvinfo : EIATTR_FRAME_SIZE
	.align		4
.L_542:
        /*0c84*/ 	.byte	0x04, 0x11
        /*0c86*/ 	.short	(.L_544 - .L_543)
	.align		4
.L_543:
        /*0c88*/ 	.word	index@(_ZN10layer_norm13ln_fwd_kernelINS_13Kernel_traitsI6__halfS2_S2_S2_fjLj1280ELj1ELj4ELj1ELj16ENS_18Kernel_traits_baseILj1280ES2_S2_S2_S2_fjLj128EEEEELb1ELb0ELb1ELb0EEEvNS_9FwdParamsE)
        /*0c8c*/ 	.word	0x00000000


	//----- nvinfo : EIATTR_REGCOUNT
	.align		4
.L_544:
        /*0c90*/ 	.byte	0x04, 0x2f
        /*0c92*/ 	.short	(.L_546 - .L_545)
	.align		4
.L_545:
        /*0c94*/ 	.word	index@(_ZN10layer_norm13ln_fwd_kernelINS_13Kernel_traitsI6__halfS2_S2_S2_fjLj1280ELj1ELj4ELj1ELj16ENS_18Kernel_traits_baseILj1280ES2_S2_S2_S2_fjLj128EEEEELb1ELb0ELb0ELb1EEEvNS_9FwdParamsE)
        /*0c98*/ 	.word	0x000000a5


	//----- nvinfo : EIATTR_FRAME_SIZE
	.align		4
.L_546:
        /*0c9c*/ 	.byte	0x04, 0x11
        /*0c9e*/ 	.short	(.L_548 - .L_547)
	.align		4
.L_547:
        /*0ca0*/ 	.word	index@(_ZN10layer_norm13ln_fwd_kernelINS_13Kernel_traitsI6__halfS2_S2_S2_fjLj1280ELj1ELj4ELj1ELj16ENS_18Kernel_traits_baseILj1280ES2_S2_S2_S2_fjLj128EEEEELb1ELb0ELb0ELb1EEEvNS_9FwdParamsE)
        /*0ca4*/ 	.word	0x00000000


	//----- nvinfo : EIATTR_REGCOUNT
	.align		4
.L_548:
        /*0ca8*/ 	.byte	0x04, 0x2f
        /*0caa*/ 	.short	(.L_550 - .L_549)
	.align		4
.L_549:
        /*0cac*/ 	.word	index@(_ZN10layer_norm13ln_fwd_kernelINS_13Kernel_traitsI6__halfS2_S2_S2_fjLj1280ELj1ELj4ELj1ELj16ENS_18Kernel_traits_baseILj1280ES2_S2_S2_S2_fjLj128EEEEELb1ELb0ELb0ELb0EEEvNS_9FwdParamsE)
        /*0cb0*/ 	.word	0x000000a3


	//----- nvinfo : EIATTR_FRAME_SIZE
	.align		4
.L_550:
        /*0cb4*/ 	.byte	0x04, 0x11
        /*0cb6*/ 	.short	(.L_552 - .L_551)
	.align		4
.L_551:
        /*0cb8*/ 	.word	index@(_ZN10layer_norm13ln_fwd_kernelINS_13Kernel_traitsI6__halfS2_S2_S2_fjLj1280ELj1ELj4ELj1ELj16ENS_18Kernel_traits_baseILj1280ES2_S2_S2_S2_fjLj128EEEEELb1ELb0ELb0ELb0EEEvNS_9FwdParamsE)
        /*0cbc*/ 	.word	0x00000000


	//----- nvinfo : EIATTR_REGCOUNT
	.align		4
.L_552:
        /*0cc0*/ 	.byte	0x04, 0x2f
        /*0cc2*/ 	.short	(.L_554 - .L_553)
	.align		4
.L_553:
        /*0cc4*/ 	.word	index@(_ZN10layer_norm13ln_fwd_kernelINS_13Kernel_traitsI6__halfS2_S2_S2_fjLj1280ELj1ELj4ELj1ELj16ENS_18Kernel_traits_baseILj1280ES2_S2_S2_S2_fjLj128EEEEELb0ELb1ELb1ELb1EEEvNS_9FwdParamsE)
        /*0cc8*/ 	.word	0x000000d1


	//----- nvinfo : EIATTR_FRAME_SIZE
	.align		4
.L_554:
        /*0ccc*/ 	.byte	0x04, 0x11
        /*0cce*/ 	.short	(.L_556 - .L_555)
	.align		4
.L_555:
        /*0cd0*/ 	.word	index@(_ZN10layer_norm13ln_fwd_kernelINS_13Kernel_traitsI6__halfS2_S2_S2_fjLj1280ELj1ELj4ELj1ELj16ENS_18Kernel_traits_baseILj1280ES2_S2_S2_S2_fjLj128EEEEELb0ELb1ELb1ELb1EEEvNS_9FwdParamsE)
        /*0cd4*/ 	.word	0x00000000


	//----- nvinfo : EIATTR_REGCOUNT
	.align		4
.L_556:
        /*0cd8*/ 	.byte	0x04, 0x2f
        /*0cda*/ 	.short	(.L_558 - .L_557)
	.align		4
.L_557:
        /*0cdc*/ 	.word	index@(_ZN10layer_norm13ln_fwd_kernelINS_13Kernel_traitsI6__halfS2_S2_S2_fjLj1280ELj1ELj4ELj1ELj16ENS_18Kernel_traits_baseILj1280ES2_S2_S2_S2_fjLj128EEEEELb0ELb1ELb1ELb0EEEvNS_9FwdParamsE)
        /*0ce0*/ 	.word	0x000000c7


	//----- nvinfo : EIATTR_FRAME_SIZE
	.align		4
.L_558:
        /*0ce4*/ 	.byte	0x04, 0x11
        /*0ce6*/ 	.short	(.L_560 - .L_559)
	.align		4
.L_559:
        /*0ce8*/ 	.word	index@(_ZN10layer_norm13ln_fwd_kernelINS_13Kernel_traitsI6__halfS2_S2_S2_fjLj1280ELj1ELj4ELj1ELj16ENS_18Kernel_traits_baseILj1280ES2_S2_S2_S2_fjLj128EEEEELb0ELb1ELb1ELb0EEEvNS_9FwdParamsE)
        /*0cec*/ 	.word	0x00000000


	//----- nvinfo : EIATTR_REGCOUNT
	.align		4
.L_560:
        /*0cf0*/ 	.byte	0x04, 0x2f
        /*0cf2*/ 	.short	(.L_562 - .L_561)
	.align		4
.L_561:
        /*0cf4*/ 	.word	index@(_ZN10layer_norm13ln_fwd_kernelINS_13Kernel_traitsI6__halfS2_S2_S2_fjLj1280ELj1ELj4ELj1ELj16ENS_18Kernel_traits_baseILj1280ES2_S2_S2_S2_fjLj128EEEEELb0ELb1ELb0ELb1EEEvNS_9FwdParamsE)
        /*0cf8*/ 	.word	0x000000e1


	//----- nvinfo : EIATTR_FRAME_SIZE
	.align		4
.L_562:
        /*0cfc*/ 	.byte	0x04, 0x11
        /*0cfe*/ 	.short	(.L_564 - .L_563)
	.align		4
.L_563:
        /*0d00*/ 	.word	index@(_ZN10layer_norm13ln_fwd_kernelINS_13Kernel_traitsI6__halfS2_S2_S2_fjLj1280ELj1ELj4ELj1ELj16ENS_18Kernel_traits_baseILj1280ES2_S2_S2_S2_fjLj128EEEEELb0ELb1ELb0ELb1EEEvNS_9FwdParamsE)
        /*0d04*/ 	.word	0x00000000


	//----- nvinfo : EIATTR_REGCOUNT
	.align		4
.L_564:
        /*0d08*/ 	.byte	0x04, 0x2f
        /*0d0a*/ 	.short	(.L_566 - .L_565)
	.align		4
.L_565:
        /*0d0c*/ 	.word	index@(_ZN10layer_norm13ln_fwd_kernelINS_13Kernel_traitsI6__halfS2_S2_S2_fjLj1280ELj1ELj4ELj1ELj16ENS_18Kernel_traits_baseILj1280ES2_S2_S2_S2_fjLj128EEEEELb0ELb1ELb0ELb0EEEvNS_9FwdParamsE)
        /*0d10*/ 	.word	0x000000bf


	//----- nvinfo : EIATTR_FRAME_SIZE
	.align		4
.L_566:
        /*0d14*/ 	.byte	0x04, 0x11
        /*0d16*/ 	.short	(.L_568 - .L_567)
	.align		4
.L_567:
        /*0d18*/ 	.word	index@(_ZN10layer_norm13ln_fwd_kernelINS_13Kernel_traitsI6__halfS2_S2_S2_fjLj1280ELj1ELj4ELj1ELj16ENS_18Kernel_traits_baseILj1280ES2_S2_S2_S2_fjLj128EEEEELb0ELb1ELb0ELb0EEEvNS_9FwdParamsE)
        /*0d1c*/ 	.word	0x00000000


	//----- nvinfo : EIATTR_REGCOUNT
	.align		4
.L_568:
        /*0d20*/ 	.byte	0x04, 0x2f
        /*0d22*/ 	.short	(.L_570 - .L_569)
	.align		4
.L_569:
        /*0d24*/ 	.word	index@(_ZN10layer_norm13ln_fwd_kernelINS_13Kernel_traitsI6__halfS2_S2_S2_fjLj1280ELj1ELj4ELj1ELj16ENS_18Kernel_traits_baseILj1280ES2_S2_S2_S2_fjLj128EEEEELb0ELb0ELb1ELb1EEEvNS_9FwdParamsE)
        /*0d28*/ 	.word	0x00000080


	//----- nvinfo : EIATTR_FRAME_SIZE
	.align		4
.L_570:
        /*0d2c*/ 	.byte	0x04, 0x11
        /*0d2e*/ 	.short	(.L_572 - .L_571)
	.align		4
.L_571:
        /*0d30*/ 	.word	index@(_ZN10layer_norm13ln_fwd_kernelINS_13Kernel_traitsI6__halfS2_S2_S2_fjLj1280ELj1ELj4ELj1ELj16ENS_18Kernel_traits_baseILj1280ES2_S2_S2_S2_fjLj128EEEEELb0ELb0ELb1ELb1EEEvNS_9FwdParamsE)
        /*0d34*/ 	.word	0x00000000


	//----- nvinfo : EIATTR_REGCOUNT
	.align		4
.L_572:
        /*0d38*/ 	.byte	0x04, 0x2f
        /*0d3a*/ 	.short	(.L_574 - .L_573)
	.align		4
.L_573:
        /*0d3c*/ 	.word	index@(_ZN10layer_norm13ln_fwd_kernelINS_13Kernel_traitsI6__halfS2_S2_S2_fjLj1280ELj1ELj4ELj1ELj16ENS_18Kernel_traits_baseILj1280ES2_S2_S2_S2_fjLj128EEEEELb0ELb0ELb1ELb0EEEvNS_9FwdParamsE)
        /*0d40*/ 	.word	0x0000009f


	//----- nvinfo : EIATTR_FRAME_SIZE
	.align		4
.L_574:
        /*0d44*/ 	.byte	0x04, 0x11
        /*0d46*/ 	.short	(.L_576 - .L_575)
	.align		4
.L_575:
        /*0d48*/ 	.word	index@(_ZN10layer_norm13ln_fwd_kernelINS_13Kernel_traitsI6__halfS2_S2_S2_fjLj1280ELj1ELj4ELj1ELj16ENS_18Kernel_traits_baseILj1280ES2_S2_S2_S2_fjLj128EEEEELb0ELb0ELb1ELb0EEEvNS_9FwdParamsE)
        /*0d4c*/ 	.word	0x00000000


	//----- nvinfo : EIATTR_REGCOUNT
	.align		4
.L_576:
        /*0d50*/ 	.byte	0x04, 0x2f
        /*0d52*/ 	.short	(.L_578 - .L_577)
	.align		4
.L_577:
        /*0d54*/ 	.word	index@(_ZN10layer_norm13ln_fwd_kernelINS_13Kernel_traitsI6__halfS2_S2_S2_fjLj1280ELj1ELj4ELj1ELj16ENS_18Kernel_traits_baseILj1280ES2_S2_S2_S2_fjLj128EEEEELb0ELb0ELb0ELb1EEEvNS_9FwdParamsE)
        /*0d58*/ 	.word	0x0000009b


	//----- nvinfo : EIATTR_FRAME_SIZE
	.align		4
.L_578:
        /*0d5c*/ 	.byte	0x04, 0x11
        /*0d5e*/ 	.short	(.L_580 - .L_579)
	.align		4
.L_579:
        /*0d60*/ 	.word	index@(_ZN10layer_norm13ln_fwd_kernelINS_13Kernel_traitsI6__halfS2_S2_S2_fjLj1280ELj1ELj4ELj1ELj16ENS_18Kernel_traits_baseILj1280ES2_S2_S2_S2_fjLj128EEEEELb0ELb0ELb0ELb1EEEvNS_9FwdParamsE)
        /*0d64*/ 	.word	0x00000000


	//----- nvinfo : EIATTR_REGCOUNT
	.align		4
.L_580:
        /*0d68*/ 	.byte	0x04, 0x2f
        /*0d6a*/ 	.short	(.L_582 - .L_581)
	.align		4
.L_581:
        /*0d6c*/ 	.word	index@(_ZN10layer_norm13ln_fwd_kernelINS_13Kernel_traitsI6__halfS2_S2_S2_fjLj1280ELj1ELj4ELj1ELj16ENS_18Kernel_traits_baseILj1280ES2_S2_S2_S2_fjLj128EEEEELb0ELb0ELb0ELb0EEEvNS_9FwdParamsE)
        /*0d70*/ 	.word	0x0000009b


	//----- nvinfo : EIATTR_FRAME_SIZE
	.align		4
.L_582:
        /*0d74*/ 	.byte	0x04, 0x11
        /*0d76*/ 	.short	(.L_584 - .L_583)
	.align		4
.L_583:
        /*0d78*/ 	.word	index@(_ZN10layer_norm13ln_fwd_kernelINS_13Kernel_traitsI6__halfS2_S2_S2_fjLj1280ELj1ELj4ELj1ELj16ENS_18Kernel_traits_baseILj1280ES2_S2_S2_S2_fjLj128EEEEELb0ELb0ELb0ELb0EEEvNS_9FwdParamsE)
        /*0d7c*/ 	.word	0x00000000


	//----- nvinfo : EIATTR_REGCOUNT
	.align		4
.L_584:
        /*0d80*/ 	.byte	0x04, 0x2f
        /*0d82*/ 	.short	(.L_586 - .L_585)
	.align		4
.L_585:
        /*0d84*/ 	.word	index@(_ZN10layer_norm13ln_fwd_kernelINS_13Kernel_traitsI13__nv_bfloat16S2_S2_S2_fjLj1280ELj1ELj4ELj1ELj16ENS_18Kernel_traits_baseILj1280ES2_S2_S2_S2_fjLj128EEEEELb1ELb1ELb1ELb1EEEvNS_9FwdParamsE)
        /*0d88*/ 	.word	0x000000a8


	//----- nvinfo : EIATTR_FRAME_SIZE
	.align		4
.L_586:
        /*0d8c*/ 	.byte	0x04, 0x11
        /*0d8e*/ 	.short	(.L_588 - .L_587)
	.align		4
.L_587:
        /*0d90*/ 	.word	index@(_ZN10layer_norm13ln_fwd_kernelINS_13Kernel_traitsI13__nv_bfloat16S2_S2_S2_fjLj1280ELj1ELj4ELj1ELj16ENS_18Kernel_traits_baseILj1280ES2_S2_S2_S2_fjLj128EEEEELb1ELb1ELb1ELb1EEEvNS_9FwdParamsE)
        /*0d94*/ 	.word	0x00000000


	//----- nvinfo : EIATTR_REGCOUNT
	.align		4
.L_588:
        /*0d98*/ 	.byte	0x04, 0x2f
        /*0d9a*/ 	.short	(.L_590 - .L_589)
	.align		4
.L_589:
        /*0d9c*/ 	.word	index@(_ZN10layer_norm13ln_fwd_kernelINS_13Kernel_traitsI13__nv_bfloat16S2_S2_S2_fjLj1280ELj1ELj4ELj1ELj16ENS_18Kernel_traits_baseILj1280ES2_S2_S2_S2_fjLj128EEEEELb1ELb1ELb1ELb0EEEvNS_9FwdParamsE)
        /*0da0*/ 	.word	0x000000e9


	//----- nvinfo : EIATTR_FRAME_SIZE
	.align		4
.L_590:
        /*0da4*/ 	.byte	0x04, 0x11
        /*0da6*/ 	.short	(.L_592 - .L_591)
	.align		4
.L_591:
        /*0da8*/ 	.word	index@(_ZN10layer_norm13ln_fwd_kernelINS_13Kernel_traitsI13__nv_bfloat16S2_S2_S2_fjLj1280ELj1ELj4ELj1ELj16ENS_18Kernel_traits_baseILj1280ES2_S2_S2_S2_fjLj128EEEEELb1ELb1ELb1ELb0EEEvNS_9FwdParamsE)
        /*0dac*/ 	.word	0x00000000


	//----- nvinfo : EIATTR_REGCOUNT
	.align		4
.L_592:
        /*0db0*/ 	.byte	0x04, 0x2f
        /*0db2*/ 	.short	(.L_594 - .L_593)
	.align		4
.L_593:
        /*0db4*/ 	.word	index@(_ZN10layer_norm13ln_fwd_kernelINS_13Kernel_traitsI13__nv_bfloat16S2_S2_S2_fjLj1280ELj1ELj4ELj1ELj16ENS_18Kernel_traits_baseILj1280ES2_S2_S2_S2_fjLj128EEEEELb1ELb1ELb0ELb1EEEvNS_9FwdParamsE)
        /*0db8*/ 	.word	0x000000e9


	//----- nvinfo : EIATTR_FRAME_SIZE
	.align		4
.L_594:
        /*0dbc*/ 	.byte	0x04, 0x11
        /*0dbe*/ 	.short	(.L_596 - .L_595)
	.align		4
.L_595:
        /*0dc0*/ 	.word	index@(_ZN10layer_norm13ln_fwd_kernelINS_13Kernel_traitsI13__nv_bfloat16S2_S2_S2_fjLj1280ELj1ELj4ELj1ELj16ENS_18Kernel_traits_baseILj1280ES2_S2_S2_S2_fjLj128EEEEELb1ELb1ELb0ELb1EEEvNS_9FwdParamsE)
        /*0dc4*/ 	.word	0x00000000


	//----- nvinfo : EIATTR_REGCOUNT
	.align		4
.L_596:
        /*0dc8*/ 	.byte	0x04, 0x2f
        /*0dca*/ 	.short	(.L_598 - .L_597)
	.align		4
.L_597:
        /*0dcc*/ 	.word	index@(_ZN10layer_norm13ln_fwd_kernelINS_13Kernel_traitsI13__nv_bfloat16S2_S2_S2_fjLj1280ELj1ELj4ELj1ELj16ENS_18Kernel_traits_baseILj1280ES2_S2_S2_S2_fjLj128EEEEELb1ELb1ELb0ELb0EEEvNS_9FwdParamsE)
        /*0dd0*/ 	.word	0x000000dc


	//----- nvinfo : EIATTR_FRAME_SIZE
	.align		4
.L_598:
        /*0dd4*/ 	.byte	0x04, 0x11
        /*0dd6*/ 	.short	(.L_600 - .L_599)
	.align		4
.L_599:
        /*0dd8*/ 	.word	index@(_ZN10layer_norm13ln_fwd_kernelINS_13Kernel_traitsI13__nv_bfloat16S2_S2_S2_fjLj1280ELj1ELj4ELj1ELj16ENS_18Kernel_traits_baseILj1280ES2_S2_S2_S2_fjLj128EEEEELb1ELb1ELb0ELb0EEEvNS_9FwdParamsE)
        /*0ddc*/ 	.word	0x00000000


	//----- nvinfo : EIATTR_REGCOUNT
	.align		4
.L_600:
        /*0de0*/ 	.byte	0x04, 0x2f
        /*0de2*/ 	.short	(.L_602 - .L_601)
	.align		4
.L_601:
        /*0de4*/ 	.word	index@(_ZN10layer_norm13ln_fwd_kernelINS_13Kernel_traitsI13__nv_bfloat16S2_S2_S2_fjLj1280ELj1ELj4ELj1ELj16ENS_18Kernel_traits_baseILj1280ES2_S2_S2_S2_fjLj128EEEEELb1ELb0ELb1ELb1EEEvNS_9FwdParamsE)
        /*0de8*/ 	.word	0x000000a7


	//----- nvinfo : EIATTR_FRAME_SIZE
	.align		4
.L_602:
        /*0dec*/ 	.byte	0x04, 0x11
        /*0dee*/ 	.short	(.L_604 - .L_603)
	.align		4
.L_603:
        /*0df0*/ 	.word	index@(_ZN10layer_norm13ln_fwd_kernelINS_13Kernel_traitsI13__nv_bfloat16S2_S2_S2_fjLj1280ELj1ELj4ELj1ELj16ENS_18Kernel_traits_baseILj1280ES2_S2_S2_S2_fjLj128EEEEELb1ELb0ELb1ELb1EEEvNS_9FwdParamsE)
        /*0df4*/ 	.word	0x00000000


	//----- nvinfo : EIATTR_REGCOUNT
	.align		4
.L_604:
        /*0df8*/ 	.byte	0x04, 0x2f
        /*0dfa*/ 	.short	(.L_606 - .L_605)
	.align		4
.L_605:
        /*0dfc*/ 	.word	index@(_ZN10layer_norm13ln_fwd_kernelINS_13Kernel_traitsI13__nv_bfloat16S2_S2_S2_fjLj1280ELj1ELj4ELj1ELj16ENS_18Kernel_traits_baseILj1280ES2_S2_S2_S2_fjLj128EEEEELb1ELb0ELb1ELb0EEEvNS_9FwdParamsE)
        /*0e00*/ 	.word	0x000000a8


	//----- nvinfo : EIATTR_FRAME_SIZE
	.align		4
.L_606:
        /*0e04*/ 	.byte	0x04, 0x11
        /*0e06*/ 	.short	(.L_608 - .L_607)
	.align		4
.L_607:
        /*0e08*/ 	.word	index@(_ZN10layer_norm13ln_fwd_kernelINS_13Kernel_traitsI13__nv_bfloat16S2_S2_S2_fjLj1280ELj1ELj4ELj1ELj16ENS_18Kernel_traits_baseILj1280ES2_S2_S2_S2_fjLj128EEEEELb1ELb0ELb1ELb0EEEvNS_9FwdParamsE)
        /*0e0c*/ 	.word	0x00000000


	//----- nvinfo : EIATTR_REGCOUNT
	.align		4
.L_608:
        /*0e10*/ 	.byte	0x04, 0x2f
        /*0e12*/ 	.short	(.L_610 - .L_609)
	.align		4
.L_609:
        /*0e14*/ 	.word	index@(_ZN10layer_norm13ln_fwd_kernelINS_13Kernel_traitsI13__nv_bfloat16S2_S2_S2_fjLj1280ELj1ELj4ELj1ELj16ENS_18Kernel_traits_baseILj1280ES2_S2_S2_S2_fjLj128EEEEELb1ELb0ELb0ELb1EEEvNS_9FwdParamsE)
        /*0e18*/ 	.word	0x000000a5


	//----- nvinfo : EIATTR_FRAME_SIZE
	.align		4
.L_610:
        /*0e1c*/ 	.byte	0x04, 0x11
        /*0e1e*/ 	.short	(.L_612 - .L_611)
	.align		4
.L_611:
        /*0e20*/ 	.word	index@(_ZN10layer_norm13ln_fwd_kernelINS_13Kernel_traitsI13__nv_bfloat16S2_S2_S2_fjLj1280ELj1ELj4ELj1ELj16ENS_18Kernel_traits_baseILj1280ES2_S2_S2_S2_fjLj128EEEEELb1ELb0ELb0ELb1EEEvNS_9FwdParamsE)
        /*0e24*/ 	.word	0x00000000


	//----- nvinfo : EIATTR_REGCOUNT
	.align		4
.L_612:
        /*0e28*/ 	.byte	0x04, 0x2f
        /*0e2a*/ 	.short	(.L_614 - .L_613)
	.align		4
.L_613:
        /*0e2c*/ 	.word	index@(_ZN10layer_norm13ln_fwd_kernelINS_13Kernel_traitsI13__nv_bfloat16S2_S2_S2_fjLj1280ELj1ELj4ELj1ELj16ENS_18Kernel_traits_baseILj1280ES2_S2_S2_S2_fjLj128EEEEELb1ELb0ELb0ELb0EEEvNS_9FwdParamsE)
        /*0e30*/ 	.word	0x000000a3


	//----- nvinfo : EIATTR_FRAME_SIZE
	.align		4
.L_614:
        /*0e34*/ 	.byte	0x04, 0x11
        /*0e36*/ 	.short	(.L_616 - .L_615)
	.align		4
.L_615:
        /*0e38*/ 	.word	index@(_ZN10layer_norm13ln_fwd_kernelINS_13Kernel_traitsI13__nv_bfloat16S2_S2_S2_fjLj1280ELj1ELj4ELj1ELj16ENS_18Kernel_traits_baseILj1280ES2_S2_S2_S2_fjLj128EEEEELb1ELb0ELb0ELb0EEEvNS_9FwdParamsE)
        /*0e3c*/ 	.word	0x00000000


	//----- nvinfo : EIATTR_REGCOUNT
	.align		4
.L_616:
        /*0e40*/ 	.byte	0x04, 0x2f
        /*0e42*/ 	.short	(.L_618 - .L_617)
	.align		4
.L_617:
        /*0e44*/ 	.word	index@(_ZN10layer_norm13ln_fwd_kernelINS_13Kernel_traitsI13__nv_bfloat16S2_S2_S2_fjLj1280ELj1ELj4ELj1ELj16ENS_18Kernel_traits_baseILj1280ES2_S2_S2_S2_fjLj128EEEEELb0ELb1ELb1ELb1EEEvNS_9FwdParamsE)
        /*0e48*/ 	.word	0x000000d9


	//----- nvinfo : EIATTR_FRAME_SIZE
	.align		4
.L_618:
        /*0e4c*/ 	.byte	0x04, 0x11
        /*0e4e*/ 	.short	(.L_620 - .L_619)
	.align		4
.L_619:
        /*0e50*/ 	.word	index@(_ZN10layer_norm13ln_fwd_kernelINS_13Kernel_traitsI13__nv_bfloat16S2_S2_S2_fjLj1280ELj1ELj4ELj1ELj16ENS_18Kernel_traits_baseILj1280ES2_S2_S2_S2_fjLj128EEEEELb0ELb1ELb1ELb1EEEvNS_9FwdParamsE)
        /*0e54*/ 	.word	0x00000000


	//----- nvinfo : EIATTR_REGCOUNT
	.align		4
.L_620:
        /*0e58*/ 	.byte	0x04, 0x2f
        /*0e5a*/ 	.short	(.L_622 - .L_621)
	.align		4
.L_621:
        /*0e5c*/ 	.word	index@(_ZN10layer_norm13ln_fwd_kernelINS_13Kernel_traitsI13__nv_bfloat16S2_S2_S2_fjLj1280ELj1ELj4ELj1ELj16ENS_18Kernel_traits_baseILj1280ES2_S2_S2_S2_fjLj128EEEEELb0ELb1ELb1ELb0EEEvNS_9FwdParamsE)
        /*0e60*/ 	.word	0x000000c7


	//----- nvinfo : EIATTR_FRAME_SIZE
	.align		4
.L_622:
        /*0e64*/ 	.byte	0x04, 0x11
        /*0e66*/ 	.short	(.L_624 - .L_623)
	.align		4
.L_623:
        /*0e68*/ 	.word	index@(_ZN10layer_norm13ln_fwd_kernelINS_13Kernel_traitsI13__nv_bfloat16S2_S2_S2_fjLj1280ELj1ELj4ELj1ELj16ENS_18Kernel_traits_baseILj1280ES2_S2_S2_S2_fjLj128EEEEELb0ELb1ELb1ELb0EEEvNS_9FwdParamsE)
        /*0e6c*/ 	.word	0x00000000


	//----- nvinfo : EIATTR_REGCOUNT
	.align		4
.L_624:
        /*0e70*/ 	.byte	0x04, 0x2f
        /*0e72*/ 	.short	(.L_626 - .L_625)
	.align		4
.L_625:
        /*0e74*/ 	.word	index@(_ZN10layer_norm13ln_fwd_kernelINS_13Kernel_traitsI13__nv_bfloat16S2_S2_S2_fjLj1280ELj1ELj4ELj1ELj16ENS_18Kernel_traits_baseILj1280ES2_S2_S2_S2_fjLj128EEEEELb0ELb1ELb0ELb1EEEvNS_9FwdParamsE)
        /*0e78*/ 	.word	0x000000e3


	//----- nvinfo : EIATTR_FRAME_SIZE
	.align		4
.L_626:
        /*0e7c*/ 	.byte	0x04, 0x11
        /*0e7e*/ 	.short	(.L_628 - .L_627)
	.align		4
.L_627:
        /*0e80*/ 	.word	index@(_ZN10layer_norm13ln_fwd_kernelINS_13Kernel_traitsI13__nv_bfloat16S2_S2_S2_fjLj1280ELj1ELj4ELj1ELj16ENS_18Kernel_traits_baseILj1280ES2_S2_S2_S2_fjLj128EEEEELb0ELb1ELb0ELb1EEEvNS_9FwdParamsE)
        /*0e84*/ 	.word	0x00000000


	//----- nvinfo : EIATTR_REGCOUNT
	.align		4
.L_628:
        /*0e88*/ 	.byte	0x04, 0x2f
        /*0e8a*/ 	.short	(.L_630 - .L_629)
	.align		4
.L_629:
        /*0e8c*/ 	.word	index@(_ZN10layer_norm13ln_fwd_kernelINS_13Kernel_traitsI13__nv_bfloat16S2_S2_S2_fjLj1280ELj1ELj4ELj1ELj16ENS_18Kernel_traits_baseILj1280ES2_S2_S2_S2_fjLj128EEEEELb0ELb1ELb0ELb0EEEvNS_9FwdParamsE)
        /*0e90*/ 	.word	0x000000bd


	//----- nvinfo : EIATTR_FRAME_SIZE
	.align		4
.L_630:
        /*0e94*/ 	.byte	0x04, 0x11
        /*0e96*/ 	.short	(.L_632 - .L_631)
	.align		4
.L_631:
        /*0e98*/ 	.word	index@(_ZN10layer_norm13ln_fwd_kernelINS_13Kernel_traitsI13__nv_bfloat16S2_S2_S2_fjLj1280ELj1ELj4ELj1ELj16ENS_18Kernel_traits_baseILj1280ES2_S2_S2_S2_fjLj128EEEEELb0ELb1ELb0ELb0EEEvNS_9FwdParamsE)
        /*0e9c*/ 	.word	0x00000000


	//----- nvinfo : EIATTR_REGCOUNT
	.align		4
.L_632:
        /*0ea0*/ 	.byte	0x04, 0x2f
        /*0ea2*/ 	.short	(.L_634 - .L_633)
	.align		4
.L_633:
        /*0ea4*/ 	.word	index@(_ZN10layer_norm13ln_fwd_kernelINS_13Kernel_traitsI13__nv_bfloat16S2_S2_S2_fjLj1280ELj1ELj4ELj1ELj16ENS_18Kernel_traits_baseILj1280ES2_S2_S2_S2_fjLj128EEEEELb0ELb0ELb1ELb1EEEvNS_9FwdParamsE)
        /*0ea8*/ 	.word	0x00000080


	//----- nvinfo : EIATTR_FRAME_SIZE
	.align		4
.L_634:
        /*0eac*/ 	.byte	0x04, 0x11
        /*0eae*/ 	.short	(.L_636 - .L_635)
	.align		4
.L_635:
        /*0eb0*/ 	.word	index@(_ZN10layer_norm13ln_fwd_kernelINS_13Kernel_traitsI13__nv_bfloat16S2_S2_S2_fjLj1280ELj1ELj4ELj1ELj16ENS_18Kernel_traits_baseILj1280ES2_S2_S2_S2_fjLj128EEEEELb0ELb0ELb1ELb1EEEvNS_9FwdParamsE)
        /*0eb4*/ 	.word	0x00000000


	//----- nvinfo : EIATTR_REGCOUNT
	.align		4
.L_636:
        /*0eb8*/ 	.byte	0x04, 0x2f
        /*0eba*/ 	.short	(.L_638 - .L_637)
	.align		4
.L_637:
        /*0ebc*/ 	.word	index@(_ZN10layer_norm13ln_fwd_kernelINS_13Kernel_traitsI13__nv_bfloat16S2_S2_S2_fjLj1280ELj1ELj4ELj1ELj16ENS_18Kernel_traits_baseILj1280ES2_S2_S2_S2_fjLj128EEEEELb0ELb0ELb1ELb0EEEvNS_9FwdParamsE)
        /*0ec0*/ 	.word	0x0000009f


	//----- nvinfo : EIATTR_FRAME_SIZE
	.align		4
.L_638:
        /*0ec4*/ 	.byte	0x04, 0x11
        /*0ec6*/ 	.short	(.L_640 - .L_639)
	.align		4
.L_639:
        /*0ec8*/ 	.word	index@(_ZN10layer_norm13ln_fwd_kernelINS_13Kernel_traitsI13__nv_bfloat16S2_S2_S2_fjLj1280ELj1ELj4ELj1ELj16ENS_18Kernel_traits_baseILj1280ES2_S2_S2_S2_fjLj128EEEEELb0ELb0ELb1ELb0EEEvNS_9FwdParamsE)
        /*0ecc*/ 	.word	0x00000000


	//----- nvinfo : EIATTR_REGCOUNT
	.align		4
.L_640:
        /*0ed0*/ 	.byte	0x04, 0x2f
        /*0ed2*/ 	.short	(.L_642 - .L_641)
	.align		4
.L_641:
        /*0ed4*/ 	.word	index@(_ZN10layer_norm13ln_fwd_kernelINS_13Kernel_traitsI13__nv_bfloat16S2_S2_S2_fjLj1280ELj1ELj4ELj1ELj16ENS_18Kernel_traits_baseILj1280ES2_S2_S2_S2_fjLj128EEEEELb0ELb0ELb0ELb1EEEvNS_9FwdParamsE)
        /*0ed8*/ 	.word	0x000000a7


	//----- nvinfo : EIATTR_FRAME_SIZE
	.align		4
.L_642:
        /*0edc*/ 	.byte	0x04, 0x11
        /*0ede*/ 	.short	(.L_644 - .L_643)
	.align		4
.L_643:
        /*0ee0*/ 	.word	index@(_ZN10layer_norm13ln_fwd_kernelINS_13Kernel_traitsI13__nv_bfloat16S2_S2_S2_fjLj1280ELj1ELj4ELj1ELj16ENS_18Kernel_traits_baseILj1280ES2_S2_S2_S2_fjLj128EEEEELb0ELb0ELb0ELb1EEEvNS_9FwdParamsE)
        /*0ee4*/ 	.word	0x00000000


	//----- nvinfo : EIATTR_REGCOUNT
	.align		4
.L_644:
        /*0ee8*/ 	.byte	0x04, 0x2f
        /*0eea*/ 	.short	(.L_646 - .L_645)
	.align		4
.L_645:
        /*0eec*/ 	.word	index@(_ZN10layer_norm13ln_fwd_kernelINS_13Kernel_traitsI13__nv_bfloat16S2_S2_S2_fjLj1280ELj1ELj4ELj1ELj16ENS_18Kernel_traits_baseILj1280ES2_S2_S2_S2_fjLj128EEEEELb0ELb0ELb0ELb0EEEvNS_9FwdParamsE)
        /*0ef0*/ 	.word	0x0000009a


	//----- nvinfo : EIATTR_FRAME_SIZE
	.align		4
.L_646:
        /*0ef4*/ 	.byte	0x04, 0x11
        /*0ef6*/ 	.short	(.L_648 - .L_647)
	.align		4
.L_647:
        /*0ef8*/ 	.word	index@(_ZN10layer_norm13ln_fwd_kernelINS_13Kernel_traitsI13__nv_bfloat16S2_S2_S2_fjLj1280ELj1ELj4ELj1ELj16ENS_18Kernel_traits_baseILj1280ES2_S2_S2_S2_fjLj128EEEEELb0ELb0ELb0ELb0EEEvNS_9FwdParamsE)
        /*0efc*/ 	.word	0x00000000


	//----- nvinfo : EIATTR_MIN_STACK_SIZE
	.align		4
.L_648:
        /*0f00*/ 	.byte	0x04, 0x12
        /*0f02*/ 	.short	(.L_650 - .L_649)
	.align		4
.L_649:
        /*0f04*/ 	.word	index@(_ZN10layer_norm13ln_fwd_kernelINS_13Kernel_traitsI13__nv_bfloat16S2_S2_S2_fjLj1280ELj1ELj4ELj1ELj16ENS_18Kernel_traits_baseILj1280ES2_S2_S2_S2_fjLj128EEEEELb0ELb0ELb0ELb0EEEvNS_9FwdParamsE)
        /*0f08*/ 	.word	0x00000000


	//----- nvinfo : EIATTR_MIN_STACK_SIZE
	.align		4
.L_650:
        /*0f0c*/ 	.byte	0x04, 0x12
        /*0f0e*/ 	.short	(.L_652 - .L_651)
	.align		4
.L_651:
        /*0f10*/ 	.word	index@(_ZN10layer_norm13ln_fwd_kernelINS_13Kernel_traitsI13__nv_bfloat16S2_S2_S2_fjLj1280ELj1ELj4ELj1ELj16ENS_18Kernel_traits_baseILj1280ES2_S2_S2_S2_fjLj128EEEEELb0ELb0ELb0ELb1EEEvNS_9FwdParamsE)
        /*0f14*/ 	.word	0x00000000


	//----- nvinfo : EIATTR_MIN_STACK_SIZE
	.align		4
.L_652:
        /*0f18*/ 	.byte	0x04, 0x12
        /*0f1a*/ 	.short	(.L_654 - .L_653)
	.align		4
.L_653:
        /*0f1c*/ 	.word	index@(_ZN10layer_norm13ln_fwd_kernelINS_13Kernel_traitsI13__nv_bfloat16S2_S2_S2_fjLj1280ELj1ELj4ELj1ELj16ENS_18Kernel_traits_baseILj1280ES2_S2_S2_S2_fjLj128EEEEELb0ELb0ELb1ELb0EEEvNS_9FwdParamsE)
        /*0f20*/ 	.word	0x00000000


	//----- nvinfo : EIATTR_MIN_STACK_SIZE
	.align		4
.L_654:
        /*0f24*/ 	.byte	0x04, 0x12
        /*0f26*/ 	.short	(.L_656 - .L_655)
	.align		4
.L_655:
        /*0f28*/ 	.word	index@(_ZN10layer_norm13ln_fwd_kernelINS_13Kernel_traitsI13__nv_bfloat16S2_S2_S2_fjLj1280ELj1ELj4ELj1ELj16ENS_18Kernel_traits_baseILj1280ES2_S2_S2_S2_fjLj128EEEEELb0ELb0ELb1ELb1EEEvNS_9FwdParamsE)
        /*0f2c*/ 	.word	0x00000000


	//----- nvinfo : EIATTR_MIN_STACK_SIZE
	.align		4
.L_656:
        /*0f30*/ 	.byte	0x04, 0x12
        /*0f32*/ 	.short	(.L_658 - .L_657)
	.align		4
.L_657:
        /*0f34*/ 	.word	index@(_ZN10layer_norm13ln_fwd_kernelINS_13Kernel_traitsI13__nv_bfloat16S2_S2_S2_fjLj1280ELj1ELj4ELj1ELj16ENS_18Kernel_traits_baseILj1280ES2_S2_S2_S2_fjLj128EEEEELb0ELb1ELb0ELb0EEEvNS_9FwdParamsE)
        /*0f38*/ 	.word	0x00000000


	//----- nvinfo : EIATTR_MIN_STACK_SIZE
	.align		4
.L_658:
        /*0f3c*/ 	.byte	0x04, 0x12
        /*0f3e*/ 	.short	(.L_660 - .L_659)
	.align		4
.L_659:
        /*0f40*/ 	.word	index@(_ZN10layer_norm13ln_fwd_kernelINS_13Kernel_traitsI13__nv_bfloat16S2_S2_S2_fjLj1280ELj1ELj4ELj1ELj16ENS_18Kernel_traits_baseILj1280ES2_S2_S2_S2_fjLj128EEEEELb0ELb1ELb0ELb1EEEvNS_9FwdParamsE)
        /*0f44*/ 	.word	0x00000000


	//----- nvinfo : EIATTR_MIN_STACK_SIZE
	.align		4
.L_660:
        /*0f48*/ 	.byte	0x04, 0x12
        /*0f4a*/ 	.short	(.L_662 - .L_661)
	.align		4
.L_661:
        /*0f4c*/ 	.word	index@(_ZN10layer_norm13ln_fwd_kernelINS_13Kernel_traitsI13__nv_bfloat16S2_S2_S2_fjLj1280ELj1ELj4ELj1ELj16ENS_18Kernel_traits_baseILj1280ES2_S2_S2_S2_fjLj128EEEEELb0ELb1ELb1ELb0EEEvNS_9FwdParamsE)
        /*0f50*/ 	.word	0x00000000


	//----- nvinfo : EIATTR_MIN_STACK_SIZE
	.align		4
.L_662:
        /*0f54*/ 	.byte	0x04, 0x12
        /*0f56*/ 	.short	(.L_664 - .L_663)
	.align		4
.L_663:
        /*0f58*/ 	.word	index@(_ZN10layer_norm13ln_fwd_kernelINS_13Kernel_traitsI13__nv_bfloat16S2_S2_S2_fjLj1280ELj1ELj4ELj1ELj16ENS_18Kernel_traits_baseILj1280ES2_S2_S2_S2_fjLj128EEEEELb0ELb1ELb1ELb1EEEvNS_9FwdParamsE)
        /*0f5c*/ 	.word	0x00000000


	//----- nvinfo : EIATTR_MIN_STACK_SIZE
	.align		4
.L_664:
        /*0f60*/ 	.byte	0x04, 0x12
        /*0f62*/ 	.short	(.L_666 - .L_665)
	.align		4
.L_665:
        /*0f64*/ 	.word	index@(_ZN10layer_norm13ln_fwd_kernelINS_13Kernel_traitsI13__nv_bfloat16S2_S2_S2_fjLj1280ELj1ELj4ELj1ELj16ENS_18Kernel_traits_baseILj1280ES2_S2_S2_S2_fjLj128EEEEELb1ELb0ELb0ELb0EEEvNS_9FwdParamsE)
        /*0f68*/ 	.word	0x00000000


	//----- nvinfo : EIATTR_MIN_STACK_SIZE
	.align		4
.L_666:
        /*0f6c*/ 	.byte	0x04, 0x12
        /*0f6e*/ 	.short	(.L_668 - .L_667)
	.align		4
.L_667:
        /*0f70*/ 	.word	index@(_ZN10layer_norm13ln_fwd_kernelINS_13Kernel_traitsI13__nv_bfloat16S2_S2_S2_fjLj1280ELj1ELj4ELj1ELj16ENS_18Kernel_traits_baseILj1280ES2_S2_S2_S2_fjLj128EEEEELb1ELb0ELb0ELb1EEEvNS_9FwdParamsE)
        /*0f74*/ 	.word	0x00000000


	//----- nvinfo : EIATTR_MIN_STACK_SIZE
	.align		4
.L_668:
        /*0f78*/ 	.byte	0x04, 0x12
        /*0f7a*/ 	.short	(.L_670 - .L_669)
	.align		4
.L_669:
        /*0f7c*/ 	.word	index@(_ZN10layer_norm13ln_fwd_kernelINS_13Kernel_traitsI13__nv_bfloat16S2_S2_S2_fjLj1280ELj1ELj4ELj1ELj16ENS_18Kernel_traits_baseILj1280ES2_S2_S2_S2_fjLj128EEEEELb1ELb0ELb1ELb0EEEvNS_9FwdParamsE)
        /*0f80*/ 	.word	0x00000000


	//----- nvinfo : EIATTR_MIN_STACK_SIZE
	.align		4
.L_670:
        /*0f84*/ 	.byte	0x04, 0x12
        /*0f86*/ 	.short	(.L_672 - .L_671)
	.align		4
.L_671:
        /*0f88*/ 	.word	index@(_ZN10layer_norm13ln_fwd_kernelINS_13Kernel_traitsI13__nv_bfloat16S2_S2_S2_fjLj1280ELj1ELj4ELj1ELj16ENS_18Kernel_traits_baseILj1280ES2_S2_S2_S2_fjLj128EEEEELb1ELb0ELb1ELb1EEEvNS_9FwdParamsE)
        /*0f8c*/ 	.word	0x00000000


	//----- nvinfo : EIATTR_MIN_STACK_SIZE
	.align		4
.L_672:
        /*0f90*/ 	.byte	0x04, 0x12
        /*0f92*/ 	.short	(.L_674 - .L_673)
	.align		4
.L_673:
        /*0f94*/ 	.word	index@(_ZN10layer_norm13ln_fwd_kernelINS_13Kernel_traitsI13__nv_bfloat16S2_S2_S2_fjLj1280ELj1ELj4ELj1ELj16ENS_18Kernel_traits_baseILj1280ES2_S2_S2_S2_fjLj128EEEEELb1ELb1ELb0ELb0EEEvNS_9FwdParamsE)
        /*0f98*/ 	.word	0x00000000


	//----- nvinfo : EIATTR_MIN_STACK_SIZE
	.align		4
.L_674:
        /*0f9c*/ 	.byte	0x04, 0x12
        /*0f9e*/ 	.short	(.L_676 - .L_675)
	.align		4
.L_675:
        /*0fa0*/ 	.word	index@(_ZN10layer_norm13ln_fwd_kernelINS_13Kernel_traitsI13__nv_bfloat16S2_S2_S2_fjLj1280ELj1ELj4ELj1ELj16ENS_18Kernel_traits_baseILj1280ES2_S2_S2_S2_fjLj128EEEEELb1ELb1ELb0ELb1EEEvNS_9FwdParamsE)
        /*0fa4*/ 	.word	0x00000000


	//----- nvinfo : EIATTR_MIN_STACK_SIZE
	.align		4
.L_676:
        /*0fa8*/ 	.byte	0x04, 0x12
        /*0faa*/ 	.short	(.L_678 - .L_677)
	.align		4
.L_677:
        /*0fac*/ 	.word	index@(_ZN10layer_norm13ln_fwd_kernelINS_13Kernel_traitsI13__nv_bfloat16S2_S2_S2_fjLj1280ELj1ELj4ELj1ELj16ENS_18Kernel_traits_baseILj1280ES2_S2_S2_S2_fjLj128EEEEELb1ELb1ELb1ELb0EEEvNS_9FwdParamsE)
        /*0fb0*/ 	.word	0x00000000


	//----- nvinfo : EIATTR_MIN_STACK_SIZE
	.align		4
.L_678:
        /*0fb4*/ 	.byte	0x04, 0x12
        /*0fb6*/ 	.short	(.L_680 - .L_679)
	.align		4
.L_679:
        /*0fb8*/ 	.word	index@(_ZN10layer_norm13ln_fwd_kernelINS_13Kernel_traitsI13__nv_bfloat16S2_S2_S2_fjLj1280ELj1ELj4ELj1ELj16ENS_18Kernel_traits_baseILj1280ES2_S2_S2_S2_fjLj128EEEEELb1ELb1ELb1ELb1EEEvNS_9FwdParamsE)
        /*0fbc*/ 	.word	0x00000000


	//----- nvinfo : EIATTR_MIN_STACK_SIZE
	.align		4
.L_680:
        /*0fc0*/ 	.byte	0x04, 0x12
        /*0fc2*/ 	.short	(.L_682 - .L_681)
	.align		4
.L_681:
        /*0fc4*/ 	.word	index@(_ZN10layer_norm13ln_fwd_kernelINS_13Kernel_traitsI6__halfS2_S2_S2_fjLj1280ELj1ELj4ELj1ELj16ENS_18Kernel_traits_baseILj1280ES2_S2_S2_S2_fjLj128EEEEELb0ELb0ELb0ELb0EEEvNS_9FwdParamsE)
        /*0fc8*/ 	.word	0x00000000


	//----- nvinfo : EIATTR_MIN_STACK_SIZE
	.align		4
.L_682:
        /*0fcc*/ 	.byte	0x04, 0x12
        /*0fce*/ 	.short	(.L_684 - .L_683)
	.align		4
.L_683:
        /*0fd0*/ 	.word	index@(_ZN10layer_norm13ln_fwd_kernelINS_13Kernel_traitsI6__halfS2_S2_S2_fjLj1280ELj1ELj4ELj1ELj16ENS_18Kernel_traits_baseILj1280ES2_S2_S2_S2_fjLj128EEEEELb0ELb0ELb0ELb1EEEvNS_9FwdParamsE)
        /*0fd4*/ 	.word	0x00000000


	//----- nvinfo : EIATTR_MIN_STACK_SIZE
	.align		4
.L_684:
        /*0fd8*/ 	.byte	0x04, 0x12
        /*0fda*/ 	.short	(.L_686 - .L_685)
	.align		4
.L_685:
        /*0fdc*/ 	.word	index@(_ZN10layer_norm13ln_fwd_kernelINS_13Kernel_traitsI6__halfS2_S2_S2_fjLj1280ELj1ELj4ELj1ELj16ENS_18Kernel_traits_baseILj1280ES2_S2_S2_S2_fjLj128EEEEELb0ELb0ELb1ELb0EEEvNS_9FwdParamsE)
        /*0fe0*/ 	.word	0x00000000


	//----- nvinfo : EIATTR_MIN_STACK_SIZE
	.align		4
.L_686:
        /*0fe4*/ 	.byte	0x04, 0x12
        /*0fe6*/ 	.short	(.L_688 - .L_687)
	.align		4
.L_687:
        /*0fe8*/ 	.word	index@(_ZN10layer_norm13ln_fwd_kernelINS_13Kernel_traitsI6__halfS2_S2_S2_fjLj1280ELj1ELj4ELj1ELj16ENS_18Kernel_traits_baseILj1280ES2_S2_S2_S2_fjLj128EEEEELb0ELb0ELb1ELb1EEEvNS_9FwdParamsE)
        /*0fec*/ 	.word	0x00000000


	//----- nvinfo : EIATTR_MIN_STACK_SIZE
	.align		4
.L_688:
        /*0ff0*/ 	.byte	0x04, 0x12
        /*0ff2*/ 	.short	(.L_690 - .L_689)
	.align		4
.L_689:
        /*0ff4*/ 	.word	index@(_ZN10layer_norm13ln_fwd_kernelINS_13Kernel_traitsI6__halfS2_S2_S2_fjLj1280ELj1ELj4ELj1ELj16ENS_18Kernel_traits_baseILj1280ES2_S2_S2_S2_fjLj128EEEEELb0ELb1ELb0ELb0EEEvNS_9FwdParamsE)
        /*0ff8*/ 	.word	0x00000000


	//----- nvinfo : EIATTR_MIN_STACK_SIZE
	.align		4
.L_690:
        /*0ffc*/ 	.byte	0x04, 0x12
        /*0ffe*/ 	.short	(.L_692 - .L_691)
	.align		4
.L_691:
        /*1000*/ 	.word	index@(_ZN10layer_norm13ln_fwd_kernelINS_13Kernel_traitsI6__halfS2_S2_S2_fjLj1280ELj1ELj4ELj1ELj16ENS_18Kernel_traits_baseILj1280ES2_S2_S2_S2_fjLj128EEEEELb0ELb1ELb0ELb1EEEvNS_9FwdParamsE)
        /*1004*/ 	.word	0x00000000


	//----- nvinfo : EIATTR_MIN_STACK_SIZE
	.align		4
.L_692:
        /*1008*/ 	.byte	0x04, 0x12
        /*100a*/ 	.short	(.L_694 - .L_693)
	.align		4
.L_693:
        /*100c*/ 	.word	index@(_ZN10layer_norm13ln_fwd_kernelINS_13Kernel_traitsI6__halfS2_S2_S2_fjLj1280ELj1ELj4ELj1ELj16ENS_18Kernel_traits_baseILj1280ES2_S2_S2_S2_fjLj128EEEEELb0ELb1ELb1ELb0EEEvNS_9FwdParamsE)
        /*1010*/ 	.word	0x00000000


	//----- nvinfo : EIATTR_MIN_STACK_SIZE
	.align		4
.L_694:
        /*1014*/ 	.byte	0x04, 0x12
        /*1016*/ 	.short	(.L_696 - .L_695)
	.align		4
.L_695:
        /*1018*/ 	.word	index@(_ZN10layer_norm13ln_fwd_kernelINS_13Kernel_traitsI6__halfS2_S2_S2_fjLj1280ELj1ELj4ELj1ELj16ENS_18Kernel_traits_baseILj1280ES2_S2_S2_S2_fjLj128EEEEELb0ELb1ELb1ELb1EEEvNS_9FwdParamsE)
        /*101c*/ 	.word	0x00000000


	//----- nvinfo : EIATTR_MIN_STACK_SIZE
	.align		4
.L_696:
        /*1020*/ 	.byte	0x04, 0x12
        /*1022*/ 	.short	(.L_698 - .L_697)
	.align		4
.L_697:
        /*1024*/ 	.word	index@(_ZN10layer_norm13ln_fwd_kernelINS_13Kernel_traitsI6__halfS2_S2_S2_fjLj1280ELj1ELj4ELj1ELj16ENS_18Kernel_traits_baseILj1280ES2_S2_S2_S2_fjLj128EEEEELb1ELb0ELb0ELb0EEEvNS_9FwdParamsE)
        /*1028*/ 	.word	0x00000000


	//----- nvinfo : EIATTR_MIN_STACK_SIZE
	.align		4
.L_698:
        /*102c*/ 	.byte	0x04, 0x12
        /*102e*/ 	.short	(.L_700 - .L_699)
	.align		4
.L_699:
        /*1030*/ 	.word	index@(_ZN10layer_norm13ln_fwd_kernelINS_13Kernel_traitsI6__halfS2_S2_S2_fjLj1280ELj1ELj4ELj1ELj16ENS_18Kernel_traits_baseILj1280ES2_S2_S2_S2_fjLj128EEEEELb1ELb0ELb0ELb1EEEvNS_9FwdParamsE)
        /*1034*/ 	.word	0x00000000


	//----- nvinfo : EIATTR_MIN_STACK_SIZE
	.align		4
.L_700:
        /*1038*/ 	.byte	0x04, 0x12
        /*103a*/ 	.short	(.L_702 - .L_701)
	.align		4
.L_701:
        /*103c*/ 	.word	index@(_ZN10layer_norm13ln_fwd_kernelINS_13Kernel_traitsI6__halfS2_S2_S2_fjLj1280ELj1ELj4ELj1ELj16ENS_18Kernel_traits_baseILj1280ES2_S2_S2_S2_fjLj128EEEEELb1ELb0ELb1ELb0EEEvNS_9FwdParamsE)
        /*1040*/ 	.word	0x00000000


	//----- nvinfo : EIATTR_MIN_STACK_SIZE
	.align		4
.L_702:
        /*1044*/ 	.byte	0x04, 0x12
        /*1046*/ 	.short	(.L_704 - .L_703)
	.align		4
.L_703:
        /*1048*/ 	.word	index@(_ZN10layer_norm13ln_fwd_kernelINS_13Kernel_traitsI6__halfS2_S2_S2_fjLj1280ELj1ELj4ELj1ELj16ENS_18Kernel_traits_baseILj1280ES2_S2_S2_S2_fjLj128EEEEELb1ELb0ELb1ELb1EEEvNS_9FwdParamsE)
        /*104c*/ 	.word	0x00000000


	//----- nvinfo : EIATTR_MIN_STACK_SIZE
	.align		4
.L_704:
        /*1050*/ 	.byte	0x04, 0x12
        /*1052*/ 	.short	(.L_706 - .L_705)
	.align		4
.L_705:
        /*1054*/ 	.word	index@(_ZN10layer_norm13ln_fwd_kernelINS_13Kernel_traitsI6__halfS2_S2_S2_fjLj1280ELj1ELj4ELj1ELj16ENS_18Kernel_traits_baseILj1280ES2_S2_S2_S2_fjLj128EEEEELb1ELb1ELb0ELb0EEEvNS_9FwdParamsE)
        /*1058*/ 	.word	0x00000000


	//----- nvinfo : EIATTR_MIN_STACK_SIZE
	.align		4
.L_706:
        /*105c*/ 	.byte	0x04, 0x12
        /*105e*/ 	.short	(.L_708 - .L_707)
	.align		4
.L_707:
        /*1060*/ 	.word	index@(_ZN10layer_norm13ln_fwd_kernelINS_13Kernel_traitsI6__halfS2_S2_S2_fjLj1280ELj1ELj4ELj1ELj16ENS_18Kernel_traits_baseILj1280ES2_S2_S2_S2_fjLj128EEEEELb1ELb1ELb0ELb1EEEvNS_9FwdParamsE)
        /*1064*/ 	.word	0x00000000


	//----- nvinfo : EIATTR_MIN_STACK_SIZE
	.align		4
.L_708:
        /*1068*/ 	.byte	0x04, 0x12
        /*106a*/ 	.short	(.L_710 - .L_709)
	.align		4
.L_709:
        /*106c*/ 	.word	index@(_ZN10layer_norm13ln_fwd_kernelINS_13Kernel_traitsI6__halfS2_S2_S2_fjLj1280ELj1ELj4ELj1ELj16ENS_18Kernel_traits_baseILj1280ES2_S2_S2_S2_fjLj128EEEEELb1ELb1ELb1ELb0EEEvNS_9FwdParamsE)
        /*1070*/ 	.word	0x00000000


	//----- nvinfo : EIATTR_MIN_STACK_SIZE
	.align		4
.L_710:
        /*1074*/ 	.byte	0x04, 0x12
        /*1076*/ 	.short	(.L_712 - .L_711)
	.align		4
.L_711:
        /*1078*/ 	.word	index@(_ZN10layer_norm13ln_fwd_kernelINS_13Kernel_traitsI6__halfS2_S2_S2_fjLj1280ELj1ELj4ELj1ELj16ENS_18Kernel_traits_baseILj1280ES2_S2_S2_S2_fjLj128EEEEELb1ELb1ELb1ELb1EEEvNS_9FwdParamsE)
        /*107c*/ 	.word	0x00000000


	//----- nvinfo : EIATTR_MIN_STACK_SIZE
	.align		4
.L_712:
        /*1080*/ 	.byte	0x04, 0x12
        /*1082*/ 	.short	(.L_714 - .L_713)
	.align		4
.L_713:
        /*1084*/ 	.word	index@(_ZN10layer_norm13ln_fwd_kernelINS_13Kernel_traitsIf13__nv_bfloat16S2_S2_fjLj1280ELj1ELj4ELj1ELj16ENS_18Kernel_traits_baseILj1280EfS2_S2_S2_fjLj128EEEEELb0ELb0ELb0ELb0EEEvNS_9FwdParamsE)
        /*1088*/ 	.word	0x00000000


	//----- nvinfo : EIATTR_MIN_STACK_SIZE
	.align		4
.L_714:
        /*108c*/ 	.byte	0x04, 0x12
        /*108e*/ 	.short	(.L_716 - .L_715)
	.align		4
.L_715:
        /*1090*/ 	.word	index@(_ZN10layer_norm13ln_fwd_kernelINS_13Kernel_traitsIf13__nv_bfloat16S2_S2_fjLj1280ELj1ELj4ELj1ELj16ENS_18Kernel_traits_baseILj1280EfS2_S2_S2_fjLj128EEEEELb0ELb0ELb0ELb1EEEvNS_9FwdParamsE)
        /*1094*/ 	.word	0x00000000


	//----- nvinfo : EIATTR_MIN_STACK_SIZE
	.align		4
.L_716:
        /*1098*/ 	.byte	0x04, 0x12
        /*109a*/ 	.short	(.L_718 - .L_717)
	.align		4
.L_717:
        /*109c*/ 	.word	index@(_ZN10layer_norm13ln_fwd_kernelINS_13Kernel_traitsIf13__nv_bfloat16S2_S2_fjLj1280ELj1ELj4ELj1ELj16ENS_18Kernel_traits_baseILj1280EfS2_S2_S2_fjLj128EEEEELb0ELb0ELb1ELb0EEEvNS_9FwdParamsE)
        /*10a0*/ 	.word	0x00000000


	//----- nvinfo : EIATTR_MIN_STACK_SIZE
	.align		4
.L_718:
        /*10a4*/ 	.byte	0x04, 0x12
        /*10a6*/ 	.short	(.L_720 - .L_719)
	.align		4
.L_719:
        /*10a8*/ 	.word	index@(_ZN10layer_norm13ln_fwd_kernelINS_13Kernel_traitsIf13__nv_bfloat16S2_S2_fjLj1280ELj1ELj4ELj1ELj16ENS_18Kernel_traits_baseILj1280EfS2_S2_S2_fjLj128EEEEELb0ELb0ELb1ELb1EEEvNS_9FwdParamsE)
        /*10ac*/ 	.word	0x00000000


	//----- nvinfo : EIATTR_MIN_STACK_SIZE
	.align		4
.L_720:
        /*10b0*/ 	.byte	0x04, 0x12
        /*10b2*/ 	.short	(.L_722 - .L_721)
	.align		4
.L_721:
        /*10b4*/ 	.word	index@(_ZN10layer_norm13ln_fwd_kernelINS_13Kernel_traitsIf13__nv_bfloat16S2_S2_fjLj1280ELj1ELj4ELj1ELj16ENS_18Kernel_traits_baseILj1280EfS2_S2_S2_fjLj128EEEEELb0ELb1ELb0ELb0EEEvNS_9FwdParamsE)
        /*10b8*/ 	.word	0x00000000


	//----- nvinfo : EIATTR_MIN_STACK_SIZE
	.align		4
.L_722:
        /*10bc*/ 	.byte	0x04, 0x12
        /*10be*/ 	.short	(.L_724 - .L_723)
	.align		4
.L_723:
        /*10c0*/ 	.word	index@(_ZN10layer_norm13ln_fwd_kernelINS_13Kernel_traitsIf13__nv_bfloat16S2_S2_fjLj1280ELj1ELj4ELj1ELj16ENS_18Kernel_traits_baseILj1280EfS2_S2_S2_fjLj128EEEEELb0ELb1ELb0ELb1EEEvNS_9FwdParamsE)
        /*10c4*/ 	.word	0x00000000


	//----- nvinfo : EIATTR_MIN_STACK_SIZE
	.align		4
.L_724:
        /*10c8*/ 	.byte	0x04, 0x12
        /*10ca*/ 	.short	(.L_726 - .L_725)
	.align		4
.L_725:
        /*10cc*/ 	.word	index@(_ZN10layer_norm13ln_fwd_kernelINS_13Kernel_traitsIf13__nv_bfloat16S2_S2_fjLj1280ELj1ELj4ELj1ELj16ENS_18Kernel_traits_baseILj1280EfS2_S2_S2_fjLj128EEEEELb0ELb1ELb1ELb0EEEvNS_9FwdParamsE)
        /*10d0*/ 	.word	0x00000000


	//----- nvinfo : EIATTR_MIN_STACK_SIZE
	.align		4
.L_726:
        /*10d4*/ 	.byte	0x04, 0x12
        /*10d6*/ 	.short	(.L_728 - .L_727)
	.align		4
.L_727:
        /*10d8*/ 	.word	index@(_ZN10layer_norm13ln_fwd_kernelINS_13Kernel_traitsIf13__nv_bfloat16S2_S2_fjLj1280ELj1ELj4ELj1ELj16ENS_18Kernel_traits_baseILj1280EfS2_S2_S2_fjLj128EEEEELb0ELb1ELb1ELb1EEEvNS_9FwdParamsE)
        /*10dc*/ 	.word	0x00000000


	//----- nvinfo : EIATTR_MIN_STACK_SIZE
	.align		4
.L_728:
        /*10e0*/ 	.byte	0x04, 0x12
        /*10e2*/ 	.short	(.L_730 - .L_729)
	.align		4
.L_729:
        /*10e4*/ 	.word	index@(_ZN10layer_norm13ln_fwd_kernelINS_13Kernel_traitsIf13__nv_bfloat16S2_S2_fjLj1280ELj1ELj4ELj1ELj16ENS_18Kernel_traits_baseILj1280EfS2_S2_S2_fjLj128EEEEELb1ELb0ELb0ELb0EEEvNS_9FwdParamsE)
        /*10e8*/ 	.word	0x00000000


	//----- nvinfo : EIATTR_MIN_STACK_SIZE
	.align		4
.L_730:
        /*10ec*/ 	.byte	0x04, 0x12
        /*10ee*/ 	.short	(.L_732 - .L_731)
	.align		4
.L_731:
        /*10f0*/ 	.word	index@(_ZN10layer_norm13ln_fwd_kernelINS_13Kernel_traitsIf13__nv_bfloat16S2_S2_fjLj1280ELj1ELj4ELj1ELj16ENS_18Kernel_traits_baseILj1280EfS2_S2_S2_fjLj128EEEEELb1ELb0ELb0ELb1EEEvNS_9FwdParamsE)
        /*10f4*/ 	.word	0x00000000


	//----- nvinfo : EIATTR_MIN_STACK_SIZE
	.align		4
.L_732:
        /*10f8*/ 	.byte	0x04, 0x12
        /*10fa*/ 	.short	(.L_734 - .L_733)
	.align		4
.L_733:
        /*10fc*/ 	.word	index@(_ZN10layer_norm13ln_fwd_kernelINS_13Kernel_traitsIf13__nv_bfloat16S2_S2_fjLj1280ELj1ELj4ELj1ELj16ENS_18Kernel_traits_baseILj1280EfS2_S2_S2_fjLj128EEEEELb1ELb0ELb1ELb0EEEvNS_9FwdParamsE)
        /*1100*/ 	.word	0x00000000


	//----- nvinfo : EIATTR_MIN_STACK_SIZE
	.align		4
.L_734:
        /*1104*/ 	.byte	0x04, 0x12
        /*1106*/ 	.short	(.L_736 - .L_735)
	.align		4
.L_735:
        /*1108*/ 	.word	index@(_ZN10layer_norm13ln_fwd_kernelINS_13Kernel_traitsIf13__nv_bfloat16S2_S2_fjLj1280ELj1ELj4ELj1ELj16ENS_18Kernel_traits_baseILj1280EfS2_S2_S2_fjLj128EEEEELb1ELb0ELb1ELb1EEEvNS_9FwdParamsE)
        /*110c*/ 	.word	0x00000000


	//----- nvinfo : EIATTR_MIN_STACK_SIZE
	.align		4
.L_736:
        /*1110*/ 	.byte	0x04, 0x12
        /*1112*/ 	.short	(.L_738 - .L_737)
	.align		4
.L_737:
        /*1114*/ 	.word	index@(_ZN10layer_norm13ln_fwd_kernelINS_13Kernel_traitsIf13__nv_bfloat16S2_S2_fjLj1280ELj1ELj4ELj1ELj16ENS_18Kernel_traits_baseILj1280EfS2_S2_S2_fjLj128EEEEELb1ELb1ELb0ELb0EEEvNS_9FwdParamsE)
        /*1118*/ 	.word	0x00000000


	//----- nvinfo : EIATTR_MIN_STACK_SIZE
	.align		4
.L_738:
        /*111c*/ 	.byte	0x04, 0x12
        /*111e*/ 	.short	(.L_740 - .L_739)
	.align		4
.L_739:
        /*1120*/ 	.word	index@(_ZN10layer_norm13ln_fwd_kernelINS_13Kernel_traitsIf13__nv_bfloat16S2_S2_fjLj1280ELj1ELj4ELj1ELj16ENS_18Kernel_traits_baseILj1280EfS2_S2_S2_fjLj128EEEEELb1ELb1ELb0ELb1EEEvNS_9FwdParamsE)
        /*1124*/ 	.word	0x00000000


	//----- nvinfo : EIATTR_MIN_STACK_SIZE
	.align		4
.L_740:
        /*1128*/ 	.byte	0x04, 0x12
        /*112a*/ 	.short	(.L_742 - .L_741)
	.align		4
.L_741:
        /*112c*/ 	.word	index@(_ZN10layer_norm13ln_fwd_kernelINS_13Kernel_traitsIf13__nv_bfloat16S2_S2_fjLj1280ELj1ELj4ELj1ELj16ENS_18Kernel_traits_baseILj1280EfS2_S2_S2_fjLj128EEEEELb1ELb1ELb1ELb0EEEvNS_9FwdParamsE)
        /*1130*/ 	.word	0x00000000


	//----- nvinfo : EIATTR_MIN_STACK_SIZE
	.align		4
.L_742:
        /*1134*/ 	.byte	0x04, 0x12
        /*1136*/ 	.short	(.L_744 - .L_743)
	.align		4
.L_743:
        /*1138*/ 	.word	index@(_ZN10layer_norm13ln_fwd_kernelINS_13Kernel_traitsIf13__nv_bfloat16S2_S2_fjLj1280ELj1ELj4ELj1ELj16ENS_18Kernel_traits_baseILj1280EfS2_S2_S2_fjLj128EEEEELb1ELb1ELb1ELb1EEEvNS_9FwdParamsE)
        /*113c*/ 	.word	0x00000000


	//----- nvinfo : EIATTR_MIN_STACK_SIZE
	.align		4
.L_744:
        /*1140*/ 	.byte	0x04, 0x12
        /*1142*/ 	.short	(.L_746 - .L_745)
	.align		4
.L_745:
        /*1144*/ 	.word	index@(_ZN10layer_norm13ln_fwd_kernelINS_13Kernel_traitsI13__nv_bfloat16S2_fS2_fjLj1280ELj1ELj4ELj1ELj16ENS_18Kernel_traits_baseILj1280ES2_S2_fS2_fjLj128EEEEELb0ELb0ELb0ELb0EEEvNS_9FwdParamsE)
        /*1148*/ 	.word	0x00000000


	//----- nvinfo : EIATTR_MIN_STACK_SIZE
	.align		4
.L_746:
        /*114c*/ 	.byte	0x04, 0x12
        /*114e*/ 	.short	(.L_748 - .L_747)
	.align		4
.L_747:
        /*1150*/ 	.word	index@(_ZN10layer_norm13ln_fwd_kernelINS_13Kernel_traitsI13__nv_bfloat16S2_fS2_fjLj1280ELj1ELj4ELj1ELj16ENS_18Kernel_traits_baseILj1280ES2_S2_fS2_fjLj128EEEEELb0ELb0ELb0ELb1EEEvNS_9FwdParamsE)
        /*1154*/ 	.word	0x00000000


	//----- nvinfo : EIATTR_MIN_STACK_SIZE
	.align		4
.L_748:
        /*1158*/ 	.byte	0x04, 0x12
        /*115a*/ 	.short	(.L_750 - .L_749)
	.align		4
.L_749:
        /*115c*/ 	.word	index@(_ZN10layer_norm13ln_fwd_kernelINS_13Kernel_traitsI13__nv_bfloat16S2_fS2_fjLj1280ELj1ELj4ELj1ELj16ENS_18Kernel_traits_baseILj1280ES2_S2_fS2_fjLj128EEEEELb0ELb0ELb1ELb0EEEvNS_9FwdParamsE)
        /*1160*/ 	.word	0x00000000


	//----- nvinfo : EIATTR_MIN_STACK_SIZE
	.align		4
.L_750:
        /*1164*/ 	.byte	0x04, 0x12
        /*1166*/ 	.short	(.L_752 - .L_751)
	.align		4
.L_751:
        /*1168*/ 	.word	index@(_ZN10layer_norm13ln_fwd_kernelINS_13Kernel_traitsI13__nv_bfloat16S2_fS2_fjLj1280ELj1ELj4ELj1ELj16ENS_18Kernel_traits_baseILj1280ES2_S2_fS2_fjLj128EEEEELb0ELb0ELb1ELb1EEEvNS_9FwdParamsE)
        /*116c*/ 	.word	0x00000000


	//----- nvinfo : EIATTR_MIN_STACK_SIZE
	.align		4
.L_752:
        /*1170*/ 	.byte	0x04, 0x12
        /*1172*/ 	.short	(.L_754 - .L_753)
	.align		4
.L_753:
        /*1174*/ 	.word	index@(_ZN10layer_norm13ln_fwd_kernelINS_13Kernel_traitsI13__nv_bfloat16S2_fS2_fjLj1280ELj1ELj4ELj1ELj16ENS_18Kernel_traits_baseILj1280ES2_S2_fS2_fjLj128EEEEELb0ELb1ELb0ELb0EEEvNS_9FwdParamsE)
        /*1178*/ 	.word	0x00000000


	//----- nvinfo : EIATTR_MIN_STACK_SIZE
	.align		4
.L_754:
        /*117c*/ 	.byte	0x04, 0x12
        /*117e*/ 	.short	(.L_756 - .L_755)
	.align		4
.L_755:
        /*1180*/ 	.word	index@(_ZN10layer_norm13ln_fwd_kernelINS_13Kernel_traitsI13__nv_bfloat16S2_fS2_fjLj1280ELj1ELj4ELj1ELj16ENS_18Kernel_traits_baseILj1280ES2_S2_fS2_fjLj128EEEEELb0ELb1ELb0ELb1EEEvNS_9FwdParamsE)
        /*1184*/ 	.word	0x00000000


	//----- nvinfo : EIATTR_MIN_STACK_SIZE
	.align		4
.L_756:
        /*1188*/ 	.byte	0x04, 0x12
        /*118a*/ 	.short	(.L_758 - .L_757)
	.align		4
.L_757:
        /*118c*/ 	.word	index@(_ZN10layer_norm13ln_fwd_kernelINS_13Kernel_traitsI13__nv_bfloat16S2_fS2_fjLj1280ELj1ELj4ELj1ELj16ENS_18Kernel_traits_baseILj1280ES2_S2_fS2_fjLj128EEEEELb0ELb1ELb1ELb0EEEvNS_9FwdParamsE)
        /*1190*/ 	.word	0x00000000


	//----- nvinfo : EIATTR_MIN_STACK_SIZE
	.align		4
.L_758:
        /*1194*/ 	.byte	0x04, 0x12
        /*1196*/ 	.short	(.L_760 - .L_759)
	.align		4
.L_759:
        /*1198*/ 	.word	index@(_ZN10layer_norm13ln_fwd_kernelINS_13Kernel_traitsI13__nv_bfloat16S2_fS2_fjLj1280ELj1ELj4ELj1ELj16ENS_18Kernel_traits_baseILj1280ES2_S2_fS2_fjLj128EEEEELb0ELb1ELb1ELb1EEEvNS_9FwdParamsE)
        /*119c*/ 	.word	0x00000000


	//----- nvinfo : EIATTR_MIN_STACK_SIZE
	.align		4
.L_760:
        /*11a0*/ 	.byte	0x04, 0x12
        /*11a2*/ 	.short	(.L_762 - .L_761)
	.align		4
.L_761:
        /*11a4*/ 	.word	index@(_ZN10layer_norm13ln_fwd_kernelINS_13Kernel_traitsI13__nv_bfloat16S2_fS2_fjLj1280ELj1ELj4ELj1ELj16ENS_18Kernel_traits_baseILj1280ES2_S2_fS2_fjLj128EEEEELb1ELb0ELb0ELb0EEEvNS_9FwdParamsE)
        /*11a8*/ 	.word	0x00000000


	//----- nvinfo : EIATTR_MIN_STACK_SIZE
	.align		4
.L_762:
        /*11ac*/ 	.byte	0x04, 0x12
        /*11ae*/ 	.short	(.L_764 - .L_763)
	.align		4
.L_763:
        /*11b0*/ 	.word	index@(_ZN10layer_norm13ln_fwd_kernelINS_13Kernel_traitsI13__nv_bfloat16S2_fS2_fjLj1280ELj1ELj4ELj1ELj16ENS_18Kernel_traits_baseILj1280ES2_S2_fS2_fjLj128EEEEELb1ELb0ELb0ELb1EEEvNS_9FwdParamsE)
        /*11b4*/ 	.word	0x00000000


	//----- nvinfo : EIATTR_MIN_STACK_SIZE
	.align		4
.L_764:
        /*11b8*/ 	.byte	0x04, 0x12
        /*11ba*/ 	.short	(.L_766 - .L_765)
	.align		4
.L_765:
        /*11bc*/ 	.word	index@(_ZN10layer_norm13ln_fwd_kernelINS_13Kernel_traitsI13__nv_bfloat16S2_fS2_fjLj1280ELj1ELj4ELj1ELj16ENS_18Kernel_traits_baseILj1280ES2_S2_fS2_fjLj128EEEEELb1ELb0ELb1ELb0EEEvNS_9FwdParamsE)
        /*11c0*/ 	.word	0x00000018


	//----- nvinfo : EIATTR_MIN_STACK_SIZE
	.align		4
.L_766:
        /*11c4*/ 	.byte	0x04, 0x12
        /*11c6*/ 	.short	(.L_768 - .L_767)
	.align		4
.L_767:
        /*11c8*/ 	.word	index@(_ZN10layer_norm13ln_fwd_kernelINS_13Kernel_traitsI13__nv_bfloat16S2_fS2_fjLj1280ELj1ELj4ELj1ELj16ENS_18Kernel_traits_baseILj1280ES2_S2_fS2_fjLj128EEEEELb1ELb0ELb1ELb1EEEvNS_9FwdParamsE)
        /*11cc*/ 	.word	0x00000000


	//----- nvinfo : EIATTR_MIN_STACK_SIZE
	.align		4
.L_768:
        /*11d0*/ 	.byte	0x04, 0x12
        /*11d2*/ 	.short	(.L_770 - .L_769)
	.align		4
.L_769:
        /*11d4*/ 	.word	index@(_ZN10layer_norm13ln_fwd_kernelINS_13Kernel_traitsI13__nv_bfloat16S2_fS2_fjLj1280ELj1ELj4ELj1ELj16ENS_18Kernel_traits_baseILj1280ES2_S2_fS2_fjLj128EEEEELb1ELb1ELb0ELb0EEEvNS_9FwdParamsE)
        /*11d8*/ 	.word	0x00000000


	//----- nvinfo : EIATTR_MIN_STACK_SIZE
	.align		4
.L_770:
        /*11dc*/ 	.byte	0x04, 0x12
        /*11de*/ 	.short	(.L_772 - .L_771)
	.align		4
.L_771:
        /*11e0*/ 	.word	index@(_ZN10layer_norm13ln_fwd_kernelINS_13Kernel_traitsI13__nv_bfloat16S2_fS2_fjLj1280ELj1ELj4ELj1ELj16ENS_18Kernel_traits_baseILj1280ES2_S2_fS2_fjLj128EEEEELb1ELb1ELb0ELb1EEEvNS_9FwdParamsE)
        /*11e4*/ 	.word	0x00000000


	//----- nvinfo : EIATTR_MIN_STACK_SIZE
	.align		4
.L_772:
        /*11e8*/ 	.byte	0x04, 0x12
        /*11ea*/ 	.short	(.L_774 - .L_773)
	.align		4
.L_773:
        /*11ec*/ 	.word	index@(_ZN10layer_norm13ln_fwd_kernelINS_13Kernel_traitsI13__nv_bfloat16S2_fS2_fjLj1280ELj1ELj4ELj1ELj16ENS_18Kernel_traits_baseILj1280ES2_S2_fS2_fjLj128EEEEELb1ELb1ELb1ELb0EEEvNS_9FwdParamsE)
        /*11f0*/ 	.word	0x00000000


	//----- nvinfo : EIATTR_MIN_STACK_SIZE
	.align		4
.L_774:
        /*11f4*/ 	.byte	0x04, 0x12
        /*11f6*/ 	.short	(.L_776 - .L_775)
	.align		4
.L_775:
        /*11f8*/ 	.word	index@(_ZN10layer_norm13ln_fwd_kernelINS_13Kernel_traitsI13__nv_bfloat16S2_fS2_fjLj1280ELj1ELj4ELj1ELj16ENS_18Kernel_traits_baseILj1280ES2_S2_fS2_fjLj128EEEEELb1ELb1ELb1ELb1EEEvNS_9FwdParamsE)
        /*11fc*/ 	.word	0x00000000


	//----- nvinfo : EIATTR_MIN_STACK_SIZE
	.align		4
.L_776:
        /*1200*/ 	.byte	0x04, 0x12
        /*1202*/ 	.short	(.L_778 - .L_777)
	.align		4
.L_777:
        /*1204*/ 	.word	index@(_ZN10layer_norm13ln_fwd_kernelINS_13Kernel_traitsIf13__nv_bfloat16fS2_fjLj1280ELj1ELj4ELj1ELj16ENS_18Kernel_traits_baseILj1280EfS2_fS2_fjLj128EEEEELb0ELb0ELb0ELb0EEEvNS_9FwdParamsE)
        /*1208*/ 	.word	0x00000000


	//----- nvinfo : EIATTR_MIN_STACK_SIZE
	.align		4
.L_778:
        /*120c*/ 	.byte	0x04, 0x12
        /*120e*/ 	.short	(.L_780 - .L_779)
	.align		4
.L_779:
        /*1210*/ 	.word	index@(_ZN10layer_norm13ln_fwd_kernelINS_13Kernel_traitsIf13__nv_bfloat16fS2_fjLj1280ELj1ELj4ELj1ELj16ENS_18Kernel_traits_baseILj1280EfS2_fS2_fjLj128EEEEELb0ELb0ELb0ELb1EEEvNS_9FwdParamsE)
        /*1214*/ 	.word	0x00000000


	//----- nvinfo : EIATTR_MIN_STACK_SIZE
	.align		4
.L_780:
        /*1218*/ 	.byte	0x04, 0x12
        /*121a*/ 	.short	(.L_782 - .L_781)
	.align		4
.L_781:
        /*121c*/ 	.word	index@(_ZN10layer_norm13ln_fwd_kernelINS_13Kernel_traitsIf13__nv_bfloat16fS2_fjLj1280ELj1ELj4ELj1ELj16ENS_18Kernel_traits_baseILj1280EfS2_fS2_fjLj128EEEEELb0ELb0ELb1ELb0EEEvNS_9FwdParamsE)
        /*1220*/ 	.word	0x00000000


	//----- nvinfo : EIATTR_MIN_STACK_SIZE
	.align		4
.L_782:
        /*1224*/ 	.byte	0x04, 0x12
        /*1226*/ 	.short	(.L_784 - .L_783)
	.align		4
.L_783:
        /*1228*/ 	.word	index@(_ZN10layer_norm13ln_fwd_kernelINS_13Kernel_traitsIf13__nv_bfloat16fS2_fjLj1280ELj1ELj4ELj1ELj16ENS_18Kernel_traits_baseILj1280EfS2_fS2_fjLj128EEEEELb0ELb0ELb1ELb1EEEvNS_9FwdParamsE)
        /*122c*/ 	.word	0x00000000


	//----- nvinfo : EIATTR_MIN_STACK_SIZE
	.align		4
.L_784:
        /*1230*/ 	.byte	0x04, 0x12
        /*1232*/ 	.short	(.L_786 - .L_785)
	.align		4
.L_785:
        /*1234*/ 	.word	index@(_ZN10layer_norm13ln_fwd_kernelINS_13Kernel_traitsIf13__nv_bfloat16fS2_fjLj1280ELj1ELj4ELj1ELj16ENS_18Kernel_traits_baseILj1280EfS2_fS2_fjLj128EEEEELb0ELb1ELb0ELb0EEEvNS_9FwdParamsE)
        /*1238*/ 	.word	0x00000000


	//----- nvinfo : EIATTR_MIN_STACK_SIZE
	.align		4
.L_786:
        /*123c*/ 	.byte	0x04, 0x12
        /*123e*/ 	.short	(.L_788 - .L_787)
	.align		4
.L_787:
        /*1240*/ 	.word	index@(_ZN10layer_norm13ln_fwd_kernelINS_13Kernel_traitsIf13__nv_bfloat16fS2_fjLj1280ELj1ELj4ELj1ELj16ENS_18Kernel_traits_baseILj1280EfS2_fS2_fjLj128EEEEELb0ELb1ELb0ELb1EEEvNS_9FwdParamsE)
        /*1244*/ 	.word	0x00000000


	//----- nvinfo : EIATTR_MIN_STACK_SIZE
	.align		4
.L_788:
        /*1248*/ 	.byte	0x04, 0x12
        /*124a*/ 	.short	(.L_790 - .L_789)
	.align		4
.L_789:
        /*124c*/ 	.word	index@(_ZN10layer_norm13ln_fwd_kernelINS_13Kernel_traitsIf13__nv_bfloat16fS2_fjLj1280ELj1ELj4ELj1ELj16ENS_18Kernel_traits_baseILj1280EfS2_fS2_fjLj128EEEEELb0ELb1ELb1ELb0EEEvNS_9FwdParamsE)
        /*1250*/ 	.word	0x00000000


	//----- nvinfo : EIATTR_MIN_STACK_SIZE
	.align		4
.L_790:
        /*1254*/ 	.byte	0x04, 0x12
        /*1256*/ 	.short	(.L_792 - .L_791)
	.align		4
.L_791:
        /*1258*/ 	.word	index@(_ZN10layer_norm13ln_fwd_kernelINS_13Kernel_traitsIf13__nv_bfloat16fS2_fjLj1280ELj1ELj4ELj1ELj16ENS_18Kernel_traits_baseILj1280EfS2_fS2_fjLj128EEEEELb0ELb1ELb1ELb1EEEvNS_9FwdParamsE)
        /*125c*/ 	.word	0x00000000


	//----- nvinfo : EIATTR_MIN_STACK_SIZE
	.align		4
.L_792:
        /*1260*/ 	.byte	0x04, 0x12
        /*1262*/ 	.short	(.L_794 - .L_793)
	.align		4
.L_793:
        /*1264*/ 	.word	index@(_ZN10layer_norm13ln_fwd_kernelINS_13Kernel_traitsIf13__nv_bfloat16fS2_fjLj1280ELj1ELj4ELj1ELj16ENS_18Kernel_traits_baseILj1280EfS2_fS2_fjLj128EEEEELb1ELb0ELb0ELb0EEEvNS_9FwdParamsE)
        /*1268*/ 	.word	0x00000000


	//----- nvinfo : EIATTR_MIN_STACK_SIZE
	.align		4
.L_794:
        /*126c*/ 	.byte	0x04, 0x12
        /*126e*/ 	.short	(.L_796 - .L_795)
	.align		4
.L_795:
        /*1270*/ 	.word	index@(_ZN10layer_norm13ln_fwd_kernelINS_13Kernel_traitsIf13__nv_bfloat16fS2_fjLj1280ELj1ELj4ELj1ELj16ENS_18Kernel_traits_baseILj1280EfS2_fS2_fjLj128EEEEELb1ELb0ELb0ELb1EEEvNS_9FwdParamsE)
        /*1274*/ 	.word	0x00000000


	//----- nvinfo : EIATTR_MIN_STACK_SIZE
	.align		4
.L_796:
        /*1278*/ 	.byte	0x04, 0x12
        /*127a*/ 	.short	(.L_798 - .L_797)
	.align		4
.L_797:
        /*127c*/ 	.word	index@(_ZN10layer_norm13ln_fwd_kernelINS_13Kernel_traitsIf13__nv_bfloat16fS2_fjLj1280ELj1ELj4ELj1ELj16ENS_18Kernel_traits_baseILj1280EfS2_fS2_fjLj128EEEEELb1ELb0ELb1ELb0EEEvNS_9FwdParamsE)
        /*1280*/ 	.word	0x00000000


	//----- nvinfo : EIATTR_MIN_STACK_SIZE
	.align		4
.L_798:
        /*1284*/ 	.byte	0x04, 0x12
        /*1286*/ 	.short	(.L_800 - .L_799)
	.align		4
.L_799:
        /*1288*/ 	.word	index@(_ZN10layer_norm13ln_fwd_kernelINS_13Kernel_traitsIf13__nv_bfloat16fS2_fjLj1280ELj1ELj4ELj1ELj16ENS_18Kernel_traits_baseILj1280EfS2_fS2_fjLj128EEEEELb1ELb0ELb1ELb1EEEvNS_9FwdParamsE)
        /*128c*/ 	.word	0x00000000


	//----- nvinfo : EIATTR_MIN_STACK_SIZE
	.align		4
.L_800:
        /*1290*/ 	.byte	0x04, 0x12
        /*1292*/ 	.short	(.L_802 - .L_801)
	.align		4
.L_801:
        /*1294*/ 	.word	index@(_ZN10layer_norm13ln_fwd_kernelINS_13Kernel_traitsIf13__nv_bfloat16fS2_fjLj1280ELj1ELj4ELj1ELj16ENS_18Kernel_traits_baseILj1280EfS2_fS2_fjLj128EEEEELb1ELb1ELb0ELb0EEEvNS_9FwdParamsE)
        /*1298*/ 	.word	0x00000000


	//----- nvinfo : EIATTR_MIN_STACK_SIZE
	.align		4
.L_802:
        /*129c*/ 	.byte	0x04, 0x12
        /*129e*/ 	.short	(.L_804 - .L_803)
	.align		4
.L_803:
        /*12a0*/ 	.word	index@(_ZN10layer_norm13ln_fwd_kernelINS_13Kernel_traitsIf13__nv_bfloat16fS2_fjLj1280ELj1ELj4ELj1ELj16ENS_18Kernel_traits_baseILj1280EfS2_fS2_fjLj128EEEEELb1ELb1ELb0ELb1EEEvNS_9FwdParamsE)
        /*12a4*/ 	.word	0x00000000


	//----- nvinfo : EIATTR_MIN_STACK_SIZE
	.align		4
.L_804:
        /*12a8*/ 	.byte	0x04, 0x12
        /*12aa*/ 	.short	(.L_806 - .L_805)
	.align		4
.L_805:
        /*12ac*/ 	.word	index@(_ZN10layer_norm13ln_fwd_kernelINS_13Kernel_traitsIf13__nv_bfloat16fS2_fjLj1280ELj1ELj4ELj1ELj16ENS_18Kernel_traits_baseILj1280EfS2_fS2_fjLj128EEEEELb1ELb1ELb1ELb0EEEvNS_9FwdParamsE)
        /*12b0*/ 	.word	0x00000000


	//----- nvinfo : EIATTR_MIN_STACK_SIZE
	.align		4
.L_806:
        /*12b4*/ 	.byte	0x04, 0x12
        /*12b6*/ 	.short	(.L_808 - .L_807)
	.align		4
.L_807:
        /*12b8*/ 	.word	index@(_ZN10layer_norm13ln_fwd_kernelINS_13Kernel_traitsIf13__nv_bfloat16fS2_fjLj1280ELj1ELj4ELj1ELj16ENS_18Kernel_traits_baseILj1280EfS2_fS2_fjLj128EEEEELb1ELb1ELb1ELb1EEEvNS_9FwdParamsE)
        /*12bc*/ 	.word	0x00000000


	//----- nvinfo : EIATTR_MIN_STACK_SIZE
	.align		4
.L_808:
        /*12c0*/ 	.byte	0x04, 0x12
        /*12c2*/ 	.short	(.L_810 - .L_809)
	.align		4
.L_809:
        /*12c4*/ 	.word	index@(_ZN10layer_norm13ln_fwd_kernelINS_13Kernel_traitsIf6__halfS2_S2_fjLj1280ELj1ELj4ELj1ELj16ENS_18Kernel_traits_baseILj1280EfS2_S2_S2_fjLj128EEEEELb0ELb0ELb0ELb0EEEvNS_9FwdParamsE)
        /*12c8*/ 	.word	0x00000000


	//----- nvinfo : EIATTR_MIN_STACK_SIZE
	.align		4
.L_810:
        /*12cc*/ 	.byte	0x04, 0x12
        /*12ce*/ 	.short	(.L_812 - .L_811)
	.align		4
.L_811:
        /*12d0*/ 	.word	index@(_ZN10layer_norm13ln_fwd_kernelINS_13Kernel_traitsIf6__halfS2_S2_fjLj1280ELj1ELj4ELj1ELj16ENS_18Kernel_traits_baseILj1280EfS2_S2_S2_fjLj128EEEEELb0ELb0ELb0ELb1EEEvNS_9FwdParamsE)
        /*12d4*/ 	.word	0x00000000


	//----- nvinfo : EIATTR_MIN_STACK_SIZE
	.align		4
.L_812:
        /*12d8*/ 	.byte	0x04, 0x12
        /*12da*/ 	.short	(.L_814 - .L_813)
	.align		4
.L_813:
        /*12dc*/ 	.word	index@(_ZN10layer_norm13ln_fwd_kernelINS_13Kernel_traitsIf6__halfS2_S2_fjLj1280ELj1ELj4ELj1ELj16ENS_18Kernel_traits_baseILj1280EfS2_S2_S2_fjLj128EEEEELb0ELb0ELb1ELb0EEEvNS_9FwdParamsE)
        /*12e0*/ 	.word	0x00000000


	//----- nvinfo : EIATTR_MIN_STACK_SIZE
	.align		4
.L_814:
        /*12e4*/ 	.byte	0x04, 0x12
        /*12e6*/ 	.short	(.L_816 - .L_815)
	.align		4
.L_815:
        /*12e8*/ 	.word	index@(_ZN10layer_norm13ln_fwd_kernelINS_13Kernel_traitsIf6__halfS2_S2_fjLj1280ELj1ELj4ELj1ELj16ENS_18Kernel_traits_baseILj1280EfS2_S2_S2_fjLj128EEEEELb0ELb0ELb1ELb1EEEvNS_9FwdParamsE)
        /*12ec*/ 	.word	0x00000000


	//----- nvinfo : EIATTR_MIN_STACK_SIZE
	.align		4
.L_816:
        /*12f0*/ 	.byte	0x04, 0x12
        /*12f2*/ 	.short	(.L_818 - .L_817)
	.align		4
.L_817:
        /*12f4*/ 	.word	index@(_ZN10layer_norm13ln_fwd_kernelINS_13Kernel_traitsIf6__halfS2_S2_fjLj1280ELj1ELj4ELj1ELj16ENS_18Kernel_traits_baseILj1280EfS2_S2_S2_fjLj128EEEEELb0ELb1ELb0ELb0EEEvNS_9FwdParamsE)
        /*12f8*/ 	.word	0x00000000


	//----- nvinfo : EIATTR_MIN_STACK_SIZE
	.align		4
.L_818:
        /*12fc*/ 	.byte	0x04, 0x12
        /*12fe*/ 	.short	(.L_820 - .L_819)
	.align		4
.L_819:
        /*1300*/ 	.word	index@(_ZN10layer_norm13ln_fwd_kernelINS_13Kernel_traitsIf6__halfS2_S2_fjLj1280ELj1ELj4ELj1ELj16ENS_18Kernel_traits_baseILj1280EfS2_S2_S2_fjLj128EEEEELb0ELb1ELb0ELb1EEEvNS_9FwdParamsE)
        /*1304*/ 	.word	0x00000000


	//----- nvinfo : EIATTR_MIN_STACK_SIZE
	.align		4
.L_820:
        /*1308*/ 	.byte	0x04, 0x12
        /*130a*/ 	.short	(.L_822 - .L_821)
	.align		4
.L_821:
        /*130c*/ 	.word	index@(_ZN10layer_norm13ln_fwd_kernelINS_13Kernel_traitsIf6__halfS2_S2_fjLj1280ELj1ELj4ELj1ELj16ENS_18Kernel_traits_baseILj1280EfS2_S2_S2_fjLj128EEEEELb0ELb1ELb1ELb0EEEvNS_9FwdParamsE)
        /*1310*/ 	.word	0x00000000


	//----- nvinfo : EIATTR_MIN_STACK_SIZE
	.align		4
.L_822:
        /*1314*/ 	.byte	0x04, 0x12
        /*1316*/ 	.short	(.L_824 - .L_823)
	.align		4
.L_823:
        /*1318*/ 	.word	index@(_ZN10layer_norm13ln_fwd_kernelINS_13Kernel_traitsIf6__halfS2_S2_fjLj1280ELj1ELj4ELj1ELj16ENS_18Kernel_traits_baseILj1280EfS2_S2_S2_fjLj128EEEEELb0ELb1ELb1ELb1EEEvNS_9FwdParamsE)
        /*131c*/ 	.word	0x00000000


	//----- nvinfo : EIATTR_MIN_STACK_SIZE
	.align		4
.L_824:
        /*1320*/ 	.byte	0x04, 0x12
        /*1322*/ 	.short	(.L_826 - .L_825)
	.align		4
.L_825:
        /*1324*/ 	.word	index@(_ZN10layer_norm13ln_fwd_kernelINS_13Kernel_traitsIf6__halfS2_S2_fjLj1280ELj1ELj4ELj1ELj16ENS_18Kernel_traits_baseILj1280EfS2_S2_S2_fjLj128EEEEELb1ELb0ELb0ELb0EEEvNS_9FwdParamsE)
        /*1328*/ 	.word	0x00000000


	//----- nvinfo : EIATTR_MIN_STACK_SIZE
	.align		4
.L_826:
        /*132c*/ 	.byte	0x04, 0x12
        /*132e*/ 	.short	(.L_828 - .L_827)
	.align		4
.L_827:
        /*1330*/ 	.word	index@(_ZN10layer_norm13ln_fwd_kernelINS_13Kernel_traitsIf6__halfS2_S2_fjLj1280ELj1ELj4ELj1ELj16ENS_18Kernel_traits_baseILj1280EfS2_S2_S2_fjLj128EEEEELb1ELb0ELb0ELb1EEEvNS_9FwdParamsE)
        /*1334*/ 	.word	0x00000000


	//----- nvinfo : EIATTR_MIN_STACK_SIZE
	.align		4
.L_828:
        /*1338*/ 	.byte	0x04, 0x12
        /*133a*/ 	.short	(.L_830 - .L_829)
	.align		4
.L_829:
        /*133c*/ 	.word	index@(_ZN10layer_norm13ln_fwd_kernelINS_13Kernel_traitsIf6__halfS2_S2_fjLj1280ELj1ELj4ELj1ELj16ENS_18Kernel_traits_baseILj1280EfS2_S2_S2_fjLj128EEEEELb1ELb0ELb1ELb0EEEvNS_9FwdParamsE)
        /*1340*/ 	.word	0x00000000


	//----- nvinfo : EIATTR_MIN_STACK_SIZE
	.align		4
.L_830:
        /*1344*/ 	.byte	0x04, 0x12
        /*1346*/ 	.short	(.L_832 - .L_831)
	.align		4
.L_831:
        /*1348*/ 	.word	index@(_ZN10layer_norm13ln_fwd_kernelINS_13Kernel_traitsIf6__halfS2_S2_fjLj1280ELj1ELj4ELj1ELj16ENS_18Kernel_traits_baseILj1280EfS2_S2_S2_fjLj128EEEEELb1ELb0ELb1ELb1EEEvNS_9FwdParamsE)
        /*134c*/ 	.word	0x00000000


	//----- nvinfo : EIATTR_MIN_STACK_SIZE
	.align		4
.L_832:
        /*1350*/ 	.byte	0x04, 0x12
        /*1352*/ 	.short	(.L_834 - .L_833)
	.align		4
.L_833:
        /*1354*/ 	.word	index@(_ZN10layer_norm13ln_fwd_kernelINS_13Kernel_traitsIf6__halfS2_S2_fjLj1280ELj1ELj4ELj1ELj16ENS_18Kernel_traits_baseILj1280EfS2_S2_S2_fjLj128EEEEELb1ELb1ELb0ELb0EEEvNS_9FwdParamsE)
        /*1358*/ 	.word	0x00000000


	//----- nvinfo : EIATTR_MIN_STACK_SIZE
	.align		4
.L_834:
        /*135c*/ 	.byte	0x04, 0x12
        /*135e*/ 	.short	(.L_836 - .L_835)
	.align		4
.L_835:
        /*1360*/ 	.word	index@(_ZN10layer_norm13ln_fwd_kernelINS_13Kernel_traitsIf6__halfS2_S2_fjLj1280ELj1ELj4ELj1ELj16ENS_18Kernel_traits_baseILj1280EfS2_S2_S2_fjLj128EEEEELb1ELb1ELb0ELb1EEEvNS_9FwdParamsE)
        /*1364*/ 	.word	0x00000000


	//----- nvinfo : EIATTR_MIN_STACK_SIZE
	.align		4
.L_836:
        /*1368*/ 	.byte	0x04, 0x12
        /*136a*/ 	.short	(.L_838 - .L_837)
	.align		4
.L_837:
        /*136c*/ 	.word	index@(_ZN10layer_norm13ln_fwd_kernelINS_13Kernel_traitsIf6__halfS2_S2_fjLj1280ELj1ELj4ELj1ELj16ENS_18Kernel_traits_baseILj1280EfS2_S2_S2_fjLj128EEEEELb1ELb1ELb1ELb0EEEvNS_9FwdParamsE)
        /*1370*/ 	.word	0x00000000


	//----- nvinfo : EIATTR_MIN_STACK_SIZE
	.align		4
.L_838:
        /*1374*/ 	.byte	0x04, 0x12
        /*1376*/ 	.short	(.L_840 - .L_839)
	.align		4
.L_839:
        /*1378*/ 	.word	index@(_ZN10layer_norm13ln_fwd_kernelINS_13Kernel_traitsIf6__halfS2_S2_fjLj1280ELj1ELj4ELj1ELj16ENS_18Kernel_traits_baseILj1280EfS2_S2_S2_fjLj128EEEEELb1ELb1ELb1ELb1EEEvNS_9FwdParamsE)
        /*137c*/ 	.word	0x00000000


	//----- nvinfo : EIATTR_MIN_STACK_SIZE
	.align		4
.L_840:
        /*1380*/ 	.byte	0x04, 0x12
        /*1382*/ 	.short	(.L_842 - .L_841)
	.align		4
.L_841:
        /*1384*/ 	.word	index@(_ZN10layer_norm13ln_fwd_kernelINS_13Kernel_traitsI6__halfS2_fS2_fjLj1280ELj1ELj4ELj1ELj16ENS_18Kernel_traits_baseILj1280ES2_S2_fS2_fjLj128EEEEELb0ELb0ELb0ELb0EEEvNS_9FwdParamsE)
        /*1388*/ 	.word	0x00000000


	//----- nvinfo : EIATTR_MIN_STACK_SIZE
	.align		4
.L_842:
        /*138c*/ 	.byte	0x04, 0x12
        /*138e*/ 	.short	(.L_844 - .L_843)
	.align		4
.L_843:
        /*1390*/ 	.word	index@(_ZN10layer_norm13ln_fwd_kernelINS_13Kernel_traitsI6__halfS2_fS2_fjLj1280ELj1ELj4ELj1ELj16ENS_18Kernel_traits_baseILj1280ES2_S2_fS2_fjLj128EEEEELb0ELb0ELb0ELb1EEEvNS_9FwdParamsE)
        /*1394*/ 	.word	0x00000000


	//----- nvinfo : EIATTR_MIN_STACK_SIZE
	.align		4
.L_844:
        /*1398*/ 	.byte	0x04, 0x12
        /*139a*/ 	.short	(.L_846 - .L_845)
	.align		4
.L_845:
        /*139c*/ 	.word	index@(_ZN10layer_norm13ln_fwd_kernelINS_13Kernel_traitsI6__halfS2_fS2_fjLj1280ELj1ELj4ELj1ELj16ENS_18Kernel_traits_baseILj1280ES2_S2_fS2_fjLj128EEEEELb0ELb0ELb1ELb0EEEvNS_9FwdParamsE)
        /*13a0*/ 	.word	0x00000000


	//----- nvinfo : EIATTR_MIN_STACK_SIZE
	.align		4
.L_846:
        /*13a4*/ 	.byte	0x04, 0x12
        /*13a6*/ 	.short	(.L_848 - .L_847)
	.align		4
.L_847:
        /*13a8*/ 	.word	index@(_ZN10layer_norm13ln_fwd_kernelINS_13Kernel_traitsI6__halfS2_fS2_fjLj1280ELj1ELj4ELj1ELj16ENS_18Kernel_traits_baseILj1280ES2_S2_fS2_fjLj128EEEEELb0ELb0ELb1ELb1EEEvNS_9FwdParamsE)
        /*13ac*/ 	.word	0x00000000


	//----- nvinfo : EIATTR_MIN_STACK_SIZE
	.align		4
.L_848:
        /*13b0*/ 	.byte	0x04, 0x12
        /*13b2*/ 	.short	(.L_850 - .L_849)
	.align		4
.L_849:
        /*13b4*/ 	.word	index@(_ZN10layer_norm13ln_fwd_kernelINS_13Kernel_traitsI6__halfS2_fS2_fjLj1280ELj1ELj4ELj1ELj16ENS_18Kernel_traits_baseILj1280ES2_S2_fS2_fjLj128EEEEELb0ELb1ELb0ELb0EEEvNS_9FwdParamsE)
        /*13b8*/ 	.word	0x00000000


	//----- nvinfo : EIATTR_MIN_STACK_SIZE
	.align		4
.L_850:
        /*13bc*/ 	.byte	0x04, 0x12
        /*13be*/ 	.short	(.L_852 - .L_851)
	.align		4
.L_851:
        /*13c0*/ 	.word	index@(_ZN10layer_norm13ln_fwd_kernelINS_13Kernel_traitsI6__halfS2_fS2_fjLj1280ELj1ELj4ELj1ELj16ENS_18Kernel_traits_baseILj1280ES2_S2_fS2_fjLj128EEEEELb0ELb1ELb0ELb1EEEvNS_9FwdParamsE)
        /*13c4*/ 	.word	0x00000000


	//----- nvinfo : EIATTR_MIN_STACK_SIZE
	.align		4
.L_852:
        /*13c8*/ 	.byte	0x04, 0x12
        /*13ca*/ 	.short	(.L_854 - .L_853)
	.align		4
.L_853:
        /*13cc*/ 	.word	index@(_ZN10layer_norm13ln_fwd_kernelINS_13Kernel_traitsI6__halfS2_fS2_fjLj1280ELj1ELj4ELj1ELj16ENS_18Kernel_traits_baseILj1280ES2_S2_fS2_fjLj128EEEEELb0ELb1ELb1ELb0EEEvNS_9FwdParamsE)
        /*13d0*/ 	.word	0x00000000


	//----- nvinfo : EIATTR_MIN_STACK_SIZE
	.align		4
.L_854:
        /*13d4*/ 	.byte	0x04, 0x12
        /*13d6*/ 	.short	(.L_856 - .L_855)
	.align		4
.L_855:
        /*13d8*/ 	.word	index@(_ZN10layer_norm13ln_fwd_kernelINS_13Kernel_traitsI6__halfS2_fS2_fjLj1280ELj1ELj4ELj1ELj16ENS_18Kernel_traits_baseILj1280ES2_S2_fS2_fjLj128EEEEELb0ELb1ELb1ELb1EEEvNS_9FwdParamsE)
        /*13dc*/ 	.word	0x00000000


	//----- nvinfo : EIATTR_MIN_STACK_SIZE
	.align		4
.L_856:
        /*13e0*/ 	.byte	0x04, 0x12
        /*13e2*/ 	.short	(.L_858 - .L_857)
	.align		4
.L_857:
        /*13e4*/ 	.word	index@(_ZN10layer_norm13ln_fwd_kernelINS_13Kernel_traitsI6__halfS2_fS2_fjLj1280ELj1ELj4ELj1ELj16ENS_18Kernel_traits_baseILj1280ES2_S2_fS2_fjLj128EEEEELb1ELb0ELb0ELb0EEEvNS_9FwdParamsE)
        /*13e8*/ 	.word	0x00000000


	//----- nvinfo : EIATTR_MIN_STACK_SIZE
	.align		4
.L_858:
        /*13ec*/ 	.byte	0x04, 0x12
        /*13ee*/ 	.short	(.L_860 - .L_859)
	.align		4
.L_859:
        /*13f0*/ 	.word	index@(_ZN10layer_norm13ln_fwd_kernelINS_13Kernel_traitsI6__halfS2_fS2_fjLj1280ELj1ELj4ELj1ELj16ENS_18Kernel_traits_baseILj1280ES2_S2_fS2_fjLj128EEEEELb1ELb0ELb0ELb1EEEvNS_9FwdParamsE)
        /*13f4*/ 	.word	0x00000000


	//----- nvinfo : EIATTR_MIN_STACK_SIZE
	.align		4
.L_860:
        /*13f8*/ 	.byte	0x04, 0x12
        /*13fa*/ 	.short	(.L_862 - .L_861)
	.align		4
.L_861:
        /*13fc*/ 	.word	index@(_ZN10layer_norm13ln_fwd_kernelINS_13Kernel_traitsI6__halfS2_fS2_fjLj1280ELj1ELj4ELj1ELj16ENS_18Kernel_traits_baseILj1280ES2_S2_fS2_fjLj128EEEEELb1ELb0ELb1ELb0EEEvNS_9FwdParamsE)
        /*1400*/ 	.word	0x00000018


	//----- nvinfo : EIATTR_MIN_STACK_SIZE
	.align		4
.L_862:
        /*1404*/ 	.byte	0x04, 0x12
        /*1406*/ 	.short	(.L_864 - .L_863)
	.align		4
.L_863:
        /*1408*/ 	.word	index@(_ZN10layer_norm13ln_fwd_kernelINS_13Kernel_traitsI6__halfS2_fS2_fjLj1280ELj1ELj4ELj1ELj16ENS_18Kernel_traits_baseILj1280ES2_S2_fS2_fjLj128EEEEELb1ELb0ELb1ELb1EEEvNS_9FwdParamsE)
        /*140c*/ 	.word	0x00000000


	//----- nvinfo : EIATTR_MIN_STACK_SIZE
	.align		4
.L_864:
        /*1410*/ 	.byte	0x04, 0x12
        /*1412*/ 	.short	(.L_866 - .L_865)
	.align		4
.L_865:
        /*1414*/ 	.word	index@(_ZN10layer_norm13ln_fwd_kernelINS_13Kernel_traitsI6__halfS2_fS2_fjLj1280ELj1ELj4ELj1ELj16ENS_18Kernel_traits_baseILj1280ES2_S2_fS2_fjLj128EEEEELb1ELb1ELb0ELb0EEEvNS_9FwdParamsE)
        /*1418*/ 	.word	0x00000000


	//----- nvinfo : EIATTR_MIN_STACK_SIZE
	.align		4
.L_866:
        /*141c*/ 	.byte	0x04, 0x12
        /*141e*/ 	.short	(.L_868 - .L_867)
	.align		4
.L_867:
        /*1420*/ 	.word	index@(_ZN10layer_norm13ln_fwd_kernelINS_13Kernel_traitsI6__halfS2_fS2_fjLj1280ELj1ELj4ELj1ELj16ENS_18Kernel_traits_baseILj1280ES2_S2_fS2_fjLj128EEEEELb1ELb1ELb0ELb1EEEvNS_9FwdParamsE)
        /*1424*/ 	.word	0x00000000


	//----- nvinfo : EIATTR_MIN_STACK_SIZE
	.align		4
.L_868:
        /*1428*/ 	.byte	0x04, 0x12
        /*142a*/ 	.short	(.L_870 - .L_869)
	.align		4
.L_869:
        /*142c*/ 	.word	index@(_ZN10layer_norm13ln_fwd_kernelINS_13Kernel_traitsI6__halfS2_fS2_fjLj1280ELj1ELj4ELj1ELj16ENS_18Kernel_traits_baseILj1280ES2_S2_fS2_fjLj128EEEEELb1ELb1ELb1ELb0EEEvNS_9FwdParamsE)
        /*1430*/ 	.word	0x00000000


	//----- nvinfo : EIATTR_MIN_STACK_SIZE
	.align		4
.L_870:
        /*1434*/ 	.byte	0x04, 0x12
        /*1436*/ 	.short	(.L_872 - .L_871)
	.align		4
.L_871:
        /*1438*/ 	.word	index@(_ZN10layer_norm13ln_fwd_kernelINS_13Kernel_traitsI6__halfS2_fS2_fjLj1280ELj1ELj4ELj1ELj16ENS_18Kernel_traits_baseILj1280ES2_S2_fS2_fjLj128EEEEELb1ELb1ELb1ELb1EEEvNS_9FwdParamsE)
        /*143c*/ 	.word	0x00000000


	//----- nvinfo : EIATTR_MIN_STACK_SIZE
	.align		4
.L_872:
        /*1440*/ 	.byte	0x04, 0x12
        /*1442*/ 	.short	(.L_874 - .L_873)
	.align		4
.L_873:
        /*1444*/ 	.word	index@(_ZN10layer_norm13ln_fwd_kernelINS_13Kernel_traitsIf6__halffS2_fjLj1280ELj1ELj4ELj1ELj16ENS_18Kernel_traits_baseILj1280EfS2_fS2_fjLj128EEEEELb0ELb0ELb0ELb0EEEvNS_9FwdParamsE)
        /*1448*/ 	.word	0x00000000


	//----- nvinfo : EIATTR_MIN_STACK_SIZE
	.align		4
.L_874:
        /*144c*/ 	.byte	0x04, 0x12
        /*144e*/ 	.short	(.L_876 - .L_875)
	.align		4
.L_875:
        /*1450*/ 	.word	index@(_ZN10layer_norm13ln_fwd_kernelINS_13Kernel_traitsIf6__halffS2_fjLj1280ELj1ELj4ELj1ELj16ENS_18Kernel_traits_baseILj1280EfS2_fS2_fjLj128EEEEELb0ELb0ELb0ELb1EEEvNS_9FwdParamsE)
        /*1454*/ 	.word	0x00000000


	//----- nvinfo : EIATTR_MIN_STACK_SIZE
	.align		4
.L_876:
        /*1458*/ 	.byte	0x04, 0x12
        /*145a*/ 	.short	(.L_878 - .L_877)
	.align		4
.L_877:
        /*145c*/ 	.word	index@(_ZN10layer_norm13ln_fwd_kernelINS_13Kernel_traitsIf6__halffS2_fjLj1280ELj1ELj4ELj1ELj16ENS_18Kernel_traits_baseILj1280EfS2_fS2_fjLj128EEEEELb0ELb0ELb1ELb0EEEvNS_9FwdParamsE)
        /*1460*/ 	.word	0x00000000


	//----- nvinfo : EIATTR_MIN_STACK_SIZE
	.align		4
.L_878:
        /*1464*/ 	.byte	0x04, 0x12
        /*1466*/ 	.short	(.L_880 - .L_879)
	.align		4
.L_879:
        /*1468*/ 	.word	index@(_ZN10layer_norm13ln_fwd_kernelINS_13Kernel_traitsIf6__halffS2_fjLj1280ELj1ELj4ELj1ELj16ENS_18Kernel_traits_baseILj1280EfS2_fS2_fjLj128EEEEELb0ELb0ELb1ELb1EEEvNS_9FwdParamsE)
        /*146c*/ 	.word	0x00000000


	//----- nvinfo : EIATTR_MIN_STACK_SIZE
	.align		4
.L_880:
        /*1470*/ 	.byte	0x04, 0x12
        /*1472*/ 	.short	(.L_882 - .L_881)
	.align		4
.L_881:
        /*1474*/ 	.word	index@(_ZN10layer_norm13ln_fwd_kernelINS_13Kernel_traitsIf6__halffS2_fjLj1280ELj1ELj4ELj1ELj16ENS_18Kernel_traits_baseILj1280EfS2_fS2_fjLj128EEEEELb0ELb1ELb0ELb0EEEvNS_9FwdParamsE)
        /*1478*/ 	.word	0x00000000


	//----- nvinfo : EIATTR_MIN_STACK_SIZE
	.align		4
.L_882:
        /*147c*/ 	.byte	0x04, 0x12
        /*147e*/ 	.short	(.L_884 - .L_883)
	.align		4
.L_883:
        /*1480*/ 	.word	index@(_ZN10layer_norm13ln_fwd_kernelINS_13Kernel_traitsIf6__halffS2_fjLj1280ELj1ELj4ELj1ELj16ENS_18Kernel_traits_baseILj1280EfS2_fS2_fjLj128EEEEELb0ELb1ELb0ELb1EEEvNS_9FwdParamsE)
        /*1484*/ 	.word	0x00000000


	//----- nvinfo : EIATTR_MIN_STACK_SIZE
	.align		4
.L_884:
        /*1488*/ 	.byte	0x04, 0x12
        /*148a*/ 	.short	(.L_886 - .L_885)
	.align		4
.L_885:
        /*148c*/ 	.word	index@(_ZN10layer_norm13ln_fwd_kernelINS_13Kernel_traitsIf6__halffS2_fjLj1280ELj1ELj4ELj1ELj16ENS_18Kernel_traits_baseILj1280EfS2_fS2_fjLj128EEEEELb0ELb1ELb1ELb0EEEvNS_9FwdParamsE)
        /*1490*/ 	.word	0x00000000


	//----- nvinfo : EIATTR_MIN_STACK_SIZE
	.align		4
.L_886:
        /*1494*/ 	.byte	0x04, 0x12
        /*1496*/ 	.short	(.L_888 - .L_887)
	.align		4
.L_887:
        /*1498*/ 	.word	index@(_ZN10layer_norm13ln_fwd_kernelINS_13Kernel_traitsIf6__halffS2_fjLj1280ELj1ELj4ELj1ELj16ENS_18Kernel_traits_baseILj1280EfS2_fS2_fjLj128EEEEELb0ELb1ELb1ELb1EEEvNS_9FwdParamsE)
        /*149c*/ 	.word	0x00000000


	//----- nvinfo : EIATTR_MIN_STACK_SIZE
	.align		4
.L_888:
        /*14a0*/ 	.byte	0x04, 0x12
        /*14a2*/ 	.short	(.L_890 - .L_889)
	.align		4
.L_889:
        /*14a4*/ 	.word	index@(_ZN10layer_norm13ln_fwd_kernelINS_13Kernel_traitsIf6__halffS2_fjLj1280ELj1ELj4ELj1ELj16ENS_18Kernel_traits_baseILj1280EfS2_fS2_fjLj128EEEEELb1ELb0ELb0ELb0EEEvNS_9FwdParamsE)
        /*14a8*/ 	.word	0x00000000


	//----- nvinfo : EIATTR_MIN_STACK_SIZE
	.align		4
.L_890:
        /*14ac*/ 	.byte	0x04, 0x12
        /*14ae*/ 	.short	(.L_892 - .L_891)
	.align		4
.L_891:
        /*14b0*/ 	.word	index@(_ZN10layer_norm13ln_fwd_kernelINS_13Kernel_traitsIf6__halffS2_fjLj1280ELj1ELj4ELj1ELj16ENS_18Kernel_traits_baseILj1280EfS2_fS2_fjLj128EEEEELb1ELb0ELb0ELb1EEEvNS_9FwdParamsE)
        /*14b4*/ 	.word	0x00000000


	//----- nvinfo : EIATTR_MIN_STACK_SIZE
	.align		4
.L_892:
        /*14b8*/ 	.byte	0x04, 0x12
        /*14ba*/ 	.short	(.L_894 - .L_893)
	.align		4
.L_893:
        /*14bc*/ 	.word	index@(_ZN10layer_norm13ln_fwd_kernelINS_13Kernel_traitsIf6__halffS2_fjLj1280ELj1ELj4ELj1ELj16ENS_18Kernel_traits_baseILj1280EfS2_fS2_fjLj128EEEEELb1ELb0ELb1ELb0EEEvNS_9FwdParamsE)
        /*14c0*/ 	.word	0x00000000


	//----- nvinfo : EIATTR_MIN_STACK_SIZE
	.align		4
.L_894:
        /*14c4*/ 	.byte	0x04, 0x12
        /*14c6*/ 	.short	(.L_896 - .L_895)
	.align		4
.L_895:
        /*14c8*/ 	.word	index@(_ZN10layer_norm13ln_fwd_kernelINS_13Kernel_traitsIf6__halffS2_fjLj1280ELj1ELj4ELj1ELj16ENS_18Kernel_traits_baseILj1280EfS2_fS2_fjLj128EEEEELb1ELb0ELb1ELb1EEEvNS_9FwdParamsE)
        /*14cc*/ 	.word	0x00000000


	//----- nvinfo : EIATTR_MIN_STACK_SIZE
	.align		4
.L_896:
        /*14d0*/ 	.byte	0x04, 0x12
        /*14d2*/ 	.short	(.L_898 - .L_897)
	.align		4
.L_897:
        /*14d4*/ 	.word	index@(_ZN10layer_norm13ln_fwd_kernelINS_13Kernel_traitsIf6__halffS2_fjLj1280ELj1ELj4ELj1ELj16ENS_18Kernel_traits_baseILj1280EfS2_fS2_fjLj128EEEEELb1ELb1ELb0ELb0EEEvNS_9FwdParamsE)
        /*14d8*/ 	.word	0x00000000


	//----- nvinfo : EIATTR_MIN_STACK_SIZE
	.align		4
.L_898:
        /*14dc*/ 	.byte	0x04, 0x12
        /*14de*/ 	.short	(.L_900 - .L_899)
	.align		4
.L_899:
        /*14e0*/ 	.word	index@(_ZN10layer_norm13ln_fwd_kernelINS_13Kernel_traitsIf6__halffS2_fjLj1280ELj1ELj4ELj1ELj16ENS_18Kernel_traits_baseILj1280EfS2_fS2_fjLj128EEEEELb1ELb1ELb0ELb1EEEvNS_9FwdParamsE)
        /*14e4*/ 	.word	0x00000000


	//----- nvinfo : EIATTR_MIN_STACK_SIZE
	.align		4
.L_900:
        /*14e8*/ 	.byte	0x04, 0x12
        /*14ea*/ 	.short	(.L_902 - .L_901)
	.align		4
.L_901:
        /*14ec*/ 	.word	index@(_ZN10layer_norm13ln_fwd_kernelINS_13Kernel_traitsIf6__halffS2_fjLj1280ELj1ELj4ELj1ELj16ENS_18Kernel_traits_baseILj1280EfS2_fS2_fjLj128EEEEELb1ELb1ELb1ELb0EEEvNS_9FwdParamsE)
        /*14f0*/ 	.word	0x00000000


	//----- nvinfo : EIATTR_MIN_STACK_SIZE
	.align		4
.L_902:
        /*14f4*/ 	.byte	0x04, 0x12
        /*14f6*/ 	.short	(.L_904 - .L_903)
	.align		4
.L_903:
        /*14f8*/ 	.word	index@(_ZN10layer_norm13ln_fwd_kernelINS_13Kernel_traitsIf6__halffS2_fjLj1280ELj1ELj4ELj1ELj16ENS_18Kernel_traits_baseILj1280EfS2_fS2_fjLj128EEEEELb1ELb1ELb1ELb1EEEvNS_9FwdParamsE)
        /*14fc*/ 	.word	0x00000000


	//----- nvinfo : EIATTR_MIN_STACK_SIZE
	.align		4
.L_904:
        /*1500*/ 	.byte	0x04, 0x12
        /*1502*/ 	.short	(.L_906 - .L_905)
	.align		4
.L_905:
        /*1504*/ 	.word	index@(_ZN10layer_norm13ln_fwd_kernelINS_13Kernel_traitsI6__halfffffjLj1280ELj1ELj4ELj1ELj16ENS_18Kernel_traits_baseILj1280ES2_ffffjLj128EEEEELb0ELb0ELb0ELb0EEEvNS_9FwdParamsE)
        /*1508*/ 	.word	0x00000000


	//----- nvinfo : EIATTR_MIN_STACK_SIZE
	.align		4
.L_906:
        /*150c*/ 	.byte	0x04, 0x12
        /*150e*/ 	.short	(.L_908 - .L_907)
	.align		4
.L_907:
        /*1510*/ 	.word	index@(_ZN10layer_norm13ln_fwd_kernelINS_13Kernel_traitsI6__halfffffjLj1280ELj1ELj4ELj1ELj16ENS_18Kernel_traits_baseILj1280ES2_ffffjLj128EEEEELb0ELb0ELb0ELb1EEEvNS_9FwdParamsE)
        /*1514*/ 	.word	0x00000000


	//----- nvinfo : EIATTR_MIN_STACK_SIZE
	.align		4
.L_908:
        /*1518*/ 	.byte	0x04, 0x12
        /*151a*/ 	.short	(.L_910 - .L_909)
	.align		4
.L_909:
        /*151c*/ 	.word	index@(_ZN10layer_norm13ln_fwd_kernelINS_13Kernel_traitsI6__halfffffjLj1280ELj1ELj4ELj1ELj16ENS_18Kernel_traits_baseILj1280ES2_ffffjLj128EEEEELb0ELb0ELb1ELb0EEEvNS_9FwdParamsE)
        /*1520*/ 	.word	0x00000000


	//----- nvinfo : EIATTR_MIN_STACK_SIZE
	.align		4
.L_910:
        /*1524*/ 	.byte	0x04, 0x12
        /*1526*/ 	.short	(.L_912 - .L_911)
	.align		4
.L_911:
        /*1528*/ 	.word	index@(_ZN10layer_norm13ln_fwd_kernelINS_13Kernel_traitsI6__halfffffjLj1280ELj1ELj4ELj1ELj16ENS_18Kernel_traits_baseILj1280ES2_ffffjLj128EEEEELb0ELb0ELb1ELb1EEEvNS_9FwdParamsE)
        /*152c*/ 	.word	0x00000000


	//----- nvinfo : EIATTR_MIN_STACK_SIZE
	.align		4
.L_912:
        /*1530*/ 	.byte	0x04, 0x12
        /*1532*/ 	.short	(.L_914 - .L_913)
	.align		4
.L_913:
        /*1534*/ 	.word	index@(_ZN10layer_norm13ln_fwd_kernelINS_13Kernel_traitsI6__halfffffjLj1280ELj1ELj4ELj1ELj16ENS_18Kernel_traits_baseILj1280ES2_ffffjLj128EEEEELb0ELb1ELb0ELb0EEEvNS_9FwdParamsE)
        /*1538*/ 	.word	0x00000000


	//----- nvinfo : EIATTR_MIN_STACK_SIZE
	.align		4
.L_914:
        /*153c*/ 	.byte	0x04, 0x12
        /*153e*/ 	.short	(.L_916 - .L_915)
	.align		4
.L_915:
        /*1540*/ 	.word	index@(_ZN10layer_norm13ln_fwd_kernelINS_13Kernel_traitsI6__halfffffjLj1280ELj1ELj4ELj1ELj16ENS_18Kernel_traits_baseILj1280ES2_ffffjLj128EEEEELb0ELb1ELb0ELb1EEEvNS_9FwdParamsE)
        /*1544*/ 	.word	0x00000000


	//----- nvinfo : EIATTR_MIN_STACK_SIZE
	.align		4
.L_916:
        /*1548*/ 	.byte	0x04, 0x12
        /*154a*/ 	.short	(.L_918 - .L_917)
	.align		4
.L_917:
        /*154c*/ 	.word	index@(_ZN10layer_norm13ln_fwd_kernelINS_13Kernel_traitsI6__halfffffjLj1280ELj1ELj4ELj1ELj16ENS_18Kernel_traits_baseILj1280ES2_ffffjLj128EEEEELb0ELb1ELb1ELb0EEEvNS_9FwdParamsE)
        /*1550*/ 	.word	0x00000000


	//----- nvinfo : EIATTR_MIN_STACK_SIZE
	.align		4
.L_918:
        /*1554*/ 	.byte	0x04, 0x12
        /*1556*/ 	.short	(.L_920 - .L_919)
	.align		4
.L_919:
        /*1558*/ 	.word	index@(_ZN10layer_norm13ln_fwd_kernelINS_13Kernel_traitsI6__halfffffjLj1280ELj1ELj4ELj1ELj16ENS_18Kernel_traits_baseILj1280ES2_ffffjLj128EEEEELb0ELb1ELb1ELb1EEEvNS_9FwdParamsE)
        /*155c*/ 	.word	0x00000000


	//----- nvinfo : EIATTR_MIN_STACK_SIZE
	.align		4
.L_920:
        /*1560*/ 	.byte	0x04, 0x12
        /*1562*/ 	.short	(.L_922 - .L_921)
	.align		4
.L_921:
        /*1564*/ 	.word	index@(_ZN10layer_norm13ln_fwd_kernelINS_13Kernel_traitsI6__halfffffjLj1280ELj1ELj4ELj1ELj16ENS_18Kernel_traits_baseILj1280ES2_ffffjLj128EEEEELb1ELb0ELb0ELb0EEEvNS_9FwdParamsE)
        /*1568*/ 	.word	0x00000000


	//----- nvinfo : EIATTR_MIN_STACK_SIZE
	.align		4
.L_922:
        /*156c*/ 	.byte	0x04, 0x12
        /*156e*/ 	.short	(.L_924 - .L_923)
	.align		4
.L_923:
        /*1570*/ 	.word	index@(_ZN10layer_norm13ln_fwd_kernelINS_13Kernel_traitsI6__halfffffjLj1280ELj1ELj4ELj1ELj16ENS_18Kernel_traits_baseILj1280ES2_ffffjLj128EEEEELb1ELb0ELb0ELb1EEEvNS_9FwdParamsE)
        /*1574*/ 	.word	0x00000000


	//----- nvinfo : EIATTR_MIN_STACK_SIZE
	.align		4
.L_924:
        /*1578*/ 	.byte	0x04, 0x12
        /*157a*/ 	.short	(.L_926 - .L_925)
	.align		4
.L_925:
        /*157c*/ 	.word	index@(_ZN10layer_norm13ln_fwd_kernelINS_13Kernel_traitsI6__halfffffjLj1280ELj1ELj4ELj1ELj16ENS_18Kernel_traits_baseILj1280ES2_ffffjLj128EEEEELb1ELb0ELb1ELb0EEEvNS_9FwdParamsE)
        /*1580*/ 	.word	0x00000000


	//----- nvinfo : EIATTR_MIN_STACK_SIZE
	.align		4
.L_926:
        /*1584*/ 	.byte	0x04, 0x12
        /*1586*/ 	.short	(.L_928 - .L_927)
	.align		4
.L_927:
        /*1588*/ 	.word	index@(_ZN10layer_norm13ln_fwd_kernelINS_13Kernel_traitsI6__halfffffjLj1280ELj1ELj4ELj1ELj16ENS_18Kernel_traits_baseILj1280ES2_ffffjLj128EEEEELb1ELb0ELb1ELb1EEEvNS_9FwdParamsE)
        /*158c*/ 	.word	0x00000000


	//----- nvinfo : EIATTR_MIN_STACK_SIZE
	.align		4
.L_928:
        /*1590*/ 	.byte	0x04, 0x12
        /*1592*/ 	.short	(.L_930 - .L_929)
	.align		4
.L_929:
        /*1594*/ 	.word	index@(_ZN10layer_norm13ln_fwd_kernelINS_13Kernel_traitsI6__halfffffjLj1280ELj1ELj4ELj1ELj16ENS_18Kernel_traits_baseILj1280ES2_ffffjLj128EEEEELb1ELb1ELb0ELb0EEEvNS_9FwdParamsE)
        /*1598*/ 	.word	0x00000000


	//----- nvinfo : EIATTR_MIN_STACK_SIZE
	.align		4
.L_930:
        /*159c*/ 	.byte	0x04, 0x12
        /*159e*/ 	.short	(.L_932 - .L_931)
	.align		4
.L_931:
        /*15a0*/ 	.word	index@(_ZN10layer_norm13ln_fwd_kernelINS_13Kernel_traitsI6__halfffffjLj1280ELj1ELj4ELj1ELj16ENS_18Kernel_traits_baseILj1280ES2_ffffjLj128EEEEELb1ELb1ELb0ELb1EEEvNS_9FwdParamsE)
        /*15a4*/ 	.word	0x00000000


	//----- nvinfo : EIATTR_MIN_STACK_SIZE
	.align		4
.L_932:
        /*15a8*/ 	.byte	0x04, 0x12
        /*15aa*/ 	.short	(.L_934 - .L_933)
	.align		4
.L_933:
        /*15ac*/ 	.word	index@(_ZN10layer_norm13ln_fwd_kernelINS_13Kernel_traitsI6__halfffffjLj1280ELj1ELj4ELj1ELj16ENS_18Kernel_traits_baseILj1280ES2_ffffjLj128EEEEELb1ELb1ELb1ELb0EEEvNS_9FwdParamsE)
        /*15b0*/ 	.word	0x00000000


	//----- nvinfo : EIATTR_MIN_STACK_SIZE
	.align		4
.L_934:
        /*15b4*/ 	.byte	0x04, 0x12
        /*15b6*/ 	.short	(.L_936 - .L_935)
	.align		4
.L_935:
        /*15b8*/ 	.word	index@(_ZN10layer_norm13ln_fwd_kernelINS_13Kernel_traitsI6__halfffffjLj1280ELj1ELj4ELj1ELj16ENS_18Kernel_traits_baseILj1280ES2_ffffjLj128EEEEELb1ELb1ELb1ELb1EEEvNS_9FwdParamsE)
        /*15bc*/ 	.word	0x00000000


	//----- nvinfo : EIATTR_MIN_STACK_SIZE
	.align		4
.L_936:
        /*15c0*/ 	.byte	0x04, 0x12
        /*15c2*/ 	.short	(.L_938 - .L_937)
	.align		4
.L_937:
        /*15c4*/ 	.word	index@(_ZN10layer_norm13ln_fwd_kernelINS_13Kernel_traitsIfffffjLj1280ELj1ELj4ELj1ELj16ENS_18Kernel_traits_baseILj1280EfffffjLj128EEEEELb0ELb0ELb0ELb0EEEvNS_9FwdParamsE)
        /*15c8*/ 	.word	0x00000000


	//----- nvinfo : EIATTR_MIN_STACK_SIZE
	.align		4
.L_938:
        /*15cc*/ 	.byte	0x04, 0x12
        /*15ce*/ 	.short	(.L_940 - .L_939)
	.align		4
.L_939:
        /*15d0*/ 	.word	index@(_ZN10layer_norm13ln_fwd_kernelINS_13Kernel_traitsIfffffjLj1280ELj1ELj4ELj1ELj16ENS_18Kernel_traits_baseILj1280EfffffjLj128EEEEELb0ELb0ELb0ELb1EEEvNS_9FwdParamsE)
        /*15d4*/ 	.word	0x00000000


	//----- nvinfo : EIATTR_MIN_STACK_SIZE
	.align		4
.L_940:
        /*15d8*/ 	.byte	0x04, 0x12
        /*15da*/ 	.short	(.L_942 - .L_941)
	.align		4
.L_941:
        /*15dc*/ 	.word	index@(_ZN10layer_norm13ln_fwd_kernelINS_13Kernel_traitsIfffffjLj1280ELj1ELj4ELj1ELj16ENS_18Kernel_traits_baseILj1280EfffffjLj128EEEEELb0ELb0ELb1ELb0EEEvNS_9FwdParamsE)
        /*15e0*/ 	.word	0x00000000


	//----- nvinfo : EIATTR_MIN_STACK_SIZE
	.align		4
.L_942:
        /*15e4*/ 	.byte	0x04, 0x12
        /*15e6*/ 	.short	(.L_944 - .L_943)
	.align		4
.L_943:
        /*15e8*/ 	.word	index@(_ZN10layer_norm13ln_fwd_kernelINS_13Kernel_traitsIfffffjLj1280ELj1ELj4ELj1ELj16ENS_18Kernel_traits_baseILj1280EfffffjLj128EEEEELb0ELb0ELb1ELb1EEEvNS_9FwdParamsE)
        /*15ec*/ 	.word	0x00000000


	//----- nvinfo : EIATTR_MIN_STACK_SIZE
	.align		4
.L_944:
        /*15f0*/ 	.byte	0x04, 0x12
        /*15f2*/ 	.short	(.L_946 - .L_945)
	.align		4
.L_945:
        /*15f4*/ 	.word	index@(_ZN10layer_norm13ln_fwd_kernelINS_13Kernel_traitsIfffffjLj1280ELj1ELj4ELj1ELj16ENS_18Kernel_traits_baseILj1280EfffffjLj128EEEEELb0ELb1ELb0ELb0EEEvNS_9FwdParamsE)
        /*15f8*/ 	.word	0x00000000


	//----- nvinfo : EIATTR_MIN_STACK_SIZE
	.align		4
.L_946:
        /*15fc*/ 	.byte	0x04, 0x12
        /*15fe*/ 	.short	(.L_948 - .L_947)
	.align		4
.L_947:
        /*1600*/ 	.word	index@(_ZN10layer_norm13ln_fwd_kernelINS_13Kernel_traitsIfffffjLj1280ELj1ELj4ELj1ELj16ENS_18Kernel_traits_baseILj1280EfffffjLj128EEEEELb0ELb1ELb0ELb1EEEvNS_9FwdParamsE)
        /*1604*/ 	.word	0x00000000


	//----- nvinfo : EIATTR_MIN_STACK_SIZE
	.align		4
.L_948:
        /*1608*/ 	.byte	0x04, 0x12
        /*160a*/ 	.short	(.L_950 - .L_949)
	.align		4
.L_949:
        /*160c*/ 	.word	index@(_ZN10layer_norm13ln_fwd_kernelINS_13Kernel_traitsIfffffjLj1280ELj1ELj4ELj1ELj16ENS_18Kernel_traits_baseILj1280EfffffjLj128EEEEELb0ELb1ELb1ELb0EEEvNS_9FwdParamsE)
        /*1610*/ 	.word	0x00000000


	//----- nvinfo : EIATTR_MIN_STACK_SIZE
	.align		4
.L_950:
        /*1614*/ 	.byte	0x04, 0x12
        /*1616*/ 	.short	(.L_952 - .L_951)
	.align		4
.L_951:
        /*1618*/ 	.word	index@(_ZN10layer_norm13ln_fwd_kernelINS_13Kernel_traitsIfffffjLj1280ELj1ELj4ELj1ELj16ENS_18Kernel_traits_baseILj1280EfffffjLj128EEEEELb0ELb1ELb1ELb1EEEvNS_9FwdParamsE)
        /*161c*/ 	.word	0x00000000


	//----- nvinfo : EIATTR_MIN_STACK_SIZE
	.align		4
.L_952:
        /*1620*/ 	.byte	0x04, 0x12
        /*1622*/ 	.short	(.L_954 - .L_953)
	.align		4
.L_953:
        /*1624*/ 	.word	index@(_ZN10layer_norm13ln_fwd_kernelINS_13Kernel_traitsIfffffjLj1280ELj1ELj4ELj1ELj16ENS_18Kernel_traits_baseILj1280EfffffjLj128EEEEELb1ELb0ELb0ELb0EEEvNS_9FwdParamsE)
        /*1628*/ 	.word	0x00000000


	//----- nvinfo : EIATTR_MIN_STACK_SIZE
	.align		4
.L_954:
        /*162c*/ 	.byte	0x04, 0x12
        /*162e*/ 	.short	(.L_956 - .L_955)
	.align		4
.L_955:
        /*1630*/ 	.word	index@(_ZN10layer_norm13ln_fwd_kernelINS_13Kernel_traitsIfffffjLj1280ELj1ELj4ELj1ELj16ENS_18Kernel_traits_baseILj1280EfffffjLj128EEEEELb1ELb0ELb0ELb1EEEvNS_9FwdParamsE)
        /*1634*/ 	.word	0x00000000


	//----- nvinfo : EIATTR_MIN_STACK_SIZE
	.align		4
.L_956:
        /*1638*/ 	.byte	0x04, 0x12
        /*163a*/ 	.short	(.L_958 - .L_957)
	.align		4
.L_957:
        /*163c*/ 	.word	index@(_ZN10layer_norm13ln_fwd_kernelINS_13Kernel_traitsIfffffjLj1280ELj1ELj4ELj1ELj16ENS_18Kernel_traits_baseILj1280EfffffjLj128EEEEELb1ELb0ELb1ELb0EEEvNS_9FwdParamsE)
        /*1640*/ 	.word	0x00000000


	//----- nvinfo : EIATTR_MIN_STACK_SIZE
	.align		4
.L_958:
        /*1644*/ 	.byte	0x04, 0x12
        /*1646*/ 	.short	(.L_960 - .L_959)
	.align		4
.L_959:
        /*1648*/ 	.word	index@(_ZN10layer_norm13ln_fwd_kernelINS_13Kernel_traitsIfffffjLj1280ELj1ELj4ELj1ELj16ENS_18Kernel_traits_baseILj1280EfffffjLj128EEEEELb1ELb0ELb1ELb1EEEvNS_9FwdParamsE)
        /*164c*/ 	.word	0x00000000


	//----- nvinfo : EIATTR_MIN_STACK_SIZE
	.align		4
.L_960:
        /*1650*/ 	.byte	0x04, 0x12
        /*1652*/ 	.short	(.L_962 - .L_961)
	.align		4
.L_961:
        /*1654*/ 	.word	index@(_ZN10layer_norm13ln_fwd_kernelINS_13Kernel_traitsIfffffjLj1280ELj1ELj4ELj1ELj16ENS_18Kernel_traits_baseILj1280EfffffjLj128EEEEELb1ELb1ELb0ELb0EEEvNS_9FwdParamsE)
        /*1658*/ 	.word	0x00000000


	//----- nvinfo : EIATTR_MIN_STACK_SIZE
	.align		4
.L_962:
        /*165c*/ 	.byte	0x04, 0x12
        /*165e*/ 	.short	(.L_964 - .L_963)
	.align		4
.L_963:
        /*1660*/ 	.word	index@(_ZN10layer_norm13ln_fwd_kernelINS_13Kernel_traitsIfffffjLj1280ELj1ELj4ELj1ELj16ENS_18Kernel_traits_baseILj1280EfffffjLj128EEEEELb1ELb1ELb0ELb1EEEvNS_9FwdParamsE)
        /*1664*/ 	.word	0x00000000


	//----- nvinfo : EIATTR_MIN_STACK_SIZE
	.align		4
.L_964:
        /*1668*/ 	.byte	0x04, 0x12
        /*166a*/ 	.short	(.L_966 - .L_965)
	.align		4
.L_965:
        /*166c*/ 	.word	index@(_ZN10layer_norm13ln_fwd_kernelINS_13Kernel_traitsIfffffjLj1280ELj1ELj4ELj1ELj16ENS_18Kernel_traits_baseILj1280EfffffjLj128EEEEELb1ELb1ELb1ELb0EEEvNS_9FwdParamsE)
        /*1670*/ 	.word	0x00000000


	//----- nvinfo : EIATTR_MIN_STACK_SIZE
	.align		4
.L_966:
        /*1674*/ 	.byte	0x04, 0x12
        /*1676*/ 	.short	(.L_968 - .L_967)
	.align		4
.L_967:
        /*1678*/ 	.word	index@(_ZN10layer_norm13ln_fwd_kernelINS_13Kernel_traitsIfffffjLj1280ELj1ELj4ELj1ELj16ENS_18Kernel_traits_baseILj1280EfffffjLj128EEEEELb1ELb1ELb1ELb1EEEvNS_9FwdParamsE)
        /*167c*/ 	.word	0x00000000
.L_968:


//--------------------- .nv.compat                --------------------------
	.section	.nv.compat,"",@"SHT_CUDA_COMPAT_INFO"
	.align	4
        /*0000*/ 	.byte	0x02, 0x09, 0x01, 0x00, 0x02, 0x02, 0x01, 0x00, 0x02, 0x05, 0x05, 0x00, 0x03, 0x07, 0x01, 0x01
        /*0010*/ 	.byte	0x02, 0x03, 0x00, 0x00, 0x02, 0x06, 0x01, 0x00, 0x04, 0x0b, 0x08, 0x00, 0x00, 0x00, 0x00, 0x00
        /*0020*/ 	.byte	0x00, 0x00, 0x00, 0x00


//--------------------- .nv.info._ZN10layer_norm13ln_fwd_kernelINS_13Kernel_traitsI13__nv_bfloat16S2_S2_S2_fjLj1280ELj1ELj4ELj1ELj16ENS_18Kernel_traits_baseILj1280ES2_S2_S2_S2_fjLj128EEEEELb0ELb0ELb0ELb0EEEvNS_9FwdParamsE --------------------------
	.section	.nv.info._ZN10layer_norm13ln_fwd_kernelINS_13Kernel_traitsI13__nv_bfloat16S2_S2_S2_fjLj1280ELj1ELj4ELj1ELj16ENS_18Kernel_traits_baseILj1280ES2_S2_S2_S2_fjLj128EEEEELb0ELb0ELb0ELb0EEEvNS_9FwdParamsE,"",@"SHT_CUDA_INFO"
	.sectionflags	@""
	.align	4


	//----- nvinfo : EIATTR_CUDA_API_VERSION
	.align		4
        /*0000*/ 	.byte	0x04, 0x37
        /*0002*/ 	.short	(.L_970 - .L_969)
.L_969:
        /*0004*/ 	.word	0x00000082


	//----- nvinfo : EIATTR_KPARAM_INFO
	.align		4
.L_970:
        /*0008*/ 	.byte	0x04, 0x17
        /*000a*/ 	.short	(.L_972 - .L_971)
.L_971:
        /*000c*/ 	.word	0x00000000
        /*0010*/ 	.short	0x0000
        /*0012*/ 	.short	0x0000
        /*0014*/ 	.byte	0x00, 0xf0, 0xa1, 0x03


	//----- nvinfo : EIATTR_SPARSE_MMA_MASK
	.align		4
.L_972:
        /*0018*/ 	.byte	0x03, 0x50
        /*001a*/ 	.short	0x0000


	//----- nvinfo : EIATTR_MAXREG_COUNT
	.align		4
        /*001c*/ 	.byte	0x03, 0x1b
        /*001e*/ 	.short	0x00ff


	//----- nvinfo : EIATTR_MERCURY_ISA_VERSION
	.align		4
        /*0020*/ 	.byte	0x03, 0x5f
        /*0022*/ 	.short	0x0101


	//----- nvinfo : EIATTR_COOP_GROUP_MASK_REGIDS
	.align		4
        /*0024*/ 	.byte	0x04, 0x29
        /*0026*/ 	.short	(.L_974 - .L_973)


	//   ....[0]....
.L_973:
        /*0028*/ 	.word	0xffffffff


	//   ....[1]....
        /*002c*/ 	.word	0xffffffff


	//   ....[2]....
        /*0030*/ 	.word	0xffffffff


	//   ....[3]....
        /*0034*/ 	.word	0xffffffff


	//   ....[4]....
        /*0038*/ 	.word	0xffffffff


	//   ....[5]....
        /*003c*/ 	.word	0xffffffff


	//   ....[6]....
        /*0040*/ 	.word	0xffffffff


	//   ....[7]....
        /*0044*/ 	.word	0xffffffff


	//   ....[8]....
        /*0048*/ 	.word	0xffffffff


	//   ....[9]....
        /*004c*/ 	.word	0xffffffff


	//   ....[10]....
        /*0050*/ 	.word	0x0500008e


	//   ....[11]....
        /*0054*/ 	.word	0x0500008e


	//   ....[12]....
        /*0058*/ 	.word	0x0500008e


	//   ....[13]....
        /*005c*/ 	.word	0x0500008e


	//   ....[14]....
        /*0060*/ 	.word	0x0500008e


	//   ....[15]....
        /*0064*/ 	.word	0x0500008e


	//   ....[16]....
        /*0068*/ 	.word	0x0500008e


	//   ....[17]....
        /*006c*/ 	.word	0x0500008e


	//   ....[18]....
        /*0070*/ 	.word	0x0500008e


	//   ....[19]....
        /*0074*/ 	.word	0x0500008e


	//----- nvinfo : EIATTR_COOP_GROUP_INSTR_OFFSETS
	.align		4
.L_974:
        /*0078*/ 	.byte	0x04, 0x28
        /*007a*/ 	.short	(.L_976 - .L_975)


	//   ....[0]....
.L_975:
        /*007c*/ 	.word	0x00003110


	//   ....[1]....
        /*0080*/ 	.word	0x00003140


	//   ....[2]....
        /*0084*/ 	.word	0x00003160


	//   ....[3]....
        /*0088*/ 	.word	0x00003180


	//   ....[4]....
        /*008c*/ 	.word	0x000031b0


	//   ....[5]....
        /*0090*/ 	.word	0x00003700


	//   ....[6]....
        /*0094*/ 	.word	0x00003720


	//   ....[7]....
        /*0098*/ 	.word	0x00003740


	//   ....[8]....
        /*009c*/ 	.word	0x00003760


	//   ....[9]....
        /*00a0*/ 	.word	0x00003780


	//   ....[10]....
        /*00a4*/ 	.word	0x00004440


	//   ....[11]....
        /*00a8*/ 	.word	0x000044e0


	//   ....[12]....
        /*00ac*/ 	.word	0x00004550


	//   ....[13]....
        /*00b0*/ 	.word	0x000045c0


	//   ....[14]....
        /*00b4*/ 	.word	0x00004640


	//   ....[15]....
        /*00b8*/ 	.word	0x00004bf0


	//   ....[16]....
        /*00bc*/ 	.word	0x00004c60


	//   ....[17]....
        /*00c0*/ 	.word	0x00004cd0


	//   ....[18]....
        /*00c4*/ 	.word	0x00004d40


	//   ....[19]....
        /*00c8*/ 	.word	0x00004db0


	//----- nvinfo : EIATTR_EXIT_INSTR_OFFSETS
	.align		4
.L_976:
        /*00cc*/ 	.byte	0x04, 0x1c
        /*00ce*/ 	.short	(.L_978 - .L_977)


	//   ....[0]....
.L_977:
        /*00d0*/ 	.word	0x00000750


	//   ....[1]....
        /*00d4*/ 	.word	0x000043d0


	//----- nvinfo : EIATTR_MAX_THREADS
	.align		4
.L_978:
        /*00d8*/ 	.byte	0x04, 0x05
        /*00da*/ 	.short	(.L_980 - .L_979)
.L_979:
        /*00dc*/ 	.word	0x00000080
        /*00e0*/ 	.word	0x00000001
        /*00e4*/ 	.word	0x00000001


	//----- nvinfo : EIATTR_CRS_STACK_SIZE
	.align		4
.L_980:
        /*00e8*/ 	.byte	0x04, 0x1e
        /*00ea*/ 	.short	(.L_982 - .L_981)
.L_981:
        /*00ec*/ 	.word	0x00000000


	//----- nvinfo : EIATTR_CBANK_PARAM_SIZE
	.align		4
.L_982:
        /*00f0*/ 	.byte	0x03, 0x19
        /*00f2*/ 	.short	0x00e8


	//----- nvinfo : EIATTR_PARAM_CBANK
	.align		4
        /*00f4*/ 	.byte	0x04, 0x0a
        /*00f6*/ 	.short	(.L_984 - .L_983)
	.align		4
.L_983:
        /*00f8*/ 	.word	index@(.nv.constant0._ZN10layer_norm13ln_fwd_kernelINS_13Kernel_traitsI13__nv_bfloat16S2_S2_S2_fjLj1280ELj1ELj4ELj1ELj16ENS_18Kernel_traits_baseILj1280ES2_S2_S2_S2_fjLj128EEEEELb0ELb0ELb0ELb0EEEvNS_9FwdParamsE)
        /*00fc*/ 	.short	0x0210
        /*00fe*/ 	.short	0x00e8


	//----- nvinfo : EIATTR_SW_WAR
	.align		4
.L_984:
        /*0100*/ 	.byte	0x04, 0x36
        /*0102*/ 	.short	(.L_986 - .L_985)
.L_985:
        /*0104*/ 	.word	0x00000008
.L_986:


//--------------------- .nv.info._ZN10layer_norm13ln_fwd_kernelINS_13Kernel_traitsI13__nv_bfloat16S2_S2_S2_fjLj1280ELj1ELj4ELj1ELj16ENS_18Kernel_traits_baseILj1280ES2_S2_S2_S2_fjLj128EEEEELb0ELb0ELb0ELb1EEEvNS_9FwdParamsE --------------------------
	.section	.nv.info._ZN10layer_norm13ln_fwd_kernelINS_13Kernel_traitsI13__nv_bfloat16S2_S2_S2_fjLj1280ELj1ELj4ELj1ELj16ENS_18Kernel_traits_baseILj1280ES2_S2_S2_S2_fjLj128EEEEELb0ELb0ELb0ELb1EEEvNS_9FwdParamsE,"",@"SHT_CUDA_INFO"
	.sectionflags	@""
	.align	4


	//----- nvinfo : EIATTR_CUDA_API_VERSION
	.align		4
        /*0000*/ 	.byte	0x04, 0x37
        /*0002*/ 	.short	(.L_988 - .L_987)
.L_987:
        /*0004*/ 	.word	0x00000082


	//----- nvinfo : EIATTR_KPARAM_INFO
	.align		4
.L_988:
        /*0008*/ 	.byte	0x04, 0x17
        /*000a*/ 	.short	(.L_990 - .L_989)
.L_989:
        /*000c*/ 	.word	0x00000000
        /*0010*/ 	.short	0x0000
        /*0012*/ 	.short	0x0000
        /*0014*/ 	.byte	0x00, 0xf0, 0xa1, 0x03


	//----- nvinfo : EIATTR_SPARSE_MMA_MASK
	.align		4
.L_990:
        /*0018*/ 	.byte	0x03, 0x50
        /*001a*/ 	.short	0x0000


	//----- nvinfo : EIATTR_MAXREG_COUNT
	.align		4
        /*001c*/ 	.byte	0x03, 0x1b
        /*001e*/ 	.short	0x00ff


	//----- nvinfo : EIATTR_MERCURY_ISA_VERSION
	.align		4
        /*0020*/ 	.byte	0x03, 0x5f
        /*0022*/ 	.short	0x0101


	//----- nvinfo : EIATTR_COOP_GROUP_MASK_REGIDS
	.align		4
        /*0024*/ 	.byte	0x04, 0x29
        /*0026*/ 	.short	(.L_992 - .L_991)


	//   ....[0]....
.L_991:
        /*0028*/ 	.word	0xffffffff


	//   ....[1]....
        /*002c*/ 	.word	0xffffffff


	//   ....[2]....
        /*0030*/ 	.word	0xffffffff


	//   ....[3]....
        /*0034*/ 	.word	0xffffffff


	//   ....[4]....
        /*0038*/ 	.word	0xffffffff


	//   ....[5]....
        /*003c*/ 	.word	0xffffffff


	//   ....[6]....
        /*0040*/ 	.word	0xffffffff


	//   ....[7]....
        /*0044*/ 	.word	0xffffffff


	//   ....[8]....
        /*0048*/ 	.word	0xffffffff


	//   ....[9]....
        /*004c*/ 	.word	0xffffffff


	//   ....[10]....
        /*0050*/ 	.word	0x05000090


	//   ....[11]....
        /*0054*/ 	.word	0x05000090


	//   ....[12]....
        /*0058*/ 	.word	0x05000090


	//   ....[13]....
        /*005c*/ 	.word	0x05000090


	//   ....[14]....
        /*0060*/ 	.word	0x05000090


	//   ....[15]....
        /*0064*/ 	.word	0x05000090


	//   ....[16]....
        /*0068*/ 	.word	0x05000090


	//   ....[17]....
        /*006c*/ 	.word	0x05000090


	//   ....[18]....
        /*0070*/ 	.word	0x05000090


	//   ....[19]....
        /*0074*/ 	.word	0x05000090


	//----- nvinfo : EIATTR_COOP_GROUP_INSTR_OFFSETS
	.align		4
.L_992:
        /*0078*/ 	.byte	0x04, 0x28
        /*007a*/ 	.short	(.L_994 - .L_993)


	//   ....[0]....
.L_993:
        /*007c*/ 	.word	0x00002a60


	//   ....[1]....
        /*0080*/ 	.word	0x00002a80


	//   ....[2]....
        /*0084*/ 	.word	0x00002aa0


	//   ....[3]....
        /*0088*/ 	.word	0x00002ad0


	//   ....[4]....
        /*008c*/ 	.word	0x00002af0


	//   ....[5]....
        /*0090*/ 	.word	0x00003020


	//   ....[6]....
        /*0094*/ 	.word	0x00003040


	//   ....[7]....
        /*0098*/ 	.word	0x00003060


	//   ....[8]....
        /*009c*/ 	.word	0x00003080


	//   ....[9]....
        /*00a0*/ 	.word	0x000030a0


	//   ....[10]....
        /*00a4*/ 	.word	0x00003be0


	//   ....[11]....
        /*00a8*/ 	.word	0x00003c80


	//   ....[12]....
        /*00ac*/ 	.word	0x00003cf0


	//   ....[13]....
        /*00b0*/ 	.word	0x00003d70


	//   ....[14]....
        /*00b4*/ 	.word	0x00003de0


	//   ....[15]....
        /*00b8*/ 	.word	0x00004360


	//   ....[16]....
        /*00bc*/ 	.word	0x000043d0


	//   ....[17]....
        /*00c0*/ 	.word	0x00004440


	//   ....[18]....
        /*00c4*/ 	.word	0x000044b0


	//   ....[19]....
        /*00c8*/ 	.word	0x00004520


	//----- nvinfo : EIATTR_EXIT_INSTR_OFFSETS
	.align		4
.L_994:
        /*00cc*/ 	.byte	0x04, 0x1c
        /*00ce*/ 	.short	(.L_996 - .L_995)


	//   ....[0]....
.L_995:
        /*00d0*/ 	.word	0x000001b0


	//   ....[1]....
        /*00d4*/ 	.word	0x00003b70


	//----- nvinfo : EIATTR_MAX_THREADS
	.align		4
.L_996:
        /*00d8*/ 	.byte	0x04, 0x05
        /*00da*/ 	.short	(.L_998 - .L_997)
.L_997:
        /*00dc*/ 	.word	0x00000080
        /*00e0*/ 	.word	0x00000001
        /*00e4*/ 	.word	0x00000001


	//----- nvinfo : EIATTR_CRS_STACK_SIZE
	.align		4
.L_998:
        /*00e8*/ 	.byte	0x04, 0x1e
        /*00ea*/ 	.short	(.L_1000 - .L_999)
.L_999:
        /*00ec*/ 	.word	0x00000000


	//----- nvinfo : EIATTR_CBANK_PARAM_SIZE
	.align		4
.L_1000:
        /*00f0*/ 	.byte	0x03, 0x19
        /*00f2*/ 	.short	0x00e8


	//----- nvinfo : EIATTR_PARAM_CBANK
	.align		4
        /*00f4*/ 	.byte	0x04, 0x0a
        /*00f6*/ 	.short	(.L_1002 - .L_1001)
	.align		4
.L_1001:
        /*00f8*/ 	.word	index@(.nv.constant0._ZN10layer_norm13ln_fwd_kernelINS_13Kernel_traitsI13__nv_bfloat16S2_S2_S2_fjLj1280ELj1ELj4ELj1ELj16ENS_18Kernel_traits_baseILj1280ES2_S2_S2_S2_fjLj128EEEEELb0ELb0ELb0ELb1EEEvNS_9FwdParamsE)
        /*00fc*/ 	.short	0x0210
        /*00fe*/ 	.short	0x00e8


	//----- nvinfo : EIATTR_SW_WAR
	.align		4
.L_1002:
        /*0100*/ 	.byte	0x04, 0x36
        /*0102*/ 	.short	(.L_1004 - .L_1003)
.L_1003:
        /*0104*/ 	.word	0x00000008
.L_1004:


//--------------------- .nv.info._ZN10layer_norm13ln_fwd_kernelINS_13Kernel_traitsI13__nv_bfloat16S2_S2_S2_fjLj1280ELj1ELj4ELj1ELj16ENS_18Kernel_traits_baseILj1280ES2_S2_S2_S2_fjLj128EEEEELb0ELb0ELb1ELb0EEEvNS_9FwdParamsE --------------------------
	.section	.nv.info._ZN10layer_norm13ln_fwd_kernelINS_13Kernel_traitsI13__nv_bfloat16S2_S2_S2_fjLj1280ELj1ELj4ELj1ELj16ENS_18Kernel_traits_baseILj1280ES2_S2_S2_S2_fjLj128EEEEELb0ELb0ELb1ELb0EEEvNS_9FwdParamsE,"",@"SHT_CUDA_INFO"
	.sectionflags	@""
	.align	4


	//----- nvinfo : EIATTR_CUDA_API_VERSION
	.align		4
        /*0000*/ 	.byte	0x04, 0x37
        /*0002*/ 	.short	(.L_1006 - .L_1005)
.L_1005:
        /*0004*/ 	.word	0x00000082


	//----- nvinfo : EIATTR_KPARAM_INFO
	.align		4
.L_1006:
        /*0008*/ 	.byte	0x04, 0x17
        /*000a*/ 	.short	(.L_1008 - .L_1007)
.L_1007:
        /*000c*/ 	.word	0x00000000
        /*0010*/ 	.short	0x0000
        /*0012*/ 	.short	0x0000
        /*0014*/ 	.byte	0x00, 0xf0, 0xa1, 0x03


	//----- nvinfo : EIATTR_SPARSE_MMA_MASK
	.align		4
.L_1008:
        /*0018*/ 	.byte	0x03, 0x50
        /*001a*/ 	.short	0x0000


	//----- nvinfo : EIATTR_MAXREG_COUNT
	.align		4
        /*001c*/ 	.byte	0x03, 0x1b
        /*001e*/ 	.short	0x00ff


	//----- nvinfo : EIATTR_MERCURY_ISA_VERSION
	.align		4
        /*0020*/ 	.byte	0x03, 0x5f
        /*0022*/ 	.short	0x0101


	//----- nvinfo : EIATTR_COOP_GROUP_MASK_REGIDS
	.align		4
        /*0024*/ 	.byte	0x04, 0x29
        /*0026*/ 	.short	(.L_1010 - .L_1009)


	//   ....[0]....
.L_1009:
        /*0028*/ 	.word	0xffffffff


	//   ....[1]....
        /*002c*/ 	.word	0xffffffff


	//   ....[2]....
        /*0030*/ 	.word	0xffffffff


	//   ....[3]....
        /*0034*/ 	.word	0xffffffff


	//   ....[4]....
        /*0038*/ 	.word	0xffffffff


	//   ....[5]....
        /*003c*/ 	.word	0xffffffff


	//   ....[6]....
        /*0040*/ 	.word	0xffffffff


	//   ....[7]....
        /*0044*/ 	.word	0xffffffff


	//   ....[8]....
        /*0048*/ 	.word	0xffffffff


	//   ....[9]....
        /*004c*/ 	.word	0xffffffff


	//   ....[10]....
        /*0050*/ 	.word	0x05000094


	//   ....[11]....
        /*0054*/ 	.word	0x05000094


	//   ....[12]....
        /*0058*/ 	.word	0x05000094


	//   ....[13]....
        /*005c*/ 	.word	0x05000094


	//   ....[14]....
        /*0060*/ 	.word	0x05000094


	//   ....[15]....
        /*0064*/ 	.word	0x05000094


	//   ....[16]....
        /*0068*/ 	.word	0x05000094


	//   ....[17]....
        /*006c*/ 	.word	0x05000094


	//   ....[18]....
        /*0070*/ 	.word	0x05000094


	//   ....[19]....
        /*0074*/ 	.word	0x05000094


	//----- nvinfo : EIATTR_COOP_GROUP_INSTR_OFFSETS
	.align		4
.L_1010:
        /*0078*/ 	.byte	0x04, 0x28
        /*007a*/ 	.short	(.L_1012 - .L_1011)


	//   ....[0]....
.L_1011:
        /*007c*/ 	.word	0x00003840


	//   ....[1]....
        /*0080*/ 	.word	0x00003870


	//   ....[2]....
        /*0084*/ 	.word	0x00003890


	//   ....[3]....
        /*0088*/ 	.word	0x000038b0


	//   ....[4]....
        /*008c*/ 	.word	0x000038d0


	//   ....[5]....
        /*0090*/ 	.word	0x00003e10


	//   ....[6]....
        /*0094*/ 	.word	0x00003e30


	//   ....[7]....
        /*0098*/ 	.word	0x00003e50


	//   ....[8]....
        /*009c*/ 	.word	0x00003e70


	//   ....[9]....
        /*00a0*/ 	.word	0x00003e90


	//   ....[10]....
        /*00a4*/ 	.word	0x00004bf0


	//   ....[11]....
        /*00a8*/ 	.word	0x00004ca0


	//   ....[12]....
        /*00ac*/ 	.word	0x00004d10


	//   ....[13]....
        /*00b0*/ 	.word	0x00004d80


	//   ....[14]....
        /*00b4*/ 	.word	0x00004df0


	//   ....[15]....
        /*00b8*/ 	.word	0x00005380


	//   ....[16]....
        /*00bc*/ 	.word	0x000053f0


	//   ....[17]....
        /*00c0*/ 	.word	0x00005460


	//   ....[18]....
        /*00c4*/ 	.word	0x000054d0


	//   ....[19]....
        /*00c8*/ 	.word	0x00005540


	//----- nvinfo : EIATTR_EXIT_INSTR_OFFSETS
	.align		4
.L_1012:
        /*00cc*/ 	.byte	0x04, 0x1c
        /*00ce*/ 	.short	(.L_1014 - .L_1013)


	//   ....[0]....
.L_1013:
        /*00d0*/ 	.word	0x00000720


	//   ....[1]....
        /*00d4*/ 	.word	0x00004b80


	//----- nvinfo : EIATTR_MAX_THREADS
	.align		4
.L_1014:
        /*00d8*/ 	.byte	0x04, 0x05
        /*00da*/ 	.short	(.L_1016 - .L_1015)
.L_1015:
        /*00dc*/ 	.word	0x00000080
        /*00e0*/ 	.word	0x00000001
        /*00e4*/ 	.word	0x00000001


	//----- nvinfo : EIATTR_CRS_STACK_SIZE
	.align		4
.L_1016:
        /*00e8*/ 	.byte	0x04, 0x1e
        /*00ea*/ 	.short	(.L_1018 - .L_1017)
.L_1017:
        /*00ec*/ 	.word	0x00000000


	//----- nvinfo : EIATTR_CBANK_PARAM_SIZE
	.align		4
.L_1018:
        /*00f0*/ 	.byte	0x03, 0x19
        /*00f2*/ 	.short	0x00e8


	//----- nvinfo : EIATTR_PARAM_CBANK
	.align		4
        /*00f4*/ 	.byte	0x04, 0x0a
        /*00f6*/ 	.short	(.L_1020 - .L_1019)
	.align		4
.L_1019:
        /*00f8*/ 	.word	index@(.nv.constant0._ZN10layer_norm13ln_fwd_kernelINS_13Kernel_traitsI13__nv_bfloat16S2_S2_S2_fjLj1280ELj1ELj4ELj1ELj16ENS_18Kernel_traits_baseILj1280ES2_S2_S2_S2_fjLj128EEEEELb0ELb0ELb1ELb0EEEvNS_9FwdParamsE)
        /*00fc*/ 	.short	0x0210
        /*00fe*/ 	.short	0x00e8


	//----- nvinfo : EIATTR_SW_WAR
	.align		4
.L_1020:
        /*0100*/ 	.byte	0x04, 0x36
        /*0102*/ 	.short	(.L_1022 - .L_1021)
.L_1021:
        /*0104*/ 	.word	0x00000008
.L_1022:


//--------------------- .nv.info._ZN10layer_norm13ln_fwd_kernelINS_13Kernel_traitsI13__nv_bfloat16S2_S2_S2_fjLj1280ELj1ELj4ELj1ELj16ENS_18Kernel_traits_baseILj1280ES2_S2_S2_S2_fjLj128EEEEELb0ELb0ELb1ELb1EEEvNS_9FwdParamsE --------------------------
	.section	.nv.info._ZN10layer_norm13ln_fwd_kernelINS_13Kernel_traitsI13__nv_bfloat16S2_S2_S2_fjLj1280ELj1ELj4ELj1ELj16ENS_18Kernel_traits_baseILj1280ES2_S2_S2_S2_fjLj128EEEEELb0ELb0ELb1ELb1EEEvNS_9FwdParamsE,"",@"SHT_CUDA_INFO"
	.sectionflags	@""
	.align	4


	//----- nvinfo : EIATTR_CUDA_API_VERSION
	.align		4
        /*0000*/ 	.byte	0x04, 0x37
        /*0002*/ 	.short	(.L_1024 - .L_1023)
.L_1023:
        /*0004*/ 	.word	0x00000082


	//----- nvinfo : EIATTR_KPARAM_INFO
	.align		4
.L_1024:
        /*0008*/ 	.byte	0x04, 0x17
        /*000a*/ 	.short	(.L_1026 - .L_1025)
.L_1025:
        /*000c*/ 	.word	0x00000000
        /*0010*/ 	.short	0x0000
        /*0012*/ 	.short	0x0000
        /*0014*/ 	.byte	0x00, 0xf0, 0xa1, 0x03


	//----- nvinfo : EIATTR_SPARSE_MMA_MASK
	.align		4
.L_1026:
        /*0018*/ 	.byte	0x03, 0x50
        /*001a*/ 	.short	0x0000


	//----- nvinfo : EIATTR_MAXREG_COUNT
	.align		4
        /*001c*/ 	.byte	0x03, 0x1b
        /*001e*/ 	.short	0x00ff


	//----- nvinfo : EIATTR_MERCURY_ISA_VERSION
	.align		4
        /*0020*/ 	.byte	0x03, 0x5f
        /*0022*/ 	.short	0x0101


	//----- nvinfo : EIATTR_COOP_GROUP_MASK_REGIDS
	.align		4
        /*0024*/ 	.byte	0x04, 0x29
        /*0026*/ 	.short	(.L_1028 - .L_1027)


	//   ....[0]....
.L_1027:
        /*0028*/ 	.word	0xffffffff


	//   ....[1]....
        /*002c*/ 	.word	0xffffffff


	//   ....[2]....
        /*0030*/ 	.word	0xffffffff


	//   ....[3]....
        /*0034*/ 	.word	0xffffffff


	//   ....[4]....
        /*0038*/ 	.word	0xffffffff


	//   ....[5]....
        /*003c*/ 	.word	0xffffffff


	//   ....[6]....
        /*0040*/ 	.word	0xffffffff


	//   ....[7]....
        /*0044*/ 	.word	0xffffffff


	//   ....[8]....
        /*0048*/ 	.word	0xffffffff


	//   ....[9]....
        /*004c*/ 	.word	0xffffffff


	//   ....[10]....
        /*0050*/ 	.word	0x05000032


	//   ....[11]....
        /*0054*/ 	.word	0x05000032


	//   ....[12]....
        /*0058*/ 	.word	0x05000032


	//   ....[13]....
        /*005c*/ 	.word	0x05000032


	//   ....[14]....
        /*0060*/ 	.word	0x05000032


	//   ....[15]....
        /*0064*/ 	.word	0x05000032


	//   ....[16]....
        /*0068*/ 	.word	0x05000032


	//   ....[17]....
        /*006c*/ 	.word	0x05000032


	//   ....[18]....
        /*0070*/ 	.word	0x05000032


	//   ....[19]....
        /*0074*/ 	.word	0x05000032


	//----- nvinfo : EIATTR_COOP_GROUP_INSTR_OFFSETS
	.align		4
.L_1028:
        /*0078*/ 	.byte	0x04, 0x28
        /*007a*/ 	.short	(.L_1030 - .L_1029)


	//   ....[0]....
.L_1029:
        /*007c*/ 	.word	0x00002eb0


	//   ....[1]....
        /*0080*/ 	.word	0x00002ee0


	//   ....[2]....
        /*0084*/ 	.word	0x00002f00


	//   ....[3]....
        /*0088*/ 	.word	0x00002f20


	//   ....[4]....
        /*008c*/ 	.word	0x00002f40


	//   ....[5]....
        /*0090*/ 	.word	0x00003470


	//   ....[6]....
        /*0094*/ 	.word	0x00003490


	//   ....[7]....
        /*0098*/ 	.word	0x000034b0


	//   ....[8]....
        /*009c*/ 	.word	0x000034d0


	//   ....[9]....
        /*00a0*/ 	.word	0x000034f0


	//   ....[10]....
        /*00a4*/ 	.word	0x00004460


	//   ....[11]....
        /*00a8*/ 	.word	0x000044f0


	//   ....[12]....
        /*00ac*/ 	.word	0x00004550


	//   ....[13]....
        /*00b0*/ 	.word	0x000045b0


	//   ....[14]....
        /*00b4*/ 	.word	0x00004610


	//   ....[15]....
        /*00b8*/ 	.word	0x00004b80


	//   ....[16]....
        /*00bc*/ 	.word	0x00004be0


	//   ....[17]....
        /*00c0*/ 	.word	0x00004c40


	//   ....[18]....
        /*00c4*/ 	.word	0x00004ca0


	//   ....[19]....
        /*00c8*/ 	.word	0x00004d00


	//----- nvinfo : EIATTR_EXIT_INSTR_OFFSETS
	.align		4
.L_1030:
        /*00cc*/ 	.byte	0x04, 0x1c
        /*00ce*/ 	.short	(.L_1032 - .L_1031)


	//   ....[0]....
.L_1031:
        /*00d0*/ 	.word	0x00000170


	//   ....[1]....
        /*00d4*/ 	.word	0x000043f0


	//----- nvinfo : EIATTR_MAX_THREADS
	.align		4
.L_1032:
        /*00d8*/ 	.byte	0x04, 0x05
        /*00da*/ 	.short	(.L_1034 - .L_1033)
.L_1033:
        /*00dc*/ 	.word	0x00000080
        /*00e0*/ 	.word	0x00000001
        /*00e4*/ 	.word	0x00000001


	//----- nvinfo : EIATTR_CRS_STACK_SIZE
	.align		4
.L_1034:
        /*00e8*/ 	.byte	0x04, 0x1e
        /*00ea*/ 	.short	(.L_1036 - .L_1035)
.L_1035:
        /*00ec*/ 	.word	0x00000000


	//----- nvinfo : EIATTR_CBANK_PARAM_SIZE
	.align		4
.L_1036:
        /*00f0*/ 	.byte	0x03, 0x19
        /*00f2*/ 	.short	0x00e8


	//----- nvinfo : EIATTR_PARAM_CBANK
	.align		4
        /*00f4*/ 	.byte	0x04, 0x0a
        /*00f6*/ 	.short	(.L_1038 - .L_1037)
	.align		4
.L_1037:
        /*00f8*/ 	.word	index@(.nv.constant0._ZN10layer_norm13ln_fwd_kernelINS_13Kernel_traitsI13__nv_bfloat16S2_S2_S2_fjLj1280ELj1ELj4ELj1ELj16ENS_18Kernel_traits_baseILj1280ES2_S2_S2_S2_fjLj128EEEEELb0ELb0ELb1ELb1EEEvNS_9FwdParamsE)
        /*00fc*/ 	.short	0x0210
        /*00fe*/ 	.short	0x00e8


	//----- nvinfo : EIATTR_SW_WAR
	.align		4
.L_1038:
        /*0100*/ 	.byte	0x04, 0x36
        /*0102*/ 	.short	(.L_1040 - .L_1039)
.L_1039:
        /*0104*/ 	.word	0x00000008
.L_1040:


//--------------------- .nv.info._ZN10layer_norm13ln_fwd_kernelINS_13Kernel_traitsI13__nv_bfloat16S2_S2_S2_fjLj1280ELj1ELj4ELj1ELj16ENS_18Kernel_traits_baseILj1280ES2_S2_S2_S2_fjLj128EEEEELb0ELb1ELb0ELb0EEEvNS_9FwdParamsE --------------------------
	.section	.nv.info._ZN10layer_norm13ln_fwd_kernelINS_13Kernel_traitsI13__nv_bfloat16S2_S2_S2_fjLj1280ELj1ELj4ELj1ELj16ENS_18Kernel_traits_baseILj1280ES2_S2_S2_S2_fjLj128EEEEELb0ELb1ELb0ELb0EEEvNS_9FwdParamsE,"",@"SHT_CUDA_INFO"
	.sectionflags	@""
	.align	4


	//----- nvinfo : EIATTR_CUDA_API_VERSION
	.align		4
        /*0000*/ 	.byte	0x04, 0x37
        /*0002*/ 	.short	(.L_1042 - .L_1041)
.L_1041:
        /*0004*/ 	.word	0x00000082


	//----- nvinfo : EIATTR_KPARAM_INFO
	.align		4
.L_1042:
        /*0008*/ 	.byte	0x04, 0x17
        /*000a*/ 	.short	(.L_1044 - .L_1043)
.L_1043:
        /*000c*/ 	.word	0x00000000
        /*0010*/ 	.short	0x0000
        /*0012*/ 	.short	0x0000
        /*0014*/ 	.byte	0x00, 0xf0, 0xa1, 0x03


	//----- nvinfo : EIATTR_SPARSE_MMA_MASK
	.align		4
.L_1044:
        /*0018*/ 	.byte	0x03, 0x50
        /*001a*/ 	.short	0x0000


	//----- nvinfo : EIATTR_MAXREG_COUNT
	.align		4
        /*001c*/ 	.byte	0x03, 0x1b
        /*001e*/ 	.short	0x00ff


	//----- nvinfo : EIATTR_MERCURY_ISA_VERSION
	.align		4
        /*0020*/ 	.byte	0x03, 0x5f
        /*0022*/ 	.short	0x0101


	//----- nvinfo : EIATTR_COOP_GROUP_MASK_REGIDS
	.align		4
        /*0024*/ 	.byte	0x04, 0x29
        /*0026*/ 	.short	(.L_1046 - .L_1045)


	//   ....[0]....
.L_1045:
        /*0028*/ 	.word	0xffffffff


	//   ....[1]....
        /*002c*/ 	.word	0xffffffff


	//   ....[2]....
        /*0030*/ 	.word	0xffffffff


	//   ....[3]....
        /*0034*/ 	.word	0xffffffff


	//   ....[4]....
        /*0038*/ 	.word	0xffffffff


	//   ....[5]....
        /*003c*/ 	.word	0xffffffff


	//   ....[6]....
        /*0040*/ 	.word	0xffffffff


	//   ....[7]....
        /*0044*/ 	.word	0xffffffff


	//   ....[8]....
        /*0048*/ 	.word	0xffffffff


	//   ....[9]....
        /*004c*/ 	.word	0xffffffff


	//   ....[10]....
        /*0050*/ 	.word	0x050000b2


	//   ....[11]....
        /*0054*/ 	.word	0x050000b2


	//   ....[12]....
        /*0058*/ 	.word	0x050000b2


	//   ....[13]....
        /*005c*/ 	.word	0x050000b2


	//   ....[14]....
        /*0060*/ 	.word	0x050000b2


	//   ....[15]....
        /*0064*/ 	.word	0x050000b2


	//   ....[16]....
        /*0068*/ 	.word	0x050000b2


	//   ....[17]....
        /*006c*/ 	.word	0x050000b2


	//   ....[18]....
        /*0070*/ 	.word	0x050000b2


	//   ....[19]....
        /*0074*/ 	.word	0x050000b2


	//----- nvinfo : EIATTR_COOP_GROUP_INSTR_OFFSETS
	.align		4
.L_1046:
        /*0078*/ 	.byte	0x04, 0x28
        /*007a*/ 	.short	(.L_1048 - .L_1047)


	//   ....[0]....
.L_1047:
        /*007c*/ 	.word	0x00002c30


	//   ....[1]....
        /*0080*/ 	.word	0x00002c70


	//   ....[2]....
        /*0084*/ 	.word	0x00002c90


	//   ....[3]....
        /*0088*/ 	.word	0x00002cb0


	//   ....[4]....
        /*008c*/ 	.word	0x00002cd0


	//   ....[5]....
        /*0090*/ 	.word	0x00003210


	//   ....[6]....
        /*0094*/ 	.word	0x00003230


	//   ....[7]....
        /*0098*/ 	.word	0x00003250


	//   ....[8]....
        /*009c*/ 	.word	0x00003270


	//   ....[9]....
        /*00a0*/ 	.word	0x00003290


	//   ....[10]....
        /*00a4*/ 	.word	0x00003f50


	//   ....[11]....
        /*00a8*/ 	.word	0x00004000


	//   ....[12]....
        /*00ac*/ 	.word	0x00004070


	//   ....[13]....
        /*00b0*/ 	.word	0x000040e0


	//   ....[14]....
        /*00b4*/ 	.word	0x00004150


	//   ....[15]....
        /*00b8*/ 	.word	0x000046f0


	//   ....[16]....
        /*00bc*/ 	.word	0x00004760


	//   ....[17]....
        /*00c0*/ 	.word	0x000047d0


	//   ....[18]....
        /*00c4*/ 	.word	0x00004840


	//   ....[19]....
        /*00c8*/ 	.word	0x000048b0


	//----- nvinfo : EIATTR_EXIT_INSTR_OFFSETS
	.align		4
.L_1048:
        /*00cc*/ 	.byte	0x04, 0x1c
        /*00ce*/ 	.short	(.L_1050 - .L_1049)


	//   ....[0]....
.L_1049:
        /*00d0*/ 	.word	0x000009d0


	//   ....[1]....
        /*00d4*/ 	.word	0x00003ee0


	//----- nvinfo : EIATTR_MAX_THREADS
	.align		4
.L_1050:
        /*00d8*/ 	.byte	0x04, 0x05
        /*00da*/ 	.short	(.L_1052 - .L_1051)
.L_1051:
        /*00dc*/ 	.word	0x00000080
        /*00e0*/ 	.word	0x00000001
        /*00e4*/ 	.word	0x00000001


	//----- nvinfo : EIATTR_CRS_STACK_SIZE
	.align		4
.L_1052:
        /*00e8*/ 	.byte	0x04, 0x1e
        /*00ea*/ 	.short	(.L_1054 - .L_1053)
.L_1053:
        /*00ec*/ 	.word	0x00000000


	//----- nvinfo : EIATTR_CBANK_PARAM_SIZE
	.align		4
.L_1054:
        /*00f0*/ 	.byte	0x03, 0x19
        /*00f2*/ 	.short	0x00e8


	//----- nvinfo : EIATTR_PARAM_CBANK
	.align		4
        /*00f4*/ 	.byte	0x04, 0x0a
        /*00f6*/ 	.short	(.L_1056 - .L_1055)
	.align		4
.L_1055:
        /*00f8*/ 	.word	index@(.nv.constant0._ZN10layer_norm13ln_fwd_kernelINS_13Kernel_traitsI13__nv_bfloat16S2_S2_S2_fjLj1280ELj1ELj4ELj1ELj16ENS_18Kernel_traits_baseILj1280ES2_S2_S2_S2_fjLj128EEEEELb0ELb1ELb0ELb0EEEvNS_9FwdParamsE)
        /*00fc*/ 	.short	0x0210
        /*00fe*/ 	.short	0x00e8


	//----- nvinfo : EIATTR_SW_WAR
	.align		4
.L_1056:
        /*0100*/ 	.byte	0x04, 0x36
        /*0102*/ 	.short	(.L_1058 - .L_1057)
.L_1057:
        /*0104*/ 	.word	0x00000008
.L_1058:


//--------------------- .nv.info._ZN10layer_norm13ln_fwd_kernelINS_13Kernel_traitsI13__nv_bfloat16S2_S2_S2_fjLj1280ELj1ELj4ELj1ELj16ENS_18Kernel_traits_baseILj1280ES2_S2_S2_S2_fjLj128EEEEELb0ELb1ELb0ELb1EEEvNS_9FwdParamsE --------------------------
	.section	.nv.info._ZN10layer_norm13ln_fwd_kernelINS_13Kernel_traitsI13__nv_bfloat16S2_S2_S2_fjLj1280ELj1ELj4ELj1ELj16ENS_18Kernel_traits_baseILj1280ES2_S2_S2_S2_fjLj128EEEEELb0ELb1ELb0ELb1EEEvNS_9FwdParamsE,"",@"SHT_CUDA_INFO"
	.sectionflags	@""
	.align	4


	//----- nvinfo : EIATTR_CUDA_API_VERSION
	.align		4
        /*0000*/ 	.byte	0x04, 0x37
        /*0002*/ 	.short	(.L_1060 - .L_1059)
.L_1059:
        /*0004*/ 	.word	0x00000082


	//----- nvinfo : EIATTR_KPARAM_INFO
	.align		4
.L_1060:
        /*0008*/ 	.byte	0x04, 0x17
        /*000a*/ 	.short	(.L_1062 - .L_1061)
.L_1061:
        /*000c*/ 	.word	0x00000000
        /*0010*/ 	.short	0x0000
        /*0012*/ 	.short	0x0000
        /*0014*/ 	.byte	0x00, 0xf0, 0xa1, 0x03


	//----- nvinfo : EIATTR_SPARSE_MMA_MASK
	.align		4
.L_1062:
        /*0018*/ 	.byte	0x03, 0x50
        /*001a*/ 	.short	0x0000


	//----- nvinfo : EIATTR_MAXREG_COUNT
	.align		4
        /*001c*/ 	.byte	0x03, 0x1b
        /*001e*/ 	.short	0x00ff


	//----- nvinfo : EIATTR_MERCURY_ISA_VERSION
	.align		4
        /*0020*/ 	.byte	0x03, 0x5f
        /*0022*/ 	.short	0x0101


	//----- nvinfo : EIATTR_COOP_GROUP_MASK_REGIDS
	.align		4
        /*0024*/ 	.byte	0x04, 0x29
        /*0026*/ 	.short	(.L_1064 - .L_1063)


	//   ....[0]....
.L_1063:
        /*0028*/ 	.word	0xffffffff


	//   ....[1]....
        /*002c*/ 	.word	0xffffffff


	//   ....[2]....
        /*0030*/ 	.word	0xffffffff


	//   ....[3]....
        /*0034*/ 	.word	0xffffffff


	//   ....[4]....
        /*0038*/ 	.word	0xffffffff


	//   ....[5]....
        /*003c*/ 	.word	0xffffffff


	//   ....[6]....
        /*0040*/ 	.word	0xffffffff


	//   ....[7]....
        /*0044*/ 	.word	0xffffffff


	//   ....[8]....
        /*0048*/ 	.word	0xffffffff


	//   ....[9]....
        /*004c*/ 	.word	0xffffffff


	//   ....[10]....
        /*0050*/ 	.word	0x050000b8


	//   ....[11]....
        /*0054*/ 	.word	0x050000b8


	//   ....[12]....
        /*0058*/ 	.word	0x050000b8


	//   ....[13]....
        /*005c*/ 	.word	0x050000b8


	//   ....[14]....
        /*0060*/ 	.word	0x050000b8


	//   ....[15]....
        /*0064*/ 	.word	0x050000b8


	//   ....[16]....
        /*0068*/ 	.word	0x050000b8


	//   ....[17]....
        /*006c*/ 	.word	0x050000b8


	//   ....[18]....
        /*0070*/ 	.word	0x050000b8


	//   ....[19]....
        /*0074*/ 	.word	0x050000b8


	//----- nvinfo : EIATTR_COOP_GROUP_INSTR_OFFSETS
	.align		4
.L_1064:
        /*0078*/ 	.byte	0x04, 0x28
        /*007a*/ 	.short	(.L_1066 - .L_1065)


	//   ....[0]....
.L_1065:
        /*007c*/ 	.word	0x000025f0


	//   ....[1]....
        /*0080*/ 	.word	0x00002620


	//   ....[2]....
        /*0084*/ 	.word	0x00002640


	//   ....[3]....
        /*0088*/ 	.word	0x00002660


	//   ....[4]....
        /*008c*/ 	.word	0x00002680


	//   ....[5]....
        /*0090*/ 	.word	0x00002bb0


	//   ....[6]....
        /*0094*/ 	.word	0x00002bd0


	//   ....[7]....
        /*0098*/ 	.word	0x00002bf0


	//   ....[8]....
        /*009c*/ 	.word	0x00002c10


	//   ....[9]....
        /*00a0*/ 	.word	0x00002c30


	//   ....[10]....
        /*00a4*/ 	.word	0x00003770


	//   ....[11]....
        /*00a8*/ 	.word	0x00003820


	//   ....[12]....
        /*00ac*/ 	.word	0x00003890


	//   ....[13]....
        /*00b0*/ 	.word	0x00003900


	//   ....[14]....
        /*00b4*/ 	.word	0x00003970


	//   ....[15]....
        /*00b8*/ 	.word	0x00003ef0


	//   ....[16]....
        /*00bc*/ 	.word	0x00003f60


	//   ....[17]....
        /*00c0*/ 	.word	0x00003fd0


	//   ....[18]....
        /*00c4*/ 	.word	0x00004040


	//   ....[19]....
        /*00c8*/ 	.word	0x000040b0


	//----- nvinfo : EIATTR_EXIT_INSTR_OFFSETS
	.align		4
.L_1066:
        /*00cc*/ 	.byte	0x04, 0x1c
        /*00ce*/ 	.short	(.L_1068 - .L_1067)


	//   ....[0]....
.L_1067:
        /*00d0*/ 	.word	0x000001b0


	//   ....[1]....
        /*00d4*/ 	.word	0x00003700


	//----- nvinfo : EIATTR_MAX_THREADS
	.align		4
.L_1068:
        /*00d8*/ 	.byte	0x04, 0x05
        /*00da*/ 	.short	(.L_1070 - .L_1069)
.L_1069:
        /*00dc*/ 	.word	0x00000080
        /*00e0*/ 	.word	0x00000001
        /*00e4*/ 	.word	0x00000001


	//----- nvinfo : EIATTR_CRS_STACK_SIZE
	.align		4
.L_1070:
        /*00e8*/ 	.byte	0x04, 0x1e
        /*00ea*/ 	.short	(.L_1072 - .L_1071)
.L_1071:
        /*00ec*/ 	.word	0x00000000


	//----- nvinfo : EIATTR_CBANK_PARAM_SIZE
	.align		4
.L_1072:
        /*00f0*/ 	.byte	0x03, 0x19
        /*00f2*/ 	.short	0x00e8


	//----- nvinfo : EIATTR_PARAM_CBANK
	.align		4
        /*00f4*/ 	.byte	0x04, 0x0a
        /*00f6*/ 	.short	(.L_1074 - .L_1073)
	.align		4
.L_1073:
        /*00f8*/ 	.word	index@(.nv.constant0._ZN10layer_norm13ln_fwd_kernelINS_13Kernel_traitsI13__nv_bfloat16S2_S2_S2_fjLj1280ELj1ELj4ELj1ELj16ENS_18Kernel_traits_baseILj1280ES2_S2_S2_S2_fjLj128EEEEELb0ELb1ELb0ELb1EEEvNS_9FwdParamsE)
        /*00fc*/ 	.short	0x0210
        /*00fe*/ 	.short	0x00e8


	//----- nvinfo : EIATTR_SW_WAR
	.align		4
.L_1074:
        /*0100*/ 	.byte	0x04, 0x36
        /*0102*/ 	.short	(.L_1076 - .L_1075)
.L_1075:
        /*0104*/ 	.word	0x00000008
.L_1076:


//--------------------- .nv.info._ZN10layer_norm13ln_fwd_kernelINS_13Kernel_traitsI13__nv_bfloat16S2_S2_S2_fjLj1280ELj1ELj4ELj1ELj16ENS_18Kernel_traits_baseILj1280ES2_S2_S2_S2_fjLj128EEEEELb0ELb1ELb1ELb0EEEvNS_9FwdParamsE --------------------------
	.section	.nv.info._ZN10layer_norm13ln_fwd_kernelINS_13Kernel_traitsI13__nv_bfloat16S2_S2_S2_fjLj1280ELj1ELj4ELj1ELj16ENS_18Kernel_traits_baseILj1280ES2_S2_S2_S2_fjLj128EEEEELb0ELb1ELb1ELb0EEEvNS_9FwdParamsE,"",@"SHT_CUDA_INFO"
	.sectionflags	@""
	.align	4


	//----- nvinfo : EIATTR_CUDA_API_VERSION
	.align		4
        /*0000*/ 	.byte	0x04, 0x37
        /*0002*/ 	.short	(.L_1078 - .L_1077)
.L_1077:
        /*0004*/ 	.word	0x00000082


	//----- nvinfo : EIATTR_KPARAM_INFO
	.align		4
.L_1078:
        /*0008*/ 	.byte	0x04, 0x17
        /*000a*/ 	.short	(.L_1080 - .L_1079)
.L_1079:
        /*000c*/ 	.word	0x00000000
        /*0010*/ 	.short	0x0000
        /*0012*/ 	.short	0x0000
        /*0014*/ 	.byte	0x00, 0xf0, 0xa1, 0x03


	//----- nvinfo : EIATTR_SPARSE_MMA_MASK
	.align		4
.L_1080:
        /*0018*/ 	.byte	0x03, 0x50
        /*001a*/ 	.short	0x0000


	//----- nvinfo : EIATTR_MAXREG_COUNT
	.align		4
        /*001c*/ 	.byte	0x03, 0x1b
        /*001e*/ 	.short	0x00ff


	//----- nvinfo : EIATTR_MERCURY_ISA_VERSION
	.align		4
        /*0020*/ 	.byte	0x03, 0x5f
        /*0022*/ 	.short	0x0101


	//----- nvinfo : EIATTR_COOP_GROUP_MASK_REGIDS
	.align		4
        /*0024*/ 	.byte	0x04, 0x29
        /*0026*/ 	.short	(.L_1082 - .L_1081)


	//   ....[0]....
.L_1081:
        /*0028*/ 	.word	0xffffffff


	//   ....[1]....
        /*002c*/ 	.word	0xffffffff


	//   ....[2]....
        /*0030*/ 	.word	0xffffffff


	//   ....[3]....
        /*0034*/ 	.word	0xffffffff


	//   ....[4]....
        /*0038*/ 	.word	0xffffffff


	//   ....[5]....
        /*003c*/ 	.word	0xffffffff


	//   ....[6]....
        /*0040*/ 	.word	0xffffffff


	//   ....[7]....
        /*0044*/ 	.word	0xffffffff


	//   ....[8]....
        /*0048*/ 	.word	0xffffffff


	//   ....[9]....
        /*004c*/ 	.word	0xffffffff


	//   ....[10]....
        /*0050*/ 	.word	0x050000bd


	//   ....[11]....
        /*0054*/ 	.word	0x050000bd


	//   ....[12]....
        /*0058*/ 	.word	0x050000bd


	//   ....[13]....
        /*005c*/ 	.word	0x050000bd


	//   ....[14]....
        /*0060*/ 	.word	0x050000bd


	//   ....[15]....
        /*0064*/ 	.word	0x050000bd


	//   ....[16]....
        /*0068*/ 	.word	0x050000bd


	//   ....[17]....
        /*006c*/ 	.word	0x050000bd


	//   ....[18]....
        /*0070*/ 	.word	0x050000bd


	//   ....[19]....
        /*0074*/ 	.word	0x050000bd


	//----- nvinfo : EIATTR_COOP_GROUP_INSTR_OFFSETS
	.align		4
.L_1082:
        /*0078*/ 	.byte	0x04, 0x28
        /*007a*/ 	.short	(.L_1084 - .L_1083)


	//   ....[0]....
.L_1083:
        /*007c*/ 	.word	0x00003fd0


	//   ....[1]....
        /*0080*/ 	.word	0x00003ff0


	//   ....[2]....
        /*0084*/ 	.word	0x00004010


	//   ....[3]....
        /*0088*/ 	.word	0x00004030


	//   ....[4]....
        /*008c*/ 	.word	0x00004060


	//   ....[5]....
        /*0090*/ 	.word	0x000045a0


	//   ....[6]....
        /*0094*/ 	.word	0x000045c0


	//   ....[7]....
        /*0098*/ 	.word	0x000045e0


	//   ....[8]....
        /*009c*/ 	.word	0x00004600


	//   ....[9]....
        /*00a0*/ 	.word	0x00004620


	//   ....[10]....
        /*00a4*/ 	.word	0x00005380


	//   ....[11]....
        /*00a8*/ 	.word	0x00005420


	//   ....[12]....
        /*00ac*/ 	.word	0x00005490


	//   ....[13]....
        /*00b0*/ 	.word	0x00005500


	//   ....[14]....
        /*00b4*/ 	.word	0x00005580


	//   ....[15]....
        /*00b8*/ 	.word	0x00005b10


	//   ....[16]....
        /*00bc*/ 	.word	0x00005b80


	//   ....[17]....
        /*00c0*/ 	.word	0x00005bf0


	//   ....[18]....
        /*00c4*/ 	.word	0x00005c60


	//   ....[19]....
        /*00c8*/ 	.word	0x00005cd0


	//----- nvinfo : EIATTR_EXIT_INSTR_OFFSETS
	.align		4
.L_1084:
        /*00cc*/ 	.byte	0x04, 0x1c
        /*00ce*/ 	.short	(.L_1086 - .L_1085)


	//   ....[0]....
.L_1085:
        /*00d0*/ 	.word	0x000009e0


	//   ....[1]....
        /*00d4*/ 	.word	0x00005310


	//----- nvinfo : EIATTR_MAX_THREADS
	.align		4
.L_1086:
        /*00d8*/ 	.byte	0x04, 0x05
        /*00da*/ 	.short	(.L_1088 - .L_1087)
.L_1087:
        /*00dc*/ 	.word	0x00000080
        /*00e0*/ 	.word	0x00000001
        /*00e4*/ 	.word	0x00000001


	//----- nvinfo : EIATTR_CRS_STACK_SIZE
	.align		4
.L_1088:
        /*00e8*/ 	.byte	0x04, 0x1e
        /*00ea*/ 	.short	(.L_1090 - .L_1089)
.L_1089:
        /*00ec*/ 	.word	0x00000000


	//----- nvinfo : EIATTR_CBANK_PARAM_SIZE
	.align		4
.L_1090:
        /*00f0*/ 	.byte	0x03, 0x19
        /*00f2*/ 	.short	0x00e8


	//----- nvinfo : EIATTR_PARAM_CBANK
	.align		4
        /*00f4*/ 	.byte	0x04, 0x0a
        /*00f6*/ 	.short	(.L_1092 - .L_1091)
	.align		4
.L_1091:
        /*00f8*/ 	.word	index@(.nv.constant0._ZN10layer_norm13ln_fwd_kernelINS_13Kernel_traitsI13__nv_bfloat16S2_S2_S2_fjLj1280ELj1ELj4ELj1ELj16ENS_18Kernel_traits_baseILj1280ES2_S2_S2_S2_fjLj128EEEEELb0ELb1ELb1ELb0EEEvNS_9FwdParamsE)
        /*00fc*/ 	.short	0x0210
        /*00fe*/ 	.short	0x00e8


	//----- nvinfo : EIATTR_SW_WAR
	.align		4
.L_1092:
        /*0100*/ 	.byte	0x04, 0x36
        /*0102*/ 	.short	(.L_1094 - .L_1093)
.L_1093:
        /*0104*/ 	.word	0x00000008
.L_1094:


//--------------------- .nv.info._ZN10layer_norm13ln_fwd_kernelINS_13Kernel_traitsI13__nv_bfloat16S2_S2_S2_fjLj1280ELj1ELj4ELj1ELj16ENS_18Kernel_traits_baseILj1280ES2_S2_S2_S2_fjLj128EEEEELb0ELb1ELb1ELb1EEEvNS_9FwdParamsE --------------------------
	.section	.nv.info._ZN10layer_norm13ln_fwd_kernelINS_13Kernel_traitsI13__nv_bfloat16S2_S2_S2_fjLj1280ELj1ELj4ELj1ELj16ENS_18Kernel_traits_baseILj1280ES2_S2_S2_S2_fjLj128EEEEELb0ELb1ELb1ELb1EEEvNS_9FwdParamsE,"",@"SHT_CUDA_INFO"
	.sectionflags	@""
	.align	4


	//----- nvinfo : EIATTR_CUDA_API_VERSION
	.align		4
        /*0000*/ 	.byte	0x04, 0x37
        /*0002*/ 	.short	(.L_1096 - .L_1095)
.L_1095:
        /*0004*/ 	.word	0x00000082


	//----- nvinfo : EIATTR_KPARAM_INFO
	.align		4
.L_1096:
        /*0008*/ 	.byte	0x04, 0x17
        /*000a*/ 	.short	(.L_1098 - .L_1097)
.L_1097:
        /*000c*/ 	.word	0x00000000
        /*0010*/ 	.short	0x0000
        /*0012*/ 	.short	0x0000
        /*0014*/ 	.byte	0x00, 0xf0, 0xa1, 0x03


	//----- nvinfo : EIATTR_SPARSE_MMA_MASK
	.align		4
.L_1098:
        /*0018*/ 	.byte	0x03, 0x50
        /*001a*/ 	.short	0x0000


	//----- nvinfo : EIATTR_MAXREG_COUNT
	.align		4
        /*001c*/ 	.byte	0x03, 0x1b
        /*001e*/ 	.short	0x00ff


	//----- nvinfo : EIATTR_MERCURY_ISA_VERSION
	.align		4
        /*0020*/ 	.byte	0x03, 0x5f
        /*0022*/ 	.short	0x0101


	//----- nvinfo : EIATTR_COOP_GROUP_MASK_REGIDS
	.align		4
        /*0024*/ 	.byte	0x04, 0x29
        /*0026*/ 	.short	(.L_1100 - .L_1099)


	//   ....[0]....
.L_1099:
        /*0028*/ 	.word	0xffffffff


	//   ....[1]....
        /*002c*/ 	.word	0xffffffff


	//   ....[2]....
        /*0030*/ 	.word	0xffffffff


	//   ....[3]....
        /*0034*/ 	.word	0xffffffff


	//   ....[4]....
        /*0038*/ 	.word	0xffffffff


	//   ....[5]....
        /*003c*/ 	.word	0xffffffff


	//   ....[6]....
        /*0040*/ 	.word	0xffffffff


	//   ....[7]....
        /*0044*/ 	.word	0xffffffff


	//   ....[8]....
        /*0048*/ 	.word	0xffffffff


	//   ....[9]....
        /*004c*/ 	.word	0xffffffff


	//   ....[10]....
        /*0050*/ 	.word	0x050000af


	//   ....[11]....
        /*0054*/ 	.word	0x050000af


	//   ....[12]....
        /*0058*/ 	.word	0x050000af


	//   ....[13]....
        /*005c*/ 	.word	0x050000af


	//   ....[14]....
        /*0060*/ 	.word	0x050000af


	//   ....[15]....
        /*0064*/ 	.word	0x050000af


	//   ....[16]....
        /*0068*/ 	.word	0x050000af


	//   ....[17]....
        /*006c*/ 	.word	0x050000af


	//   ....[18]....
        /*0070*/ 	.word	0x050000af


	//   ....[19]....
        /*0074*/ 	.word	0x050000af


	//----- nvinfo : EIATTR_COOP_GROUP_INSTR_OFFSETS
	.align		4
.L_1100:
        /*0078*/ 	.byte	0x04, 0x28
        /*007a*/ 	.short	(.L_1102 - .L_1101)


	//   ....[0]....
.L_1101:
        /*007c*/ 	.word	0x00003760


	//   ....[1]....
        /*0080*/ 	.word	0x00003790


	//   ....[2]....
        /*0084*/ 	.word	0x000037b0


	//   ....[3]....
        /*0088*/ 	.word	0x000037d0


	//   ....[4]....
        /*008c*/ 	.word	0x000037f0


	//   ....[5]....
        /*0090*/ 	.word	0x00003d20


	//   ....[6]....
        /*0094*/ 	.word	0x00003d40


	//   ....[7]....
        /*0098*/ 	.word	0x00003d60


	//   ....[8]....
        /*009c*/ 	.word	0x00003d80


	//   ....[9]....
        /*00a0*/ 	.word	0x00003da0


	//   ....[10]....
        /*00a4*/ 	.word	0x00004ae0


	//   ....[11]....
        /*00a8*/ 	.word	0x00004b90


	//   ....[12]....
        /*00ac*/ 	.word	0x00004c00


	//   ....[13]....
        /*00b0*/ 	.word	0x00004c70


	//   ....[14]....
        /*00b4*/ 	.word	0x00004ce0


	//   ....[15]....
        /*00b8*/ 	.word	0x00005260


	//   ....[16]....
        /*00bc*/ 	.word	0x000052d0


	//   ....[17]....
        /*00c0*/ 	.word	0x00005340


	//   ....[18]....
        /*00c4*/ 	.word	0x000053b0


	//   ....[19]....
        /*00c8*/ 	.word	0x00005420


	//----- nvinfo : EIATTR_EXIT_INSTR_OFFSETS
	.align		4
.L_1102:
        /*00cc*/ 	.byte	0x04, 0x1c
        /*00ce*/ 	.short	(.L_1104 - .L_1103)


	//   ....[0]....
.L_1103:
        /*00d0*/ 	.word	0x000001b0


	//   ....[1]....
        /*00d4*/ 	.word	0x00004a70


	//----- nvinfo : EIATTR_MAX_THREADS
	.align		4
.L_1104:
        /*00d8*/ 	.byte	0x04, 0x05
        /*00da*/ 	.short	(.L_1106 - .L_1105)
.L_1105:
        /*00dc*/ 	.word	0x00000080
        /*00e0*/ 	.word	0x00000001
        /*00e4*/ 	.word	0x00000001


	//----- nvinfo : EIATTR_CRS_STACK_SIZE
	.align		4
.L_1106:
        /*00e8*/ 	.byte	0x04, 0x1e
        /*00ea*/ 	.short	(.L_1108 - .L_1107)
.L_1107:
        /*00ec*/ 	.word	0x00000000


	//----- nvinfo : EIATTR_CBANK_PARAM_SIZE
	.align		4
.L_1108:
        /*00f0*/ 	.byte	0x03, 0x19
        /*00f2*/ 	.short	0x00e8


	//----- nvinfo : EIATTR_PARAM_CBANK
	.align		4
        /*00f4*/ 	.byte	0x04, 0x0a
        /*00f6*/ 	.short	(.L_1110 - .L_1109)
	.align		4
.L_1109:
        /*00f8*/ 	.word	index@(.nv.constant0._ZN10layer_norm13ln_fwd_kernelINS_13Kernel_traitsI13__nv_bfloat16S2_S2_S2_fjLj1280ELj1ELj4ELj1ELj16ENS_18Kernel_traits_baseILj1280ES2_S2_S2_S2_fjLj128EEEEELb0ELb1ELb1ELb1EEEvNS_9FwdParamsE)
        /*00fc*/ 	.short	0x0210
        /*00fe*/ 	.short	0x00e8


	//----- nvinfo : EIATTR_SW_WAR
	.align		4
.L_1110:
        /*0100*/ 	.byte	0x04, 0x36
        /*0102*/ 	.short	(.L_1112 - .L_1111)
.L_1111:
        /*0104*/ 	.word	0x00000008
.L_1112:


//--------------------- .nv.info._ZN10layer_norm13ln_fwd_kernelINS_13Kernel_traitsI13__nv_bfloat16S2_S2_S2_fjLj1280ELj1ELj4ELj1ELj16ENS_18Kernel_traits_baseILj1280ES2_S2_S2_S2_fjLj128EEEEELb1ELb0ELb0ELb0EEEvNS_9FwdParamsE --------------------------
	.section	.nv.info._ZN10layer_norm13ln_fwd_kernelINS_13Kernel_traitsI13__nv_bfloat16S2_S2_S2_fjLj1280ELj1ELj4ELj1ELj16ENS_18Kernel_traits_baseILj1280ES2_S2_S2_S2_fjLj128EEEEELb1ELb0ELb0ELb0EEEvNS_9FwdParamsE,"",@"SHT_CUDA_INFO"
	.sectionflags	@""
	.align	4


	//----- nvinfo : EIATTR_CUDA_API_VERSION
	.align		4
        /*0000*/ 	.byte	0x04, 0x37
        /*0002*/ 	.short	(.L_1114 - .L_1113)
.L_1113:
        /*0004*/ 	.word	0x00000082


	//----- nvinfo : EIATTR_KPARAM_INFO
	.align		4
.L_1114:
        /*0008*/ 	.byte	0x04, 0x17
        /*000a*/ 	.short	(.L_1116 - .L_1115)
.L_1115:
        /*000c*/ 	.word	0x00000000
        /*0010*/ 	.short	0x0000
        /*0012*/ 	.short	0x0000
        /*0014*/ 	.byte	0x00, 0xf0, 0xa1, 0x03


	//----- nvinfo : EIATTR_SPARSE_MMA_MASK
	.align		4
.L_1116:
        /*0018*/ 	.byte	0x03, 0x50
        /*001a*/ 	.short	0x0000


	//----- nvinfo : EIATTR_MAXREG_COUNT
	.align		4
        /*001c*/ 	.byte	0x03, 0x1b
        /*001e*/ 	.short	0x00ff


	//----- nvinfo : EIATTR_MERCURY_ISA_VERSION
	.align		4
        /*0020*/ 	.byte	0x03, 0x5f
        /*0022*/ 	.short	0x0101


	//----- nvinfo : EIATTR_COOP_GROUP_MASK_REGIDS
	.align		4
        /*0024*/ 	.byte	0x04, 0x29
        /*0026*/ 	.short	(.L_1118 - .L_1117)


	//   ....[0]....
.L_1117:
        /*0028*/ 	.word	0xffffffff


	//   ....[1]....
        /*002c*/ 	.word	0xffffffff


	//   ....[2]....
        /*0030*/ 	.word	0xffffffff


	//   ....[3]....
        /*0034*/ 	.word	0xffffffff


	//   ....[4]....
        /*0038*/ 	.word	0xffffffff


	//   ....[5]....
        /*003c*/ 	.word	0xffffffff


	//   ....[6]....
        /*0040*/ 	.word	0xffffffff


	//   ....[7]....
        /*0044*/ 	.word	0xffffffff


	//   ....[8]....
        /*0048*/ 	.word	0xffffffff


	//   ....[9]....
        /*004c*/ 	.word	0xffffffff


	//   ....[10]....
        /*0050*/ 	.word	0x05000096


	//   ....[11]....
        /*0054*/ 	.word	0x05000096


	//   ....[12]....
        /*0058*/ 	.word	0x05000096


	//   ....[13]....
        /*005c*/ 	.word	0x05000096


	//   ....[14]....
        /*0060*/ 	.word	0x05000096


	//   ....[15]....
        /*0064*/ 	.word	0x05000096


	//   ....[16]....
        /*0068*/ 	.word	0x05000096


	//   ....[17]....
        /*006c*/ 	.word	0x05000096


	//   ....[18]....
        /*0070*/ 	.word	0x05000096


	//   ....[19]....
        /*0074*/ 	.word	0x05000096


	//----- nvinfo : EIATTR_COOP_GROUP_INSTR_OFFSETS
	.align		4
.L_1118:
        /*0078*/ 	.byte	0x04, 0x28
        /*007a*/ 	.short	(.L_1120 - .L_1119)


	//   ....[0]....
.L_1119:
        /*007c*/ 	.word	0x0000fd40


	//   ....[1]....
        /*0080*/ 	.word	0x0000fd70


	//   ....[2]....
        /*0084*/ 	.word	0x0000fd90


	//   ....[3]....
        /*0088*/ 	.word	0x0000fdb0


	//   ....[4]....
        /*008c*/ 	.word	0x0000fdd0


	//   ....[5]....
        /*0090*/ 	.word	0x00010310


	//   ....[6]....
        /*0094*/ 	.word	0x00010330


	//   ....[7]....
        /*0098*/ 	.word	0x00010350


	//   ....[8]....
        /*009c*/ 	.word	0x00010370


	//   ....[9]....
        /*00a0*/ 	.word	0x00010390


	//   ....[10]....
        /*00a4*/ 	.word	0x00011070


	//   ....[11]....
        /*00a8*/ 	.word	0x00011120


	//   ....[12]....
        /*00ac*/ 	.word	0x00011190


	//   ....[13]....
        /*00b0*/ 	.word	0x00011200


	//   ....[14]....
        /*00b4*/ 	.word	0x00011270


	//   ....[15]....
        /*00b8*/ 	.word	0x000117f0


	//   ....[16]....
        /*00bc*/ 	.word	0x00011860


	//   ....[17]....
        /*00c0*/ 	.word	0x000118d0


	//   ....[18]....
        /*00c4*/ 	.word	0x00011940


	//   ....[19]....
        /*00c8*/ 	.word	0x000119b0


	//----- nvinfo : EIATTR_EXIT_INSTR_OFFSETS
	.align		4
.L_1120:
        /*00cc*/ 	.byte	0x04, 0x1c
        /*00ce*/ 	.short	(.L_1122 - .L_1121)


	//   ....[0]....
.L_1121:
        /*00d0*/ 	.word	0x00000bc0


	//   ....[1]....
        /*00d4*/ 	.word	0x00011000


	//----- nvinfo : EIATTR_MAX_THREADS
	.align		4
.L_1122:
        /*00d8*/ 	.byte	0x04, 0x05
        /*00da*/ 	.short	(.L_1124 - .L_1123)
.L_1123:
        /*00dc*/ 	.word	0x00000080
        /*00e0*/ 	.word	0x00000001
        /*00e4*/ 	.word	0x00000001


	//----- nvinfo : EIATTR_CRS_STACK_SIZE
	.align		4
.L_1124:
        /*00e8*/ 	.byte	0x04, 0x1e
        /*00ea*/ 	.short	(.L_1126 - .L_1125)
.L_1125:
        /*00ec*/ 	.word	0x00000000


	//----- nvinfo : EIATTR_CBANK_PARAM_SIZE
	.align		4
.L_1126:
        /*00f0*/ 	.byte	0x03, 0x19
        /*00f2*/ 	.short	0x00e8


	//----- nvinfo : EIATTR_PARAM_CBANK
	.align		4
        /*00f4*/ 	.byte	0x04, 0x0a
        /*00f6*/ 	.short	(.L_1128 - .L_1127)
	.align		4
.L_1127:
        /*00f8*/ 	.word	index@(.nv.constant0._ZN10layer_norm13ln_fwd_kernelINS_13Kernel_traitsI13__nv_bfloat16S2_S2_S2_fjLj1280ELj1ELj4ELj1ELj16ENS_18Kernel_traits_baseILj1280ES2_S2_S2_S2_fjLj128EEEEELb1ELb0ELb0ELb0EEEvNS_9FwdParamsE)
        /*00fc*/ 	.short	0x0210
        /*00fe*/ 	.short	0x00e8


	//----- nvinfo : EIATTR_SW_WAR
	.align		4
.L_1128:
        /*0100*/ 	.byte	0x04, 0x36
        /*0102*/ 	.short	(.L_1130 - .L_1129)
.L_1129:
        /*0104*/ 	.word	0x00000008
.L_1130:


//--------------------- .nv.info._ZN10layer_norm13ln_fwd_kernelINS_13Kernel_traitsI13__nv_bfloat16S2_S2_S2_fjLj1280ELj1ELj4ELj1ELj16ENS_18Kernel_traits_baseILj1280ES2_S2_S2_S2_fjLj128EEEEELb1ELb0ELb0ELb1EEEvNS_9FwdParamsE --------------------------
	.section	.nv.info._ZN10layer_norm13ln_fwd_kernelINS_13Kernel_traitsI13__nv_bfloat16S2_S2_S2_fjLj1280ELj1ELj4ELj1ELj16ENS_18Kernel_traits_baseILj1280ES2_S2_S2_S2_fjLj128EEEEELb1ELb0ELb0ELb1EEEvNS_9FwdParamsE,"",@"SHT_CUDA_INFO"
	.sectionflags	@""
	.align	4


	//----- nvinfo : EIATTR_CUDA_API_VERSION
	.align		4
        /*0000*/ 	.byte	0x04, 0x37
        /*0002*/ 	.short	(.L_1132 - .L_1131)
.L_1131:
        /*0004*/ 	.word	0x00000082


	//----- nvinfo : EIATTR_KPARAM_INFO
	.align		4
.L_1132:
        /*0008*/ 	.byte	0x04, 0x17
        /*000a*/ 	.short	(.L_1134 - .L_1133)
.L_1133:
        /*000c*/ 	.word	0x00000000
        /*0010*/ 	.short	0x0000
        /*0012*/ 	.short	0x0000
        /*0014*/ 	.byte	0x00, 0xf0, 0xa1, 0x03


	//----- nvinfo : EIATTR_SPARSE_MMA_MASK
	.align		4
.L_1134:
        /*0018*/ 	.byte	0x03, 0x50
        /*001a*/ 	.short	0x0000


	//----- nvinfo : EIATTR_MAXREG_COUNT
	.align		4
        /*001c*/ 	.byte	0x03, 0x1b
        /*001e*/ 	.short	0x00ff


	//----- nvinfo : EIATTR_MERCURY_ISA_VERSION
	.align		4
        /*0020*/ 	.byte	0x03, 0x5f
        /*0022*/ 	.short	0x0101


	//----- nvinfo : EIATTR_COOP_GROUP_MASK_REGIDS
	.align		4
        /*0024*/ 	.byte	0x04, 0x29
        /*0026*/ 	.short	(.L_1136 - .L_1135)


	//   ....[0]....
.L_1135:
        /*0028*/ 	.word	0xffffffff


	//   ....[1]....
        /*002c*/ 	.word	0xffffffff


	//   ....[2]....
        /*0030*/ 	.word	0xffffffff


	//   ....[3]....
        /*0034*/ 	.word	0xffffffff


	//   ....[4]....
        /*0038*/ 	.word	0xffffffff


	//   ....[5]....
        /*003c*/ 	.word	0xffffffff


	//   ....[6]....
        /*0040*/ 	.word	0xffffffff


	//   ....[7]....
        /*0044*/ 	.word	0xffffffff


	//   ....[8]....
        /*0048*/ 	.word	0xffffffff


	//   ....[9]....
        /*004c*/ 	.word	0xffffffff


	//   ....[10]....
        /*0050*/ 	.word	0x05000034


	//   ....[11]....
        /*0054*/ 	.word	0x05000034


	//   ....[12]....
        /*0058*/ 	.word	0x05000034


	//   ....[13]....
        /*005c*/ 	.word	0x05000034


	//   ....[14]....
        /*0060*/ 	.word	0x05000034


	//   ....[15]....
        /*0064*/ 	.word	0x05000034


	//   ....[16]....
        /*0068*/ 	.word	0x05000034


	//   ....[17]....
        /*006c*/ 	.word	0x05000034


	//   ....[18]....
        /*0070*/ 	.word	0x05000034


	//   ....[19]....
        /*0074*/ 	.word	0x05000034


	//----- nvinfo : EIATTR_COOP_GROUP_INSTR_OFFSETS
	.align		4
.L_1136:
        /*0078*/ 	.byte	0x04, 0x28
        /*007a*/ 	.short	(.L_1138 - .L_1137)


	//   ....[0]....
.L_1137:
        /*007c*/ 	.word	0x0000f610


	//   ....[1]....
        /*0080*/ 	.word	0x0000f640


	//   ....[2]....
        /*0084*/ 	.word	0x0000f660


	//   ....[3]....
        /*0088*/ 	.word	0x0000f680


	//   ....[4]....
        /*008c*/ 	.word	0x0000f6a0


	//   ....[5]....
        /*0090*/ 	.word	0x0000fbd0


	//   ....[6]....
        /*0094*/ 	.word	0x0000fbf0


	//   ....[7]....
        /*0098*/ 	.word	0x0000fc10


	//   ....[8]....
        /*009c*/ 	.word	0x0000fc30


	//   ....[9]....
        /*00a0*/ 	.word	0x0000fc50


	//   ....[10]....
        /*00a4*/ 	.word	0x000107a0


	//   ....[11]....
        /*00a8*/ 	.word	0x00010850


	//   ....[12]....
        /*00ac*/ 	.word	0x000108c0


	//   ....[13]....
        /*00b0*/ 	.word	0x00010930


	//   ....[14]....
        /*00b4*/ 	.word	0x000109a0


	//   ....[15]....
        /*00b8*/ 	.word	0x00010f20


	//   ....[16]....
        /*00bc*/ 	.word	0x00010f90


	//   ....[17]....
        /*00c0*/ 	.word	0x00011000


	//   ....[18]....
        /*00c4*/ 	.word	0x00011070


	//   ....[19]....
        /*00c8*/ 	.word	0x000110e0


	//----- nvinfo : EIATTR_EXIT_INSTR_OFFSETS
	.align		4
.L_1138:
        /*00cc*/ 	.byte	0x04, 0x1c
        /*00ce*/ 	.short	(.L_1140 - .L_1139)


	//   ....[0]....
.L_1139:
        /*00d0*/ 	.word	0x000005f0


	//   ....[1]....
        /*00d4*/ 	.word	0x00010730


	//----- nvinfo : EIATTR_MAX_THREADS
	.align		4
.L_1140:
        /*00d8*/ 	.byte	0x04, 0x05
        /*00da*/ 	.short	(.L_1142 - .L_1141)
.L_1141:
        /*00dc*/ 	.word	0x00000080
        /*00e0*/ 	.word	0x00000001
        /*00e4*/ 	.word	0x00000001


	//----- nvinfo : EIATTR_CRS_STACK_SIZE
	.align		4
.L_1142:
        /*00e8*/ 	.byte	0x04, 0x1e
        /*00ea*/ 	.short	(.L_1144 - .L_1143)
.L_1143:
        /*00ec*/ 	.word	0x00000000


	//----- nvinfo : EIATTR_CBANK_PARAM_SIZE
	.align		4
.L_1144:
        /*00f0*/ 	.byte	0x03, 0x19
        /*00f2*/ 	.short	0x00e8


	//----- nvinfo : EIATTR_PARAM_CBANK
	.align		4
        /*00f4*/ 	.byte	0x04, 0x0a
        /*00f6*/ 	.short	(.L_1146 - .L_1145)
	.align		4
.L_1145:
        /*00f8*/ 	.word	index@(.nv.constant0._ZN10layer_norm13ln_fwd_kernelINS_13Kernel_traitsI13__nv_bfloat16S2_S2_S2_fjLj1280ELj1ELj4ELj1ELj16ENS_18Kernel_traits_baseILj1280ES2_S2_S2_S2_fjLj128EEEEELb1ELb0ELb0ELb1EEEvNS_9FwdParamsE)
        /*00fc*/ 	.short	0x0210
        /*00fe*/ 	.short	0x00e8


	//----- nvinfo : EIATTR_SW_WAR
	.align		4
.L_1146:
        /*0100*/ 	.byte	0x04, 0x36
        /*0102*/ 	.short	(.L_1148 - .L_1147)
.L_1147:
        /*0104*/ 	.word	0x00000008
.L_1148:


//--------------------- .nv.info._ZN10layer_norm13ln_fwd_kernelINS_13Kernel_traitsI13__nv_bfloat16S2_S2_S2_fjLj1280ELj1ELj4ELj1ELj16ENS_18Kernel_traits_baseILj1280ES2_S2_S2_S2_fjLj128EEEEELb1ELb0ELb1ELb0EEEvNS_9FwdParamsE --------------------------
	.section	.nv.info._ZN10layer_norm13ln_fwd_kernelINS_13Kernel_traitsI13__nv_bfloat16S2_S2_S2_fjLj1280ELj1ELj4ELj1ELj16ENS_18Kernel_traits_baseILj1280ES2_S2_S2_S2_fjLj128EEEEELb1ELb0ELb1ELb0EEEvNS_9FwdParamsE,"",@"SHT_CUDA_INFO"
	.sectionflags	@""
	.align	4


	//----- nvinfo : EIATTR_CUDA_API_VERSION
	.align		4
        /*0000*/ 	.byte	0x04, 0x37
        /*0002*/ 	.short	(.L_1150 - .L_1149)
.L_1149:
        /*0004*/ 	.word	0x00000082


	//----- nvinfo : EIATTR_KPARAM_INFO
	.align		4
.L_1150:
        /*0008*/ 	.byte	0x04, 0x17
        /*000a*/ 	.short	(.L_1152 - .L_1151)
.L_1151:
        /*000c*/ 	.word	0x00000000
        /*0010*/ 	.short	0x0000
        /*0012*/ 	.short	0x0000
        /*0014*/ 	.byte	0x00, 0xf0, 0xa1, 0x03


	//----- nvinfo : EIATTR_SPARSE_MMA_MASK
	.align		4
.L_1152:
        /*0018*/ 	.byte	0x03, 0x50
        /*001a*/ 	.short	0x0000


	//----- nvinfo : EIATTR_MAXREG_COUNT
	.align		4
        /*001c*/ 	.byte	0x03, 0x1b
        /*001e*/ 	.short	0x00ff


	//----- nvinfo : EIATTR_MERCURY_ISA_VERSION
	.align		4
        /*0020*/ 	.byte	0x03, 0x5f
        /*0022*/ 	.short	0x0101


	//----- nvinfo : EIATTR_COOP_GROUP_MASK_REGIDS
	.align		4
        /*0024*/ 	.byte	0x04, 0x29
        /*0026*/ 	.short	(.L_1154 - .L_1153)


	//   ....[0]....
.L_1153:
        /*0028*/ 	.word	0xffffffff


	//   ....[1]....
        /*002c*/ 	.word	0xffffffff


	//   ....[2]....
        /*0030*/ 	.word	0xffffffff


	//   ....[3]....
        /*0034*/ 	.word	0xffffffff


	//   ....[4]....
        /*0038*/ 	.word	0xffffffff


	//   ....[5]....
        /*003c*/ 	.word	0xffffffff


	//   ....[6]....
        /*0040*/ 	.word	0xffffffff


	//   ....[7]....
        /*0044*/ 	.word	0xffffffff


	//   ....[8]....
        /*0048*/ 	.word	0xffffffff


	//   ....[9]....
        /*004c*/ 	.word	0xffffffff


	//   ....[10]....
        /*0050*/ 	.word	0x05000031


	//   ....[11]....
        /*0054*/ 	.word	0x05000031


	//   ....[12]....
        /*0058*/ 	.word	0x05000031


	//   ....[13]....
        /*005c*/ 	.word	0x05000031


	//   ....[14]....
        /*0060*/ 	.word	0x05000031


	//   ....[15]....
        /*0064*/ 	.word	0x05000031


	//   ....[16]....
        /*0068*/ 	.word	0x05000031


	//   ....[17]....
        /*006c*/ 	.word	0x05000031


	//   ....[18]....
        /*0070*/ 	.word	0x05000031


	//   ....[19]....
        /*0074*/ 	.word	0x05000031


	//----- nvinfo : EIATTR_COOP_GROUP_INSTR_OFFSETS
	.align		4
.L_1154:
        /*0078*/ 	.byte	0x04, 0x28
        /*007a*/ 	.short	(.L_1156 - .L_1155)


	//   ....[0]....
.L_1155:
        /*007c*/ 	.word	0x00011920


	//   ....[1]....
        /*0080*/ 	.word	0x00011950


	//   ....[2]....
        /*0084*/ 	.word	0x00011970


	//   ....[3]....
        /*0088*/ 	.word	0x00011990


	//   ....[4]....
        /*008c*/ 	.word	0x000119b0


	//   ....[5]....
        /*0090*/ 	.word	0x00011ef0


	//   ....[6]....
        /*0094*/ 	.word	0x00011f10


	//   ....[7]....
        /*0098*/ 	.word	0x00011f30


	//   ....[8]....
        /*009c*/ 	.word	0x00011f50


	//   ....[9]....
        /*00a0*/ 	.word	0x00011f70


	//   ....[10]....
        /*00a4*/ 	.word	0x00012d00


	//   ....[11]....
        /*00a8*/ 	.word	0x00012d90


	//   ....[12]....
        /*00ac*/ 	.word	0x00012df0


	//   ....[13]....
        /*00b0*/ 	.word	0x00012e50


	//   ....[14]....
        /*00b4*/ 	.word	0x00012eb0


	//   ....[15]....
        /*00b8*/ 	.word	0x00013450


	//   ....[16]....
        /*00bc*/ 	.word	0x000134a0


	//   ....[17]....
        /*00c0*/ 	.word	0x00013500


	//   ....[18]....
        /*00c4*/ 	.word	0x00013560


	//   ....[19]....
        /*00c8*/ 	.word	0x000135c0


	//----- nvinfo : EIATTR_EXIT_INSTR_OFFSETS
	.align		4
.L_1156:
        /*00cc*/ 	.byte	0x04, 0x1c
        /*00ce*/ 	.short	(.L_1158 - .L_1157)


	//   ....[0]....
.L_1157:
        /*00d0*/ 	.word	0x00000bc0


	//   ....[1]....
        /*00d4*/ 	.word	0x00012c90


	//----- nvinfo : EIATTR_MAX_THREADS
	.align		4
.L_1158:
        /*00d8*/ 	.byte	0x04, 0x05
        /*00da*/ 	.short	(.L_1160 - .L_1159)
.L_1159:
        /*00dc*/ 	.word	0x00000080
        /*00e0*/ 	.word	0x00000001
        /*00e4*/ 	.word	0x00000001


	//----- nvinfo : EIATTR_CRS_STACK_SIZE
	.align		4
.L_1160:
        /*00e8*/ 	.byte	0x04, 0x1e
        /*00ea*/ 	.short	(.L_1162 - .L_1161)
.L_1161:
        /*00ec*/ 	.word	0x00000000


	//----- nvinfo : EIATTR_CBANK_PARAM_SIZE
	.align		4
.L_1162:
        /*00f0*/ 	.byte	0x03, 0x19
        /*00f2*/ 	.short	0x00e8


	//----- nvinfo : EIATTR_PARAM_CBANK
	.align		4
        /*00f4*/ 	.byte	0x04, 0x0a
        /*00f6*/ 	.short	(.L_1164 - .L_1163)
	.align		4
.L_1163:
        /*00f8*/ 	.word	index@(.nv.constant0._ZN10layer_norm13ln_fwd_kernelINS_13Kernel_traitsI13__nv_bfloat16S2_S2_S2_fjLj1280ELj1ELj4ELj1ELj16ENS_18Kernel_traits_baseILj1280ES2_S2_S2_S2_fjLj128EEEEELb1ELb0ELb1ELb0EEEvNS_9FwdParamsE)
        /*00fc*/ 	.short	0x0210
        /*00fe*/ 	.short	0x00e8


	//----- nvinfo : EIATTR_SW_WAR
	.align		4
.L_1164:
        /*0100*/ 	.byte	0x04, 0x36
        /*0102*/ 	.short	(.L_1166 - .L_1165)
.L_1165:
        /*0104*/ 	.word	0x00000008
.L_1166:


//--------------------- .nv.info._ZN10layer_norm13ln_fwd_kernelINS_13Kernel_traitsI13__nv_bfloat16S2_S2_S2_fjLj1280ELj1ELj4ELj1ELj16ENS_18Kernel_traits_baseILj1280ES2_S2_S2_S2_fjLj128EEEEELb1ELb0ELb1ELb1EEEvNS_9FwdParamsE --------------------------
	.section	.nv.info._ZN10layer_norm13ln_fwd_kernelINS_13Kernel_traitsI13__nv_bfloat16S2_S2_S2_fjLj1280ELj1ELj4ELj1ELj16ENS_18Kernel_traits_baseILj1280ES2_S2_S2_S2_fjLj128EEEEELb1ELb0ELb1ELb1EEEvNS_9FwdParamsE,"",@"SHT_CUDA_INFO"
	.sectionflags	@""
	.align	4


	//----- nvinfo : EIATTR_CUDA_API_VERSION
	.align		4
        /*0000*/ 	.byte	0x04, 0x37
        /*0002*/ 	.short	(.L_1168 - .L_1167)
.L_1167:
        /*0004*/ 	.word	0x00000082


	//----- nvinfo : EIATTR_KPARAM_INFO
	.align		4
.L_1168:
        /*0008*/ 	.byte	0x04, 0x17
        /*000a*/ 	.short	(.L_1170 - .L_1169)
.L_1169:
        /*000c*/ 	.word	0x00000000
        /*0010*/ 	.short	0x0000
        /*0012*/ 	.short	0x0000
        /*0014*/ 	.byte	0x00, 0xf0, 0xa1, 0x03


	//----- nvinfo : EIATTR_SPARSE_MMA_MASK
	.align		4
.L_1170:
        /*0018*/ 	.byte	0x03, 0x50
        /*001a*/ 	.short	0x0000


	//----- nvinfo : EIATTR_MAXREG_COUNT
	.align		4
        /*001c*/ 	.byte	0x03, 0x1b
        /*001e*/ 	.short	0x00ff


	//----- nvinfo : EIATTR_MERCURY_ISA_VERSION
	.align		4
        /*0020*/ 	.byte	0x03, 0x5f
        /*0022*/ 	.short	0x0101


	//----- nvinfo : EIATTR_COOP_GROUP_MASK_REGIDS
	.align		4
        /*0024*/ 	.byte	0x04, 0x29
        /*0026*/ 	.short	(.L_1172 - .L_1171)


	//   ....[0]....
.L_1171:
        /*0028*/ 	.word	0xffffffff


	//   ....[1]....
        /*002c*/ 	.word	0xffffffff


	//   ....[2]....
        /*0030*/ 	.word	0xffffffff


	//   ....[3]....
        /*0034*/ 	.word	0xffffffff


	//   ....[4]....
        /*0038*/ 	.word	0xffffffff


	//   ....[5]....
        /*003c*/ 	.word	0xffffffff


	//   ....[6]....
        /*0040*/ 	.word	0xffffffff


	//   ....[7]....
        /*0044*/ 	.word	0xffffffff


	//   ....[8]....
        /*0048*/ 	.word	0xffffffff


	//   ....[9]....
        /*004c*/ 	.word	0xffffffff


	//   ....[10]....
        /*0050*/ 	.word	0x0500008b


	//   ....[11]....
        /*0054*/ 	.word	0x0500008b


	//   ....[12]....
        /*0058*/ 	.word	0x0500008b


	//   ....[13]....
        /*005c*/ 	.word	0x0500008b


	//   ....[14]....
        /*0060*/ 	.word	0x0500008b


	//   ....[15]....
        /*0064*/ 	.word	0x0500008b


	//   ....[16]....
        /*0068*/ 	.word	0x0500008b


	//   ....[17]....
        /*006c*/ 	.word	0x0500008b


	//   ....[18]....
        /*0070*/ 	.word	0x0500008b


	//   ....[19]....
        /*0074*/ 	.word	0x0500008b


	//----- nvinfo : EIATTR_COOP_GROUP_INSTR_OFFSETS
	.align		4
.L_1172:
        /*0078*/ 	.byte	0x04, 0x28
        /*007a*/ 	.short	(.L_1174 - .L_1173)


	//   ....[0]....
.L_1173:
        /*007c*/ 	.word	0x00010a60


	//   ....[1]....
        /*0080*/ 	.word	0x00010a90


	//   ....[2]....
        /*0084*/ 	.word	0x00010ab0


	//   ....[3]....
        /*0088*/ 	.word	0x00010ad0


	//   ....[4]....
        /*008c*/ 	.word	0x00010af0


	//   ....[5]....
        /*0090*/ 	.word	0x00011020


	//   ....[6]....
        /*0094*/ 	.word	0x00011040


	//   ....[7]....
        /*0098*/ 	.word	0x00011060


	//   ....[8]....
        /*009c*/ 	.word	0x00011080


	//   ....[9]....
        /*00a0*/ 	.word	0x000110a0


	//   ....[10]....
        /*00a4*/ 	.word	0x00012060


	//   ....[11]....
        /*00a8*/ 	.word	0x00012110


	//   ....[12]....
        /*00ac*/ 	.word	0x00012180


	//   ....[13]....
        /*00b0*/ 	.word	0x000121f0


	//   ....[14]....
        /*00b4*/ 	.word	0x00012260


	//   ....[15]....
        /*00b8*/ 	.word	0x000127e0


	//   ....[16]....
        /*00bc*/ 	.word	0x00012850


	//   ....[17]....
        /*00c0*/ 	.word	0x000128c0


	//   ....[18]....
        /*00c4*/ 	.word	0x00012930


	//   ....[19]....
        /*00c8*/ 	.word	0x000129a0


	//----- nvinfo : EIATTR_EXIT_INSTR_OFFSETS
	.align		4
.L_1174:
        /*00cc*/ 	.byte	0x04, 0x1c
        /*00ce*/ 	.short	(.L_1176 - .L_1175)


	//   ....[0]....
.L_1175:
        /*00d0*/ 	.word	0x000005e0


	//   ....[1]....
        /*00d4*/ 	.word	0x00012000


	//----- nvinfo : EIATTR_MAX_THREADS
	.align		4
.L_1176:
        /*00d8*/ 	.byte	0x04, 0x05
        /*00da*/ 	.short	(.L_1178 - .L_1177)
.L_1177:
        /*00dc*/ 	.word	0x00000080
        /*00e0*/ 	.word	0x00000001
        /*00e4*/ 	.word	0x00000001


	//----- nvinfo : EIATTR_CRS_STACK_SIZE
	.align		4
.L_1178:
        /*00e8*/ 	.byte	0x04, 0x1e
        /*00ea*/ 	.short	(.L_1180 - .L_1179)
.L_1179:
        /*00ec*/ 	.word	0x00000000


	//----- nvinfo : EIATTR_CBANK_PARAM_SIZE
	.align		4
.L_1180:
        /*00f0*/ 	.byte	0x03, 0x19
        /*00f2*/ 	.short	0x00e8


	//----- nvinfo : EIATTR_PARAM_CBANK
	.align		4
        /*00f4*/ 	.byte	0x04, 0x0a
        /*00f6*/ 	.short	(.L_1182 - .L_1181)
	.align		4
.L_1181:
        /*00f8*/ 	.word	index@(.nv.constant0._ZN10layer_norm13ln_fwd_kernelINS_13Kernel_traitsI13__nv_bfloat16S2_S2_S2_fjLj1280ELj1ELj4ELj1ELj16ENS_18Kernel_traits_baseILj1280ES2_S2_S2_S2_fjLj128EEEEELb1ELb0ELb1ELb1EEEvNS_9FwdParamsE)
        /*00fc*/ 	.short	0x0210
        /*00fe*/ 	.short	0x00e8


	//----- nvinfo : EIATTR_SW_WAR
	.align		4
.L_1182:
        /*0100*/ 	.byte	0x04, 0x36
        /*0102*/ 	.short	(.L_1184 - .L_1183)
.L_1183:
        /*0104*/ 	.word	0x00000008
.L_1184:


//--------------------- .nv.info._ZN10layer_norm13ln_fwd_kernelINS_13Kernel_traitsI13__nv_bfloat16S2_S2_S2_fjLj1280ELj1ELj4ELj1ELj16ENS_18Kernel_traits_baseILj1280ES2_S2_S2_S2_fjLj128EEEEELb1ELb1ELb0ELb0EEEvNS_9FwdParamsE --------------------------
	.section	.nv.info._ZN10layer_norm13ln_fwd_kernelINS_13Kernel_traitsI13__nv_bfloat16S2_S2_S2_fjLj1280ELj1ELj4ELj1ELj16ENS_18Kernel_traits_baseILj1280ES2_S2_S2_S2_fjLj128EEEEELb1ELb1ELb0ELb0EEEvNS_9FwdParamsE,"",@"SHT_CUDA_INFO"
	.sectionflags	@""
	.align	4


	//----- nvinfo : EIATTR_CUDA_API_VERSION
	.align		4
        /*0000*/ 	.byte	0x04, 0x37
        /*0002*/ 	.short	(.L_1186 - .L_1185)
.L_1185:
        /*0004*/ 	.word	0x00000082


	//----- nvinfo : EIATTR_KPARAM_INFO
	.align		4
.L_1186:
        /*0008*/ 	.byte	0x04, 0x17
        /*000a*/ 	.short	(.L_1188 - .L_1187)
.L_1187:
        /*000c*/ 	.word	0x00000000
        /*0010*/ 	.short	0x0000
        /*0012*/ 	.short	0x0000
        /*0014*/ 	.byte	0x00, 0xf0, 0xa1, 0x03


	//----- nvinfo : EIATTR_SPARSE_MMA_MASK
	.align		4
.L_1188:
        /*0018*/ 	.byte	0x03, 0x50
        /*001a*/ 	.short	0x0000


	//----- nvinfo : EIATTR_MAXREG_COUNT
	.align		4
        /*001c*/ 	.byte	0x03, 0x1b
        /*001e*/ 	.short	0x00ff


	//----- nvinfo : EIATTR_MERCURY_ISA_VERSION
	.align		4
        /*0020*/ 	.byte	0x03, 0x5f
        /*0022*/ 	.short	0x0101


	//----- nvinfo : EIATTR_COOP_GROUP_MASK_REGIDS
	.align		4
        /*0024*/ 	.byte	0x04, 0x29
        /*0026*/ 	.short	(.L_1190 - .L_1189)


	//   ....[0]....
.L_1189:
        /*0028*/ 	.word	0xffffffff


	//   ....[1]....
        /*002c*/ 	.word	0xffffffff


	//   ....[2]....
        /*0030*/ 	.word	0xffffffff


	//   ....[3]....
        /*0034*/ 	.word	0xffffffff


	//   ....[4]....
        /*0038*/ 	.word	0xffffffff


	//   ....[5]....
        /*003c*/ 	.word	0xffffffff


	//   ....[6]....
        /*0040*/ 	.word	0xffffffff


	//   ....[7]....
        /*0044*/ 	.word	0xffffffff


	//   ....[8]....
        /*0048*/ 	.word	0xffffffff


	//   ....[9]....
        /*004c*/ 	.word	0xffffffff


	//   ....[10]....
        /*0050*/ 	.word	0x050000ce


	//   ....[11]....
        /*0054*/ 	.word	0x050000ce


	//   ....[12]....
        /*0058*/ 	.word	0x050000ce


	//   ....[13]....
        /*005c*/ 	.word	0x050000ce


	//   ....[14]....
        /*0060*/ 	.word	0x050000ce


	//   ....[15]....
        /*0064*/ 	.word	0x050000ce


	//   ....[16]....
        /*0068*/ 	.word	0x050000ce


	//   ....[17]....
        /*006c*/ 	.word	0x050000ce


	//   ....[18]....
        /*0070*/ 	.word	0x050000ce


	//   ....[19]....
        /*0074*/ 	.word	0x050000ce


	//----- nvinfo : EIATTR_COOP_GROUP_INSTR_OFFSETS
	.align		4
.L_1190:
        /*0078*/ 	.byte	0x04, 0x28
        /*007a*/ 	.short	(.L_1192 - .L_1191)


	//   ....[0]....
.L_1191:
        /*007c*/ 	.word	0x00010360


	//   ....[1]....
        /*0080*/ 	.word	0x00010380


	//   ....[2]....
        /*0084*/ 	.word	0x000103a0


	//   ....[3]....
        /*0088*/ 	.word	0x000103c0


	//   ....[4]....
        /*008c*/ 	.word	0x000103f0


	//   ....[5]....
        /*0090*/ 	.word	0x00010930


	//   ....[6]....
        /*0094*/ 	.word	0x00010950


	//   ....[7]....
        /*0098*/ 	.word	0x00010970


	//   ....[8]....
        /*009c*/ 	.word	0x00010990


	//   ....[9]....
        /*00a0*/ 	.word	0x000109b0


	//   ....[10]....
        /*00a4*/ 	.word	0x00011670


	//   ....[11]....
        /*00a8*/ 	.word	0x00011710


	//   ....[12]....
        /*00ac*/ 	.word	0x00011780


	//   ....[13]....
        /*00b0*/ 	.word	0x000117f0


	//   ....[14]....
        /*00b4*/ 	.word	0x00011870


	//   ....[15]....
        /*00b8*/ 	.word	0x00011e00


	//   ....[16]....
        /*00bc*/ 	.word	0x00011e70


	//   ....[17]....
        /*00c0*/ 	.word	0x00011ee0


	//   ....[18]....
        /*00c4*/ 	.word	0x00011f50


	//   ....[19]....
        /*00c8*/ 	.word	0x00011fc0


	//----- nvinfo : EIATTR_EXIT_INSTR_OFFSETS
	.align		4
.L_1192:
        /*00cc*/ 	.byte	0x04, 0x1c
        /*00ce*/ 	.short	(.L_1194 - .L_1193)


	//   ....[0]....
.L_1193:
        /*00d0*/ 	.word	0x00000e80


	//   ....[1]....
        /*00d4*/ 	.word	0x00011600


	//----- nvinfo : EIATTR_MAX_THREADS
	.align		4
.L_1194:
        /*00d8*/ 	.byte	0x04, 0x05
        /*00da*/ 	.short	(.L_1196 - .L_1195)
.L_1195:
        /*00dc*/ 	.word	0x00000080
        /*00e0*/ 	.word	0x00000001
        /*00e4*/ 	.word	0x00000001


	//----- nvinfo : EIATTR_CRS_STACK_SIZE
	.align		4
.L_1196:
        /*00e8*/ 	.byte	0x04, 0x1e
        /*00ea*/ 	.short	(.L_1198 - .L_1197)
.L_1197:
        /*00ec*/ 	.word	0x00000000


	//----- nvinfo : EIATTR_CBANK_PARAM_SIZE
	.align		4
.L_1198:
        /*00f0*/ 	.byte	0x03, 0x19
        /*00f2*/ 	.short	0x00e8


	//----- nvinfo : EIATTR_PARAM_CBANK
	.align		4
        /*00f4*/ 	.byte	0x04, 0x0a
        /*00f6*/ 	.short	(.L_1200 - .L_1199)
	.align		4
.L_1199:
        /*00f8*/ 	.word	index@(.nv.constant0._ZN10layer_norm13ln_fwd_kernelINS_13Kernel_traitsI13__nv_bfloat16S2_S2_S2_fjLj1280ELj1ELj4ELj1ELj16ENS_18Kernel_traits_baseILj1280ES2_S2_S2_S2_fjLj128EEEEELb1ELb1ELb0ELb0EEEvNS_9FwdParamsE)
        /*00fc*/ 	.short	0x0210
        /*00fe*/ 	.short	0x00e8


	//----- nvinfo : EIATTR_SW_WAR
	.align		4
.L_1200:
        /*0100*/ 	.byte	0x04, 0x36
        /*0102*/ 	.short	(.L_1202 - .L_1201)
.L_1201:
        /*0104*/ 	.word	0x00000008
.L_1202:


//--------------------- .nv.info._ZN10layer_norm13ln_fwd_kernelINS_13Kernel_traitsI13__nv_bfloat16S2_S2_S2_fjLj1280ELj1ELj4ELj1ELj16ENS_18Kernel_traits_baseILj1280ES2_S2_S2_S2_fjLj128EEEEELb1ELb1ELb0ELb1EEEvNS_9FwdParamsE --------------------------
	.section	.nv.info._ZN10layer_norm13ln_fwd_kernelINS_13Kernel_traitsI13__nv_bfloat16S2_S2_S2_fjLj1280ELj1ELj4ELj1ELj16ENS_18Kernel_traits_baseILj1280ES2_S2_S2_S2_fjLj128EEEEELb1ELb1ELb0ELb1EEEvNS_9FwdParamsE,"",@"SHT_CUDA_INFO"
	.sectionflags	@""
	.align	4


	//----- nvinfo : EIATTR_CUDA_API_VERSION
	.align		4
        /*0000*/ 	.byte	0x04, 0x37
        /*0002*/ 	.short	(.L_1204 - .L_1203)
.L_1203:
        /*0004*/ 	.word	0x00000082


	//----- nvinfo : EIATTR_KPARAM_INFO
	.align		4
.L_1204:
        /*0008*/ 	.byte	0x04, 0x17
        /*000a*/ 	.short	(.L_1206 - .L_1205)
.L_1205:
        /*000c*/ 	.word	0x00000000
        /*0010*/ 	.short	0x0000
        /*0012*/ 	.short	0x0000
        /*0014*/ 	.byte	0x00, 0xf0, 0xa1, 0x03


	//----- nvinfo : EIATTR_SPARSE_MMA_MASK
	.align		4
.L_1206:
        /*0018*/ 	.byte	0x03, 0x50
        /*001a*/ 	.short	0x0000


	//----- nvinfo : EIATTR_MAXREG_COUNT
	.align		4
        /*001c*/ 	.byte	0x03, 0x1b
        /*001e*/ 	.short	0x00ff


	//----- nvinfo : EIATTR_MERCURY_ISA_VERSION
	.align		4
        /*0020*/ 	.byte	0x03, 0x5f
        /*0022*/ 	.short	0x0101


	//----- nvinfo : EIATTR_COOP_GROUP_MASK_REGIDS
	.align		4
        /*0024*/ 	.byte	0x04, 0x29
        /*0026*/ 	.short	(.L_1208 - .L_1207)


	//   ....[0]....
.L_1207:
        /*0028*/ 	.word	0xffffffff


	//   ....[1]....
        /*002c*/ 	.word	0xffffffff


	//   ....[2]....
        /*0030*/ 	.word	0xffffffff


	//   ....[3]....
        /*0034*/ 	.word	0xffffffff


	//   ....[4]....
        /*0038*/ 	.word	0xffffffff


	//   ....[5]....
        /*003c*/ 	.word	0xffffffff


	//   ....[6]....
        /*0040*/ 	.word	0xffffffff


	//   ....[7]....
        /*0044*/ 	.word	0xffffffff


	//   ....[8]....
        /*0048*/ 	.word	0xffffffff


	//   ....[9]....
        /*004c*/ 	.word	0xffffffff


	//   ....[10]....
        /*0050*/ 	.word	0x05000054


	//   ....[11]....
        /*0054*/ 	.word	0x05000054


	//   ....[12]....
        /*0058*/ 	.word	0x05000054


	//   ....[13]....
        /*005c*/ 	.word	0x05000054


	//   ....[14]....
        /*0060*/ 	.word	0x05000054


	//   ....[15]....
        /*0064*/ 	.word	0x05000054


	//   ....[16]....
        /*0068*/ 	.word	0x05000054


	//   ....[17]....
        /*006c*/ 	.word	0x05000054


	//   ....[18]....
        /*0070*/ 	.word	0x05000054


	//   ....[19]....
        /*0074*/ 	.word	0x05000054


	//----- nvinfo : EIATTR_COOP_GROUP_INSTR_OFFSETS
	.align		4
.L_1208:
        /*0078*/ 	.byte	0x04, 0x28
        /*007a*/ 	.short	(.L_1210 - .L_1209)


	//   ....[0]....
.L_1209:
        /*007c*/ 	.word	0x0000fbe0


	//   ....[1]....
        /*0080*/ 	.word	0x0000fc10


	//   ....[2]....
        /*0084*/ 	.word	0x0000fc30


	//   ....[3]....
        /*0088*/ 	.word	0x0000fc50


	//   ....[4]....
        /*008c*/ 	.word	0x0000fc70


	//   ....[5]....
        /*0090*/ 	.word	0x000101a0


	//   ....[6]....
        /*0094*/ 	.word	0x000101c0


	//   ....[7]....
        /*0098*/ 	.word	0x000101e0


	//   ....[8]....
        /*009c*/ 	.word	0x00010200


	//   ....[9]....
        /*00a0*/ 	.word	0x00010220


	//   ....[10]....
        /*00a4*/ 	.word	0x00010d50


	//   ....[11]....
        /*00a8*/ 	.word	0x00010e00


	//   ....[12]....
        /*00ac*/ 	.word	0x00010e70


	//   ....[13]....
        /*00b0*/ 	.word	0x00010ee0


	//   ....[14]....
        /*00b4*/ 	.word	0x00010f50


	//   ....[15]....
        /*00b8*/ 	.word	0x000114d0


	//   ....[16]....
        /*00bc*/ 	.word	0x00011540


	//   ....[17]....
        /*00c0*/ 	.word	0x000115b0


	//   ....[18]....
        /*00c4*/ 	.word	0x00011620


	//   ....[19]....
        /*00c8*/ 	.word	0x00011690


	//----- nvinfo : EIATTR_EXIT_INSTR_OFFSETS
	.align		4
.L_1210:
        /*00cc*/ 	.byte	0x04, 0x1c
        /*00ce*/ 	.short	(.L_1212 - .L_1211)


	//   ....[0]....
.L_1211:
        /*00d0*/ 	.word	0x00000260


	//   ....[1]....
        /*00d4*/ 	.word	0x00010ce0


	//----- nvinfo : EIATTR_MAX_THREADS
	.align		4
.L_1212:
        /*00d8*/ 	.byte	0x04, 0x05
        /*00da*/ 	.short	(.L_1214 - .L_1213)
.L_1213:
        /*00dc*/ 	.word	0x00000080
        /*00e0*/ 	.word	0x00000001
        /*00e4*/ 	.word	0x00000001


	//----- nvinfo : EIATTR_CRS_STACK_SIZE
	.align		4
.L_1214:
        /*00e8*/ 	.byte	0x04, 0x1e
        /*00ea*/ 	.short	(.L_1216 - .L_1215)
.L_1215:
        /*00ec*/ 	.word	0x00000000


	//----- nvinfo : EIATTR_CBANK_PARAM_SIZE
	.align		4
.L_1216:
        /*00f0*/ 	.byte	0x03, 0x19
        /*00f2*/ 	.short	0x00e8


	//----- nvinfo : EIATTR_PARAM_CBANK
	.align		4
        /*00f4*/ 	.byte	0x04, 0x0a
        /*00f6*/ 	.short	(.L_1218 - .L_1217)
	.align		4
.L_1217:
        /*00f8*/ 	.word	index@(.nv.constant0._ZN10layer_norm13ln_fwd_kernelINS_13Kernel_traitsI13__nv_bfloat16S2_S2_S2_fjLj1280ELj1ELj4ELj1ELj16ENS_18Kernel_traits_baseILj1280ES2_S2_S2_S2_fjLj128EEEEELb1ELb1ELb0ELb1EEEvNS_9FwdParamsE)
        /*00fc*/ 	.short	0x0210
        /*00fe*/ 	.short	0x00e8


	//----- nvinfo : EIATTR_SW_WAR
	.align		4
.L_1218:
        /*0100*/ 	.byte	0x04, 0x36
        /*0102*/ 	.short	(.L_1220 - .L_1219)
.L_1219:
        /*0104*/ 	.word	0x00000008
.L_1220:


//--------------------- .nv.info._ZN10layer_norm13ln_fwd_kernelINS_13Kernel_traitsI13__nv_bfloat16S2_S2_S2_fjLj1280ELj1ELj4ELj1ELj16ENS_18Kernel_traits_baseILj1280ES2_S2_S2_S2_fjLj128EEEEELb1ELb1ELb1ELb0EEEvNS_9FwdParamsE --------------------------
	.section	.nv.info._ZN10layer_norm13ln_fwd_kernelINS_13Kernel_traitsI13__nv_bfloat16S2_S2_S2_fjLj1280ELj1ELj4ELj1ELj16ENS_18Kernel_traits_baseILj1280ES2_S2_S2_S2_fjLj128EEEEELb1ELb1ELb1ELb0EEEvNS_9FwdParamsE,"",@"SHT_CUDA_INFO"
	.sectionflags	@""
	.align	4


	//----- nvinfo : EIATTR_CUDA_API_VERSION
	.align		4
        /*0000*/ 	.byte	0x04, 0x37
        /*0002*/ 	.short	(.L_1222 - .L_1221)
.L_1221:
        /*0004*/ 	.word	0x00000082


	//----- nvinfo : EIATTR_KPARAM_INFO
	.align		4
.L_1222:
        /*0008*/ 	.byte	0x04, 0x17
        /*000a*/ 	.short	(.L_1224 - .L_1223)
.L_1223:
        /*000c*/ 	.word	0x00000000
        /*0010*/ 	.short	0x0000
        /*0012*/ 	.short	0x0000
        /*0014*/ 	.byte	0x00, 0xf0, 0xa1, 0x03


	//----- nvinfo : EIATTR_SPARSE_MMA_MASK
	.align		4
.L_1224:
        /*0018*/ 	.byte	0x03, 0x50
        /*001a*/ 	.short	0x0000


	//----- nvinfo : EIATTR_MAXREG_COUNT
	.align		4
        /*001c*/ 	.byte	0x03, 0x1b
        /*001e*/ 	.short	0x00ff


	//----- nvinfo : EIATTR_MERCURY_ISA_VERSION
	.align		4
        /*0020*/ 	.byte	0x03, 0x5f
        /*0022*/ 	.short	0x0101


	//----- nvinfo : EIATTR_COOP_GROUP_MASK_REGIDS
	.align		4
        /*0024*/ 	.byte	0x04, 0x29
        /*0026*/ 	.short	(.L_1226 - .L_1225)


	//   ....[0]....
.L_1225:
        /*0028*/ 	.word	0xffffffff


	//   ....[1]....
        /*002c*/ 	.word	0xffffffff


	//   ....[2]....
        /*0030*/ 	.word	0xffffffff


	//   ....[3]....
        /*0034*/ 	.word	0xffffffff


	//   ....[4]....
        /*0038*/ 	.word	0xffffffff


	//   ....[5]....
        /*003c*/ 	.word	0xffffffff


	//   ....[6]....
        /*0040*/ 	.word	0xffffffff


	//   ....[7]....
        /*0044*/ 	.word	0xffffffff


	//   ....[8]....
        /*0048*/ 	.word	0xffffffff


	//   ....[9]....
        /*004c*/ 	.word	0xffffffff


	//   ....[10]....
        /*0050*/ 	.word	0x050000dc


	//   ....[11]....
        /*0054*/ 	.word	0x050000dc


	//   ....[12]....
        /*0058*/ 	.word	0x050000dc


	//   ....[13]....
        /*005c*/ 	.word	0x050000dc


	//   ....[14]....
        /*0060*/ 	.word	0x050000dc


	//   ....[15]....
        /*0064*/ 	.word	0x050000dc


	//   ....[16]....
        /*0068*/ 	.word	0x050000dc


	//   ....[17]....
        /*006c*/ 	.word	0x050000dc


	//   ....[18]....
        /*0070*/ 	.word	0x050000dc


	//   ....[19]....
        /*0074*/ 	.word	0x050000dc


	//----- nvinfo : EIATTR_COOP_GROUP_INSTR_OFFSETS
	.align		4
.L_1226:
        /*0078*/ 	.byte	0x04, 0x28
        /*007a*/ 	.short	(.L_1228 - .L_1227)


	//   ....[0]....
.L_1227:
        /*007c*/ 	.word	0x000120c0


	//   ....[1]....
        /*0080*/ 	.word	0x000120f0


	//   ....[2]....
        /*0084*/ 	.word	0x00012110


	//   ....[3]....
        /*0088*/ 	.word	0x00012130


	//   ....[4]....
        /*008c*/ 	.word	0x00012150


	//   ....[5]....
        /*0090*/ 	.word	0x00012690


	//   ....[6]....
        /*0094*/ 	.word	0x000126b0


	//   ....[7]....
        /*0098*/ 	.word	0x000126d0


	//   ....[8]....
        /*009c*/ 	.word	0x000126f0


	//   ....[9]....
        /*00a0*/ 	.word	0x00012710


	//   ....[10]....
        /*00a4*/ 	.word	0x00013470


	//   ....[11]....
        /*00a8*/ 	.word	0x00013520


	//   ....[12]....
        /*00ac*/ 	.word	0x00013590


	//   ....[13]....
        /*00b0*/ 	.word	0x00013600


	//   ....[14]....
        /*00b4*/ 	.word	0x00013670


	//   ....[15]....
        /*00b8*/ 	.word	0x00013c00


	//   ....[16]....
        /*00bc*/ 	.word	0x00013c70


	//   ....[17]....
        /*00c0*/ 	.word	0x00013ce0


	//   ....[18]....
        /*00c4*/ 	.word	0x00013d50


	//   ....[19]....
        /*00c8*/ 	.word	0x00013dc0


	//----- nvinfo : EIATTR_EXIT_INSTR_OFFSETS
	.align		4
.L_1228:
        /*00cc*/ 	.byte	0x04, 0x1c
        /*00ce*/ 	.short	(.L_1230 - .L_1229)


	//   ....[0]....
.L_1229:
        /*00d0*/ 	.word	0x00000e70


	//   ....[1]....
        /*00d4*/ 	.word	0x00013400


	//----- nvinfo : EIATTR_MAX_THREADS
	.align		4
.L_1230:
        /*00d8*/ 	.byte	0x04, 0x05
        /*00da*/ 	.short	(.L_1232 - .L_1231)
.L_1231:
        /*00dc*/ 	.word	0x00000080
        /*00e0*/ 	.word	0x00000001
        /*00e4*/ 	.word	0x00000001


	//----- nvinfo : EIATTR_CRS_STACK_SIZE
	.align		4
.L_1232:
        /*00e8*/ 	.byte	0x04, 0x1e
        /*00ea*/ 	.short	(.L_1234 - .L_1233)
.L_1233:
        /*00ec*/ 	.word	0x00000000


	//----- nvinfo : EIATTR_CBANK_PARAM_SIZE
	.align		4
.L_1234:
        /*00f0*/ 	.byte	0x03, 0x19
        /*00f2*/ 	.short	0x00e8


	//----- nvinfo : EIATTR_PARAM_CBANK
	.align		4
        /*00f4*/ 	.byte	0x04, 0x0a
        /*00f6*/ 	.short	(.L_1236 - .L_1235)
	.align		4
.L_1235:
        /*00f8*/ 	.word	index@(.nv.constant0._ZN10layer_norm13ln_fwd_kernelINS_13Kernel_traitsI13__nv_bfloat16S2_S2_S2_fjLj1280ELj1ELj4ELj1ELj16ENS_18Kernel_traits_baseILj1280ES2_S2_S2_S2_fjLj128EEEEELb1ELb1ELb1ELb0EEEvNS_9FwdParamsE)
        /*00fc*/ 	.short	0x0210
        /*00fe*/ 	.short	0x00e8


	//----- nvinfo : EIATTR_SW_WAR
	.align		4
.L_1236:
        /*0100*/ 	.byte	0x04, 0x36
        /*0102*/ 	.short	(.L_1238 - .L_1237)
.L_1237:
        /*0104*/ 	.word	0x00000008
.L_1238:


//--------------------- .nv.info._ZN10layer_norm13ln_fwd_kernelINS_13Kernel_traitsI13__nv_bfloat16S2_S2_S2_fjLj1280ELj1ELj4ELj1ELj16ENS_18Kernel_traits_baseILj1280ES2_S2_S2_S2_fjLj128EEEEELb1ELb1ELb1ELb1EEEvNS_9FwdParamsE --------------------------
	.section	.nv.info._ZN10layer_norm13ln_fwd_kernelINS_13Kernel_traitsI13__nv_bfloat16S2_S2_S2_fjLj1280ELj1ELj4ELj1ELj16ENS_18Kernel_traits_baseILj1280ES2_S2_S2_S2_fjLj128EEEEELb1ELb1ELb1ELb1EEEvNS_9FwdParamsE,"",@"SHT_CUDA_INFO"
	.sectionflags	@""
	.align	4


	//----- nvinfo : EIATTR_CUDA_API_VERSION
	.align		4
        /*0000*/ 	.byte	0x04, 0x37
        /*0002*/ 	.short	(.L_1240 - .L_1239)
.L_1239:
        /*0004*/ 	.word	0x00000082


	//----- nvinfo : EIATTR_KPARAM_INFO
	.align		4
.L_1240:
        /*0008*/ 	.byte	0x04, 0x17
        /*000a*/ 	.short	(.L_1242 - .L_1241)
.L_1241:
        /*000c*/ 	.word	0x00000000
        /*0010*/ 	.short	0x0000
        /*0012*/ 	.short	0x0000
        /*0014*/ 	.byte	0x00, 0xf0, 0xa1, 0x03


	//----- nvinfo : EIATTR_SPARSE_MMA_MASK
	.align		4
.L_1242:
        /*0018*/ 	.byte	0x03, 0x50
        /*001a*/ 	.short	0x0000


	//----- nvinfo : EIATTR_MAXREG_COUNT
	.align		4
        /*001c*/ 	.byte	0x03, 0x1b
        /*001e*/ 	.short	0x00ff


	//----- nvinfo : EIATTR_MERCURY_ISA_VERSION
	.align		4
        /*0020*/ 	.byte	0x03, 0x5f
        /*0022*/ 	.short	0x0101


	//----- nvinfo : EIATTR_COOP_GROUP_MASK_REGIDS
	.align		4
        /*0024*/ 	.byte	0x04, 0x29
        /*0026*/ 	.short	(.L_1244 - .L_1243)


	//   ....[0]....
.L_1243:
        /*0028*/ 	.word	0xffffffff


	//   ....[1]....
        /*002c*/ 	.word	0xffffffff


	//   ....[2]....
        /*0030*/ 	.word	0xffffffff


	//   ....[3]....
        /*0034*/ 	.word	0xffffffff


	//   ....[4]....
        /*0038*/ 	.word	0xffffffff


	//   ....[5]....
        /*003c*/ 	.word	0xffffffff


	//   ....[6]....
        /*0040*/ 	.word	0xffffffff


	//   ....[7]....
        /*0044*/ 	.word	0xffffffff


	//   ....[8]....
        /*0048*/ 	.word	0xffffffff


	//   ....[9]....
        /*004c*/ 	.word	0xffffffff


	//   ....[10]....
        /*0050*/ 	.word	0x0500009b


	//   ....[11]....
        /*0054*/ 	.word	0x0500009b


	//   ....[12]....
        /*0058*/ 	.word	0x0500009b


	//   ....[13]....
        /*005c*/ 	.word	0x0500009b


	//   ....[14]....
        /*0060*/ 	.word	0x0500009b


	//   ....[15]....
        /*0064*/ 	.word	0x0500009b


	//   ....[16]....
        /*0068*/ 	.word	0x0500009b


	//   ....[17]....
        /*006c*/ 	.word	0x0500009b


	//   ....[18]....
        /*0070*/ 	.word	0x0500009b


	//   ....[19]....
        /*0074*/ 	.word	0x0500009b


	//----- nvinfo : EIATTR_COOP_GROUP_INSTR_OFFSETS
	.align		4
.L_1244:
        /*0078*/ 	.byte	0x04, 0x28
        /*007a*/ 	.short	(.L_1246 - .L_1245)


	//   ....[0]....
.L_1245:
        /*007c*/ 	.word	0x00011360


	//   ....[1]....
        /*0080*/ 	.word	0x00011380


	//   ....[2]....
        /*0084*/ 	.word	0x000113a0


	//   ....[3]....
        /*0088*/ 	.word	0x000113d0


	//   ....[4]....
        /*008c*/ 	.word	0x000113f0


	//   ....[5]....
        /*0090*/ 	.word	0x00011920


	//   ....[6]....
        /*0094*/ 	.word	0x00011940


	//   ....[7]....
        /*0098*/ 	.word	0x00011960


	//   ....[8]....
        /*009c*/ 	.word	0x00011980


	//   ....[9]....
        /*00a0*/ 	.word	0x000119a0


	//   ....[10]....
        /*00a4*/ 	.word	0x00012970


	//   ....[11]....
        /*00a8*/ 	.word	0x00012a10


	//   ....[12]....
        /*00ac*/ 	.word	0x00012a80


	//   ....[13]....
        /*00b0*/ 	.word	0x00012b00


	//   ....[14]....
        /*00b4*/ 	.word	0x00012b70


	//   ....[15]....
        /*00b8*/ 	.word	0x00013100


	//   ....[16]....
        /*00bc*/ 	.word	0x00013170


	//   ....[17]....
        /*00c0*/ 	.word	0x000131e0


	//   ....[18]....
        /*00c4*/ 	.word	0x00013250


	//   ....[19]....
        /*00c8*/ 	.word	0x000132c0


	//----- nvinfo : EIATTR_EXIT_INSTR_OFFSETS
	.align		4
.L_1246:
        /*00cc*/ 	.byte	0x04, 0x1c
        /*00ce*/ 	.short	(.L_1248 - .L_1247)


	//   ....[0]....
.L_1247:
        /*00d0*/ 	.word	0x00000630


	//   ....[1]....
        /*00d4*/ 	.word	0x00012900


	//----- nvinfo : EIATTR_MAX_THREADS
	.align		4
.L_1248:
        /*00d8*/ 	.byte	0x04, 0x05
        /*00da*/ 	.short	(.L_1250 - .L_1249)
.L_1249:
        /*00dc*/ 	.word	0x00000080
        /*00e0*/ 	.word	0x00000001
        /*00e4*/ 	.word	0x00000001


	//----- nvinfo : EIATTR_CRS_STACK_SIZE
	.align		4
.L_1250:
        /*00e8*/ 	.byte	0x04, 0x1e
        /*00ea*/ 	.short	(.L_1252 - .L_1251)
.L_1251:
        /*00ec*/ 	.word	0x00000000


	//----- nvinfo : EIATTR_CBANK_PARAM_SIZE
	.align		4
.L_1252:
        /*00f0*/ 	.byte	0x03, 0x19
        /*00f2*/ 	.short	0x00e8


	//----- nvinfo : EIATTR_PARAM_CBANK
	.align		4
        /*00f4*/ 	.byte	0x04, 0x0a
        /*00f6*/ 	.short	(.L_1254 - .L_1253)
	.align		4
.L_1253:
        /*00f8*/ 	.word	index@(.nv.constant0._ZN10layer_norm13ln_fwd_kernelINS_13Kernel_traitsI13__nv_bfloat16S2_S2_S2_fjLj1280ELj1ELj4ELj1ELj16ENS_18Kernel_traits_baseILj1280ES2_S2_S2_S2_fjLj128EEEEELb1ELb1ELb1ELb1EEEvNS_9FwdParamsE)
        /*00fc*/ 	.short	0x0210
        /*00fe*/ 	.short	0x00e8


	//----- nvinfo : EIATTR_SW_WAR
	.align		4
.L_1254:
        /*0100*/ 	.byte	0x04, 0x36
        /*0102*/ 	.short	(.L_1256 - .L_1255)
.L_1255:
        /*0104*/ 	.word	0x00000008
.L_1256:


//--------------------- .nv.info._ZN10layer_norm13ln_fwd_kernelINS_13Kernel_traitsI6__halfS2_S2_S2_fjLj1280ELj1ELj4ELj1ELj16ENS_18Kernel_traits_baseILj1280ES2_S2_S2_S2_fjLj128EEEEELb0ELb0ELb0ELb0EEEvNS_9FwdParamsE --------------------------
	.section	.nv.info._ZN10layer_norm13ln_fwd_kernelINS_13Kernel_traitsI6__halfS2_S2_S2_fjLj1280ELj1ELj4ELj1ELj16ENS_18Kernel_traits_baseILj1280ES2_S2_S2_S2_fjLj128EEEEELb0ELb0ELb0ELb0EEEvNS_9FwdParamsE,"",@"SHT_CUDA_INFO"
	.sectionflags	@""
	.align	4


	//----- nvinfo : EIATTR_CUDA_API_VERSION
	.align		4
        /*0000*/ 	.byte	0x04, 0x37
        /*0002*/ 	.short	(.L_1258 - .L_1257)
.L_1257:
        /*0004*/ 	.word	0x00000082


	//----- nvinfo : EIATTR_KPARAM_INFO
	.align		4
.L_1258:
        /*0008*/ 	.byte	0x04, 0x17
        /*000a*/ 	.short	(.L_1260 - .L_1259)
.L_1259:
        /*000c*/ 	.word	0x00000000
        /*0010*/ 	.short	0x0000
        /*0012*/ 	.short	0x0000
        /*0014*/ 	.byte	0x00, 0xf0, 0xa1, 0x03


	//----- nvinfo : EIATTR_SPARSE_MMA_MASK
	.align		4
.L_1260:
        /*0018*/ 	.byte	0x03, 0x50
        /*001a*/ 	.short	0x0000


	//----- nvinfo : EIATTR_MAXREG_COUNT
	.align		4
        /*001c*/ 	.byte	0x03, 0x1b
        /*001e*/ 	.short	0x00ff


	//----- nvinfo : EIATTR_MERCURY_ISA_VERSION
	.align		4
        /*0020*/ 	.byte	0x03, 0x5f
        /*0022*/ 	.short	0x0101


	//----- nvinfo : EIATTR_COOP_GROUP_MASK_REGIDS
	.align		4
        /*0024*/ 	.byte	0x04, 0x29
        /*0026*/ 	.short	(.L_1262 - .L_1261)


	//   ....[0]....
.L_1261:
        /*0028*/ 	.word	0xffffffff


	//   ....[1]....
        /*002c*/ 	.word	0xffffffff


	//   ....[2]....
        /*0030*/ 	.word	0xffffffff


	//   ....[3]....
        /*0034*/ 	.word	0xffffffff


	//   ....[4]....
        /*0038*/ 	.word	0xffffffff


	//   ....[5]....
        /*003c*/ 	.word	0xffffffff


	//   ....[6]....
        /*0040*/ 	.word	0xffffffff


	//   ....[7]....
        /*0044*/ 	.word	0xffffffff


	//   ....[8]....
        /*0048*/ 	.word	0xffffffff


	//   ....[9]....
        /*004c*/ 	.word	0xffffffff


	//   ....[10]....
        /*0050*/ 	.word	0x0500008d


	//   ....[11]....
        /*0054*/ 	.word	0x0500008d


	//   ....[12]....
        /*0058*/ 	.word	0x0500008d


	//   ....[13]....
        /*005c*/ 	.word	0x0500008d


	//   ....[14]....
        /*0060*/ 	.word	0x0500008d


	//   ....[15]....
        /*0064*/ 	.word	0x0500008d


	//   ....[16]....
        /*0068*/ 	.word	0x0500008d


	//   ....[17]....
        /*006c*/ 	.word	0x0500008d


	//   ....[18]....
        /*0070*/ 	.word	0x0500008d


	//   ....[19]....
        /*0074*/ 	.word	0x0500008d


	//----- nvinfo : EIATTR_COOP_GROUP_INSTR_OFFSETS
	.align		4
.L_1262:
        /*0078*/ 	.byte	0x04, 0x28
        /*007a*/ 	.short	(.L_1264 - .L_1263)


	//   ....[0]....
.L_1263:
        /*007c*/ 	.word	0x00002c10


	//   ....[1]....
        /*0080*/ 	.word	0x00002c50


	//   ....[2]....
        /*0084*/ 	.word	0x00002c70


	//   ....[3]....
        /*0088*/ 	.word	0x00002c90


	//   ....[4]....
        /*008c*/ 	.word	0x00002cb0


	//   ....[5]....
        /*0090*/ 	.word	0x00003200


	//   ....[6]....
        /*0094*/ 	.word	0x00003220


	//   ....[7]....
        /*0098*/ 	.word	0x00003240


	//   ....[8]....
        /*009c*/ 	.word	0x00003260


	//   ....[9]....
        /*00a0*/ 	.word	0x00003280


	//   ....[10]....
        /*00a4*/ 	.word	0x00003f40


	//   ....[11]....
        /*00a8*/ 	.word	0x00003ff0


	//   ....[12]....
        /*00ac*/ 	.word	0x00004060


	//   ....[13]....
        /*00b0*/ 	.word	0x000040d0


	//   ....[14]....
        /*00b4*/ 	.word	0x00004140


	//   ....[15]....
        /*00b8*/ 	.word	0x000046f0


	//   ....[16]....
        /*00bc*/ 	.word	0x00004760


	//   ....[17]....
        /*00c0*/ 	.word	0x000047d0


	//   ....[18]....
        /*00c4*/ 	.word	0x00004840


	//   ....[19]....
        /*00c8*/ 	.word	0x000048b0


	//----- nvinfo : EIATTR_EXIT_INSTR_OFFSETS
	.align		4
.L_1264:
        /*00cc*/ 	.byte	0x04, 0x1c
        /*00ce*/ 	.short	(.L_1266 - .L_1265)


	//   ....[0]....
.L_1265:
        /*00d0*/ 	.word	0x00000650


	//   ....[1]....
        /*00d4*/ 	.word	0x00003ed0


	//----- nvinfo : EIATTR_MAX_THREADS
	.align		4
.L_1266:
        /*00d8*/ 	.byte	0x04, 0x05
        /*00da*/ 	.short	(.L_1268 - .L_1267)
.L_1267:
        /*00dc*/ 	.word	0x00000080
        /*00e0*/ 	.word	0x00000001
        /*00e4*/ 	.word	0x00000001


	//----- nvinfo : EIATTR_CRS_STACK_SIZE
	.align		4
.L_1268:
        /*00e8*/ 	.byte	0x04, 0x1e
        /*00ea*/ 	.short	(.L_1270 - .L_1269)
.L_1269:
        /*00ec*/ 	.word	0x00000000


	//----- nvinfo : EIATTR_CBANK_PARAM_SIZE
	.align		4
.L_1270:
        /*00f0*/ 	.byte	0x03, 0x19
        /*00f2*/ 	.short	0x00e8


	//----- nvinfo : EIATTR_PARAM_CBANK
	.align		4
        /*00f4*/ 	.byte	0x04, 0x0a
        /*00f6*/ 	.short	(.L_1272 - .L_1271)
	.align		4
.L_1271:
        /*00f8*/ 	.word	index@(.nv.constant0._ZN10layer_norm13ln_fwd_kernelINS_13Kernel_traitsI6__halfS2_S2_S2_fjLj1280ELj1ELj4ELj1ELj16ENS_18Kernel_traits_baseILj1280ES2_S2_S2_S2_fjLj128EEEEELb0ELb0ELb0ELb0EEEvNS_9FwdParamsE)
        /*00fc*/ 	.short	0x0210
        /*00fe*/ 	.short	0x00e8


	//----- nvinfo : EIATTR_SW_WAR
	.align		4
.L_1272:
        /*0100*/ 	.byte	0x04, 0x36
        /*0102*/ 	.short	(.L_1274 - .L_1273)
.L_1273:
        /*0104*/ 	.word	0x00000008
.L_1274:


//--------------------- .nv.info._ZN10layer_norm13ln_fwd_kernelINS_13Kernel_traitsI6__halfS2_S2_S2_fjLj1280ELj1ELj4ELj1ELj16ENS_18Kernel_traits_baseILj1280ES2_S2_S2_S2_fjLj128EEEEELb0ELb0ELb0ELb1EEEvNS_9FwdParamsE --------------------------
	.section	.nv.info._ZN10layer_norm13ln_fwd_kernelINS_13Kernel_traitsI6__halfS2_S2_S2_fjLj1280ELj1ELj4ELj1ELj16ENS_18Kernel_traits_baseILj1280ES2_S2_S2_S2_fjLj128EEEEELb0ELb0ELb0ELb1EEEvNS_9FwdParamsE,"",@"SHT_CUDA_INFO"
	.sectionflags	@""
	.align	4


	//----- nvinfo : EIATTR_CUDA_API_VERSION
	.align		4
        /*0000*/ 	.byte	0x04, 0x37
        /*0002*/ 	.short	(.L_1276 - .L_1275)
.L_1275:
        /*0004*/ 	.word	0x00000082


	//----- nvinfo : EIATTR_KPARAM_INFO
	.align		4
.L_1276:
        /*0008*/ 	.byte	0x04, 0x17
        /*000a*/ 	.short	(.L_1278 - .L_1277)
.L_1277:
        /*000c*/ 	.word	0x00000000
        /*0010*/ 	.short	0x0000
        /*0012*/ 	.short	0x0000
        /*0014*/ 	.byte	0x00, 0xf0, 0xa1, 0x03


	//----- nvinfo : EIATTR_SPARSE_MMA_MASK
	.align		4
.L_1278:
        /*0018*/ 	.byte	0x03, 0x50
        /*001a*/ 	.short	0x0000


	//----- nvinfo : EIATTR_MAXREG_COUNT
	.align		4
        /*001c*/ 	.byte	0x03, 0x1b
        /*001e*/ 	.short	0x00ff


	//----- nvinfo : EIATTR_MERCURY_ISA_VERSION
	.align		4
        /*0020*/ 	.byte	0x03, 0x5f
        /*0022*/ 	.short	0x0101


	//----- nvinfo : EIATTR_COOP_GROUP_MASK_REGIDS
	.align		4
        /*0024*/ 	.byte	0x04, 0x29
        /*0026*/ 	.short	(.L_1280 - .L_1279)


	//   ....[0]....
.L_1279:
        /*0028*/ 	.word	0xffffffff


	//   ....[1]....
        /*002c*/ 	.word	0xffffffff


	//   ....[2]....
        /*0030*/ 	.word	0xffffffff


	//   ....[3]....
        /*0034*/ 	.word	0xffffffff


	//   ....[4]....
        /*0038*/ 	.word	0xffffffff


	//   ....[5]....
        /*003c*/ 	.word	0xffffffff


	//   ....[6]....
        /*0040*/ 	.word	0xffffffff


	//   ....[7]....
        /*0044*/ 	.word	0xffffffff


	//   ....[8]....
        /*0048*/ 	.word	0xffffffff


	//   ....[9]....
        /*004c*/ 	.word	0xffffffff


	//   ....[10]....
        /*0050*/ 	.word	0x05000085


	//   ....[11]....
        /*0054*/ 	.word	0x05000085


	//   ....[12]....
        /*0058*/ 	.word	0x05000085


	//   ....[13]....
        /*005c*/ 	.word	0x05000085


	//   ....[14]....
        /*0060*/ 	.word	0x05000085


	//   ....[15]....
        /*0064*/ 	.word	0x05000085


	//   ....[16]....
        /*0068*/ 	.word	0x05000085


	//   ....[17]....
        /*006c*/ 	.word	0x05000085


	//   ....[18]....
        /*0070*/ 	.word	0x05000085


	//   ....[19]....
        /*0074*/ 	.word	0x05000085


	//----- nvinfo : EIATTR_COOP_GROUP_INSTR_OFFSETS
	.align		4
.L_1280:
        /*0078*/ 	.byte	0x04, 0x28
        /*007a*/ 	.short	(.L_1282 - .L_1281)


	//   ....[0]....
.L_1281:
        /*007c*/ 	.word	0x00002420


	//   ....[1]....
        /*0080*/ 	.word	0x00002450


	//   ....[2]....
        /*0084*/ 	.word	0x00002470


	//   ....[3]....
        /*0088*/ 	.word	0x00002490


	//   ....[4]....
        /*008c*/ 	.word	0x000024b0


	//   ....[5]....
        /*0090*/ 	.word	0x000029e0


	//   ....[6]....
        /*0094*/ 	.word	0x00002a00


	//   ....[7]....
        /*0098*/ 	.word	0x00002a20


	//   ....[8]....
        /*009c*/ 	.word	0x00002a40


	//   ....[9]....
        /*00a0*/ 	.word	0x00002a60


	//   ....[10]....
        /*00a4*/ 	.word	0x000036e0


	//   ....[11]....
        /*00a8*/ 	.word	0x00003790


	//   ....[12]....
        /*00ac*/ 	.word	0x00003800


	//   ....[13]....
        /*00b0*/ 	.word	0x00003870


	//   ....[14]....
        /*00b4*/ 	.word	0x000038e0


	//   ....[15]....
        /*00b8*/ 	.word	0x00003e60


	//   ....[16]....
        /*00bc*/ 	.word	0x00003ed0


	//   ....[17]....
        /*00c0*/ 	.word	0x00003f40


	//   ....[18]....
        /*00c4*/ 	.word	0x00003fb0


	//   ....[19]....
        /*00c8*/ 	.word	0x00004020


	//----- nvinfo : EIATTR_EXIT_INSTR_OFFSETS
	.align		4
.L_1282:
        /*00cc*/ 	.byte	0x04, 0x1c
        /*00ce*/ 	.short	(.L_1284 - .L_1283)


	//   ....[0]....
.L_1283:
        /*00d0*/ 	.word	0x000001b0


	//   ....[1]....
        /*00d4*/ 	.word	0x00003670


	//----- nvinfo : EIATTR_MAX_THREADS
	.align		4
.L_1284:
        /*00d8*/ 	.byte	0x04, 0x05
        /*00da*/ 	.short	(.L_1286 - .L_1285)
.L_1285:
        /*00dc*/ 	.word	0x00000080
        /*00e0*/ 	.word	0x00000001
        /*00e4*/ 	.word	0x00000001


	//----- nvinfo : EIATTR_CRS_STACK_SIZE
	.align		4
.L_1286:
        /*00e8*/ 	.byte	0x04, 0x1e
        /*00ea*/ 	.short	(.L_1288 - .L_1287)
.L_1287:
        /*00ec*/ 	.word	0x00000000


	//----- nvinfo : EIATTR_CBANK_PARAM_SIZE
	.align		4
.L_1288:
        /*00f0*/ 	.byte	0x03, 0x19
        /*00f2*/ 	.short	0x00e8


	//----- nvinfo : EIATTR_PARAM_CBANK
	.align		4
        /*00f4*/ 	.byte	0x04, 0x0a
        /*00f6*/ 	.short	(.L_1290 - .L_1289)
	.align		4
.L_1289:
        /*00f8*/ 	.word	index@(.nv.constant0._ZN10layer_norm13ln_fwd_kernelINS_13Kernel_traitsI6__halfS2_S2_S2_fjLj1280ELj1ELj4ELj1ELj16ENS_18Kernel_traits_baseILj1280ES2_S2_S2_S2_fjLj128EEEEELb0ELb0ELb0ELb1EEEvNS_9FwdParamsE)
        /*00fc*/ 	.short	0x0210
        /*00fe*/ 	.short	0x00e8


	//----- nvinfo : EIATTR_SW_WAR
	.align		4
.L_1290:
        /*0100*/ 	.byte	0x04, 0x36
        /*0102*/ 	.short	(.L_1292 - .L_1291)
.L_1291:
        /*0104*/ 	.word	0x00000008
.L_1292:


//--------------------- .nv.info._ZN10layer_norm13ln_fwd_kernelINS_13Kernel_traitsI6__halfS2_S2_S2_fjLj1280ELj1ELj4ELj1ELj16ENS_18Kernel_traits_baseILj1280ES2_S2_S2_S2_fjLj128EEEEELb0ELb0ELb1ELb0EEEvNS_9FwdParamsE --------------------------
	.section	.nv.info._ZN10layer_norm13ln_fwd_kernelINS_13Kernel_traitsI6__halfS2_S2_S2_fjLj1280ELj1ELj4ELj1ELj16ENS_18Kernel_traits_baseILj1280ES2_S2_S2_S2_fjLj128EEEEELb0ELb0ELb1ELb0EEEvNS_9FwdParamsE,"",@"SHT_CUDA_INFO"
	.sectionflags	@""
	.align	4


	//----- nvinfo : EIATTR_CUDA_API_VERSION
	.align		4
        /*0000*/ 	.byte	0x04, 0x37
        /*0002*/ 	.short	(.L_1294 - .L_1293)
.L_1293:
        /*0004*/ 	.word	0x00000082


	//----- nvinfo : EIATTR_KPARAM_INFO
	.align		4
.L_1294:
        /*0008*/ 	.byte	0x04, 0x17
        /*000a*/ 	.short	(.L_1296 - .L_1295)
.L_1295:
        /*000c*/ 	.word	0x00000000
        /*0010*/ 	.short	0x0000
        /*0012*/ 	.short	0x0000
        /*0014*/ 	.byte	0x00, 0xf0, 0xa1, 0x03


	//----- nvinfo : EIATTR_SPARSE_MMA_MASK
	.align		4
.L_1296:
        /*0018*/ 	.byte	0x03, 0x50
        /*001a*/ 	.short	0x0000


	//----- nvinfo : EIATTR_MAXREG_COUNT
	.align		4
        /*001c*/ 	.byte	0x03, 0x1b
        /*001e*/ 	.short	0x00ff


	//----- nvinfo : EIATTR_MERCURY_ISA_VERSION
	.align		4
        /*0020*/ 	.byte	0x03, 0x5f
        /*0022*/ 	.short	0x0101


	//----- nvinfo : EIATTR_COOP_GROUP_MASK_REGIDS
	.align		4
        /*0024*/ 	.byte	0x04, 0x29
        /*0026*/ 	.short	(.L_1298 - .L_1297)


	//   ....[0]....
.L_1297:
        /*0028*/ 	.word	0xffffffff


	//   ....[1]....
        /*002c*/ 	.word	0xffffffff


	//   ....[2]....
        /*0030*/ 	.word	0xffffffff


	//   ....[3]....
        /*0034*/ 	.word	0xffffffff


	//   ....[4]....
        /*0038*/ 	.word	0xffffffff


	//   ....[5]....
        /*003c*/ 	.word	0xffffffff


	//   ....[6]....
        /*0040*/ 	.word	0xffffffff


	//   ....[7]....
        /*0044*/ 	.word	0xffffffff


	//   ....[8]....
        /*0048*/ 	.word	0xffffffff


	//   ....[9]....
        /*004c*/ 	.word	0xffffffff


	//   ....[10]....
        /*0050*/ 	.word	0x05000095


	//   ....[11]....
        /*0054*/ 	.word	0x05000095


	//   ....[12]....
        /*0058*/ 	.word	0x05000095


	//   ....[13]....
        /*005c*/ 	.word	0x05000095


	//   ....[14]....
        /*0060*/ 	.word	0x05000095


	//   ....[15]....
        /*0064*/ 	.word	0x05000095


	//   ....[16]....
        /*0068*/ 	.word	0x05000095


	//   ....[17]....
        /*006c*/ 	.word	0x05000095


	//   ....[18]....
        /*0070*/ 	.word	0x05000095


	//   ....[19]....
        /*0074*/ 	.word	0x05000095


	//----- nvinfo : EIATTR_COOP_GROUP_INSTR_OFFSETS
	.align		4
.L_1298:
        /*0078*/ 	.byte	0x04, 0x28
        /*007a*/ 	.short	(.L_1300 - .L_1299)


	//   ....[0]....
.L_1299:
        /*007c*/ 	.word	0x00003200


	//   ....[1]....
        /*0080*/ 	.word	0x00003230


	//   ....[2]....
        /*0084*/ 	.word	0x00003250


	//   ....[3]....
        /*0088*/ 	.word	0x00003270


	//   ....[4]....
        /*008c*/ 	.word	0x00003290


	//   ....[5]....
        /*0090*/ 	.word	0x000037d0


	//   ....[6]....
        /*0094*/ 	.word	0x000037f0


	//   ....[7]....
        /*0098*/ 	.word	0x00003810


	//   ....[8]....
        /*009c*/ 	.word	0x00003830


	//   ....[9]....
        /*00a0*/ 	.word	0x00003850


	//   ....[10]....
        /*00a4*/ 	.word	0x000045b0


	//   ....[11]....
        /*00a8*/ 	.word	0x00004660


	//   ....[12]....
        /*00ac*/ 	.word	0x000046d0


	//   ....[13]....
        /*00b0*/ 	.word	0x00004740


	//   ....[14]....
        /*00b4*/ 	.word	0x000047b0


	//   ....[15]....
        /*00b8*/ 	.word	0x00004d30


	//   ....[16]....
        /*00bc*/ 	.word	0x00004da0


	//   ....[17]....
        /*00c0*/ 	.word	0x00004e10


	//   ....[18]....
        /*00c4*/ 	.word	0x00004e80


	//   ....[19]....
        /*00c8*/ 	.word	0x00004ef0


	//----- nvinfo : EIATTR_EXIT_INSTR_OFFSETS
	.align		4
.L_1300:
        /*00cc*/ 	.byte	0x04, 0x1c
        /*00ce*/ 	.short	(.L_1302 - .L_1301)


	//   ....[0]....
.L_1301:
        /*00d0*/ 	.word	0x00000620


	//   ....[1]....
        /*00d4*/ 	.word	0x00004540


	//----- nvinfo : EIATTR_MAX_THREADS
	.align		4
.L_1302:
        /*00d8*/ 	.byte	0x04, 0x05
        /*00da*/ 	.short	(.L_1304 - .L_1303)
.L_1303:
        /*00dc*/ 	.word	0x00000080
        /*00e0*/ 	.word	0x00000001
        /*00e4*/ 	.word	0x00000001


	//----- nvinfo : EIATTR_CRS_STACK_SIZE
	.align		4
.L_1304:
        /*00e8*/ 	.byte	0x04, 0x1e
        /*00ea*/ 	.short	(.L_1306 - .L_1305)
.L_1305:
        /*00ec*/ 	.word	0x00000000


	//----- nvinfo : EIATTR_CBANK_PARAM_SIZE
	.align		4
.L_1306:
        /*00f0*/ 	.byte	0x03, 0x19
        /*00f2*/ 	.short	0x00e8


	//----- nvinfo : EIATTR_PARAM_CBANK
	.align		4
        /*00f4*/ 	.byte	0x04, 0x0a
        /*00f6*/ 	.short	(.L_1308 - .L_1307)
	.align		4
.L_1307:
        /*00f8*/ 	.word	index@(.nv.constant0._ZN10layer_norm13ln_fwd_kernelINS_13Kernel_traitsI6__halfS2_S2_S2_fjLj1280ELj1ELj4ELj1ELj16ENS_18Kernel_traits_baseILj1280ES2_S2_S2_S2_fjLj128EEEEELb0ELb0ELb1ELb0EEEvNS_9FwdParamsE)
        /*00fc*/ 	.short	0x0210
        /*00fe*/ 	.short	0x00e8


	//----- nvinfo : EIATTR_SW_WAR
	.align		4
.L_1308:
        /*0100*/ 	.byte	0x04, 0x36
        /*0102*/ 	.short	(.L_1310 - .L_1309)
.L_1309:
        /*0104*/ 	.word	0x00000008
.L_1310:


//--------------------- .nv.info._ZN10layer_norm13ln_fwd_kernelINS_13Kernel_traitsI6__halfS2_S2_S2_fjLj1280ELj1ELj4ELj1ELj16ENS_18Kernel_traits_baseILj1280ES2_S2_S2_S2_fjLj128EEEEELb0ELb0ELb1ELb1EEEvNS_9FwdParamsE --------------------------
	.section	.nv.info._ZN10layer_norm13ln_fwd_kernelINS_13Kernel_traitsI6__halfS2_S2_S2_fjLj1280ELj1ELj4ELj1ELj16ENS_18Kernel_traits_baseILj1280ES2_S2_S2_S2_fjLj128EEEEELb0ELb0ELb1ELb1EEEvNS_9FwdParamsE,"",@"SHT_CUDA_INFO"
	.sectionflags	@""
	.align	4


	//----- nvinfo : EIATTR_CUDA_API_VERSION
	.align		4
        /*0000*/ 	.byte	0x04, 0x37
        /*0002*/ 	.short	(.L_1312 - .L_1311)
.L_1311:
        /*0004*/ 	.word	0x00000082


	//----- nvinfo : EIATTR_KPARAM_INFO
	.align		4
.L_1312:
        /*0008*/ 	.byte	0x04, 0x17
        /*000a*/ 	.short	(.L_1314 - .L_1313)
.L_1313:
        /*000c*/ 	.word	0x00000000
        /*0010*/ 	.short	0x0000
        /*0012*/ 	.short	0x0000
        /*0014*/ 	.byte	0x00, 0xf0, 0xa1, 0x03


	//----- nvinfo : EIATTR_SPARSE_MMA_MASK
	.align		4
.L_1314:
        /*0018*/ 	.byte	0x03, 0x50
        /*001a*/ 	.short	0x0000


	//----- nvinfo : EIATTR_MAXREG_COUNT
	.align		4
        /*001c*/ 	.byte	0x03, 0x1b
        /*001e*/ 	.short	0x00ff


	//----- nvinfo : EIATTR_MERCURY_ISA_VERSION
	.align		4
        /*0020*/ 	.byte	0x03, 0x5f
        /*0022*/ 	.short	0x0101


	//----- nvinfo : EIATTR_COOP_GROUP_MASK_REGIDS
	.align		4
        /*0024*/ 	.byte	0x04, 0x29
        /*0026*/ 	.short	(.L_1316 - .L_1315)


	//   ....[0]....
.L_1315:
        /*0028*/ 	.word	0xffffffff


	//   ....[1]....
        /*002c*/ 	.word	0xffffffff


	//   ....[2]....
        /*0030*/ 	.word	0xffffffff


	//   ....[3]....
        /*0034*/ 	.word	0xffffffff


	//   ....[4]....
        /*0038*/ 	.word	0xffffffff


	//   ....[5]....
        /*003c*/ 	.word	0xffffffff


	//   ....[6]....
        /*0040*/ 	.word	0xffffffff


	//   ....[7]....
        /*0044*/ 	.word	0xffffffff


	//   ....[8]....
        /*0048*/ 	.word	0xffffffff


	//   ....[9]....
        /*004c*/ 	.word	0xffffffff


	//   ....[10]....
        /*0050*/ 	.word	0x05000032


	//   ....[11]....
        /*0054*/ 	.word	0x05000032


	//   ....[12]....
        /*0058*/ 	.word	0x05000032


	//   ....[13]....
        /*005c*/ 	.word	0x05000032


	//   ....[14]....
        /*0060*/ 	.word	0x05000032


	//   ....[15]....
        /*0064*/ 	.word	0x05000032


	//   ....[16]....
        /*0068*/ 	.word	0x05000032


	//   ....[17]....
        /*006c*/ 	.word	0x05000032


	//   ....[18]....
        /*0070*/ 	.word	0x05000032


	//   ....[19]....
        /*0074*/ 	.word	0x05000032


	//----- nvinfo : EIATTR_COOP_GROUP_INSTR_OFFSETS
	.align		4
.L_1316:
        /*0078*/ 	.byte	0x04, 0x28
        /*007a*/ 	.short	(.L_1318 - .L_1317)


	//   ....[0]....
.L_1317:
        /*007c*/ 	.word	0x00002980


	//   ....[1]....
        /*0080*/ 	.word	0x000029b0


	//   ....[2]....
        /*0084*/ 	.word	0x000029d0


	//   ....[3]....
        /*0088*/ 	.word	0x000029f0


	//   ....[4]....
        /*008c*/ 	.word	0x00002a10


	//   ....[5]....
        /*0090*/ 	.word	0x00002f40


	//   ....[6]....
        /*0094*/ 	.word	0x00002f60


	//   ....[7]....
        /*0098*/ 	.word	0x00002f80


	//   ....[8]....
        /*009c*/ 	.word	0x00002fa0


	//   ....[9]....
        /*00a0*/ 	.word	0x00002fc0


	//   ....[10]....
        /*00a4*/ 	.word	0x00003e10


	//   ....[11]....
        /*00a8*/ 	.word	0x00003ea0


	//   ....[12]....
        /*00ac*/ 	.word	0x00003f00


	//   ....[13]....
        /*00b0*/ 	.word	0x00003f60


	//   ....[14]....
        /*00b4*/ 	.word	0x00003fc0


	//   ....[15]....
        /*00b8*/ 	.word	0x00004530


	//   ....[16]....
        /*00bc*/ 	.word	0x00004590


	//   ....[17]....
        /*00c0*/ 	.word	0x000045f0


	//   ....[18]....
        /*00c4*/ 	.word	0x00004650


	//   ....[19]....
        /*00c8*/ 	.word	0x000046b0


	//----- nvinfo : EIATTR_EXIT_INSTR_OFFSETS
	.align		4
.L_1318:
        /*00cc*/ 	.byte	0x04, 0x1c
        /*00ce*/ 	.short	(.L_1320 - .L_1319)


	//   ....[0]....
.L_1319:
        /*00d0*/ 	.word	0x00000170


	//   ....[1]....
        /*00d4*/ 	.word	0x00003da0


	//----- nvinfo : EIATTR_MAX_THREADS
	.align		4
.L_1320:
        /*00d8*/ 	.byte	0x04, 0x05
        /*00da*/ 	.short	(.L_1322 - .L_1321)
.L_1321:
        /*00dc*/ 	.word	0x00000080
        /*00e0*/ 	.word	0x00000001
        /*00e4*/ 	.word	0x00000001


	//----- nvinfo : EIATTR_CRS_STACK_SIZE
	.align		4
.L_1322:
        /*00e8*/ 	.byte	0x04, 0x1e
        /*00ea*/ 	.short	(.L_1324 - .L_1323)
.L_1323:
        /*00ec*/ 	.word	0x00000000


	//----- nvinfo : EIATTR_CBANK_PARAM_SIZE
	.align		4
.L_1324:
        /*00f0*/ 	.byte	0x03, 0x19
        /*00f2*/ 	.short	0x00e8


	//----- nvinfo : EIATTR_PARAM_CBANK
	.align		4
        /*00f4*/ 	.byte	0x04, 0x0a
        /*00f6*/ 	.short	(.L_1326 - .L_1325)
	.align		4
.L_1325:
        /*00f8*/ 	.word	index@(.nv.constant0._ZN10layer_norm13ln_fwd_kernelINS_13Kernel_traitsI6__halfS2_S2_S2_fjLj1280ELj1ELj4ELj1ELj16ENS_18Kernel_traits_baseILj1280ES2_S2_S2_S2_fjLj128EEEEELb0ELb0ELb1ELb1EEEvNS_9FwdParamsE)
        /*00fc*/ 	.short	0x0210
        /*00fe*/ 	.short	0x00e8


	//----- nvinfo : EIATTR_SW_WAR
	.align		4
.L_1326:
        /*0100*/ 	.byte	0x04, 0x36
        /*0102*/ 	.short	(.L_1328 - .L_1327)
.L_1327:
        /*0104*/ 	.word	0x00000008
.L_1328:


//--------------------- .nv.info._ZN10layer_norm13ln_fwd_kernelINS_13Kernel_traitsI6__halfS2_S2_S2_fjLj1280ELj1ELj4ELj1ELj16ENS_18Kernel_traits_baseILj1280ES2_S2_S2_S2_fjLj128EEEEELb0ELb1ELb0ELb0EEEvNS_9FwdParamsE --------------------------
	.section	.nv.info._ZN10layer_norm13ln_fwd_kernelINS_13Kernel_traitsI6__halfS2_S2_S2_fjLj1280ELj1ELj4ELj1ELj16ENS_18Kernel_traits_baseILj1280ES2_S2_S2_S2_fjLj128EEEEELb0ELb1ELb0ELb0EEEvNS_9FwdParamsE,"",@"SHT_CUDA_INFO"
	.sectionflags	@""
	.align	4


	//----- nvinfo : EIATTR_CUDA_API_VERSION
	.align		4
        /*0000*/ 	.byte	0x04, 0x37
        /*0002*/ 	.short	(.L_1330 - .L_1329)
.L_1329:
        /*0004*/ 	.word	0x00000082


	//----- nvinfo : EIATTR_KPARAM_INFO
	.align		4
.L_1330:
        /*0008*/ 	.byte	0x04, 0x17
        /*000a*/ 	.short	(.L_1332 - .L_1331)
.L_1331:
        /*000c*/ 	.word	0x00000000
        /*0010*/ 	.short	0x0000
        /*0012*/ 	.short	0x0000
        /*0014*/ 	.byte	0x00, 0xf0, 0xa1, 0x03


	//----- nvinfo : EIATTR_SPARSE_MMA_MASK
	.align		4
.L_1332:
        /*0018*/ 	.byte	0x03, 0x50
        /*001a*/ 	.short	0x0000


	//----- nvinfo : EIATTR_MAXREG_COUNT
	.align		4
        /*001c*/ 	.byte	0x03, 0x1b
        /*001e*/ 	.short	0x00ff


	//----- nvinfo : EIATTR_MERCURY_ISA_VERSION
	.align		4
        /*0020*/ 	.byte	0x03, 0x5f
        /*0022*/ 	.short	0x0101


	//----- nvinfo : EIATTR_COOP_GROUP_MASK_REGIDS
	.align		4
        /*0024*/ 	.byte	0x04, 0x29
        /*0026*/ 	.short	(.L_1334 - .L_1333)


	//   ....[0]....
.L_1333:
        /*0028*/ 	.word	0xffffffff


	//   ....[1]....
        /*002c*/ 	.word	0xffffffff


	//   ....[2]....
        /*0030*/ 	.word	0xffffffff


	//   ....[3]....
        /*0034*/ 	.word	0xffffffff


	//   ....[4]....
        /*0038*/ 	.word	0xffffffff


	//   ....[5]....
        /*003c*/ 	.word	0xffffffff


	//   ....[6]....
        /*0040*/ 	.word	0xffffffff


	//   ....[7]....
        /*0044*/ 	.word	0xffffffff


	//   ....[8]....
        /*0048*/ 	.word	0xffffffff


	//   ....[9]....
        /*004c*/ 	.word	0xffffffff


	//   ....[10]....
        /*0050*/ 	.word	0x050000b1


	//   ....[11]....
        /*0054*/ 	.word	0x050000b1


	//   ....[12]....
        /*0058*/ 	.word	0x050000b1


	//   ....[13]....
        /*005c*/ 	.word	0x050000b1


	//   ....[14]....
        /*0060*/ 	.word	0x050000b1


	//   ....[15]....
        /*0064*/ 	.word	0x050000b1


	//   ....[16]....
        /*0068*/ 	.word	0x050000b1


	//   ....[17]....
        /*006c*/ 	.word	0x050000b1


	//   ....[18]....
        /*0070*/ 	.word	0x050000b1


	//   ....[19]....
        /*0074*/ 	.word	0x050000b1


	//----- nvinfo : EIATTR_COOP_GROUP_INSTR_OFFSETS
	.align		4
.L_1334:
        /*0078*/ 	.byte	0x04, 0x28
        /*007a*/ 	.short	(.L_1336 - .L_1335)


	//   ....[0]....
.L_1335:
        /*007c*/ 	.word	0x000025f0


	//   ....[1]....
        /*0080*/ 	.word	0x00002620


	//   ....[2]....
        /*0084*/ 	.word	0x00002640


	//   ....[3]....
        /*0088*/ 	.word	0x00002660


	//   ....[4]....
        /*008c*/ 	.word	0x00002690


	//   ....[5]....
        /*0090*/ 	.word	0x00002bd0


	//   ....[6]....
        /*0094*/ 	.word	0x00002bf0


	//   ....[7]....
        /*0098*/ 	.word	0x00002c10


	//   ....[8]....
        /*009c*/ 	.word	0x00002c30


	//   ....[9]....
        /*00a0*/ 	.word	0x00002c50


	//   ....[10]....
        /*00a4*/ 	.word	0x00003910


	//   ....[11]....
        /*00a8*/ 	.word	0x000039b0


	//   ....[12]....
        /*00ac*/ 	.word	0x00003a20


	//   ....[13]....
        /*00b0*/ 	.word	0x00003a90


	//   ....[14]....
        /*00b4*/ 	.word	0x00003b10


	//   ....[15]....
        /*00b8*/ 	.word	0x000040b0


	//   ....[16]....
        /*00bc*/ 	.word	0x00004120


	//   ....[17]....
        /*00c0*/ 	.word	0x00004190


	//   ....[18]....
        /*00c4*/ 	.word	0x00004200


	//   ....[19]....
        /*00c8*/ 	.word	0x00004270


	//----- nvinfo : EIATTR_EXIT_INSTR_OFFSETS
	.align		4
.L_1336:
        /*00cc*/ 	.byte	0x04, 0x1c
        /*00ce*/ 	.short	(.L_1338 - .L_1337)


	//   ....[0]....
.L_1337:
        /*00d0*/ 	.word	0x00000750


	//   ....[1]....
        /*00d4*/ 	.word	0x000038a0


	//----- nvinfo : EIATTR_MAX_THREADS
	.align		4
.L_1338:
        /*00d8*/ 	.byte	0x04, 0x05
        /*00da*/ 	.short	(.L_1340 - .L_1339)
.L_1339:
        /*00dc*/ 	.word	0x00000080
        /*00e0*/ 	.word	0x00000001
        /*00e4*/ 	.word	0x00000001


	//----- nvinfo : EIATTR_CRS_STACK_SIZE
	.align		4
.L_1340:
        /*00e8*/ 	.byte	0x04, 0x1e
        /*00ea*/ 	.short	(.L_1342 - .L_1341)
.L_1341:
        /*00ec*/ 	.word	0x00000000


	//----- nvinfo : EIATTR_CBANK_PARAM_SIZE
	.align		4
.L_1342:
        /*00f0*/ 	.byte	0x03, 0x19
        /*00f2*/ 	.short	0x00e8


	//----- nvinfo : EIATTR_PARAM_CBANK
	.align		4
        /*00f4*/ 	.byte	0x04, 0x0a
        /*00f6*/ 	.short	(.L_1344 - .L_1343)
	.align		4
.L_1343:
        /*00f8*/ 	.word	index@(.nv.constant0._ZN10layer_norm13ln_fwd_kernelINS_13Kernel_traitsI6__halfS2_S2_S2_fjLj1280ELj1ELj4ELj1ELj16ENS_18Kernel_traits_baseILj1280ES2_S2_S2_S2_fjLj128EEEEELb0ELb1ELb0ELb0EEEvNS_9FwdParamsE)
        /*00fc*/ 	.short	0x0210
        /*00fe*/ 	.short	0x00e8


	//----- nvinfo : EIATTR_SW_WAR
	.align		4
.L_1344:
        /*0100*/ 	.byte	0x04, 0x36
        /*0102*/ 	.short	(.L_1346 - .L_1345)
.L_1345:
        /*0104*/ 	.word	0x00000008
.L_1346:


//--------------------- .nv.info._ZN10layer_norm13ln_fwd_kernelINS_13Kernel_traitsI6__halfS2_S2_S2_fjLj1280ELj1ELj4ELj1ELj16ENS_18Kernel_traits_baseILj1280ES2_S2_S2_S2_fjLj128EEEEELb0ELb1ELb0ELb1EEEvNS_9FwdParamsE --------------------------
	.section	.nv.info._ZN10layer_norm13ln_fwd_kernelINS_13Kernel_traitsI6__halfS2_S2_S2_fjLj1280ELj1ELj4ELj1ELj16ENS_18Kernel_traits_baseILj1280ES2_S2_S2_S2_fjLj128EEEEELb0ELb1ELb0ELb1EEEvNS_9FwdParamsE,"",@"SHT_CUDA_INFO"
	.sectionflags	@""
	.align	4


	//----- nvinfo : EIATTR_CUDA_API_VERSION
	.align		4
        /*0000*/ 	.byte	0x04, 0x37
        /*0002*/ 	.short	(.L_1348 - .L_1347)
.L_1347:
        /*0004*/ 	.word	0x00000082


	//----- nvinfo : EIATTR_KPARAM_INFO
	.align		4
.L_1348:
        /*0008*/ 	.byte	0x04, 0x17
        /*000a*/ 	.short	(.L_1350 - .L_1349)
.L_1349:
        /*000c*/ 	.word	0x00000000
        /*0010*/ 	.short	0x0000
        /*0012*/ 	.short	0x0000
        /*0014*/ 	.byte	0x00, 0xf0, 0xa1, 0x03


	//----- nvinfo : EIATTR_SPARSE_MMA_MASK
	.align		4
.L_1350:
        /*0018*/ 	.byte	0x03, 0x50
        /*001a*/ 	.short	0x0000


	//----- nvinfo : EIATTR_MAXREG_COUNT
	.align		4
        /*001c*/ 	.byte	0x03, 0x1b
        /*001e*/ 	.short	0x00ff


	//----- nvinfo : EIATTR_MERCURY_ISA_VERSION
	.align		4
        /*0020*/ 	.byte	0x03, 0x5f
        /*0022*/ 	.short	0x0101


	//----- nvinfo : EIATTR_COOP_GROUP_MASK_REGIDS
	.align		4
        /*0024*/ 	.byte	0x04, 0x29
        /*0026*/ 	.short	(.L_1352 - .L_1351)


	//   ....[0]....
.L_1351:
        /*0028*/ 	.word	0xffffffff


	//   ....[1]....
        /*002c*/ 	.word	0xffffffff


	//   ....[2]....
        /*0030*/ 	.word	0xffffffff


	//   ....[3]....
        /*0034*/ 	.word	0xffffffff


	//   ....[4]....
        /*0038*/ 	.word	0xffffffff


	//   ....[5]....
        /*003c*/ 	.word	0xffffffff


	//   ....[6]....
        /*0040*/ 	.word	0xffffffff


	//   ....[7]....
        /*0044*/ 	.word	0xffffffff


	//   ....[8]....
        /*0048*/ 	.word	0xffffffff


	//   ....[9]....
        /*004c*/ 	.word	0xffffffff


	//   ....[10]....
        /*0050*/ 	.word	0x050000b8


	//   ....[11]....
        /*0054*/ 	.word	0x050000b8


	//   ....[12]....
        /*0058*/ 	.word	0x050000b8


	//   ....[13]....
        /*005c*/ 	.word	0x050000b8


	//   ....[14]....
        /*0060*/ 	.word	0x050000b8


	//   ....[15]....
        /*0064*/ 	.word	0x050000b8


	//   ....[16]....
        /*0068*/ 	.word	0x050000b8


	//   ....[17]....
        /*006c*/ 	.word	0x050000b8


	//   ....[18]....
        /*0070*/ 	.word	0x050000b8


	//   ....[19]....
        /*0074*/ 	.word	0x050000b8


	//----- nvinfo : EIATTR_COOP_GROUP_INSTR_OFFSETS
	.align		4
.L_1352:
        /*0078*/ 	.byte	0x04, 0x28
        /*007a*/ 	.short	(.L_1354 - .L_1353)


	//   ....[0]....
.L_1353:
        /*007c*/ 	.word	0x00001fc0


	//   ....[1]....
        /*0080*/ 	.word	0x00001ff0


	//   ....[2]....
        /*0084*/ 	.word	0x00002010


	//   ....[3]....
        /*0088*/ 	.word	0x00002030


	//   ....[4]....
        /*008c*/ 	.word	0x00002050


	//   ....[5]....
        /*0090*/ 	.word	0x00002580


	//   ....[6]....
        /*0094*/ 	.word	0x000025a0


	//   ....[7]....
        /*0098*/ 	.word	0x000025c0


	//   ....[8]....
        /*009c*/ 	.word	0x000025e0


	//   ....[9]....
        /*00a0*/ 	.word	0x00002600


	//   ....[10]....
        /*00a4*/ 	.word	0x00003140


	//   ....[11]....
        /*00a8*/ 	.word	0x000031f0


	//   ....[12]....
        /*00ac*/ 	.word	0x00003260


	//   ....[13]....
        /*00b0*/ 	.word	0x000032d0


	//   ....[14]....
        /*00b4*/ 	.word	0x00003340


	//   ....[15]....
        /*00b8*/ 	.word	0x000038c0


	//   ....[16]....
        /*00bc*/ 	.word	0x00003930


	//   ....[17]....
        /*00c0*/ 	.word	0x000039a0


	//   ....[18]....
        /*00c4*/ 	.word	0x00003a10


	//   ....[19]....
        /*00c8*/ 	.word	0x00003a80


	//----- nvinfo : EIATTR_EXIT_INSTR_OFFSETS
	.align		4
.L_1354:
        /*00cc*/ 	.byte	0x04, 0x1c
        /*00ce*/ 	.short	(.L_1356 - .L_1355)


	//   ....[0]....
.L_1355:
        /*00d0*/ 	.word	0x000001b0


	//   ....[1]....
        /*00d4*/ 	.word	0x000030d0


	//----- nvinfo : EIATTR_MAX_THREADS
	.align		4
.L_1356:
        /*00d8*/ 	.byte	0x04, 0x05
        /*00da*/ 	.short	(.L_1358 - .L_1357)
.L_1357:
        /*00dc*/ 	.word	0x00000080
        /*00e0*/ 	.word	0x00000001
        /*00e4*/ 	.word	0x00000001


	//----- nvinfo : EIATTR_CRS_STACK_SIZE
	.align		4
.L_1358:
        /*00e8*/ 	.byte	0x04, 0x1e
        /*00ea*/ 	.short	(.L_1360 - .L_1359)
.L_1359:
        /*00ec*/ 	.word	0x00000000


	//----- nvinfo : EIATTR_CBANK_PARAM_SIZE
	.align		4
.L_1360:
        /*00f0*/ 	.byte	0x03, 0x19
        /*00f2*/ 	.short	0x00e8


	//----- nvinfo : EIATTR_PARAM_CBANK
	.align		4
        /*00f4*/ 	.byte	0x04, 0x0a
        /*00f6*/ 	.short	(.L_1362 - .L_1361)
	.align		4
.L_1361:
        /*00f8*/ 	.word	index@(.nv.constant0._ZN10layer_norm13ln_fwd_kernelINS_13Kernel_traitsI6__halfS2_S2_S2_fjLj1280ELj1ELj4ELj1ELj16ENS_18Kernel_traits_baseILj1280ES2_S2_S2_S2_fjLj128EEEEELb0ELb1ELb0ELb1EEEvNS_9FwdParamsE)
        /*00fc*/ 	.short	0x0210
        /*00fe*/ 	.short	0x00e8


	//----- nvinfo : EIATTR_SW_WAR
	.align		4
.L_1362:
        /*0100*/ 	.byte	0x04, 0x36
        /*0102*/ 	.short	(.L_1364 - .L_1363)
.L_1363:
        /*0104*/ 	.word	0x00000008
.L_1364:


//--------------------- .nv.info._ZN10layer_norm13ln_fwd_kernelINS_13Kernel_traitsI6__halfS2_S2_S2_fjLj1280ELj1ELj4ELj1ELj16ENS_18Kernel_traits_baseILj1280ES2_S2_S2_S2_fjLj128EEEEELb0ELb1ELb1ELb0EEEvNS_9FwdParamsE --------------------------
	.section	.nv.info._ZN10layer_norm13ln_fwd_kernelINS_13Kernel_traitsI6__halfS2_S2_S2_fjLj1280ELj1ELj4ELj1ELj16ENS_18Kernel_traits_baseILj1280ES2_S2_S2_S2_fjLj128EEEEELb0ELb1ELb1ELb0EEEvNS_9FwdParamsE,"",@"SHT_CUDA_INFO"
	.sectionflags	@""
	.align	4


	//----- nvinfo : EIATTR_CUDA_API_VERSION
	.align		4
        /*0000*/ 	.byte	0x04, 0x37
        /*0002*/ 	.short	(.L_1366 - .L_1365)
.L_1365:
        /*0004*/ 	.word	0x00000082


	//----- nvinfo : EIATTR_KPARAM_INFO
	.align		4
.L_1366:
        /*0008*/ 	.byte	0x04, 0x17
        /*000a*/ 	.short	(.L_1368 - .L_1367)
.L_1367:
        /*000c*/ 	.word	0x00000000
        /*0010*/ 	.short	0x0000
        /*0012*/ 	.short	0x0000
        /*0014*/ 	.byte	0x00, 0xf0, 0xa1, 0x03


	//----- nvinfo : EIATTR_SPARSE_MMA_MASK
	.align		4
.L_1368:
        /*0018*/ 	.byte	0x03, 0x50
        /*001a*/ 	.short	0x0000


	//----- nvinfo : EIATTR_MAXREG_COUNT
	.align		4
        /*001c*/ 	.byte	0x03, 0x1b
        /*001e*/ 	.short	0x00ff


	//----- nvinfo : EIATTR_MERCURY_ISA_VERSION
	.align		4
        /*0020*/ 	.byte	0x03, 0x5f
        /*0022*/ 	.short	0x0101


	//----- nvinfo : EIATTR_COOP_GROUP_MASK_REGIDS
	.align		4
        /*0024*/ 	.byte	0x04, 0x29
        /*0026*/ 	.short	(.L_1370 - .L_1369)


	//   ....[0]....
.L_1369:
        /*0028*/ 	.word	0xffffffff


	//   ....[1]....
        /*002c*/ 	.word	0xffffffff


	//   ....[2]....
        /*0030*/ 	.word	0xffffffff


	//   ....[3]....
        /*0034*/ 	.word	0xffffffff


	//   ....[4]....
        /*0038*/ 	.word	0xffffffff


	//   ....[5]....
        /*003c*/ 	.word	0xffffffff


	//   ....[6]....
        /*0040*/ 	.word	0xffffffff


	//   ....[7]....
        /*0044*/ 	.word	0xffffffff


	//   ....[8]....
        /*0048*/ 	.word	0xffffffff


	//   ....[9]....
        /*004c*/ 	.word	0xffffffff


	//   ....[10]....
        /*0050*/ 	.word	0x050000bd


	//   ....[11]....
        /*0054*/ 	.word	0x050000bd


	//   ....[12]....
        /*0058*/ 	.word	0x050000bd


	//   ....[13]....
        /*005c*/ 	.word	0x050000bd


	//   ....[14]....
        /*0060*/ 	.word	0x050000bd


	//   ....[15]....
        /*0064*/ 	.word	0x050000bd


	//   ....[16]....
        /*0068*/ 	.word	0x050000bd


	//   ....[17]....
        /*006c*/ 	.word	0x050000bd


	//   ....[18]....
        /*0070*/ 	.word	0x050000bd


	//   ....[19]....
        /*0074*/ 	.word	0x050000bd


	//----- nvinfo : EIATTR_COOP_GROUP_INSTR_OFFSETS
	.align		4
.L_1370:
        /*0078*/ 	.byte	0x04, 0x28
        /*007a*/ 	.short	(.L_1372 - .L_1371)


	//   ....[0]....
.L_1371:
        /*007c*/ 	.word	0x00003840


	//   ....[1]....
        /*0080*/ 	.word	0x00003870


	//   ....[2]....
        /*0084*/ 	.word	0x00003890


	//   ....[3]....
        /*0088*/ 	.word	0x000038b0


	//   ....[4]....
        /*008c*/ 	.word	0x000038d0


	//   ....[5]....
        /*0090*/ 	.word	0x00003e10


	//   ....[6]....
        /*0094*/ 	.word	0x00003e30


	//   ....[7]....
        /*0098*/ 	.word	0x00003e50


	//   ....[8]....
        /*009c*/ 	.word	0x00003e70


	//   ....[9]....
        /*00a0*/ 	.word	0x00003e90


	//   ....[10]....
        /*00a4*/ 	.word	0x00004bf0


	//   ....[11]....
        /*00a8*/ 	.word	0x00004ca0


	//   ....[12]....
        /*00ac*/ 	.word	0x00004d10


	//   ....[13]....
        /*00b0*/ 	.word	0x00004d80


	//   ....[14]....
        /*00b4*/ 	.word	0x00004df0


	//   ....[15]....
        /*00b8*/ 	.word	0x00005380


	//   ....[16]....
        /*00bc*/ 	.word	0x000053f0


	//   ....[17]....
        /*00c0*/ 	.word	0x00005460


	//   ....[18]....
        /*00c4*/ 	.word	0x000054d0


	//   ....[19]....
        /*00c8*/ 	.word	0x00005540


	//----- nvinfo : EIATTR_EXIT_INSTR_OFFSETS
	.align		4
.L_1372:
        /*00cc*/ 	.byte	0x04, 0x1c
        /*00ce*/ 	.short	(.L_1374 - .L_1373)


	//   ....[0]....
.L_1373:
        /*00d0*/ 	.word	0x00000760


	//   ....[1]....
        /*00d4*/ 	.word	0x00004b80


	//----- nvinfo : EIATTR_MAX_THREADS
	.align		4
.L_1374:
        /*00d8*/ 	.byte	0x04, 0x05
        /*00da*/ 	.short	(.L_1376 - .L_1375)
.L_1375:
        /*00dc*/ 	.word	0x00000080
        /*00e0*/ 	.word	0x00000001
        /*00e4*/ 	.word	0x00000001


	//----- nvinfo : EIATTR_CRS_STACK_SIZE
	.align		4
.L_1376:
        /*00e8*/ 	.byte	0x04, 0x1e
        /*00ea*/ 	.short	(.L_1378 - .L_1377)
.L_1377:
        /*00ec*/ 	.word	0x00000000


	//----- nvinfo : EIATTR_CBANK_PARAM_SIZE
	.align		4
.L_1378:
        /*00f0*/ 	.byte	0x03, 0x19
        /*00f2*/ 	.short	0x00e8


	//----- nvinfo : EIATTR_PARAM_CBANK
	.align		4
        /*00f4*/ 	.byte	0x04, 0x0a
        /*00f6*/ 	.short	(.L_1380 - .L_1379)
	.align		4
.L_1379:
        /*00f8*/ 	.word	index@(.nv.constant0._ZN10layer_norm13ln_fwd_kernelINS_13Kernel_traitsI6__halfS2_S2_S2_fjLj1280ELj1ELj4ELj1ELj16ENS_18Kernel_traits_baseILj1280ES2_S2_S2_S2_fjLj128EEEEELb0ELb1ELb1ELb0EEEvNS_9FwdParamsE)
        /*00fc*/ 	.short	0x0210
        /*00fe*/ 	.short	0x00e8


	//----- nvinfo : EIATTR_SW_WAR
	.align		4
.L_1380:
        /*0100*/ 	.byte	0x04, 0x36
        /*0102*/ 	.short	(.L_1382 - .L_1381)
.L_1381:
        /*0104*/ 	.word	0x00000008
.L_1382:


//--------------------- .nv.info._ZN10layer_norm13ln_fwd_kernelINS_13Kernel_traitsI6__halfS2_S2_S2_fjLj1280ELj1ELj4ELj1ELj16ENS_18Kernel_traits_baseILj1280ES2_S2_S2_S2_fjLj128EEEEELb0ELb1ELb1ELb1EEEvNS_9FwdParamsE --------------------------
	.section	.nv.info._ZN10layer_norm13ln_fwd_kernelINS_13Kernel_traitsI6__halfS2_S2_S2_fjLj1280ELj1ELj4ELj1ELj16ENS_18Kernel_traits_baseILj1280ES2_S2_S2_S2_fjLj128EEEEELb0ELb1ELb1ELb1EEEvNS_9FwdParamsE,"",@"SHT_CUDA_INFO"
	.sectionflags	@""
	.align	4


	//----- nvinfo : EIATTR_CUDA_API_VERSION
	.align		4
        /*0000*/ 	.byte	0x04, 0x37
        /*0002*/ 	.short	(.L_1384 - .L_1383)
.L_1383:
        /*0004*/ 	.word	0x00000082


	//----- nvinfo : EIATTR_KPARAM_INFO
	.align		4
.L_1384:
        /*0008*/ 	.byte	0x04, 0x17
        /*000a*/ 	.short	(.L_1386 - .L_1385)
.L_1385:
        /*000c*/ 	.word	0x00000000
        /*0010*/ 	.short	0x0000
        /*0012*/ 	.short	0x0000
        /*0014*/ 	.byte	0x00, 0xf0, 0xa1, 0x03


	//----- nvinfo : EIATTR_SPARSE_MMA_MASK
	.align		4
.L_1386:
        /*0018*/ 	.byte	0x03, 0x50
        /*001a*/ 	.short	0x0000


	//----- nvinfo : EIATTR_MAXREG_COUNT
	.align		4
        /*001c*/ 	.byte	0x03, 0x1b
        /*001e*/ 	.short	0x00ff


	//----- nvinfo : EIATTR_MERCURY_ISA_VERSION
	.align		4
        /*0020*/ 	.byte	0x03, 0x5f
        /*0022*/ 	.short	0x0101


	//----- nvinfo : EIATTR_COOP_GROUP_MASK_REGIDS
	.align		4
        /*0024*/ 	.byte	0x04, 0x29
        /*0026*/ 	.short	(.L_1388 - .L_1387)


	//   ....[0]....
.L_1387:
        /*0028*/ 	.word	0xffffffff


	//   ....[1]....
        /*002c*/ 	.word	0xffffffff


	//   ....[2]....
        /*0030*/ 	.word	0xffffffff


	//   ....[3]....
        /*0034*/ 	.word	0xffffffff


	//   ....[4]....
        /*0038*/ 	.word	0xffffffff


	//   ....[5]....
        /*003c*/ 	.word	0xffffffff


	//   ....[6]....
        /*0040*/ 	.word	0xffffffff


	//   ....[7]....
        /*0044*/ 	.word	0xffffffff


	//   ....[8]....
        /*0048*/ 	.word	0xffffffff


	//   ....[9]....
        /*004c*/ 	.word	0xffffffff


	//   ....[10]....
        /*0050*/ 	.word	0x050000ac


	//   ....[11]....
        /*0054*/ 	.word	0x050000ac


	//   ....[12]....
        /*0058*/ 	.word	0x050000ac


	//   ....[13]....
        /*005c*/ 	.word	0x050000ac


	//   ....[14]....
        /*0060*/ 	.word	0x050000ac


	//   ....[15]....
        /*0064*/ 	.word	0x050000ac


	//   ....[16]....
        /*0068*/ 	.word	0x050000ac


	//   ....[17]....
        /*006c*/ 	.word	0x050000ac


	//   ....[18]....
        /*0070*/ 	.word	0x050000ac


	//   ....[19]....
        /*0074*/ 	.word	0x050000ac


	//----- nvinfo : EIATTR_COOP_GROUP_INSTR_OFFSETS
	.align		4
.L_1388:
        /*0078*/ 	.byte	0x04, 0x28
        /*007a*/ 	.short	(.L_1390 - .L_1389)


	//   ....[0]....
.L_1389:
        /*007c*/ 	.word	0x00003050


	//   ....[1]....
        /*0080*/ 	.word	0x00003080


	//   ....[2]....
        /*0084*/ 	.word	0x000030a0


	//   ....[3]....
        /*0088*/ 	.word	0x000030c0


	//   ....[4]....
        /*008c*/ 	.word	0x000030e0


	//   ....[5]....
        /*0090*/ 	.word	0x00003610


	//   ....[6]....
        /*0094*/ 	.word	0x00003630


	//   ....[7]....
        /*0098*/ 	.word	0x00003650


	//   ....[8]....
        /*009c*/ 	.word	0x00003670


	//   ....[9]....
        /*00a0*/ 	.word	0x00003690


	//   ....[10]....
        /*00a4*/ 	.word	0x00004360


	//   ....[11]....
        /*00a8*/ 	.word	0x00004410


	//   ....[12]....
        /*00ac*/ 	.word	0x00004480


	//   ....[13]....
        /*00b0*/ 	.word	0x000044f0


	//   ....[14]....
        /*00b4*/ 	.word	0x00004560


	//   ....[15]....
        /*00b8*/ 	.word	0x00004ae0


	//   ....[16]....
        /*00bc*/ 	.word	0x00004b50


	//   ....[17]....
        /*00c0*/ 	.word	0x00004bc0


	//   ....[18]....
        /*00c4*/ 	.word	0x00004c30


	//   ....[19]....
        /*00c8*/ 	.word	0x00004ca0


	//----- nvinfo : EIATTR_EXIT_INSTR_OFFSETS
	.align		4
.L_1390:
        /*00cc*/ 	.byte	0x04, 0x1c
        /*00ce*/ 	.short	(.L_1392 - .L_1391)


	//   ....[0]....
.L_1391:
        /*00d0*/ 	.word	0x000001b0


	//   ....[1]....
        /*00d4*/ 	.word	0x000042f0


	//----- nvinfo : EIATTR_MAX_THREADS
	.align		4
.L_1392:
        /*00d8*/ 	.byte	0x04, 0x05
        /*00da*/ 	.short	(.L_1394 - .L_1393)
.L_1393:
        /*00dc*/ 	.word	0x00000080
        /*00e0*/ 	.word	0x00000001
        /*00e4*/ 	.word	0x00000001


	//----- nvinfo : EIATTR_CRS_STACK_SIZE
	.align		4
.L_1394:
        /*00e8*/ 	.byte	0x04, 0x1e
        /*00ea*/ 	.short	(.L_1396 - .L_1395)
.L_1395:
        /*00ec*/ 	.word	0x00000000


	//----- nvinfo : EIATTR_CBANK_PARAM_SIZE
	.align		4
.L_1396:
        /*00f0*/ 	.byte	0x03, 0x19
        /*00f2*/ 	.short	0x00e8


	//----- nvinfo : EIATTR_PARAM_CBANK
	.align		4
        /*00f4*/ 	.byte	0x04, 0x0a
        /*00f6*/ 	.short	(.L_1398 - .L_1397)
	.align		4
.L_1397:
        /*00f8*/ 	.word	index@(.nv.constant0._ZN10layer_norm13ln_fwd_kernelINS_13Kernel_traitsI6__halfS2_S2_S2_fjLj1280ELj1ELj4ELj1ELj16ENS_18Kernel_traits_baseILj1280ES2_S2_S2_S2_fjLj128EEEEELb0ELb1ELb1ELb1EEEvNS_9FwdParamsE)
        /*00fc*/ 	.short	0x0210
        /*00fe*/ 	.short	0x00e8


	//----- nvinfo : EIATTR_SW_WAR
	.align		4
.L_1398:
        /*0100*/ 	.byte	0x04, 0x36
        /*0102*/ 	.short	(.L_1400 - .L_1399)
.L_1399:
        /*0104*/ 	.word	0x00000008
.L_1400:


//--------------------- .nv.info._ZN10layer_norm13ln_fwd_kernelINS_13Kernel_traitsI6__halfS2_S2_S2_fjLj1280ELj1ELj4ELj1ELj16ENS_18Kernel_traits_baseILj1280ES2_S2_S2_S2_fjLj128EEEEELb1ELb0ELb0ELb0EEEvNS_9FwdParamsE --------------------------
	.section	.nv.info._ZN10layer_norm13ln_fwd_kernelINS_13Kernel_traitsI6__halfS2_S2_S2_fjLj1280ELj1ELj4ELj1ELj16ENS_18Kernel_traits_baseILj1280ES2_S2_S2_S2_fjLj128EEEEELb1ELb0ELb0ELb0EEEvNS_9FwdParamsE,"",@"SHT_CUDA_INFO"
	.sectionflags	@""
	.align	4


	//----- nvinfo : EIATTR_CUDA_API_VERSION
	.align		4
        /*0000*/ 	.byte	0x04, 0x37
        /*0002*/ 	.short	(.L_1402 - .L_1401)
.L_1401:
        /*0004*/ 	.word	0x00000082


	//----- nvinfo : EIATTR_KPARAM_INFO
	.align		4
.L_1402:
        /*0008*/ 	.byte	0x04, 0x17
        /*000a*/ 	.short	(.L_1404 - .L_1403)
.L_1403:
        /*000c*/ 	.word	0x00000000
        /*0010*/ 	.short	0x0000
        /*0012*/ 	.short	0x0000
        /*0014*/ 	.byte	0x00, 0xf0, 0xa1, 0x03


	//----- nvinfo : EIATTR_SPARSE_MMA_MASK
	.align		4
.L_1404:
        /*0018*/ 	.byte	0x03, 0x50
        /*001a*/ 	.short	0x0000


	//----- nvinfo : EIATTR_MAXREG_COUNT
	.align		4
        /*001c*/ 	.byte	0x03, 0x1b
        /*001e*/ 	.short	0x00ff


	//----- nvinfo : EIATTR_MERCURY_ISA_VERSION
	.align		4
        /*0020*/ 	.byte	0x03, 0x5f
        /*0022*/ 	.short	0x0101


	//----- nvinfo : EIATTR_COOP_GROUP_MASK_REGIDS
	.align		4
        /*0024*/ 	.byte	0x04, 0x29
        /*0026*/ 	.short	(.L_1406 - .L_1405)


	//   ....[0]....
.L_1405:
        /*0028*/ 	.word	0xffffffff


	//   ....[1]....
        /*002c*/ 	.word	0xffffffff


	//   ....[2]....
        /*0030*/ 	.word	0xffffffff


	//   ....[3]....
        /*0034*/ 	.word	0xffffffff


	//   ....[4]....
        /*0038*/ 	.word	0xffffffff


	//   ....[5]....
        /*003c*/ 	.word	0xffffffff


	//   ....[6]....
        /*0040*/ 	.word	0xffffffff


	//   ....[7]....
        /*0044*/ 	.word	0xffffffff


	//   ....[8]....
        /*0048*/ 	.word	0xffffffff


	//   ....[9]....
        /*004c*/ 	.word	0xffffffff


	//   ....[10]....
        /*0050*/ 	.word	0x05000096


	//   ....[11]....
        /*0054*/ 	.word	0x05000096


	//   ....[12]....
        /*0058*/ 	.word	0x05000096


	//   ....[13]....
        /*005c*/ 	.word	0x05000096


	//   ....[14]....
        /*0060*/ 	.word	0x05000096


	//   ....[15]....
        /*0064*/ 	.word	0x05000096


	//   ....[16]....
        /*0068*/ 	.word	0x05000096


	//   ....[17]....
        /*006c*/ 	.word	0x05000096


	//   ....[18]....
        /*0070*/ 	.word	0x05000096


	//   ....[19]....
        /*0074*/ 	.word	0x05000096


	//----- nvinfo : EIATTR_COOP_GROUP_INSTR_OFFSETS
	.align		4
.L_1406:
        /*0078*/ 	.byte	0x04, 0x28
        /*007a*/ 	.short	(.L_1408 - .L_1407)


	//   ....[0]....
.L_1407:
        /*007c*/ 	.word	0x0000f840


	//   ....[1]....
        /*0080*/ 	.word	0x0000f870


	//   ....[2]....
        /*0084*/ 	.word	0x0000f890


	//   ....[3]....
        /*0088*/ 	.word	0x0000f8b0


	//   ....[4]....
        /*008c*/ 	.word	0x0000f8d0


	//   ....[5]....
        /*0090*/ 	.word	0x0000fe10


	//   ....[6]....
        /*0094*/ 	.word	0x0000fe30


	//   ....[7]....
        /*0098*/ 	.word	0x0000fe50


	//   ....[8]....
        /*009c*/ 	.word	0x0000fe70


	//   ....[9]....
        /*00a0*/ 	.word	0x0000fe90


	//   ....[10]....
        /*00a4*/ 	.word	0x00010b70


	//   ....[11]....
        /*00a8*/ 	.word	0x00010c20


	//   ....[12]....
        /*00ac*/ 	.word	0x00010c90


	//   ....[13]....
        /*00b0*/ 	.word	0x00010d00


	//   ....[14]....
        /*00b4*/ 	.word	0x00010d70


	//   ....[15]....
        /*00b8*/ 	.word	0x000112f0


	//   ....[16]....
        /*00bc*/ 	.word	0x00011360


	//   ....[17]....
        /*00c0*/ 	.word	0x000113d0


	//   ....[18]....
        /*00c4*/ 	.word	0x00011440


	//   ....[19]....
        /*00c8*/ 	.word	0x000114b0


	//----- nvinfo : EIATTR_EXIT_INSTR_OFFSETS
	.align		4
.L_1408:
        /*00cc*/ 	.byte	0x04, 0x1c
        /*00ce*/ 	.short	(.L_1410 - .L_1409)


	//   ....[0]....
.L_1409:
        /*00d0*/ 	.word	0x00000ac0


	//   ....[1]....
        /*00d4*/ 	.word	0x00010b00


	//----- nvinfo : EIATTR_MAX_THREADS
	.align		4
.L_1410:
        /*00d8*/ 	.byte	0x04, 0x05
        /*00da*/ 	.short	(.L_1412 - .L_1411)
.L_1411:
        /*00dc*/ 	.word	0x00000080
        /*00e0*/ 	.word	0x00000001
        /*00e4*/ 	.word	0x00000001


	//----- nvinfo : EIATTR_CRS_STACK_SIZE
	.align		4
.L_1412:
        /*00e8*/ 	.byte	0x04, 0x1e
        /*00ea*/ 	.short	(.L_1414 - .L_1413)
.L_1413:
        /*00ec*/ 	.word	0x00000000


	//----- nvinfo : EIATTR_CBANK_PARAM_SIZE
	.align		4
.L_1414:
        /*00f0*/ 	.byte	0x03, 0x19
        /*00f2*/ 	.short	0x00e8


	//----- nvinfo : EIATTR_PARAM_CBANK
	.align		4
        /*00f4*/ 	.byte	0x04, 0x0a
        /*00f6*/ 	.short	(.L_1416 - .L_1415)
	.align		4
.L_1415:
        /*00f8*/ 	.word	index@(.nv.constant0._ZN10layer_norm13ln_fwd_kernelINS_13Kernel_traitsI6__halfS2_S2_S2_fjLj1280ELj1ELj4ELj1ELj16ENS_18Kernel_traits_baseILj1280ES2_S2_S2_S2_fjLj128EEEEELb1ELb0ELb0ELb0EEEvNS_9FwdParamsE)
        /*00fc*/ 	.short	0x0210
        /*00fe*/ 	.short	0x00e8


	//----- nvinfo : EIATTR_SW_WAR
	.align		4
.L_1416:
        /*0100*/ 	.byte	0x04, 0x36
        /*0102*/ 	.short	(.L_1418 - .L_1417)
.L_1417:
        /*0104*/ 	.word	0x00000008
.L_1418:


//--------------------- .nv.info._ZN10layer_norm13ln_fwd_kernelINS_13Kernel_traitsI6__halfS2_S2_S2_fjLj1280ELj1ELj4ELj1ELj16ENS_18Kernel_traits_baseILj1280ES2_S2_S2_S2_fjLj128EEEEELb1ELb0ELb0ELb1EEEvNS_9FwdParamsE --------------------------
	.section	.nv.info._ZN10layer_norm13ln_fwd_kernelINS_13Kernel_traitsI6__halfS2_S2_S2_fjLj1280ELj1ELj4ELj1ELj16ENS_18Kernel_traits_baseILj1280ES2_S2_S2_S2_fjLj128EEEEELb1ELb0ELb0ELb1EEEvNS_9FwdParamsE,"",@"SHT_CUDA_INFO"
	.sectionflags	@""
	.align	4


	//----- nvinfo : EIATTR_CUDA_API_VERSION
	.align		4
        /*0000*/ 	.byte	0x04, 0x37
        /*0002*/ 	.short	(.L_1420 - .L_1419)
.L_1419:
        /*0004*/ 	.word	0x00000082


	//----- nvinfo : EIATTR_KPARAM_INFO
	.align		4
.L_1420:
        /*0008*/ 	.byte	0x04, 0x17
        /*000a*/ 	.short	(.L_1422 - .L_1421)
.L_1421:
        /*000c*/ 	.word	0x00000000
        /*0010*/ 	.short	0x0000
        /*0012*/ 	.short	0x0000
        /*0014*/ 	.byte	0x00, 0xf0, 0xa1, 0x03


	//----- nvinfo : EIATTR_SPARSE_MMA_MASK
	.align		4
.L_1422:
        /*0018*/ 	.byte	0x03, 0x50
        /*001a*/ 	.short	0x0000


	//----- nvinfo : EIATTR_MAXREG_COUNT
	.align		4
        /*001c*/ 	.byte	0x03, 0x1b
        /*001e*/ 	.short	0x00ff


	//----- nvinfo : EIATTR_MERCURY_ISA_VERSION
	.align		4
        /*0020*/ 	.byte	0x03, 0x5f
        /*0022*/ 	.short	0x0101


	//----- nvinfo : EIATTR_COOP_GROUP_MASK_REGIDS
	.align		4
        /*0024*/ 	.byte	0x04, 0x29
        /*0026*/ 	.short	(.L_1424 - .L_1423)


	//   ....[0]....
.L_1423:
        /*0028*/ 	.word	0xffffffff


	//   ....[1]....
        /*002c*/ 	.word	0xffffffff


	//   ....[2]....
        /*0030*/ 	.word	0xffffffff


	//   ....[3]....
        /*0034*/ 	.word	0xffffffff


	//   ....[4]....
        /*0038*/ 	.word	0xffffffff


	//   ....[5]....
        /*003c*/ 	.word	0xffffffff


	//   ....[6]....
        /*0040*/ 	.word	0xffffffff


	//   ....[7]....
        /*0044*/ 	.word	0xffffffff


	//   ....[8]....
        /*0048*/ 	.word	0xffffffff


	//   ....[9]....
        /*004c*/ 	.word	0xffffffff


	//   ....[10]....
        /*0050*/ 	.word	0x05000041


	//   ....[11]....
        /*0054*/ 	.word	0x05000041


	//   ....[12]....
        /*0058*/ 	.word	0x05000041


	//   ....[13]....
        /*005c*/ 	.word	0x05000041


	//   ....[14]....
        /*0060*/ 	.word	0x05000041


	//   ....[15]....
        /*0064*/ 	.word	0x05000041


	//   ....[16]....
        /*0068*/ 	.word	0x05000041


	//   ....[17]....
        /*006c*/ 	.word	0x05000041


	//   ....[18]....
        /*0070*/ 	.word	0x05000041


	//   ....[19]....
        /*0074*/ 	.word	0x05000041


	//----- nvinfo : EIATTR_COOP_GROUP_INSTR_OFFSETS
	.align		4
.L_1424:
        /*0078*/ 	.byte	0x04, 0x28
        /*007a*/ 	.short	(.L_1426 - .L_1425)


	//   ....[0]....
.L_1425:
        /*007c*/ 	.word	0x0000ed20


	//   ....[1]....
        /*0080*/ 	.word	0x0000ed40


	//   ....[2]....
        /*0084*/ 	.word	0x0000ed60


	//   ....[3]....
        /*0088*/ 	.word	0x0000ed80


	//   ....[4]....
        /*008c*/ 	.word	0x0000edb0


	//   ....[5]....
        /*0090*/ 	.word	0x0000f2e0


	//   ....[6]....
        /*0094*/ 	.word	0x0000f300


	//   ....[7]....
        /*0098*/ 	.word	0x0000f320


	//   ....[8]....
        /*009c*/ 	.word	0x0000f340


	//   ....[9]....
        /*00a0*/ 	.word	0x0000f360


	//   ....[10]....
        /*00a4*/ 	.word	0x00010130


	//   ....[11]....
        /*00a8*/ 	.word	0x000101d0


	//   ....[12]....
        /*00ac*/ 	.word	0x00010240


	//   ....[13]....
        /*00b0*/ 	.word	0x000102b0


	//   ....[14]....
        /*00b4*/ 	.word	0x00010330


	//   ....[15]....
        /*00b8*/ 	.word	0x000108b0


	//   ....[16]....
        /*00bc*/ 	.word	0x00010920


	//   ....[17]....
        /*00c0*/ 	.word	0x00010990


	//   ....[18]....
        /*00c4*/ 	.word	0x00010a00


	//   ....[19]....
        /*00c8*/ 	.word	0x00010a70


	//----- nvinfo : EIATTR_EXIT_INSTR_OFFSETS
	.align		4
.L_1426:
        /*00cc*/ 	.byte	0x04, 0x1c
        /*00ce*/ 	.short	(.L_1428 - .L_1427)


	//   ....[0]....
.L_1427:
        /*00d0*/ 	.word	0x000005f0


	//   ....[1]....
        /*00d4*/ 	.word	0x000100c0


	//----- nvinfo : EIATTR_MAX_THREADS
	.align		4
.L_1428:
        /*00d8*/ 	.byte	0x04, 0x05
        /*00da*/ 	.short	(.L_1430 - .L_1429)
.L_1429:
        /*00dc*/ 	.word	0x00000080
        /*00e0*/ 	.word	0x00000001
        /*00e4*/ 	.word	0x00000001


	//----- nvinfo : EIATTR_CRS_STACK_SIZE
	.align		4
.L_1430:
        /*00e8*/ 	.byte	0x04, 0x1e
        /*00ea*/ 	.short	(.L_1432 - .L_1431)
.L_1431:
        /*00ec*/ 	.word	0x00000000


	//----- nvinfo : EIATTR_CBANK_PARAM_SIZE
	.align		4
.L_1432:
        /*00f0*/ 	.byte	0x03, 0x19
        /*00f2*/ 	.short	0x00e8


	//----- nvinfo : EIATTR_PARAM_CBANK
	.align		4
        /*00f4*/ 	.byte	0x04, 0x0a
        /*00f6*/ 	.short	(.L_1434 - .L_1433)
	.align		4
.L_1433:
        /*00f8*/ 	.word	index@(.nv.constant0._ZN10layer_norm13ln_fwd_kernelINS_13Kernel_traitsI6__halfS2_S2_S2_fjLj1280ELj1ELj4ELj1ELj16ENS_18Kernel_traits_baseILj1280ES2_S2_S2_S2_fjLj128EEEEELb1ELb0ELb0ELb1EEEvNS_9FwdParamsE)
        /*00fc*/ 	.short	0x0210
        /*00fe*/ 	.short	0x00e8


	//----- nvinfo : EIATTR_SW_WAR
	.align		4
.L_1434:
        /*0100*/ 	.byte	0x04, 0x36
        /*0102*/ 	.short	(.L_1436 - .L_1435)
.L_1435:
        /*0104*/ 	.word	0x00000008
.L_1436:


//--------------------- .nv.info._ZN10layer_norm13ln_fwd_kernelINS_13Kernel_traitsI6__halfS2_S2_S2_fjLj1280ELj1ELj4ELj1ELj16ENS_18Kernel_traits_baseILj1280ES2_S2_S2_S2_fjLj128EEEEELb1ELb0ELb1ELb0EEEvNS_9FwdParamsE --------------------------
	.section	.nv.info._ZN10layer_norm13ln_fwd_kernelINS_13Kernel_traitsI6__halfS2_S2_S2_fjLj1280ELj1ELj4ELj1ELj16ENS_18Kernel_traits_baseILj1280ES2_S2_S2_S2_fjLj128EEEEELb1ELb0ELb1ELb0EEEvNS_9FwdParamsE,"",@"SHT_CUDA_INFO"
	.sectionflags	@""
	.align	4


	//----- nvinfo : EIATTR_CUDA_API_VERSION
	.align		4
        /*0000*/ 	.byte	0x04, 0x37
        /*0002*/ 	.short	(.L_1438 - .L_1437)
.L_1437:
        /*0004*/ 	.word	0x00000082


	//----- nvinfo : EIATTR_KPARAM_INFO
	.align		4
.L_1438:
        /*0008*/ 	.byte	0x04, 0x17
        /*000a*/ 	.short	(.L_1440 - .L_1439)
.L_1439:
        /*000c*/ 	.word	0x00000000
        /*0010*/ 	.short	0x0000
        /*0012*/ 	.short	0x0000
        /*0014*/ 	.byte	0x00, 0xf0, 0xa1, 0x03


	//----- nvinfo : EIATTR_SPARSE_MMA_MASK
	.align		4
.L_1440:
        /*0018*/ 	.byte	0x03, 0x50
        /*001a*/ 	.short	0x0000


	//----- nvinfo : EIATTR_MAXREG_COUNT
	.align		4
        /*001c*/ 	.byte	0x03, 0x1b
        /*001e*/ 	.short	0x00ff


	//----- nvinfo : EIATTR_MERCURY_ISA_VERSION
	.align		4
        /*0020*/ 	.byte	0x03, 0x5f
        /*0022*/ 	.short	0x0101


	//----- nvinfo : EIATTR_COOP_GROUP_MASK_REGIDS
	.align		4
        /*0024*/ 	.byte	0x04, 0x29
        /*0026*/ 	.short	(.L_1442 - .L_1441)


	//   ....[0]....
.L_1441:
        /*0028*/ 	.word	0xffffffff


	//   ....[1]....
        /*002c*/ 	.word	0xffffffff


	//   ....[2]....
        /*0030*/ 	.word	0xffffffff


	//   ....[3]....
        /*0034*/ 	.word	0xffffffff


	//   ....[4]....
        /*0038*/ 	.word	0xffffffff


	//   ....[5]....
        /*003c*/ 	.word	0xffffffff


	//   ....[6]....
        /*0040*/ 	.word	0xffffffff


	//   ....[7]....
        /*0044*/ 	.word	0xffffffff


	//   ....[8]....
        /*0048*/ 	.word	0xffffffff


	//   ....[9]....
        /*004c*/ 	.word	0xffffffff


	//   ....[10]....
        /*0050*/ 	.word	0x05000031


	//   ....[11]....
        /*0054*/ 	.word	0x05000031


	//   ....[12]....
        /*0058*/ 	.word	0x05000031


	//   ....[13]....
        /*005c*/ 	.word	0x05000031


	//   ....[14]....
        /*0060*/ 	.word	0x05000031


	//   ....[15]....
        /*0064*/ 	.word	0x05000031


	//   ....[16]....
        /*0068*/ 	.word	0x05000031


	//   ....[17]....
        /*006c*/ 	.word	0x05000031


	//   ....[18]....
        /*0070*/ 	.word	0x05000031


	//   ....[19]....
        /*0074*/ 	.word	0x05000031


	//----- nvinfo : EIATTR_COOP_GROUP_INSTR_OFFSETS
	.align		4
.L_1442:
        /*0078*/ 	.byte	0x04, 0x28
        /*007a*/ 	.short	(.L_1444 - .L_1443)


	//   ....[0]....
.L_1443:
        /*007c*/ 	.word	0x000112e0


	//   ....[1]....
        /*0080*/ 	.word	0x00011310


	//   ....[2]....
        /*0084*/ 	.word	0x00011330


	//   ....[3]....
        /*0088*/ 	.word	0x00011350


	//   ....[4]....
        /*008c*/ 	.word	0x00011370


	//   ....[5]....
        /*0090*/ 	.word	0x000118b0


	//   ....[6]....
        /*0094*/ 	.word	0x000118d0


	//   ....[7]....
        /*0098*/ 	.word	0x000118f0


	//   ....[8]....
        /*009c*/ 	.word	0x00011910


	//   ....[9]....
        /*00a0*/ 	.word	0x00011930


	//   ....[10]....
        /*00a4*/ 	.word	0x000126c0


	//   ....[11]....
        /*00a8*/ 	.word	0x00012750


	//   ....[12]....
        /*00ac*/ 	.word	0x000127b0


	//   ....[13]....
        /*00b0*/ 	.word	0x00012810


	//   ....[14]....
        /*00b4*/ 	.word	0x00012870


	//   ....[15]....
        /*00b8*/ 	.word	0x00012e10


	//   ....[16]....
        /*00bc*/ 	.word	0x00012e60


	//   ....[17]....
        /*00c0*/ 	.word	0x00012ec0


	//   ....[18]....
        /*00c4*/ 	.word	0x00012f20


	//   ....[19]....
        /*00c8*/ 	.word	0x00012f80


	//----- nvinfo : EIATTR_EXIT_INSTR_OFFSETS
	.align		4
.L_1444:
        /*00cc*/ 	.byte	0x04, 0x1c
        /*00ce*/ 	.short	(.L_1446 - .L_1445)


	//   ....[0]....
.L_1445:
        /*00d0*/ 	.word	0x00000ac0


	//   ....[1]....
        /*00d4*/ 	.word	0x00012650


	//----- nvinfo : EIATTR_MAX_THREADS
	.align		4
.L_1446:
        /*00d8*/ 	.byte	0x04, 0x05
        /*00da*/ 	.short	(.L_1448 - .L_1447)
.L_1447:
        /*00dc*/ 	.word	0x00000080
        /*00e0*/ 	.word	0x00000001
        /*00e4*/ 	.word	0x00000001


	//----- nvinfo : EIATTR_CRS_STACK_SIZE
	.align		4
.L_1448:
        /*00e8*/ 	.byte	0x04, 0x1e
        /*00ea*/ 	.short	(.L_1450 - .L_1449)
.L_1449:
        /*00ec*/ 	.word	0x00000000


	//----- nvinfo : EIATTR_CBANK_PARAM_SIZE
	.align		4
.L_1450:
        /*00f0*/ 	.byte	0x03, 0x19
        /*00f2*/ 	.short	0x00e8


	//----- nvinfo : EIATTR_PARAM_CBANK
	.align		4
        /*00f4*/ 	.byte	0x04, 0x0a
        /*00f6*/ 	.short	(.L_1452 - .L_1451)
	.align		4
.L_1451:
        /*00f8*/ 	.word	index@(.nv.constant0._ZN10layer_norm13ln_fwd_kernelINS_13Kernel_traitsI6__halfS2_S2_S2_fjLj1280ELj1ELj4ELj1ELj16ENS_18Kernel_traits_baseILj1280ES2_S2_S2_S2_fjLj128EEEEELb1ELb0ELb1ELb0EEEvNS_9FwdParamsE)
        /*00fc*/ 	.short	0x0210
        /*00fe*/ 	.short	0x00e8


	//----- nvinfo : EIATTR_SW_WAR
	.align		4
.L_1452:
        /*0100*/ 	.byte	0x04, 0x36
        /*0102*/ 	.short	(.L_1454 - .L_1453)
.L_1453:
        /*0104*/ 	.word	0x00000008
.L_1454:


//--------------------- .nv.info._ZN10layer_norm13ln_fwd_kernelINS_13Kernel_traitsI6__halfS2_S2_S2_fjLj1280ELj1ELj4ELj1ELj16ENS_18Kernel_traits_baseILj1280ES2_S2_S2_S2_fjLj128EEEEELb1ELb0ELb1ELb1EEEvNS_9FwdParamsE --------------------------
	.section	.nv.info._ZN10layer_norm13ln_fwd_kernelINS_13Kernel_traitsI6__halfS2_S2_S2_fjLj1280ELj1ELj4ELj1ELj16ENS_18Kernel_traits_baseILj1280ES2_S2_S2_S2_fjLj128EEEEELb1ELb0ELb1ELb1EEEvNS_9FwdParamsE,"",@"SHT_CUDA_INFO"
	.sectionflags	@""
	.align	4


	//----- nvinfo : EIATTR_CUDA_API_VERSION
	.align		4
        /*0000*/ 	.byte	0x04, 0x37
        /*0002*/ 	.short	(.L_1456 - .L_1455)
.L_1455:
        /*0004*/ 	.word	0x00000082


	//----- nvinfo : EIATTR_KPARAM_INFO
	.align		4
.L_1456:
        /*0008*/ 	.byte	0x04, 0x17
        /*000a*/ 	.short	(.L_1458 - .L_1457)
.L_1457:
        /*000c*/ 	.word	0x00000000
        /*0010*/ 	.short	0x0000
        /*0012*/ 	.short	0x0000
        /*0014*/ 	.byte	0x00, 0xf0, 0xa1, 0x03


	//----- nvinfo : EIATTR_SPARSE_MMA_MASK
	.align		4
.L_1458:
        /*0018*/ 	.byte	0x03, 0x50
        /*001a*/ 	.short	0x0000


	//----- nvinfo : EIATTR_MAXREG_COUNT
	.align		4
        /*001c*/ 	.byte	0x03, 0x1b
        /*001e*/ 	.short	0x00ff


	//----- nvinfo : EIATTR_MERCURY_ISA_VERSION
	.align		4
        /*0020*/ 	.byte	0x03, 0x5f
        /*0022*/ 	.short	0x0101


	//----- nvinfo : EIATTR_COOP_GROUP_MASK_REGIDS
	.align		4
        /*0024*/ 	.byte	0x04, 0x29
        /*0026*/ 	.short	(.L_1460 - .L_1459)


	//   ....[0]....
.L_1459:
        /*0028*/ 	.word	0xffffffff


	//   ....[1]....
        /*002c*/ 	.word	0xffffffff


	//   ....[2]....
        /*0030*/ 	.word	0xffffffff


	//   ....[3]....
        /*0034*/ 	.word	0xffffffff


	//   ....[4]....
        /*0038*/ 	.word	0xffffffff


	//   ....[5]....
        /*003c*/ 	.word	0xffffffff


	//   ....[6]....
        /*0040*/ 	.word	0xffffffff


	//   ....[7]....
        /*0044*/ 	.word	0xffffffff


	//   ....[8]....
        /*0048*/ 	.word	0xffffffff


	//   ....[9]....
        /*004c*/ 	.word	0xffffffff


	//   ....[10]....
        /*0050*/ 	.word	0x0500008b


	//   ....[11]....
        /*0054*/ 	.word	0x0500008b


	//   ....[12]....
        /*0058*/ 	.word	0x0500008b


	//   ....[13]....
        /*005c*/ 	.word	0x0500008b


	//   ....[14]....
        /*0060*/ 	.word	0x0500008b


	//   ....[15]....
        /*0064*/ 	.word	0x0500008b


	//   ....[16]....
        /*0068*/ 	.word	0x0500008b


	//   ....[17]....
        /*006c*/ 	.word	0x0500008b


	//   ....[18]....
        /*0070*/ 	.word	0x0500008b


	//   ....[19]....
        /*0074*/ 	.word	0x0500008b


	//----- nvinfo : EIATTR_COOP_GROUP_INSTR_OFFSETS
	.align		4
.L_1460:
        /*0078*/ 	.byte	0x04, 0x28
        /*007a*/ 	.short	(.L_1462 - .L_1461)


	//   ....[0]....
.L_1461:
        /*007c*/ 	.word	0x00010540


	//   ....[1]....
        /*0080*/ 	.word	0x00010570


	//   ....[2]....
        /*0084*/ 	.word	0x00010590


	//   ....[3]....
        /*0088*/ 	.word	0x000105b0


	//   ....[4]....
        /*008c*/ 	.word	0x000105d0


	//   ....[5]....
        /*0090*/ 	.word	0x00010b00


	//   ....[6]....
        /*0094*/ 	.word	0x00010b20


	//   ....[7]....
        /*0098*/ 	.word	0x00010b40


	//   ....[8]....
        /*009c*/ 	.word	0x00010b60


	//   ....[9]....
        /*00a0*/ 	.word	0x00010b80


	//   ....[10]....
        /*00a4*/ 	.word	0x00011a00


	//   ....[11]....
        /*00a8*/ 	.word	0x00011ab0


	//   ....[12]....
        /*00ac*/ 	.word	0x00011b20


	//   ....[13]....
        /*00b0*/ 	.word	0x00011b90


	//   ....[14]....
        /*00b4*/ 	.word	0x00011c00


	//   ....[15]....
        /*00b8*/ 	.word	0x00012180


	//   ....[16]....
        /*00bc*/ 	.word	0x000121f0


	//   ....[17]....
        /*00c0*/ 	.word	0x00012260


	//   ....[18]....
        /*00c4*/ 	.word	0x000122d0


	//   ....[19]....
        /*00c8*/ 	.word	0x00012340


	//----- nvinfo : EIATTR_EXIT_INSTR_OFFSETS
	.align		4
.L_1462:
        /*00cc*/ 	.byte	0x04, 0x1c
        /*00ce*/ 	.short	(.L_1464 - .L_1463)


	//   ....[0]....
.L_1463:
        /*00d0*/ 	.word	0x000005f0


	//   ....[1]....
        /*00d4*/ 	.word	0x000119a0


	//----- nvinfo : EIATTR_MAX_THREADS
	.align		4
.L_1464:
        /*00d8*/ 	.byte	0x04, 0x05
        /*00da*/ 	.short	(.L_1466 - .L_1465)
.L_1465:
        /*00dc*/ 	.word	0x00000080
        /*00e0*/ 	.word	0x00000001
        /*00e4*/ 	.word	0x00000001


	//----- nvinfo : EIATTR_CRS_STACK_SIZE
	.align		4
.L_1466:
        /*00e8*/ 	.byte	0x04, 0x1e
        /*00ea*/ 	.short	(.L_1468 - .L_1467)
.L_1467:
        /*00ec*/ 	.word	0x00000000


	//----- nvinfo : EIATTR_CBANK_PARAM_SIZE
	.align		4
.L_1468:
        /*00f0*/ 	.byte	0x03, 0x19
        /*00f2*/ 	.short	0x00e8


	//----- nvinfo : EIATTR_PARAM_CBANK
	.align		4
        /*00f4*/ 	.byte	0x04, 0x0a
        /*00f6*/ 	.short	(.L_1470 - .L_1469)
	.align		4
.L_1469:
        /*00f8*/ 	.word	index@(.nv.constant0._ZN10layer_norm13ln_fwd_kernelINS_13Kernel_traitsI6__halfS2_S2_S2_fjLj1280ELj1ELj4ELj1ELj16ENS_18Kernel_traits_baseILj1280ES2_S2_S2_S2_fjLj128EEEEELb1ELb0ELb1ELb1EEEvNS_9FwdParamsE)
        /*00fc*/ 	.short	0x0210
        /*00fe*/ 	.short	0x00e8


	//----- nvinfo : EIATTR_SW_WAR
	.align		4
.L_1470:
        /*0100*/ 	.byte	0x04, 0x36
        /*0102*/ 	.short	(.L_1472 - .L_1471)
.L_1471:
        /*0104*/ 	.word	0x00000008
.L_1472:


//--------------------- .nv.info._ZN10layer_norm13ln_fwd_kernelINS_13Kernel_traitsI6__halfS2_S2_S2_fjLj1280ELj1ELj4ELj1ELj16ENS_18Kernel_traits_baseILj1280ES2_S2_S2_S2_fjLj128EEEEELb1ELb1ELb0ELb0EEEvNS_9FwdParamsE --------------------------
	.section	.nv.info._ZN10layer_norm13ln_fwd_kernelINS_13Kernel_traitsI6__halfS2_S2_S2_fjLj1280ELj1ELj4ELj1ELj16ENS_18Kernel_traits_baseILj1280ES2_S2_S2_S2_fjLj128EEEEELb1ELb1ELb0ELb0EEEvNS_9FwdParamsE,"",@"SHT_CUDA_INFO"
	.sectionflags	@""
	.align	4


	//----- nvinfo : EIATTR_CUDA_API_VERSION
	.align		4
        /*0000*/ 	.byte	0x04, 0x37
        /*0002*/ 	.short	(.L_1474 - .L_1473)
.L_1473:
        /*0004*/ 	.word	0x00000082


	//----- nvinfo : EIATTR_KPARAM_INFO
	.align		4
.L_1474:
        /*0008*/ 	.byte	0x04, 0x17
        /*000a*/ 	.short	(.L_1476 - .L_1475)
.L_1475:
        /*000c*/ 	.word	0x00000000
        /*0010*/ 	.short	0x0000
        /*0012*/ 	.short	0x0000
        /*0014*/ 	.byte	0x00, 0xf0, 0xa1, 0x03


	//----- nvinfo : EIATTR_SPARSE_MMA_MASK
	.align		4
.L_1476:
        /*0018*/ 	.byte	0x03, 0x50
        /*001a*/ 	.short	0x0000


	//----- nvinfo : EIATTR_MAXREG_COUNT
	.align		4
        /*001c*/ 	.byte	0x03, 0x1b
        /*001e*/ 	.short	0x00ff


	//----- nvinfo : EIATTR_MERCURY_ISA_VERSION
	.align		4
        /*0020*/ 	.byte	0x03, 0x5f
        /*0022*/ 	.short	0x0101


	//----- nvinfo : EIATTR_COOP_GROUP_MASK_REGIDS
	.align		4
        /*0024*/ 	.byte	0x04, 0x29
        /*0026*/ 	.short	(.L_1478 - .L_1477)


	//   ....[0]....
.L_1477:
        /*0028*/ 	.word	0xffffffff


	//   ....[1]....
        /*002c*/ 	.word	0xffffffff


	//   ....[2]....
        /*0030*/ 	.word	0xffffffff


	//   ....[3]....
        /*0034*/ 	.word	0xffffffff


	//   ....[4]....
        /*0038*/ 	.word	0xffffffff


	//   ....[5]....
        /*003c*/ 	.word	0xffffffff


	//   ....[6]....
        /*0040*/ 	.word	0xffffffff


	//   ....[7]....
        /*0044*/ 	.word	0xffffffff


	//   ....[8]....
        /*0048*/ 	.word	0xffffffff


	//   ....[9]....
        /*004c*/ 	.word	0xffffffff


	//   ....[10]....
        /*0050*/ 	.word	0x050000ce


	//   ....[11]....
        /*0054*/ 	.word	0x050000ce


	//   ....[12]....
        /*0058*/ 	.word	0x050000ce


	//   ....[13]....
        /*005c*/ 	.word	0x050000ce


	//   ....[14]....
        /*0060*/ 	.word	0x050000ce


	//   ....[15]....
        /*0064*/ 	.word	0x050000ce


	//   ....[16]....
        /*0068*/ 	.word	0x050000ce


	//   ....[17]....
        /*006c*/ 	.word	0x050000ce


	//   ....[18]....
        /*0070*/ 	.word	0x050000ce


	//   ....[19]....
        /*0074*/ 	.word	0x050000ce


	//----- nvinfo : EIATTR_COOP_GROUP_INSTR_OFFSETS
	.align		4
.L_1478:
        /*0078*/ 	.byte	0x04, 0x28
        /*007a*/ 	.short	(.L_1480 - .L_1479)


	//   ....[0]....
.L_1479:
        /*007c*/ 	.word	0x0000fd20


	//   ....[1]....
        /*0080*/ 	.word	0x0000fd40


	//   ....[2]....
        /*0084*/ 	.word	0x0000fd60


	//   ....[3]....
        /*0088*/ 	.word	0x0000fd80


	//   ....[4]....
        /*008c*/ 	.word	0x0000fdb0


	//   ....[5]....
        /*0090*/ 	.word	0x000102f0


	//   ....[6]....
        /*0094*/ 	.word	0x00010310


	//   ....[7]....
        /*0098*/ 	.word	0x00010330


	//   ....[8]....
        /*009c*/ 	.word	0x00010350


	//   ....[9]....
        /*00a0*/ 	.word	0x00010370


	//   ....[10]....
        /*00a4*/ 	.word	0x00011030


	//   ....[11]....
        /*00a8*/ 	.word	0x000110d0


	//   ....[12]....
        /*00ac*/ 	.word	0x00011140


	//   ....[13]....
        /*00b0*/ 	.word	0x000111b0


	//   ....[14]....
        /*00b4*/ 	.word	0x00011230


	//   ....[15]....
        /*00b8*/ 	.word	0x000117c0


	//   ....[16]....
        /*00bc*/ 	.word	0x00011830


	//   ....[17]....
        /*00c0*/ 	.word	0x000118a0


	//   ....[18]....
        /*00c4*/ 	.word	0x00011910


	//   ....[19]....
        /*00c8*/ 	.word	0x00011980


	//----- nvinfo : EIATTR_EXIT_INSTR_OFFSETS
	.align		4
.L_1480:
        /*00cc*/ 	.byte	0x04, 0x1c
        /*00ce*/ 	.short	(.L_1482 - .L_1481)


	//   ....[0]....
.L_1481:
        /*00d0*/ 	.word	0x00000c00


	//   ....[1]....
        /*00d4*/ 	.word	0x00010fc0


	//----- nvinfo : EIATTR_MAX_THREADS
	.align		4
.L_1482:
        /*00d8*/ 	.byte	0x04, 0x05
        /*00da*/ 	.short	(.L_1484 - .L_1483)
.L_1483:
        /*00dc*/ 	.word	0x00000080
        /*00e0*/ 	.word	0x00000001
        /*00e4*/ 	.word	0x00000001


	//----- nvinfo : EIATTR_CRS_STACK_SIZE
	.align		4
.L_1484:
        /*00e8*/ 	.byte	0x04, 0x1e
        /*00ea*/ 	.short	(.L_1486 - .L_1485)
.L_1485:
        /*00ec*/ 	.word	0x00000000


	//----- nvinfo : EIATTR_CBANK_PARAM_SIZE
	.align		4
.L_1486:
        /*00f0*/ 	.byte	0x03, 0x19
        /*00f2*/ 	.short	0x00e8


	//----- nvinfo : EIATTR_PARAM_CBANK
	.align		4
        /*00f4*/ 	.byte	0x04, 0x0a
        /*00f6*/ 	.short	(.L_1488 - .L_1487)
	.align		4
.L_1487:
        /*00f8*/ 	.word	index@(.nv.constant0._ZN10layer_norm13ln_fwd_kernelINS_13Kernel_traitsI6__halfS2_S2_S2_fjLj1280ELj1ELj4ELj1ELj16ENS_18Kernel_traits_baseILj1280ES2_S2_S2_S2_fjLj128EEEEELb1ELb1ELb0ELb0EEEvNS_9FwdParamsE)
        /*00fc*/ 	.short	0x0210
        /*00fe*/ 	.short	0x00e8


	//----- nvinfo : EIATTR_SW_WAR
	.align		4
.L_1488:
        /*0100*/ 	.byte	0x04, 0x36
        /*0102*/ 	.short	(.L_1490 - .L_1489)
.L_1489:
        /*0104*/ 	.word	0x00000008
.L_1490:


//--------------------- .nv.info._ZN10layer_norm13ln_fwd_kernelINS_13Kernel_traitsI6__halfS2_S2_S2_fjLj1280ELj1ELj4ELj1ELj16ENS_18Kernel_traits_baseILj1280ES2_S2_S2_S2_fjLj128EEEEELb1ELb1ELb0ELb1EEEvNS_9FwdParamsE --------------------------
	.section	.nv.info._ZN10layer_norm13ln_fwd_kernelINS_13Kernel_traitsI6__halfS2_S2_S2_fjLj1280ELj1ELj4ELj1ELj16ENS_18Kernel_traits_baseILj1280ES2_S2_S2_S2_fjLj128EEEEELb1ELb1ELb0ELb1EEEvNS_9FwdParamsE,"",@"SHT_CUDA_INFO"
	.sectionflags	@""
	.align	4


	//----- nvinfo : EIATTR_CUDA_API_VERSION
	.align		4
        /*0000*/ 	.byte	0x04, 0x37
        /*0002*/ 	.short	(.L_1492 - .L_1491)
.L_1491:
        /*0004*/ 	.word	0x00000082


	//----- nvinfo : EIATTR_KPARAM_INFO
	.align		4
.L_1492:
        /*0008*/ 	.byte	0x04, 0x17
        /*000a*/ 	.short	(.L_1494 - .L_1493)
.L_1493:
        /*000c*/ 	.word	0x00000000
        /*0010*/ 	.short	0x0000
        /*0012*/ 	.short	0x0000
        /*0014*/ 	.byte	0x00, 0xf0, 0xa1, 0x03


	//----- nvinfo : EIATTR_SPARSE_MMA_MASK
	.align		4
.L_1494:
        /*0018*/ 	.byte	0x03, 0x50
        /*001a*/ 	.short	0x0000


	//----- nvinfo : EIATTR_MAXREG_COUNT
	.align		4
        /*001c*/ 	.byte	0x03, 0x1b
        /*001e*/ 	.short	0x00ff


	//----- nvinfo : EIATTR_MERCURY_ISA_VERSION
	.align		4
        /*0020*/ 	.byte	0x03, 0x5f
        /*0022*/ 	.short	0x0101


	//----- nvinfo : EIATTR_COOP_GROUP_MASK_REGIDS
	.align		4
        /*0024*/ 	.byte	0x04, 0x29
        /*0026*/ 	.short	(.L_1496 - .L_1495)


	//   ....[0]....
.L_1495:
        /*0028*/ 	.word	0xffffffff


	//   ....[1]....
        /*002c*/ 	.word	0xffffffff


	//   ....[2]....
        /*0030*/ 	.word	0xffffffff


	//   ....[3]....
        /*0034*/ 	.word	0xffffffff


	//   ....[4]....
        /*0038*/ 	.word	0xffffffff


	//   ....[5]....
        /*003c*/ 	.word	0xffffffff


	//   ....[6]....
        /*0040*/ 	.word	0xffffffff


	//   ....[7]....
        /*0044*/ 	.word	0xffffffff


	//   ....[8]....
        /*0048*/ 	.word	0xffffffff


	//   ....[9]....
        /*004c*/ 	.word	0xffffffff


	//   ....[10]....
        /*0050*/ 	.word	0x0500004e


	//   ....[11]....
        /*0054*/ 	.word	0x0500004e


	//   ....[12]....
        /*0058*/ 	.word	0x0500004e


	//   ....[13]....
        /*005c*/ 	.word	0x0500004e


	//   ....[14]....
        /*0060*/ 	.word	0x0500004e


	//   ....[15]....
        /*0064*/ 	.word	0x0500004e


	//   ....[16]....
        /*0068*/ 	.word	0x0500004e


	//   ....[17]....
        /*006c*/ 	.word	0x0500004e


	//   ....[18]....
        /*0070*/ 	.word	0x0500004e


	//   ....[19]....
        /*0074*/ 	.word	0x0500004e


	//----- nvinfo : EIATTR_COOP_GROUP_INSTR_OFFSETS
	.align		4
.L_1496:
        /*0078*/ 	.byte	0x04, 0x28
        /*007a*/ 	.short	(.L_1498 - .L_1497)


	//   ....[0]....
.L_1497:
        /*007c*/ 	.word	0x0000f410


	//   ....[1]....
        /*0080*/ 	.word	0x0000f430


	//   ....[2]....
        /*0084*/ 	.word	0x0000f450


	//   ....[3]....
        /*0088*/ 	.word	0x0000f470


	//   ....[4]....
        /*008c*/ 	.word	0x0000f4a0


	//   ....[5]....
        /*0090*/ 	.word	0x0000f9d0


	//   ....[6]....
        /*0094*/ 	.word	0x0000f9f0


	//   ....[7]....
        /*0098*/ 	.word	0x0000fa10


	//   ....[8]....
        /*009c*/ 	.word	0x0000fa30


	//   ....[9]....
        /*00a0*/ 	.word	0x0000fa50


	//   ....[10]....
        /*00a4*/ 	.word	0x00010810


	//   ....[11]....
        /*00a8*/ 	.word	0x000108b0


	//   ....[12]....
        /*00ac*/ 	.word	0x00010920


	//   ....[13]....
        /*00b0*/ 	.word	0x00010990


	//   ....[14]....
        /*00b4*/ 	.word	0x00010a10


	//   ....[15]....
        /*00b8*/ 	.word	0x00010f90


	//   ....[16]....
        /*00bc*/ 	.word	0x00011000


	//   ....[17]....
        /*00c0*/ 	.word	0x00011070


	//   ....[18]....
        /*00c4*/ 	.word	0x000110e0


	//   ....[19]....
        /*00c8*/ 	.word	0x00011150


	//----- nvinfo : EIATTR_EXIT_INSTR_OFFSETS
	.align		4
.L_1498:
        /*00cc*/ 	.byte	0x04, 0x1c
        /*00ce*/ 	.short	(.L_1500 - .L_1499)


	//   ....[0]....
.L_1499:
        /*00d0*/ 	.word	0x00000630


	//   ....[1]....
        /*00d4*/ 	.word	0x000107a0


	//----- nvinfo : EIATTR_MAX_THREADS
	.align		4
.L_1500:
        /*00d8*/ 	.byte	0x04, 0x05
        /*00da*/ 	.short	(.L_1502 - .L_1501)
.L_1501:
        /*00dc*/ 	.word	0x00000080
        /*00e0*/ 	.word	0x00000001
        /*00e4*/ 	.word	0x00000001


	//----- nvinfo : EIATTR_CRS_STACK_SIZE
	.align		4
.L_1502:
        /*00e8*/ 	.byte	0x04, 0x1e
        /*00ea*/ 	.short	(.L_1504 - .L_1503)
.L_1503:
        /*00ec*/ 	.word	0x00000000


	//----- nvinfo : EIATTR_CBANK_PARAM_SIZE
	.align		4
.L_1504:
        /*00f0*/ 	.byte	0x03, 0x19
        /*00f2*/ 	.short	0x00e8


	//----- nvinfo : EIATTR_PARAM_CBANK
	.align		4
        /*00f4*/ 	.byte	0x04, 0x0a
        /*00f6*/ 	.short	(.L_1506 - .L_1505)
	.align		4
.L_1505:
        /*00f8*/ 	.word	index@(.nv.constant0._ZN10layer_norm13ln_fwd_kernelINS_13Kernel_traitsI6__halfS2_S2_S2_fjLj1280ELj1ELj4ELj1ELj16ENS_18Kernel_traits_baseILj1280ES2_S2_S2_S2_fjLj128EEEEELb1ELb1ELb0ELb1EEEvNS_9FwdParamsE)
        /*00fc*/ 	.short	0x0210
        /*00fe*/ 	.short	0x00e8


	//----- nvinfo : EIATTR_SW_WAR
	.align		4
.L_1506:
        /*0100*/ 	.byte	0x04, 0x36
        /*0102*/ 	.short	(.L_1508 - .L_1507)
.L_1507:
        /*0104*/ 	.word	0x00000008
.L_1508:


//--------------------- .nv.info._ZN10layer_norm13ln_fwd_kernelINS_13Kernel_traitsI6__halfS2_S2_S2_fjLj1280ELj1ELj4ELj1ELj16ENS_18Kernel_traits_baseILj1280ES2_S2_S2_S2_fjLj128EEEEELb1ELb1ELb1ELb0EEEvNS_9FwdParamsE --------------------------
	.section	.nv.info._ZN10layer_norm13ln_fwd_kernelINS_13Kernel_traitsI6__halfS2_S2_S2_fjLj1280ELj1ELj4ELj1ELj16ENS_18Kernel_traits_baseILj1280ES2_S2_S2_S2_fjLj128EEEEELb1ELb1ELb1ELb0EEEvNS_9FwdParamsE,"",@"SHT_CUDA_INFO"
	.sectionflags	@""
	.align	4


	//----- nvinfo : EIATTR_CUDA_API_VERSION
	.align		4
        /*0000*/ 	.byte	0x04, 0x37
        /*0002*/ 	.short	(.L_1510 - .L_1509)
.L_1509:
        /*0004*/ 	.word	0x00000082


	//----- nvinfo : EIATTR_KPARAM_INFO
	.align		4
.L_1510:
        /*0008*/ 	.byte	0x04, 0x17
        /*000a*/ 	.short	(.L_1512 - .L_1511)
.L_1511:
        /*000c*/ 	.word	0x00000000
        /*0010*/ 	.short	0x0000
        /*0012*/ 	.short	0x0000
        /*0014*/ 	.byte	0x00, 0xf0, 0xa1, 0x03


	//----- nvinfo : EIATTR_SPARSE_MMA_MASK
	.align		4
.L_1512:
        /*0018*/ 	.byte	0x03, 0x50
        /*001a*/ 	.short	0x0000


	//----- nvinfo : EIATTR_MAXREG_COUNT
	.align		4
        /*001c*/ 	.byte	0x03, 0x1b
        /*001e*/ 	.short	0x00ff


	//----- nvinfo : EIATTR_MERCURY_ISA_VERSION
	.align		4
        /*0020*/ 	.byte	0x03, 0x5f
        /*0022*/ 	.short	0x0101


	//----- nvinfo : EIATTR_COOP_GROUP_MASK_REGIDS
	.align		4
        /*0024*/ 	.byte	0x04, 0x29
        /*0026*/ 	.short	(.L_1514 - .L_1513)


	//   ....[0]....
.L_1513:
        /*0028*/ 	.word	0xffffffff


	//   ....[1]....
        /*002c*/ 	.word	0xffffffff


	//   ....[2]....
        /*0030*/ 	.word	0xffffffff


	//   ....[3]....
        /*0034*/ 	.word	0xffffffff


	//   ....[4]....
        /*0038*/ 	.word	0xffffffff


	//   ....[5]....
        /*003c*/ 	.word	0xffffffff


	//   ....[6]....
        /*0040*/ 	.word	0xffffffff


	//   ....[7]....
        /*0044*/ 	.word	0xffffffff


	//   ....[8]....
        /*0048*/ 	.word	0xffffffff


	//   ....[9]....
        /*004c*/ 	.word	0xffffffff


	//   ....[10]....
        /*0050*/ 	.word	0x050000de


	//   ....[11]....
        /*0054*/ 	.word	0x050000de


	//   ....[12]....
        /*0058*/ 	.word	0x050000de


	//   ....[13]....
        /*005c*/ 	.word	0x050000de


	//   ....[14]....
        /*0060*/ 	.word	0x050000de


	//   ....[15]....
        /*0064*/ 	.word	0x050000de


	//   ....[16]....
        /*0068*/ 	.word	0x050000de


	//   ....[17]....
        /*006c*/ 	.word	0x050000de


	//   ....[18]....
        /*0070*/ 	.word	0x050000de


	//   ....[19]....
        /*0074*/ 	.word	0x050000de


	//----- nvinfo : EIATTR_COOP_GROUP_INSTR_OFFSETS
	.align		4
.L_1514:
        /*0078*/ 	.byte	0x04, 0x28
        /*007a*/ 	.short	(.L_1516 - .L_1515)


	//   ....[0]....
.L_1515:
        /*007c*/ 	.word	0x00011940


	//   ....[1]....
        /*0080*/ 	.word	0x00011960


	//   ....[2]....
        /*0084*/ 	.word	0x00011980


	//   ....[3]....
        /*0088*/ 	.word	0x000119a0


	//   ....[4]....
        /*008c*/ 	.word	0x000119d0


	//   ....[5]....
        /*0090*/ 	.word	0x00011f10


	//   ....[6]....
        /*0094*/ 	.word	0x00011f30


	//   ....[7]....
        /*0098*/ 	.word	0x00011f50


	//   ....[8]....
        /*009c*/ 	.word	0x00011f70


	//   ....[9]....
        /*00a0*/ 	.word	0x00011f90


	//   ....[10]....
        /*00a4*/ 	.word	0x00012cf0


	//   ....[11]....
        /*00a8*/ 	.word	0x00012d90


	//   ....[12]....
        /*00ac*/ 	.word	0x00012e00


	//   ....[13]....
        /*00b0*/ 	.word	0x00012e70


	//   ....[14]....
        /*00b4*/ 	.word	0x00012ef0


	//   ....[15]....
        /*00b8*/ 	.word	0x00013480


	//   ....[16]....
        /*00bc*/ 	.word	0x000134f0


	//   ....[17]....
        /*00c0*/ 	.word	0x00013560


	//   ....[18]....
        /*00c4*/ 	.word	0x000135d0


	//   ....[19]....
        /*00c8*/ 	.word	0x00013640


	//----- nvinfo : EIATTR_EXIT_INSTR_OFFSETS
	.align		4
.L_1516:
        /*00cc*/ 	.byte	0x04, 0x1c
        /*00ce*/ 	.short	(.L_1518 - .L_1517)


	//   ....[0]....
.L_1517:
        /*00d0*/ 	.word	0x00000bf0


	//   ....[1]....
        /*00d4*/ 	.word	0x00012c80


	//----- nvinfo : EIATTR_MAX_THREADS
	.align		4
.L_1518:
        /*00d8*/ 	.byte	0x04, 0x05
        /*00da*/ 	.short	(.L_1520 - .L_1519)
.L_1519:
        /*00dc*/ 	.word	0x00000080
        /*00e0*/ 	.word	0x00000001
        /*00e4*/ 	.word	0x00000001


	//----- nvinfo : EIATTR_CRS_STACK_SIZE
	.align		4
.L_1520:
        /*00e8*/ 	.byte	0x04, 0x1e
        /*00ea*/ 	.short	(.L_1522 - .L_1521)
.L_1521:
        /*00ec*/ 	.word	0x00000000


	//----- nvinfo : EIATTR_CBANK_PARAM_SIZE
	.align		4
.L_1522:
        /*00f0*/ 	.byte	0x03, 0x19
        /*00f2*/ 	.short	0x00e8


	//----- nvinfo : EIATTR_PARAM_CBANK
	.align		4
        /*00f4*/ 	.byte	0x04, 0x0a
        /*00f6*/ 	.short	(.L_1524 - .L_1523)
	.align		4
.L_1523:
        /*00f8*/ 	.word	index@(.nv.constant0._ZN10layer_norm13ln_fwd_kernelINS_13Kernel_traitsI6__halfS2_S2_S2_fjLj1280ELj1ELj4ELj1ELj16ENS_18Kernel_traits_baseILj1280ES2_S2_S2_S2_fjLj128EEEEELb1ELb1ELb1ELb0EEEvNS_9FwdParamsE)
        /*00fc*/ 	.short	0x0210
        /*00fe*/ 	.short	0x00e8


	//----- nvinfo : EIATTR_SW_WAR
	.align		4
.L_1524:
        /*0100*/ 	.byte	0x04, 0x36
        /*0102*/ 	.short	(.L_1526 - .L_1525)
.L_1525:
        /*0104*/ 	.word	0x00000008
.L_1526:


//--------------------- .nv.info._ZN10layer_norm13ln_fwd_kernelINS_13Kernel_traitsI6__halfS2_S2_S2_fjLj1280ELj1ELj4ELj1ELj16ENS_18Kernel_traits_baseILj1280ES2_S2_S2_S2_fjLj128EEEEELb1ELb1ELb1ELb1EEEvNS_9FwdParamsE --------------------------
	.section	.nv.info._ZN10layer_norm13ln_fwd_kernelINS_13Kernel_traitsI6__halfS2_S2_S2_fjLj1280ELj1ELj4ELj1ELj16ENS_18Kernel_traits_baseILj1280ES2_S2_S2_S2_fjLj128EEEEELb1ELb1ELb1ELb1EEEvNS_9FwdParamsE,"",@"SHT_CUDA_INFO"
	.sectionflags	@""
	.align	4


	//----- nvinfo : EIATTR_CUDA_API_VERSION
	.align		4
        /*0000*/ 	.byte	0x04, 0x37
        /*0002*/ 	.short	(.L_1528 - .L_1527)
.L_1527:
        /*0004*/ 	.word	0x00000082


	//----- nvinfo : EIATTR_KPARAM_INFO
	.align		4
.L_1528:
        /*0008*/ 	.byte	0x04, 0x17
        /*000a*/ 	.short	(.L_1530 - .L_1529)
.L_1529:
        /*000c*/ 	.word	0x00000000
        /*0010*/ 	.short	0x0000
        /*0012*/ 	.short	0x0000
        /*0014*/ 	.byte	0x00, 0xf0, 0xa1, 0x03


	//----- nvinfo : EIATTR_SPARSE_MMA_MASK
	.align		4
.L_1530:
        /*0018*/ 	.byte	0x03, 0x50
        /*001a*/ 	.short	0x0000


	//----- nvinfo : EIATTR_MAXREG_COUNT
	.align		4
        /*001c*/ 	.byte	0x03, 0x1b
        /*001e*/ 	.short	0x00ff


	//----- nvinfo : EIATTR_MERCURY_ISA_VERSION
	.align		4
        /*0020*/ 	.byte	0x03, 0x5f
        /*0022*/ 	.short	0x0101


	//----- nvinfo : EIATTR_COOP_GROUP_MASK_REGIDS
	.align		4
        /*0024*/ 	.byte	0x04, 0x29
        /*0026*/ 	.short	(.L_1532 - .L_1531)


	//   ....[0]....
.L_1531:
        /*0028*/ 	.word	0xffffffff


	//   ....[1]....
        /*002c*/ 	.word	0xffffffff


	//   ....[2]....
        /*0030*/ 	.word	0xffffffff


	//   ....[3]....
        /*0034*/ 	.word	0xffffffff


	//   ....[4]....
        /*0038*/ 	.word	0xffffffff


	//   ....[5]....
        /*003c*/ 	.word	0xffffffff


	//   ....[6]....
        /*0040*/ 	.word	0xffffffff


	//   ....[7]....
        /*0044*/ 	.word	0xffffffff


	//   ....[8]....
        /*0048*/ 	.word	0xffffffff


	//   ....[9]....
        /*004c*/ 	.word	0xffffffff


	//   ....[10]....
        /*0050*/ 	.word	0x0500004c


	//   ....[11]....
        /*0054*/ 	.word	0x0500004c


	//   ....[12]....
        /*0058*/ 	.word	0x0500004c


	//   ....[13]....
        /*005c*/ 	.word	0x0500004c


	//   ....[14]....
        /*0060*/ 	.word	0x0500004c


	//   ....[15]....
        /*0064*/ 	.word	0x0500004c


	//   ....[16]....
        /*0068*/ 	.word	0x0500004c


	//   ....[17]....
        /*006c*/ 	.word	0x0500004c


	//   ....[18]....
        /*0070*/ 	.word	0x0500004c


	//   ....[19]....
        /*0074*/ 	.word	0x0500004c


	//----- nvinfo : EIATTR_COOP_GROUP_INSTR_OFFSETS
	.align		4
.L_1532:
        /*0078*/ 	.byte	0x04, 0x28
        /*007a*/ 	.short	(.L_1534 - .L_1533)


	//   ....[0]....
.L_1533:
        /*007c*/ 	.word	0x00010d20


	//   ....[1]....
        /*0080*/ 	.word	0x00010d40


	//   ....[2]....
        /*0084*/ 	.word	0x00010d60


	//   ....[3]....
        /*0088*/ 	.word	0x00010d90


	//   ....[4]....
        /*008c*/ 	.word	0x00010db0


	//   ....[5]....
        /*0090*/ 	.word	0x000112e0


	//   ....[6]....
        /*0094*/ 	.word	0x00011300


	//   ....[7]....
        /*0098*/ 	.word	0x00011320


	//   ....[8]....
        /*009c*/ 	.word	0x00011340


	//   ....[9]....
        /*00a0*/ 	.word	0x00011360


	//   ....[10]....
        /*00a4*/ 	.word	0x000121f0


	//   ....[11]....
        /*00a8*/ 	.word	0x00012290


	//   ....[12]....
        /*00ac*/ 	.word	0x00012300


	//   ....[13]....
        /*00b0*/ 	.word	0x00012380


	//   ....[14]....
        /*00b4*/ 	.word	0x000123f0


	//   ....[15]....
        /*00b8*/ 	.word	0x00012980


	//   ....[16]....
        /*00bc*/ 	.word	0x000129f0


	//   ....[17]....
        /*00c0*/ 	.word	0x00012a60


	//   ....[18]....
        /*00c4*/ 	.word	0x00012ad0


	//   ....[19]....
        /*00c8*/ 	.word	0x00012b40


	//----- nvinfo : EIATTR_EXIT_INSTR_OFFSETS
	.align		4
.L_1534:
        /*00cc*/ 	.byte	0x04, 0x1c
        /*00ce*/ 	.short	(.L_1536 - .L_1535)


	//   ....[0]....
.L_1535:
        /*00d0*/ 	.word	0x00000630


	//   ....[1]....
        /*00d4*/ 	.word	0x00012180


	//----- nvinfo : EIATTR_MAX_THREADS
	.align		4
.L_1536:
        /*00d8*/ 	.byte	0x04, 0x05
        /*00da*/ 	.short	(.L_1538 - .L_1537)
.L_1537:
        /*00dc*/ 	.word	0x00000080
        /*00e0*/ 	.word	0x00000001
        /*00e4*/ 	.word	0x00000001


	//----- nvinfo : EIATTR_CRS_STACK_SIZE
	.align		4
.L_1538:
        /*00e8*/ 	.byte	0x04, 0x1e
        /*00ea*/ 	.short	(.L_1540 - .L_1539)
.L_1539:
        /*00ec*/ 	.word	0x00000000


	//----- nvinfo : EIATTR_CBANK_PARAM_SIZE
	.align		4
.L_1540:
        /*00f0*/ 	.byte	0x03, 0x19
        /*00f2*/ 	.short	0x00e8


	//----- nvinfo : EIATTR_PARAM_CBANK
	.align		4
        /*00f4*/ 	.byte	0x04, 0x0a
        /*00f6*/ 	.short	(.L_1542 - .L_1541)
	.align		4
.L_1541:
        /*00f8*/ 	.word	index@(.nv.constant0._ZN10layer_norm13ln_fwd_kernelINS_13Kernel_traitsI6__halfS2_S2_S2_fjLj1280ELj1ELj4ELj1ELj16ENS_18Kernel_traits_baseILj1280ES2_S2_S2_S2_fjLj128EEEEELb1ELb1ELb1ELb1EEEvNS_9FwdParamsE)
        /*00fc*/ 	.short	0x0210
        /*00fe*/ 	.short	0x00e8


	//----- nvinfo : EIATTR_SW_WAR
	.align		4
.L_1542:
        /*0100*/ 	.byte	0x04, 0x36
        /*0102*/ 	.short	(.L_1544 - .L_1543)
.L_1543:
        /*0104*/ 	.word	0x00000008
.L_1544:


//--------------------- .nv.info._ZN10layer_norm13ln_fwd_kernelINS_13Kernel_traitsIf13__nv_bfloat16S2_S2_fjLj1280ELj1ELj4ELj1ELj16ENS_18Kernel_traits_baseILj1280EfS2_S2_S2_fjLj128EEEEELb0ELb0ELb0ELb0EEEvNS_9FwdParamsE --------------------------
	.section	.nv.info._ZN10layer_norm13ln_fwd_kernelINS_13Kernel_traitsIf13__nv_bfloat16S2_S2_fjLj1280ELj1ELj4ELj1ELj16ENS_18Kernel_traits_baseILj1280EfS2_S2_S2_fjLj128EEEEELb0ELb0ELb0ELb0EEEvNS_9FwdParamsE,"",@"SHT_CUDA_INFO"
	.sectionflags	@""
	.align	4


	//----- nvinfo : EIATTR_CUDA_API_VERSION
	.align		4
        /*0000*/ 	.byte	0x04, 0x37
        /*0002*/ 	.short	(.L_1546 - .L_1545)
.L_1545:
        /*0004*/ 	.word	0x00000082


	//----- nvinfo : EIATTR_KPARAM_INFO
	.align		4
.L_1546:
        /*0008*/ 	.byte	0x04, 0x17
        /*000a*/ 	.short	(.L_1548 - .L_1547)
.L_1547:
        /*000c*/ 	.word	0x00000000
        /*0010*/ 	.short	0x0000
        /*0012*/ 	.short	0x0000
        /*0014*/ 	.byte	0x00, 0xf0, 0xa1, 0x03


	//----- nvinfo : EIATTR_SPARSE_MMA_MASK
	.align		4
.L_1548:
        /*0018*/ 	.byte	0x03, 0x50
        /*001a*/ 	.short	0x0000


	//----- nvinfo : EIATTR_MAXREG_COUNT
	.align		4
        /*001c*/ 	.byte	0x03, 0x1b
        /*001e*/ 	.short	0x00ff


	//----- nvinfo : EIATTR_MERCURY_ISA_VERSION
	.align		4
        /*0020*/ 	.byte	0x03, 0x5f
        /*0022*/ 	.short	0x0101


	//----- nvinfo : EIATTR_COOP_GROUP_MASK_REGIDS
	.align		4
        /*0024*/ 	.byte	0x04, 0x29
        /*0026*/ 	.short	(.L_1550 - .L_1549)


	//   ....[0]....
.L_1549:
        /*0028*/ 	.word	0xffffffff


	//   ....[1]....
        /*002c*/ 	.word	0xffffffff


	//   ....[2]....
        /*0030*/ 	.word	0xffffffff


	//   ....[3]....
        /*0034*/ 	.word	0xffffffff


	//   ....[4]....
        /*0038*/ 	.word	0xffffffff


	//   ....[5]....
        /*003c*/ 	.word	0xffffffff


	//   ....[6]....
        /*0040*/ 	.word	0xffffffff


	//   ....[7]....
        /*0044*/ 	.word	0xffffffff


	//   ....[8]....
        /*0048*/ 	.word	0xffffffff


	//   ....[9]....
        /*004c*/ 	.word	0xffffffff


	//   ....[10]....
        /*0050*/ 	.word	0x0500008e


	//   ....[11]....
        /*0054*/ 	.word	0x0500008e


	//   ....[12]....
        /*0058*/ 	.word	0x0500008e


	//   ....[13]....
        /*005c*/ 	.word	0x0500008e


	//   ....[14]....
        /*0060*/ 	.word	0x0500008e


	//   ....[15]....
        /*0064*/ 	.word	0x0500008e


	//   ....[16]....
        /*0068*/ 	.word	0x0500008e


	//   ....[17]....
        /*006c*/ 	.word	0x0500008e


	//   ....[18]....
        /*0070*/ 	.word	0x0500008e


	//   ....[19]....
        /*0074*/ 	.word	0x0500008e


	//----- nvinfo : EIATTR_COOP_GROUP_INSTR_OFFSETS
	.align		4
.L_1550:
        /*0078*/ 	.byte	0x04, 0x28
        /*007a*/ 	.short	(.L_1552 - .L_1551)


	//   ....[0]....
.L_1551:
        /*007c*/ 	.word	0x00002ae0


	//   ....[1]....
        /*0080*/ 	.word	0x00002b10


	//   ....[2]....
        /*0084*/ 	.word	0x00002b30


	//   ....[3]....
        /*0088*/ 	.word	0x00002b50


	//   ....[4]....
        /*008c*/ 	.word	0x00002b80


	//   ....[5]....
        /*0090*/ 	.word	0x000030d0


	//   ....[6]....
        /*0094*/ 	.word	0x000030f0


	//   ....[7]....
        /*0098*/ 	.word	0x00003110


	//   ....[8]....
        /*009c*/ 	.word	0x00003130


	//   ....[9]....
        /*00a0*/ 	.word	0x00003150


	//   ....[10]....
        /*00a4*/ 	.word	0x00003e10


	//   ....[11]....
        /*00a8*/ 	.word	0x00003eb0


	//   ....[12]....
        /*00ac*/ 	.word	0x00003f20


	//   ....[13]....
        /*00b0*/ 	.word	0x00003f90


	//   ....[14]....
        /*00b4*/ 	.word	0x00004010


	//   ....[15]....
        /*00b8*/ 	.word	0x000045c0


	//   ....[16]....
        /*00bc*/ 	.word	0x00004630


	//   ....[17]....
        /*00c0*/ 	.word	0x000046a0


	//   ....[18]....
        /*00c4*/ 	.word	0x00004710


	//   ....[19]....
        /*00c8*/ 	.word	0x00004780


	//----- nvinfo : EIATTR_EXIT_INSTR_OFFSETS
	.align		4
.L_1552:
        /*00cc*/ 	.byte	0x04, 0x1c
        /*00ce*/ 	.short	(.L_1554 - .L_1553)


	//   ....[0]....
.L_1553:
        /*00d0*/ 	.word	0x00000790


	//   ....[1]....
        /*00d4*/ 	.word	0x00003da0


	//----- nvinfo : EIATTR_MAX_THREADS
	.align		4
.L_1554:
        /*00d8*/ 	.byte	0x04, 0x05
        /*00da*/ 	.short	(.L_1556 - .L_1555)
.L_1555:
        /*00dc*/ 	.word	0x00000080
        /*00e0*/ 	.word	0x00000001
        /*00e4*/ 	.word	0x00000001


	//----- nvinfo : EIATTR_CRS_STACK_SIZE
	.align		4
.L_1556:
        /*00e8*/ 	.byte	0x04, 0x1e
        /*00ea*/ 	.short	(.L_1558 - .L_1557)
.L_1557:
        /*00ec*/ 	.word	0x00000000


	//----- nvinfo : EIATTR_CBANK_PARAM_SIZE
	.align		4
.L_1558:
        /*00f0*/ 	.byte	0x03, 0x19
        /*00f2*/ 	.short	0x00e8


	//----- nvinfo : EIATTR_PARAM_CBANK
	.align		4
        /*00f4*/ 	.byte	0x04, 0x0a
        /*00f6*/ 	.short	(.L_1560 - .L_1559)
	.align		4
.L_1559:
        /*00f8*/ 	.word	index@(.nv.constant0._ZN10layer_norm13ln_fwd_kernelINS_13Kernel_traitsIf13__nv_bfloat16S2_S2_fjLj1280ELj1ELj4ELj1ELj16ENS_18Kernel_traits_baseILj1280EfS2_S2_S2_fjLj128EEEEELb0ELb0ELb0ELb0EEEvNS_9FwdParamsE)
        /*00fc*/ 	.short	0x0210
        /*00fe*/ 	.short	0x00e8


	//----- nvinfo : EIATTR_SW_WAR
	.align		4
.L_1560:
        /*0100*/ 	.byte	0x04, 0x36
        /*0102*/ 	.short	(.L_1562 - .L_1561)
.L_1561:
        /*0104*/ 	.word	0x00000008
.L_1562:


//--------------------- .nv.info._ZN10layer_norm13ln_fwd_kernelINS_13Kernel_traitsIf13__nv_bfloat16S2_S2_fjLj1280ELj1ELj4ELj1ELj16ENS_18Kernel_traits_baseILj1280EfS2_S2_S2_fjLj128EEEEELb0ELb0ELb0ELb1EEEvNS_9FwdParamsE --------------------------
	.section	.nv.info._ZN10layer_norm13ln_fwd_kernelINS_13Kernel_traitsIf13__nv_bfloat16S2_S2_fjLj1280ELj1ELj4ELj1ELj16ENS_18Kernel_traits_baseILj1280EfS2_S2_S2_fjLj128EEEEELb0ELb0ELb0ELb1EEEvNS_9FwdParamsE,"",@"SHT_CUDA_INFO"
	.sectionflags	@""
	.align	4


	//----- nvinfo : EIATTR_CUDA_API_VERSION
	.align		4
        /*0000*/ 	.byte	0x04, 0x37
        /*0002*/ 	.short	(.L_1564 - .L_1563)
.L_1563:
        /*0004*/ 	.word	0x00000082


	//----- nvinfo : EIATTR_KPARAM_INFO
	.align		4
.L_1564:
        /*0008*/ 	.byte	0x04, 0x17
        /*000a*/ 	.short	(.L_1566 - .L_1565)
.L_1565:
        /*000c*/ 	.word	0x00000000
        /*0010*/ 	.short	0x0000
        /*0012*/ 	.short	0x0000
        /*0014*/ 	.byte	0x00, 0xf0, 0xa1, 0x03


	//----- nvinfo : EIATTR_SPARSE_MMA_MASK
	.align		4
.L_1566:
        /*0018*/ 	.byte	0x03, 0x50
        /*001a*/ 	.short	0x0000


	//----- nvinfo : EIATTR_MAXREG_COUNT
	.align		4
        /*001c*/ 	.byte	0x03, 0x1b
        /*001e*/ 	.short	0x00ff


	//----- nvinfo : EIATTR_MERCURY_ISA_VERSION
	.align		4
        /*0020*/ 	.byte	0x03, 0x5f
        /*0022*/ 	.short	0x0101


	//----- nvinfo : EIATTR_COOP_GROUP_MASK_REGIDS
	.align		4
        /*0024*/ 	.byte	0x04, 0x29
        /*0026*/ 	.short	(.L_1568 - .L_1567)


	//   ....[0]....
.L_1567:
        /*0028*/ 	.word	0xffffffff


	//   ....[1]....
        /*002c*/ 	.word	0xffffffff


	//   ....[2]....
        /*0030*/ 	.word	0xffffffff


	//   ....[3]....
        /*0034*/ 	.word	0xffffffff


	//   ....[4]....
        /*0038*/ 	.word	0xffffffff


	//   ....[5]....
        /*003c*/ 	.word	0xffffffff


	//   ....[6]....
        /*0040*/ 	.word	0xffffffff


	//   ....[7]....
        /*0044*/ 	.word	0xffffffff


	//   ....[8]....
        /*0048*/ 	.word	0xffffffff


	//   ....[9]....
        /*004c*/ 	.word	0xffffffff


	//   ....[10]....
        /*0050*/ 	.word	0x05000090


	//   ....[11]....
        /*0054*/ 	.word	0x05000090


	//   ....[12]....
        /*0058*/ 	.word	0x05000090


	//   ....[13]....
        /*005c*/ 	.word	0x05000090


	//   ....[14]....
        /*0060*/ 	.word	0x05000090


	//   ....[15]....
        /*0064*/ 	.word	0x05000090


	//   ....[16]....
        /*0068*/ 	.word	0x05000090


	//   ....[17]....
        /*006c*/ 	.word	0x05000090


	//   ....[18]....
        /*0070*/ 	.word	0x05000090


	//   ....[19]....
        /*0074*/ 	.word	0x05000090


	//----- nvinfo : EIATTR_COOP_GROUP_INSTR_OFFSETS
	.align		4
.L_1568:
        /*0078*/ 	.byte	0x04, 0x28
        /*007a*/ 	.short	(.L_1570 - .L_1569)


	//   ....[0]....
.L_1569:
        /*007c*/ 	.word	0x00002400


	//   ....[1]....
        /*0080*/ 	.word	0x00002430


	//   ....[2]....
        /*0084*/ 	.word	0x00002450


	//   ....[3]....
        /*0088*/ 	.word	0x00002470


	//   ....[4]....
        /*008c*/ 	.word	0x00002490


	//   ....[5]....
        /*0090*/ 	.word	0x000029c0


	//   ....[6]....
        /*0094*/ 	.word	0x000029e0


	//   ....[7]....
        /*0098*/ 	.word	0x00002a00


	//   ....[8]....
        /*009c*/ 	.word	0x00002a20


	//   ....[9]....
        /*00a0*/ 	.word	0x00002a40


	//   ....[10]....
        /*00a4*/ 	.word	0x00003550


	//   ....[11]....
        /*00a8*/ 	.word	0x00003600


	//   ....[12]....
        /*00ac*/ 	.word	0x00003670


	//   ....[13]....
        /*00b0*/ 	.word	0x000036e0


	//   ....[14]....
        /*00b4*/ 	.word	0x00003750


	//   ....[15]....
        /*00b8*/ 	.word	0x00003cd0


	//   ....[16]....
        /*00bc*/ 	.word	0x00003d40


	//   ....[17]....
        /*00c0*/ 	.word	0x00003db0


	//   ....[18]....
        /*00c4*/ 	.word	0x00003e20


	//   ....[19]....
        /*00c8*/ 	.word	0x00003e90


	//----- nvinfo : EIATTR_EXIT_INSTR_OFFSETS
	.align		4
.L_1570:
        /*00cc*/ 	.byte	0x04, 0x1c
        /*00ce*/ 	.short	(.L_1572 - .L_1571)


	//   ....[0]....
.L_1571:
        /*00d0*/ 	.word	0x00000340


	//   ....[1]....
        /*00d4*/ 	.word	0x000034e0


	//----- nvinfo : EIATTR_MAX_THREADS
	.align		4
.L_1572:
        /*00d8*/ 	.byte	0x04, 0x05
        /*00da*/ 	.short	(.L_1574 - .L_1573)
.L_1573:
        /*00dc*/ 	.word	0x00000080
        /*00e0*/ 	.word	0x00000001
        /*00e4*/ 	.word	0x00000001


	//----- nvinfo : EIATTR_CRS_STACK_SIZE
	.align		4
.L_1574:
        /*00e8*/ 	.byte	0x04, 0x1e
        /*00ea*/ 	.short	(.L_1576 - .L_1575)
.L_1575:
        /*00ec*/ 	.word	0x00000000


	//----- nvinfo : EIATTR_CBANK_PARAM_SIZE
	.align		4
.L_1576:
        /*00f0*/ 	.byte	0x03, 0x19
        /*00f2*/ 	.short	0x00e8


	//----- nvinfo : EIATTR_PARAM_CBANK
	.align		4
        /*00f4*/ 	.byte	0x04, 0x0a
        /*00f6*/ 	.short	(.L_1578 - .L_1577)
	.align		4
.L_1577:
        /*00f8*/ 	.word	index@(.nv.constant0._ZN10layer_norm13ln_fwd_kernelINS_13Kernel_traitsIf13__nv_bfloat16S2_S2_fjLj1280ELj1ELj4ELj1ELj16ENS_18Kernel_traits_baseILj1280EfS2_S2_S2_fjLj128EEEEELb0ELb0ELb0ELb1EEEvNS_9FwdParamsE)
        /*00fc*/ 	.short	0x0210
        /*00fe*/ 	.short	0x00e8


	//----- nvinfo : EIATTR_SW_WAR
	.align		4
.L_1578:
        /*0100*/ 	.byte	0x04, 0x36
        /*0102*/ 	.short	(.L_1580 - .L_1579)
.L_1579:
        /*0104*/ 	.word	0x00000008
.L_1580:


//--------------------- .nv.info._ZN10layer_norm13ln_fwd_kernelINS_13Kernel_traitsIf13__nv_bfloat16S2_S2_fjLj1280ELj1ELj4ELj1ELj16ENS_18Kernel_traits_baseILj1280EfS2_S2_S2_fjLj128EEEEELb0ELb0ELb1ELb0EEEvNS_9FwdParamsE --------------------------
	.section	.nv.info._ZN10layer_norm13ln_fwd_kernelINS_13Kernel_traitsIf13__nv_bfloat16S2_S2_fjLj1280ELj1ELj4ELj1ELj16ENS_18Kernel_traits_baseILj1280EfS2_S2_S2_fjLj128EEEEELb0ELb0ELb1ELb0EEEvNS_9FwdParamsE,"",@"SHT_CUDA_INFO"
	.sectionflags	@""
	.align	4


	//----- nvinfo : EIATTR_CUDA_API_VERSION
	.align		4
        /*0000*/ 	.byte	0x04, 0x37
        /*0002*/ 	.short	(.L_1582 - .L_1581)
.L_1581:
        /*0004*/ 	.word	0x00000082


	//----- nvinfo : EIATTR_KPARAM_INFO
	.align		4
.L_1582:
        /*0008*/ 	.byte	0x04, 0x17
        /*000a*/ 	.short	(.L_1584 - .L_1583)
.L_1583:
        /*000c*/ 	.word	0x00000000
        /*0010*/ 	.short	0x0000
        /*0012*/ 	.short	0x0000
        /*0014*/ 	.byte	0x00, 0xf0, 0xa1, 0x03


	//----- nvinfo : EIATTR_SPARSE_MMA_MASK
	.align		4
.L_1584:
        /*0018*/ 	.byte	0x03, 0x50
        /*001a*/ 	.short	0x0000


	//----- nvinfo : EIATTR_MAXREG_COUNT
	.align		4
        /*001c*/ 	.byte	0x03, 0x1b
        /*001e*/ 	.short	0x00ff


	//----- nvinfo : EIATTR_MERCURY_ISA_VERSION
	.align		4
        /*0020*/ 	.byte	0x03, 0x5f
        /*0022*/ 	.short	0x0101


	//----- nvinfo : EIATTR_COOP_GROUP_MASK_REGIDS
	.align		4
        /*0024*/ 	.byte	0x04, 0x29
        /*0026*/ 	.short	(.L_1586 - .L_1585)


	//   ....[0]....
.L_1585:
        /*0028*/ 	.word	0xffffffff


	//   ....[1]....
        /*002c*/ 	.word	0xffffffff


	//   ....[2]....
        /*0030*/ 	.word	0xffffffff


	//   ....[3]....
        /*0034*/ 	.word	0xffffffff


	//   ....[4]....
        /*0038*/ 	.word	0xffffffff


	//   ....[5]....
        /*003c*/ 	.word	0xffffffff


	//   ....[6]....
        /*0040*/ 	.word	0xffffffff


	//   ....[7]....
        /*0044*/ 	.word	0xffffffff


	//   ....[8]....
        /*0048*/ 	.word	0xffffffff


	//   ....[9]....
        /*004c*/ 	.word	0xffffffff


	//   ....[10]....
        /*0050*/ 	.word	0x05000096


	//   ....[11]....
        /*0054*/ 	.word	0x05000096


	//   ....[12]....
        /*0058*/ 	.word	0x05000096


	//   ....[13]....
        /*005c*/ 	.word	0x05000096


	//   ....[14]....
        /*0060*/ 	.word	0x05000096


	//   ....[15]....
        /*0064*/ 	.word	0x05000096


	//   ....[16]....
        /*0068*/ 	.word	0x05000096


	//   ....[17]....
        /*006c*/ 	.word	0x05000096


	//   ....[18]....
        /*0070*/ 	.word	0x05000096


	//   ....[19]....
        /*0074*/ 	.word	0x05000096


	//----- nvinfo : EIATTR_COOP_GROUP_INSTR_OFFSETS
	.align		4
.L_1586:
        /*0078*/ 	.byte	0x04, 0x28
        /*007a*/ 	.short	(.L_1588 - .L_1587)


	//   ....[0]....
.L_1587:
        /*007c*/ 	.word	0x00003200


	//   ....[1]....
        /*0080*/ 	.word	0x00003220


	//   ....[2]....
        /*0084*/ 	.word	0x00003240


	//   ....[3]....
        /*0088*/ 	.word	0x00003260


	//   ....[4]....
        /*008c*/ 	.word	0x00003290


	//   ....[5]....
        /*0090*/ 	.word	0x000037d0


	//   ....[6]....
        /*0094*/ 	.word	0x000037f0


	//   ....[7]....
        /*0098*/ 	.word	0x00003810


	//   ....[8]....
        /*009c*/ 	.word	0x00003830


	//   ....[9]....
        /*00a0*/ 	.word	0x00003850


	//   ....[10]....
        /*00a4*/ 	.word	0x000045b0


	//   ....[11]....
        /*00a8*/ 	.word	0x00004650


	//   ....[12]....
        /*00ac*/ 	.word	0x000046c0


	//   ....[13]....
        /*00b0*/ 	.word	0x00004730


	//   ....[14]....
        /*00b4*/ 	.word	0x000047b0


	//   ....[15]....
        /*00b8*/ 	.word	0x00004d40


	//   ....[16]....
        /*00bc*/ 	.word	0x00004db0


	//   ....[17]....
        /*00c0*/ 	.word	0x00004e20


	//   ....[18]....
        /*00c4*/ 	.word	0x00004e90


	//   ....[19]....
        /*00c8*/ 	.word	0x00004f00


	//----- nvinfo : EIATTR_EXIT_INSTR_OFFSETS
	.align		4
.L_1588:
        /*00cc*/ 	.byte	0x04, 0x1c
        /*00ce*/ 	.short	(.L_1590 - .L_1589)


	//   ....[0]....
.L_1589:
        /*00d0*/ 	.word	0x00000760


	//   ....[1]....
        /*00d4*/ 	.word	0x00004540


	//----- nvinfo : EIATTR_MAX_THREADS
	.align		4
.L_1590:
        /*00d8*/ 	.byte	0x04, 0x05
        /*00da*/ 	.short	(.L_1592 - .L_1591)
.L_1591:
        /*00dc*/ 	.word	0x00000080
        /*00e0*/ 	.word	0x00000001
        /*00e4*/ 	.word	0x00000001


	//----- nvinfo : EIATTR_CRS_STACK_SIZE
	.align		4
.L_1592:
        /*00e8*/ 	.byte	0x04, 0x1e
        /*00ea*/ 	.short	(.L_1594 - .L_1593)
.L_1593:
        /*00ec*/ 	.word	0x00000000


	//----- nvinfo : EIATTR_CBANK_PARAM_SIZE
	.align		4
.L_1594:
        /*00f0*/ 	.byte	0x03, 0x19
        /*00f2*/ 	.short	0x00e8


	//----- nvinfo : EIATTR_PARAM_CBANK
	.align		4
        /*00f4*/ 	.byte	0x04, 0x0a
        /*00f6*/ 	.short	(.L_1596 - .L_1595)
	.align		4
.L_1595:
        /*00f8*/ 	.word	index@(.nv.constant0._ZN10layer_norm13ln_fwd_kernelINS_13Kernel_traitsIf13__nv_bfloat16S2_S2_fjLj1280ELj1ELj4ELj1ELj16ENS_18Kernel_traits_baseILj1280EfS2_S2_S2_fjLj128EEEEELb0ELb0ELb1ELb0EEEvNS_9FwdParamsE)
        /*00fc*/ 	.short	0x0210
        /*00fe*/ 	.short	0x00e8


	//----- nvinfo : EIATTR_SW_WAR
	.align		4
.L_1596:
        /*0100*/ 	.byte	0x04, 0x36
        /*0102*/ 	.short	(.L_1598 - .L_1597)
.L_1597:
        /*0104*/ 	.word	0x00000008
.L_1598:


//--------------------- .nv.info._ZN10layer_norm13ln_fwd_kernelINS_13Kernel_traitsIf13__nv_bfloat16S2_S2_fjLj1280ELj1ELj4ELj1ELj16ENS_18Kernel_traits_baseILj1280EfS2_S2_S2_fjLj128EEEEELb0ELb0ELb1ELb1EEEvNS_9FwdParamsE --------------------------
	.section	.nv.info._ZN10layer_norm13ln_fwd_kernelINS_13Kernel_traitsIf13__nv_bfloat16S2_S2_fjLj1280ELj1ELj4ELj1ELj16ENS_18Kernel_traits_baseILj1280EfS2_S2_S2_fjLj128EEEEELb0ELb0ELb1ELb1EEEvNS_9FwdParamsE,"",@"SHT_CUDA_INFO"
	.sectionflags	@""
	.align	4


	//----- nvinfo : EIATTR_CUDA_API_VERSION
	.align		4
        /*0000*/ 	.byte	0x04, 0x37
        /*0002*/ 	.short	(.L_1600 - .L_1599)
.L_1599:
        /*0004*/ 	.word	0x00000082


	//----- nvinfo : EIATTR_KPARAM_INFO
	.align		4
.L_1600:
        /*0008*/ 	.byte	0x04, 0x17
        /*000a*/ 	.short	(.L_1602 - .L_1601)
.L_1601:
        /*000c*/ 	.word	0x00000000
        /*0010*/ 	.short	0x0000
        /*0012*/ 	.short	0x0000
        /*0014*/ 	.byte	0x00, 0xf0, 0xa1, 0x03


	//----- nvinfo : EIATTR_SPARSE_MMA_MASK
	.align		4
.L_1602:
        /*0018*/ 	.byte	0x03, 0x50
        /*001a*/ 	.short	0x0000


	//----- nvinfo : EIATTR_MAXREG_COUNT
	.align		4
        /*001c*/ 	.byte	0x03, 0x1b
        /*001e*/ 	.short	0x00ff


	//----- nvinfo : EIATTR_MERCURY_ISA_VERSION
	.align		4
        /*0020*/ 	.byte	0x03, 0x5f
        /*0022*/ 	.short	0x0101


	//----- nvinfo : EIATTR_COOP_GROUP_MASK_REGIDS
	.align		4
        /*0024*/ 	.byte	0x04, 0x29
        /*0026*/ 	.short	(.L_1604 - .L_1603)


	//   ....[0]....
.L_1603:
        /*0028*/ 	.word	0xffffffff


	//   ....[1]....
        /*002c*/ 	.word	0xffffffff


	//   ....[2]....
        /*0030*/ 	.word	0xffffffff


	//   ....[3]....
        /*0034*/ 	.word	0xffffffff


	//   ....[4]....
        /*0038*/ 	.word	0xffffffff


	//   ....[5]....
        /*003c*/ 	.word	0xffffffff


	//   ....[6]....
        /*0040*/ 	.word	0xffffffff


	//   ....[7]....
        /*0044*/ 	.word	0xffffffff


	//   ....[8]....
        /*0048*/ 	.word	0xffffffff


	//   ....[9]....
        /*004c*/ 	.word	0xffffffff


	//   ....[10]....
        /*0050*/ 	.word	0x0500005e


	//   ....[11]....
        /*0054*/ 	.word	0x0500005e


	//   ....[12]....
        /*0058*/ 	.word	0x0500005e


	//   ....[13]....
        /*005c*/ 	.word	0x0500005e


	//   ....[14]....
        /*0060*/ 	.word	0x0500005e


	//   ....[15]....
        /*0064*/ 	.word	0x0500005e


	//   ....[16]....
        /*0068*/ 	.word	0x0500005e


	//   ....[17]....
        /*006c*/ 	.word	0x0500005e


	//   ....[18]....
        /*0070*/ 	.word	0x0500005e


	//   ....[19]....
        /*0074*/ 	.word	0x0500005e


	//----- nvinfo : EIATTR_COOP_GROUP_INSTR_OFFSETS
	.align		4
.L_1604:
        /*0078*/ 	.byte	0x04, 0x28
        /*007a*/ 	.short	(.L_1606 - .L_1605)


	//   ....[0]....
.L_1605:
        /*007c*/ 	.word	0x00002bc0


	//   ....[1]....
        /*0080*/ 	.word	0x00002bf0


	//   ....[2]....
        /*0084*/ 	.word	0x00002c10


	//   ....[3]....
        /*0088*/ 	.word	0x00002c30


	//   ....[4]....
        /*008c*/ 	.word	0x00002c50


	//   ....[5]....
        /*0090*/ 	.word	0x00003180


	//   ....[6]....
        /*0094*/ 	.word	0x000031a0


	//   ....[7]....
        /*0098*/ 	.word	0x000031c0


	//   ....[8]....
        /*009c*/ 	.word	0x000031e0


	//   ....[9]....
        /*00a0*/ 	.word	0x00003200


	//   ....[10]....
        /*00a4*/ 	.word	0x00003e20


	//   ....[11]....
        /*00a8*/ 	.word	0x00003ed0


	//   ....[12]....
        /*00ac*/ 	.word	0x00003f40


	//   ....[13]....
        /*00b0*/ 	.word	0x00003fb0


	//   ....[14]....
        /*00b4*/ 	.word	0x00004020


	//   ....[15]....
        /*00b8*/ 	.word	0x000045a0


	//   ....[16]....
        /*00bc*/ 	.word	0x00004610


	//   ....[17]....
        /*00c0*/ 	.word	0x00004680


	//   ....[18]....
        /*00c4*/ 	.word	0x000046f0


	//   ....[19]....
        /*00c8*/ 	.word	0x00004760


	//----- nvinfo : EIATTR_EXIT_INSTR_OFFSETS
	.align		4
.L_1606:
        /*00cc*/ 	.byte	0x04, 0x1c
        /*00ce*/ 	.short	(.L_1608 - .L_1607)


	//   ....[0]....
.L_1607:
        /*00d0*/ 	.word	0x00000300


	//   ....[1]....
        /*00d4*/ 	.word	0x00003db0


	//----- nvinfo : EIATTR_MAX_THREADS
	.align		4
.L_1608:
        /*00d8*/ 	.byte	0x04, 0x05
        /*00da*/ 	.short	(.L_1610 - .L_1609)
.L_1609:
        /*00dc*/ 	.word	0x00000080
        /*00e0*/ 	.word	0x00000001
        /*00e4*/ 	.word	0x00000001


	//----- nvinfo : EIATTR_CRS_STACK_SIZE
	.align		4
.L_1610:
        /*00e8*/ 	.byte	0x04, 0x1e
        /*00ea*/ 	.short	(.L_1612 - .L_1611)
.L_1611:
        /*00ec*/ 	.word	0x00000000


	//----- nvinfo : EIATTR_CBANK_PARAM_SIZE
	.align		4
.L_1612:
        /*00f0*/ 	.byte	0x03, 0x19
        /*00f2*/ 	.short	0x00e8


	//----- nvinfo : EIATTR_PARAM_CBANK
	.align		4
        /*00f4*/ 	.byte	0x04, 0x0a
        /*00f6*/ 	.short	(.L_1614 - .L_1613)
	.align		4
.L_1613:
        /*00f8*/ 	.word	index@(.nv.constant0._ZN10layer_norm13ln_fwd_kernelINS_13Kernel_traitsIf13__nv_bfloat16S2_S2_fjLj1280ELj1ELj4ELj1ELj16ENS_18Kernel_traits_baseILj1280EfS2_S2_S2_fjLj128EEEEELb0ELb0ELb1ELb1EEEvNS_9FwdParamsE)
        /*00fc*/ 	.short	0x0210
        /*00fe*/ 	.short	0x00e8


	//----- nvinfo : EIATTR_SW_WAR
	.align		4
.L_1614:
        /*0100*/ 	.byte	0x04, 0x36
        /*0102*/ 	.short	(.L_1616 - .L_1615)
.L_1615:
        /*0104*/ 	.word	0x00000008
.L_1616:


//--------------------- .nv.info._ZN10layer_norm13ln_fwd_kernelINS_13Kernel_traitsIf13__nv_bfloat16S2_S2_fjLj1280ELj1ELj4ELj1ELj16ENS_18Kernel_traits_baseILj1280EfS2_S2_S2_fjLj128EEEEELb0ELb1ELb0ELb0EEEvNS_9FwdParamsE --------------------------
	.section	.nv.info._ZN10layer_norm13ln_fwd_kernelINS_13Kernel_traitsIf13__nv_bfloat16S2_S2_fjLj1280ELj1ELj4ELj1ELj16ENS_18Kernel_traits_baseILj1280EfS2_S2_S2_fjLj128EEEEELb0ELb1ELb0ELb0EEEvNS_9FwdParamsE,"",@"SHT_CUDA_INFO"
	.sectionflags	@""
	.align	4


	//----- nvinfo : EIATTR_CUDA_API_VERSION
	.align		4
        /*0000*/ 	.byte	0x04, 0x37
        /*0002*/ 	.short	(.L_1618 - .L_1617)
.L_1617:
        /*0004*/ 	.word	0x00000082


	//----- nvinfo : EIATTR_KPARAM_INFO
	.align		4
.L_1618:
        /*0008*/ 	.byte	0x04, 0x17
        /*000a*/ 	.short	(.L_1620 - .L_1619)
.L_1619:
        /*000c*/ 	.word	0x00000000
        /*0010*/ 	.short	0x0000
        /*0012*/ 	.short	0x0000
        /*0014*/ 	.byte	0x00, 0xf0, 0xa1, 0x03


	//----- nvinfo : EIATTR_SPARSE_MMA_MASK
	.align		4
.L_1620:
        /*0018*/ 	.byte	0x03, 0x50
        /*001a*/ 	.short	0x0000


	//----- nvinfo : EIATTR_MAXREG_COUNT
	.align		4
        /*001c*/ 	.byte	0x03, 0x1b
        /*001e*/ 	.short	0x00ff


	//----- nvinfo : EIATTR_MERCURY_ISA_VERSION
	.align		4
        /*0020*/ 	.byte	0x03, 0x5f
        /*0022*/ 	.short	0x0101


	//----- nvinfo : EIATTR_COOP_GROUP_MASK_REGIDS
	.align		4
        /*0024*/ 	.byte	0x04, 0x29
        /*0026*/ 	.short	(.L_1622 - .L_1621)


	//   ....[0]....
.L_1621:
        /*0028*/ 	.word	0xffffffff


	//   ....[1]....
        /*002c*/ 	.word	0xffffffff


	//   ....[2]....
        /*0030*/ 	.word	0xffffffff


	//   ....[3]....
        /*0034*/ 	.word	0xffffffff


	//   ....[4]....
        /*0038*/ 	.word	0xffffffff


	//   ....[5]....
        /*003c*/ 	.word	0xffffffff


	//   ....[6]....
        /*0040*/ 	.word	0xffffffff


	//   ....[7]....
        /*0044*/ 	.word	0xffffffff


	//   ....[8]....
        /*0048*/ 	.word	0xffffffff


	//   ....[9]....
        /*004c*/ 	.word	0xffffffff


	//   ....[10]....
        /*0050*/ 	.word	0x050000b1


	//   ....[11]....
        /*0054*/ 	.word	0x050000b1


	//   ....[12]....
        /*0058*/ 	.word	0x050000b1


	//   ....[13]....
        /*005c*/ 	.word	0x050000b1


	//   ....[14]....
        /*0060*/ 	.word	0x050000b1


	//   ....[15]....
        /*0064*/ 	.word	0x050000b1


	//   ....[16]....
        /*0068*/ 	.word	0x050000b1


	//   ....[17]....
        /*006c*/ 	.word	0x050000b1


	//   ....[18]....
        /*0070*/ 	.word	0x050000b1


	//   ....[19]....
        /*0074*/ 	.word	0x050000b1


	//----- nvinfo : EIATTR_COOP_GROUP_INSTR_OFFSETS
	.align		4
.L_1622:
        /*0078*/ 	.byte	0x04, 0x28
        /*007a*/ 	.short	(.L_1624 - .L_1623)


	//   ....[0]....
.L_1623:
        /*007c*/ 	.word	0x00002290


	//   ....[1]....
        /*0080*/ 	.word	0x000022c0


	//   ....[2]....
        /*0084*/ 	.word	0x000022f0


	//   ....[3]....
        /*0088*/ 	.word	0x00002310


	//   ....[4]....
        /*008c*/ 	.word	0x00002330


	//   ....[5]....
        /*0090*/ 	.word	0x00002870


	//   ....[6]....
        /*0094*/ 	.word	0x00002890


	//   ....[7]....
        /*0098*/ 	.word	0x000028b0


	//   ....[8]....
        /*009c*/ 	.word	0x000028d0


	//   ....[9]....
        /*00a0*/ 	.word	0x000028f0


	//   ....[10]....
        /*00a4*/ 	.word	0x000035b0


	//   ....[11]....
        /*00a8*/ 	.word	0x00003650


	//   ....[12]....
        /*00ac*/ 	.word	0x000036d0


	//   ....[13]....
        /*00b0*/ 	.word	0x00003740


	//   ....[14]....
        /*00b4*/ 	.word	0x000037b0


	//   ....[15]....
        /*00b8*/ 	.word	0x00003d40


	//   ....[16]....
        /*00bc*/ 	.word	0x00003db0


	//   ....[17]....
        /*00c0*/ 	.word	0x00003e20


	//   ....[18]....
        /*00c4*/ 	.word	0x00003e90


	//   ....[19]....
        /*00c8*/ 	.word	0x00003f00


	//----- nvinfo : EIATTR_EXIT_INSTR_OFFSETS
	.align		4
.L_1624:
        /*00cc*/ 	.byte	0x04, 0x1c
        /*00ce*/ 	.short	(.L_1626 - .L_1625)


	//   ....[0]....
.L_1625:
        /*00d0*/ 	.word	0x000008e0


	//   ....[1]....
        /*00d4*/ 	.word	0x00003540


	//----- nvinfo : EIATTR_MAX_THREADS
	.align		4
.L_1626:
        /*00d8*/ 	.byte	0x04, 0x05
        /*00da*/ 	.short	(.L_1628 - .L_1627)
.L_1627:
        /*00dc*/ 	.word	0x00000080
        /*00e0*/ 	.word	0x00000001
        /*00e4*/ 	.word	0x00000001


	//----- nvinfo : EIATTR_CRS_STACK_SIZE
	.align		4
.L_1628:
        /*00e8*/ 	.byte	0x04, 0x1e
        /*00ea*/ 	.short	(.L_1630 - .L_1629)
.L_1629:
        /*00ec*/ 	.word	0x00000000


	//----- nvinfo : EIATTR_CBANK_PARAM_SIZE
	.align		4
.L_1630:
        /*00f0*/ 	.byte	0x03, 0x19
        /*00f2*/ 	.short	0x00e8


	//----- nvinfo : EIATTR_PARAM_CBANK
	.align		4
        /*00f4*/ 	.byte	0x04, 0x0a
        /*00f6*/ 	.short	(.L_1632 - .L_1631)
	.align		4
.L_1631:
        /*00f8*/ 	.word	index@(.nv.constant0._ZN10layer_norm13ln_fwd_kernelINS_13Kernel_traitsIf13__nv_bfloat16S2_S2_fjLj1280ELj1ELj4ELj1ELj16ENS_18Kernel_traits_baseILj1280EfS2_S2_S2_fjLj128EEEEELb0ELb1ELb0ELb0EEEvNS_9FwdParamsE)
        /*00fc*/ 	.short	0x0210
        /*00fe*/ 	.short	0x00e8


	//----- nvinfo : EIATTR_SW_WAR
	.align		4
.L_1632:
        /*0100*/ 	.byte	0x04, 0x36
        /*0102*/ 	.short	(.L_1634 - .L_1633)
.L_1633:
        /*0104*/ 	.word	0x00000008
.L_1634:


//--------------------- .nv.info._ZN10layer_norm13ln_fwd_kernelINS_13Kernel_traitsIf13__nv_bfloat16S2_S2_fjLj1280ELj1ELj4ELj1ELj16ENS_18Kernel_traits_baseILj1280EfS2_S2_S2_fjLj128EEEEELb0ELb1ELb0ELb1EEEvNS_9FwdParamsE --------------------------
	.section	.nv.info._ZN10layer_norm13ln_fwd_kernelINS_13Kernel_traitsIf13__nv_bfloat16S2_S2_fjLj1280ELj1ELj4ELj1ELj16ENS_18Kernel_traits_baseILj1280EfS2_S2_S2_fjLj128EEEEELb0ELb1ELb0ELb1EEEvNS_9FwdParamsE,"",@"SHT_CUDA_INFO"
	.sectionflags	@""
	.align	4


	//----- nvinfo : EIATTR_CUDA_API_VERSION
	.align		4
        /*0000*/ 	.byte	0x04, 0x37
        /*0002*/ 	.short	(.L_1636 - .L_1635)
.L_1635:
        /*0004*/ 	.word	0x00000082


	//----- nvinfo : EIATTR_KPARAM_INFO
	.align		4
.L_1636:
        /*0008*/ 	.byte	0x04, 0x17
        /*000a*/ 	.short	(.L_1638 - .L_1637)
.L_1637:
        /*000c*/ 	.word	0x00000000
        /*0010*/ 	.short	0x0000
        /*0012*/ 	.short	0x0000
        /*0014*/ 	.byte	0x00, 0xf0, 0xa1, 0x03


	//----- nvinfo : EIATTR_SPARSE_MMA_MASK
	.align		4
.L_1638:
        /*0018*/ 	.byte	0x03, 0x50
        /*001a*/ 	.short	0x0000


	//----- nvinfo : EIATTR_MAXREG_COUNT
	.align		4
        /*001c*/ 	.byte	0x03, 0x1b
        /*001e*/ 	.short	0x00ff


	//----- nvinfo : EIATTR_MERCURY_ISA_VERSION
	.align		4
        /*0020*/ 	.byte	0x03, 0x5f
        /*0022*/ 	.short	0x0101


	//----- nvinfo : EIATTR_COOP_GROUP_MASK_REGIDS
	.align		4
        /*0024*/ 	.byte	0x04, 0x29
        /*0026*/ 	.short	(.L_1640 - .L_1639)


	//   ....[0]....
.L_1639:
        /*0028*/ 	.word	0xffffffff


	//   ....[1]....
        /*002c*/ 	.word	0xffffffff


	//   ....[2]....
        /*0030*/ 	.word	0xffffffff


	//   ....[3]....
        /*0034*/ 	.word	0xffffffff


	//   ....[4]....
        /*0038*/ 	.word	0xffffffff


	//   ....[5]....
        /*003c*/ 	.word	0xffffffff


	//   ....[6]....
        /*0040*/ 	.word	0xffffffff


	//   ....[7]....
        /*0044*/ 	.word	0xffffffff


	//   ....[8]....
        /*0048*/ 	.word	0xffffffff


	//   ....[9]....
        /*004c*/ 	.word	0xffffffff


	//   ....[10]....
        /*0050*/ 	.word	0x050000b9


	//   ....[11]....
        /*0054*/ 	.word	0x050000b9


	//   ....[12]....
        /*0058*/ 	.word	0x050000b9


	//   ....[13]....
        /*005c*/ 	.word	0x050000b9


	//   ....[14]....
        /*0060*/ 	.word	0x050000b9


	//   ....[15]....
        /*0064*/ 	.word	0x050000b9


	//   ....[16]....
        /*0068*/ 	.word	0x050000b9


	//   ....[17]....
        /*006c*/ 	.word	0x050000b9


	//   ....[18]....
        /*0070*/ 	.word	0x050000b9


	//   ....[19]....
        /*0074*/ 	.word	0x050000b9


	//----- nvinfo : EIATTR_COOP_GROUP_INSTR_OFFSETS
	.align		4
.L_1640:
        /*0078*/ 	.byte	0x04, 0x28
        /*007a*/ 	.short	(.L_1642 - .L_1641)


	//   ....[0]....
.L_1641:
        /*007c*/ 	.word	0x00001c40


	//   ....[1]....
        /*0080*/ 	.word	0x00001c70


	//   ....[2]....
        /*0084*/ 	.word	0x00001c90


	//   ....[3]....
        /*0088*/ 	.word	0x00001cb0


	//   ....[4]....
        /*008c*/ 	.word	0x00001cd0


	//   ....[5]....
        /*0090*/ 	.word	0x00002200


	//   ....[6]....
        /*0094*/ 	.word	0x00002220


	//   ....[7]....
        /*0098*/ 	.word	0x00002240


	//   ....[8]....
        /*009c*/ 	.word	0x00002260


	//   ....[9]....
        /*00a0*/ 	.word	0x00002280


	//   ....[10]....
        /*00a4*/ 	.word	0x00002dc0


	//   ....[11]....
        /*00a8*/ 	.word	0x00002e70


	//   ....[12]....
        /*00ac*/ 	.word	0x00002ee0


	//   ....[13]....
        /*00b0*/ 	.word	0x00002f50


	//   ....[14]....
        /*00b4*/ 	.word	0x00002fc0


	//   ....[15]....
        /*00b8*/ 	.word	0x00003540


	//   ....[16]....
        /*00bc*/ 	.word	0x000035b0


	//   ....[17]....
        /*00c0*/ 	.word	0x00003620


	//   ....[18]....
        /*00c4*/ 	.word	0x00003690


	//   ....[19]....
        /*00c8*/ 	.word	0x00003700


	//----- nvinfo : EIATTR_EXIT_INSTR_OFFSETS
	.align		4
.L_1642:
        /*00cc*/ 	.byte	0x04, 0x1c
        /*00ce*/ 	.short	(.L_1644 - .L_1643)


	//   ....[0]....
.L_1643:
        /*00d0*/ 	.word	0x00000340


	//   ....[1]....
        /*00d4*/ 	.word	0x00002d50


	//----- nvinfo : EIATTR_MAX_THREADS
	.align		4
.L_1644:
        /*00d8*/ 	.byte	0x04, 0x05
        /*00da*/ 	.short	(.L_1646 - .L_1645)
.L_1645:
        /*00dc*/ 	.word	0x00000080
        /*00e0*/ 	.word	0x00000001
        /*00e4*/ 	.word	0x00000001


	//----- nvinfo : EIATTR_CRS_STACK_SIZE
	.align		4
.L_1646:
        /*00e8*/ 	.byte	0x04, 0x1e
        /*00ea*/ 	.short	(.L_1648 - .L_1647)
.L_1647:
        /*00ec*/ 	.word	0x00000000


	//----- nvinfo : EIATTR_CBANK_PARAM_SIZE
	.align		4
.L_1648:
        /*00f0*/ 	.byte	0x03, 0x19
        /*00f2*/ 	.short	0x00e8


	//----- nvinfo : EIATTR_PARAM_CBANK
	.align		4
        /*00f4*/ 	.byte	0x04, 0x0a
        /*00f6*/ 	.short	(.L_1650 - .L_1649)
	.align		4
.L_1649:
        /*00f8*/ 	.word	index@(.nv.constant0._ZN10layer_norm13ln_fwd_kernelINS_13Kernel_traitsIf13__nv_bfloat16S2_S2_fjLj1280ELj1ELj4ELj1ELj16ENS_18Kernel_traits_baseILj1280EfS2_S2_S2_fjLj128EEEEELb0ELb1ELb0ELb1EEEvNS_9FwdParamsE)
        /*00fc*/ 	.short	0x0210
        /*00fe*/ 	.short	0x00e8


	//----- nvinfo : EIATTR_SW_WAR
	.align		4
.L_1650:
        /*0100*/ 	.byte	0x04, 0x36
        /*0102*/ 	.short	(.L_1652 - .L_1651)
.L_1651:
        /*0104*/ 	.word	0x00000008
.L_1652:


//--------------------- .nv.info._ZN10layer_norm13ln_fwd_kernelINS_13Kernel_traitsIf13__nv_bfloat16S2_S2_fjLj1280ELj1ELj4ELj1ELj16ENS_18Kernel_traits_baseILj1280EfS2_S2_S2_fjLj128EEEEELb0ELb1ELb1ELb0EEEvNS_9FwdParamsE --------------------------
	.section	.nv.info._ZN10layer_norm13ln_fwd_kernelINS_13Kernel_traitsIf13__nv_bfloat16S2_S2_fjLj1280ELj1ELj4ELj1ELj16ENS_18Kernel_traits_baseILj1280EfS2_S2_S2_fjLj128EEEEELb0ELb1ELb1ELb0EEEvNS_9FwdParamsE,"",@"SHT_CUDA_INFO"
	.sectionflags	@""
	.align	4


	//----- nvinfo : EIATTR_CUDA_API_VERSION
	.align		4
        /*0000*/ 	.byte	0x04, 0x37
        /*0002*/ 	.short	(.L_1654 - .L_1653)
.L_1653:
        /*0004*/ 	.word	0x00000082


	//----- nvinfo : EIATTR_KPARAM_INFO
	.align		4
.L_1654:
        /*0008*/ 	.byte	0x04, 0x17
        /*000a*/ 	.short	(.L_1656 - .L_1655)
.L_1655:
        /*000c*/ 	.word	0x00000000
        /*0010*/ 	.short	0x0000
        /*0012*/ 	.short	0x0000
        /*0014*/ 	.byte	0x00, 0xf0, 0xa1, 0x03


	//----- nvinfo : EIATTR_SPARSE_MMA_MASK
	.align		4
.L_1656:
        /*0018*/ 	.byte	0x03, 0x50
        /*001a*/ 	.short	0x0000


	//----- nvinfo : EIATTR_MAXREG_COUNT
	.align		4
        /*001c*/ 	.byte	0x03, 0x1b
        /*001e*/ 	.short	0x00ff


	//----- nvinfo : EIATTR_MERCURY_ISA_VERSION
	.align		4
        /*0020*/ 	.byte	0x03, 0x5f
        /*0022*/ 	.short	0x0101


	//----- nvinfo : EIATTR_COOP_GROUP_MASK_REGIDS
	.align		4
        /*0024*/ 	.byte	0x04, 0x29
        /*0026*/ 	.short	(.L_1658 - .L_1657)


	//   ....[0]....
.L_1657:
        /*0028*/ 	.word	0xffffffff


	//   ....[1]....
        /*002c*/ 	.word	0xffffffff


	//   ....[2]....
        /*0030*/ 	.word	0xffffffff


	//   ....[3]....
        /*0034*/ 	.word	0xffffffff


	//   ....[4]....
        /*0038*/ 	.word	0xffffffff


	//   ....[5]....
        /*003c*/ 	.word	0xffffffff


	//   ....[6]....
        /*0040*/ 	.word	0xffffffff


	//   ....[7]....
        /*0044*/ 	.word	0xffffffff


	//   ....[8]....
        /*0048*/ 	.word	0xffffffff


	//   ....[9]....
        /*004c*/ 	.word	0xffffffff


	//   ....[10]....
        /*0050*/ 	.word	0x050000bd


	//   ....[11]....
        /*0054*/ 	.word	0x050000bd


	//   ....[12]....
        /*0058*/ 	.word	0x050000bd


	//   ....[13]....
        /*005c*/ 	.word	0x050000bd


	//   ....[14]....
        /*0060*/ 	.word	0x050000bd


	//   ....[15]....
        /*0064*/ 	.word	0x050000bd


	//   ....[16]....
        /*0068*/ 	.word	0x050000bd


	//   ....[17]....
        /*006c*/ 	.word	0x050000bd


	//   ....[18]....
        /*0070*/ 	.word	0x050000bd


	//   ....[19]....
        /*0074*/ 	.word	0x050000bd


	//----- nvinfo : EIATTR_COOP_GROUP_INSTR_OFFSETS
	.align		4
.L_1658:
        /*0078*/ 	.byte	0x04, 0x28
        /*007a*/ 	.short	(.L_1660 - .L_1659)


	//   ....[0]....
.L_1659:
        /*007c*/ 	.word	0x00003610


	//   ....[1]....
        /*0080*/ 	.word	0x00003630


	//   ....[2]....
        /*0084*/ 	.word	0x00003650


	//   ....[3]....
        /*0088*/ 	.word	0x00003680


	//   ....[4]....
        /*008c*/ 	.word	0x000036a0


	//   ....[5]....
        /*0090*/ 	.word	0x00003be0


	//   ....[6]....
        /*0094*/ 	.word	0x00003c00


	//   ....[7]....
        /*0098*/ 	.word	0x00003c20


	//   ....[8]....
        /*009c*/ 	.word	0x00003c40


	//   ....[9]....
        /*00a0*/ 	.word	0x00003c60


	//   ....[10]....
        /*00a4*/ 	.word	0x000049c0


	//   ....[11]....
        /*00a8*/ 	.word	0x00004a60


	//   ....[12]....
        /*00ac*/ 	.word	0x00004ad0


	//   ....[13]....
        /*00b0*/ 	.word	0x00004b50


	//   ....[14]....
        /*00b4*/ 	.word	0x00004bc0


	//   ....[15]....
        /*00b8*/ 	.word	0x00005140


	//   ....[16]....
        /*00bc*/ 	.word	0x000051b0


	//   ....[17]....
        /*00c0*/ 	.word	0x00005220


	//   ....[18]....
        /*00c4*/ 	.word	0x00005290


	//   ....[19]....
        /*00c8*/ 	.word	0x00005300


	//----- nvinfo : EIATTR_EXIT_INSTR_OFFSETS
	.align		4
.L_1660:
        /*00cc*/ 	.byte	0x04, 0x1c
        /*00ce*/ 	.short	(.L_1662 - .L_1661)


	//   ....[0]....
.L_1661:
        /*00d0*/ 	.word	0x000008f0


	//   ....[1]....
        /*00d4*/ 	.word	0x00004950


	//----- nvinfo : EIATTR_MAX_THREADS
	.align		4
.L_1662:
        /*00d8*/ 	.byte	0x04, 0x05
        /*00da*/ 	.short	(.L_1664 - .L_1663)
.L_1663:
        /*00dc*/ 	.word	0x00000080
        /*00e0*/ 	.word	0x00000001
        /*00e4*/ 	.word	0x00000001


	//----- nvinfo : EIATTR_CRS_STACK_SIZE
	.align		4
.L_1664:
        /*00e8*/ 	.byte	0x04, 0x1e
        /*00ea*/ 	.short	(.L_1666 - .L_1665)
.L_1665:
        /*00ec*/ 	.word	0x00000000


	//----- nvinfo : EIATTR_CBANK_PARAM_SIZE
	.align		4
.L_1666:
        /*00f0*/ 	.byte	0x03, 0x19
        /*00f2*/ 	.short	0x00e8


	//----- nvinfo : EIATTR_PARAM_CBANK
	.align		4
        /*00f4*/ 	.byte	0x04, 0x0a
        /*00f6*/ 	.short	(.L_1668 - .L_1667)
	.align		4
.L_1667:
        /*00f8*/ 	.word	index@(.nv.constant0._ZN10layer_norm13ln_fwd_kernelINS_13Kernel_traitsIf13__nv_bfloat16S2_S2_fjLj1280ELj1ELj4ELj1ELj16ENS_18Kernel_traits_baseILj1280EfS2_S2_S2_fjLj128EEEEELb0ELb1ELb1ELb0EEEvNS_9FwdParamsE)
        /*00fc*/ 	.short	0x0210
        /*00fe*/ 	.short	0x00e8


	//----- nvinfo : EIATTR_SW_WAR
	.align		4
.L_1668:
        /*0100*/ 	.byte	0x04, 0x36
        /*0102*/ 	.short	(.L_1670 - .L_1669)
.L_1669:
        /*0104*/ 	.word	0x00000008
.L_1670:


//--------------------- .nv.info._ZN10layer_norm13ln_fwd_kernelINS_13Kernel_traitsIf13__nv_bfloat16S2_S2_fjLj1280ELj1ELj4ELj1ELj16ENS_18Kernel_traits_baseILj1280EfS2_S2_S2_fjLj128EEEEELb0ELb1ELb1ELb1EEEvNS_9FwdParamsE --------------------------
	.section	.nv.info._ZN10layer_norm13ln_fwd_kernelINS_13Kernel_traitsIf13__nv_bfloat16S2_S2_fjLj1280ELj1ELj4ELj1ELj16ENS_18Kernel_traits_baseILj1280EfS2_S2_S2_fjLj128EEEEELb0ELb1ELb1ELb1EEEvNS_9FwdParamsE,"",@"SHT_CUDA_INFO"
	.sectionflags	@""
	.align	4


	//----- nvinfo : EIATTR_CUDA_API_VERSION
	.align		4
        /*0000*/ 	.byte	0x04, 0x37
        /*0002*/ 	.short	(.L_1672 - .L_1671)
.L_1671:
        /*0004*/ 	.word	0x00000082


	//----- nvinfo : EIATTR_KPARAM_INFO
	.align		4
.L_1672:
        /*0008*/ 	.byte	0x04, 0x17
        /*000a*/ 	.short	(.L_1674 - .L_1673)
.L_1673:
        /*000c*/ 	.word	0x00000000
        /*0010*/ 	.short	0x0000
        /*0012*/ 	.short	0x0000
        /*0014*/ 	.byte	0x00, 0xf0, 0xa1, 0x03


	//----- nvinfo : EIATTR_SPARSE_MMA_MASK
	.align		4
.L_1674:
        /*0018*/ 	.byte	0x03, 0x50
        /*001a*/ 	.short	0x0000


	//----- nvinfo : EIATTR_MAXREG_COUNT
	.align		4
        /*001c*/ 	.byte	0x03, 0x1b
        /*001e*/ 	.short	0x00ff


	//----- nvinfo : EIATTR_MERCURY_ISA_VERSION
	.align		4
        /*0020*/ 	.byte	0x03, 0x5f
        /*0022*/ 	.short	0x0101


	//----- nvinfo : EIATTR_COOP_GROUP_MASK_REGIDS
	.align		4
        /*0024*/ 	.byte	0x04, 0x29
        /*0026*/ 	.short	(.L_1676 - .L_1675)


	//   ....[0]....
.L_1675:
        /*0028*/ 	.word	0xffffffff


	//   ....[1]....
        /*002c*/ 	.word	0xffffffff


	//   ....[2]....
        /*0030*/ 	.word	0xffffffff


	//   ....[3]....
        /*0034*/ 	.word	0xffffffff


	//   ....[4]....
        /*0038*/ 	.word	0xffffffff


	//   ....[5]....
        /*003c*/ 	.word	0xffffffff


	//   ....[6]....
        /*0040*/ 	.word	0xffffffff


	//   ....[7]....
        /*0044*/ 	.word	0xffffffff


	//   ....[8]....
        /*0048*/ 	.word	0xffffffff


	//   ....[9]....
        /*004c*/ 	.word	0xffffffff


	//   ....[10]....
        /*0050*/ 	.word	0x050000b6


	//   ....[11]....
        /*0054*/ 	.word	0x050000b6


	//   ....[12]....
        /*0058*/ 	.word	0x050000b6


	//   ....[13]....
        /*005c*/ 	.word	0x050000b6


	//   ....[14]....
        /*0060*/ 	.word	0x050000b6


	//   ....[15]....
        /*0064*/ 	.word	0x050000b6


	//   ....[16]....
        /*0068*/ 	.word	0x050000b6


	//   ....[17]....
        /*006c*/ 	.word	0x050000b6


	//   ....[18]....
        /*0070*/ 	.word	0x050000b6


	//   ....[19]....
        /*0074*/ 	.word	0x050000b6


	//----- nvinfo : EIATTR_COOP_GROUP_INSTR_OFFSETS
	.align		4
.L_1676:
        /*0078*/ 	.byte	0x04, 0x28
        /*007a*/ 	.short	(.L_1678 - .L_1677)


	//   ....[0]....
.L_1677:
        /*007c*/ 	.word	0x00002f00


	//   ....[1]....
        /*0080*/ 	.word	0x00002f20


	//   ....[2]....
        /*0084*/ 	.word	0x00002f40


	//   ....[3]....
        /*0088*/ 	.word	0x00002f60


	//   ....[4]....
        /*008c*/ 	.word	0x00002f90


	//   ....[5]....
        /*0090*/ 	.word	0x000034c0


	//   ....[6]....
        /*0094*/ 	.word	0x000034e0


	//   ....[7]....
        /*0098*/ 	.word	0x00003500


	//   ....[8]....
        /*009c*/ 	.word	0x00003520


	//   ....[9]....
        /*00a0*/ 	.word	0x00003540


	//   ....[10]....
        /*00a4*/ 	.word	0x00004130


	//   ....[11]....
        /*00a8*/ 	.word	0x000041d0


	//   ....[12]....
        /*00ac*/ 	.word	0x00004240


	//   ....[13]....
        /*00b0*/ 	.word	0x000042b0


	//   ....[14]....
        /*00b4*/ 	.word	0x00004330


	//   ....[15]....
        /*00b8*/ 	.word	0x000048b0


	//   ....[16]....
        /*00bc*/ 	.word	0x00004920


	//   ....[17]....
        /*00c0*/ 	.word	0x00004990


	//   ....[18]....
        /*00c4*/ 	.word	0x00004a00


	//   ....[19]....
        /*00c8*/ 	.word	0x00004a70


	//----- nvinfo : EIATTR_EXIT_INSTR_OFFSETS
	.align		4
.L_1678:
        /*00cc*/ 	.byte	0x04, 0x1c
        /*00ce*/ 	.short	(.L_1680 - .L_1679)


	//   ....[0]....
.L_1679:
        /*00d0*/ 	.word	0x00000340


	//   ....[1]....
        /*00d4*/ 	.word	0x000040c0


	//----- nvinfo : EIATTR_MAX_THREADS
	.align		4
.L_1680:
        /*00d8*/ 	.byte	0x04, 0x05
        /*00da*/ 	.short	(.L_1682 - .L_1681)
.L_1681:
        /*00dc*/ 	.word	0x00000080
        /*00e0*/ 	.word	0x00000001
        /*00e4*/ 	.word	0x00000001


	//----- nvinfo : EIATTR_CRS_STACK_SIZE
	.align		4
.L_1682:
        /*00e8*/ 	.byte	0x04, 0x1e
        /*00ea*/ 	.short	(.L_1684 - .L_1683)
.L_1683:
        /*00ec*/ 	.word	0x00000000


	//----- nvinfo : EIATTR_CBANK_PARAM_SIZE
	.align		4
.L_1684:
        /*00f0*/ 	.byte	0x03, 0x19
        /*00f2*/ 	.short	0x00e8


	//----- nvinfo : EIATTR_PARAM_CBANK
	.align		4
        /*00f4*/ 	.byte	0x04, 0x0a
        /*00f6*/ 	.short	(.L_1686 - .L_1685)
	.align		4
.L_1685:
        /*00f8*/ 	.word	index@(.nv.constant0._ZN10layer_norm13ln_fwd_kernelINS_13Kernel_traitsIf13__nv_bfloat16S2_S2_fjLj1280ELj1ELj4ELj1ELj16ENS_18Kernel_traits_baseILj1280EfS2_S2_S2_fjLj128EEEEELb0ELb1ELb1ELb1EEEvNS_9FwdParamsE)
        /*00fc*/ 	.short	0x0210
        /*00fe*/ 	.short	0x00e8


	//----- nvinfo : EIATTR_SW_WAR
	.align		4
.L_1686:
        /*0100*/ 	.byte	0x04, 0x36
        /*0102*/ 	.short	(.L_1688 - .L_1687)
.L_1687:
        /*0104*/ 	.word	0x00000008
.L_1688:


//--------------------- .nv.info._ZN10layer_norm13ln_fwd_kernelINS_13Kernel_traitsIf13__nv_bfloat16S2_S2_fjLj1280ELj1ELj4ELj1ELj16ENS_18Kernel_traits_baseILj1280EfS2_S2_S2_fjLj128EEEEELb1ELb0ELb0ELb0EEEvNS_9FwdParamsE --------------------------
	.section	.nv.info._ZN10layer_norm13ln_fwd_kernelINS_13Kernel_traitsIf13__nv_bfloat16S2_S2_fjLj1280ELj1ELj4ELj1ELj16ENS_18Kernel_traits_baseILj1280EfS2_S2_S2_fjLj128EEEEELb1ELb0ELb0ELb0EEEvNS_9FwdParamsE,"",@"SHT_CUDA_INFO"
	.sectionflags	@""
	.align	4


	//----- nvinfo : EIATTR_CUDA_API_VERSION
	.align		4
        /*0000*/ 	.byte	0x04, 0x37
        /*0002*/ 	.short	(.L_1690 - .L_1689)
.L_1689:
        /*0004*/ 	.word	0x00000082


	//----- nvinfo : EIATTR_KPARAM_INFO
	.align		4
.L_1690:
        /*0008*/ 	.byte	0x04, 0x17
        /*000a*/ 	.short	(.L_1692 - .L_1691)
.L_1691:
        /*000c*/ 	.word	0x00000000
        /*0010*/ 	.short	0x0000
        /*0012*/ 	.short	0x0000
        /*0014*/ 	.byte	0x00, 0xf0, 0xa1, 0x03


	//----- nvinfo : EIATTR_SPARSE_MMA_MASK
	.align		4
.L_1692:
        /*0018*/ 	.byte	0x03, 0x50
        /*001a*/ 	.short	0x0000


	//----- nvinfo : EIATTR_MAXREG_COUNT
	.align		4
        /*001c*/ 	.byte	0x03, 0x1b
        /*001e*/ 	.short	0x00ff


	//----- nvinfo : EIATTR_MERCURY_ISA_VERSION
	.align		4
        /*0020*/ 	.byte	0x03, 0x5f
        /*0022*/ 	.short	0x0101


	//----- nvinfo : EIATTR_COOP_GROUP_MASK_REGIDS
	.align		4
        /*0024*/ 	.byte	0x04, 0x29
        /*0026*/ 	.short	(.L_1694 - .L_1693)


	//   ....[0]....
.L_1693:
        /*0028*/ 	.word	0xffffffff


	//   ....[1]....
        /*002c*/ 	.word	0xffffffff


	//   ....[2]....
        /*0030*/ 	.word	0xffffffff


	//   ....[3]....
        /*0034*/ 	.word	0xffffffff


	//   ....[4]....
        /*0038*/ 	.word	0xffffffff


	//   ....[5]....
        /*003c*/ 	.word	0xffffffff


	//   ....[6]....
        /*0040*/ 	.word	0xffffffff


	//   ....[7]....
        /*0044*/ 	.word	0xffffffff


	//   ....[8]....
        /*0048*/ 	.word	0xffffffff


	//   ....[9]....
        /*004c*/ 	.word	0xffffffff


	//   ....[10]....
        /*0050*/ 	.word	0x05000096


	//   ....[11]....
        /*0054*/ 	.word	0x05000096


	//   ....[12]....
        /*0058*/ 	.word	0x05000096


	//   ....[13]....
        /*005c*/ 	.word	0x05000096


	//   ....[14]....
        /*0060*/ 	.word	0x05000096


	//   ....[15]....
        /*0064*/ 	.word	0x05000096


	//   ....[16]....
        /*0068*/ 	.word	0x05000096


	//   ....[17]....
        /*006c*/ 	.word	0x05000096


	//   ....[18]....
        /*0070*/ 	.word	0x05000096


	//   ....[19]....
        /*0074*/ 	.word	0x05000096


	//----- nvinfo : EIATTR_COOP_GROUP_INSTR_OFFSETS
	.align		4
.L_1694:
        /*0078*/ 	.byte	0x04, 0x28
        /*007a*/ 	.short	(.L_1696 - .L_1695)


	//   ....[0]....
.L_1695:
        /*007c*/ 	.word	0x0000f250


	//   ....[1]....
        /*0080*/ 	.word	0x0000f280


	//   ....[2]....
        /*0084*/ 	.word	0x0000f2a0


	//   ....[3]....
        /*0088*/ 	.word	0x0000f2c0


	//   ....[4]....
        /*008c*/ 	.word	0x0000f2e0


	//   ....[5]....
        /*0090*/ 	.word	0x0000f820


	//   ....[6]....
        /*0094*/ 	.word	0x0000f840


	//   ....[7]....
        /*0098*/ 	.word	0x0000f860


	//   ....[8]....
        /*009c*/ 	.word	0x0000f880


	//   ....[9]....
        /*00a0*/ 	.word	0x0000f8a0


	//   ....[10]....
        /*00a4*/ 	.word	0x00010580


	//   ....[11]....
        /*00a8*/ 	.word	0x00010630


	//   ....[12]....
        /*00ac*/ 	.word	0x000106a0


	//   ....[13]....
        /*00b0*/ 	.word	0x00010710


	//   ....[14]....
        /*00b4*/ 	.word	0x00010780


	//   ....[15]....
        /*00b8*/ 	.word	0x00010d00


	//   ....[16]....
        /*00bc*/ 	.word	0x00010d70


	//   ....[17]....
        /*00c0*/ 	.word	0x00010de0


	//   ....[18]....
        /*00c4*/ 	.word	0x00010e50


	//   ....[19]....
        /*00c8*/ 	.word	0x00010ec0


	//----- nvinfo : EIATTR_EXIT_INSTR_OFFSETS
	.align		4
.L_1696:
        /*00cc*/ 	.byte	0x04, 0x1c
        /*00ce*/ 	.short	(.L_1698 - .L_1697)


	//   ....[0]....
.L_1697:
        /*00d0*/ 	.word	0x00000c00


	//   ....[1]....
        /*00d4*/ 	.word	0x00010510


	//----- nvinfo : EIATTR_MAX_THREADS
	.align		4
.L_1698:
        /*00d8*/ 	.byte	0x04, 0x05
        /*00da*/ 	.short	(.L_1700 - .L_1699)
.L_1699:
        /*00dc*/ 	.word	0x00000080
        /*00e0*/ 	.word	0x00000001
        /*00e4*/ 	.word	0x00000001


	//----- nvinfo : EIATTR_CRS_STACK_SIZE
	.align		4
.L_1700:
        /*00e8*/ 	.byte	0x04, 0x1e
        /*00ea*/ 	.short	(.L_1702 - .L_1701)
.L_1701:
        /*00ec*/ 	.word	0x00000000


	//----- nvinfo : EIATTR_CBANK_PARAM_SIZE
	.align		4
.L_1702:
        /*00f0*/ 	.byte	0x03, 0x19
        /*00f2*/ 	.short	0x00e8


	//----- nvinfo : EIATTR_PARAM_CBANK
	.align		4
        /*00f4*/ 	.byte	0x04, 0x0a
        /*00f6*/ 	.short	(.L_1704 - .L_1703)
	.align		4
.L_1703:
        /*00f8*/ 	.word	index@(.nv.constant0._ZN10layer_norm13ln_fwd_kernelINS_13Kernel_traitsIf13__nv_bfloat16S2_S2_fjLj1280ELj1ELj4ELj1ELj16ENS_18Kernel_traits_baseILj1280EfS2_S2_S2_fjLj128EEEEELb1ELb0ELb0ELb0EEEvNS_9FwdParamsE)
        /*00fc*/ 	.short	0x0210
        /*00fe*/ 	.short	0x00e8


	//----- nvinfo : EIATTR_SW_WAR
	.align		4
.L_1704:
        /*0100*/ 	.byte	0x04, 0x36
        /*0102*/ 	.short	(.L_1706 - .L_1705)
.L_1705:
        /*0104*/ 	.word	0x00000008
.L_1706:


//--------------------- .nv.info._ZN10layer_norm13ln_fwd_kernelINS_13Kernel_traitsIf13__nv_bfloat16S2_S2_fjLj1280ELj1ELj4ELj1ELj16ENS_18Kernel_traits_baseILj1280EfS2_S2_S2_fjLj128EEEEELb1ELb0ELb0ELb1EEEvNS_9FwdParamsE --------------------------
	.section	.nv.info._ZN10layer_norm13ln_fwd_kernelINS_13Kernel_traitsIf13__nv_bfloat16S2_S2_fjLj1280ELj1ELj4ELj1ELj16ENS_18Kernel_traits_baseILj1280EfS2_S2_S2_fjLj128EEEEELb1ELb0ELb0ELb1EEEvNS_9FwdParamsE,"",@"SHT_CUDA_INFO"
	.sectionflags	@""
	.align	4


	//----- nvinfo : EIATTR_CUDA_API_VERSION
	.align		4
        /*0000*/ 	.byte	0x04, 0x37
        /*0002*/ 	.short	(.L_1708 - .L_1707)
.L_1707:
        /*0004*/ 	.word	0x00000082


	//----- nvinfo : EIATTR_KPARAM_INFO
	.align		4
.L_1708:
        /*0008*/ 	.byte	0x04, 0x17
        /*000a*/ 	.short	(.L_1710 - .L_1709)
.L_1709:
        /*000c*/ 	.word	0x00000000
        /*0010*/ 	.short	0x0000
        /*0012*/ 	.short	0x0000
        /*0014*/ 	.byte	0x00, 0xf0, 0xa1, 0x03


	//----- nvinfo : EIATTR_SPARSE_MMA_MASK
	.align		4
.L_1710:
        /*0018*/ 	.byte	0x03, 0x50
        /*001a*/ 	.short	0x0000


	//----- nvinfo : EIATTR_MAXREG_COUNT
	.align		4
        /*001c*/ 	.byte	0x03, 0x1b
        /*001e*/ 	.short	0x00ff


	//----- nvinfo : EIATTR_MERCURY_ISA_VERSION
	.align		4
        /*0020*/ 	.byte	0x03, 0x5f
        /*0022*/ 	.short	0x0101


	//----- nvinfo : EIATTR_COOP_GROUP_MASK_REGIDS
	.align		4
        /*0024*/ 	.byte	0x04, 0x29
        /*0026*/ 	.short	(.L_1712 - .L_1711)


	//   ....[0]....
.L_1711:
        /*0028*/ 	.word	0xffffffff


	//   ....[1]....
        /*002c*/ 	.word	0xffffffff


	//   ....[2]....
        /*0030*/ 	.word	0xffffffff


	//   ....[3]....
        /*0034*/ 	.word	0xffffffff


	//   ....[4]....
        /*0038*/ 	.word	0xffffffff


	//   ....[5]....
        /*003c*/ 	.word	0xffffffff


	//   ....[6]....
        /*0040*/ 	.word	0xffffffff


	//   ....[7]....
        /*0044*/ 	.word	0xffffffff


	//   ....[8]....
        /*0048*/ 	.word	0xffffffff


	//   ....[9]....
        /*004c*/ 	.word	0xffffffff


	//   ....[10]....
        /*0050*/ 	.word	0x05000072


	//   ....[11]....
        /*0054*/ 	.word	0x05000072


	//   ....[12]....
        /*0058*/ 	.word	0x05000072


	//   ....[13]....
        /*005c*/ 	.word	0x05000072


	//   ....[14]....
        /*0060*/ 	.word	0x05000072


	//   ....[15]....
        /*0064*/ 	.word	0x05000072


	//   ....[16]....
        /*0068*/ 	.word	0x05000072


	//   ....[17]....
        /*006c*/ 	.word	0x05000072


	//   ....[18]....
        /*0070*/ 	.word	0x05000072


	//   ....[19]....
        /*0074*/ 	.word	0x05000072


	//----- nvinfo : EIATTR_COOP_GROUP_INSTR_OFFSETS
	.align		4
.L_1712:
        /*0078*/ 	.byte	0x04, 0x28
        /*007a*/ 	.short	(.L_1714 - .L_1713)


	//   ....[0]....
.L_1713:
        /*007c*/ 	.word	0x0000f010


	//   ....[1]....
        /*0080*/ 	.word	0x0000f030


	//   ....[2]....
        /*0084*/ 	.word	0x0000f050


	//   ....[3]....
        /*0088*/ 	.word	0x0000f080


	//   ....[4]....
        /*008c*/ 	.word	0x0000f0a0


	//   ....[5]....
        /*0090*/ 	.word	0x0000f5d0


	//   ....[6]....
        /*0094*/ 	.word	0x0000f5f0


	//   ....[7]....
        /*0098*/ 	.word	0x0000f610


	//   ....[8]....
        /*009c*/ 	.word	0x0000f630


	//   ....[9]....
        /*00a0*/ 	.word	0x0000f650


	//   ....[10]....
        /*00a4*/ 	.word	0x000101a0


	//   ....[11]....
        /*00a8*/ 	.word	0x00010240


	//   ....[12]....
        /*00ac*/ 	.word	0x000102b0


	//   ....[13]....
        /*00b0*/ 	.word	0x00010330


	//   ....[14]....
        /*00b4*/ 	.word	0x000103a0


	//   ....[15]....
        /*00b8*/ 	.word	0x00010920


	//   ....[16]....
        /*00bc*/ 	.word	0x00010990


	//   ....[17]....
        /*00c0*/ 	.word	0x00010a00


	//   ....[18]....
        /*00c4*/ 	.word	0x00010a70


	//   ....[19]....
        /*00c8*/ 	.word	0x00010ae0


	//----- nvinfo : EIATTR_EXIT_INSTR_OFFSETS
	.align		4
.L_1714:
        /*00cc*/ 	.byte	0x04, 0x1c
        /*00ce*/ 	.short	(.L_1716 - .L_1715)


	//   ....[0]....
.L_1715:
        /*00d0*/ 	.word	0x00000770


	//   ....[1]....
        /*00d4*/ 	.word	0x00010130


	//----- nvinfo : EIATTR_MAX_THREADS
	.align		4
.L_1716:
        /*00d8*/ 	.byte	0x04, 0x05
        /*00da*/ 	.short	(.L_1718 - .L_1717)
.L_1717:
        /*00dc*/ 	.word	0x00000080
        /*00e0*/ 	.word	0x00000001
        /*00e4*/ 	.word	0x00000001


	//----- nvinfo : EIATTR_CRS_STACK_SIZE
	.align		4
.L_1718:
        /*00e8*/ 	.byte	0x04, 0x1e
        /*00ea*/ 	.short	(.L_1720 - .L_1719)
.L_1719:
        /*00ec*/ 	.word	0x00000000


	//----- nvinfo : EIATTR_CBANK_PARAM_SIZE
	.align		4
.L_1720:
        /*00f0*/ 	.byte	0x03, 0x19
        /*00f2*/ 	.short	0x00e8


	//----- nvinfo : EIATTR_PARAM_CBANK
	.align		4
        /*00f4*/ 	.byte	0x04, 0x0a
        /*00f6*/ 	.short	(.L_1722 - .L_1721)
	.align		4
.L_1721:
        /*00f8*/ 	.word	index@(.nv.constant0._ZN10layer_norm13ln_fwd_kernelINS_13Kernel_traitsIf13__nv_bfloat16S2_S2_fjLj1280ELj1ELj4ELj1ELj16ENS_18Kernel_traits_baseILj1280EfS2_S2_S2_fjLj128EEEEELb1ELb0ELb0ELb1EEEvNS_9FwdParamsE)
        /*00fc*/ 	.short	0x0210
        /*00fe*/ 	.short	0x00e8


	//----- nvinfo : EIATTR_SW_WAR
	.align		4
.L_1722:
        /*0100*/ 	.byte	0x04, 0x36
        /*0102*/ 	.short	(.L_1724 - .L_1723)
.L_1723:
        /*0104*/ 	.word	0x00000008
.L_1724:


//--------------------- .nv.info._ZN10layer_norm13ln_fwd_kernelINS_13Kernel_traitsIf13__nv_bfloat16S2_S2_fjLj1280ELj1ELj4ELj1ELj16ENS_18Kernel_traits_baseILj1280EfS2_S2_S2_fjLj128EEEEELb1ELb0ELb1ELb0EEEvNS_9FwdParamsE --------------------------
	.section	.nv.info._ZN10layer_norm13ln_fwd_kernelINS_13Kernel_traitsIf13__nv_bfloat16S2_S2_fjLj1280ELj1ELj4ELj1ELj16ENS_18Kernel_traits_baseILj1280EfS2_S2_S2_fjLj128EEEEELb1ELb0ELb1ELb0EEEvNS_9FwdParamsE,"",@"SHT_CUDA_INFO"
	.sectionflags	@""
	.align	4


	//----- nvinfo : EIATTR_CUDA_API_VERSION
	.align		4
        /*0000*/ 	.byte	0x04, 0x37
        /*0002*/ 	.short	(.L_1726 - .L_1725)
.L_1725:
        /*0004*/ 	.word	0x00000082


	//----- nvinfo : EIATTR_KPARAM_INFO
	.align		4
.L_1726:
        /*0008*/ 	.byte	0x04, 0x17
        /*000a*/ 	.short	(.L_1728 - .L_1727)
.L_1727:
        /*000c*/ 	.word	0x00000000
        /*0010*/ 	.short	0x0000
        /*0012*/ 	.short	0x0000
        /*0014*/ 	.byte	0x00, 0xf0, 0xa1, 0x03


	//----- nvinfo : EIATTR_SPARSE_MMA_MASK
	.align		4
.L_1728:
        /*0018*/ 	.byte	0x03, 0x50
        /*001a*/ 	.short	0x0000


	//----- nvinfo : EIATTR_MAXREG_COUNT
	.align		4
        /*001c*/ 	.byte	0x03, 0x1b
        /*001e*/ 	.short	0x00ff


	//----- nvinfo : EIATTR_MERCURY_ISA_VERSION
	.align		4
        /*0020*/ 	.byte	0x03, 0x5f
        /*0022*/ 	.short	0x0101


	//----- nvinfo : EIATTR_COOP_GROUP_MASK_REGIDS
	.align		4
        /*0024*/ 	.byte	0x04, 0x29
        /*0026*/ 	.short	(.L_1730 - .L_1729)


	//   ....[0]....
.L_1729:
        /*0028*/ 	.word	0xffffffff


	//   ....[1]....
        /*002c*/ 	.word	0xffffffff


	//   ....[2]....
        /*0030*/ 	.word	0xffffffff


	//   ....[3]....
        /*0034*/ 	.word	0xffffffff


	//   ....[4]....
        /*0038*/ 	.word	0xffffffff


	//   ....[5]....
        /*003c*/ 	.word	0xffffffff


	//   ....[6]....
        /*0040*/ 	.word	0xffffffff


	//   ....[7]....
        /*0044*/ 	.word	0xffffffff


	//   ....[8]....
        /*0048*/ 	.word	0xffffffff


	//   ....[9]....
        /*004c*/ 	.word	0xffffffff


	//   ....[10]....
        /*0050*/ 	.word	0x05000046


	//   ....[11]....
        /*0054*/ 	.word	0x05000046


	//   ....[12]....
        /*0058*/ 	.word	0x05000046


	//   ....[13]....
        /*005c*/ 	.word	0x05000046


	//   ....[14]....
        /*0060*/ 	.word	0x05000046


	//   ....[15]....
        /*0064*/ 	.word	0x05000046


	//   ....[16]....
        /*0068*/ 	.word	0x05000046


	//   ....[17]....
        /*006c*/ 	.word	0x05000046


	//   ....[18]....
        /*0070*/ 	.word	0x05000046


	//   ....[19]....
        /*0074*/ 	.word	0x05000046


	//----- nvinfo : EIATTR_COOP_GROUP_INSTR_OFFSETS
	.align		4
.L_1730:
        /*0078*/ 	.byte	0x04, 0x28
        /*007a*/ 	.short	(.L_1732 - .L_1731)


	//   ....[0]....
.L_1731:
        /*007c*/ 	.word	0x00011050


	//   ....[1]....
        /*0080*/ 	.word	0x00011080


	//   ....[2]....
        /*0084*/ 	.word	0x000110a0


	//   ....[3]....
        /*0088*/ 	.word	0x000110c0


	//   ....[4]....
        /*008c*/ 	.word	0x000110e0


	//   ....[5]....
        /*0090*/ 	.word	0x00011620


	//   ....[6]....
        /*0094*/ 	.word	0x00011640


	//   ....[7]....
        /*0098*/ 	.word	0x00011660


	//   ....[8]....
        /*009c*/ 	.word	0x00011680


	//   ....[9]....
        /*00a0*/ 	.word	0x000116a0


	//   ....[10]....
        /*00a4*/ 	.word	0x00012430


	//   ....[11]....
        /*00a8*/ 	.word	0x000124c0


	//   ....[12]....
        /*00ac*/ 	.word	0x00012520


	//   ....[13]....
        /*00b0*/ 	.word	0x00012580


	//   ....[14]....
        /*00b4*/ 	.word	0x000125e0


	//   ....[15]....
        /*00b8*/ 	.word	0x00012b70


	//   ....[16]....
        /*00bc*/ 	.word	0x00012bd0


	//   ....[17]....
        /*00c0*/ 	.word	0x00012c20


	//   ....[18]....
        /*00c4*/ 	.word	0x00012c80


	//   ....[19]....
        /*00c8*/ 	.word	0x00012ce0


	//----- nvinfo : EIATTR_EXIT_INSTR_OFFSETS
	.align		4
.L_1732:
        /*00cc*/ 	.byte	0x04, 0x1c
        /*00ce*/ 	.short	(.L_1734 - .L_1733)


	//   ....[0]....
.L_1733:
        /*00d0*/ 	.word	0x00000c00


	//   ....[1]....
        /*00d4*/ 	.word	0x000123c0


	//----- nvinfo : EIATTR_MAX_THREADS
	.align		4
.L_1734:
        /*00d8*/ 	.byte	0x04, 0x05
        /*00da*/ 	.short	(.L_1736 - .L_1735)
.L_1735:
        /*00dc*/ 	.word	0x00000080
        /*00e0*/ 	.word	0x00000001
        /*00e4*/ 	.word	0x00000001


	//----- nvinfo : EIATTR_CRS_STACK_SIZE
	.align		4
.L_1736:
        /*00e8*/ 	.byte	0x04, 0x1e
        /*00ea*/ 	.short	(.L_1738 - .L_1737)
.L_1737:
        /*00ec*/ 	.word	0x00000000


	//----- nvinfo : EIATTR_CBANK_PARAM_SIZE
	.align		4
.L_1738:
        /*00f0*/ 	.byte	0x03, 0x19
        /*00f2*/ 	.short	0x00e8


	//----- nvinfo : EIATTR_PARAM_CBANK
	.align		4
        /*00f4*/ 	.byte	0x04, 0x0a
        /*00f6*/ 	.short	(.L_1740 - .L_1739)
	.align		4
.L_1739:
        /*00f8*/ 	.word	index@(.nv.constant0._ZN10layer_norm13ln_fwd_kernelINS_13Kernel_traitsIf13__nv_bfloat16S2_S2_fjLj1280ELj1ELj4ELj1ELj16ENS_18Kernel_traits_baseILj1280EfS2_S2_S2_fjLj128EEEEELb1ELb0ELb1ELb0EEEvNS_9FwdParamsE)
        /*00fc*/ 	.short	0x0210
        /*00fe*/ 	.short	0x00e8


	//----- nvinfo : EIATTR_SW_WAR
	.align		4
.L_1740:
        /*0100*/ 	.byte	0x04, 0x36
        /*0102*/ 	.short	(.L_1742 - .L_1741)
.L_1741:
        /*0104*/ 	.word	0x00000008
.L_1742:


//--------------------- .nv.info._ZN10layer_norm13ln_fwd_kernelINS_13Kernel_traitsIf13__nv_bfloat16S2_S2_fjLj1280ELj1ELj4ELj1ELj16ENS_18Kernel_traits_baseILj1280EfS2_S2_S2_fjLj128EEEEELb1ELb0ELb1ELb1EEEvNS_9FwdParamsE --------------------------
	.section	.nv.info._ZN10layer_norm13ln_fwd_kernelINS_13Kernel_traitsIf13__nv_bfloat16S2_S2_fjLj1280ELj1ELj4ELj1ELj16ENS_18Kernel_traits_baseILj1280EfS2_S2_S2_fjLj128EEEEELb1ELb0ELb1ELb1EEEvNS_9FwdParamsE,"",@"SHT_CUDA_INFO"
	.sectionflags	@""
	.align	4


	//----- nvinfo : EIATTR_CUDA_API_VERSION
	.align		4
        /*0000*/ 	.byte	0x04, 0x37
        /*0002*/ 	.short	(.L_1744 - .L_1743)
.L_1743:
        /*0004*/ 	.word	0x00000082


	//----- nvinfo : EIATTR_KPARAM_INFO
	.align		4
.L_1744:
        /*0008*/ 	.byte	0x04, 0x17
        /*000a*/ 	.short	(.L_1746 - .L_1745)
.L_1745:
        /*000c*/ 	.word	0x00000000
        /*0010*/ 	.short	0x0000
        /*0012*/ 	.short	0x0000
        /*0014*/ 	.byte	0x00, 0xf0, 0xa1, 0x03


	//----- nvinfo : EIATTR_SPARSE_MMA_MASK
	.align		4
.L_1746:
        /*0018*/ 	.byte	0x03, 0x50
        /*001a*/ 	.short	0x0000


	//----- nvinfo : EIATTR_MAXREG_COUNT
	.align		4
        /*001c*/ 	.byte	0x03, 0x1b
        /*001e*/ 	.short	0x00ff


	//----- nvinfo : EIATTR_MERCURY_ISA_VERSION
	.align		4
        /*0020*/ 	.byte	0x03, 0x5f
        /*0022*/ 	.short	0x0101


	//----- nvinfo : EIATTR_COOP_GROUP_MASK_REGIDS
	.align		4
        /*0024*/ 	.byte	0x04, 0x29
        /*0026*/ 	.short	(.L_1748 - .L_1747)


	//   ....[0]....
.L_1747:
        /*0028*/ 	.word	0xffffffff


	//   ....[1]....
        /*002c*/ 	.word	0xffffffff


	//   ....[2]....
        /*0030*/ 	.word	0xffffffff


	//   ....[3]....
        /*0034*/ 	.word	0xffffffff


	//   ....[4]....
        /*0038*/ 	.word	0xffffffff


	//   ....[5]....
        /*003c*/ 	.word	0xffffffff


	//   ....[6]....
        /*0040*/ 	.word	0xffffffff


	//   ....[7]....
        /*0044*/ 	.word	0xffffffff


	//   ....[8]....
        /*0048*/ 	.word	0xffffffff


	//   ....[9]....
        /*004c*/ 	.word	0xffffffff


	//   ....[10]....
        /*0050*/ 	.word	0x0500006a


	//   ....[11]....
        /*0054*/ 	.word	0x0500006a


	//   ....[12]....
        /*0058*/ 	.word	0x0500006a


	//   ....[13]....
        /*005c*/ 	.word	0x0500006a


	//   ....[14]....
        /*0060*/ 	.word	0x0500006a


	//   ....[15]....
        /*0064*/ 	.word	0x0500006a


	//   ....[16]....
        /*0068*/ 	.word	0x0500006a


	//   ....[17]....
        /*006c*/ 	.word	0x0500006a


	//   ....[18]....
        /*0070*/ 	.word	0x0500006a


	//   ....[19]....
        /*0074*/ 	.word	0x0500006a


	//----- nvinfo : EIATTR_COOP_GROUP_INSTR_OFFSETS
	.align		4
.L_1748:
        /*0078*/ 	.byte	0x04, 0x28
        /*007a*/ 	.short	(.L_1750 - .L_1749)


	//   ....[0]....
.L_1749:
        /*007c*/ 	.word	0x00010cf0


	//   ....[1]....
        /*0080*/ 	.word	0x00010d10


	//   ....[2]....
        /*0084*/ 	.word	0x00010d30


	//   ....[3]....
        /*0088*/ 	.word	0x00010d50


	//   ....[4]....
        /*008c*/ 	.word	0x00010d80


	//   ....[5]....
        /*0090*/ 	.word	0x000112b0


	//   ....[6]....
        /*0094*/ 	.word	0x000112d0


	//   ....[7]....
        /*0098*/ 	.word	0x000112f0


	//   ....[8]....
        /*009c*/ 	.word	0x00011310


	//   ....[9]....
        /*00a0*/ 	.word	0x00011330


	//   ....[10]....
        /*00a4*/ 	.word	0x00011f40


	//   ....[11]....
        /*00a8*/ 	.word	0x00011fe0


	//   ....[12]....
        /*00ac*/ 	.word	0x00012050


	//   ....[13]....
        /*00b0*/ 	.word	0x000120c0


	//   ....[14]....
        /*00b4*/ 	.word	0x00012140


	//   ....[15]....
        /*00b8*/ 	.word	0x000126c0


	//   ....[16]....
        /*00bc*/ 	.word	0x00012730


	//   ....[17]....
        /*00c0*/ 	.word	0x000127a0


	//   ....[18]....
        /*00c4*/ 	.word	0x00012810


	//   ....[19]....
        /*00c8*/ 	.word	0x00012880


	//----- nvinfo : EIATTR_EXIT_INSTR_OFFSETS
	.align		4
.L_1750:
        /*00cc*/ 	.byte	0x04, 0x1c
        /*00ce*/ 	.short	(.L_1752 - .L_1751)


	//   ....[0]....
.L_1751:
        /*00d0*/ 	.word	0x00000780


	//   ....[1]....
        /*00d4*/ 	.word	0x00011ed0


	//----- nvinfo : EIATTR_MAX_THREADS
	.align		4
.L_1752:
        /*00d8*/ 	.byte	0x04, 0x05
        /*00da*/ 	.short	(.L_1754 - .L_1753)
.L_1753:
        /*00dc*/ 	.word	0x00000080
        /*00e0*/ 	.word	0x00000001
        /*00e4*/ 	.word	0x00000001


	//----- nvinfo : EIATTR_CRS_STACK_SIZE
	.align		4
.L_1754:
        /*00e8*/ 	.byte	0x04, 0x1e
        /*00ea*/ 	.short	(.L_1756 - .L_1755)
.L_1755:
        /*00ec*/ 	.word	0x00000000


	//----- nvinfo : EIATTR_CBANK_PARAM_SIZE
	.align		4
.L_1756:
        /*00f0*/ 	.byte	0x03, 0x19
        /*00f2*/ 	.short	0x00e8


	//----- nvinfo : EIATTR_PARAM_CBANK
	.align		4
        /*00f4*/ 	.byte	0x04, 0x0a
        /*00f6*/ 	.short	(.L_1758 - .L_1757)
	.align		4
.L_1757:
        /*00f8*/ 	.word	index@(.nv.constant0._ZN10layer_norm13ln_fwd_kernelINS_13Kernel_traitsIf13__nv_bfloat16S2_S2_fjLj1280ELj1ELj4ELj1ELj16ENS_18Kernel_traits_baseILj1280EfS2_S2_S2_fjLj128EEEEELb1ELb0ELb1ELb1EEEvNS_9FwdParamsE)
        /*00fc*/ 	.short	0x0210
        /*00fe*/ 	.short	0x00e8


	//----- nvinfo : EIATTR_SW_WAR
	.align		4
.L_1758:
        /*0100*/ 	.byte	0x04, 0x36
        /*0102*/ 	.short	(.L_1760 - .L_1759)
.L_1759:
        /*0104*/ 	.word	0x00000008
.L_1760:


//--------------------- .nv.info._ZN10layer_norm13ln_fwd_kernelINS_13Kernel_traitsIf13__nv_bfloat16S2_S2_fjLj1280ELj1ELj4ELj1ELj16ENS_18Kernel_traits_baseILj1280EfS2_S2_S2_fjLj128EEEEELb1ELb1ELb0ELb0EEEvNS_9FwdParamsE --------------------------
	.section	.nv.info._ZN10layer_norm13ln_fwd_kernelINS_13Kernel_traitsIf13__nv_bfloat16S2_S2_fjLj1280ELj1ELj4ELj1ELj16ENS_18Kernel_traits_baseILj1280EfS2_S2_S2_fjLj128EEEEELb1ELb1ELb0ELb0EEEvNS_9FwdParamsE,"",@"SHT_CUDA_INFO"
	.sectionflags	@""
	.align	4


	//----- nvinfo : EIATTR_CUDA_API_VERSION
	.align		4
        /*0000*/ 	.byte	0x04, 0x37
        /*0002*/ 	.short	(.L_1762 - .L_1761)
.L_1761:
        /*0004*/ 	.word	0x00000082


	//----- nvinfo : EIATTR_KPARAM_INFO
	.align		4
.L_1762:
        /*0008*/ 	.byte	0x04, 0x17
        /*000a*/ 	.short	(.L_1764 - .L_1763)
.L_1763:
        /*000c*/ 	.word	0x00000000
        /*0010*/ 	.short	0x0000
        /*0012*/ 	.short	0x0000
        /*0014*/ 	.byte	0x00, 0xf0, 0xa1, 0x03


	//----- nvinfo : EIATTR_SPARSE_MMA_MASK
	.align		4
.L_1764:
        /*0018*/ 	.byte	0x03, 0x50
        /*001a*/ 	.short	0x0000


	//----- nvinfo : EIATTR_MAXREG_COUNT
	.align		4
        /*001c*/ 	.byte	0x03, 0x1b
        /*001e*/ 	.short	0x00ff


	//----- nvinfo : EIATTR_MERCURY_ISA_VERSION
	.align		4
        /*0020*/ 	.byte	0x03, 0x5f
        /*0022*/ 	.short	0x0101


	//----- nvinfo : EIATTR_COOP_GROUP_MASK_REGIDS
	.align		4
        /*0024*/ 	.byte	0x04, 0x29
        /*0026*/ 	.short	(.L_1766 - .L_1765)


	//   ....[0]....
.L_1765:
        /*0028*/ 	.word	0xffffffff


	//   ....[1]....
        /*002c*/ 	.word	0xffffffff


	//   ....[2]....
        /*0030*/ 	.word	0xffffffff


	//   ....[3]....
        /*0034*/ 	.word	0xffffffff


	//   ....[4]....
        /*0038*/ 	.word	0xffffffff


	//   ....[5]....
        /*003c*/ 	.word	0xffffffff


	//   ....[6]....
        /*0040*/ 	.word	0xffffffff


	//   ....[7]....
        /*0044*/ 	.word	0xffffffff


	//   ....[8]....
        /*0048*/ 	.word	0xffffffff


	//   ....[9]....
        /*004c*/ 	.word	0xffffffff


	//   ....[10]....
        /*0050*/ 	.word	0x050000ce


	//   ....[11]....
        /*0054*/ 	.word	0x050000ce


	//   ....[12]....
        /*0058*/ 	.word	0x050000ce


	//   ....[13]....
        /*005c*/ 	.word	0x050000ce


	//   ....[14]....
        /*0060*/ 	.word	0x050000ce


	//   ....[15]....
        /*0064*/ 	.word	0x050000ce


	//   ....[16]....
        /*0068*/ 	.word	0x050000ce


	//   ....[17]....
        /*006c*/ 	.word	0x050000ce


	//   ....[18]....
        /*0070*/ 	.word	0x050000ce


	//   ....[19]....
        /*0074*/ 	.word	0x050000ce


	//----- nvinfo : EIATTR_COOP_GROUP_INSTR_OFFSETS
	.align		4
.L_1766:
        /*0078*/ 	.byte	0x04, 0x28
        /*007a*/ 	.short	(.L_1768 - .L_1767)


	//   ....[0]....
.L_1767:
        /*007c*/ 	.word	0x0000f9b0


	//   ....[1]....
        /*0080*/ 	.word	0x0000f9d0


	//   ....[2]....
        /*0084*/ 	.word	0x0000f9f0


	//   ....[3]....
        /*0088*/ 	.word	0x0000fa10


	//   ....[4]....
        /*008c*/ 	.word	0x0000fa40


	//   ....[5]....
        /*0090*/ 	.word	0x0000ff80


	//   ....[6]....
        /*0094*/ 	.word	0x0000ffa0


	//   ....[7]....
        /*0098*/ 	.word	0x0000ffc0


	//   ....[8]....
        /*009c*/ 	.word	0x0000ffe0


	//   ....[9]....
        /*00a0*/ 	.word	0x00010000


	//   ....[10]....
        /*00a4*/ 	.word	0x00010cc0


	//   ....[11]....
        /*00a8*/ 	.word	0x00010d60


	//   ....[12]....
        /*00ac*/ 	.word	0x00010dd0


	//   ....[13]....
        /*00b0*/ 	.word	0x00010e40


	//   ....[14]....
        /*00b4*/ 	.word	0x00010ec0


	//   ....[15]....
        /*00b8*/ 	.word	0x00011450


	//   ....[16]....
        /*00bc*/ 	.word	0x000114c0


	//   ....[17]....
        /*00c0*/ 	.word	0x00011530


	//   ....[18]....
        /*00c4*/ 	.word	0x000115a0


	//   ....[19]....
        /*00c8*/ 	.word	0x00011610


	//----- nvinfo : EIATTR_EXIT_INSTR_OFFSETS
	.align		4
.L_1768:
        /*00cc*/ 	.byte	0x04, 0x1c
        /*00ce*/ 	.short	(.L_1770 - .L_1769)


	//   ....[0]....
.L_1769:
        /*00d0*/ 	.word	0x00000db0


	//   ....[1]....
        /*00d4*/ 	.word	0x00010c50


	//----- nvinfo : EIATTR_MAX_THREADS
	.align		4
.L_1770:
        /*00d8*/ 	.byte	0x04, 0x05
        /*00da*/ 	.short	(.L_1772 - .L_1771)
.L_1771:
        /*00dc*/ 	.word	0x00000080
        /*00e0*/ 	.word	0x00000001
        /*00e4*/ 	.word	0x00000001


	//----- nvinfo : EIATTR_CRS_STACK_SIZE
	.align		4
.L_1772:
        /*00e8*/ 	.byte	0x04, 0x1e
        /*00ea*/ 	.short	(.L_1774 - .L_1773)
.L_1773:
        /*00ec*/ 	.word	0x00000000


	//----- nvinfo : EIATTR_CBANK_PARAM_SIZE
	.align		4
.L_1774:
        /*00f0*/ 	.byte	0x03, 0x19
        /*00f2*/ 	.short	0x00e8


	//----- nvinfo : EIATTR_PARAM_CBANK
	.align		4
        /*00f4*/ 	.byte	0x04, 0x0a
        /*00f6*/ 	.short	(.L_1776 - .L_1775)
	.align		4
.L_1775:
        /*00f8*/ 	.word	index@(.nv.constant0._ZN10layer_norm13ln_fwd_kernelINS_13Kernel_traitsIf13__nv_bfloat16S2_S2_fjLj1280ELj1ELj4ELj1ELj16ENS_18Kernel_traits_baseILj1280EfS2_S2_S2_fjLj128EEEEELb1ELb1ELb0ELb0EEEvNS_9FwdParamsE)
        /*00fc*/ 	.short	0x0210
        /*00fe*/ 	.short	0x00e8


	//----- nvinfo : EIATTR_SW_WAR
	.align		4
.L_1776:
        /*0100*/ 	.byte	0x04, 0x36
        /*0102*/ 	.short	(.L_1778 - .L_1777)
.L_1777:
        /*0104*/ 	.word	0x00000008
.L_1778:


//--------------------- .nv.info._ZN10layer_norm13ln_fwd_kernelINS_13Kernel_traitsIf13__nv_bfloat16S2_S2_fjLj1280ELj1ELj4ELj1ELj16ENS_18Kernel_traits_baseILj1280EfS2_S2_S2_fjLj128EEEEELb1ELb1ELb0ELb1EEEvNS_9FwdParamsE --------------------------
	.section	.nv.info._ZN10layer_norm13ln_fwd_kernelINS_13Kernel_traitsIf13__nv_bfloat16S2_S2_fjLj1280ELj1ELj4ELj1ELj16ENS_18Kernel_traits_baseILj1280EfS2_S2_S2_fjLj128EEEEELb1ELb1ELb0ELb1EEEvNS_9FwdParamsE,"",@"SHT_CUDA_INFO"
	.sectionflags	@""
	.align	4


	//----- nvinfo : EIATTR_CUDA_API_VERSION
	.align		4
        /*0000*/ 	.byte	0x04, 0x37
        /*0002*/ 	.short	(.L_1780 - .L_1779)
.L_1779:
        /*0004*/ 	.word	0x00000082


	//----- nvinfo : EIATTR_KPARAM_INFO
	.align		4
.L_1780:
        /*0008*/ 	.byte	0x04, 0x17
        /*000a*/ 	.short	(.L_1782 - .L_1781)
.L_1781:
        /*000c*/ 	.word	0x00000000
        /*0010*/ 	.short	0x0000
        /*0012*/ 	.short	0x0000
        /*0014*/ 	.byte	0x00, 0xf0, 0xa1, 0x03


	//----- nvinfo : EIATTR_SPARSE_MMA_MASK
	.align		4
.L_1782:
        /*0018*/ 	.byte	0x03, 0x50
        /*001a*/ 	.short	0x0000


	//----- nvinfo : EIATTR_MAXREG_COUNT
	.align		4
        /*001c*/ 	.byte	0x03, 0x1b
        /*001e*/ 	.short	0x00ff


	//----- nvinfo : EIATTR_MERCURY_ISA_VERSION
	.align		4
        /*0020*/ 	.byte	0x03, 0x5f
        /*0022*/ 	.short	0x0101


	//----- nvinfo : EIATTR_COOP_GROUP_MASK_REGIDS
	.align		4
        /*0024*/ 	.byte	0x04, 0x29
        /*0026*/ 	.short	(.L_1784 - .L_1783)


	//   ....[0]....
.L_1783:
        /*0028*/ 	.word	0xffffffff


	//   ....[1]....
        /*002c*/ 	.word	0xffffffff


	//   ....[2]....
        /*0030*/ 	.word	0xffffffff


	//   ....[3]....
        /*0034*/ 	.word	0xffffffff


	//   ....[4]....
        /*0038*/ 	.word	0xffffffff


	//   ....[5]....
        /*003c*/ 	.word	0xffffffff


	//   ....[6]....
        /*0040*/ 	.word	0xffffffff


	//   ....[7]....
        /*0044*/ 	.word	0xffffffff


	//   ....[8]....
        /*0048*/ 	.word	0xffffffff


	//   ....[9]....
        /*004c*/ 	.word	0xffffffff


	//   ....[10]....
        /*0050*/ 	.word	0x050000af


	//   ....[11]....
        /*0054*/ 	.word	0x050000af


	//   ....[12]....
        /*0058*/ 	.word	0x050000af


	//   ....[13]....
        /*005c*/ 	.word	0x050000af


	//   ....[14]....
        /*0060*/ 	.word	0x050000af


	//   ....[15]....
        /*0064*/ 	.word	0x050000af


	//   ....[16]....
        /*0068*/ 	.word	0x050000af


	//   ....[17]....
        /*006c*/ 	.word	0x050000af


	//   ....[18]....
        /*0070*/ 	.word	0x050000af


	//   ....[19]....
        /*0074*/ 	.word	0x050000af


	//----- nvinfo : EIATTR_COOP_GROUP_INSTR_OFFSETS
	.align		4
.L_1784:
        /*0078*/ 	.byte	0x04, 0x28
        /*007a*/ 	.short	(.L_1786 - .L_1785)


	//   ....[0]....
.L_1785:
        /*007c*/ 	.word	0x0000f150


	//   ....[1]....
        /*0080*/ 	.word	0x0000f170


	//   ....[2]....
        /*0084*/ 	.word	0x0000f190


	//   ....[3]....
        /*0088*/ 	.word	0x0000f1c0


	//   ....[4]....
        /*008c*/ 	.word	0x0000f1e0


	//   ....[5]....
        /*0090*/ 	.word	0x0000f710


	//   ....[6]....
        /*0094*/ 	.word	0x0000f730


	//   ....[7]....
        /*0098*/ 	.word	0x0000f750


	//   ....[8]....
        /*009c*/ 	.word	0x0000f770


	//   ....[9]....
        /*00a0*/ 	.word	0x0000f790


	//   ....[10]....
        /*00a4*/ 	.word	0x000102b0


	//   ....[11]....
        /*00a8*/ 	.word	0x00010350


	//   ....[12]....
        /*00ac*/ 	.word	0x000103c0


	//   ....[13]....
        /*00b0*/ 	.word	0x00010440


	//   ....[14]....
        /*00b4*/ 	.word	0x000104b0


	//   ....[15]....
        /*00b8*/ 	.word	0x00010a30


	//   ....[16]....
        /*00bc*/ 	.word	0x00010aa0


	//   ....[17]....
        /*00c0*/ 	.word	0x00010b10


	//   ....[18]....
        /*00c4*/ 	.word	0x00010b80


	//   ....[19]....
        /*00c8*/ 	.word	0x00010bf0


	//----- nvinfo : EIATTR_EXIT_INSTR_OFFSETS
	.align		4
.L_1786:
        /*00cc*/ 	.byte	0x04, 0x1c
        /*00ce*/ 	.short	(.L_1788 - .L_1787)


	//   ....[0]....
.L_1787:
        /*00d0*/ 	.word	0x00000410


	//   ....[1]....
        /*00d4*/ 	.word	0x00010250


	//----- nvinfo : EIATTR_MAX_THREADS
	.align		4
.L_1788:
        /*00d8*/ 	.byte	0x04, 0x05
        /*00da*/ 	.short	(.L_1790 - .L_1789)
.L_1789:
        /*00dc*/ 	.word	0x00000080
        /*00e0*/ 	.word	0x00000001
        /*00e4*/ 	.word	0x00000001


	//----- nvinfo : EIATTR_CRS_STACK_SIZE
	.align		4
.L_1790:
        /*00e8*/ 	.byte	0x04, 0x1e
        /*00ea*/ 	.short	(.L_1792 - .L_1791)
.L_1791:
        /*00ec*/ 	.word	0x00000000


	//----- nvinfo : EIATTR_CBANK_PARAM_SIZE
	.align		4
.L_1792:
        /*00f0*/ 	.byte	0x03, 0x19
        /*00f2*/ 	.short	0x00e8


	//----- nvinfo : EIATTR_PARAM_CBANK
	.align		4
        /*00f4*/ 	.byte	0x04, 0x0a
        /*00f6*/ 	.short	(.L_1794 - .L_1793)
	.align		4
.L_1793:
        /*00f8*/ 	.word	index@(.nv.constant0._ZN10layer_norm13ln_fwd_kernelINS_13Kernel_traitsIf13__nv_bfloat16S2_S2_fjLj1280ELj1ELj4ELj1ELj16ENS_18Kernel_traits_baseILj1280EfS2_S2_S2_fjLj128EEEEELb1ELb1ELb0ELb1EEEvNS_9FwdParamsE)
        /*00fc*/ 	.short	0x0210
        /*00fe*/ 	.short	0x00e8


	//----- nvinfo : EIATTR_SW_WAR
	.align		4
.L_1794:
        /*0100*/ 	.byte	0x04, 0x36
        /*0102*/ 	.short	(.L_1796 - .L_1795)
.L_1795:
        /*0104*/ 	.word	0x00000008
.L_1796:


//--------------------- .nv.info._ZN10layer_norm13ln_fwd_kernelINS_13Kernel_traitsIf13__nv_bfloat16S2_S2_fjLj1280ELj1ELj4ELj1ELj16ENS_18Kernel_traits_baseILj1280EfS2_S2_S2_fjLj128EEEEELb1ELb1ELb1ELb0EEEvNS_9FwdParamsE --------------------------
	.section	.nv.info._ZN10layer_norm13ln_fwd_kernelINS_13Kernel_traitsIf13__nv_bfloat16S2_S2_fjLj1280ELj1ELj4ELj1ELj16ENS_18Kernel_traits_baseILj1280EfS2_S2_S2_fjLj128EEEEELb1ELb1ELb1ELb0EEEvNS_9FwdParamsE,"",@"SHT_CUDA_INFO"
	.sectionflags	@""
	.align	4


	//----- nvinfo : EIATTR_CUDA_API_VERSION
	.align		4
        /*0000*/ 	.byte	0x04, 0x37
        /*0002*/ 	.short	(.L_1798 - .L_1797)
.L_1797:
        /*0004*/ 	.word	0x00000082


	//----- nvinfo : EIATTR_KPARAM_INFO
	.align		4
.L_1798:
        /*0008*/ 	.byte	0x04, 0x17
        /*000a*/ 	.short	(.L_1800 - .L_1799)
.L_1799:
        /*000c*/ 	.word	0x00000000
        /*0010*/ 	.short	0x0000
        /*0012*/ 	.short	0x0000
        /*0014*/ 	.byte	0x00, 0xf0, 0xa1, 0x03


	//----- nvinfo : EIATTR_SPARSE_MMA_MASK
	.align		4
.L_1800:
        /*0018*/ 	.byte	0x03, 0x50
        /*001a*/ 	.short	0x0000


	//----- nvinfo : EIATTR_MAXREG_COUNT
	.align		4
        /*001c*/ 	.byte	0x03, 0x1b
        /*001e*/ 	.short	0x00ff


	//----- nvinfo : EIATTR_MERCURY_ISA_VERSION
	.align		4
        /*0020*/ 	.byte	0x03, 0x5f
        /*0022*/ 	.short	0x0101


	//----- nvinfo : EIATTR_COOP_GROUP_MASK_REGIDS
	.align		4
        /*0024*/ 	.byte	0x04, 0x29
        /*0026*/ 	.short	(.L_1802 - .L_1801)


	//   ....[0]....
.L_1801:
        /*0028*/ 	.word	0xffffffff


	//   ....[1]....
        /*002c*/ 	.word	0xffffffff


	//   ....[2]....
        /*0030*/ 	.word	0xffffffff


	//   ....[3]....
        /*0034*/ 	.word	0xffffffff


	//   ....[4]....
        /*0038*/ 	.word	0xffffffff


	//   ....[5]....
        /*003c*/ 	.word	0xffffffff


	//   ....[6]....
        /*0040*/ 	.word	0xffffffff


	//   ....[7]....
        /*0044*/ 	.word	0xffffffff


	//   ....[8]....
        /*0048*/ 	.word	0xffffffff


	//   ....[9]....
        /*004c*/ 	.word	0xffffffff


	//   ....[10]....
        /*0050*/ 	.word	0x050000de


	//   ....[11]....
        /*0054*/ 	.word	0x050000de


	//   ....[12]....
        /*0058*/ 	.word	0x050000de


	//   ....[13]....
        /*005c*/ 	.word	0x050000de


	//   ....[14]....
        /*0060*/ 	.word	0x050000de


	//   ....[15]....
        /*0064*/ 	.word	0x050000de


	//   ....[16]....
        /*0068*/ 	.word	0x050000de


	//   ....[17]....
        /*006c*/ 	.word	0x050000de


	//   ....[18]....
        /*0070*/ 	.word	0x050000de


	//   ....[19]....
        /*0074*/ 	.word	0x050000de


	//----- nvinfo : EIATTR_COOP_GROUP_INSTR_OFFSETS
	.align		4
.L_1802:
        /*0078*/ 	.byte	0x04, 0x28
        /*007a*/ 	.short	(.L_1804 - .L_1803)


	//   ....[0]....
.L_1803:
        /*007c*/ 	.word	0x00011700


	//   ....[1]....
        /*0080*/ 	.word	0x00011720


	//   ....[2]....
        /*0084*/ 	.word	0x00011740


	//   ....[3]....
        /*0088*/ 	.word	0x00011760


	//   ....[4]....
        /*008c*/ 	.word	0x00011790


	//   ....[5]....
        /*0090*/ 	.word	0x00011cd0


	//   ....[6]....
        /*0094*/ 	.word	0x00011cf0


	//   ....[7]....
        /*0098*/ 	.word	0x00011d10


	//   ....[8]....
        /*009c*/ 	.word	0x00011d30


	//   ....[9]....
        /*00a0*/ 	.word	0x00011d50


	//   ....[10]....
        /*00a4*/ 	.word	0x00012ab0


	//   ....[11]....
        /*00a8*/ 	.word	0x00012b50


	//   ....[12]....
        /*00ac*/ 	.word	0x00012bc0


	//   ....[13]....
        /*00b0*/ 	.word	0x00012c30


	//   ....[14]....
        /*00b4*/ 	.word	0x00012cb0


	//   ....[15]....
        /*00b8*/ 	.word	0x00013240


	//   ....[16]....
        /*00bc*/ 	.word	0x000132b0


	//   ....[17]....
        /*00c0*/ 	.word	0x00013320


	//   ....[18]....
        /*00c4*/ 	.word	0x00013390


	//   ....[19]....
        /*00c8*/ 	.word	0x00013400


	//----- nvinfo : EIATTR_EXIT_INSTR_OFFSETS
	.align		4
.L_1804:
        /*00cc*/ 	.byte	0x04, 0x1c
        /*00ce*/ 	.short	(.L_1806 - .L_1805)


	//   ....[0]....
.L_1805:
        /*00d0*/ 	.word	0x00000da0


	//   ....[1]....
        /*00d4*/ 	.word	0x00012a40


	//----- nvinfo : EIATTR_MAX_THREADS
	.align		4
.L_1806:
        /*00d8*/ 	.byte	0x04, 0x05
        /*00da*/ 	.short	(.L_1808 - .L_1807)
.L_1807:
        /*00dc*/ 	.word	0x00000080
        /*00e0*/ 	.word	0x00000001
        /*00e4*/ 	.word	0x00000001


	//----- nvinfo : EIATTR_CRS_STACK_SIZE
	.align		4
.L_1808:
        /*00e8*/ 	.byte	0x04, 0x1e
        /*00ea*/ 	.short	(.L_1810 - .L_1809)
.L_1809:
        /*00ec*/ 	.word	0x00000000


	//----- nvinfo : EIATTR_CBANK_PARAM_SIZE
	.align		4
.L_1810:
        /*00f0*/ 	.byte	0x03, 0x19
        /*00f2*/ 	.short	0x00e8


	//----- nvinfo : EIATTR_PARAM_CBANK
	.align		4
        /*00f4*/ 	.byte	0x04, 0x0a
        /*00f6*/ 	.short	(.L_1812 - .L_1811)
	.align		4
.L_1811:
        /*00f8*/ 	.word	index@(.nv.constant0._ZN10layer_norm13ln_fwd_kernelINS_13Kernel_traitsIf13__nv_bfloat16S2_S2_fjLj1280ELj1ELj4ELj1ELj16ENS_18Kernel_traits_baseILj1280EfS2_S2_S2_fjLj128EEEEELb1ELb1ELb1ELb0EEEvNS_9FwdParamsE)
        /*00fc*/ 	.short	0x0210
        /*00fe*/ 	.short	0x00e8


	//----- nvinfo : EIATTR_SW_WAR
	.align		4
.L_1812:
        /*0100*/ 	.byte	0x04, 0x36
        /*0102*/ 	.short	(.L_1814 - .L_1813)
.L_1813:
        /*0104*/ 	.word	0x00000008
.L_1814:


//--------------------- .nv.info._ZN10layer_norm13ln_fwd_kernelINS_13Kernel_traitsIf13__nv_bfloat16S2_S2_fjLj1280ELj1ELj4ELj1ELj16ENS_18Kernel_traits_baseILj1280EfS2_S2_S2_fjLj128EEEEELb1ELb1ELb1ELb1EEEvNS_9FwdParamsE --------------------------
	.section	.nv.info._ZN10layer_norm13ln_fwd_kernelINS_13Kernel_traitsIf13__nv_bfloat16S2_S2_fjLj1280ELj1ELj4ELj1ELj16ENS_18Kernel_traits_baseILj1280EfS2_S2_S2_fjLj128EEEEELb1ELb1ELb1ELb1EEEvNS_9FwdParamsE,"",@"SHT_CUDA_INFO"
	.sectionflags	@""
	.align	4


	//----- nvinfo : EIATTR_CUDA_API_VERSION
	.align		4
        /*0000*/ 	.byte	0x04, 0x37
        /*0002*/ 	.short	(.L_1816 - .L_1815)
.L_1815:
        /*0004*/ 	.word	0x00000082


	//----- nvinfo : EIATTR_KPARAM_INFO
	.align		4
.L_1816:
        /*0008*/ 	.byte	0x04, 0x17
        /*000a*/ 	.short	(.L_1818 - .L_1817)
.L_1817:
        /*000c*/ 	.word	0x00000000
        /*0010*/ 	.short	0x0000
        /*0012*/ 	.short	0x0000
        /*0014*/ 	.byte	0x00, 0xf0, 0xa1, 0x03


	//----- nvinfo : EIATTR_SPARSE_MMA_MASK
	.align		4
.L_1818:
        /*0018*/ 	.byte	0x03, 0x50
        /*001a*/ 	.short	0x0000


	//----- nvinfo : EIATTR_MAXREG_COUNT
	.align		4
        /*001c*/ 	.byte	0x03, 0x1b
        /*001e*/ 	.short	0x00ff


	//----- nvinfo : EIATTR_MERCURY_ISA_VERSION
	.align		4
        /*0020*/ 	.byte	0x03, 0x5f
        /*0022*/ 	.short	0x0101


	//----- nvinfo : EIATTR_COOP_GROUP_MASK_REGIDS
	.align		4
        /*0024*/ 	.byte	0x04, 0x29
        /*0026*/ 	.short	(.L_1820 - .L_1819)


	//   ....[0]....
.L_1819:
        /*0028*/ 	.word	0xffffffff


	//   ....[1]....
        /*002c*/ 	.word	0xffffffff


	//   ....[2]....
        /*0030*/ 	.word	0xffffffff


	//   ....[3]....
        /*0034*/ 	.word	0xffffffff


	//   ....[4]....
        /*0038*/ 	.word	0xffffffff


	//   ....[5]....
        /*003c*/ 	.word	0xffffffff


	//   ....[6]....
        /*0040*/ 	.word	0xffffffff


	//   ....[7]....
        /*0044*/ 	.word	0xffffffff


	//   ....[8]....
        /*0048*/ 	.word	0xffffffff


	//   ....[9]....
        /*004c*/ 	.word	0xffffffff


	//   ....[10]....
        /*0050*/ 	.word	0x050000db


	//   ....[11]....
        /*0054*/ 	.word	0x050000db


	//   ....[12]....
        /*0058*/ 	.word	0x050000db


	//   ....[13]....
        /*005c*/ 	.word	0x050000db


	//   ....[14]....
        /*0060*/ 	.word	0x050000db


	//   ....[15]....
        /*0064*/ 	.word	0x050000db


	//   ....[16]....
        /*0068*/ 	.word	0x050000db


	//   ....[17]....
        /*006c*/ 	.word	0x050000db


	//   ....[18]....
        /*0070*/ 	.word	0x050000db


	//   ....[19]....
        /*0074*/ 	.word	0x050000db


	//----- nvinfo : EIATTR_COOP_GROUP_INSTR_OFFSETS
	.align		4
.L_1820:
        /*0078*/ 	.byte	0x04, 0x28
        /*007a*/ 	.short	(.L_1822 - .L_1821)


	//   ....[0]....
.L_1821:
        /*007c*/ 	.word	0x00010fe0


	//   ....[1]....
        /*0080*/ 	.word	0x00011010


	//   ....[2]....
        /*0084*/ 	.word	0x00011030


	//   ....[3]....
        /*0088*/ 	.word	0x00011050


	//   ....[4]....
        /*008c*/ 	.word	0x00011070


	//   ....[5]....
        /*0090*/ 	.word	0x000115a0


	//   ....[6]....
        /*0094*/ 	.word	0x000115c0


	//   ....[7]....
        /*0098*/ 	.word	0x000115e0


	//   ....[8]....
        /*009c*/ 	.word	0x00011600


	//   ....[9]....
        /*00a0*/ 	.word	0x00011620


	//   ....[10]....
        /*00a4*/ 	.word	0x00012210


	//   ....[11]....
        /*00a8*/ 	.word	0x000122c0


	//   ....[12]....
        /*00ac*/ 	.word	0x00012330


	//   ....[13]....
        /*00b0*/ 	.word	0x000123a0


	//   ....[14]....
        /*00b4*/ 	.word	0x00012410


	//   ....[15]....
        /*00b8*/ 	.word	0x00012990


	//   ....[16]....
        /*00bc*/ 	.word	0x00012a00


	//   ....[17]....
        /*00c0*/ 	.word	0x00012a70


	//   ....[18]....
        /*00c4*/ 	.word	0x00012ae0


	//   ....[19]....
        /*00c8*/ 	.word	0x00012b50


	//----- nvinfo : EIATTR_EXIT_INSTR_OFFSETS
	.align		4
.L_1822:
        /*00cc*/ 	.byte	0x04, 0x1c
        /*00ce*/ 	.short	(.L_1824 - .L_1823)


	//   ....[0]....
.L_1823:
        /*00d0*/ 	.word	0x00000410


	//   ....[1]....
        /*00d4*/ 	.word	0x000121a0


	//----- nvinfo : EIATTR_MAX_THREADS
	.align		4
.L_1824:
        /*00d8*/ 	.byte	0x04, 0x05
        /*00da*/ 	.short	(.L_1826 - .L_1825)
.L_1825:
        /*00dc*/ 	.word	0x00000080
        /*00e0*/ 	.word	0x00000001
        /*00e4*/ 	.word	0x00000001


	//----- nvinfo : EIATTR_CRS_STACK_SIZE
	.align		4
.L_1826:
        /*00e8*/ 	.byte	0x04, 0x1e
        /*00ea*/ 	.short	(.L_1828 - .L_1827)
.L_1827:
        /*00ec*/ 	.word	0x00000000


	//----- nvinfo : EIATTR_CBANK_PARAM_SIZE
	.align		4
.L_1828:
        /*00f0*/ 	.byte	0x03, 0x19
        /*00f2*/ 	.short	0x00e8


	//----- nvinfo : EIATTR_PARAM_CBANK
	.align		4
        /*00f4*/ 	.byte	0x04, 0x0a
        /*00f6*/ 	.short	(.L_1830 - .L_1829)
	.align		4
.L_1829:
        /*00f8*/ 	.word	index@(.nv.constant0._ZN10layer_norm13ln_fwd_kernelINS_13Kernel_traitsIf13__nv_bfloat16S2_S2_fjLj1280ELj1ELj4ELj1ELj16ENS_18Kernel_traits_baseILj1280EfS2_S2_S2_fjLj128EEEEELb1ELb1ELb1ELb1EEEvNS_9FwdParamsE)
        /*00fc*/ 	.short	0x0210
        /*00fe*/ 	.short	0x00e8


	//----- nvinfo : EIATTR_SW_WAR
	.align		4
.L_1830:
        /*0100*/ 	.byte	0x04, 0x36
        /*0102*/ 	.short	(.L_1832 - .L_1831)
.L_1831:
        /*0104*/ 	.word	0x00000008
.L_1832:


//--------------------- .nv.info._ZN10layer_norm13ln_fwd_kernelINS_13Kernel_traitsI13__nv_bfloat16S2_fS2_fjLj1280ELj1ELj4ELj1ELj16ENS_18Kernel_traits_baseILj1280ES2_S2_fS2_fjLj128EEEEELb0ELb0ELb0ELb0EEEvNS_9FwdParamsE --------------------------
	.section	.nv.info._ZN10layer_norm13ln_fwd_kernelINS_13Kernel_traitsI13__nv_bfloat16S2_fS2_fjLj1280ELj1ELj4ELj1ELj16ENS_18Kernel_traits_baseILj1280ES2_S2_fS2_fjLj128EEEEELb0ELb0ELb0ELb0EEEvNS_9FwdParamsE,"",@"SHT_CUDA_INFO"
	.sectionflags	@""
	.align	4


	//----- nvinfo : EIATTR_CUDA_API_VERSION
	.align		4
        /*0000*/ 	.byte	0x04, 0x37
        /*0002*/ 	.short	(.L_1834 - .L_1833)
.L_1833:
        /*0004*/ 	.word	0x00000082


	//----- nvinfo : EIATTR_KPARAM_INFO
	.align		4
.L_1834:
        /*0008*/ 	.byte	0x04, 0x17
        /*000a*/ 	.short	(.L_1836 - .L_1835)
.L_1835:
        /*000c*/ 	.word	0x00000000
        /*0010*/ 	.short	0x0000
        /*0012*/ 	.short	0x0000
        /*0014*/ 	.byte	0x00, 0xf0, 0xa1, 0x03


	//----- nvinfo : EIATTR_SPARSE_MMA_MASK
	.align		4
.L_1836:
        /*0018*/ 	.byte	0x03, 0x50
        /*001a*/ 	.short	0x0000


	//----- nvinfo : EIATTR_MAXREG_COUNT
	.align		4
        /*001c*/ 	.byte	0x03, 0x1b
        /*001e*/ 	.short	0x00ff


	//----- nvinfo : EIATTR_MERCURY_ISA_VERSION
	.align		4
        /*0020*/ 	.byte	0x03, 0x5f
        /*0022*/ 	.short	0x0101


	//----- nvinfo : EIATTR_COOP_GROUP_MASK_REGIDS
	.align		4
        /*0024*/ 	.byte	0x04, 0x29
        /*0026*/ 	.short	(.L_1838 - .L_1837)


	//   ....[0]....
.L_1837:
        /*0028*/ 	.word	0xffffffff


	//   ....[1]....
        /*002c*/ 	.word	0xffffffff


	//   ....[2]....
        /*0030*/ 	.word	0xffffffff


	//   ....[3]....
        /*0034*/ 	.word	0xffffffff


	//   ....[4]....
        /*0038*/ 	.word	0xffffffff


	//   ....[5]....
        /*003c*/ 	.word	0xffffffff


	//   ....[6]....
        /*0040*/ 	.word	0xffffffff


	//   ....[7]....
        /*0044*/ 	.word	0xffffffff


	//   ....[8]....
        /*0048*/ 	.word	0xffffffff


	//   ....[9]....
        /*004c*/ 	.word	0xffffffff


	//   ....[10]....
        /*0050*/ 	.word	0x0500008e


	//   ....[11]....
        /*0054*/ 	.word	0x0500008e


	//   ....[12]....
        /*0058*/ 	.word	0x0500008e


	//   ....[13]....
        /*005c*/ 	.word	0x0500008e


	//   ....[14]....
        /*0060*/ 	.word	0x0500008e


	//   ....[15]....
        /*0064*/ 	.word	0x0500008e


	//   ....[16]....
        /*0068*/ 	.word	0x0500008e


	//   ....[17]....
        /*006c*/ 	.word	0x0500008e


	//   ....[18]....
        /*0070*/ 	.word	0x0500008e


	//   ....[19]....
        /*0074*/ 	.word	0x0500008e


	//----- nvinfo : EIATTR_COOP_GROUP_INSTR_OFFSETS
	.align		4
.L_1838:
        /*0078*/ 	.byte	0x04, 0x28
        /*007a*/ 	.short	(.L_1840 - .L_1839)


	//   ....[0]....
.L_1839:
        /*007c*/ 	.word	0x000020f0


	//   ....[1]....
        /*0080*/ 	.word	0x00002120


	//   ....[2]....
        /*0084*/ 	.word	0x00002140


	//   ....[3]....
        /*0088*/ 	.word	0x00002160


	//   ....[4]....
        /*008c*/ 	.word	0x00002190


	//   ....[5]....
        /*0090*/ 	.word	0x000026d0


	//   ....[6]....
        /*0094*/ 	.word	0x000026f0


	//   ....[7]....
        /*0098*/ 	.word	0x00002710


	//   ....[8]....
        /*009c*/ 	.word	0x00002730


	//   ....[9]....
        /*00a0*/ 	.word	0x00002750


	//   ....[10]....
        /*00a4*/ 	.word	0x00003410


	//   ....[11]....
        /*00a8*/ 	.word	0x000034b0


	//   ....[12]....
        /*00ac*/ 	.word	0x00003520


	//   ....[13]....
        /*00b0*/ 	.word	0x00003590


	//   ....[14]....
        /*00b4*/ 	.word	0x00003610


	//   ....[15]....
        /*00b8*/ 	.word	0x00003bb0


	//   ....[16]....
        /*00bc*/ 	.word	0x00003c20


	//   ....[17]....
        /*00c0*/ 	.word	0x00003c90


	//   ....[18]....
        /*00c4*/ 	.word	0x00003d00


	//   ....[19]....
        /*00c8*/ 	.word	0x00003d70


	//----- nvinfo : EIATTR_EXIT_INSTR_OFFSETS
	.align		4
.L_1840:
        /*00cc*/ 	.byte	0x04, 0x1c
        /*00ce*/ 	.short	(.L_1842 - .L_1841)


	//   ....[0]....
.L_1841:
        /*00d0*/ 	.word	0x00000710


	//   ....[1]....
        /*00d4*/ 	.word	0x000033a0


	//----- nvinfo : EIATTR_MAX_THREADS
	.align		4
.L_1842:
        /*00d8*/ 	.byte	0x04, 0x05
        /*00da*/ 	.short	(.L_1844 - .L_1843)
.L_1843:
        /*00dc*/ 	.word	0x00000080
        /*00e0*/ 	.word	0x00000001
        /*00e4*/ 	.word	0x00000001


	//----- nvinfo : EIATTR_CRS_STACK_SIZE
	.align		4
.L_1844:
        /*00e8*/ 	.byte	0x04, 0x1e
        /*00ea*/ 	.short	(.L_1846 - .L_1845)
.L_1845:
        /*00ec*/ 	.word	0x00000000


	//----- nvinfo : EIATTR_CBANK_PARAM_SIZE
	.align		4
.L_1846:
        /*00f0*/ 	.byte	0x03, 0x19
        /*00f2*/ 	.short	0x00e8


	//----- nvinfo : EIATTR_PARAM_CBANK
	.align		4
        /*00f4*/ 	.byte	0x04, 0x0a
        /*00f6*/ 	.short	(.L_1848 - .L_1847)
	.align		4
.L_1847:
        /*00f8*/ 	.word	index@(.nv.constant0._ZN10layer_norm13ln_fwd_kernelINS_13Kernel_traitsI13__nv_bfloat16S2_fS2_fjLj1280ELj1ELj4ELj1ELj16ENS_18Kernel_traits_baseILj1280ES2_S2_fS2_fjLj128EEEEELb0ELb0ELb0ELb0EEEvNS_9FwdParamsE)
        /*00fc*/ 	.short	0x0210
        /*00fe*/ 	.short	0x00e8


	//----- nvinfo : EIATTR_SW_WAR
	.align		4
.L_1848:
        /*0100*/ 	.byte	0x04, 0x36
        /*0102*/ 	.short	(.L_1850 - .L_1849)
.L_1849:
        /*0104*/ 	.word	0x00000008
.L_1850:


//--------------------- .nv.info._ZN10layer_norm13ln_fwd_kernelINS_13Kernel_traitsI13__nv_bfloat16S2_fS2_fjLj1280ELj1ELj4ELj1ELj16ENS_18Kernel_traits_baseILj1280ES2_S2_fS2_fjLj128EEEEELb0ELb0ELb0ELb1EEEvNS_9FwdParamsE --------------------------
	.section	.nv.info._ZN10layer_norm13ln_fwd_kernelINS_13Kernel_traitsI13__nv_bfloat16S2_fS2_fjLj1280ELj1ELj4ELj1ELj16ENS_18Kernel_traits_baseILj1280ES2_S2_fS2_fjLj128EEEEELb0ELb0ELb0ELb1EEEvNS_9FwdParamsE,"",@"SHT_CUDA_INFO"
	.sectionflags	@""
	.align	4


	//----- nvinfo : EIATTR_CUDA_API_VERSION
	.align		4
        /*0000*/ 	.byte	0x04, 0x37
        /*0002*/ 	.short	(.L_1852 - .L_1851)
.L_1851:
        /*0004*/ 	.word	0x00000082


	//----- nvinfo : EIATTR_KPARAM_INFO
	.align		4
.L_1852:
        /*0008*/ 	.byte	0x04, 0x17
        /*000a*/ 	.short	(.L_1854 - .L_1853)
.L_1853:
        /*000c*/ 	.word	0x00000000
        /*0010*/ 	.short	0x0000
        /*0012*/ 	.short	0x0000
        /*0014*/ 	.byte	0x00, 0xf0, 0xa1, 0x03


	//----- nvinfo : EIATTR_SPARSE_MMA_MASK
	.align		4
.L_1854:
        /*0018*/ 	.byte	0x03, 0x50
        /*001a*/ 	.short	0x0000


	//----- nvinfo : EIATTR_MAXREG_COUNT
	.align		4
        /*001c*/ 	.byte	0x03, 0x1b
        /*001e*/ 	.short	0x00ff


	//----- nvinfo : EIATTR_MERCURY_ISA_VERSION
	.align		4
        /*0020*/ 	.byte	0x03, 0x5f
        /*0022*/ 	.short	0x0101


	//----- nvinfo : EIATTR_COOP_GROUP_MASK_REGIDS
	.align		4
        /*0024*/ 	.byte	0x04, 0x29
        /*0026*/ 	.short	(.L_1856 - .L_1855)


	//   ....[0]....
.L_1855:
        /*0028*/ 	.word	0xffffffff


	//   ....[1]....
        /*002c*/ 	.word	0xffffffff


	//   ....[2]....
        /*0030*/ 	.word	0xffffffff


	//   ....[3]....
        /*0034*/ 	.word	0xffffffff


	//   ....[4]....
        /*0038*/ 	.word	0xffffffff


	//   ....[5]....
        /*003c*/ 	.word	0xffffffff


	//   ....[6]....
        /*0040*/ 	.word	0xffffffff


	//   ....[7]....
        /*0044*/ 	.word	0xffffffff


	//   ....[8]....
        /*0048*/ 	.word	0xffffffff


	//   ....[9]....
        /*004c*/ 	.word	0xffffffff


	//   ....[10]....
        /*0050*/ 	.word	0x0500008a


	//   ....[11]....
        /*0054*/ 	.word	0x0500008a


	//   ....[12]....
        /*0058*/ 	.word	0x0500008a


	//   ....[13]....
        /*005c*/ 	.word	0x0500008a


	//   ....[14]....
        /*0060*/ 	.word	0x0500008a


	//   ....[15]....
        /*0064*/ 	.word	0x0500008a


	//   ....[16]....
        /*0068*/ 	.word	0x0500008a


	//   ....[17]....
        /*006c*/ 	.word	0x0500008a


	//   ....[18]....
        /*0070*/ 	.word	0x0500008a


	//   ....[19]....
        /*0074*/ 	.word	0x0500008a


	//----- nvinfo : EIATTR_COOP_GROUP_INSTR_OFFSETS
	.align		4
.L_1856:
        /*0078*/ 	.byte	0x04, 0x28
        /*007a*/ 	.short	(.L_1858 - .L_1857)


	//   ....[0]....
.L_1857:
        /*007c*/ 	.word	0x00001c80


	//   ....[1]....
        /*0080*/ 	.word	0x00001ca0


	//   ....[2]....
        /*0084*/ 	.word	0x00001cc0


	//   ....[3]....
        /*0088*/ 	.word	0x00001ce0


	//   ....[4]....
        /*008c*/ 	.word	0x00001d10


	//   ....[5]....
        /*0090*/ 	.word	0x00002240


	//   ....[6]....
        /*0094*/ 	.word	0x00002260


	//   ....[7]....
        /*0098*/ 	.word	0x00002280


	//   ....[8]....
        /*009c*/ 	.word	0x000022a0


	//   ....[9]....
        /*00a0*/ 	.word	0x000022c0


	//   ....[10]....
        /*00a4*/ 	.word	0x00002dc0


	//   ....[11]....
        /*00a8*/ 	.word	0x00002e60


	//   ....[12]....
        /*00ac*/ 	.word	0x00002ed0


	//   ....[13]....
        /*00b0*/ 	.word	0x00002f40


	//   ....[14]....
        /*00b4*/ 	.word	0x00002fc0


	//   ....[15]....
        /*00b8*/ 	.word	0x00003540


	//   ....[16]....
        /*00bc*/ 	.word	0x000035b0


	//   ....[17]....
        /*00c0*/ 	.word	0x00003620


	//   ....[18]....
        /*00c4*/ 	.word	0x00003690


	//   ....[19]....
        /*00c8*/ 	.word	0x00003700


	//----- nvinfo : EIATTR_EXIT_INSTR_OFFSETS
	.align		4
.L_1858:
        /*00cc*/ 	.byte	0x04, 0x1c
        /*00ce*/ 	.short	(.L_1860 - .L_1859)


	//   ....[0]....
.L_1859:
        /*00d0*/ 	.word	0x00000170


	//   ....[1]....
        /*00d4*/ 	.word	0x00002d50


	//----- nvinfo : EIATTR_MAX_THREADS
	.align		4
.L_1860:
        /*00d8*/ 	.byte	0x04, 0x05
        /*00da*/ 	.short	(.L_1862 - .L_1861)
.L_1861:
        /*00dc*/ 	.word	0x00000080
        /*00e0*/ 	.word	0x00000001
        /*00e4*/ 	.word	0x00000001


	//----- nvinfo : EIATTR_CRS_STACK_SIZE
	.align		4
.L_1862:
        /*00e8*/ 	.byte	0x04, 0x1e
        /*00ea*/ 	.short	(.L_1864 - .L_1863)
.L_1863:
        /*00ec*/ 	.word	0x00000000


	//----- nvinfo : EIATTR_CBANK_PARAM_SIZE
	.align		4
.L_1864:
        /*00f0*/ 	.byte	0x03, 0x19
        /*00f2*/ 	.short	0x00e8


	//----- nvinfo : EIATTR_PARAM_CBANK
	.align		4
        /*00f4*/ 	.byte	0x04, 0x0a
        /*00f6*/ 	.short	(.L_1866 - .L_1865)
	.align		4
.L_1865:
        /*00f8*/ 	.word	index@(.nv.constant0._ZN10layer_norm13ln_fwd_kernelINS_13Kernel_traitsI13__nv_bfloat16S2_fS2_fjLj1280ELj1ELj4ELj1ELj16ENS_18Kernel_traits_baseILj1280ES2_S2_fS2_fjLj128EEEEELb0ELb0ELb0ELb1EEEvNS_9FwdParamsE)
        /*00fc*/ 	.short	0x0210
        /*00fe*/ 	.short	0x00e8


	//----- nvinfo : EIATTR_SW_WAR
	.align		4
.L_1866:
        /*0100*/ 	.byte	0x04, 0x36
        /*0102*/ 	.short	(.L_1868 - .L_1867)
.L_1867:
        /*0104*/ 	.word	0x00000008
.L_1868:


//--------------------- .nv.info._ZN10layer_norm13ln_fwd_kernelINS_13Kernel_traitsI13__nv_bfloat16S2_fS2_fjLj1280ELj1ELj4ELj1ELj16ENS_18Kernel_traits_baseILj1280ES2_S2_fS2_fjLj128EEEEELb0ELb0ELb1ELb0EEEvNS_9FwdParamsE --------------------------
	.section	.nv.info._ZN10layer_norm13ln_fwd_kernelINS_13Kernel_traitsI13__nv_bfloat16S2_fS2_fjLj1280ELj1ELj4ELj1ELj16ENS_18Kernel_traits_baseILj1280ES2_S2_fS2_fjLj128EEEEELb0ELb0ELb1ELb0EEEvNS_9FwdParamsE,"",@"SHT_CUDA_INFO"
	.sectionflags	@""
	.align	4


	//----- nvinfo : EIATTR_CUDA_API_VERSION
	.align		4
        /*0000*/ 	.byte	0x04, 0x37
        /*0002*/ 	.short	(.L_1870 - .L_1869)
.L_1869:
        /*0004*/ 	.word	0x00000082


	//----- nvinfo : EIATTR_KPARAM_INFO
	.align		4
.L_1870:
        /*0008*/ 	.byte	0x04, 0x17
        /*000a*/ 	.short	(.L_1872 - .L_1871)
.L_1871:
        /*000c*/ 	.word	0x00000000
        /*0010*/ 	.short	0x0000
        /*0012*/ 	.short	0x0000
        /*0014*/ 	.byte	0x00, 0xf0, 0xa1, 0x03


	//----- nvinfo : EIATTR_SPARSE_MMA_MASK
	.align		4
.L_1872:
        /*0018*/ 	.byte	0x03, 0x50
        /*001a*/ 	.short	0x0000


	//----- nvinfo : EIATTR_MAXREG_COUNT
	.align		4
        /*001c*/ 	.byte	0x03, 0x1b
        /*001e*/ 	.short	0x00ff


	//----- nvinfo : EIATTR_MERCURY_ISA_VERSION
	.align		4
        /*0020*/ 	.byte	0x03, 0x5f
        /*0022*/ 	.short	0x0101


	//----- nvinfo : EIATTR_COOP_GROUP_MASK_REGIDS
	.align		4
        /*0024*/ 	.byte	0x04, 0x29
        /*0026*/ 	.short	(.L_1874 - .L_1873)


	//   ....[0]....
.L_1873:
        /*0028*/ 	.word	0xffffffff


	//   ....[1]....
        /*002c*/ 	.word	0xffffffff


	//   ....[2]....
        /*0030*/ 	.word	0xffffffff


	//   ....[3]....
        /*0034*/ 	.word	0xffffffff


	//   ....[4]....
        /*0038*/ 	.word	0xffffffff


	//   ....[5]....
        /*003c*/ 	.word	0xffffffff


	//   ....[6]....
        /*0040*/ 	.word	0xffffffff


	//   ....[7]....
        /*0044*/ 	.word	0xffffffff


	//   ....[8]....
        /*0048*/ 	.word	0xffffffff


	//   ....[9]....
        /*004c*/ 	.word	0xffffffff


	//   ....[10]....
        /*0050*/ 	.word	0x05000098


	//   ....[11]....
        /*0054*/ 	.word	0x05000098


	//   ....[12]....
        /*0058*/ 	.word	0x05000098


	//   ....[13]....
        /*005c*/ 	.word	0x05000098


	//   ....[14]....
        /*0060*/ 	.word	0x05000098


	//   ....[15]....
        /*0064*/ 	.word	0x05000098


	//   ....[16]....
        /*0068*/ 	.word	0x05000098


	//   ....[17]....
        /*006c*/ 	.word	0x05000098


	//   ....[18]....
        /*0070*/ 	.word	0x05000098


	//   ....[19]....
        /*0074*/ 	.word	0x05000098


	//----- nvinfo : EIATTR_COOP_GROUP_INSTR_OFFSETS
	.align		4
.L_1874:
        /*0078*/ 	.byte	0x04, 0x28
        /*007a*/ 	.short	(.L_1876 - .L_1875)


	//   ....[0]....
.L_1875:
        /*007c*/ 	.word	0x00003050


	//   ....[1]....
        /*0080*/ 	.word	0x00003080


	//   ....[2]....
        /*0084*/ 	.word	0x000030a0


	//   ....[3]....
        /*0088*/ 	.word	0x000030c0


	//   ....[4]....
        /*008c*/ 	.word	0x000030e0


	//   ....[5]....
        /*0090*/ 	.word	0x00003620


	//   ....[6]....
        /*0094*/ 	.word	0x00003640


	//   ....[7]....
        /*0098*/ 	.word	0x00003660


	//   ....[8]....
        /*009c*/ 	.word	0x00003680


	//   ....[9]....
        /*00a0*/ 	.word	0x000036a0


	//   ....[10]....
        /*00a4*/ 	.word	0x00004410


	//   ....[11]....
        /*00a8*/ 	.word	0x000044c0


	//   ....[12]....
        /*00ac*/ 	.word	0x00004530


	//   ....[13]....
        /*00b0*/ 	.word	0x000045a0


	//   ....[14]....
        /*00b4*/ 	.word	0x00004610


	//   ....[15]....
        /*00b8*/ 	.word	0x00004ba0


	//   ....[16]....
        /*00bc*/ 	.word	0x00004c10


	//   ....[17]....
        /*00c0*/ 	.word	0x00004c80


	//   ....[18]....
        /*00c4*/ 	.word	0x00004cf0


	//   ....[19]....
        /*00c8*/ 	.word	0x00004d60


	//----- nvinfo : EIATTR_EXIT_INSTR_OFFSETS
	.align		4
.L_1876:
        /*00cc*/ 	.byte	0x04, 0x1c
        /*00ce*/ 	.short	(.L_1878 - .L_1877)


	//   ....[0]....
.L_1877:
        /*00d0*/ 	.word	0x00000720


	//   ....[1]....
        /*00d4*/ 	.word	0x000043a0


	//----- nvinfo : EIATTR_MAX_THREADS
	.align		4
.L_1878:
        /*00d8*/ 	.byte	0x04, 0x05
        /*00da*/ 	.short	(.L_1880 - .L_1879)
.L_1879:
        /*00dc*/ 	.word	0x00000080
        /*00e0*/ 	.word	0x00000001
        /*00e4*/ 	.word	0x00000001


	//----- nvinfo : EIATTR_CRS_STACK_SIZE
	.align		4
.L_1880:
        /*00e8*/ 	.byte	0x04, 0x1e
        /*00ea*/ 	.short	(.L_1882 - .L_1881)
.L_1881:
        /*00ec*/ 	.word	0x00000000


	//----- nvinfo : EIATTR_CBANK_PARAM_SIZE
	.align		4
.L_1882:
        /*00f0*/ 	.byte	0x03, 0x19
        /*00f2*/ 	.short	0x00e8


	//----- nvinfo : EIATTR_PARAM_CBANK
	.align		4
        /*00f4*/ 	.byte	0x04, 0x0a
        /*00f6*/ 	.short	(.L_1884 - .L_1883)
	.align		4
.L_1883:
        /*00f8*/ 	.word	index@(.nv.constant0._ZN10layer_norm13ln_fwd_kernelINS_13Kernel_traitsI13__nv_bfloat16S2_fS2_fjLj1280ELj1ELj4ELj1ELj16ENS_18Kernel_traits_baseILj1280ES2_S2_fS2_fjLj128EEEEELb0ELb0ELb1ELb0EEEvNS_9FwdParamsE)
        /*00fc*/ 	.short	0x0210
        /*00fe*/ 	.short	0x00e8


	//----- nvinfo : EIATTR_SW_WAR
	.align		4
.L_1884:
        /*0100*/ 	.byte	0x04, 0x36
        /*0102*/ 	.short	(.L_1886 - .L_1885)
.L_1885:
        /*0104*/ 	.word	0x00000008
.L_1886:


//--------------------- .nv.info._ZN10layer_norm13ln_fwd_kernelINS_13Kernel_traitsI13__nv_bfloat16S2_fS2_fjLj1280ELj1ELj4ELj1ELj16ENS_18Kernel_traits_baseILj1280ES2_S2_fS2_fjLj128EEEEELb0ELb0ELb1ELb1EEEvNS_9FwdParamsE --------------------------
	.section	.nv.info._ZN10layer_norm13ln_fwd_kernelINS_13Kernel_traitsI13__nv_bfloat16S2_fS2_fjLj1280ELj1ELj4ELj1ELj16ENS_18Kernel_traits_baseILj1280ES2_S2_fS2_fjLj128EEEEELb0ELb0ELb1ELb1EEEvNS_9FwdParamsE,"",@"SHT_CUDA_INFO"
	.sectionflags	@""
	.align	4


	//----- nvinfo : EIATTR_CUDA_API_VERSION
	.align		4
        /*0000*/ 	.byte	0x04, 0x37
        /*0002*/ 	.short	(.L_1888 - .L_1887)
.L_1887:
        /*0004*/ 	.word	0x00000082


	//----- nvinfo : EIATTR_KPARAM_INFO
	.align		4
.L_1888:
        /*0008*/ 	.byte	0x04, 0x17
        /*000a*/ 	.short	(.L_1890 - .L_1889)
.L_1889:
        /*000c*/ 	.word	0x00000000
        /*0010*/ 	.short	0x0000
        /*0012*/ 	.short	0x0000
        /*0014*/ 	.byte	0x00, 0xf0, 0xa1, 0x03


	//----- nvinfo : EIATTR_SPARSE_MMA_MASK
	.align		4
.L_1890:
        /*0018*/ 	.byte	0x03, 0x50
        /*001a*/ 	.short	0x0000


	//----- nvinfo : EIATTR_MAXREG_COUNT
	.align		4
        /*001c*/ 	.byte	0x03, 0x1b
        /*001e*/ 	.short	0x00ff


	//----- nvinfo : EIATTR_MERCURY_ISA_VERSION
	.align		4
        /*0020*/ 	.byte	0x03, 0x5f
        /*0022*/ 	.short	0x0101


	//----- nvinfo : EIATTR_COOP_GROUP_MASK_REGIDS
	.align		4
        /*0024*/ 	.byte	0x04, 0x29
        /*0026*/ 	.short	(.L_1892 - .L_1891)


	//   ....[0]....
.L_1891:
        /*0028*/ 	.word	0xffffffff


	//   ....[1]....
        /*002c*/ 	.word	0xffffffff


	//   ....[2]....
        /*0030*/ 	.word	0xffffffff


	//   ....[3]....
        /*0034*/ 	.word	0xffffffff


	//   ....[4]....
        /*0038*/ 	.word	0xffffffff


	//   ....[5]....
        /*003c*/ 	.word	0xffffffff


	//   ....[6]....
        /*0040*/ 	.word	0xffffffff


	//   ....[7]....
        /*0044*/ 	.word	0xffffffff


	//   ....[8]....
        /*0048*/ 	.word	0xffffffff


	//   ....[9]....
        /*004c*/ 	.word	0xffffffff


	//   ....[10]....
        /*0050*/ 	.word	0x05000092


	//   ....[11]....
        /*0054*/ 	.word	0x05000092


	//   ....[12]....
        /*0058*/ 	.word	0x05000092


	//   ....[13]....
        /*005c*/ 	.word	0x05000092


	//   ....[14]....
        /*0060*/ 	.word	0x05000092


	//   ....[15]....
        /*0064*/ 	.word	0x05000092


	//   ....[16]....
        /*0068*/ 	.word	0x05000092


	//   ....[17]....
        /*006c*/ 	.word	0x05000092


	//   ....[18]....
        /*0070*/ 	.word	0x05000092


	//   ....[19]....
        /*0074*/ 	.word	0x05000092


	//----- nvinfo : EIATTR_COOP_GROUP_INSTR_OFFSETS
	.align		4
.L_1892:
        /*0078*/ 	.byte	0x04, 0x28
        /*007a*/ 	.short	(.L_1894 - .L_1893)


	//   ....[0]....
.L_1893:
        /*007c*/ 	.word	0x000029d0


	//   ....[1]....
        /*0080*/ 	.word	0x00002a00


	//   ....[2]....
        /*0084*/ 	.word	0x00002a20


	//   ....[3]....
        /*0088*/ 	.word	0x00002a40


	//   ....[4]....
        /*008c*/ 	.word	0x00002a60


	//   ....[5]....
        /*0090*/ 	.word	0x00002f90


	//   ....[6]....
        /*0094*/ 	.word	0x00002fb0


	//   ....[7]....
        /*0098*/ 	.word	0x00002fd0


	//   ....[8]....
        /*009c*/ 	.word	0x00002ff0


	//   ....[9]....
        /*00a0*/ 	.word	0x00003010


	//   ....[10]....
        /*00a4*/ 	.word	0x00003c00


	//   ....[11]....
        /*00a8*/ 	.word	0x00003cb0


	//   ....[12]....
        /*00ac*/ 	.word	0x00003d20


	//   ....[13]....
        /*00b0*/ 	.word	0x00003d90


	//   ....[14]....
        /*00b4*/ 	.word	0x00003e00


	//   ....[15]....
        /*00b8*/ 	.word	0x00004380


	//   ....[16]....
        /*00bc*/ 	.word	0x000043f0


	//   ....[17]....
        /*00c0*/ 	.word	0x00004460


	//   ....[18]....
        /*00c4*/ 	.word	0x000044d0


	//   ....[19]....
        /*00c8*/ 	.word	0x00004540


	//----- nvinfo : EIATTR_EXIT_INSTR_OFFSETS
	.align		4
.L_1894:
        /*00cc*/ 	.byte	0x04, 0x1c
        /*00ce*/ 	.short	(.L_1896 - .L_1895)


	//   ....[0]....
.L_1895:
        /*00d0*/ 	.word	0x00000170


	//   ....[1]....
        /*00d4*/ 	.word	0x00003b90


	//----- nvinfo : EIATTR_MAX_THREADS
	.align		4
.L_1896:
        /*00d8*/ 	.byte	0x04, 0x05
        /*00da*/ 	.short	(.L_1898 - .L_1897)
.L_1897:
        /*00dc*/ 	.word	0x00000080
        /*00e0*/ 	.word	0x00000001
        /*00e4*/ 	.word	0x00000001


	//----- nvinfo : EIATTR_CRS_STACK_SIZE
	.align		4
.L_1898:
        /*00e8*/ 	.byte	0x04, 0x1e
        /*00ea*/ 	.short	(.L_1900 - .L_1899)
.L_1899:
        /*00ec*/ 	.word	0x00000000


	//----- nvinfo : EIATTR_CBANK_PARAM_SIZE
	.align		4
.L_1900:
        /*00f0*/ 	.byte	0x03, 0x19
        /*00f2*/ 	.short	0x00e8


	//----- nvinfo : EIATTR_PARAM_CBANK
	.align		4
        /*00f4*/ 	.byte	0x04, 0x0a
        /*00f6*/ 	.short	(.L_1902 - .L_1901)
	.align		4
.L_1901:
        /*00f8*/ 	.word	index@(.nv.constant0._ZN10layer_norm13ln_fwd_kernelINS_13Kernel_traitsI13__nv_bfloat16S2_fS2_fjLj1280ELj1ELj4ELj1ELj16ENS_18Kernel_traits_baseILj1280ES2_S2_fS2_fjLj128EEEEELb0ELb0ELb1ELb1EEEvNS_9FwdParamsE)
        /*00fc*/ 	.short	0x0210
        /*00fe*/ 	.short	0x00e8


	//----- nvinfo : EIATTR_SW_WAR
	.align		4
.L_1902:
        /*0100*/ 	.byte	0x04, 0x36
        /*0102*/ 	.short	(.L_1904 - .L_1903)
.L_1903:
        /*0104*/ 	.word	0x00000008
.L_1904:


//--------------------- .nv.info._ZN10layer_norm13ln_fwd_kernelINS_13Kernel_traitsI13__nv_bfloat16S2_fS2_fjLj1280ELj1ELj4ELj1ELj16ENS_18Kernel_traits_baseILj1280ES2_S2_fS2_fjLj128EEEEELb0ELb1ELb0ELb0EEEvNS_9FwdParamsE --------------------------
	.section	.nv.info._ZN10layer_norm13ln_fwd_kernelINS_13Kernel_traitsI13__nv_bfloat16S2_fS2_fjLj1280ELj1ELj4ELj1ELj16ENS_18Kernel_traits_baseILj1280ES2_S2_fS2_fjLj128EEEEELb0ELb1ELb0ELb0EEEvNS_9FwdParamsE,"",@"SHT_CUDA_INFO"
	.sectionflags	@""
	.align	4


	//----- nvinfo : EIATTR_CUDA_API_VERSION
	.align		4
        /*0000*/ 	.byte	0x04, 0x37
        /*0002*/ 	.short	(.L_1906 - .L_1905)
.L_1905:
        /*0004*/ 	.word	0x00000082


	//----- nvinfo : EIATTR_KPARAM_INFO
	.align		4
.L_1906:
        /*0008*/ 	.byte	0x04, 0x17
        /*000a*/ 	.short	(.L_1908 - .L_1907)
.L_1907:
        /*000c*/ 	.word	0x00000000
        /*0010*/ 	.short	0x0000
        /*0012*/ 	.short	0x0000
        /*0014*/ 	.byte	0x00, 0xf0, 0xa1, 0x03


	//----- nvinfo : EIATTR_SPARSE_MMA_MASK
	.align		4
.L_1908:
        /*0018*/ 	.byte	0x03, 0x50
        /*001a*/ 	.short	0x0000


	//----- nvinfo : EIATTR_MAXREG_COUNT
	.align		4
        /*001c*/ 	.byte	0x03, 0x1b
        /*001e*/ 	.short	0x00ff


	//----- nvinfo : EIATTR_MERCURY_ISA_VERSION
	.align		4
        /*0020*/ 	.byte	0x03, 0x5f
        /*0022*/ 	.short	0x0101


	//----- nvinfo : EIATTR_COOP_GROUP_MASK_REGIDS
	.align		4
        /*0024*/ 	.byte	0x04, 0x29
        /*0026*/ 	.short	(.L_1910 - .L_1909)


	//   ....[0]....
.L_1909:
        /*0028*/ 	.word	0xffffffff


	//   ....[1]....
        /*002c*/ 	.word	0xffffffff


	//   ....[2]....
        /*0030*/ 	.word	0xffffffff


	//   ....[3]....
        /*0034*/ 	.word	0xffffffff


	//   ....[4]....
        /*0038*/ 	.word	0xffffffff


	//   ....[5]....
        /*003c*/ 	.word	0xffffffff


	//   ....[6]....
        /*0040*/ 	.word	0xffffffff


	//   ....[7]....
        /*0044*/ 	.word	0xffffffff


	//   ....[8]....
        /*0048*/ 	.word	0xffffffff


	//   ....[9]....
        /*004c*/ 	.word	0xffffffff


	//   ....[10]....
        /*0050*/ 	.word	0x050000b6


	//   ....[11]....
        /*0054*/ 	.word	0x050000b6


	//   ....[12]....
        /*0058*/ 	.word	0x050000b6


	//   ....[13]....
        /*005c*/ 	.word	0x050000b6


	//   ....[14]....
        /*0060*/ 	.word	0x050000b6


	//   ....[15]....
        /*0064*/ 	.word	0x050000b6


	//   ....[16]....
        /*0068*/ 	.word	0x050000b6


	//   ....[17]....
        /*006c*/ 	.word	0x050000b6


	//   ....[18]....
        /*0070*/ 	.word	0x050000b6


	//   ....[19]....
        /*0074*/ 	.word	0x050000b6


	//----- nvinfo : EIATTR_COOP_GROUP_INSTR_OFFSETS
	.align		4
.L_1910:
        /*0078*/ 	.byte	0x04, 0x28
        /*007a*/ 	.short	(.L_1912 - .L_1911)


	//   ....[0]....
.L_1911:
        /*007c*/ 	.word	0x00002870


	//   ....[1]....
        /*0080*/ 	.word	0x000028b0


	//   ....[2]....
        /*0084*/ 	.word	0x000028d0


	//   ....[3]....
        /*0088*/ 	.word	0x000028f0


	//   ....[4]....
        /*008c*/ 	.word	0x00002910


	//   ....[5]....
        /*0090*/ 	.word	0x00002e50


	//   ....[6]....
        /*0094*/ 	.word	0x00002e70


	//   ....[7]....
        /*0098*/ 	.word	0x00002e90


	//   ....[8]....
        /*009c*/ 	.word	0x00002eb0


	//   ....[9]....
        /*00a0*/ 	.word	0x00002ed0


	//   ....[10]....
        /*00a4*/ 	.word	0x00003b90


	//   ....[11]....
        /*00a8*/ 	.word	0x00003c40


	//   ....[12]....
        /*00ac*/ 	.word	0x00003cb0


	//   ....[13]....
        /*00b0*/ 	.word	0x00003d20


	//   ....[14]....
        /*00b4*/ 	.word	0x00003d90


	//   ....[15]....
        /*00b8*/ 	.word	0x00004330


	//   ....[16]....
        /*00bc*/ 	.word	0x000043a0


	//   ....[17]....
        /*00c0*/ 	.word	0x00004410


	//   ....[18]....
        /*00c4*/ 	.word	0x00004480


	//   ....[19]....
        /*00c8*/ 	.word	0x000044f0


	//----- nvinfo : EIATTR_EXIT_INSTR_OFFSETS
	.align		4
.L_1912:
        /*00cc*/ 	.byte	0x04, 0x1c
        /*00ce*/ 	.short	(.L_1914 - .L_1913)


	//   ....[0]....
.L_1913:
        /*00d0*/ 	.word	0x000009d0


	//   ....[1]....
        /*00d4*/ 	.word	0x00003b20


	//----- nvinfo : EIATTR_MAX_THREADS
	.align		4
.L_1914:
        /*00d8*/ 	.byte	0x04, 0x05
        /*00da*/ 	.short	(.L_1916 - .L_1915)
.L_1915:
        /*00dc*/ 	.word	0x00000080
        /*00e0*/ 	.word	0x00000001
        /*00e4*/ 	.word	0x00000001


	//----- nvinfo : EIATTR_CRS_STACK_SIZE
	.align		4
.L_1916:
        /*00e8*/ 	.byte	0x04, 0x1e
        /*00ea*/ 	.short	(.L_1918 - .L_1917)
.L_1917:
        /*00ec*/ 	.word	0x00000000


	//----- nvinfo : EIATTR_CBANK_PARAM_SIZE
	.align		4
.L_1918:
        /*00f0*/ 	.byte	0x03, 0x19
        /*00f2*/ 	.short	0x00e8


	//----- nvinfo : EIATTR_PARAM_CBANK
	.align		4
        /*00f4*/ 	.byte	0x04, 0x0a
        /*00f6*/ 	.short	(.L_1920 - .L_1919)
	.align		4
.L_1919:
        /*00f8*/ 	.word	index@(.nv.constant0._ZN10layer_norm13ln_fwd_kernelINS_13Kernel_traitsI13__nv_bfloat16S2_fS2_fjLj1280ELj1ELj4ELj1ELj16ENS_18Kernel_traits_baseILj1280ES2_S2_fS2_fjLj128EEEEELb0ELb1ELb0ELb0EEEvNS_9FwdParamsE)
        /*00fc*/ 	.short	0x0210
        /*00fe*/ 	.short	0x00e8


	//----- nvinfo : EIATTR_SW_WAR
	.align		4
.L_1920:
        /*0100*/ 	.byte	0x04, 0x36
        /*0102*/ 	.short	(.L_1922 - .L_1921)
.L_1921:
        /*0104*/ 	.word	0x00000008
.L_1922:


//--------------------- .nv.info._ZN10layer_norm13ln_fwd_kernelINS_13Kernel_traitsI13__nv_bfloat16S2_fS2_fjLj1280ELj1ELj4ELj1ELj16ENS_18Kernel_traits_baseILj1280ES2_S2_fS2_fjLj128EEEEELb0ELb1ELb0ELb1EEEvNS_9FwdParamsE --------------------------
	.section	.nv.info._ZN10layer_norm13ln_fwd_kernelINS_13Kernel_traitsI13__nv_bfloat16S2_fS2_fjLj1280ELj1ELj4ELj1ELj16ENS_18Kernel_traits_baseILj1280ES2_S2_fS2_fjLj128EEEEELb0ELb1ELb0ELb1EEEvNS_9FwdParamsE,"",@"SHT_CUDA_INFO"
	.sectionflags	@""
	.align	4


	//----- nvinfo : EIATTR_CUDA_API_VERSION
	.align		4
        /*0000*/ 	.byte	0x04, 0x37
        /*0002*/ 	.short	(.L_1924 - .L_1923)
.L_1923:
        /*0004*/ 	.word	0x00000082


	//----- nvinfo : EIATTR_KPARAM_INFO
	.align		4
.L_1924:
        /*0008*/ 	.byte	0x04, 0x17
        /*000a*/ 	.short	(.L_1926 - .L_1925)
.L_1925:
        /*000c*/ 	.word	0x00000000
        /*0010*/ 	.short	0x0000
        /*0012*/ 	.short	0x0000
        /*0014*/ 	.byte	0x00, 0xf0, 0xa1, 0x03


	//----- nvinfo : EIATTR_SPARSE_MMA_MASK
	.align		4
.L_1926:
        /*0018*/ 	.byte	0x03, 0x50
        /*001a*/ 	.short	0x0000


	//----- nvinfo : EIATTR_MAXREG_COUNT
	.align		4
        /*001c*/ 	.byte	0x03, 0x1b
        /*001e*/ 	.short	0x00ff


	//----- nvinfo : EIATTR_MERCURY_ISA_VERSION
	.align		4
        /*0020*/ 	.byte	0x03, 0x5f
        /*0022*/ 	.short	0x0101


	//----- nvinfo : EIATTR_COOP_GROUP_MASK_REGIDS
	.align		4
        /*0024*/ 	.byte	0x04, 0x29
        /*0026*/ 	.short	(.L_1928 - .L_1927)


	//   ....[0]....
.L_1927:
        /*0028*/ 	.word	0xffffffff


	//   ....[1]....
        /*002c*/ 	.word	0xffffffff


	//   ....[2]....
        /*0030*/ 	.word	0xffffffff


	//   ....[3]....
        /*0034*/ 	.word	0xffffffff


	//   ....[4]....
        /*0038*/ 	.word	0xffffffff


	//   ....[5]....
        /*003c*/ 	.word	0xffffffff


	//   ....[6]....
        /*0040*/ 	.word	0xffffffff


	//   ....[7]....
        /*0044*/ 	.word	0xffffffff


	//   ....[8]....
        /*0048*/ 	.word	0xffffffff


	//   ....[9]....
        /*004c*/ 	.word	0xffffffff


	//   ....[10]....
        /*0050*/ 	.word	0x05000038


	//   ....[11]....
        /*0054*/ 	.word	0x05000038


	//   ....[12]....
        /*0058*/ 	.word	0x05000038


	//   ....[13]....
        /*005c*/ 	.word	0x05000038


	//   ....[14]....
        /*0060*/ 	.word	0x05000038


	//   ....[15]....
        /*0064*/ 	.word	0x05000038


	//   ....[16]....
        /*0068*/ 	.word	0x05000038


	//   ....[17]....
        /*006c*/ 	.word	0x05000038


	//   ....[18]....
        /*0070*/ 	.word	0x05000038


	//   ....[19]....
        /*0074*/ 	.word	0x05000038


	//----- nvinfo : EIATTR_COOP_GROUP_INSTR_OFFSETS
	.align		4
.L_1928:
        /*0078*/ 	.byte	0x04, 0x28
        /*007a*/ 	.short	(.L_1930 - .L_1929)


	//   ....[0]....
.L_1929:
        /*007c*/ 	.word	0x00002330


	//   ....[1]....
        /*0080*/ 	.word	0x00002350


	//   ....[2]....
        /*0084*/ 	.word	0x00002370


	//   ....[3]....
        /*0088*/ 	.word	0x00002390


	//   ....[4]....
        /*008c*/ 	.word	0x000023c0


	//   ....[5]....
        /*0090*/ 	.word	0x000028f0


	//   ....[6]....
        /*0094*/ 	.word	0x00002910


	//   ....[7]....
        /*0098*/ 	.word	0x00002930


	//   ....[8]....
        /*009c*/ 	.word	0x00002950


	//   ....[9]....
        /*00a0*/ 	.word	0x00002970


	//   ....[10]....
        /*00a4*/ 	.word	0x00003470


	//   ....[11]....
        /*00a8*/ 	.word	0x00003510


	//   ....[12]....
        /*00ac*/ 	.word	0x00003580


	//   ....[13]....
        /*00b0*/ 	.word	0x000035f0


	//   ....[14]....
        /*00b4*/ 	.word	0x00003670


	//   ....[15]....
        /*00b8*/ 	.word	0x00003bf0


	//   ....[16]....
        /*00bc*/ 	.word	0x00003c60


	//   ....[17]....
        /*00c0*/ 	.word	0x00003cd0


	//   ....[18]....
        /*00c4*/ 	.word	0x00003d40


	//   ....[19]....
        /*00c8*/ 	.word	0x00003db0


	//----- nvinfo : EIATTR_EXIT_INSTR_OFFSETS
	.align		4
.L_1930:
        /*00cc*/ 	.byte	0x04, 0x1c
        /*00ce*/ 	.short	(.L_1932 - .L_1931)


	//   ....[0]....
.L_1931:
        /*00d0*/ 	.word	0x000001b0


	//   ....[1]....
        /*00d4*/ 	.word	0x00003400


	//----- nvinfo : EIATTR_MAX_THREADS
	.align		4
.L_1932:
        /*00d8*/ 	.byte	0x04, 0x05
        /*00da*/ 	.short	(.L_1934 - .L_1933)
.L_1933:
        /*00dc*/ 	.word	0x00000080
        /*00e0*/ 	.word	0x00000001
        /*00e4*/ 	.word	0x00000001


	//----- nvinfo : EIATTR_CRS_STACK_SIZE
	.align		4
.L_1934:
        /*00e8*/ 	.byte	0x04, 0x1e
        /*00ea*/ 	.short	(.L_1936 - .L_1935)
.L_1935:
        /*00ec*/ 	.word	0x00000000


	//----- nvinfo : EIATTR_CBANK_PARAM_SIZE
	.align		4
.L_1936:
        /*00f0*/ 	.byte	0x03, 0x19
        /*00f2*/ 	.short	0x00e8


	//----- nvinfo : EIATTR_PARAM_CBANK
	.align		4
        /*00f4*/ 	.byte	0x04, 0x0a
        /*00f6*/ 	.short	(.L_1938 - .L_1937)
	.align		4
.L_1937:
        /*00f8*/ 	.word	index@(.nv.constant0._ZN10layer_norm13ln_fwd_kernelINS_13Kernel_traitsI13__nv_bfloat16S2_fS2_fjLj1280ELj1ELj4ELj1ELj16ENS_18Kernel_traits_baseILj1280ES2_S2_fS2_fjLj128EEEEELb0ELb1ELb0ELb1EEEvNS_9FwdParamsE)
        /*00fc*/ 	.short	0x0210
        /*00fe*/ 	.short	0x00e8


	//----- nvinfo : EIATTR_SW_WAR
	.align		4
.L_1938:
        /*0100*/ 	.byte	0x04, 0x36
        /*0102*/ 	.short	(.L_1940 - .L_1939)
.L_1939:
        /*0104*/ 	.word	0x00000008
.L_1940:


//--------------------- .nv.info._ZN10layer_norm13ln_fwd_kernelINS_13Kernel_traitsI13__nv_bfloat16S2_fS2_fjLj1280ELj1ELj4ELj1ELj16ENS_18Kernel_traits_baseILj1280ES2_S2_fS2_fjLj128EEEEELb0ELb1ELb1ELb0EEEvNS_9FwdParamsE --------------------------
	.section	.nv.info._ZN10layer_norm13ln_fwd_kernelINS_13Kernel_traitsI13__nv_bfloat16S2_fS2_fjLj1280ELj1ELj4ELj1ELj16ENS_18Kernel_traits_baseILj1280ES2_S2_fS2_fjLj128EEEEELb0ELb1ELb1ELb0EEEvNS_9FwdParamsE,"",@"SHT_CUDA_INFO"
	.sectionflags	@""
	.align	4


	//----- nvinfo : EIATTR_CUDA_API_VERSION
	.align		4
        /*0000*/ 	.byte	0x04, 0x37
        /*0002*/ 	.short	(.L_1942 - .L_1941)
.L_1941:
        /*0004*/ 	.word	0x00000082


	//----- nvinfo : EIATTR_KPARAM_INFO
	.align		4
.L_1942:
        /*0008*/ 	.byte	0x04, 0x17
        /*000a*/ 	.short	(.L_1944 - .L_1943)
.L_1943:
        /*000c*/ 	.word	0x00000000
        /*0010*/ 	.short	0x0000
        /*0012*/ 	.short	0x0000
        /*0014*/ 	.byte	0x00, 0xf0, 0xa1, 0x03


	//----- nvinfo : EIATTR_SPARSE_MMA_MASK
	.align		4
.L_1944:
        /*0018*/ 	.byte	0x03, 0x50
        /*001a*/ 	.short	0x0000


	//----- nvinfo : EIATTR_MAXREG_COUNT
	.align		4
        /*001c*/ 	.byte	0x03, 0x1b
        /*001e*/ 	.short	0x00ff


	//----- nvinfo : EIATTR_MERCURY_ISA_VERSION
	.align		4
        /*0020*/ 	.byte	0x03, 0x5f
        /*0022*/ 	.short	0x0101


	//----- nvinfo : EIATTR_COOP_GROUP_MASK_REGIDS
	.align		4
        /*0024*/ 	.byte	0x04, 0x29
        /*0026*/ 	.short	(.L_1946 - .L_1945)


	//   ....[0]....
.L_1945:
        /*0028*/ 	.word	0xffffffff


	//   ....[1]....
        /*002c*/ 	.word	0xffffffff


	//   ....[2]....
        /*0030*/ 	.word	0xffffffff


	//   ....[3]....
        /*0034*/ 	.word	0xffffffff


	//   ....[4]....
        /*0038*/ 	.word	0xffffffff


	//   ....[5]....
        /*003c*/ 	.word	0xffffffff


	//   ....[6]....
        /*0040*/ 	.word	0xffffffff


	//   ....[7]....
        /*0044*/ 	.word	0xffffffff


	//   ....[8]....
        /*0048*/ 	.word	0xffffffff


	//   ....[9]....
        /*004c*/ 	.word	0xffffffff


	//   ....[10]....
        /*0050*/ 	.word	0x050000c2


	//   ....[11]....
        /*0054*/ 	.word	0x050000c2


	//   ....[12]....
        /*0058*/ 	.word	0x050000c2


	//   ....[13]....
        /*005c*/ 	.word	0x050000c2


	//   ....[14]....
        /*0060*/ 	.word	0x050000c2


	//   ....[15]....
        /*0064*/ 	.word	0x050000c2


	//   ....[16]....
        /*0068*/ 	.word	0x050000c2


	//   ....[17]....
        /*006c*/ 	.word	0x050000c2


	//   ....[18]....
        /*0070*/ 	.word	0x050000c2


	//   ....[19]....
        /*0074*/ 	.word	0x050000c2


	//----- nvinfo : EIATTR_COOP_GROUP_INSTR_OFFSETS
	.align		4
.L_1946:
        /*0078*/ 	.byte	0x04, 0x28
        /*007a*/ 	.short	(.L_1948 - .L_1947)


	//   ....[0]....
.L_1947:
        /*007c*/ 	.word	0x000037e0


	//   ....[1]....
        /*0080*/ 	.word	0x00003800


	//   ....[2]....
        /*0084*/ 	.word	0x00003820


	//   ....[3]....
        /*0088*/ 	.word	0x00003840


	//   ....[4]....
        /*008c*/ 	.word	0x00003870


	//   ....[5]....
        /*0090*/ 	.word	0x00003db0


	//   ....[6]....
        /*0094*/ 	.word	0x00003dd0


	//   ....[7]....
        /*0098*/ 	.word	0x00003df0


	//   ....[8]....
        /*009c*/ 	.word	0x00003e10


	//   ....[9]....
        /*00a0*/ 	.word	0x00003e30


	//   ....[10]....
        /*00a4*/ 	.word	0x00004b90


	//   ....[11]....
        /*00a8*/ 	.word	0x00004c30


	//   ....[12]....
        /*00ac*/ 	.word	0x00004ca0


	//   ....[13]....
        /*00b0*/ 	.word	0x00004d10


	//   ....[14]....
        /*00b4*/ 	.word	0x00004d90


	//   ....[15]....
        /*00b8*/ 	.word	0x00005320


	//   ....[16]....
        /*00bc*/ 	.word	0x00005390


	//   ....[17]....
        /*00c0*/ 	.word	0x00005400


	//   ....[18]....
        /*00c4*/ 	.word	0x00005470


	//   ....[19]....
        /*00c8*/ 	.word	0x000054e0


	//----- nvinfo : EIATTR_EXIT_INSTR_OFFSETS
	.align		4
.L_1948:
        /*00cc*/ 	.byte	0x04, 0x1c
        /*00ce*/ 	.short	(.L_1950 - .L_1949)


	//   ....[0]....
.L_1949:
        /*00d0*/ 	.word	0x000009e0


	//   ....[1]....
        /*00d4*/ 	.word	0x00004b20


	//----- nvinfo : EIATTR_MAX_THREADS
	.align		4
.L_1950:
        /*00d8*/ 	.byte	0x04, 0x05
        /*00da*/ 	.short	(.L_1952 - .L_1951)
.L_1951:
        /*00dc*/ 	.word	0x00000080
        /*00e0*/ 	.word	0x00000001
        /*00e4*/ 	.word	0x00000001


	//----- nvinfo : EIATTR_CRS_STACK_SIZE
	.align		4
.L_1952:
        /*00e8*/ 	.byte	0x04, 0x1e
        /*00ea*/ 	.short	(.L_1954 - .L_1953)
.L_1953:
        /*00ec*/ 	.word	0x00000000


	//----- nvinfo : EIATTR_CBANK_PARAM_SIZE
	.align		4
.L_1954:
        /*00f0*/ 	.byte	0x03, 0x19
        /*00f2*/ 	.short	0x00e8


	//----- nvinfo : EIATTR_PARAM_CBANK
	.align		4
        /*00f4*/ 	.byte	0x04, 0x0a
        /*00f6*/ 	.short	(.L_1956 - .L_1955)
	.align		4
.L_1955:
        /*00f8*/ 	.word	index@(.nv.constant0._ZN10layer_norm13ln_fwd_kernelINS_13Kernel_traitsI13__nv_bfloat16S2_fS2_fjLj1280ELj1ELj4ELj1ELj16ENS_18Kernel_traits_baseILj1280ES2_S2_fS2_fjLj128EEEEELb0ELb1ELb1ELb0EEEvNS_9FwdParamsE)
        /*00fc*/ 	.short	0x0210
        /*00fe*/ 	.short	0x00e8


	//----- nvinfo : EIATTR_SW_WAR
	.align		4
.L_1956:
        /*0100*/ 	.byte	0x04, 0x36
        /*0102*/ 	.short	(.L_1958 - .L_1957)
.L_1957:
        /*0104*/ 	.word	0x00000008
.L_1958:


//--------------------- .nv.info._ZN10layer_norm13ln_fwd_kernelINS_13Kernel_traitsI13__nv_bfloat16S2_fS2_fjLj1280ELj1ELj4ELj1ELj16ENS_18Kernel_traits_baseILj1280ES2_S2_fS2_fjLj128EEEEELb0ELb1ELb1ELb1EEEvNS_9FwdParamsE --------------------------
	.section	.nv.info._ZN10layer_norm13ln_fwd_kernelINS_13Kernel_traitsI13__nv_bfloat16S2_fS2_fjLj1280ELj1ELj4ELj1ELj16ENS_18Kernel_traits_baseILj1280ES2_S2_fS2_fjLj128EEEEELb0ELb1ELb1ELb1EEEvNS_9FwdParamsE,"",@"SHT_CUDA_INFO"
	.sectionflags	@""
	.align	4


	//----- nvinfo : EIATTR_CUDA_API_VERSION
	.align		4
        /*0000*/ 	.byte	0x04, 0x37
        /*0002*/ 	.short	(.L_1960 - .L_1959)
.L_1959:
        /*0004*/ 	.word	0x00000082


	//----- nvinfo : EIATTR_KPARAM_INFO
	.align		4
.L_1960:
        /*0008*/ 	.byte	0x04, 0x17
        /*000a*/ 	.short	(.L_1962 - .L_1961)
.L_1961:
        /*000c*/ 	.word	0x00000000
        /*0010*/ 	.short	0x0000
        /*0012*/ 	.short	0x0000
        /*0014*/ 	.byte	0x00, 0xf0, 0xa1, 0x03


	//----- nvinfo : EIATTR_SPARSE_MMA_MASK
	.align		4
.L_1962:
        /*0018*/ 	.byte	0x03, 0x50
        /*001a*/ 	.short	0x0000


	//----- nvinfo : EIATTR_MAXREG_COUNT
	.align		4
        /*001c*/ 	.byte	0x03, 0x1b
        /*001e*/ 	.short	0x00ff


	//----- nvinfo : EIATTR_MERCURY_ISA_VERSION
	.align		4
        /*0020*/ 	.byte	0x03, 0x5f
        /*0022*/ 	.short	0x0101


	//----- nvinfo : EIATTR_COOP_GROUP_MASK_REGIDS
	.align		4
        /*0024*/ 	.byte	0x04, 0x29
        /*0026*/ 	.short	(.L_1964 - .L_1963)


	//   ....[0]....
.L_1963:
        /*0028*/ 	.word	0xffffffff


	//   ....[1]....
        /*002c*/ 	.word	0xffffffff


	//   ....[2]....
        /*0030*/ 	.word	0xffffffff


	//   ....[3]....
        /*0034*/ 	.word	0xffffffff


	//   ....[4]....
        /*0038*/ 	.word	0xffffffff


	//   ....[5]....
        /*003c*/ 	.word	0xffffffff


	//   ....[6]....
        /*0040*/ 	.word	0xffffffff


	//   ....[7]....
        /*0044*/ 	.word	0xffffffff


	//   ....[8]....
        /*0048*/ 	.word	0xffffffff


	//   ....[9]....
        /*004c*/ 	.word	0xffffffff


	//   ....[10]....
        /*0050*/ 	.word	0x050000ae


	//   ....[11]....
        /*0054*/ 	.word	0x050000ae


	//   ....[12]....
        /*0058*/ 	.word	0x050000ae


	//   ....[13]....
        /*005c*/ 	.word	0x050000ae


	//   ....[14]....
        /*0060*/ 	.word	0x050000ae


	//   ....[15]....
        /*0064*/ 	.word	0x050000ae


	//   ....[16]....
        /*0068*/ 	.word	0x050000ae


	//   ....[17]....
        /*006c*/ 	.word	0x050000ae


	//   ....[18]....
        /*0070*/ 	.word	0x050000ae


	//   ....[19]....
        /*0074*/ 	.word	0x050000ae


	//----- nvinfo : EIATTR_COOP_GROUP_INSTR_OFFSETS
	.align		4
.L_1964:
        /*0078*/ 	.byte	0x04, 0x28
        /*007a*/ 	.short	(.L_1966 - .L_1965)


	//   ....[0]....
.L_1965:
        /*007c*/ 	.word	0x00002f40


	//   ....[1]....
        /*0080*/ 	.word	0x00002f70


	//   ....[2]....
        /*0084*/ 	.word	0x00002f90


	//   ....[3]....
        /*0088*/ 	.word	0x00002fb0


	//   ....[4]....
        /*008c*/ 	.word	0x00002fd0


	//   ....[5]....
        /*0090*/ 	.word	0x00003500


	//   ....[6]....
        /*0094*/ 	.word	0x00003520


	//   ....[7]....
        /*0098*/ 	.word	0x00003540


	//   ....[8]....
        /*009c*/ 	.word	0x00003560


	//   ....[9]....
        /*00a0*/ 	.word	0x00003580


	//   ....[10]....
        /*00a4*/ 	.word	0x000042c0


	//   ....[11]....
        /*00a8*/ 	.word	0x00004370


	//   ....[12]....
        /*00ac*/ 	.word	0x000043e0


	//   ....[13]....
        /*00b0*/ 	.word	0x00004450


	//   ....[14]....
        /*00b4*/ 	.word	0x000044c0


	//   ....[15]....
        /*00b8*/ 	.word	0x00004a40


	//   ....[16]....
        /*00bc*/ 	.word	0x00004ab0


	//   ....[17]....
        /*00c0*/ 	.word	0x00004b20


	//   ....[18]....
        /*00c4*/ 	.word	0x00004b90


	//   ....[19]....
        /*00c8*/ 	.word	0x00004c00


	//----- nvinfo : EIATTR_EXIT_INSTR_OFFSETS
	.align		4
.L_1966:
        /*00cc*/ 	.byte	0x04, 0x1c
        /*00ce*/ 	.short	(.L_1968 - .L_1967)


	//   ....[0]....
.L_1967:
        /*00d0*/ 	.word	0x000001b0


	//   ....[1]....
        /*00d4*/ 	.word	0x00004250


	//----- nvinfo : EIATTR_MAX_THREADS
	.align		4
.L_1968:
        /*00d8*/ 	.byte	0x04, 0x05
        /*00da*/ 	.short	(.L_1970 - .L_1969)
.L_1969:
        /*00dc*/ 	.word	0x00000080
        /*00e0*/ 	.word	0x00000001
        /*00e4*/ 	.word	0x00000001


	//----- nvinfo : EIATTR_CRS_STACK_SIZE
	.align		4
.L_1970:
        /*00e8*/ 	.byte	0x04, 0x1e
        /*00ea*/ 	.short	(.L_1972 - .L_1971)
.L_1971:
        /*00ec*/ 	.word	0x00000000


	//----- nvinfo : EIATTR_CBANK_PARAM_SIZE
	.align		4
.L_1972:
        /*00f0*/ 	.byte	0x03, 0x19
        /*00f2*/ 	.short	0x00e8


	//----- nvinfo : EIATTR_PARAM_CBANK
	.align		4
        /*00f4*/ 	.byte	0x04, 0x0a
        /*00f6*/ 	.short	(.L_1974 - .L_1973)
	.align		4
.L_1973:
        /*00f8*/ 	.word	index@(.nv.constant0._ZN10layer_norm13ln_fwd_kernelINS_13Kernel_traitsI13__nv_bfloat16S2_fS2_fjLj1280ELj1ELj4ELj1ELj16ENS_18Kernel_traits_baseILj1280ES2_S2_fS2_fjLj128EEEEELb0ELb1ELb1ELb1EEEvNS_9FwdParamsE)
        /*00fc*/ 	.short	0x0210
        /*00fe*/ 	.short	0x00e8


	//----- nvinfo : EIATTR_SW_WAR
	.align		4
.L_1974:
        /*0100*/ 	.byte	0x04, 0x36
        /*0102*/ 	.short	(.L_1976 - .L_1975)
.L_1975:
        /*0104*/ 	.word	0x00000008
.L_1976:


//--------------------- .nv.info._ZN10layer_norm13ln_fwd_kernelINS_13Kernel_traitsI13__nv_bfloat16S2_fS2_fjLj1280ELj1ELj4ELj1ELj16ENS_18Kernel_traits_baseILj1280ES2_S2_fS2_fjLj128EEEEELb1ELb0ELb0ELb0EEEvNS_9FwdParamsE --------------------------
	.section	.nv.info._ZN10layer_norm13ln_fwd_kernelINS_13Kernel_traitsI13__nv_bfloat16S2_fS2_fjLj1280ELj1ELj4ELj1ELj16ENS_18Kernel_traits_baseILj1280ES2_S2_fS2_fjLj128EEEEELb1ELb0ELb0ELb0EEEvNS_9FwdParamsE,"",@"SHT_CUDA_INFO"
	.sectionflags	@""
	.align	4


	//----- nvinfo : EIATTR_CUDA_API_VERSION
	.align		4
        /*0000*/ 	.byte	0x04, 0x37
        /*0002*/ 	.short	(.L_1978 - .L_1977)
.L_1977:
        /*0004*/ 	.word	0x00000082


	//----- nvinfo : EIATTR_KPARAM_INFO
	.align		4
.L_1978:
        /*0008*/ 	.byte	0x04, 0x17
        /*000a*/ 	.short	(.L_1980 - .L_1979)
.L_1979:
        /*000c*/ 	.word	0x00000000
        /*0010*/ 	.short	0x0000
        /*0012*/ 	.short	0x0000
        /*0014*/ 	.byte	0x00, 0xf0, 0xa1, 0x03


	//----- nvinfo : EIATTR_SPARSE_MMA_MASK
	.align		4
.L_1980:
        /*0018*/ 	.byte	0x03, 0x50
        /*001a*/ 	.short	0x0000


	//----- nvinfo : EIATTR_MAXREG_COUNT
	.align		4
        /*001c*/ 	.byte	0x03, 0x1b
        /*001e*/ 	.short	0x00ff


	//----- nvinfo : EIATTR_MERCURY_ISA_VERSION
	.align		4
        /*0020*/ 	.byte	0x03, 0x5f
        /*0022*/ 	.short	0x0101


	//----- nvinfo : EIATTR_COOP_GROUP_MASK_REGIDS
	.align		4
        /*0024*/ 	.byte	0x04, 0x29
        /*0026*/ 	.short	(.L_1982 - .L_1981)


	//   ....[0]....
.L_1981:
        /*0028*/ 	.word	0xffffffff


	//   ....[1]....
        /*002c*/ 	.word	0xffffffff


	//   ....[2]....
        /*0030*/ 	.word	0xffffffff


	//   ....[3]....
        /*0034*/ 	.word	0xffffffff


	//   ....[4]....
        /*0038*/ 	.word	0xffffffff


	//   ....[5]....
        /*003c*/ 	.word	0xffffffff


	//   ....[6]....
        /*0040*/ 	.word	0xffffffff


	//   ....[7]....
        /*0044*/ 	.word	0xffffffff


	//   ....[8]....
        /*0048*/ 	.word	0xffffffff


	//   ....[9]....
        /*004c*/ 	.word	0xffffffff


	//   ....[10]....
        /*0050*/ 	.word	0x05000096


	//   ....[11]....
        /*0054*/ 	.word	0x05000096


	//   ....[12]....
        /*0058*/ 	.word	0x05000096


	//   ....[13]....
        /*005c*/ 	.word	0x05000096


	//   ....[14]....
        /*0060*/ 	.word	0x05000096


	//   ....[15]....
        /*0064*/ 	.word	0x05000096


	//   ....[16]....
        /*0068*/ 	.word	0x05000096


	//   ....[17]....
        /*006c*/ 	.word	0x05000096


	//   ....[18]....
        /*0070*/ 	.word	0x05000096


	//   ....[19]....
        /*0074*/ 	.word	0x05000096


	//----- nvinfo : EIATTR_COOP_GROUP_INSTR_OFFSETS
	.align		4
.L_1982:
        /*0078*/ 	.byte	0x04, 0x28
        /*007a*/ 	.short	(.L_1984 - .L_1983)


	//   ....[0]....
.L_1983:
        /*007c*/ 	.word	0x0000f600


	//   ....[1]....
        /*0080*/ 	.word	0x0000f630


	//   ....[2]....
        /*0084*/ 	.word	0x0000f650


	//   ....[3]....
        /*0088*/ 	.word	0x0000f670


	//   ....[4]....
        /*008c*/ 	.word	0x0000f690


	//   ....[5]....
        /*0090*/ 	.word	0x0000fbd0


	//   ....[6]....
        /*0094*/ 	.word	0x0000fbf0


	//   ....[7]....
        /*0098*/ 	.word	0x0000fc10


	//   ....[8]....
        /*009c*/ 	.word	0x0000fc30


	//   ....[9]....
        /*00a0*/ 	.word	0x0000fc50


	//   ....[10]....
        /*00a4*/ 	.word	0x00010930


	//   ....[11]....
        /*00a8*/ 	.word	0x000109e0


	//   ....[12]....
        /*00ac*/ 	.word	0x00010a50


	//   ....[13]....
        /*00b0*/ 	.word	0x00010ac0


	//   ....[14]....
        /*00b4*/ 	.word	0x00010b30


	//   ....[15]....
        /*00b8*/ 	.word	0x000110c0


	//   ....[16]....
        /*00bc*/ 	.word	0x00011130


	//   ....[17]....
        /*00c0*/ 	.word	0x000111a0


	//   ....[18]....
        /*00c4*/ 	.word	0x00011210


	//   ....[19]....
        /*00c8*/ 	.word	0x00011280


	//----- nvinfo : EIATTR_EXIT_INSTR_OFFSETS
	.align		4
.L_1984:
        /*00cc*/ 	.byte	0x04, 0x1c
        /*00ce*/ 	.short	(.L_1986 - .L_1985)


	//   ....[0]....
.L_1985:
        /*00d0*/ 	.word	0x00000c10


	//   ....[1]....
        /*00d4*/ 	.word	0x000108c0


	//----- nvinfo : EIATTR_MAX_THREADS
	.align		4
.L_1986:
        /*00d8*/ 	.byte	0x04, 0x05
        /*00da*/ 	.short	(.L_1988 - .L_1987)
.L_1987:
        /*00dc*/ 	.word	0x00000080
        /*00e0*/ 	.word	0x00000001
        /*00e4*/ 	.word	0x00000001


	//----- nvinfo : EIATTR_CRS_STACK_SIZE
	.align		4
.L_1988:
        /*00e8*/ 	.byte	0x04, 0x1e
        /*00ea*/ 	.short	(.L_1990 - .L_1989)
.L_1989:
        /*00ec*/ 	.word	0x00000000


	//----- nvinfo : EIATTR_CBANK_PARAM_SIZE
	.align		4
.L_1990:
        /*00f0*/ 	.byte	0x03, 0x19
        /*00f2*/ 	.short	0x00e8


	//----- nvinfo : EIATTR_PARAM_CBANK
	.align		4
        /*00f4*/ 	.byte	0x04, 0x0a
        /*00f6*/ 	.short	(.L_1992 - .L_1991)
	.align		4
.L_1991:
        /*00f8*/ 	.word	index@(.nv.constant0._ZN10layer_norm13ln_fwd_kernelINS_13Kernel_traitsI13__nv_bfloat16S2_fS2_fjLj1280ELj1ELj4ELj1ELj16ENS_18Kernel_traits_baseILj1280ES2_S2_fS2_fjLj128EEEEELb1ELb0ELb0ELb0EEEvNS_9FwdParamsE)
        /*00fc*/ 	.short	0x0210
        /*00fe*/ 	.short	0x00e8


	//----- nvinfo : EIATTR_SW_WAR
	.align		4
.L_1992:
        /*0100*/ 	.byte	0x04, 0x36
        /*0102*/ 	.short	(.L_1994 - .L_1993)
.L_1993:
        /*0104*/ 	.word	0x00000008
.L_1994:


//--------------------- .nv.info._ZN10layer_norm13ln_fwd_kernelINS_13Kernel_traitsI13__nv_bfloat16S2_fS2_fjLj1280ELj1ELj4ELj1ELj16ENS_18Kernel_traits_baseILj1280ES2_S2_fS2_fjLj128EEEEELb1ELb0ELb0ELb1EEEvNS_9FwdParamsE --------------------------
	.section	.nv.info._ZN10layer_norm13ln_fwd_kernelINS_13Kernel_traitsI13__nv_bfloat16S2_fS2_fjLj1280ELj1ELj4ELj1ELj16ENS_18Kernel_traits_baseILj1280ES2_S2_fS2_fjLj128EEEEELb1ELb0ELb0ELb1EEEvNS_9FwdParamsE,"",@"SHT_CUDA_INFO"
	.sectionflags	@""
	.align	4


	//----- nvinfo : EIATTR_CUDA_API_VERSION
	.align		4
        /*0000*/ 	.byte	0x04, 0x37
        /*0002*/ 	.short	(.L_1996 - .L_1995)
.L_1995:
        /*0004*/ 	.word	0x00000082


	//----- nvinfo : EIATTR_KPARAM_INFO
	.align		4
.L_1996:
        /*0008*/ 	.byte	0x04, 0x17
        /*000a*/ 	.short	(.L_1998 - .L_1997)
.L_1997:
        /*000c*/ 	.word	0x00000000
        /*0010*/ 	.short	0x0000
        /*0012*/ 	.short	0x0000
        /*0014*/ 	.byte	0x00, 0xf0, 0xa1, 0x03


	//----- nvinfo : EIATTR_SPARSE_MMA_MASK
	.align		4
.L_1998:
        /*0018*/ 	.byte	0x03, 0x50
        /*001a*/ 	.short	0x0000


	//----- nvinfo : EIATTR_MAXREG_COUNT
	.align		4
        /*001c*/ 	.byte	0x03, 0x1b
        /*001e*/ 	.short	0x00ff


	//----- nvinfo : EIATTR_MERCURY_ISA_VERSION
	.align		4
        /*0020*/ 	.byte	0x03, 0x5f
        /*0022*/ 	.short	0x0101


	//----- nvinfo : EIATTR_COOP_GROUP_MASK_REGIDS
	.align		4
        /*0024*/ 	.byte	0x04, 0x29
        /*0026*/ 	.short	(.L_2000 - .L_1999)


	//   ....[0]....
.L_1999:
        /*0028*/ 	.word	0xffffffff


	//   ....[1]....
        /*002c*/ 	.word	0xffffffff


	//   ....[2]....
        /*0030*/ 	.word	0xffffffff


	//   ....[3]....
        /*0034*/ 	.word	0xffffffff


	//   ....[4]....
        /*0038*/ 	.word	0xffffffff


	//   ....[5]....
        /*003c*/ 	.word	0xffffffff


	//   ....[6]....
        /*0040*/ 	.word	0xffffffff


	//   ....[7]....
        /*0044*/ 	.word	0xffffffff


	//   ....[8]....
        /*0048*/ 	.word	0xffffffff


	//   ....[9]....
        /*004c*/ 	.word	0xffffffff


	//   ....[10]....
        /*0050*/ 	.word	0x0500009a


	//   ....[11]....
        /*0054*/ 	.word	0x0500009a


	//   ....[12]....
        /*0058*/ 	.word	0x0500009a


	//   ....[13]....
        /*005c*/ 	.word	0x0500009a


	//   ....[14]....
        /*0060*/ 	.word	0x0500009a


	//   ....[15]....
        /*0064*/ 	.word	0x0500009a


	//   ....[16]....
        /*0068*/ 	.word	0x0500009a


	//   ....[17]....
        /*006c*/ 	.word	0x0500009a


	//   ....[18]....
        /*0070*/ 	.word	0x0500009a


	//   ....[19]....
        /*0074*/ 	.word	0x0500009a


	//----- nvinfo : EIATTR_COOP_GROUP_INSTR_OFFSETS
	.align		4
.L_2000:
        /*0078*/ 	.byte	0x04, 0x28
        /*007a*/ 	.short	(.L_2002 - .L_2001)


	//   ....[0]....
.L_2001:
        /*007c*/ 	.word	0x0000f340


	//   ....[1]....
        /*0080*/ 	.word	0x0000f360


	//   ....[2]....
        /*0084*/ 	.word	0x0000f390


	//   ....[3]....
        /*0088*/ 	.word	0x0000f3b0


	//   ....[4]....
        /*008c*/ 	.word	0x0000f3d0


	//   ....[5]....
        /*0090*/ 	.word	0x0000f900


	//   ....[6]....
        /*0094*/ 	.word	0x0000f920


	//   ....[7]....
        /*0098*/ 	.word	0x0000f940


	//   ....[8]....
        /*009c*/ 	.word	0x0000f960


	//   ....[9]....
        /*00a0*/ 	.word	0x0000f980


	//   ....[10]....
        /*00a4*/ 	.word	0x000104d0


	//   ....[11]....
        /*00a8*/ 	.word	0x00010570


	//   ....[12]....
        /*00ac*/ 	.word	0x000105f0


	//   ....[13]....
        /*00b0*/ 	.word	0x00010660


	//   ....[14]....
        /*00b4*/ 	.word	0x000106d0


	//   ....[15]....
        /*00b8*/ 	.word	0x00010c40


	//   ....[16]....
        /*00bc*/ 	.word	0x00010cb0


	//   ....[17]....
        /*00c0*/ 	.word	0x00010d20


	//   ....[18]....
        /*00c4*/ 	.word	0x00010d90


	//   ....[19]....
        /*00c8*/ 	.word	0x00010e00


	//----- nvinfo : EIATTR_EXIT_INSTR_OFFSETS
	.align		4
.L_2002:
        /*00cc*/ 	.byte	0x04, 0x1c
        /*00ce*/ 	.short	(.L_2004 - .L_2003)


	//   ....[0]....
.L_2003:
        /*00d0*/ 	.word	0x000005f0


	//   ....[1]....
        /*00d4*/ 	.word	0x00010460


	//----- nvinfo : EIATTR_MAX_THREADS
	.align		4
.L_2004:
        /*00d8*/ 	.byte	0x04, 0x05
        /*00da*/ 	.short	(.L_2006 - .L_2005)
.L_2005:
        /*00dc*/ 	.word	0x00000080
        /*00e0*/ 	.word	0x00000001
        /*00e4*/ 	.word	0x00000001


	//----- nvinfo : EIATTR_CRS_STACK_SIZE
	.align		4
.L_2006:
        /*00e8*/ 	.byte	0x04, 0x1e
        /*00ea*/ 	.short	(.L_2008 - .L_2007)
.L_2007:
        /*00ec*/ 	.word	0x00000000


	//----- nvinfo : EIATTR_CBANK_PARAM_SIZE
	.align		4
.L_2008:
        /*00f0*/ 	.byte	0x03, 0x19
        /*00f2*/ 	.short	0x00e8


	//----- nvinfo : EIATTR_PARAM_CBANK
	.align		4
        /*00f4*/ 	.byte	0x04, 0x0a
        /*00f6*/ 	.short	(.L_2010 - .L_2009)
	.align		4
.L_2009:
        /*00f8*/ 	.word	index@(.nv.constant0._ZN10layer_norm13ln_fwd_kernelINS_13Kernel_traitsI13__nv_bfloat16S2_fS2_fjLj1280ELj1ELj4ELj1ELj16ENS_18Kernel_traits_baseILj1280ES2_S2_fS2_fjLj128EEEEELb1ELb0ELb0ELb1EEEvNS_9FwdParamsE)
        /*00fc*/ 	.short	0x0210
        /*00fe*/ 	.short	0x00e8


	//----- nvinfo : EIATTR_SW_WAR
	.align		4
.L_2010:
        /*0100*/ 	.byte	0x04, 0x36
        /*0102*/ 	.short	(.L_2012 - .L_2011)
.L_2011:
        /*0104*/ 	.word	0x00000008
.L_2012:


//--------------------- .nv.info._ZN10layer_norm13ln_fwd_kernelINS_13Kernel_traitsI13__nv_bfloat16S2_fS2_fjLj1280ELj1ELj4ELj1ELj16ENS_18Kernel_traits_baseILj1280ES2_S2_fS2_fjLj128EEEEELb1ELb0ELb1ELb0EEEvNS_9FwdParamsE --------------------------
	.section	.nv.info._ZN10layer_norm13ln_fwd_kernelINS_13Kernel_traitsI13__nv_bfloat16S2_fS2_fjLj1280ELj1ELj4ELj1ELj16ENS_18Kernel_traits_baseILj1280ES2_S2_fS2_fjLj128EEEEELb1ELb0ELb1ELb0EEEvNS_9FwdParamsE,"",@"SHT_CUDA_INFO"
	.sectionflags	@""
	.align	4


	//----- nvinfo : EIATTR_CUDA_API_VERSION
	.align		4
        /*0000*/ 	.byte	0x04, 0x37
        /*0002*/ 	.short	(.L_2014 - .L_2013)
.L_2013:
        /*0004*/ 	.word	0x00000082


	//----- nvinfo : EIATTR_KPARAM_INFO
	.align		4
.L_2014:
        /*0008*/ 	.byte	0x04, 0x17
        /*000a*/ 	.short	(.L_2016 - .L_2015)
.L_2015:
        /*000c*/ 	.word	0x00000000
        /*0010*/ 	.short	0x0000
        /*0012*/ 	.short	0x0000
        /*0014*/ 	.byte	0x00, 0xf0, 0xa1, 0x03


	//----- nvinfo : EIATTR_SPARSE_MMA_MASK
	.align		4
.L_2016:
        /*0018*/ 	.byte	0x03, 0x50
        /*001a*/ 	.short	0x0000


	//----- nvinfo : EIATTR_MAXREG_COUNT
	.align		4
        /*001c*/ 	.byte	0x03, 0x1b
        /*001e*/ 	.short	0x00ff


	//----- nvinfo : EIATTR_ANNOTATIONS
	.align		4
        /*0020*/ 	.byte	0x04, 0x55
        /*0022*/ 	.short	(.L_2018 - .L_2017)


	//   ....[0]....
.L_2017:
        /*0024*/ 	.word	0x00000001
        /*0028*/ 	.byte	0x40, 0x0c, 0x00, 0x00, 0x01, 0x00, 0x00, 0x00, 0x80, 0x0c, 0x00, 0x00, 0x01, 0x00, 0x00, 0x00
        /*0038*/ 	.byte	0xc0, 0x0c, 0x00, 0x00, 0x01, 0x00, 0x00, 0x00, 0x60, 0x17, 0x01, 0x00, 0x01, 0x00, 0x00, 0x00
        /*0048*/ 	.byte	0x70, 0x17, 0x01, 0x00, 0x01, 0x00, 0x00, 0x00, 0x80, 0x17, 0x01, 0x00, 0x01, 0x00, 0x00, 0x00
        /*0058*/ 	.byte	0x90, 0x17, 0x01, 0x00, 0x01, 0x00, 0x00, 0x00, 0xa0, 0x17, 0x01, 0x00, 0x01, 0x00, 0x00, 0x00
        /*0068*/ 	.byte	0x20, 0x19, 0x01, 0x00, 0x01, 0x00, 0x00, 0x00, 0x30, 0x19, 0x01, 0x00


	//----- nvinfo : EIATTR_MERCURY_ISA_VERSION
	.align		4
.L_2018:
        /*0074*/ 	.byte	0x03, 0x5f
        /*0076*/ 	.short	0x0101


	//----- nvinfo : EIATTR_COOP_GROUP_MASK_REGIDS
	.align		4
        /*0078*/ 	.byte	0x04, 0x29
        /*007a*/ 	.short	(.L_2020 - .L_2019)


	//   ....[0]....
.L_2019:
        /*007c*/ 	.word	0xffffffff


	//   ....[1]....
        /*0080*/ 	.word	0xffffffff


	//   ....[2]....
        /*0084*/ 	.word	0xffffffff


	//   ....[3]....
        /*0088*/ 	.word	0xffffffff


	//   ....[4]....
        /*008c*/ 	.word	0xffffffff


	//   ....[5]....
        /*0090*/ 	.word	0xffffffff


	//   ....[6]....
        /*0094*/ 	.word	0xffffffff


	//   ....[7]....
        /*0098*/ 	.word	0xffffffff


	//   ....[8]....
        /*009c*/ 	.word	0xffffffff


	//   ....[9]....
        /*00a0*/ 	.word	0xffffffff


	//   ....[10]....
        /*00a4*/ 	.word	0x05000052


	//   ....[11]....
        /*00a8*/ 	.word	0x05000052


	//   ....[12]....
        /*00ac*/ 	.word	0x05000052


	//   ....[13]....
        /*00b0*/ 	.word	0x05000052


	//   ....[14]....
        /*00b4*/ 	.word	0x05000052


	//   ....[15]....
        /*00b8*/ 	.word	0x05000052


	//   ....[16]....
        /*00bc*/ 	.word	0x05000052


	//   ....[17]....
        /*00c0*/ 	.word	0x05000052


	//   ....[18]....
        /*00c4*/ 	.word	0x05000052


	//   ....[19]....
        /*00c8*/ 	.word	0x05000052


	//----- nvinfo : EIATTR_COOP_GROUP_INSTR_OFFSETS
	.align		4
.L_2020:
        /*00cc*/ 	.byte	0x04, 0x28
        /*00ce*/ 	.short	(.L_2022 - .L_2021)


	//   ....[0]....
.L_2021:
        /*00d0*/ 	.word	0x00010f20


	//   ....[1]....
        /*00d4*/ 	.word	0x00010f50


	//   ....[2]....
        /*00d8*/ 	.word	0x00010f70


	//   ....[3]....
        /*00dc*/ 	.word	0x00010f90


	//   ....[4]....
        /*00e0*/ 	.word	0x00010fb0


	//   ....[5]....
        /*00e4*/ 	.word	0x000114f0


	//   ....[6]....
        /*00e8*/ 	.word	0x00011510


	//   ....[7]....
        /*00ec*/ 	.word	0x00011530


	//   ....[8]....
        /*00f0*/ 	.word	0x00011550


	//   ....[9]....
        /*00f4*/ 	.word	0x00011570


	//   ....[10]....
        /*00f8*/ 	.word	0x00012370


	//   ....[11]....
        /*00fc*/ 	.word	0x00012400


	//   ....[12]....
        /*0100*/ 	.word	0x00012460


	//   ....[13]....
        /*0104*/ 	.word	0x000124c0


	//   ....[14]....
        /*0108*/ 	.word	0x00012520


	//   ....[15]....
        /*010c*/ 	.word	0x00012ac0


	//   ....[16]....
        /*0110*/ 	.word	0x00012b20


	//   ....[17]....
        /*0114*/ 	.word	0x00012b80


	//   ....[18]....
        /*0118*/ 	.word	0x00012be0


	//   ....[19]....
        /*011c*/ 	.word	0x00012c40


	//----- nvinfo : EIATTR_EXIT_INSTR_OFFSETS
	.align		4
.L_2022:
        /*0120*/ 	.byte	0x04, 0x1c
        /*0122*/ 	.short	(.L_2024 - .L_2023)


	//   ....[0]....
.L_2023:
        /*0124*/ 	.word	0x00000bd0


	//   ....[1]....
        /*0128*/ 	.word	0x00012310


	//----- nvinfo : EIATTR_MAX_THREADS
	.align		4
.L_2024:
        /*012c*/ 	.byte	0x04, 0x05
        /*012e*/ 	.short	(.L_2026 - .L_2025)
.L_2025:
        /*0130*/ 	.word	0x00000080
        /*0134*/ 	.word	0x00000001
        /*0138*/ 	.word	0x00000001


	//----- nvinfo : EIATTR_CRS_STACK_SIZE
	.align		4
.L_2026:
        /*013c*/ 	.byte	0x04, 0x1e
        /*013e*/ 	.short	(.L_2028 - .L_2027)
.L_2027:
        /*0140*/ 	.word	0x00000000


	//----- nvinfo : EIATTR_CBANK_PARAM_SIZE
	.align		4
.L_2028:
        /*0144*/ 	.byte	0x03, 0x19
        /*0146*/ 	.short	0x00e8


	//----- nvinfo : EIATTR_PARAM_CBANK
	.align		4
        /*0148*/ 	.byte	0x04, 0x0a
        /*014a*/ 	.short	(.L_2030 - .L_2029)
	.align		4
.L_2029:
        /*014c*/ 	.word	index@(.nv.constant0._ZN10layer_norm13ln_fwd_kernelINS_13Kernel_traitsI13__nv_bfloat16S2_fS2_fjLj1280ELj1ELj4ELj1ELj16ENS_18Kernel_traits_baseILj1280ES2_S2_fS2_fjLj128EEEEELb1ELb0ELb1ELb0EEEvNS_9FwdParamsE)
        /*0150*/ 	.short	0x0210
        /*0152*/ 	.short	0x00e8


	//----- nvinfo : EIATTR_SW_WAR
	.align		4
.L_2030:
        /*0154*/ 	.byte	0x04, 0x36
        /*0156*/ 	.short	(.L_2032 - .L_2031)
.L_2031:
        /*0158*/ 	.word	0x00000008
.L_2032:


//--------------------- .nv.info._ZN10layer_norm13ln_fwd_kernelINS_13Kernel_traitsI13__nv_bfloat16S2_fS2_fjLj1280ELj1ELj4ELj1ELj16ENS_18Kernel_traits_baseILj1280ES2_S2_fS2_fjLj128EEEEELb1ELb0ELb1ELb1EEEvNS_9FwdParamsE --------------------------
	.section	.nv.info._ZN10layer_norm13ln_fwd_kernelINS_13Kernel_traitsI13__nv_bfloat16S2_fS2_fjLj1280ELj1ELj4ELj1ELj16ENS_18Kernel_traits_baseILj1280ES2_S2_fS2_fjLj128EEEEELb1ELb0ELb1ELb1EEEvNS_9FwdParamsE,"",@"SHT_CUDA_INFO"
	.sectionflags	@""
	.align	4


	//----- nvinfo : EIATTR_CUDA_API_VERSION
	.align		4
        /*0000*/ 	.byte	0x04, 0x37
        /*0002*/ 	.short	(.L_2034 - .L_2033)
.L_2033:
        /*0004*/ 	.word	0x00000082


	//----- nvinfo : EIATTR_KPARAM_INFO
	.align		4
.L_2034:
        /*0008*/ 	.byte	0x04, 0x17
        /*000a*/ 	.short	(.L_2036 - .L_2035)
.L_2035:
        /*000c*/ 	.word	0x00000000
        /*0010*/ 	.short	0x0000
        /*0012*/ 	.short	0x0000
        /*0014*/ 	.byte	0x00, 0xf0, 0xa1, 0x03


	//----- nvinfo : EIATTR_SPARSE_MMA_MASK
	.align		4
.L_2036:
        /*0018*/ 	.byte	0x03, 0x50
        /*001a*/ 	.short	0x0000


	//----- nvinfo : EIATTR_MAXREG_COUNT
	.align		4
        /*001c*/ 	.byte	0x03, 0x1b
        /*001e*/ 	.short	0x00ff


	//----- nvinfo : EIATTR_MERCURY_ISA_VERSION
	.align		4
        /*0020*/ 	.byte	0x03, 0x5f
        /*0022*/ 	.short	0x0101


	//----- nvinfo : EIATTR_COOP_GROUP_MASK_REGIDS
	.align		4
        /*0024*/ 	.byte	0x04, 0x29
        /*0026*/ 	.short	(.L_2038 - .L_2037)


	//   ....[0]....
.L_2037:
        /*0028*/ 	.word	0xffffffff


	//   ....[1]....
        /*002c*/ 	.word	0xffffffff


	//   ....[2]....
        /*0030*/ 	.word	0xffffffff


	//   ....[3]....
        /*0034*/ 	.word	0xffffffff


	//   ....[4]....
        /*0038*/ 	.word	0xffffffff


	//   ....[5]....
        /*003c*/ 	.word	0xffffffff


	//   ....[6]....
        /*0040*/ 	.word	0xffffffff


	//   ....[7]....
        /*0044*/ 	.word	0xffffffff


	//   ....[8]....
        /*0048*/ 	.word	0xffffffff


	//   ....[9]....
        /*004c*/ 	.word	0xffffffff


	//   ....[10]....
        /*0050*/ 	.word	0x05000090


	//   ....[11]....
        /*0054*/ 	.word	0x05000090


	//   ....[12]....
        /*0058*/ 	.word	0x05000090


	//   ....[13]....
        /*005c*/ 	.word	0x05000090


	//   ....[14]....
        /*0060*/ 	.word	0x05000090


	//   ....[15]....
        /*0064*/ 	.word	0x05000090


	//   ....[16]....
        /*0068*/ 	.word	0x05000090


	//   ....[17]....
        /*006c*/ 	.word	0x05000090


	//   ....[18]....
        /*0070*/ 	.word	0x05000090


	//   ....[19]....
        /*0074*/ 	.word	0x05000090


	//----- nvinfo : EIATTR_COOP_GROUP_INSTR_OFFSETS
	.align		4
.L_2038:
        /*0078*/ 	.byte	0x04, 0x28
        /*007a*/ 	.short	(.L_2040 - .L_2039)


	//   ....[0]....
.L_2039:
        /*007c*/ 	.word	0x00010490


	//   ....[1]....
        /*0080*/ 	.word	0x000104c0


	//   ....[2]....
        /*0084*/ 	.word	0x000104e0


	//   ....[3]....
        /*0088*/ 	.word	0x00010500


	//   ....[4]....
        /*008c*/ 	.word	0x00010520


	//   ....[5]....
        /*0090*/ 	.word	0x00010a50


	//   ....[6]....
        /*0094*/ 	.word	0x00010a70


	//   ....[7]....
        /*0098*/ 	.word	0x00010a90


	//   ....[8]....
        /*009c*/ 	.word	0x00010ab0


	//   ....[9]....
        /*00a0*/ 	.word	0x00010ad0


	//   ....[10]....
        /*00a4*/ 	.word	0x00011aa0


	//   ....[11]....
        /*00a8*/ 	.word	0x00011b50


	//   ....[12]....
        /*00ac*/ 	.word	0x00011bc0


	//   ....[13]....
        /*00b0*/ 	.word	0x00011c30


	//   ....[14]....
        /*00b4*/ 	.word	0x00011ca0


	//   ....[15]....
        /*00b8*/ 	.word	0x00012220


	//   ....[16]....
        /*00bc*/ 	.word	0x00012290


	//   ....[17]....
        /*00c0*/ 	.word	0x00012300


	//   ....[18]....
        /*00c4*/ 	.word	0x00012370


	//   ....[19]....
        /*00c8*/ 	.word	0x000123e0


	//----- nvinfo : EIATTR_EXIT_INSTR_OFFSETS
	.align		4
.L_2040:
        /*00cc*/ 	.byte	0x04, 0x1c
        /*00ce*/ 	.short	(.L_2042 - .L_2041)


	//   ....[0]....
.L_2041:
        /*00d0*/ 	.word	0x000005d0


	//   ....[1]....
        /*00d4*/ 	.word	0x00011a30


	//----- nvinfo : EIATTR_MAX_THREADS
	.align		4
.L_2042:
        /*00d8*/ 	.byte	0x04, 0x05
        /*00da*/ 	.short	(.L_2044 - .L_2043)
.L_2043:
        /*00dc*/ 	.word	0x00000080
        /*00e0*/ 	.word	0x00000001
        /*00e4*/ 	.word	0x00000001


	//----- nvinfo : EIATTR_CRS_STACK_SIZE
	.align		4
.L_2044:
        /*00e8*/ 	.byte	0x04, 0x1e
        /*00ea*/ 	.short	(.L_2046 - .L_2045)
.L_2045:
        /*00ec*/ 	.word	0x00000000


	//----- nvinfo : EIATTR_CBANK_PARAM_SIZE
	.align		4
.L_2046:
        /*00f0*/ 	.byte	0x03, 0x19
        /*00f2*/ 	.short	0x00e8


	//----- nvinfo : EIATTR_PARAM_CBANK
	.align		4
        /*00f4*/ 	.byte	0x04, 0x0a
        /*00f6*/ 	.short	(.L_2048 - .L_2047)
	.align		4
.L_2047:
        /*00f8*/ 	.word	index@(.nv.constant0._ZN10layer_norm13ln_fwd_kernelINS_13Kernel_traitsI13__nv_bfloat16S2_fS2_fjLj1280ELj1ELj4ELj1ELj16ENS_18Kernel_traits_baseILj1280ES2_S2_fS2_fjLj128EEEEELb1ELb0ELb1ELb1EEEvNS_9FwdParamsE)
        /*00fc*/ 	.short	0x0210
        /*00fe*/ 	.short	0x00e8


	//----- nvinfo : EIATTR_SW_WAR
	.align		4
.L_2048:
        /*0100*/ 	.byte	0x04, 0x36
        /*0102*/ 	.short	(.L_2050 - .L_2049)
.L_2049:
        /*0104*/ 	.word	0x00000008
.L_2050:


//--------------------- .nv.info._ZN10layer_norm13ln_fwd_kernelINS_13Kernel_traitsI13__nv_bfloat16S2_fS2_fjLj1280ELj1ELj4ELj1ELj16ENS_18Kernel_traits_baseILj1280ES2_S2_fS2_fjLj128EEEEELb1ELb1ELb0ELb0EEEvNS_9FwdParamsE --------------------------
	.section	.nv.info._ZN10layer_norm13ln_fwd_kernelINS_13Kernel_traitsI13__nv_bfloat16S2_fS2_fjLj1280ELj1ELj4ELj1ELj16ENS_18Kernel_traits_baseILj1280ES2_S2_fS2_fjLj128EEEEELb1ELb1ELb0ELb0EEEvNS_9FwdParamsE,"",@"SHT_CUDA_INFO"
	.sectionflags	@""
	.align	4


	//----- nvinfo : EIATTR_CUDA_API_VERSION
	.align		4
        /*0000*/ 	.byte	0x04, 0x37
        /*0002*/ 	.short	(.L_2052 - .L_2051)
.L_2051:
        /*0004*/ 	.word	0x00000082


	//----- nvinfo : EIATTR_KPARAM_INFO
	.align		4
.L_2052:
        /*0008*/ 	.byte	0x04, 0x17
        /*000a*/ 	.short	(.L_2054 - .L_2053)
.L_2053:
        /*000c*/ 	.word	0x00000000
        /*0010*/ 	.short	0x0000
        /*0012*/ 	.short	0x0000
        /*0014*/ 	.byte	0x00, 0xf0, 0xa1, 0x03


	//----- nvinfo : EIATTR_SPARSE_MMA_MASK
	.align		4
.L_2054:
        /*0018*/ 	.byte	0x03, 0x50
        /*001a*/ 	.short	0x0000


	//----- nvinfo : EIATTR_MAXREG_COUNT
	.align		4
        /*001c*/ 	.byte	0x03, 0x1b
        /*001e*/ 	.short	0x00ff


	//----- nvinfo : EIATTR_MERCURY_ISA_VERSION
	.align		4
        /*0020*/ 	.byte	0x03, 0x5f
        /*0022*/ 	.short	0x0101


	//----- nvinfo : EIATTR_COOP_GROUP_MASK_REGIDS
	.align		4
        /*0024*/ 	.byte	0x04, 0x29
        /*0026*/ 	.short	(.L_2056 - .L_2055)


	//   ....[0]....
.L_2055:
        /*0028*/ 	.word	0xffffffff


	//   ....[1]....
        /*002c*/ 	.word	0xffffffff


	//   ....[2]....
        /*0030*/ 	.word	0xffffffff


	//   ....[3]....
        /*0034*/ 	.word	0xffffffff


	//   ....[4]....
        /*0038*/ 	.word	0xffffffff


	//   ....[5]....
        /*003c*/ 	.word	0xffffffff


	//   ....[6]....
        /*0040*/ 	.word	0xffffffff


	//   ....[7]....
        /*0044*/ 	.word	0xffffffff


	//   ....[8]....
        /*0048*/ 	.word	0xffffffff


	//   ....[9]....
        /*004c*/ 	.word	0xffffffff


	//   ....[10]....
        /*0050*/ 	.word	0x050000d2


	//   ....[11]....
        /*0054*/ 	.word	0x050000d2


	//   ....[12]....
        /*0058*/ 	.word	0x050000d2


	//   ....[13]....
        /*005c*/ 	.word	0x050000d2


	//   ....[14]....
        /*0060*/ 	.word	0x050000d2


	//   ....[15]....
        /*0064*/ 	.word	0x050000d2


	//   ....[16]....
        /*0068*/ 	.word	0x050000d2


	//   ....[17]....
        /*006c*/ 	.word	0x050000d2


	//   ....[18]....
        /*0070*/ 	.word	0x050000d2


	//   ....[19]....
        /*0074*/ 	.word	0x050000d2


	//----- nvinfo : EIATTR_COOP_GROUP_INSTR_OFFSETS
	.align		4
.L_2056:
        /*0078*/ 	.byte	0x04, 0x28
        /*007a*/ 	.short	(.L_2058 - .L_2057)


	//   ....[0]....
.L_2057:
        /*007c*/ 	.word	0x00010260


	//   ....[1]....
        /*0080*/ 	.word	0x00010290


	//   ....[2]....
        /*0084*/ 	.word	0x000102b0


	//   ....[3]....
        /*0088*/ 	.word	0x000102d0


	//   ....[4]....
        /*008c*/ 	.word	0x000102f0


	//   ....[5]....
        /*0090*/ 	.word	0x00010830


	//   ....[6]....
        /*0094*/ 	.word	0x00010850


	//   ....[7]....
        /*0098*/ 	.word	0x00010870


	//   ....[8]....
        /*009c*/ 	.word	0x00010890


	//   ....[9]....
        /*00a0*/ 	.word	0x000108b0


	//   ....[10]....
        /*00a4*/ 	.word	0x00011570


	//   ....[11]....
        /*00a8*/ 	.word	0x00011620


	//   ....[12]....
        /*00ac*/ 	.word	0x00011690


	//   ....[13]....
        /*00b0*/ 	.word	0x00011700


	//   ....[14]....
        /*00b4*/ 	.word	0x00011770


	//   ....[15]....
        /*00b8*/ 	.word	0x00011d00


	//   ....[16]....
        /*00bc*/ 	.word	0x00011d70


	//   ....[17]....
        /*00c0*/ 	.word	0x00011de0


	//   ....[18]....
        /*00c4*/ 	.word	0x00011e50


	//   ....[19]....
        /*00c8*/ 	.word	0x00011ec0


	//----- nvinfo : EIATTR_EXIT_INSTR_OFFSETS
	.align		4
.L_2058:
        /*00cc*/ 	.byte	0x04, 0x1c
        /*00ce*/ 	.short	(.L_2060 - .L_2059)


	//   ....[0]....
.L_2059:
        /*00d0*/ 	.word	0x00000e80


	//   ....[1]....
        /*00d4*/ 	.word	0x00011500


	//----- nvinfo : EIATTR_MAX_THREADS
	.align		4
.L_2060:
        /*00d8*/ 	.byte	0x04, 0x05
        /*00da*/ 	.short	(.L_2062 - .L_2061)
.L_2061:
        /*00dc*/ 	.word	0x00000080
        /*00e0*/ 	.word	0x00000001
        /*00e4*/ 	.word	0x00000001


	//----- nvinfo : EIATTR_CRS_STACK_SIZE
	.align		4
.L_2062:
        /*00e8*/ 	.byte	0x04, 0x1e
        /*00ea*/ 	.short	(.L_2064 - .L_2063)
.L_2063:
        /*00ec*/ 	.word	0x00000000


	//----- nvinfo : EIATTR_CBANK_PARAM_SIZE
	.align		4
.L_2064:
        /*00f0*/ 	.byte	0x03, 0x19
        /*00f2*/ 	.short	0x00e8


	//----- nvinfo : EIATTR_PARAM_CBANK
	.align		4
        /*00f4*/ 	.byte	0x04, 0x0a
        /*00f6*/ 	.short	(.L_2066 - .L_2065)
	.align		4
.L_2065:
        /*00f8*/ 	.word	index@(.nv.constant0._ZN10layer_norm13ln_fwd_kernelINS_13Kernel_traitsI13__nv_bfloat16S2_fS2_fjLj1280ELj1ELj4ELj1ELj16ENS_18Kernel_traits_baseILj1280ES2_S2_fS2_fjLj128EEEEELb1ELb1ELb0ELb0EEEvNS_9FwdParamsE)
        /*00fc*/ 	.short	0x0210
        /*00fe*/ 	.short	0x00e8


	//----- nvinfo : EIATTR_SW_WAR
	.align		4
.L_2066:
        /*0100*/ 	.byte	0x04, 0x36
        /*0102*/ 	.short	(.L_2068 - .L_2067)
.L_2067:
        /*0104*/ 	.word	0x00000008
.L_2068:


//--------------------- .nv.info._ZN10layer_norm13ln_fwd_kernelINS_13Kernel_traitsI13__nv_bfloat16S2_fS2_fjLj1280ELj1ELj4ELj1ELj16ENS_18Kernel_traits_baseILj1280ES2_S2_fS2_fjLj128EEEEELb1ELb1ELb0ELb1EEEvNS_9FwdParamsE --------------------------
	.section	.nv.info._ZN10layer_norm13ln_fwd_kernelINS_13Kernel_traitsI13__nv_bfloat16S2_fS2_fjLj1280ELj1ELj4ELj1ELj16ENS_18Kernel_traits_baseILj1280ES2_S2_fS2_fjLj128EEEEELb1ELb1ELb0ELb1EEEvNS_9FwdParamsE,"",@"SHT_CUDA_INFO"
	.sectionflags	@""
	.align	4


	//----- nvinfo : EIATTR_CUDA_API_VERSION
	.align		4
        /*0000*/ 	.byte	0x04, 0x37
        /*0002*/ 	.short	(.L_2070 - .L_2069)
.L_2069:
        /*0004*/ 	.word	0x00000082


	//----- nvinfo : EIATTR_KPARAM_INFO
	.align		4
.L_2070:
        /*0008*/ 	.byte	0x04, 0x17
        /*000a*/ 	.short	(.L_2072 - .L_2071)
.L_2071:
        /*000c*/ 	.word	0x00000000
        /*0010*/ 	.short	0x0000
        /*0012*/ 	.short	0x0000
        /*0014*/ 	.byte	0x00, 0xf0, 0xa1, 0x03


	//----- nvinfo : EIATTR_SPARSE_MMA_MASK
	.align		4
.L_2072:
        /*0018*/ 	.byte	0x03, 0x50
        /*001a*/ 	.short	0x0000


	//----- nvinfo : EIATTR_MAXREG_COUNT
	.align		4
        /*001c*/ 	.byte	0x03, 0x1b
        /*001e*/ 	.short	0x00ff


	//----- nvinfo : EIATTR_MERCURY_ISA_VERSION
	.align		4
        /*0020*/ 	.byte	0x03, 0x5f
        /*0022*/ 	.short	0x0101


	//----- nvinfo : EIATTR_COOP_GROUP_MASK_REGIDS
	.align		4
        /*0024*/ 	.byte	0x04, 0x29
        /*0026*/ 	.short	(.L_2074 - .L_2073)


	//   ....[0]....
.L_2073:
        /*0028*/ 	.word	0xffffffff


	//   ....[1]....
        /*002c*/ 	.word	0xffffffff


	//   ....[2]....
        /*0030*/ 	.word	0xffffffff


	//   ....[3]....
        /*0034*/ 	.word	0xffffffff


	//   ....[4]....
        /*0038*/ 	.word	0xffffffff


	//   ....[5]....
        /*003c*/ 	.word	0xffffffff


	//   ....[6]....
        /*0040*/ 	.word	0xffffffff


	//   ....[7]....
        /*0044*/ 	.word	0xffffffff


	//   ....[8]....
        /*0048*/ 	.word	0xffffffff


	//   ....[9]....
        /*004c*/ 	.word	0xffffffff


	//   ....[10]....
        /*0050*/ 	.word	0x050000a5


	//   ....[11]....
        /*0054*/ 	.word	0x050000a5


	//   ....[12]....
        /*0058*/ 	.word	0x050000a5


	//   ....[13]....
        /*005c*/ 	.word	0x050000a5


	//   ....[14]....
        /*0060*/ 	.word	0x050000a5


	//   ....[15]....
        /*0064*/ 	.word	0x050000a5


	//   ....[16]....
        /*0068*/ 	.word	0x050000a5


	//   ....[17]....
        /*006c*/ 	.word	0x050000a5


	//   ....[18]....
        /*0070*/ 	.word	0x050000a5


	//   ....[19]....
        /*0074*/ 	.word	0x050000a5


	//----- nvinfo : EIATTR_COOP_GROUP_INSTR_OFFSETS
	.align		4
.L_2074:
        /*0078*/ 	.byte	0x04, 0x28
        /*007a*/ 	.short	(.L_2076 - .L_2075)


	//   ....[0]....
.L_2075:
        /*007c*/ 	.word	0x0000f720


	//   ....[1]....
        /*0080*/ 	.word	0x0000f750


	//   ....[2]....
        /*0084*/ 	.word	0x0000f770


	//   ....[3]....
        /*0088*/ 	.word	0x0000f790


	//   ....[4]....
        /*008c*/ 	.word	0x0000f7b0


	//   ....[5]....
        /*0090*/ 	.word	0x0000fce0


	//   ....[6]....
        /*0094*/ 	.word	0x0000fd00


	//   ....[7]....
        /*0098*/ 	.word	0x0000fd20


	//   ....[8]....
        /*009c*/ 	.word	0x0000fd40


	//   ....[9]....
        /*00a0*/ 	.word	0x0000fd60


	//   ....[10]....
        /*00a4*/ 	.word	0x00010890


	//   ....[11]....
        /*00a8*/ 	.word	0x00010940


	//   ....[12]....
        /*00ac*/ 	.word	0x000109b0


	//   ....[13]....
        /*00b0*/ 	.word	0x00010a20


	//   ....[14]....
        /*00b4*/ 	.word	0x00010a90


	//   ....[15]....
        /*00b8*/ 	.word	0x00011010


	//   ....[16]....
        /*00bc*/ 	.word	0x00011080


	//   ....[17]....
        /*00c0*/ 	.word	0x000110f0


	//   ....[18]....
        /*00c4*/ 	.word	0x00011160


	//   ....[19]....
        /*00c8*/ 	.word	0x000111d0


	//----- nvinfo : EIATTR_EXIT_INSTR_OFFSETS
	.align		4
.L_2076:
        /*00cc*/ 	.byte	0x04, 0x1c
        /*00ce*/ 	.short	(.L_2078 - .L_2077)


	//   ....[0]....
.L_2077:
        /*00d0*/ 	.word	0x00000260


	//   ....[1]....
        /*00d4*/ 	.word	0x00010820


	//----- nvinfo : EIATTR_MAX_THREADS
	.align		4
.L_2078:
        /*00d8*/ 	.byte	0x04, 0x05
        /*00da*/ 	.short	(.L_2080 - .L_2079)
.L_2079:
        /*00dc*/ 	.word	0x00000080
        /*00e0*/ 	.word	0x00000001
        /*00e4*/ 	.word	0x00000001


	//----- nvinfo : EIATTR_CRS_STACK_SIZE
	.align		4
.L_2080:
        /*00e8*/ 	.byte	0x04, 0x1e
        /*00ea*/ 	.short	(.L_2082 - .L_2081)
.L_2081:
        /*00ec*/ 	.word	0x00000000


	//----- nvinfo : EIATTR_CBANK_PARAM_SIZE
	.align		4
.L_2082:
        /*00f0*/ 	.byte	0x03, 0x19
        /*00f2*/ 	.short	0x00e8


	//----- nvinfo : EIATTR_PARAM_CBANK
	.align		4
        /*00f4*/ 	.byte	0x04, 0x0a
        /*00f6*/ 	.short	(.L_2084 - .L_2083)
	.align		4
.L_2083:
        /*00f8*/ 	.word	index@(.nv.constant0._ZN10layer_norm13ln_fwd_kernelINS_13Kernel_traitsI13__nv_bfloat16S2_fS2_fjLj1280ELj1ELj4ELj1ELj16ENS_18Kernel_traits_baseILj1280ES2_S2_fS2_fjLj128EEEEELb1ELb1ELb0ELb1EEEvNS_9FwdParamsE)
        /*00fc*/ 	.short	0x0210
        /*00fe*/ 	.short	0x00e8


	//----- nvinfo : EIATTR_SW_WAR
	.align		4
.L_2084:
        /*0100*/ 	.byte	0x04, 0x36
        /*0102*/ 	.short	(.L_2086 - .L_2085)
.L_2085:
        /*0104*/ 	.word	0x00000008
.L_2086:


//--------------------- .nv.info._ZN10layer_norm13ln_fwd_kernelINS_13Kernel_traitsI13__nv_bfloat16S2_fS2_fjLj1280ELj1ELj4ELj1ELj16ENS_18Kernel_traits_baseILj1280ES2_S2_fS2_fjLj128EEEEELb1ELb1ELb1ELb0EEEvNS_9FwdParamsE --------------------------
	.section	.nv.info._ZN10layer_norm13ln_fwd_kernelINS_13Kernel_traitsI13__nv_bfloat16S2_fS2_fjLj1280ELj1ELj4ELj1ELj16ENS_18Kernel_traits_baseILj1280ES2_S2_fS2_fjLj128EEEEELb1ELb1ELb1ELb0EEEvNS_9FwdParamsE,"",@"SHT_CUDA_INFO"
	.sectionflags	@""
	.align	4


	//----- nvinfo : EIATTR_CUDA_API_VERSION
	.align		4
        /*0000*/ 	.byte	0x04, 0x37
        /*0002*/ 	.short	(.L_2088 - .L_2087)
.L_2087:
        /*0004*/ 	.word	0x00000082


	//----- nvinfo : EIATTR_KPARAM_INFO
	.align		4
.L_2088:
        /*0008*/ 	.byte	0x04, 0x17
        /*000a*/ 	.short	(.L_2090 - .L_2089)
.L_2089:
        /*000c*/ 	.word	0x00000000
        /*0010*/ 	.short	0x0000
        /*0012*/ 	.short	0x0000
        /*0014*/ 	.byte	0x00, 0xf0, 0xa1, 0x03


	//----- nvinfo : EIATTR_SPARSE_MMA_MASK
	.align		4
.L_2090:
        /*0018*/ 	.byte	0x03, 0x50
        /*001a*/ 	.short	0x0000


	//----- nvinfo : EIATTR_MAXREG_COUNT
	.align		4
        /*001c*/ 	.byte	0x03, 0x1b
        /*001e*/ 	.short	0x00ff


	//----- nvinfo : EIATTR_MERCURY_ISA_VERSION
	.align		4
        /*0020*/ 	.byte	0x03, 0x5f
        /*0022*/ 	.short	0x0101


	//----- nvinfo : EIATTR_COOP_GROUP_MASK_REGIDS
	.align		4
        /*0024*/ 	.byte	0x04, 0x29
        /*0026*/ 	.short	(.L_2092 - .L_2091)


	//   ....[0]....
.L_2091:
        /*0028*/ 	.word	0xffffffff


	//   ....[1]....
        /*002c*/ 	.word	0xffffffff


	//   ....[2]....
        /*0030*/ 	.word	0xffffffff


	//   ....[3]....
        /*0034*/ 	.word	0xffffffff


	//   ....[4]....
        /*0038*/ 	.word	0xffffffff


	//   ....[5]....
        /*003c*/ 	.word	0xffffffff


	//   ....[6]....
        /*0040*/ 	.word	0xffffffff


	//   ....[7]....
        /*0044*/ 	.word	0xffffffff


	//   ....[8]....
        /*0048*/ 	.word	0xffffffff


	//   ....[9]....
        /*004c*/ 	.word	0xffffffff


	//   ....[10]....
        /*0050*/ 	.word	0x050000e2


	//   ....[11]....
        /*0054*/ 	.word	0x050000e2


	//   ....[12]....
        /*0058*/ 	.word	0x050000e2


	//   ....[13]....
        /*005c*/ 	.word	0x050000e2


	//   ....[14]....
        /*0060*/ 	.word	0x050000e2


	//   ....[15]....
        /*0064*/ 	.word	0x050000e2


	//   ....[16]....
        /*0068*/ 	.word	0x050000e2


	//   ....[17]....
        /*006c*/ 	.word	0x050000e2


	//   ....[18]....
        /*0070*/ 	.word	0x050000e2


	//   ....[19]....
        /*0074*/ 	.word	0x050000e2


	//----- nvinfo : EIATTR_COOP_GROUP_INSTR_OFFSETS
	.align		4
.L_2092:
        /*0078*/ 	.byte	0x04, 0x28
        /*007a*/ 	.short	(.L_2094 - .L_2093)


	//   ....[0]....
.L_2093:
        /*007c*/ 	.word	0x00011610


	//   ....[1]....
        /*0080*/ 	.word	0x00011640


	//   ....[2]....
        /*0084*/ 	.word	0x00011660


	//   ....[3]....
        /*0088*/ 	.word	0x00011680


	//   ....[4]....
        /*008c*/ 	.word	0x000116a0


	//   ....[5]....
        /*0090*/ 	.word	0x00011be0


	//   ....[6]....
        /*0094*/ 	.word	0x00011c00


	//   ....[7]....
        /*0098*/ 	.word	0x00011c20


	//   ....[8]....
        /*009c*/ 	.word	0x00011c40


	//   ....[9]....
        /*00a0*/ 	.word	0x00011c60


	//   ....[10]....
        /*00a4*/ 	.word	0x000129c0


	//   ....[11]....
        /*00a8*/ 	.word	0x00012a70


	//   ....[12]....
        /*00ac*/ 	.word	0x00012ae0


	//   ....[13]....
        /*00b0*/ 	.word	0x00012b50


	//   ....[14]....
        /*00b4*/ 	.word	0x00012bc0


	//   ....[15]....
        /*00b8*/ 	.word	0x00013150


	//   ....[16]....
        /*00bc*/ 	.word	0x000131c0


	//   ....[17]....
        /*00c0*/ 	.word	0x00013230


	//   ....[18]....
        /*00c4*/ 	.word	0x000132a0


	//   ....[19]....
        /*00c8*/ 	.word	0x00013310


	//----- nvinfo : EIATTR_EXIT_INSTR_OFFSETS
	.align		4
.L_2094:
        /*00cc*/ 	.byte	0x04, 0x1c
        /*00ce*/ 	.short	(.L_2096 - .L_2095)


	//   ....[0]....
.L_2095:
        /*00d0*/ 	.word	0x00000e70


	//   ....[1]....
        /*00d4*/ 	.word	0x00012950


	//----- nvinfo : EIATTR_MAX_THREADS
	.align		4
.L_2096:
        /*00d8*/ 	.byte	0x04, 0x05
        /*00da*/ 	.short	(.L_2098 - .L_2097)
.L_2097:
        /*00dc*/ 	.word	0x00000080
        /*00e0*/ 	.word	0x00000001
        /*00e4*/ 	.word	0x00000001


	//----- nvinfo : EIATTR_CRS_STACK_SIZE
	.align		4
.L_2098:
        /*00e8*/ 	.byte	0x04, 0x1e
        /*00ea*/ 	.short	(.L_2100 - .L_2099)
.L_2099:
        /*00ec*/ 	.word	0x00000000


	//----- nvinfo : EIATTR_CBANK_PARAM_SIZE
	.align		4
.L_2100:
        /*00f0*/ 	.byte	0x03, 0x19
        /*00f2*/ 	.short	0x00e8


	//----- nvinfo : EIATTR_PARAM_CBANK
	.align		4
        /*00f4*/ 	.byte	0x04, 0x0a
        /*00f6*/ 	.short	(.L_2102 - .L_2101)
	.align		4
.L_2101:
        /*00f8*/ 	.word	index@(.nv.constant0._ZN10layer_norm13ln_fwd_kernelINS_13Kernel_traitsI13__nv_bfloat16S2_fS2_fjLj1280ELj1ELj4ELj1ELj16ENS_18Kernel_traits_baseILj1280ES2_S2_fS2_fjLj128EEEEELb1ELb1ELb1ELb0EEEvNS_9FwdParamsE)
        /*00fc*/ 	.short	0x0210
        /*00fe*/ 	.short	0x00e8


	//----- nvinfo : EIATTR_SW_WAR
	.align		4
.L_2102:
        /*0100*/ 	.byte	0x04, 0x36
        /*0102*/ 	.short	(.L_2104 - .L_2103)
.L_2103:
        /*0104*/ 	.word	0x00000008
.L_2104:


//--------------------- .nv.info._ZN10layer_norm13ln_fwd_kernelINS_13Kernel_traitsI13__nv_bfloat16S2_fS2_fjLj1280ELj1ELj4ELj1ELj16ENS_18Kernel_traits_baseILj1280ES2_S2_fS2_fjLj128EEEEELb1ELb1ELb1ELb1EEEvNS_9FwdParamsE --------------------------
	.section	.nv.info._ZN10layer_norm13ln_fwd_kernelINS_13Kernel_traitsI13__nv_bfloat16S2_fS2_fjLj1280ELj1ELj4ELj1ELj16ENS_18Kernel_traits_baseILj1280ES2_S2_fS2_fjLj128EEEEELb1ELb1ELb1ELb1EEEvNS_9FwdParamsE,"",@"SHT_CUDA_INFO"
	.sectionflags	@""
	.align	4


	//----- nvinfo : EIATTR_CUDA_API_VERSION
	.align		4
        /*0000*/ 	.byte	0x04, 0x37
        /*0002*/ 	.short	(.L_2106 - .L_2105)
.L_2105:
        /*0004*/ 	.word	0x00000082


	//----- nvinfo : EIATTR_KPARAM_INFO
	.align		4
.L_2106:
        /*0008*/ 	.byte	0x04, 0x17
        /*000a*/ 	.short	(.L_2108 - .L_2107)
.L_2107:
        /*000c*/ 	.word	0x00000000
        /*0010*/ 	.short	0x0000
        /*0012*/ 	.short	0x0000
        /*0014*/ 	.byte	0x00, 0xf0, 0xa1, 0x03


	//----- nvinfo : EIATTR_SPARSE_MMA_MASK
	.align		4
.L_2108:
        /*0018*/ 	.byte	0x03, 0x50
        /*001a*/ 	.short	0x0000


	//----- nvinfo : EIATTR_MAXREG_COUNT
	.align		4
        /*001c*/ 	.byte	0x03, 0x1b
        /*001e*/ 	.short	0x00ff


	//----- nvinfo : EIATTR_MERCURY_ISA_VERSION
	.align		4
        /*0020*/ 	.byte	0x03, 0x5f
        /*0022*/ 	.short	0x0101


	//----- nvinfo : EIATTR_COOP_GROUP_MASK_REGIDS
	.align		4
        /*0024*/ 	.byte	0x04, 0x29
        /*0026*/ 	.short	(.L_2110 - .L_2109)


	//   ....[0]....
.L_2109:
        /*0028*/ 	.word	0xffffffff


	//   ....[1]....
        /*002c*/ 	.word	0xffffffff


	//   ....[2]....
        /*0030*/ 	.word	0xffffffff


	//   ....[3]....
        /*0034*/ 	.word	0xffffffff


	//   ....[4]....
        /*0038*/ 	.word	0xffffffff


	//   ....[5]....
        /*003c*/ 	.word	0xffffffff


	//   ....[6]....
        /*0040*/ 	.word	0xffffffff


	//   ....[7]....
        /*0044*/ 	.word	0xffffffff


	//   ....[8]....
        /*0048*/ 	.word	0xffffffff


	//   ....[9]....
        /*004c*/ 	.word	0xffffffff


	//   ....[10]....
        /*0050*/ 	.word	0x05000082


	//   ....[11]....
        /*0054*/ 	.word	0x05000082


	//   ....[12]....
        /*0058*/ 	.word	0x05000082


	//   ....[13]....
        /*005c*/ 	.word	0x05000082


	//   ....[14]....
        /*0060*/ 	.word	0x05000082


	//   ....[15]....
        /*0064*/ 	.word	0x05000082


	//   ....[16]....
        /*0068*/ 	.word	0x05000082


	//   ....[17]....
        /*006c*/ 	.word	0x05000082


	//   ....[18]....
        /*0070*/ 	.word	0x05000082


	//   ....[19]....
        /*0074*/ 	.word	0x05000082


	//----- nvinfo : EIATTR_COOP_GROUP_INSTR_OFFSETS
	.align		4
.L_2110:
        /*0078*/ 	.byte	0x04, 0x28
        /*007a*/ 	.short	(.L_2112 - .L_2111)


	//   ....[0]....
.L_2111:
        /*007c*/ 	.word	0x00010b50


	//   ....[1]....
        /*0080*/ 	.word	0x00010b80


	//   ....[2]....
        /*0084*/ 	.word	0x00010ba0


	//   ....[3]....
        /*0088*/ 	.word	0x00010bc0


	//   ....[4]....
        /*008c*/ 	.word	0x00010be0


	//   ....[5]....
        /*0090*/ 	.word	0x00011110


	//   ....[6]....
        /*0094*/ 	.word	0x00011130


	//   ....[7]....
        /*0098*/ 	.word	0x00011150


	//   ....[8]....
        /*009c*/ 	.word	0x00011170


	//   ....[9]....
        /*00a0*/ 	.word	0x00011190


	//   ....[10]....
        /*00a4*/ 	.word	0x00012150


	//   ....[11]....
        /*00a8*/ 	.word	0x000121f0


	//   ....[12]....
        /*00ac*/ 	.word	0x00012250


	//   ....[13]....
        /*00b0*/ 	.word	0x000122b0


	//   ....[14]....
        /*00b4*/ 	.word	0x00012310


	//   ....[15]....
        /*00b8*/ 	.word	0x00012880


	//   ....[16]....
        /*00bc*/ 	.word	0x000128e0


	//   ....[17]....
        /*00c0*/ 	.word	0x00012940


	//   ....[18]....
        /*00c4*/ 	.word	0x000129a0


	//   ....[19]....
        /*00c8*/ 	.word	0x00012a00


	//----- nvinfo : EIATTR_EXIT_INSTR_OFFSETS
	.align		4
.L_2112:
        /*00cc*/ 	.byte	0x04, 0x1c
        /*00ce*/ 	.short	(.L_2114 - .L_2113)


	//   ....[0]....
.L_2113:
        /*00d0*/ 	.word	0x00000630


	//   ....[1]....
        /*00d4*/ 	.word	0x000120f0


	//----- nvinfo : EIATTR_MAX_THREADS
	.align		4
.L_2114:
        /*00d8*/ 	.byte	0x04, 0x05
        /*00da*/ 	.short	(.L_2116 - .L_2115)
.L_2115:
        /*00dc*/ 	.word	0x00000080
        /*00e0*/ 	.word	0x00000001
        /*00e4*/ 	.word	0x00000001


	//----- nvinfo : EIATTR_CRS_STACK_SIZE
	.align		4
.L_2116:
        /*00e8*/ 	.byte	0x04, 0x1e
        /*00ea*/ 	.short	(.L_2118 - .L_2117)
.L_2117:
        /*00ec*/ 	.word	0x00000000


	//----- nvinfo : EIATTR_CBANK_PARAM_SIZE
	.align		4
.L_2118:
        /*00f0*/ 	.byte	0x03, 0x19
        /*00f2*/ 	.short	0x00e8


	//----- nvinfo : EIATTR_PARAM_CBANK
	.align		4
        /*00f4*/ 	.byte	0x04, 0x0a
        /*00f6*/ 	.short	(.L_2120 - .L_2119)
	.align		4
.L_2119:
        /*00f8*/ 	.word	index@(.nv.constant0._ZN10layer_norm13ln_fwd_kernelINS_13Kernel_traitsI13__nv_bfloat16S2_fS2_fjLj1280ELj1ELj4ELj1ELj16ENS_18Kernel_traits_baseILj1280ES2_S2_fS2_fjLj128EEEEELb1ELb1ELb1ELb1EEEvNS_9FwdParamsE)
        /*00fc*/ 	.short	0x0210
        /*00fe*/ 	.short	0x00e8


	//----- nvinfo : EIATTR_SW_WAR
	.align		4
.L_2120:
        /*0100*/ 	.byte	0x04, 0x36
        /*0102*/ 	.short	(.L_2122 - .L_2121)
.L_2121:
        /*0104*/ 	.word	0x00000008
.L_2122:


//--------------------- .nv.info._ZN10layer_norm13ln_fwd_kernelINS_13Kernel_traitsIf13__nv_bfloat16fS2_fjLj1280ELj1ELj4ELj1ELj16ENS_18Kernel_traits_baseILj1280EfS2_fS2_fjLj128EEEEELb0ELb0ELb0ELb0EEEvNS_9FwdParamsE --------------------------
	.section	.nv.info._ZN10layer_norm13ln_fwd_kernelINS_13Kernel_traitsIf13__nv_bfloat16fS2_fjLj1280ELj1ELj4ELj1ELj16ENS_18Kernel_traits_baseILj1280EfS2_fS2_fjLj128EEEEELb0ELb0ELb0ELb0EEEvNS_9FwdParamsE,"",@"SHT_CUDA_INFO"
	.sectionflags	@""
	.align	4


	//----- nvinfo : EIATTR_CUDA_API_VERSION
	.align		4
        /*0000*/ 	.byte	0x04, 0x37
        /*0002*/ 	.short	(.L_2124 - .L_2123)
.L_2123:
        /*0004*/ 	.word	0x00000082


	//----- nvinfo : EIATTR_KPARAM_INFO
	.align		4
.L_2124:
        /*0008*/ 	.byte	0x04, 0x17
        /*000a*/ 	.short	(.L_2126 - .L_2125)
.L_2125:
        /*000c*/ 	.word	0x00000000
        /*0010*/ 	.short	0x0000
        /*0012*/ 	.short	0x0000
        /*0014*/ 	.byte	0x00, 0xf0, 0xa1, 0x03


	//----- nvinfo : EIATTR_SPARSE_MMA_MASK
	.align		4
.L_2126:
        /*0018*/ 	.byte	0x03, 0x50
        /*001a*/ 	.short	0x0000


	//----- nvinfo : EIATTR_MAXREG_COUNT
	.align		4
        /*001c*/ 	.byte	0x03, 0x1b
        /*001e*/ 	.short	0x00ff


	//----- nvinfo : EIATTR_MERCURY_ISA_VERSION
	.align		4
        /*0020*/ 	.byte	0x03, 0x5f
        /*0022*/ 	.short	0x0101


	//----- nvinfo : EIATTR_COOP_GROUP_MASK_REGIDS
	.align		4
        /*0024*/ 	.byte	0x04, 0x29
        /*0026*/ 	.short	(.L_2128 - .L_2127)


	//   ....[0]....
.L_2127:
        /*0028*/ 	.word	0xffffffff


	//   ....[1]....
        /*002c*/ 	.word	0xffffffff


	//   ....[2]....
        /*0030*/ 	.word	0xffffffff


	//   ....[3]....
        /*0034*/ 	.word	0xffffffff


	//   ....[4]....
        /*0038*/ 	.word	0xffffffff


	//   ....[5]....
        /*003c*/ 	.word	0xffffffff


	//   ....[6]....
        /*0040*/ 	.word	0xffffffff


	//   ....[7]....
        /*0044*/ 	.word	0xffffffff


	//   ....[8]....
        /*0048*/ 	.word	0xffffffff


	//   ....[9]....
        /*004c*/ 	.word	0xffffffff


	//   ....[10]....
        /*0050*/ 	.word	0x0500008e


	//   ....[11]....
        /*0054*/ 	.word	0x0500008e


	//   ....[12]....
        /*0058*/ 	.word	0x0500008e


	//   ....[13]....
        /*005c*/ 	.word	0x0500008e


	//   ....[14]....
        /*0060*/ 	.word	0x0500008e


	//   ....[15]....
        /*0064*/ 	.word	0x0500008e


	//   ....[16]....
        /*0068*/ 	.word	0x0500008e


	//   ....[17]....
        /*006c*/ 	.word	0x0500008e


	//   ....[18]....
        /*0070*/ 	.word	0x0500008e


	//   ....[19]....
        /*0074*/ 	.word	0x0500008e


	//----- nvinfo : EIATTR_COOP_GROUP_INSTR_OFFSETS
	.align		4
.L_2128:
        /*0078*/ 	.byte	0x04, 0x28
        /*007a*/ 	.short	(.L_2130 - .L_2129)


	//   ....[0]....
.L_2129:
        /*007c*/ 	.word	0x00001ac0


	//   ....[1]....
        /*0080*/ 	.word	0x00001af0


	//   ....[2]....
        /*0084*/ 	.word	0x00001b10


	//   ....[3]....
        /*0088*/ 	.word	0x00001b40


	//   ....[4]....
        /*008c*/ 	.word	0x00001b60


	//   ....[5]....
        /*0090*/ 	.word	0x000020a0


	//   ....[6]....
        /*0094*/ 	.word	0x000020c0


	//   ....[7]....
        /*0098*/ 	.word	0x000020e0


	//   ....[8]....
        /*009c*/ 	.word	0x00002100


	//   ....[9]....
        /*00a0*/ 	.word	0x00002120


	//   ....[10]....
        /*00a4*/ 	.word	0x00002de0


	//   ....[11]....
        /*00a8*/ 	.word	0x00002e80


	//   ....[12]....
        /*00ac*/ 	.word	0x00002ef0


	//   ....[13]....
        /*00b0*/ 	.word	0x00002f70


	//   ....[14]....
        /*00b4*/ 	.word	0x00002fe0


	//   ....[15]....
        /*00b8*/ 	.word	0x00003570


	//   ....[16]....
        /*00bc*/ 	.word	0x000035e0


	//   ....[17]....
        /*00c0*/ 	.word	0x00003650


	//   ....[18]....
        /*00c4*/ 	.word	0x000036c0


	//   ....[19]....
        /*00c8*/ 	.word	0x00003730


	//----- nvinfo : EIATTR_EXIT_INSTR_OFFSETS
	.align		4
.L_2130:
        /*00cc*/ 	.byte	0x04, 0x1c
        /*00ce*/ 	.short	(.L_2132 - .L_2131)


	//   ....[0]....
.L_2131:
        /*00d0*/ 	.word	0x00000750


	//   ....[1]....
        /*00d4*/ 	.word	0x00002d70


	//----- nvinfo : EIATTR_MAX_THREADS
	.align		4
.L_2132:
        /*00d8*/ 	.byte	0x04, 0x05
        /*00da*/ 	.short	(.L_2134 - .L_2133)
.L_2133:
        /*00dc*/ 	.word	0x00000080
        /*00e0*/ 	.word	0x00000001
        /*00e4*/ 	.word	0x00000001


	//----- nvinfo : EIATTR_CRS_STACK_SIZE
	.align		4
.L_2134:
        /*00e8*/ 	.byte	0x04, 0x1e
        /*00ea*/ 	.short	(.L_2136 - .L_2135)
.L_2135:
        /*00ec*/ 	.word	0x00000000


	//----- nvinfo : EIATTR_CBANK_PARAM_SIZE
	.align		4
.L_2136:
        /*00f0*/ 	.byte	0x03, 0x19
        /*00f2*/ 	.short	0x00e8


	//----- nvinfo : EIATTR_PARAM_CBANK
	.align		4
        /*00f4*/ 	.byte	0x04, 0x0a
        /*00f6*/ 	.short	(.L_2138 - .L_2137)
	.align		4
.L_2137:
        /*00f8*/ 	.word	index@(.nv.constant0._ZN10layer_norm13ln_fwd_kernelINS_13Kernel_traitsIf13__nv_bfloat16fS2_fjLj1280ELj1ELj4ELj1ELj16ENS_18Kernel_traits_baseILj1280EfS2_fS2_fjLj128EEEEELb0ELb0ELb0ELb0EEEvNS_9FwdParamsE)
        /*00fc*/ 	.short	0x0210
        /*00fe*/ 	.short	0x00e8


	//----- nvinfo : EIATTR_SW_WAR
	.align		4
.L_2138:
        /*0100*/ 	.byte	0x04, 0x36
        /*0102*/ 	.short	(.L_2140 - .L_2139)
.L_2139:
        /*0104*/ 	.word	0x00000008
.L_2140:


//--------------------- .nv.info._ZN10layer_norm13ln_fwd_kernelINS_13Kernel_traitsIf13__nv_bfloat16fS2_fjLj1280ELj1ELj4ELj1ELj16ENS_18Kernel_traits_baseILj1280EfS2_fS2_fjLj128EEEEELb0ELb0ELb0ELb1EEEvNS_9FwdParamsE --------------------------
	.section	.nv.info._ZN10layer_norm13ln_fwd_kernelINS_13Kernel_traitsIf13__nv_bfloat16fS2_fjLj1280ELj1ELj4ELj1ELj16ENS_18Kernel_traits_baseILj1280EfS2_fS2_fjLj128EEEEELb0ELb0ELb0ELb1EEEvNS_9FwdParamsE,"",@"SHT_CUDA_INFO"
	.sectionflags	@""
	.align	4


	//----- nvinfo : EIATTR_CUDA_API_VERSION
	.align		4
        /*0000*/ 	.byte	0x04, 0x37
        /*0002*/ 	.short	(.L_2142 - .L_2141)
.L_2141:
        /*0004*/ 	.word	0x00000082


	//----- nvinfo : EIATTR_KPARAM_INFO
	.align		4
.L_2142:
        /*0008*/ 	.byte	0x04, 0x17
        /*000a*/ 	.short	(.L_2144 - .L_2143)
.L_2143:
        /*000c*/ 	.word	0x00000000
        /*0010*/ 	.short	0x0000
        /*0012*/ 	.short	0x0000
        /*0014*/ 	.byte	0x00, 0xf0, 0xa1, 0x03


	//----- nvinfo : EIATTR_SPARSE_MMA_MASK
	.align		4
.L_2144:
        /*0018*/ 	.byte	0x03, 0x50
        /*001a*/ 	.short	0x0000


	//----- nvinfo : EIATTR_MAXREG_COUNT
	.align		4
        /*001c*/ 	.byte	0x03, 0x1b
        /*001e*/ 	.short	0x00ff


	//----- nvinfo : EIATTR_MERCURY_ISA_VERSION
	.align		4
        /*0020*/ 	.byte	0x03, 0x5f
        /*0022*/ 	.short	0x0101


	//----- nvinfo : EIATTR_COOP_GROUP_MASK_REGIDS
	.align		4
        /*0024*/ 	.byte	0x04, 0x29
        /*0026*/ 	.short	(.L_2146 - .L_2145)


	//   ....[0]....
.L_2145:
        /*0028*/ 	.word	0xffffffff


	//   ....[1]....
        /*002c*/ 	.word	0xffffffff


	//   ....[2]....
        /*0030*/ 	.word	0xffffffff


	//   ....[3]....
        /*0034*/ 	.word	0xffffffff


	//   ....[4]....
        /*0038*/ 	.word	0xffffffff


	//   ....[5]....
        /*003c*/ 	.word	0xffffffff


	//   ....[6]....
        /*0040*/ 	.word	0xffffffff


	//   ....[7]....
        /*0044*/ 	.word	0xffffffff


	//   ....[8]....
        /*0048*/ 	.word	0xffffffff


	//   ....[9]....
        /*004c*/ 	.word	0xffffffff


	//   ....[10]....
        /*0050*/ 	.word	0x0500008f


	//   ....[11]....
        /*0054*/ 	.word	0x0500008f


	//   ....[12]....
        /*0058*/ 	.word	0x0500008f


	//   ....[13]....
        /*005c*/ 	.word	0x0500008f


	//   ....[14]....
        /*0060*/ 	.word	0x0500008f


	//   ....[15]....
        /*0064*/ 	.word	0x0500008f


	//   ....[16]....
        /*0068*/ 	.word	0x0500008f


	//   ....[17]....
        /*006c*/ 	.word	0x0500008f


	//   ....[18]....
        /*0070*/ 	.word	0x0500008f


	//   ....[19]....
        /*0074*/ 	.word	0x0500008f


	//----- nvinfo : EIATTR_COOP_GROUP_INSTR_OFFSETS
	.align		4
.L_2146:
        /*0078*/ 	.byte	0x04, 0x28
        /*007a*/ 	.short	(.L_2148 - .L_2147)


	//   ....[0]....
.L_2147:
        /*007c*/ 	.word	0x00001640


	//   ....[1]....
        /*0080*/ 	.word	0x00001660


	//   ....[2]....
        /*0084*/ 	.word	0x00001680


	//   ....[3]....
        /*0088*/ 	.word	0x000016b0


	//   ....[4]....
        /*008c*/ 	.word	0x000016d0


	//   ....[5]....
        /*0090*/ 	.word	0x00001c00


	//   ....[6]....
        /*0094*/ 	.word	0x00001c20


	//   ....[7]....
        /*0098*/ 	.word	0x00001c40


	//   ....[8]....
        /*009c*/ 	.word	0x00001c60


	//   ....[9]....
        /*00a0*/ 	.word	0x00001c80


	//   ....[10]....
        /*00a4*/ 	.word	0x00002780


	//   ....[11]....
        /*00a8*/ 	.word	0x00002820


	//   ....[12]....
        /*00ac*/ 	.word	0x00002890


	//   ....[13]....
        /*00b0*/ 	.word	0x00002910


	//   ....[14]....
        /*00b4*/ 	.word	0x00002980


	//   ....[15]....
        /*00b8*/ 	.word	0x00002f00


	//   ....[16]....
        /*00bc*/ 	.word	0x00002f70


	//   ....[17]....
        /*00c0*/ 	.word	0x00002fe0


	//   ....[18]....
        /*00c4*/ 	.word	0x00003050


	//   ....[19]....
        /*00c8*/ 	.word	0x000030c0


	//----- nvinfo : EIATTR_EXIT_INSTR_OFFSETS
	.align		4
.L_2148:
        /*00cc*/ 	.byte	0x04, 0x1c
        /*00ce*/ 	.short	(.L_2150 - .L_2149)


	//   ....[0]....
.L_2149:
        /*00d0*/ 	.word	0x00000300


	//   ....[1]....
        /*00d4*/ 	.word	0x00002710


	//----- nvinfo : EIATTR_MAX_THREADS
	.align		4
.L_2150:
        /*00d8*/ 	.byte	0x04, 0x05
        /*00da*/ 	.short	(.L_2152 - .L_2151)
.L_2151:
        /*00dc*/ 	.word	0x00000080
        /*00e0*/ 	.word	0x00000001
        /*00e4*/ 	.word	0x00000001


	//----- nvinfo : EIATTR_CRS_STACK_SIZE
	.align		4
.L_2152:
        /*00e8*/ 	.byte	0x04, 0x1e
        /*00ea*/ 	.short	(.L_2154 - .L_2153)
.L_2153:
        /*00ec*/ 	.word	0x00000000


	//----- nvinfo : EIATTR_CBANK_PARAM_SIZE
	.align		4
.L_2154:
        /*00f0*/ 	.byte	0x03, 0x19
        /*00f2*/ 	.short	0x00e8


	//----- nvinfo : EIATTR_PARAM_CBANK
	.align		4
        /*00f4*/ 	.byte	0x04, 0x0a
        /*00f6*/ 	.short	(.L_2156 - .L_2155)
	.align		4
.L_2155:
        /*00f8*/ 	.word	index@(.nv.constant0._ZN10layer_norm13ln_fwd_kernelINS_13Kernel_traitsIf13__nv_bfloat16fS2_fjLj1280ELj1ELj4ELj1ELj16ENS_18Kernel_traits_baseILj1280EfS2_fS2_fjLj128EEEEELb0ELb0ELb0ELb1EEEvNS_9FwdParamsE)
        /*00fc*/ 	.short	0x0210
        /*00fe*/ 	.short	0x00e8


	//----- nvinfo : EIATTR_SW_WAR
	.align		4
.L_2156:
        /*0100*/ 	.byte	0x04, 0x36
        /*0102*/ 	.short	(.L_2158 - .L_2157)
.L_2157:
        /*0104*/ 	.word	0x00000008
.L_2158:


//--------------------- .nv.info._ZN10layer_norm13ln_fwd_kernelINS_13Kernel_traitsIf13__nv_bfloat16fS2_fjLj1280ELj1ELj4ELj1ELj16ENS_18Kernel_traits_baseILj1280EfS2_fS2_fjLj128EEEEELb0ELb0ELb1ELb0EEEvNS_9FwdParamsE --------------------------
	.section	.nv.info._ZN10layer_norm13ln_fwd_kernelINS_13Kernel_traitsIf13__nv_bfloat16fS2_fjLj1280ELj1ELj4ELj1ELj16ENS_18Kernel_traits_baseILj1280EfS2_fS2_fjLj128EEEEELb0ELb0ELb1ELb0EEEvNS_9FwdParamsE,"",@"SHT_CUDA_INFO"
	.sectionflags	@""
	.align	4


	//----- nvinfo : EIATTR_CUDA_API_VERSION
	.align		4
        /*0000*/ 	.byte	0x04, 0x37
        /*0002*/ 	.short	(.L_2160 - .L_2159)
.L_2159:
        /*0004*/ 	.word	0x00000082


	//----- nvinfo : EIATTR_KPARAM_INFO
	.align		4
.L_2160:
        /*0008*/ 	.byte	0x04, 0x17
        /*000a*/ 	.short	(.L_2162 - .L_2161)
.L_2161:
        /*000c*/ 	.word	0x00000000
        /*0010*/ 	.short	0x0000
        /*0012*/ 	.short	0x0000
        /*0014*/ 	.byte	0x00, 0xf0, 0xa1, 0x03


	//----- nvinfo : EIATTR_SPARSE_MMA_MASK
	.align		4
.L_2162:
        /*0018*/ 	.byte	0x03, 0x50
        /*001a*/ 	.short	0x0000


	//----- nvinfo : EIATTR_MAXREG_COUNT
	.align		4
        /*001c*/ 	.byte	0x03, 0x1b
        /*001e*/ 	.short	0x00ff


	//----- nvinfo : EIATTR_MERCURY_ISA_VERSION
	.align		4
        /*0020*/ 	.byte	0x03, 0x5f
        /*0022*/ 	.short	0x0101


	//----- nvinfo : EIATTR_COOP_GROUP_MASK_REGIDS
	.align		4
        /*0024*/ 	.byte	0x04, 0x29
        /*0026*/ 	.short	(.L_2164 - .L_2163)


	//   ....[0]....
.L_2163:
        /*0028*/ 	.word	0xffffffff


	//   ....[1]....
        /*002c*/ 	.word	0xffffffff


	//   ....[2]....
        /*0030*/ 	.word	0xffffffff


	//   ....[3]....
        /*0034*/ 	.word	0xffffffff


	//   ....[4]....
        /*0038*/ 	.word	0xffffffff


	//   ....[5]....
        /*003c*/ 	.word	0xffffffff


	//   ....[6]....
        /*0040*/ 	.word	0xffffffff


	//   ....[7]....
        /*0044*/ 	.word	0xffffffff


	//   ....[8]....
        /*0048*/ 	.word	0xffffffff


	//   ....[9]....
        /*004c*/ 	.word	0xffffffff


	//   ....[10]....
        /*0050*/ 	.word	0x05000099


	//   ....[11]....
        /*0054*/ 	.word	0x05000099


	//   ....[12]....
        /*0058*/ 	.word	0x05000099


	//   ....[13]....
        /*005c*/ 	.word	0x05000099


	//   ....[14]....
        /*0060*/ 	.word	0x05000099


	//   ....[15]....
        /*0064*/ 	.word	0x05000099


	//   ....[16]....
        /*0068*/ 	.word	0x05000099


	//   ....[17]....
        /*006c*/ 	.word	0x05000099


	//   ....[18]....
        /*0070*/ 	.word	0x05000099


	//   ....[19]....
        /*0074*/ 	.word	0x05000099


	//----- nvinfo : EIATTR_COOP_GROUP_INSTR_OFFSETS
	.align		4
.L_2164:
        /*0078*/ 	.byte	0x04, 0x28
        /*007a*/ 	.short	(.L_2166 - .L_2165)


	//   ....[0]....
.L_2165:
        /*007c*/ 	.word	0x00002a10


	//   ....[1]....
        /*0080*/ 	.word	0x00002a40


	//   ....[2]....
        /*0084*/ 	.word	0x00002a60


	//   ....[3]....
        /*0088*/ 	.word	0x00002a80


	//   ....[4]....
        /*008c*/ 	.word	0x00002aa0


	//   ....[5]....
        /*0090*/ 	.word	0x00002fe0


	//   ....[6]....
        /*0094*/ 	.word	0x00003000


	//   ....[7]....
        /*0098*/ 	.word	0x00003020


	//   ....[8]....
        /*009c*/ 	.word	0x00003040


	//   ....[9]....
        /*00a0*/ 	.word	0x00003060


	//   ....[10]....
        /*00a4*/ 	.word	0x00003dd0


	//   ....[11]....
        /*00a8*/ 	.word	0x00003e80


	//   ....[12]....
        /*00ac*/ 	.word	0x00003ef0


	//   ....[13]....
        /*00b0*/ 	.word	0x00003f60


	//   ....[14]....
        /*00b4*/ 	.word	0x00003fd0


	//   ....[15]....
        /*00b8*/ 	.word	0x00004560


	//   ....[16]....
        /*00bc*/ 	.word	0x000045d0


	//   ....[17]....
        /*00c0*/ 	.word	0x00004640


	//   ....[18]....
        /*00c4*/ 	.word	0x000046b0


	//   ....[19]....
        /*00c8*/ 	.word	0x00004720


	//----- nvinfo : EIATTR_EXIT_INSTR_OFFSETS
	.align		4
.L_2166:
        /*00cc*/ 	.byte	0x04, 0x1c
        /*00ce*/ 	.short	(.L_2168 - .L_2167)


	//   ....[0]....
.L_2167:
        /*00d0*/ 	.word	0x00000760


	//   ....[1]....
        /*00d4*/ 	.word	0x00003d60


	//----- nvinfo : EIATTR_MAX_THREADS
	.align		4
.L_2168:
        /*00d8*/ 	.byte	0x04, 0x05
        /*00da*/ 	.short	(.L_2170 - .L_2169)
.L_2169:
        /*00dc*/ 	.word	0x00000080
        /*00e0*/ 	.word	0x00000001
        /*00e4*/ 	.word	0x00000001


	//----- nvinfo : EIATTR_CRS_STACK_SIZE
	.align		4
.L_2170:
        /*00e8*/ 	.byte	0x04, 0x1e
        /*00ea*/ 	.short	(.L_2172 - .L_2171)
.L_2171:
        /*00ec*/ 	.word	0x00000000


	//----- nvinfo : EIATTR_CBANK_PARAM_SIZE
	.align		4
.L_2172:
        /*00f0*/ 	.byte	0x03, 0x19
        /*00f2*/ 	.short	0x00e8


	//----- nvinfo : EIATTR_PARAM_CBANK
	.align		4
        /*00f4*/ 	.byte	0x04, 0x0a
        /*00f6*/ 	.short	(.L_2174 - .L_2173)
	.align		4
.L_2173:
        /*00f8*/ 	.word	index@(.nv.constant0._ZN10layer_norm13ln_fwd_kernelINS_13Kernel_traitsIf13__nv_bfloat16fS2_fjLj1280ELj1ELj4ELj1ELj16ENS_18Kernel_traits_baseILj1280EfS2_fS2_fjLj128EEEEELb0ELb0ELb1ELb0EEEvNS_9FwdParamsE)
        /*00fc*/ 	.short	0x0210
        /*00fe*/ 	.short	0x00e8


	//----- nvinfo : EIATTR_SW_WAR
	.align		4
.L_2174:
        /*0100*/ 	.byte	0x04, 0x36
        /*0102*/ 	.short	(.L_2176 - .L_2175)
.L_2175:
        /*0104*/ 	.word	0x00000008
.L_2176:


//--------------------- .nv.info._ZN10layer_norm13ln_fwd_kernelINS_13Kernel_traitsIf13__nv_bfloat16fS2_fjLj1280ELj1ELj4ELj1ELj16ENS_18Kernel_traits_baseILj1280EfS2_fS2_fjLj128EEEEELb0ELb0ELb1ELb1EEEvNS_9FwdParamsE --------------------------
	.section	.nv.info._ZN10layer_norm13ln_fwd_kernelINS_13Kernel_traitsIf13__nv_bfloat16fS2_fjLj1280ELj1ELj4ELj1ELj16ENS_18Kernel_traits_baseILj1280EfS2_fS2_fjLj128EEEEELb0ELb0ELb1ELb1EEEvNS_9FwdParamsE,"",@"SHT_CUDA_INFO"
	.sectionflags	@""
	.align	4


	//----- nvinfo : EIATTR_CUDA_API_VERSION
	.align		4
        /*0000*/ 	.byte	0x04, 0x37
        /*0002*/ 	.short	(.L_2178 - .L_2177)
.L_2177:
        /*0004*/ 	.word	0x00000082


	//----- nvinfo : EIATTR_KPARAM_INFO
	.align		4
.L_2178:
        /*0008*/ 	.byte	0x04, 0x17
        /*000a*/ 	.short	(.L_2180 - .L_2179)
.L_2179:
        /*000c*/ 	.word	0x00000000
        /*0010*/ 	.short	0x0000
        /*0012*/ 	.short	0x0000
        /*0014*/ 	.byte	0x00, 0xf0, 0xa1, 0x03


	//----- nvinfo : EIATTR_SPARSE_MMA_MASK
	.align		4
.L_2180:
        /*0018*/ 	.byte	0x03, 0x50
        /*001a*/ 	.short	0x0000


	//----- nvinfo : EIATTR_MAXREG_COUNT
	.align		4
        /*001c*/ 	.byte	0x03, 0x1b
        /*001e*/ 	.short	0x00ff


	//----- nvinfo : EIATTR_MERCURY_ISA_VERSION
	.align		4
        /*0020*/ 	.byte	0x03, 0x5f
        /*0022*/ 	.short	0x0101


	//----- nvinfo : EIATTR_COOP_GROUP_MASK_REGIDS
	.align		4
        /*0024*/ 	.byte	0x04, 0x29
        /*0026*/ 	.short	(.L_2182 - .L_2181)


	//   ....[0]....
.L_2181:
        /*0028*/ 	.word	0xffffffff


	//   ....[1]....
        /*002c*/ 	.word	0xffffffff


	//   ....[2]....
        /*0030*/ 	.word	0xffffffff


	//   ....[3]....
        /*0034*/ 	.word	0xffffffff


	//   ....[4]....
        /*0038*/ 	.word	0xffffffff


	//   ....[5]....
        /*003c*/ 	.word	0xffffffff


	//   ....[6]....
        /*0040*/ 	.word	0xffffffff


	//   ....[7]....
        /*0044*/ 	.word	0xffffffff


	//   ....[8]....
        /*0048*/ 	.word	0xffffffff


	//   ....[9]....
        /*004c*/ 	.word	0xffffffff


	//   ....[10]....
        /*0050*/ 	.word	0x05000091


	//   ....[11]....
        /*0054*/ 	.word	0x05000091


	//   ....[12]....
        /*0058*/ 	.word	0x05000091


	//   ....[13]....
        /*005c*/ 	.word	0x05000091


	//   ....[14]....
        /*0060*/ 	.word	0x05000091


	//   ....[15]....
        /*0064*/ 	.word	0x05000091


	//   ....[16]....
        /*0068*/ 	.word	0x05000091


	//   ....[17]....
        /*006c*/ 	.word	0x05000091


	//   ....[18]....
        /*0070*/ 	.word	0x05000091


	//   ....[19]....
        /*0074*/ 	.word	0x05000091


	//----- nvinfo : EIATTR_COOP_GROUP_INSTR_OFFSETS
	.align		4
.L_2182:
        /*0078*/ 	.byte	0x04, 0x28
        /*007a*/ 	.short	(.L_2184 - .L_2183)


	//   ....[0]....
.L_2183:
        /*007c*/ 	.word	0x000023a0


	//   ....[1]....
        /*0080*/ 	.word	0x000023d0


	//   ....[2]....
        /*0084*/ 	.word	0x000023f0


	//   ....[3]....
        /*0088*/ 	.word	0x00002410


	//   ....[4]....
        /*008c*/ 	.word	0x00002430


	//   ....[5]....
        /*0090*/ 	.word	0x00002960


	//   ....[6]....
        /*0094*/ 	.word	0x00002980


	//   ....[7]....
        /*0098*/ 	.word	0x000029a0


	//   ....[8]....
        /*009c*/ 	.word	0x000029c0


	//   ....[9]....
        /*00a0*/ 	.word	0x000029e0


	//   ....[10]....
        /*00a4*/ 	.word	0x000035d0


	//   ....[11]....
        /*00a8*/ 	.word	0x00003680


	//   ....[12]....
        /*00ac*/ 	.word	0x000036f0


	//   ....[13]....
        /*00b0*/ 	.word	0x00003760


	//   ....[14]....
        /*00b4*/ 	.word	0x000037d0


	//   ....[15]....
        /*00b8*/ 	.word	0x00003d50


	//   ....[16]....
        /*00bc*/ 	.word	0x00003dc0


	//   ....[17]....
        /*00c0*/ 	.word	0x00003e30


	//   ....[18]....
        /*00c4*/ 	.word	0x00003ea0


	//   ....[19]....
        /*00c8*/ 	.word	0x00003f10


	//----- nvinfo : EIATTR_EXIT_INSTR_OFFSETS
	.align		4
.L_2184:
        /*00cc*/ 	.byte	0x04, 0x1c
        /*00ce*/ 	.short	(.L_2186 - .L_2185)


	//   ....[0]....
.L_2185:
        /*00d0*/ 	.word	0x00000300


	//   ....[1]....
        /*00d4*/ 	.word	0x00003560


	//----- nvinfo : EIATTR_MAX_THREADS
	.align		4
.L_2186:
        /*00d8*/ 	.byte	0x04, 0x05
        /*00da*/ 	.short	(.L_2188 - .L_2187)
.L_2187:
        /*00dc*/ 	.word	0x00000080
        /*00e0*/ 	.word	0x00000001
        /*00e4*/ 	.word	0x00000001


	//----- nvinfo : EIATTR_CRS_STACK_SIZE
	.align		4
.L_2188:
        /*00e8*/ 	.byte	0x04, 0x1e
        /*00ea*/ 	.short	(.L_2190 - .L_2189)
.L_2189:
        /*00ec*/ 	.word	0x00000000


	//----- nvinfo : EIATTR_CBANK_PARAM_SIZE
	.align		4
.L_2190:
        /*00f0*/ 	.byte	0x03, 0x19
        /*00f2*/ 	.short	0x00e8


	//----- nvinfo : EIATTR_PARAM_CBANK
	.align		4
        /*00f4*/ 	.byte	0x04, 0x0a
        /*00f6*/ 	.short	(.L_2192 - .L_2191)
	.align		4
.L_2191:
        /*00f8*/ 	.word	index@(.nv.constant0._ZN10layer_norm13ln_fwd_kernelINS_13Kernel_traitsIf13__nv_bfloat16fS2_fjLj1280ELj1ELj4ELj1ELj16ENS_18Kernel_traits_baseILj1280EfS2_fS2_fjLj128EEEEELb0ELb0ELb1ELb1EEEvNS_9FwdParamsE)
        /*00fc*/ 	.short	0x0210
        /*00fe*/ 	.short	0x00e8


	//----- nvinfo : EIATTR_SW_WAR
	.align		4
.L_2192:
        /*0100*/ 	.byte	0x04, 0x36
        /*0102*/ 	.short	(.L_2194 - .L_2193)
.L_2193:
        /*0104*/ 	.word	0x00000008
.L_2194:


//--------------------- .nv.info._ZN10layer_norm13ln_fwd_kernelINS_13Kernel_traitsIf13__nv_bfloat16fS2_fjLj1280ELj1ELj4ELj1ELj16ENS_18Kernel_traits_baseILj1280EfS2_fS2_fjLj128EEEEELb0ELb1ELb0ELb0EEEvNS_9FwdParamsE --------------------------
	.section	.nv.info._ZN10layer_norm13ln_fwd_kernelINS_13Kernel_traitsIf13__nv_bfloat16fS2_fjLj1280ELj1ELj4ELj1ELj16ENS_18Kernel_traits_baseILj1280EfS2_fS2_fjLj128EEEEELb0ELb1ELb0ELb0EEEvNS_9FwdParamsE,"",@"SHT_CUDA_INFO"
	.sectionflags	@""
	.align	4


	//----- nvinfo : EIATTR_CUDA_API_VERSION
	.align		4
        /*0000*/ 	.byte	0x04, 0x37
        /*0002*/ 	.short	(.L_2196 - .L_2195)
.L_2195:
        /*0004*/ 	.word	0x00000082


	//----- nvinfo : EIATTR_KPARAM_INFO
	.align		4
.L_2196:
        /*0008*/ 	.byte	0x04, 0x17
        /*000a*/ 	.short	(.L_2198 - .L_2197)
.L_2197:
        /*000c*/ 	.word	0x00000000
        /*0010*/ 	.short	0x0000
        /*0012*/ 	.short	0x0000
        /*0014*/ 	.byte	0x00, 0xf0, 0xa1, 0x03


	//----- nvinfo : EIATTR_SPARSE_MMA_MASK
	.align		4
.L_2198:
        /*0018*/ 	.byte	0x03, 0x50
        /*001a*/ 	.short	0x0000


	//----- nvinfo : EIATTR_MAXREG_COUNT
	.align		4
        /*001c*/ 	.byte	0x03, 0x1b
        /*001e*/ 	.short	0x00ff


	//----- nvinfo : EIATTR_MERCURY_ISA_VERSION
	.align		4
        /*0020*/ 	.byte	0x03, 0x5f
        /*0022*/ 	.short	0x0101


	//----- nvinfo : EIATTR_COOP_GROUP_MASK_REGIDS
	.align		4
        /*0024*/ 	.byte	0x04, 0x29
        /*0026*/ 	.short	(.L_2200 - .L_2199)


	//   ....[0]....
.L_2199:
        /*0028*/ 	.word	0xffffffff


	//   ....[1]....
        /*002c*/ 	.word	0xffffffff


	//   ....[2]....
        /*0030*/ 	.word	0xffffffff


	//   ....[3]....
        /*0034*/ 	.word	0xffffffff


	//   ....[4]....
        /*0038*/ 	.word	0xffffffff


	//   ....[5]....
        /*003c*/ 	.word	0xffffffff


	//   ....[6]....
        /*0040*/ 	.word	0xffffffff


	//   ....[7]....
        /*0044*/ 	.word	0xffffffff


	//   ....[8]....
        /*0048*/ 	.word	0xffffffff


	//   ....[9]....
        /*004c*/ 	.word	0xffffffff


	//   ....[10]....
        /*0050*/ 	.word	0x050000b4


	//   ....[11]....
        /*0054*/ 	.word	0x050000b4


	//   ....[12]....
        /*0058*/ 	.word	0x050000b4


	//   ....[13]....
        /*005c*/ 	.word	0x050000b4


	//   ....[14]....
        /*0060*/ 	.word	0x050000b4


	//   ....[15]....
        /*0064*/ 	.word	0x050000b4


	//   ....[16]....
        /*0068*/ 	.word	0x050000b4


	//   ....[17]....
        /*006c*/ 	.word	0x050000b4


	//   ....[18]....
        /*0070*/ 	.word	0x050000b4


	//   ....[19]....
        /*0074*/ 	.word	0x050000b4


	//----- nvinfo : EIATTR_COOP_GROUP_INSTR_OFFSETS
	.align		4
.L_2200:
        /*0078*/ 	.byte	0x04, 0x28
        /*007a*/ 	.short	(.L_2202 - .L_2201)


	//   ....[0]....
.L_2201:
        /*007c*/ 	.word	0x00001ed0


	//   ....[1]....
        /*0080*/ 	.word	0x00001f10


	//   ....[2]....
        /*0084*/ 	.word	0x00001f30


	//   ....[3]....
        /*0088*/ 	.word	0x00001f50


	//   ....[4]....
        /*008c*/ 	.word	0x00001f70


	//   ....[5]....
        /*0090*/ 	.word	0x000024b0


	//   ....[6]....
        /*0094*/ 	.word	0x000024d0


	//   ....[7]....
        /*0098*/ 	.word	0x000024f0


	//   ....[8]....
        /*009c*/ 	.word	0x00002510


	//   ....[9]....
        /*00a0*/ 	.word	0x00002530


	//   ....[10]....
        /*00a4*/ 	.word	0x000031f0


	//   ....[11]....
        /*00a8*/ 	.word	0x000032a0


	//   ....[12]....
        /*00ac*/ 	.word	0x00003310


	//   ....[13]....
        /*00b0*/ 	.word	0x00003380


	//   ....[14]....
        /*00b4*/ 	.word	0x000033f0


	//   ....[15]....
        /*00b8*/ 	.word	0x00003990


	//   ....[16]....
        /*00bc*/ 	.word	0x00003a00


	//   ....[17]....
        /*00c0*/ 	.word	0x00003a70


	//   ....[18]....
        /*00c4*/ 	.word	0x00003ae0


	//   ....[19]....
        /*00c8*/ 	.word	0x00003b50


	//----- nvinfo : EIATTR_EXIT_INSTR_OFFSETS
	.align		4
.L_2202:
        /*00cc*/ 	.byte	0x04, 0x1c
        /*00ce*/ 	.short	(.L_2204 - .L_2203)


	//   ....[0]....
.L_2203:
        /*00d0*/ 	.word	0x000008e0


	//   ....[1]....
        /*00d4*/ 	.word	0x00003180


	//----- nvinfo : EIATTR_MAX_THREADS
	.align		4
.L_2204:
        /*00d8*/ 	.byte	0x04, 0x05
        /*00da*/ 	.short	(.L_2206 - .L_2205)
.L_2205:
        /*00dc*/ 	.word	0x00000080
        /*00e0*/ 	.word	0x00000001
        /*00e4*/ 	.word	0x00000001


	//----- nvinfo : EIATTR_CRS_STACK_SIZE
	.align		4
.L_2206:
        /*00e8*/ 	.byte	0x04, 0x1e
        /*00ea*/ 	.short	(.L_2208 - .L_2207)
.L_2207:
        /*00ec*/ 	.word	0x00000000


	//----- nvinfo : EIATTR_CBANK_PARAM_SIZE
	.align		4
.L_2208:
        /*00f0*/ 	.byte	0x03, 0x19
        /*00f2*/ 	.short	0x00e8


	//----- nvinfo : EIATTR_PARAM_CBANK
	.align		4
        /*00f4*/ 	.byte	0x04, 0x0a
        /*00f6*/ 	.short	(.L_2210 - .L_2209)
	.align		4
.L_2209:
        /*00f8*/ 	.word	index@(.nv.constant0._ZN10layer_norm13ln_fwd_kernelINS_13Kernel_traitsIf13__nv_bfloat16fS2_fjLj1280ELj1ELj4ELj1ELj16ENS_18Kernel_traits_baseILj1280EfS2_fS2_fjLj128EEEEELb0ELb1ELb0ELb0EEEvNS_9FwdParamsE)
        /*00fc*/ 	.short	0x0210
        /*00fe*/ 	.short	0x00e8


	//----- nvinfo : EIATTR_SW_WAR
	.align		4
.L_2210:
        /*0100*/ 	.byte	0x04, 0x36
        /*0102*/ 	.short	(.L_2212 - .L_2211)
.L_2211:
        /*0104*/ 	.word	0x00000008
.L_2212:


//--------------------- .nv.info._ZN10layer_norm13ln_fwd_kernelINS_13Kernel_traitsIf13__nv_bfloat16fS2_fjLj1280ELj1ELj4ELj1ELj16ENS_18Kernel_traits_baseILj1280EfS2_fS2_fjLj128EEEEELb0ELb1ELb0ELb1EEEvNS_9FwdParamsE --------------------------
	.section	.nv.info._ZN10layer_norm13ln_fwd_kernelINS_13Kernel_traitsIf13__nv_bfloat16fS2_fjLj1280ELj1ELj4ELj1ELj16ENS_18Kernel_traits_baseILj1280EfS2_fS2_fjLj128EEEEELb0ELb1ELb0ELb1EEEvNS_9FwdParamsE,"",@"SHT_CUDA_INFO"
	.sectionflags	@""
	.align	4


	//----- nvinfo : EIATTR_CUDA_API_VERSION
	.align		4
        /*0000*/ 	.byte	0x04, 0x37
        /*0002*/ 	.short	(.L_2214 - .L_2213)
.L_2213:
        /*0004*/ 	.word	0x00000082


	//----- nvinfo : EIATTR_KPARAM_INFO
	.align		4
.L_2214:
        /*0008*/ 	.byte	0x04, 0x17
        /*000a*/ 	.short	(.L_2216 - .L_2215)
.L_2215:
        /*000c*/ 	.word	0x00000000
        /*0010*/ 	.short	0x0000
        /*0012*/ 	.short	0x0000
        /*0014*/ 	.byte	0x00, 0xf0, 0xa1, 0x03


	//----- nvinfo : EIATTR_SPARSE_MMA_MASK
	.align		4
.L_2216:
        /*0018*/ 	.byte	0x03, 0x50
        /*001a*/ 	.short	0x0000


	//----- nvinfo : EIATTR_MAXREG_COUNT
	.align		4
        /*001c*/ 	.byte	0x03, 0x1b
        /*001e*/ 	.short	0x00ff


	//----- nvinfo : EIATTR_MERCURY_ISA_VERSION
	.align		4
        /*0020*/ 	.byte	0x03, 0x5f
        /*0022*/ 	.short	0x0101


	//----- nvinfo : EIATTR_COOP_GROUP_MASK_REGIDS
	.align		4
        /*0024*/ 	.byte	0x04, 0x29
        /*0026*/ 	.short	(.L_2218 - .L_2217)


	//   ....[0]....
.L_2217:
        /*0028*/ 	.word	0xffffffff


	//   ....[1]....
        /*002c*/ 	.word	0xffffffff


	//   ....[2]....
        /*0030*/ 	.word	0xffffffff


	//   ....[3]....
        /*0034*/ 	.word	0xffffffff


	//   ....[4]....
        /*0038*/ 	.word	0xffffffff


	//   ....[5]....
        /*003c*/ 	.word	0xffffffff


	//   ....[6]....
        /*0040*/ 	.word	0xffffffff


	//   ....[7]....
        /*0044*/ 	.word	0xffffffff


	//   ....[8]....
        /*0048*/ 	.word	0xffffffff


	//   ....[9]....
        /*004c*/ 	.word	0xffffffff


	//   ....[10]....
        /*0050*/ 	.word	0x050000a2


	//   ....[11]....
        /*0054*/ 	.word	0x050000a2


	//   ....[12]....
        /*0058*/ 	.word	0x050000a2


	//   ....[13]....
        /*005c*/ 	.word	0x050000a2


	//   ....[14]....
        /*0060*/ 	.word	0x050000a2


	//   ....[15]....
        /*0064*/ 	.word	0x050000a2


	//   ....[16]....
        /*0068*/ 	.word	0x050000a2


	//   ....[17]....
        /*006c*/ 	.word	0x050000a2


	//   ....[18]....
        /*0070*/ 	.word	0x050000a2


	//   ....[19]....
        /*0074*/ 	.word	0x050000a2


	//----- nvinfo : EIATTR_COOP_GROUP_INSTR_OFFSETS
	.align		4
.L_2218:
        /*0078*/ 	.byte	0x04, 0x28
        /*007a*/ 	.short	(.L_2220 - .L_2219)


	//   ....[0]....
.L_2219:
        /*007c*/ 	.word	0x00001980


	//   ....[1]....
        /*0080*/ 	.word	0x000019a0


	//   ....[2]....
        /*0084*/ 	.word	0x000019c0


	//   ....[3]....
        /*0088*/ 	.word	0x000019e0


	//   ....[4]....
        /*008c*/ 	.word	0x00001a10


	//   ....[5]....
        /*0090*/ 	.word	0x00001f40


	//   ....[6]....
        /*0094*/ 	.word	0x00001f60


	//   ....[7]....
        /*0098*/ 	.word	0x00001f80


	//   ....[8]....
        /*009c*/ 	.word	0x00001fa0


	//   ....[9]....
        /*00a0*/ 	.word	0x00001fc0


	//   ....[10]....
        /*00a4*/ 	.word	0x00002ac0


	//   ....[11]....
        /*00a8*/ 	.word	0x00002b60


	//   ....[12]....
        /*00ac*/ 	.word	0x00002bd0


	//   ....[13]....
        /*00b0*/ 	.word	0x00002c40


	//   ....[14]....
        /*00b4*/ 	.word	0x00002cc0


	//   ....[15]....
        /*00b8*/ 	.word	0x00003240


	//   ....[16]....
        /*00bc*/ 	.word	0x000032b0


	//   ....[17]....
        /*00c0*/ 	.word	0x00003320


	//   ....[18]....
        /*00c4*/ 	.word	0x00003390


	//   ....[19]....
        /*00c8*/ 	.word	0x00003400


	//----- nvinfo : EIATTR_EXIT_INSTR_OFFSETS
	.align		4
.L_2220:
        /*00cc*/ 	.byte	0x04, 0x1c
        /*00ce*/ 	.short	(.L_2222 - .L_2221)


	//   ....[0]....
.L_2221:
        /*00d0*/ 	.word	0x00000340


	//   ....[1]....
        /*00d4*/ 	.word	0x00002a50


	//----- nvinfo : EIATTR_MAX_THREADS
	.align		4
.L_2222:
        /*00d8*/ 	.byte	0x04, 0x05
        /*00da*/ 	.short	(.L_2224 - .L_2223)
.L_2223:
        /*00dc*/ 	.word	0x00000080
        /*00e0*/ 	.word	0x00000001
        /*00e4*/ 	.word	0x00000001


	//----- nvinfo : EIATTR_CRS_STACK_SIZE
	.align		4
.L_2224:
        /*00e8*/ 	.byte	0x04, 0x1e
        /*00ea*/ 	.short	(.L_2226 - .L_2225)
.L_2225:
        /*00ec*/ 	.word	0x00000000


	//----- nvinfo : EIATTR_CBANK_PARAM_SIZE
	.align		4
.L_2226:
        /*00f0*/ 	.byte	0x03, 0x19
        /*00f2*/ 	.short	0x00e8


	//----- nvinfo : EIATTR_PARAM_CBANK
	.align		4
        /*00f4*/ 	.byte	0x04, 0x0a
        /*00f6*/ 	.short	(.L_2228 - .L_2227)
	.align		4
.L_2227:
        /*00f8*/ 	.word	index@(.nv.constant0._ZN10layer_norm13ln_fwd_kernelINS_13Kernel_traitsIf13__nv_bfloat16fS2_fjLj1280ELj1ELj4ELj1ELj16ENS_18Kernel_traits_baseILj1280EfS2_fS2_fjLj128EEEEELb0ELb1ELb0ELb1EEEvNS_9FwdParamsE)
        /*00fc*/ 	.short	0x0210
        /*00fe*/ 	.short	0x00e8


	//----- nvinfo : EIATTR_SW_WAR
	.align		4
.L_2228:
        /*0100*/ 	.byte	0x04, 0x36
        /*0102*/ 	.short	(.L_2230 - .L_2229)
.L_2229:
        /*0104*/ 	.word	0x00000008
.L_2230:


//--------------------- .nv.info._ZN10layer_norm13ln_fwd_kernelINS_13Kernel_traitsIf13__nv_bfloat16fS2_fjLj1280ELj1ELj4ELj1ELj16ENS_18Kernel_traits_baseILj1280EfS2_fS2_fjLj128EEEEELb0ELb1ELb1ELb0EEEvNS_9FwdParamsE --------------------------
	.section	.nv.info._ZN10layer_norm13ln_fwd_kernelINS_13Kernel_traitsIf13__nv_bfloat16fS2_fjLj1280ELj1ELj4ELj1ELj16ENS_18Kernel_traits_baseILj1280EfS2_fS2_fjLj128EEEEELb0ELb1ELb1ELb0EEEvNS_9FwdParamsE,"",@"SHT_CUDA_INFO"
	.sectionflags	@""
	.align	4


	//----- nvinfo : EIATTR_CUDA_API_VERSION
	.align		4
        /*0000*/ 	.byte	0x04, 0x37
        /*0002*/ 	.short	(.L_2232 - .L_2231)
.L_2231:
        /*0004*/ 	.word	0x00000082


	//----- nvinfo : EIATTR_KPARAM_INFO
	.align		4
.L_2232:
        /*0008*/ 	.byte	0x04, 0x17
        /*000a*/ 	.short	(.L_2234 - .L_2233)
.L_2233:
        /*000c*/ 	.word	0x00000000
        /*0010*/ 	.short	0x0000
        /*0012*/ 	.short	0x0000
        /*0014*/ 	.byte	0x00, 0xf0, 0xa1, 0x03


	//----- nvinfo : EIATTR_SPARSE_MMA_MASK
	.align		4
.L_2234:
        /*0018*/ 	.byte	0x03, 0x50
        /*001a*/ 	.short	0x0000


	//----- nvinfo : EIATTR_MAXREG_COUNT
	.align		4
        /*001c*/ 	.byte	0x03, 0x1b
        /*001e*/ 	.short	0x00ff


	//----- nvinfo : EIATTR_MERCURY_ISA_VERSION
	.align		4
        /*0020*/ 	.byte	0x03, 0x5f
        /*0022*/ 	.short	0x0101


	//----- nvinfo : EIATTR_COOP_GROUP_MASK_REGIDS
	.align		4
        /*0024*/ 	.byte	0x04, 0x29
        /*0026*/ 	.short	(.L_2236 - .L_2235)


	//   ....[0]....
.L_2235:
        /*0028*/ 	.word	0xffffffff


	//   ....[1]....
        /*002c*/ 	.word	0xffffffff


	//   ....[2]....
        /*0030*/ 	.word	0xffffffff


	//   ....[3]....
        /*0034*/ 	.word	0xffffffff


	//   ....[4]....
        /*0038*/ 	.word	0xffffffff


	//   ....[5]....
        /*003c*/ 	.word	0xffffffff


	//   ....[6]....
        /*0040*/ 	.word	0xffffffff


	//   ....[7]....
        /*0044*/ 	.word	0xffffffff


	//   ....[8]....
        /*0048*/ 	.word	0xffffffff


	//   ....[9]....
        /*004c*/ 	.word	0xffffffff


	//   ....[10]....
        /*0050*/ 	.word	0x050000c2


	//   ....[11]....
        /*0054*/ 	.word	0x050000c2


	//   ....[12]....
        /*0058*/ 	.word	0x050000c2


	//   ....[13]....
        /*005c*/ 	.word	0x050000c2


	//   ....[14]....
        /*0060*/ 	.word	0x050000c2


	//   ....[15]....
        /*0064*/ 	.word	0x050000c2


	//   ....[16]....
        /*0068*/ 	.word	0x050000c2


	//   ....[17]....
        /*006c*/ 	.word	0x050000c2


	//   ....[18]....
        /*0070*/ 	.word	0x050000c2


	//   ....[19]....
        /*0074*/ 	.word	0x050000c2


	//----- nvinfo : EIATTR_COOP_GROUP_INSTR_OFFSETS
	.align		4
.L_2236:
        /*0078*/ 	.byte	0x04, 0x28
        /*007a*/ 	.short	(.L_2238 - .L_2237)


	//   ....[0]....
.L_2237:
        /*007c*/ 	.word	0x00002e30


	//   ....[1]....
        /*0080*/ 	.word	0x00002e60


	//   ....[2]....
        /*0084*/ 	.word	0x00002e80


	//   ....[3]....
        /*0088*/ 	.word	0x00002ea0


	//   ....[4]....
        /*008c*/ 	.word	0x00002ec0


	//   ....[5]....
        /*0090*/ 	.word	0x00003400


	//   ....[6]....
        /*0094*/ 	.word	0x00003420


	//   ....[7]....
        /*0098*/ 	.word	0x00003440


	//   ....[8]....
        /*009c*/ 	.word	0x00003460


	//   ....[9]....
        /*00a0*/ 	.word	0x00003480


	//   ....[10]....
        /*00a4*/ 	.word	0x000041e0


	//   ....[11]....
        /*00a8*/ 	.word	0x00004290


	//   ....[12]....
        /*00ac*/ 	.word	0x00004300


	//   ....[13]....
        /*00b0*/ 	.word	0x00004370


	//   ....[14]....
        /*00b4*/ 	.word	0x000043e0


	//   ....[15]....
        /*00b8*/ 	.word	0x00004970


	//   ....[16]....
        /*00bc*/ 	.word	0x000049e0


	//   ....[17]....
        /*00c0*/ 	.word	0x00004a50


	//   ....[18]....
        /*00c4*/ 	.word	0x00004ac0


	//   ....[19]....
        /*00c8*/ 	.word	0x00004b30


	//----- nvinfo : EIATTR_EXIT_INSTR_OFFSETS
	.align		4
.L_2238:
        /*00cc*/ 	.byte	0x04, 0x1c
        /*00ce*/ 	.short	(.L_2240 - .L_2239)


	//   ....[0]....
.L_2239:
        /*00d0*/ 	.word	0x000008f0


	//   ....[1]....
        /*00d4*/ 	.word	0x00004170


	//----- nvinfo : EIATTR_MAX_THREADS
	.align		4
.L_2240:
        /*00d8*/ 	.byte	0x04, 0x05
        /*00da*/ 	.short	(.L_2242 - .L_2241)
.L_2241:
        /*00dc*/ 	.word	0x00000080
        /*00e0*/ 	.word	0x00000001
        /*00e4*/ 	.word	0x00000001


	//----- nvinfo : EIATTR_CRS_STACK_SIZE
	.align		4
.L_2242:
        /*00e8*/ 	.byte	0x04, 0x1e
        /*00ea*/ 	.short	(.L_2244 - .L_2243)
.L_2243:
        /*00ec*/ 	.word	0x00000000


	//----- nvinfo : EIATTR_CBANK_PARAM_SIZE
	.align		4
.L_2244:
        /*00f0*/ 	.byte	0x03, 0x19
        /*00f2*/ 	.short	0x00e8


	//----- nvinfo : EIATTR_PARAM_CBANK
	.align		4
        /*00f4*/ 	.byte	0x04, 0x0a
        /*00f6*/ 	.short	(.L_2246 - .L_2245)
	.align		4
.L_2245:
        /*00f8*/ 	.word	index@(.nv.constant0._ZN10layer_norm13ln_fwd_kernelINS_13Kernel_traitsIf13__nv_bfloat16fS2_fjLj1280ELj1ELj4ELj1ELj16ENS_18Kernel_traits_baseILj1280EfS2_fS2_fjLj128EEEEELb0ELb1ELb1ELb0EEEvNS_9FwdParamsE)
        /*00fc*/ 	.short	0x0210
        /*00fe*/ 	.short	0x00e8


	//----- nvinfo : EIATTR_SW_WAR
	.align		4
.L_2246:
        /*0100*/ 	.byte	0x04, 0x36
        /*0102*/ 	.short	(.L_2248 - .L_2247)
.L_2247:
        /*0104*/ 	.word	0x00000008
.L_2248:


//--------------------- .nv.info._ZN10layer_norm13ln_fwd_kernelINS_13Kernel_traitsIf13__nv_bfloat16fS2_fjLj1280ELj1ELj4ELj1ELj16ENS_18Kernel_traits_baseILj1280EfS2_fS2_fjLj128EEEEELb0ELb1ELb1ELb1EEEvNS_9FwdParamsE --------------------------
	.section	.nv.info._ZN10layer_norm13ln_fwd_kernelINS_13Kernel_traitsIf13__nv_bfloat16fS2_fjLj1280ELj1ELj4ELj1ELj16ENS_18Kernel_traits_baseILj1280EfS2_fS2_fjLj128EEEEELb0ELb1ELb1ELb1EEEvNS_9FwdParamsE,"",@"SHT_CUDA_INFO"
	.sectionflags	@""
	.align	4


	//----- nvinfo : EIATTR_CUDA_API_VERSION
	.align		4
        /*0000*/ 	.byte	0x04, 0x37
        /*0002*/ 	.short	(.L_2250 - .L_2249)
.L_2249:
        /*0004*/ 	.word	0x00000082


	//----- nvinfo : EIATTR_KPARAM_INFO
	.align		4
.L_2250:
        /*0008*/ 	.byte	0x04, 0x17
        /*000a*/ 	.short	(.L_2252 - .L_2251)
.L_2251:
        /*000c*/ 	.word	0x00000000
        /*0010*/ 	.short	0x0000
        /*0012*/ 	.short	0x0000
        /*0014*/ 	.byte	0x00, 0xf0, 0xa1, 0x03


	//----- nvinfo : EIATTR_SPARSE_MMA_MASK
	.align		4
.L_2252:
        /*0018*/ 	.byte	0x03, 0x50
        /*001a*/ 	.short	0x0000


	//----- nvinfo : EIATTR_MAXREG_COUNT
	.align		4
        /*001c*/ 	.byte	0x03, 0x1b
        /*001e*/ 	.short	0x00ff


	//----- nvinfo : EIATTR_MERCURY_ISA_VERSION
	.align		4
        /*0020*/ 	.byte	0x03, 0x5f
        /*0022*/ 	.short	0x0101


	//----- nvinfo : EIATTR_COOP_GROUP_MASK_REGIDS
	.align		4
        /*0024*/ 	.byte	0x04, 0x29
        /*0026*/ 	.short	(.L_2254 - .L_2253)


	//   ....[0]....
.L_2253:
        /*0028*/ 	.word	0xffffffff


	//   ....[1]....
        /*002c*/ 	.word	0xffffffff


	//   ....[2]....
        /*0030*/ 	.word	0xffffffff


	//   ....[3]....
        /*0034*/ 	.word	0xffffffff


	//   ....[4]....
        /*0038*/ 	.word	0xffffffff


	//   ....[5]....
        /*003c*/ 	.word	0xffffffff


	//   ....[6]....
        /*0040*/ 	.word	0xffffffff


	//   ....[7]....
        /*0044*/ 	.word	0xffffffff


	//   ....[8]....
        /*0048*/ 	.word	0xffffffff


	//   ....[9]....
        /*004c*/ 	.word	0xffffffff


	//   ....[10]....
        /*0050*/ 	.word	0x050000ba


	//   ....[11]....
        /*0054*/ 	.word	0x050000ba


	//   ....[12]....
        /*0058*/ 	.word	0x050000ba


	//   ....[13]....
        /*005c*/ 	.word	0x050000ba


	//   ....[14]....
        /*0060*/ 	.word	0x050000ba


	//   ....[15]....
        /*0064*/ 	.word	0x050000ba


	//   ....[16]....
        /*0068*/ 	.word	0x050000ba


	//   ....[17]....
        /*006c*/ 	.word	0x050000ba


	//   ....[18]....
        /*0070*/ 	.word	0x050000ba


	//   ....[19]....
        /*0074*/ 	.word	0x050000ba


	//----- nvinfo : EIATTR_COOP_GROUP_INSTR_OFFSETS
	.align		4
.L_2254:
        /*0078*/ 	.byte	0x04, 0x28
        /*007a*/ 	.short	(.L_2256 - .L_2255)


	//   ....[0]....
.L_2255:
        /*007c*/ 	.word	0x000026e0


	//   ....[1]....
        /*0080*/ 	.word	0x00002700


	//   ....[2]....
        /*0084*/ 	.word	0x00002720


	//   ....[3]....
        /*0088*/ 	.word	0x00002740


	//   ....[4]....
        /*008c*/ 	.word	0x00002770


	//   ....[5]....
        /*0090*/ 	.word	0x00002ca0


	//   ....[6]....
        /*0094*/ 	.word	0x00002cc0


	//   ....[7]....
        /*0098*/ 	.word	0x00002ce0


	//   ....[8]....
        /*009c*/ 	.word	0x00002d00


	//   ....[9]....
        /*00a0*/ 	.word	0x00002d20


	//   ....[10]....
        /*00a4*/ 	.word	0x00003910


	//   ....[11]....
        /*00a8*/ 	.word	0x000039b0


	//   ....[12]....
        /*00ac*/ 	.word	0x00003a20


	//   ....[13]....
        /*00b0*/ 	.word	0x00003a90


	//   ....[14]....
        /*00b4*/ 	.word	0x00003b10


	//   ....[15]....
        /*00b8*/ 	.word	0x00004090


	//   ....[16]....
        /*00bc*/ 	.word	0x00004100


	//   ....[17]....
        /*00c0*/ 	.word	0x00004170


	//   ....[18]....
        /*00c4*/ 	.word	0x000041e0


	//   ....[19]....
        /*00c8*/ 	.word	0x00004250


	//----- nvinfo : EIATTR_EXIT_INSTR_OFFSETS
	.align		4
.L_2256:
        /*00cc*/ 	.byte	0x04, 0x1c
        /*00ce*/ 	.short	(.L_2258 - .L_2257)


	//   ....[0]....
.L_2257:
        /*00d0*/ 	.word	0x00000340


	//   ....[1]....
        /*00d4*/ 	.word	0x000038a0


	//----- nvinfo : EIATTR_MAX_THREADS
	.align		4
.L_2258:
        /*00d8*/ 	.byte	0x04, 0x05
        /*00da*/ 	.short	(.L_2260 - .L_2259)
.L_2259:
        /*00dc*/ 	.word	0x00000080
        /*00e0*/ 	.word	0x00000001
        /*00e4*/ 	.word	0x00000001


	//----- nvinfo : EIATTR_CRS_STACK_SIZE
	.align		4
.L_2260:
        /*00e8*/ 	.byte	0x04, 0x1e
        /*00ea*/ 	.short	(.L_2262 - .L_2261)
.L_2261:
        /*00ec*/ 	.word	0x00000000


	//----- nvinfo : EIATTR_CBANK_PARAM_SIZE
	.align		4
.L_2262:
        /*00f0*/ 	.byte	0x03, 0x19
        /*00f2*/ 	.short	0x00e8


	//----- nvinfo : EIATTR_PARAM_CBANK
	.align		4
        /*00f4*/ 	.byte	0x04, 0x0a
        /*00f6*/ 	.short	(.L_2264 - .L_2263)
	.align		4
.L_2263:
        /*00f8*/ 	.word	index@(.nv.constant0._ZN10layer_norm13ln_fwd_kernelINS_13Kernel_traitsIf13__nv_bfloat16fS2_fjLj1280ELj1ELj4ELj1ELj16ENS_18Kernel_traits_baseILj1280EfS2_fS2_fjLj128EEEEELb0ELb1ELb1ELb1EEEvNS_9FwdParamsE)
        /*00fc*/ 	.short	0x0210
        /*00fe*/ 	.short	0x00e8


	//----- nvinfo : EIATTR_SW_WAR
	.align		4
.L_2264:
        /*0100*/ 	.byte	0x04, 0x36
        /*0102*/ 	.short	(.L_2266 - .L_2265)
.L_2265:
        /*0104*/ 	.word	0x00000008
.L_2266:


//--------------------- .nv.info._ZN10layer_norm13ln_fwd_kernelINS_13Kernel_traitsIf13__nv_bfloat16fS2_fjLj1280ELj1ELj4ELj1ELj16ENS_18Kernel_traits_baseILj1280EfS2_fS2_fjLj128EEEEELb1ELb0ELb0ELb0EEEvNS_9FwdParamsE --------------------------
	.section	.nv.info._ZN10layer_norm13ln_fwd_kernelINS_13Kernel_traitsIf13__nv_bfloat16fS2_fjLj1280ELj1ELj4ELj1ELj16ENS_18Kernel_traits_baseILj1280EfS2_fS2_fjLj128EEEEELb1ELb0ELb0ELb0EEEvNS_9FwdParamsE,"",@"SHT_CUDA_INFO"
	.sectionflags	@""
	.align	4


	//----- nvinfo : EIATTR_CUDA_API_VERSION
	.align		4
        /*0000*/ 	.byte	0x04, 0x37
        /*0002*/ 	.short	(.L_2268 - .L_2267)
.L_2267:
        /*0004*/ 	.word	0x00000082


	//----- nvinfo : EIATTR_KPARAM_INFO
	.align		4
.L_2268:
        /*0008*/ 	.byte	0x04, 0x17
        /*000a*/ 	.short	(.L_2270 - .L_2269)
.L_2269:
        /*000c*/ 	.word	0x00000000
        /*0010*/ 	.short	0x0000
        /*0012*/ 	.short	0x0000
        /*0014*/ 	.byte	0x00, 0xf0, 0xa1, 0x03


	//----- nvinfo : EIATTR_SPARSE_MMA_MASK
	.align		4
.L_2270:
        /*0018*/ 	.byte	0x03, 0x50
        /*001a*/ 	.short	0x0000


	//----- nvinfo : EIATTR_MAXREG_COUNT
	.align		4
        /*001c*/ 	.byte	0x03, 0x1b
        /*001e*/ 	.short	0x00ff


	//----- nvinfo : EIATTR_MERCURY_ISA_VERSION
	.align		4
        /*0020*/ 	.byte	0x03, 0x5f
        /*0022*/ 	.short	0x0101


	//----- nvinfo : EIATTR_COOP_GROUP_MASK_REGIDS
	.align		4
        /*0024*/ 	.byte	0x04, 0x29
        /*0026*/ 	.short	(.L_2272 - .L_2271)


	//   ....[0]....
.L_2271:
        /*0028*/ 	.word	0xffffffff


	//   ....[1]....
        /*002c*/ 	.word	0xffffffff


	//   ....[2]....
        /*0030*/ 	.word	0xffffffff


	//   ....[3]....
        /*0034*/ 	.word	0xffffffff


	//   ....[4]....
        /*0038*/ 	.word	0xffffffff


	//   ....[5]....
        /*003c*/ 	.word	0xffffffff


	//   ....[6]....
        /*0040*/ 	.word	0xffffffff


	//   ....[7]....
        /*0044*/ 	.word	0xffffffff


	//   ....[8]....
        /*0048*/ 	.word	0xffffffff


	//   ....[9]....
        /*004c*/ 	.word	0xffffffff


	//   ....[10]....
        /*0050*/ 	.word	0x05000097


	//   ....[11]....
        /*0054*/ 	.word	0x05000097


	//   ....[12]....
        /*0058*/ 	.word	0x05000097


	//   ....[13]....
        /*005c*/ 	.word	0x05000097


	//   ....[14]....
        /*0060*/ 	.word	0x05000097


	//   ....[15]....
        /*0064*/ 	.word	0x05000097


	//   ....[16]....
        /*0068*/ 	.word	0x05000097


	//   ....[17]....
        /*006c*/ 	.word	0x05000097


	//   ....[18]....
        /*0070*/ 	.word	0x05000097


	//   ....[19]....
        /*0074*/ 	.word	0x05000097


	//----- nvinfo : EIATTR_COOP_GROUP_INSTR_OFFSETS
	.align		4
.L_2272:
        /*0078*/ 	.byte	0x04, 0x28
        /*007a*/ 	.short	(.L_2274 - .L_2273)


	//   ....[0]....
.L_2273:
        /*007c*/ 	.word	0x0000f110


	//   ....[1]....
        /*0080*/ 	.word	0x0000f140


	//   ....[2]....
        /*0084*/ 	.word	0x0000f160


	//   ....[3]....
        /*0088*/ 	.word	0x0000f180


	//   ....[4]....
        /*008c*/ 	.word	0x0000f1a0


	//   ....[5]....
        /*0090*/ 	.word	0x0000f6e0


	//   ....[6]....
        /*0094*/ 	.word	0x0000f700


	//   ....[7]....
        /*0098*/ 	.word	0x0000f720


	//   ....[8]....
        /*009c*/ 	.word	0x0000f740


	//   ....[9]....
        /*00a0*/ 	.word	0x0000f760


	//   ....[10]....
        /*00a4*/ 	.word	0x00010440


	//   ....[11]....
        /*00a8*/ 	.word	0x000104f0


	//   ....[12]....
        /*00ac*/ 	.word	0x00010560


	//   ....[13]....
        /*00b0*/ 	.word	0x000105d0


	//   ....[14]....
        /*00b4*/ 	.word	0x00010640


	//   ....[15]....
        /*00b8*/ 	.word	0x00010bd0


	//   ....[16]....
        /*00bc*/ 	.word	0x00010c40


	//   ....[17]....
        /*00c0*/ 	.word	0x00010cb0


	//   ....[18]....
        /*00c4*/ 	.word	0x00010d20


	//   ....[19]....
        /*00c8*/ 	.word	0x00010d90


	//----- nvinfo : EIATTR_EXIT_INSTR_OFFSETS
	.align		4
.L_2274:
        /*00cc*/ 	.byte	0x04, 0x1c
        /*00ce*/ 	.short	(.L_2276 - .L_2275)


	//   ....[0]....
.L_2275:
        /*00d0*/ 	.word	0x00000c50


	//   ....[1]....
        /*00d4*/ 	.word	0x000103d0


	//----- nvinfo : EIATTR_MAX_THREADS
	.align		4
.L_2276:
        /*00d8*/ 	.byte	0x04, 0x05
        /*00da*/ 	.short	(.L_2278 - .L_2277)
.L_2277:
        /*00dc*/ 	.word	0x00000080
        /*00e0*/ 	.word	0x00000001
        /*00e4*/ 	.word	0x00000001


	//----- nvinfo : EIATTR_CRS_STACK_SIZE
	.align		4
.L_2278:
        /*00e8*/ 	.byte	0x04, 0x1e
        /*00ea*/ 	.short	(.L_2280 - .L_2279)
.L_2279:
        /*00ec*/ 	.word	0x00000000


	//----- nvinfo : EIATTR_CBANK_PARAM_SIZE
	.align		4
.L_2280:
        /*00f0*/ 	.byte	0x03, 0x19
        /*00f2*/ 	.short	0x00e8


	//----- nvinfo : EIATTR_PARAM_CBANK
	.align		4
        /*00f4*/ 	.byte	0x04, 0x0a
        /*00f6*/ 	.short	(.L_2282 - .L_2281)
	.align		4
.L_2281:
        /*00f8*/ 	.word	index@(.nv.constant0._ZN10layer_norm13ln_fwd_kernelINS_13Kernel_traitsIf13__nv_bfloat16fS2_fjLj1280ELj1ELj4ELj1ELj16ENS_18Kernel_traits_baseILj1280EfS2_fS2_fjLj128EEEEELb1ELb0ELb0ELb0EEEvNS_9FwdParamsE)
        /*00fc*/ 	.short	0x0210
        /*00fe*/ 	.short	0x00e8


	//----- nvinfo : EIATTR_SW_WAR
	.align		4
.L_2282:
        /*0100*/ 	.byte	0x04, 0x36
        /*0102*/ 	.short	(.L_2284 - .L_2283)
.L_2283:
        /*0104*/ 	.word	0x00000008
.L_2284:


//--------------------- .nv.info._ZN10layer_norm13ln_fwd_kernelINS_13Kernel_traitsIf13__nv_bfloat16fS2_fjLj1280ELj1ELj4ELj1ELj16ENS_18Kernel_traits_baseILj1280EfS2_fS2_fjLj128EEEEELb1ELb0ELb0ELb1EEEvNS_9FwdParamsE --------------------------
	.section	.nv.info._ZN10layer_norm13ln_fwd_kernelINS_13Kernel_traitsIf13__nv_bfloat16fS2_fjLj1280ELj1ELj4ELj1ELj16ENS_18Kernel_traits_baseILj1280EfS2_fS2_fjLj128EEEEELb1ELb0ELb0ELb1EEEvNS_9FwdParamsE,"",@"SHT_CUDA_INFO"
	.sectionflags	@""
	.align	4


	//----- nvinfo : EIATTR_CUDA_API_VERSION
	.align		4
        /*0000*/ 	.byte	0x04, 0x37
        /*0002*/ 	.short	(.L_2286 - .L_2285)
.L_2285:
        /*0004*/ 	.word	0x00000082


	//----- nvinfo : EIATTR_KPARAM_INFO
	.align		4
.L_2286:
        /*0008*/ 	.byte	0x04, 0x17
        /*000a*/ 	.short	(.L_2288 - .L_2287)
.L_2287:
        /*000c*/ 	.word	0x00000000
        /*0010*/ 	.short	0x0000
        /*0012*/ 	.short	0x0000
        /*0014*/ 	.byte	0x00, 0xf0, 0xa1, 0x03


	//----- nvinfo : EIATTR_SPARSE_MMA_MASK
	.align		4
.L_2288:
        /*0018*/ 	.byte	0x03, 0x50
        /*001a*/ 	.short	0x0000


	//----- nvinfo : EIATTR_MAXREG_COUNT
	.align		4
        /*001c*/ 	.byte	0x03, 0x1b
        /*001e*/ 	.short	0x00ff


	//----- nvinfo : EIATTR_MERCURY_ISA_VERSION
	.align		4
        /*0020*/ 	.byte	0x03, 0x5f
        /*0022*/ 	.short	0x0101


	//----- nvinfo : EIATTR_COOP_GROUP_MASK_REGIDS
	.align		4
        /*0024*/ 	.byte	0x04, 0x29
        /*0026*/ 	.short	(.L_2290 - .L_2289)


	//   ....[0]....
.L_2289:
        /*0028*/ 	.word	0xffffffff


	//   ....[1]....
        /*002c*/ 	.word	0xffffffff


	//   ....[2]....
        /*0030*/ 	.word	0xffffffff


	//   ....[3]....
        /*0034*/ 	.word	0xffffffff


	//   ....[4]....
        /*0038*/ 	.word	0xffffffff


	//   ....[5]....
        /*003c*/ 	.word	0xffffffff


	//   ....[6]....
        /*0040*/ 	.word	0xffffffff


	//   ....[7]....
        /*0044*/ 	.word	0xffffffff


	//   ....[8]....
        /*0048*/ 	.word	0xffffffff


	//   ....[9]....
        /*004c*/ 	.word	0xffffffff


	//   ....[10]....
        /*0050*/ 	.word	0x05000094


	//   ....[11]....
        /*0054*/ 	.word	0x05000094


	//   ....[12]....
        /*0058*/ 	.word	0x05000094


	//   ....[13]....
        /*005c*/ 	.word	0x05000094


	//   ....[14]....
        /*0060*/ 	.word	0x05000094


	//   ....[15]....
        /*0064*/ 	.word	0x05000094


	//   ....[16]....
        /*0068*/ 	.word	0x05000094


	//   ....[17]....
        /*006c*/ 	.word	0x05000094


	//   ....[18]....
        /*0070*/ 	.word	0x05000094


	//   ....[19]....
        /*0074*/ 	.word	0x05000094


	//----- nvinfo : EIATTR_COOP_GROUP_INSTR_OFFSETS
	.align		4
.L_2290:
        /*0078*/ 	.byte	0x04, 0x28
        /*007a*/ 	.short	(.L_2292 - .L_2291)


	//   ....[0]....
.L_2291:
        /*007c*/ 	.word	0x0000eb20


	//   ....[1]....
        /*0080*/ 	.word	0x0000eb40


	//   ....[2]....
        /*0084*/ 	.word	0x0000eb60


	//   ....[3]....
        /*0088*/ 	.word	0x0000eb80


	//   ....[4]....
        /*008c*/ 	.word	0x0000ebb0


	//   ....[5]....
        /*0090*/ 	.word	0x0000f0e0


	//   ....[6]....
        /*0094*/ 	.word	0x0000f100


	//   ....[7]....
        /*0098*/ 	.word	0x0000f120


	//   ....[8]....
        /*009c*/ 	.word	0x0000f140


	//   ....[9]....
        /*00a0*/ 	.word	0x0000f160


	//   ....[10]....
        /*00a4*/ 	.word	0x0000fcb0


	//   ....[11]....
        /*00a8*/ 	.word	0x0000fd50


	//   ....[12]....
        /*00ac*/ 	.word	0x0000fdc0


	//   ....[13]....
        /*00b0*/ 	.word	0x0000fe30


	//   ....[14]....
        /*00b4*/ 	.word	0x0000feb0


	//   ....[15]....
        /*00b8*/ 	.word	0x00010430


	//   ....[16]....
        /*00bc*/ 	.word	0x000104a0


	//   ....[17]....
        /*00c0*/ 	.word	0x00010510


	//   ....[18]....
        /*00c4*/ 	.word	0x00010580


	//   ....[19]....
        /*00c8*/ 	.word	0x000105f0


	//----- nvinfo : EIATTR_EXIT_INSTR_OFFSETS
	.align		4
.L_2292:
        /*00cc*/ 	.byte	0x04, 0x1c
        /*00ce*/ 	.short	(.L_2294 - .L_2293)


	//   ....[0]....
.L_2293:
        /*00d0*/ 	.word	0x00000780


	//   ....[1]....
        /*00d4*/ 	.word	0x0000fc40


	//----- nvinfo : EIATTR_MAX_THREADS
	.align		4
.L_2294:
        /*00d8*/ 	.byte	0x04, 0x05
        /*00da*/ 	.short	(.L_2296 - .L_2295)
.L_2295:
        /*00dc*/ 	.word	0x00000080
        /*00e0*/ 	.word	0x00000001
        /*00e4*/ 	.word	0x00000001


	//----- nvinfo : EIATTR_CRS_STACK_SIZE
	.align		4
.L_2296:
        /*00e8*/ 	.byte	0x04, 0x1e
        /*00ea*/ 	.short	(.L_2298 - .L_2297)
.L_2297:
        /*00ec*/ 	.word	0x00000000


	//----- nvinfo : EIATTR_CBANK_PARAM_SIZE
	.align		4
.L_2298:
        /*00f0*/ 	.byte	0x03, 0x19
        /*00f2*/ 	.short	0x00e8


	//----- nvinfo : EIATTR_PARAM_CBANK
	.align		4
        /*00f4*/ 	.byte	0x04, 0x0a
        /*00f6*/ 	.short	(.L_2300 - .L_2299)
	.align		4
.L_2299:
        /*00f8*/ 	.word	index@(.nv.constant0._ZN10layer_norm13ln_fwd_kernelINS_13Kernel_traitsIf13__nv_bfloat16fS2_fjLj1280ELj1ELj4ELj1ELj16ENS_18Kernel_traits_baseILj1280EfS2_fS2_fjLj128EEEEELb1ELb0ELb0ELb1EEEvNS_9FwdParamsE)
        /*00fc*/ 	.short	0x0210
        /*00fe*/ 	.short	0x00e8


	//----- nvinfo : EIATTR_SW_WAR
	.align		4
.L_2300:
        /*0100*/ 	.byte	0x04, 0x36
        /*0102*/ 	.short	(.L_2302 - .L_2301)
.L_2301:
        /*0104*/ 	.word	0x00000008
.L_2302:


//--------------------- .nv.info._ZN10layer_norm13ln_fwd_kernelINS_13Kernel_traitsIf13__nv_bfloat16fS2_fjLj1280ELj1ELj4ELj1ELj16ENS_18Kernel_traits_baseILj1280EfS2_fS2_fjLj128EEEEELb1ELb0ELb1ELb0EEEvNS_9FwdParamsE --------------------------
	.section	.nv.info._ZN10layer_norm13ln_fwd_kernelINS_13Kernel_traitsIf13__nv_bfloat16fS2_fjLj1280ELj1ELj4ELj1ELj16ENS_18Kernel_traits_baseILj1280EfS2_fS2_fjLj128EEEEELb1ELb0ELb1ELb0EEEvNS_9FwdParamsE,"",@"SHT_CUDA_INFO"
	.sectionflags	@""
	.align	4


	//----- nvinfo : EIATTR_CUDA_API_VERSION
	.align		4
        /*0000*/ 	.byte	0x04, 0x37
        /*0002*/ 	.short	(.L_2304 - .L_2303)
.L_2303:
        /*0004*/ 	.word	0x00000082


	//----- nvinfo : EIATTR_KPARAM_INFO
	.align		4
.L_2304:
        /*0008*/ 	.byte	0x04, 0x17
        /*000a*/ 	.short	(.L_2306 - .L_2305)
.L_2305:
        /*000c*/ 	.word	0x00000000
        /*0010*/ 	.short	0x0000
        /*0012*/ 	.short	0x0000
        /*0014*/ 	.byte	0x00, 0xf0, 0xa1, 0x03


	//----- nvinfo : EIATTR_SPARSE_MMA_MASK
	.align		4
.L_2306:
        /*0018*/ 	.byte	0x03, 0x50
        /*001a*/ 	.short	0x0000


	//----- nvinfo : EIATTR_MAXREG_COUNT
	.align		4
        /*001c*/ 	.byte	0x03, 0x1b
        /*001e*/ 	.short	0x00ff


	//----- nvinfo : EIATTR_MERCURY_ISA_VERSION
	.align		4
        /*0020*/ 	.byte	0x03, 0x5f
        /*0022*/ 	.short	0x0101


	//----- nvinfo : EIATTR_COOP_GROUP_MASK_REGIDS
	.align		4
        /*0024*/ 	.byte	0x04, 0x29
        /*0026*/ 	.short	(.L_2308 - .L_2307)


	//   ....[0]....
.L_2307:
        /*0028*/ 	.word	0xffffffff


	//   ....[1]....
        /*002c*/ 	.word	0xffffffff


	//   ....[2]....
        /*0030*/ 	.word	0xffffffff


	//   ....[3]....
        /*0034*/ 	.word	0xffffffff


	//   ....[4]....
        /*0038*/ 	.word	0xffffffff


	//   ....[5]....
        /*003c*/ 	.word	0xffffffff


	//   ....[6]....
        /*0040*/ 	.word	0xffffffff


	//   ....[7]....
        /*0044*/ 	.word	0xffffffff


	//   ....[8]....
        /*0048*/ 	.word	0xffffffff


	//   ....[9]....
        /*004c*/ 	.word	0xffffffff


	//   ....[10]....
        /*0050*/ 	.word	0x050000a5


	//   ....[11]....
        /*0054*/ 	.word	0x050000a5


	//   ....[12]....
        /*0058*/ 	.word	0x050000a5


	//   ....[13]....
        /*005c*/ 	.word	0x050000a5


	//   ....[14]....
        /*0060*/ 	.word	0x050000a5


	//   ....[15]....
        /*0064*/ 	.word	0x050000a5


	//   ....[16]....
        /*0068*/ 	.word	0x050000a5


	//   ....[17]....
        /*006c*/ 	.word	0x050000a5


	//   ....[18]....
        /*0070*/ 	.word	0x050000a5


	//   ....[19]....
        /*0074*/ 	.word	0x050000a5


	//----- nvinfo : EIATTR_COOP_GROUP_INSTR_OFFSETS
	.align		4
.L_2308:
        /*0078*/ 	.byte	0x04, 0x28
        /*007a*/ 	.short	(.L_2310 - .L_2309)


	//   ....[0]....
.L_2309:
        /*007c*/ 	.word	0x000105a0


	//   ....[1]....
        /*0080*/ 	.word	0x000105d0


	//   ....[2]....
        /*0084*/ 	.word	0x000105f0


	//   ....[3]....
        /*0088*/ 	.word	0x00010610


	//   ....[4]....
        /*008c*/ 	.word	0x00010630


	//   ....[5]....
        /*0090*/ 	.word	0x00010b70


	//   ....[6]....
        /*0094*/ 	.word	0x00010b90


	//   ....[7]....
        /*0098*/ 	.word	0x00010bb0


	//   ....[8]....
        /*009c*/ 	.word	0x00010bd0


	//   ....[9]....
        /*00a0*/ 	.word	0x00010bf0


	//   ....[10]....
        /*00a4*/ 	.word	0x00011970


	//   ....[11]....
        /*00a8*/ 	.word	0x00011a20


	//   ....[12]....
        /*00ac*/ 	.word	0x00011a90


	//   ....[13]....
        /*00b0*/ 	.word	0x00011b00


	//   ....[14]....
        /*00b4*/ 	.word	0x00011b70


	//   ....[15]....
        /*00b8*/ 	.word	0x00012100


	//   ....[16]....
        /*00bc*/ 	.word	0x00012170


	//   ....[17]....
        /*00c0*/ 	.word	0x000121e0


	//   ....[18]....
        /*00c4*/ 	.word	0x00012250


	//   ....[19]....
        /*00c8*/ 	.word	0x000122c0


	//----- nvinfo : EIATTR_EXIT_INSTR_OFFSETS
	.align		4
.L_2310:
        /*00cc*/ 	.byte	0x04, 0x1c
        /*00ce*/ 	.short	(.L_2312 - .L_2311)


	//   ....[0]....
.L_2311:
        /*00d0*/ 	.word	0x00000c00


	//   ....[1]....
        /*00d4*/ 	.word	0x00011900


	//----- nvinfo : EIATTR_MAX_THREADS
	.align		4
.L_2312:
        /*00d8*/ 	.byte	0x04, 0x05
        /*00da*/ 	.short	(.L_2314 - .L_2313)
.L_2313:
        /*00dc*/ 	.word	0x00000080
        /*00e0*/ 	.word	0x00000001
        /*00e4*/ 	.word	0x00000001


	//----- nvinfo : EIATTR_CRS_STACK_SIZE
	.align		4
.L_2314:
        /*00e8*/ 	.byte	0x04, 0x1e
        /*00ea*/ 	.short	(.L_2316 - .L_2315)
.L_2315:
        /*00ec*/ 	.word	0x00000000


	//----- nvinfo : EIATTR_CBANK_PARAM_SIZE
	.align		4
.L_2316:
        /*00f0*/ 	.byte	0x03, 0x19
        /*00f2*/ 	.short	0x00e8


	//----- nvinfo : EIATTR_PARAM_CBANK
	.align		4
        /*00f4*/ 	.byte	0x04, 0x0a
        /*00f6*/ 	.short	(.L_2318 - .L_2317)
	.align		4
.L_2317:
        /*00f8*/ 	.word	index@(.nv.constant0._ZN10layer_norm13ln_fwd_kernelINS_13Kernel_traitsIf13__nv_bfloat16fS2_fjLj1280ELj1ELj4ELj1ELj16ENS_18Kernel_traits_baseILj1280EfS2_fS2_fjLj128EEEEELb1ELb0ELb1ELb0EEEvNS_9FwdParamsE)
        /*00fc*/ 	.short	0x0210
        /*00fe*/ 	.short	0x00e8


	//----- nvinfo : EIATTR_SW_WAR
	.align		4
.L_2318:
        /*0100*/ 	.byte	0x04, 0x36
        /*0102*/ 	.short	(.L_2320 - .L_2319)
.L_2319:
        /*0104*/ 	.word	0x00000008
.L_2320:


//--------------------- .nv.info._ZN10layer_norm13ln_fwd_kernelINS_13Kernel_traitsIf13__nv_bfloat16fS2_fjLj1280ELj1ELj4ELj1ELj16ENS_18Kernel_traits_baseILj1280EfS2_fS2_fjLj128EEEEELb1ELb0ELb1ELb1EEEvNS_9FwdParamsE --------------------------
	.section	.nv.info._ZN10layer_norm13ln_fwd_kernelINS_13Kernel_traitsIf13__nv_bfloat16fS2_fjLj1280ELj1ELj4ELj1ELj16ENS_18Kernel_traits_baseILj1280EfS2_fS2_fjLj128EEEEELb1ELb0ELb1ELb1EEEvNS_9FwdParamsE,"",@"SHT_CUDA_INFO"
	.sectionflags	@""
	.align	4


	//----- nvinfo : EIATTR_CUDA_API_VERSION
	.align		4
        /*0000*/ 	.byte	0x04, 0x37
        /*0002*/ 	.short	(.L_2322 - .L_2321)
.L_2321:
        /*0004*/ 	.word	0x00000082


	//----- nvinfo : EIATTR_KPARAM_INFO
	.align		4
.L_2322:
        /*0008*/ 	.byte	0x04, 0x17
        /*000a*/ 	.short	(.L_2324 - .L_2323)
.L_2323:
        /*000c*/ 	.word	0x00000000
        /*0010*/ 	.short	0x0000
        /*0012*/ 	.short	0x0000
        /*0014*/ 	.byte	0x00, 0xf0, 0xa1, 0x03


	//----- nvinfo : EIATTR_SPARSE_MMA_MASK
	.align		4
.L_2324:
        /*0018*/ 	.byte	0x03, 0x50
        /*001a*/ 	.short	0x0000


	//----- nvinfo : EIATTR_MAXREG_COUNT
	.align		4
        /*001c*/ 	.byte	0x03, 0x1b
        /*001e*/ 	.short	0x00ff


	//----- nvinfo : EIATTR_MERCURY_ISA_VERSION
	.align		4
        /*0020*/ 	.byte	0x03, 0x5f
        /*0022*/ 	.short	0x0101


	//----- nvinfo : EIATTR_COOP_GROUP_MASK_REGIDS
	.align		4
        /*0024*/ 	.byte	0x04, 0x29
        /*0026*/ 	.short	(.L_2326 - .L_2325)


	//   ....[0]....
.L_2325:
        /*0028*/ 	.word	0xffffffff


	//   ....[1]....
        /*002c*/ 	.word	0xffffffff


	//   ....[2]....
        /*0030*/ 	.word	0xffffffff


	//   ....[3]....
        /*0034*/ 	.word	0xffffffff


	//   ....[4]....
        /*0038*/ 	.word	0xffffffff


	//   ....[5]....
        /*003c*/ 	.word	0xffffffff


	//   ....[6]....
        /*0040*/ 	.word	0xffffffff


	//   ....[7]....
        /*0044*/ 	.word	0xffffffff


	//   ....[8]....
        /*0048*/ 	.word	0xffffffff


	//   ....[9]....
        /*004c*/ 	.word	0xffffffff


	//   ....[10]....
        /*0050*/ 	.word	0x05000097


	//   ....[11]....
        /*0054*/ 	.word	0x05000097


	//   ....[12]....
        /*0058*/ 	.word	0x05000097


	//   ....[13]....
        /*005c*/ 	.word	0x05000097


	//   ....[14]....
        /*0060*/ 	.word	0x05000097


	//   ....[15]....
        /*0064*/ 	.word	0x05000097


	//   ....[16]....
        /*0068*/ 	.word	0x05000097


	//   ....[17]....
        /*006c*/ 	.word	0x05000097


	//   ....[18]....
        /*0070*/ 	.word	0x05000097


	//   ....[19]....
        /*0074*/ 	.word	0x05000097


	//----- nvinfo : EIATTR_COOP_GROUP_INSTR_OFFSETS
	.align		4
.L_2326:
        /*0078*/ 	.byte	0x04, 0x28
        /*007a*/ 	.short	(.L_2328 - .L_2327)


	//   ....[0]....
.L_2327:
        /*007c*/ 	.word	0x00010220


	//   ....[1]....
        /*0080*/ 	.word	0x00010250


	//   ....[2]....
        /*0084*/ 	.word	0x00010270


	//   ....[3]....
        /*0088*/ 	.word	0x00010290


	//   ....[4]....
        /*008c*/ 	.word	0x000102b0


	//   ....[5]....
        /*0090*/ 	.word	0x000107e0


	//   ....[6]....
        /*0094*/ 	.word	0x00010800


	//   ....[7]....
        /*0098*/ 	.word	0x00010820


	//   ....[8]....
        /*009c*/ 	.word	0x00010840


	//   ....[9]....
        /*00a0*/ 	.word	0x00010860


	//   ....[10]....
        /*00a4*/ 	.word	0x00011470


	//   ....[11]....
        /*00a8*/ 	.word	0x00011500


	//   ....[12]....
        /*00ac*/ 	.word	0x00011560


	//   ....[13]....
        /*00b0*/ 	.word	0x000115c0


	//   ....[14]....
        /*00b4*/ 	.word	0x00011620


	//   ....[15]....
        /*00b8*/ 	.word	0x00011b90


	//   ....[16]....
        /*00bc*/ 	.word	0x00011bf0


	//   ....[17]....
        /*00c0*/ 	.word	0x00011c50


	//   ....[18]....
        /*00c4*/ 	.word	0x00011cb0


	//   ....[19]....
        /*00c8*/ 	.word	0x00011d10


	//----- nvinfo : EIATTR_EXIT_INSTR_OFFSETS
	.align		4
.L_2328:
        /*00cc*/ 	.byte	0x04, 0x1c
        /*00ce*/ 	.short	(.L_2330 - .L_2329)


	//   ....[0]....
.L_2329:
        /*00d0*/ 	.word	0x00000770


	//   ....[1]....
        /*00d4*/ 	.word	0x00011400


	//----- nvinfo : EIATTR_MAX_THREADS
	.align		4
.L_2330:
        /*00d8*/ 	.byte	0x04, 0x05
        /*00da*/ 	.short	(.L_2332 - .L_2331)
.L_2331:
        /*00dc*/ 	.word	0x00000080
        /*00e0*/ 	.word	0x00000001
        /*00e4*/ 	.word	0x00000001


	//----- nvinfo : EIATTR_CRS_STACK_SIZE
	.align		4
.L_2332:
        /*00e8*/ 	.byte	0x04, 0x1e
        /*00ea*/ 	.short	(.L_2334 - .L_2333)
.L_2333:
        /*00ec*/ 	.word	0x00000000


	//----- nvinfo : EIATTR_CBANK_PARAM_SIZE
	.align		4
.L_2334:
        /*00f0*/ 	.byte	0x03, 0x19
        /*00f2*/ 	.short	0x00e8


	//----- nvinfo : EIATTR_PARAM_CBANK
	.align		4
        /*00f4*/ 	.byte	0x04, 0x0a
        /*00f6*/ 	.short	(.L_2336 - .L_2335)
	.align		4
.L_2335:
        /*00f8*/ 	.word	index@(.nv.constant0._ZN10layer_norm13ln_fwd_kernelINS_13Kernel_traitsIf13__nv_bfloat16fS2_fjLj1280ELj1ELj4ELj1ELj16ENS_18Kernel_traits_baseILj1280EfS2_fS2_fjLj128EEEEELb1ELb0ELb1ELb1EEEvNS_9FwdParamsE)
        /*00fc*/ 	.short	0x0210
        /*00fe*/ 	.short	0x00e8


	//----- nvinfo : EIATTR_SW_WAR
	.align		4
.L_2336:
        /*0100*/ 	.byte	0x04, 0x36
        /*0102*/ 	.short	(.L_2338 - .L_2337)
.L_2337:
        /*0104*/ 	.word	0x00000008
.L_2338:


//--------------------- .nv.info._ZN10layer_norm13ln_fwd_kernelINS_13Kernel_traitsIf13__nv_bfloat16fS2_fjLj1280ELj1ELj4ELj1ELj16ENS_18Kernel_traits_baseILj1280EfS2_fS2_fjLj128EEEEELb1ELb1ELb0ELb0EEEvNS_9FwdParamsE --------------------------
	.section	.nv.info._ZN10layer_norm13ln_fwd_kernelINS_13Kernel_traitsIf13__nv_bfloat16fS2_fjLj1280ELj1ELj4ELj1ELj16ENS_18Kernel_traits_baseILj1280EfS2_fS2_fjLj128EEEEELb1ELb1ELb0ELb0EEEvNS_9FwdParamsE,"",@"SHT_CUDA_INFO"
	.sectionflags	@""
	.align	4


	//----- nvinfo : EIATTR_CUDA_API_VERSION
	.align		4
        /*0000*/ 	.byte	0x04, 0x37
        /*0002*/ 	.short	(.L_2340 - .L_2339)
.L_2339:
        /*0004*/ 	.word	0x00000082


	//----- nvinfo : EIATTR_KPARAM_INFO
	.align		4
.L_2340:
        /*0008*/ 	.byte	0x04, 0x17
        /*000a*/ 	.short	(.L_2342 - .L_2341)
.L_2341:
        /*000c*/ 	.word	0x00000000
        /*0010*/ 	.short	0x0000
        /*0012*/ 	.short	0x0000
        /*0014*/ 	.byte	0x00, 0xf0, 0xa1, 0x03


	//----- nvinfo : EIATTR_SPARSE_MMA_MASK
	.align		4
.L_2342:
        /*0018*/ 	.byte	0x03, 0x50
        /*001a*/ 	.short	0x0000


	//----- nvinfo : EIATTR_MAXREG_COUNT
	.align		4
        /*001c*/ 	.byte	0x03, 0x1b
        /*001e*/ 	.short	0x00ff


	//----- nvinfo : EIATTR_MERCURY_ISA_VERSION
	.align		4
        /*0020*/ 	.byte	0x03, 0x5f
        /*0022*/ 	.short	0x0101


	//----- nvinfo : EIATTR_COOP_GROUP_MASK_REGIDS
	.align		4
        /*0024*/ 	.byte	0x04, 0x29
        /*0026*/ 	.short	(.L_2344 - .L_2343)


	//   ....[0]....
.L_2343:
        /*0028*/ 	.word	0xffffffff


	//   ....[1]....
        /*002c*/ 	.word	0xffffffff


	//   ....[2]....
        /*0030*/ 	.word	0xffffffff


	//   ....[3]....
        /*0034*/ 	.word	0xffffffff


	//   ....[4]....
        /*0038*/ 	.word	0xffffffff


	//   ....[5]....
        /*003c*/ 	.word	0xffffffff


	//   ....[6]....
        /*0040*/ 	.word	0xffffffff


	//   ....[7]....
        /*0044*/ 	.word	0xffffffff


	//   ....[8]....
        /*0048*/ 	.word	0xffffffff


	//   ....[9]....
        /*004c*/ 	.word	0xffffffff


	//   ....[10]....
        /*0050*/ 	.word	0x050000d2


	//   ....[11]....
        /*0054*/ 	.word	0x050000d2


	//   ....[12]....
        /*0058*/ 	.word	0x050000d2


	//   ....[13]....
        /*005c*/ 	.word	0x050000d2


	//   ....[14]....
        /*0060*/ 	.word	0x050000d2


	//   ....[15]....
        /*0064*/ 	.word	0x050000d2


	//   ....[16]....
        /*0068*/ 	.word	0x050000d2


	//   ....[17]....
        /*006c*/ 	.word	0x050000d2


	//   ....[18]....
        /*0070*/ 	.word	0x050000d2


	//   ....[19]....
        /*0074*/ 	.word	0x050000d2


	//----- nvinfo : EIATTR_COOP_GROUP_INSTR_OFFSETS
	.align		4
.L_2344:
        /*0078*/ 	.byte	0x04, 0x28
        /*007a*/ 	.short	(.L_2346 - .L_2345)


	//   ....[0]....
.L_2345:
        /*007c*/ 	.word	0x0000f8b0


	//   ....[1]....
        /*0080*/ 	.word	0x0000f8d0


	//   ....[2]....
        /*0084*/ 	.word	0x0000f8f0


	//   ....[3]....
        /*0088*/ 	.word	0x0000f920


	//   ....[4]....
        /*008c*/ 	.word	0x0000f940


	//   ....[5]....
        /*0090*/ 	.word	0x0000fe80


	//   ....[6]....
        /*0094*/ 	.word	0x0000fea0


	//   ....[7]....
        /*0098*/ 	.word	0x0000fec0


	//   ....[8]....
        /*009c*/ 	.word	0x0000fee0


	//   ....[9]....
        /*00a0*/ 	.word	0x0000ff00


	//   ....[10]....
        /*00a4*/ 	.word	0x00010bc0


	//   ....[11]....
        /*00a8*/ 	.word	0x00010c60


	//   ....[12]....
        /*00ac*/ 	.word	0x00010cd0


	//   ....[13]....
        /*00b0*/ 	.word	0x00010d50


	//   ....[14]....
        /*00b4*/ 	.word	0x00010dc0


	//   ....[15]....
        /*00b8*/ 	.word	0x00011350


	//   ....[16]....
        /*00bc*/ 	.word	0x000113c0


	//   ....[17]....
        /*00c0*/ 	.word	0x00011430


	//   ....[18]....
        /*00c4*/ 	.word	0x000114a0


	//   ....[19]....
        /*00c8*/ 	.word	0x00011510


	//----- nvinfo : EIATTR_EXIT_INSTR_OFFSETS
	.align		4
.L_2346:
        /*00cc*/ 	.byte	0x04, 0x1c
        /*00ce*/ 	.short	(.L_2348 - .L_2347)


	//   ....[0]....
.L_2347:
        /*00d0*/ 	.word	0x00000d80


	//   ....[1]....
        /*00d4*/ 	.word	0x00010b50


	//----- nvinfo : EIATTR_MAX_THREADS
	.align		4
.L_2348:
        /*00d8*/ 	.byte	0x04, 0x05
        /*00da*/ 	.short	(.L_2350 - .L_2349)
.L_2349:
        /*00dc*/ 	.word	0x00000080
        /*00e0*/ 	.word	0x00000001
        /*00e4*/ 	.word	0x00000001


	//----- nvinfo : EIATTR_CRS_STACK_SIZE
	.align		4
.L_2350:
        /*00e8*/ 	.byte	0x04, 0x1e
        /*00ea*/ 	.short	(.L_2352 - .L_2351)
.L_2351:
        /*00ec*/ 	.word	0x00000000


	//----- nvinfo : EIATTR_CBANK_PARAM_SIZE
	.align		4
.L_2352:
        /*00f0*/ 	.byte	0x03, 0x19
        /*00f2*/ 	.short	0x00e8


	//----- nvinfo : EIATTR_PARAM_CBANK
	.align		4
        /*00f4*/ 	.byte	0x04, 0x0a
        /*00f6*/ 	.short	(.L_2354 - .L_2353)
	.align		4
.L_2353:
        /*00f8*/ 	.word	index@(.nv.constant0._ZN10layer_norm13ln_fwd_kernelINS_13Kernel_traitsIf13__nv_bfloat16fS2_fjLj1280ELj1ELj4ELj1ELj16ENS_18Kernel_traits_baseILj1280EfS2_fS2_fjLj128EEEEELb1ELb1ELb0ELb0EEEvNS_9FwdParamsE)
        /*00fc*/ 	.short	0x0210
        /*00fe*/ 	.short	0x00e8


	//----- nvinfo : EIATTR_SW_WAR
	.align		4
.L_2354:
        /*0100*/ 	.byte	0x04, 0x36
        /*0102*/ 	.short	(.L_2356 - .L_2355)
.L_2355:
        /*0104*/ 	.word	0x00000008
.L_2356:


//--------------------- .nv.info._ZN10layer_norm13ln_fwd_kernelINS_13Kernel_traitsIf13__nv_bfloat16fS2_fjLj1280ELj1ELj4ELj1ELj16ENS_18Kernel_traits_baseILj1280EfS2_fS2_fjLj128EEEEELb1ELb1ELb0ELb1EEEvNS_9FwdParamsE --------------------------
	.section	.nv.info._ZN10layer_norm13ln_fwd_kernelINS_13Kernel_traitsIf13__nv_bfloat16fS2_fjLj1280ELj1ELj4ELj1ELj16ENS_18Kernel_traits_baseILj1280EfS2_fS2_fjLj128EEEEELb1ELb1ELb0ELb1EEEvNS_9FwdParamsE,"",@"SHT_CUDA_INFO"
	.sectionflags	@""
	.align	4


	//----- nvinfo : EIATTR_CUDA_API_VERSION
	.align		4
        /*0000*/ 	.byte	0x04, 0x37
        /*0002*/ 	.short	(.L_2358 - .L_2357)
.L_2357:
        /*0004*/ 	.word	0x00000082


	//----- nvinfo : EIATTR_KPARAM_INFO
	.align		4
.L_2358:
        /*0008*/ 	.byte	0x04, 0x17
        /*000a*/ 	.short	(.L_2360 - .L_2359)
.L_2359:
        /*000c*/ 	.word	0x00000000
        /*0010*/ 	.short	0x0000
        /*0012*/ 	.short	0x0000
        /*0014*/ 	.byte	0x00, 0xf0, 0xa1, 0x03


	//----- nvinfo : EIATTR_SPARSE_MMA_MASK
	.align		4
.L_2360:
        /*0018*/ 	.byte	0x03, 0x50
        /*001a*/ 	.short	0x0000


	//----- nvinfo : EIATTR_MAXREG_COUNT
	.align		4
        /*001c*/ 	.byte	0x03, 0x1b
        /*001e*/ 	.short	0x00ff


	//----- nvinfo : EIATTR_MERCURY_ISA_VERSION
	.align		4
        /*0020*/ 	.byte	0x03, 0x5f
        /*0022*/ 	.short	0x0101


	//----- nvinfo : EIATTR_COOP_GROUP_MASK_REGIDS
	.align		4
        /*0024*/ 	.byte	0x04, 0x29
        /*0026*/ 	.short	(.L_2362 - .L_2361)


	//   ....[0]....
.L_2361:
        /*0028*/ 	.word	0xffffffff


	//   ....[1]....
        /*002c*/ 	.word	0xffffffff


	//   ....[2]....
        /*0030*/ 	.word	0xffffffff


	//   ....[3]....
        /*0034*/ 	.word	0xffffffff


	//   ....[4]....
        /*0038*/ 	.word	0xffffffff


	//   ....[5]....
        /*003c*/ 	.word	0xffffffff


	//   ....[6]....
        /*0040*/ 	.word	0xffffffff


	//   ....[7]....
        /*0044*/ 	.word	0xffffffff


	//   ....[8]....
        /*0048*/ 	.word	0xffffffff


	//   ....[9]....
        /*004c*/ 	.word	0xffffffff


	//   ....[10]....
        /*0050*/ 	.word	0x050000d2


	//   ....[11]....
        /*0054*/ 	.word	0x050000d2


	//   ....[12]....
        /*0058*/ 	.word	0x050000d2


	//   ....[13]....
        /*005c*/ 	.word	0x050000d2


	//   ....[14]....
        /*0060*/ 	.word	0x050000d2


	//   ....[15]....
        /*0064*/ 	.word	0x050000d2


	//   ....[16]....
        /*0068*/ 	.word	0x050000d2


	//   ....[17]....
        /*006c*/ 	.word	0x050000d2


	//   ....[18]....
        /*0070*/ 	.word	0x050000d2


	//   ....[19]....
        /*0074*/ 	.word	0x050000d2


	//----- nvinfo : EIATTR_COOP_GROUP_INSTR_OFFSETS
	.align		4
.L_2362:
        /*0078*/ 	.byte	0x04, 0x28
        /*007a*/ 	.short	(.L_2364 - .L_2363)


	//   ....[0]....
.L_2363:
        /*007c*/ 	.word	0x0000f020


	//   ....[1]....
        /*0080*/ 	.word	0x0000f040


	//   ....[2]....
        /*0084*/ 	.word	0x0000f060


	//   ....[3]....
        /*0088*/ 	.word	0x0000f080


	//   ....[4]....
        /*008c*/ 	.word	0x0000f0b0


	//   ....[5]....
        /*0090*/ 	.word	0x0000f5e0


	//   ....[6]....
        /*0094*/ 	.word	0x0000f600


	//   ....[7]....
        /*0098*/ 	.word	0x0000f620


	//   ....[8]....
        /*009c*/ 	.word	0x0000f640


	//   ....[9]....
        /*00a0*/ 	.word	0x0000f660


	//   ....[10]....
        /*00a4*/ 	.word	0x00010190


	//   ....[11]....
        /*00a8*/ 	.word	0x00010230


	//   ....[12]....
        /*00ac*/ 	.word	0x000102a0


	//   ....[13]....
        /*00b0*/ 	.word	0x00010310


	//   ....[14]....
        /*00b4*/ 	.word	0x00010390


	//   ....[15]....
        /*00b8*/ 	.word	0x00010910


	//   ....[16]....
        /*00bc*/ 	.word	0x00010980


	//   ....[17]....
        /*00c0*/ 	.word	0x000109f0


	//   ....[18]....
        /*00c4*/ 	.word	0x00010a60


	//   ....[19]....
        /*00c8*/ 	.word	0x00010ad0


	//----- nvinfo : EIATTR_EXIT_INSTR_OFFSETS
	.align		4
.L_2364:
        /*00cc*/ 	.byte	0x04, 0x1c
        /*00ce*/ 	.short	(.L_2366 - .L_2365)


	//   ....[0]....
.L_2365:
        /*00d0*/ 	.word	0x00000410


	//   ....[1]....
        /*00d4*/ 	.word	0x00010120


	//----- nvinfo : EIATTR_MAX_THREADS
	.align		4
.L_2366:
        /*00d8*/ 	.byte	0x04, 0x05
        /*00da*/ 	.short	(.L_2368 - .L_2367)
.L_2367:
        /*00dc*/ 	.word	0x00000080
        /*00e0*/ 	.word	0x00000001
        /*00e4*/ 	.word	0x00000001


	//----- nvinfo : EIATTR_CRS_STACK_SIZE
	.align		4
.L_2368:
        /*00e8*/ 	.byte	0x04, 0x1e
        /*00ea*/ 	.short	(.L_2370 - .L_2369)
.L_2369:
        /*00ec*/ 	.word	0x00000000


	//----- nvinfo : EIATTR_CBANK_PARAM_SIZE
	.align		4
.L_2370:
        /*00f0*/ 	.byte	0x03, 0x19
        /*00f2*/ 	.short	0x00e8


	//----- nvinfo : EIATTR_PARAM_CBANK
	.align		4
        /*00f4*/ 	.byte	0x04, 0x0a
        /*00f6*/ 	.short	(.L_2372 - .L_2371)
	.align		4
.L_2371:
        /*00f8*/ 	.word	index@(.nv.constant0._ZN10layer_norm13ln_fwd_kernelINS_13Kernel_traitsIf13__nv_bfloat16fS2_fjLj1280ELj1ELj4ELj1ELj16ENS_18Kernel_traits_baseILj1280EfS2_fS2_fjLj128EEEEELb1ELb1ELb0ELb1EEEvNS_9FwdParamsE)
        /*00fc*/ 	.short	0x0210
        /*00fe*/ 	.short	0x00e8


	//----- nvinfo : EIATTR_SW_WAR
	.align		4
.L_2372:
        /*0100*/ 	.byte	0x04, 0x36
        /*0102*/ 	.short	(.L_2374 - .L_2373)
.L_2373:
        /*0104*/ 	.word	0x00000008
.L_2374:


//--------------------- .nv.info._ZN10layer_norm13ln_fwd_kernelINS_13Kernel_traitsIf13__nv_bfloat16fS2_fjLj1280ELj1ELj4ELj1ELj16ENS_18Kernel_traits_baseILj1280EfS2_fS2_fjLj128EEEEELb1ELb1ELb1ELb0EEEvNS_9FwdParamsE --------------------------
	.section	.nv.info._ZN10layer_norm13ln_fwd_kernelINS_13Kernel_traitsIf13__nv_bfloat16fS2_fjLj1280ELj1ELj4ELj1ELj16ENS_18Kernel_traits_baseILj1280EfS2_fS2_fjLj128EEEEELb1ELb1ELb1ELb0EEEvNS_9FwdParamsE,"",@"SHT_CUDA_INFO"
	.sectionflags	@""
	.align	4


	//----- nvinfo : EIATTR_CUDA_API_VERSION
	.align		4
        /*0000*/ 	.byte	0x04, 0x37
        /*0002*/ 	.short	(.L_2376 - .L_2375)
.L_2375:
        /*0004*/ 	.word	0x00000082


	//----- nvinfo : EIATTR_KPARAM_INFO
	.align		4
.L_2376:
        /*0008*/ 	.byte	0x04, 0x17
        /*000a*/ 	.short	(.L_2378 - .L_2377)
.L_2377:
        /*000c*/ 	.word	0x00000000
        /*0010*/ 	.short	0x0000
        /*0012*/ 	.short	0x0000
        /*0014*/ 	.byte	0x00, 0xf0, 0xa1, 0x03


	//----- nvinfo : EIATTR_SPARSE_MMA_MASK
	.align		4
.L_2378:
        /*0018*/ 	.byte	0x03, 0x50
        /*001a*/ 	.short	0x0000


	//----- nvinfo : EIATTR_MAXREG_COUNT
	.align		4
        /*001c*/ 	.byte	0x03, 0x1b
        /*001e*/ 	.short	0x00ff


	//----- nvinfo : EIATTR_MERCURY_ISA_VERSION
	.align		4
        /*0020*/ 	.byte	0x03, 0x5f
        /*0022*/ 	.short	0x0101


	//----- nvinfo : EIATTR_COOP_GROUP_MASK_REGIDS
	.align		4
        /*0024*/ 	.byte	0x04, 0x29
        /*0026*/ 	.short	(.L_2380 - .L_2379)


	//   ....[0]....
.L_2379:
        /*0028*/ 	.word	0xffffffff


	//   ....[1]....
        /*002c*/ 	.word	0xffffffff


	//   ....[2]....
        /*0030*/ 	.word	0xffffffff


	//   ....[3]....
        /*0034*/ 	.word	0xffffffff


	//   ....[4]....
        /*0038*/ 	.word	0xffffffff


	//   ....[5]....
        /*003c*/ 	.word	0xffffffff


	//   ....[6]....
        /*0040*/ 	.word	0xffffffff


	//   ....[7]....
        /*0044*/ 	.word	0xffffffff


	//   ....[8]....
        /*0048*/ 	.word	0xffffffff


	//   ....[9]....
        /*004c*/ 	.word	0xffffffff


	//   ....[10]....
        /*0050*/ 	.word	0x050000e1


	//   ....[11]....
        /*0054*/ 	.word	0x050000e1


	//   ....[12]....
        /*0058*/ 	.word	0x050000e1


	//   ....[13]....
        /*005c*/ 	.word	0x050000e1


	//   ....[14]....
        /*0060*/ 	.word	0x050000e1


	//   ....[15]....
        /*0064*/ 	.word	0x050000e1


	//   ....[16]....
        /*0068*/ 	.word	0x050000e1


	//   ....[17]....
        /*006c*/ 	.word	0x050000e1


	//   ....[18]....
        /*0070*/ 	.word	0x050000e1


	//   ....[19]....
        /*0074*/ 	.word	0x050000e1


	//----- nvinfo : EIATTR_COOP_GROUP_INSTR_OFFSETS
	.align		4
.L_2380:
        /*0078*/ 	.byte	0x04, 0x28
        /*007a*/ 	.short	(.L_2382 - .L_2381)


	//   ....[0]....
.L_2381:
        /*007c*/ 	.word	0x00010c60


	//   ....[1]....
        /*0080*/ 	.word	0x00010c90


	//   ....[2]....
        /*0084*/ 	.word	0x00010cb0


	//   ....[3]....
        /*0088*/ 	.word	0x00010cd0


	//   ....[4]....
        /*008c*/ 	.word	0x00010cf0


	//   ....[5]....
        /*0090*/ 	.word	0x00011230


	//   ....[6]....
        /*0094*/ 	.word	0x00011250


	//   ....[7]....
        /*0098*/ 	.word	0x00011270


	//   ....[8]....
        /*009c*/ 	.word	0x00011290


	//   ....[9]....
        /*00a0*/ 	.word	0x000112b0


	//   ....[10]....
        /*00a4*/ 	.word	0x00012010


	//   ....[11]....
        /*00a8*/ 	.word	0x000120c0


	//   ....[12]....
        /*00ac*/ 	.word	0x00012130


	//   ....[13]....
        /*00b0*/ 	.word	0x000121a0


	//   ....[14]....
        /*00b4*/ 	.word	0x00012210


	//   ....[15]....
        /*00b8*/ 	.word	0x000127a0


	//   ....[16]....
        /*00bc*/ 	.word	0x00012810


	//   ....[17]....
        /*00c0*/ 	.word	0x00012880


	//   ....[18]....
        /*00c4*/ 	.word	0x000128f0


	//   ....[19]....
        /*00c8*/ 	.word	0x00012960


	//----- nvinfo : EIATTR_EXIT_INSTR_OFFSETS
	.align		4
.L_2382:
        /*00cc*/ 	.byte	0x04, 0x1c
        /*00ce*/ 	.short	(.L_2384 - .L_2383)


	//   ....[0]....
.L_2383:
        /*00d0*/ 	.word	0x00000da0


	//   ....[1]....
        /*00d4*/ 	.word	0x00011fa0


	//----- nvinfo : EIATTR_MAX_THREADS
	.align		4
.L_2384:
        /*00d8*/ 	.byte	0x04, 0x05
        /*00da*/ 	.short	(.L_2386 - .L_2385)
.L_2385:
        /*00dc*/ 	.word	0x00000080
        /*00e0*/ 	.word	0x00000001
        /*00e4*/ 	.word	0x00000001


	//----- nvinfo : EIATTR_CRS_STACK_SIZE
	.align		4
.L_2386:
        /*00e8*/ 	.byte	0x04, 0x1e
        /*00ea*/ 	.short	(.L_2388 - .L_2387)
.L_2387:
        /*00ec*/ 	.word	0x00000000


	//----- nvinfo : EIATTR_CBANK_PARAM_SIZE
	.align		4
.L_2388:
        /*00f0*/ 	.byte	0x03, 0x19
        /*00f2*/ 	.short	0x00e8


	//----- nvinfo : EIATTR_PARAM_CBANK
	.align		4
        /*00f4*/ 	.byte	0x04, 0x0a
        /*00f6*/ 	.short	(.L_2390 - .L_2389)
	.align		4
.L_2389:
        /*00f8*/ 	.word	index@(.nv.constant0._ZN10layer_norm13ln_fwd_kernelINS_13Kernel_traitsIf13__nv_bfloat16fS2_fjLj1280ELj1ELj4ELj1ELj16ENS_18Kernel_traits_baseILj1280EfS2_fS2_fjLj128EEEEELb1ELb1ELb1ELb0EEEvNS_9FwdParamsE)
        /*00fc*/ 	.short	0x0210
        /*00fe*/ 	.short	0x00e8


	//----- nvinfo : EIATTR_SW_WAR
	.align		4
.L_2390:
        /*0100*/ 	.byte	0x04, 0x36
        /*0102*/ 	.short	(.L_2392 - .L_2391)
.L_2391:
        /*0104*/ 	.word	0x00000008
.L_2392:


//--------------------- .nv.info._ZN10layer_norm13ln_fwd_kernelINS_13Kernel_traitsIf13__nv_bfloat16fS2_fjLj1280ELj1ELj4ELj1ELj16ENS_18Kernel_traits_baseILj1280EfS2_fS2_fjLj128EEEEELb1ELb1ELb1ELb1EEEvNS_9FwdParamsE --------------------------
	.section	.nv.info._ZN10layer_norm13ln_fwd_kernelINS_13Kernel_traitsIf13__nv_bfloat16fS2_fjLj1280ELj1ELj4ELj1ELj16ENS_18Kernel_traits_baseILj1280EfS2_fS2_fjLj128EEEEELb1ELb1ELb1ELb1EEEvNS_9FwdParamsE,"",@"SHT_CUDA_INFO"
	.sectionflags	@""
	.align	4


	//----- nvinfo : EIATTR_CUDA_API_VERSION
	.align		4
        /*0000*/ 	.byte	0x04, 0x37
        /*0002*/ 	.short	(.L_2394 - .L_2393)
.L_2393:
        /*0004*/ 	.word	0x00000082


	//----- nvinfo : EIATTR_KPARAM_INFO
	.align		4
.L_2394:
        /*0008*/ 	.byte	0x04, 0x17
        /*000a*/ 	.short	(.L_2396 - .L_2395)
.L_2395:
        /*000c*/ 	.word	0x00000000
        /*0010*/ 	.short	0x0000
        /*0012*/ 	.short	0x0000
        /*0014*/ 	.byte	0x00, 0xf0, 0xa1, 0x03


	//----- nvinfo : EIATTR_SPARSE_MMA_MASK
	.align		4
.L_2396:
        /*0018*/ 	.byte	0x03, 0x50
        /*001a*/ 	.short	0x0000


	//----- nvinfo : EIATTR_MAXREG_COUNT
	.align		4
        /*001c*/ 	.byte	0x03, 0x1b
        /*001e*/ 	.short	0x00ff


	//----- nvinfo : EIATTR_MERCURY_ISA_VERSION
	.align		4
        /*0020*/ 	.byte	0x03, 0x5f
        /*0022*/ 	.short	0x0101


	//----- nvinfo : EIATTR_COOP_GROUP_MASK_REGIDS
	.align		4
        /*0024*/ 	.byte	0x04, 0x29
        /*0026*/ 	.short	(.L_2398 - .L_2397)


	//   ....[0]....
.L_2397:
        /*0028*/ 	.word	0xffffffff


	//   ....[1]....
        /*002c*/ 	.word	0xffffffff


	//   ....[2]....
        /*0030*/ 	.word	0xffffffff


	//   ....[3]....
        /*0034*/ 	.word	0xffffffff


	//   ....[4]....
        /*0038*/ 	.word	0xffffffff


	//   ....[5]....
        /*003c*/ 	.word	0xffffffff


	//   ....[6]....
        /*0040*/ 	.word	0xffffffff


	//   ....[7]....
        /*0044*/ 	.word	0xffffffff


	//   ....[8]....
        /*0048*/ 	.word	0xffffffff


	//   ....[9]....
        /*004c*/ 	.word	0xffffffff


	//   ....[10]....
        /*0050*/ 	.word	0x050000df


	//   ....[11]....
        /*0054*/ 	.word	0x050000df


	//   ....[12]....
        /*0058*/ 	.word	0x050000df


	//   ....[13]....
        /*005c*/ 	.word	0x050000df


	//   ....[14]....
        /*0060*/ 	.word	0x050000df


	//   ....[15]....
        /*0064*/ 	.word	0x050000df


	//   ....[16]....
        /*0068*/ 	.word	0x050000df


	//   ....[17]....
        /*006c*/ 	.word	0x050000df


	//   ....[18]....
        /*0070*/ 	.word	0x050000df


	//   ....[19]....
        /*0074*/ 	.word	0x050000df


	//----- nvinfo : EIATTR_COOP_GROUP_INSTR_OFFSETS
	.align		4
.L_2398:
        /*0078*/ 	.byte	0x04, 0x28
        /*007a*/ 	.short	(.L_2400 - .L_2399)


	//   ....[0]....
.L_2399:
        /*007c*/ 	.word	0x000104e0


	//   ....[1]....
        /*0080*/ 	.word	0x00010510


	//   ....[2]....
        /*0084*/ 	.word	0x00010530


	//   ....[3]....
        /*0088*/ 	.word	0x00010550


	//   ....[4]....
        /*008c*/ 	.word	0x00010570


	//   ....[5]....
        /*0090*/ 	.word	0x00010aa0


	//   ....[6]....
        /*0094*/ 	.word	0x00010ac0


	//   ....[7]....
        /*0098*/ 	.word	0x00010ae0


	//   ....[8]....
        /*009c*/ 	.word	0x00010b00


	//   ....[9]....
        /*00a0*/ 	.word	0x00010b20


	//   ....[10]....
        /*00a4*/ 	.word	0x00011700


	//   ....[11]....
        /*00a8*/ 	.word	0x000117b0


	//   ....[12]....
        /*00ac*/ 	.word	0x00011820


	//   ....[13]....
        /*00b0*/ 	.word	0x00011890


	//   ....[14]....
        /*00b4*/ 	.word	0x00011900


	//   ....[15]....
        /*00b8*/ 	.word	0x00011e80


	//   ....[16]....
        /*00bc*/ 	.word	0x00011ef0


	//   ....[17]....
        /*00c0*/ 	.word	0x00011f60


	//   ....[18]....
        /*00c4*/ 	.word	0x00011fd0


	//   ....[19]....
        /*00c8*/ 	.word	0x00012040


	//----- nvinfo : EIATTR_EXIT_INSTR_OFFSETS
	.align		4
.L_2400:
        /*00cc*/ 	.byte	0x04, 0x1c
        /*00ce*/ 	.short	(.L_2402 - .L_2401)


	//   ....[0]....
.L_2401:
        /*00d0*/ 	.word	0x00000410


	//   ....[1]....
        /*00d4*/ 	.word	0x000116a0


	//----- nvinfo : EIATTR_MAX_THREADS
	.align		4
.L_2402:
        /*00d8*/ 	.byte	0x04, 0x05
        /*00da*/ 	.short	(.L_2404 - .L_2403)
.L_2403:
        /*00dc*/ 	.word	0x00000080
        /*00e0*/ 	.word	0x00000001
        /*00e4*/ 	.word	0x00000001


	//----- nvinfo : EIATTR_CRS_STACK_SIZE
	.align		4
.L_2404:
        /*00e8*/ 	.byte	0x04, 0x1e
        /*00ea*/ 	.short	(.L_2406 - .L_2405)
.L_2405:
        /*00ec*/ 	.word	0x00000000


	//----- nvinfo : EIATTR_CBANK_PARAM_SIZE
	.align		4
.L_2406:
        /*00f0*/ 	.byte	0x03, 0x19
        /*00f2*/ 	.short	0x00e8


	//----- nvinfo : EIATTR_PARAM_CBANK
	.align		4
        /*00f4*/ 	.byte	0x04, 0x0a
        /*00f6*/ 	.short	(.L_2408 - .L_2407)
	.align		4
.L_2407:
        /*00f8*/ 	.word	index@(.nv.constant0._ZN10layer_norm13ln_fwd_kernelINS_13Kernel_traitsIf13__nv_bfloat16fS2_fjLj1280ELj1ELj4ELj1ELj16ENS_18Kernel_traits_baseILj1280EfS2_fS2_fjLj128EEEEELb1ELb1ELb1ELb1EEEvNS_9FwdParamsE)
        /*00fc*/ 	.short	0x0210
        /*00fe*/ 	.short	0x00e8


	//----- nvinfo : EIATTR_SW_WAR
	.align		4
.L_2408:
        /*0100*/ 	.byte	0x04, 0x36
        /*0102*/ 	.short	(.L_2410 - .L_2409)
.L_2409:
        /*0104*/ 	.word	0x00000008
.L_2410:


//--------------------- .nv.info._ZN10layer_norm13ln_fwd_kernelINS_13Kernel_traitsIf6__halfS2_S2_fjLj1280ELj1ELj4ELj1ELj16ENS_18Kernel_traits_baseILj1280EfS2_S2_S2_fjLj128EEEEELb0ELb0ELb0ELb0EEEvNS_9FwdParamsE --------------------------
	.section	.nv.info._ZN10layer_norm13ln_fwd_kernelINS_13Kernel_traitsIf6__halfS2_S2_fjLj1280ELj1ELj4ELj1ELj16ENS_18Kernel_traits_baseILj1280EfS2_S2_S2_fjLj128EEEEELb0ELb0ELb0ELb0EEEvNS_9FwdParamsE,"",@"SHT_CUDA_INFO"
	.sectionflags	@""
	.align	4


	//----- nvinfo : EIATTR_CUDA_API_VERSION
	.align		4
        /*0000*/ 	.byte	0x04, 0x37
        /*0002*/ 	.short	(.L_2412 - .L_2411)
.L_2411:
        /*0004*/ 	.word	0x00000082


	//----- nvinfo : EIATTR_KPARAM_INFO
	.align		4
.L_2412:
        /*0008*/ 	.byte	0x04, 0x17
        /*000a*/ 	.short	(.L_2414 - .L_2413)
.L_2413:
        /*000c*/ 	.word	0x00000000
        /*0010*/ 	.short	0x0000
        /*0012*/ 	.short	0x0000
        /*0014*/ 	.byte	0x00, 0xf0, 0xa1, 0x03


	//----- nvinfo : EIATTR_SPARSE_MMA_MASK
	.align		4
.L_2414:
        /*0018*/ 	.byte	0x03, 0x50
        /*001a*/ 	.short	0x0000


	//----- nvinfo : EIATTR_MAXREG_COUNT
	.align		4
        /*001c*/ 	.byte	0x03, 0x1b
        /*001e*/ 	.short	0x00ff


	//----- nvinfo : EIATTR_MERCURY_ISA_VERSION
	.align		4
        /*0020*/ 	.byte	0x03, 0x5f
        /*0022*/ 	.short	0x0101


	//----- nvinfo : EIATTR_COOP_GROUP_MASK_REGIDS
	.align		4
        /*0024*/ 	.byte	0x04, 0x29
        /*0026*/ 	.short	(.L_2416 - .L_2415)


	//   ....[0]....
.L_2415:
        /*0028*/ 	.word	0xffffffff


	//   ....[1]....
        /*002c*/ 	.word	0xffffffff


	//   ....[2]....
        /*0030*/ 	.word	0xffffffff


	//   ....[3]....
        /*0034*/ 	.word	0xffffffff


	//   ....[4]....
        /*0038*/ 	.word	0xffffffff


	//   ....[5]....
        /*003c*/ 	.word	0xffffffff


	//   ....[6]....
        /*0040*/ 	.word	0xffffffff


	//   ....[7]....
        /*0044*/ 	.word	0xffffffff


	//   ....[8]....
        /*0048*/ 	.word	0xffffffff


	//   ....[9]....
        /*004c*/ 	.word	0xffffffff


	//   ....[10]....
        /*0050*/ 	.word	0x0500008c


	//   ....[11]....
        /*0054*/ 	.word	0x0500008c


	//   ....[12]....
        /*0058*/ 	.word	0x0500008c


	//   ....[13]....
        /*005c*/ 	.word	0x0500008c


	//   ....[14]....
        /*0060*/ 	.word	0x0500008c


	//   ....[15]....
        /*0064*/ 	.word	0x0500008c


	//   ....[16]....
        /*0068*/ 	.word	0x0500008c


	//   ....[17]....
        /*006c*/ 	.word	0x0500008c


	//   ....[18]....
        /*0070*/ 	.word	0x0500008c


	//   ....[19]....
        /*0074*/ 	.word	0x0500008c


	//----- nvinfo : EIATTR_COOP_GROUP_INSTR_OFFSETS
	.align		4
.L_2416:
        /*0078*/ 	.byte	0x04, 0x28
        /*007a*/ 	.short	(.L_2418 - .L_2417)


	//   ....[0]....
.L_2417:
        /*007c*/ 	.word	0x00002860


	//   ....[1]....
        /*0080*/ 	.word	0x000028a0


	//   ....[2]....
        /*0084*/ 	.word	0x000028c0


	//   ....[3]....
        /*0088*/ 	.word	0x000028e0


	//   ....[4]....
        /*008c*/ 	.word	0x00002900


	//   ....[5]....
        /*0090*/ 	.word	0x00002e50


	//   ....[6]....
        /*0094*/ 	.word	0x00002e70


	//   ....[7]....
        /*0098*/ 	.word	0x00002e90


	//   ....[8]....
        /*009c*/ 	.word	0x00002eb0


	//   ....[9]....
        /*00a0*/ 	.word	0x00002ed0


	//   ....[10]....
        /*00a4*/ 	.word	0x00003b90


	//   ....[11]....
        /*00a8*/ 	.word	0x00003c40


	//   ....[12]....
        /*00ac*/ 	.word	0x00003cb0


	//   ....[13]....
        /*00b0*/ 	.word	0x00003d20


	//   ....[14]....
        /*00b4*/ 	.word	0x00003d90


	//   ....[15]....
        /*00b8*/ 	.word	0x00004340


	//   ....[16]....
        /*00bc*/ 	.word	0x000043b0


	//   ....[17]....
        /*00c0*/ 	.word	0x00004420


	//   ....[18]....
        /*00c4*/ 	.word	0x00004490


	//   ....[19]....
        /*00c8*/ 	.word	0x00004500


	//----- nvinfo : EIATTR_EXIT_INSTR_OFFSETS
	.align		4
.L_2418:
        /*00cc*/ 	.byte	0x04, 0x1c
        /*00ce*/ 	.short	(.L_2420 - .L_2419)


	//   ....[0]....
.L_2419:
        /*00d0*/ 	.word	0x00000790


	//   ....[1]....
        /*00d4*/ 	.word	0x00003b20


	//----- nvinfo : EIATTR_MAX_THREADS
	.align		4
.L_2420:
        /*00d8*/ 	.byte	0x04, 0x05
        /*00da*/ 	.short	(.L_2422 - .L_2421)
.L_2421:
        /*00dc*/ 	.word	0x00000080
        /*00e0*/ 	.word	0x00000001
        /*00e4*/ 	.word	0x00000001


	//----- nvinfo : EIATTR_CRS_STACK_SIZE
	.align		4
.L_2422:
        /*00e8*/ 	.byte	0x04, 0x1e
        /*00ea*/ 	.short	(.L_2424 - .L_2423)
.L_2423:
        /*00ec*/ 	.word	0x00000000


	//----- nvinfo : EIATTR_CBANK_PARAM_SIZE
	.align		4
.L_2424:
        /*00f0*/ 	.byte	0x03, 0x19
        /*00f2*/ 	.short	0x00e8


	//----- nvinfo : EIATTR_PARAM_CBANK
	.align		4
        /*00f4*/ 	.byte	0x04, 0x0a
        /*00f6*/ 	.short	(.L_2426 - .L_2425)
	.align		4
.L_2425:
        /*00f8*/ 	.word	index@(.nv.constant0._ZN10layer_norm13ln_fwd_kernelINS_13Kernel_traitsIf6__halfS2_S2_fjLj1280ELj1ELj4ELj1ELj16ENS_18Kernel_traits_baseILj1280EfS2_S2_S2_fjLj128EEEEELb0ELb0ELb0ELb0EEEvNS_9FwdParamsE)
        /*00fc*/ 	.short	0x0210
        /*00fe*/ 	.short	0x00e8


	//----- nvinfo : EIATTR_SW_WAR
	.align		4
.L_2426:
        /*0100*/ 	.byte	0x04, 0x36
        /*0102*/ 	.short	(.L_2428 - .L_2427)
.L_2427:
        /*0104*/ 	.word	0x00000008
.L_2428:


//--------------------- .nv.info._ZN10layer_norm13ln_fwd_kernelINS_13Kernel_traitsIf6__halfS2_S2_fjLj1280ELj1ELj4ELj1ELj16ENS_18Kernel_traits_baseILj1280EfS2_S2_S2_fjLj128EEEEELb0ELb0ELb0ELb1EEEvNS_9FwdParamsE --------------------------
	.section	.nv.info._ZN10layer_norm13ln_fwd_kernelINS_13Kernel_traitsIf6__halfS2_S2_fjLj1280ELj1ELj4ELj1ELj16ENS_18Kernel_traits_baseILj1280EfS2_S2_S2_fjLj128EEEEELb0ELb0ELb0ELb1EEEvNS_9FwdParamsE,"",@"SHT_CUDA_INFO"
	.sectionflags	@""
	.align	4


	//----- nvinfo : EIATTR_CUDA_API_VERSION
	.align		4
        /*0000*/ 	.byte	0x04, 0x37
        /*0002*/ 	.short	(.L_2430 - .L_2429)
.L_2429:
        /*0004*/ 	.word	0x00000082


	//----- nvinfo : EIATTR_KPARAM_INFO
	.align		4
.L_2430:
        /*0008*/ 	.byte	0x04, 0x17
        /*000a*/ 	.short	(.L_2432 - .L_2431)
.L_2431:
        /*000c*/ 	.word	0x00000000
        /*0010*/ 	.short	0x0000
        /*0012*/ 	.short	0x0000
        /*0014*/ 	.byte	0x00, 0xf0, 0xa1, 0x03


	//----- nvinfo : EIATTR_SPARSE_MMA_MASK
	.align		4
.L_2432:
        /*0018*/ 	.byte	0x03, 0x50
        /*001a*/ 	.short	0x0000


	//----- nvinfo : EIATTR_MAXREG_COUNT
	.align		4
        /*001c*/ 	.byte	0x03, 0x1b
        /*001e*/ 	.short	0x00ff


	//----- nvinfo : EIATTR_MERCURY_ISA_VERSION
	.align		4
        /*0020*/ 	.byte	0x03, 0x5f
        /*0022*/ 	.short	0x0101


	//----- nvinfo : EIATTR_COOP_GROUP_MASK_REGIDS
	.align		4
        /*0024*/ 	.byte	0x04, 0x29
        /*0026*/ 	.short	(.L_2434 - .L_2433)


	//   ....[0]....
.L_2433:
        /*0028*/ 	.word	0xffffffff


	//   ....[1]....
        /*002c*/ 	.word	0xffffffff


	//   ....[2]....
        /*0030*/ 	.word	0xffffffff


	//   ....[3]....
        /*0034*/ 	.word	0xffffffff


	//   ....[4]....
        /*0038*/ 	.word	0xffffffff


	//   ....[5]....
        /*003c*/ 	.word	0xffffffff


	//   ....[6]....
        /*0040*/ 	.word	0xffffffff


	//   ....[7]....
        /*0044*/ 	.word	0xffffffff


	//   ....[8]....
        /*0048*/ 	.word	0xffffffff


	//   ....[9]....
        /*004c*/ 	.word	0xffffffff


	//   ....[10]....
        /*0050*/ 	.word	0x0500008e


	//   ....[11]....
        /*0054*/ 	.word	0x0500008e


	//   ....[12]....
        /*0058*/ 	.word	0x0500008e


	//   ....[13]....
        /*005c*/ 	.word	0x0500008e


	//   ....[14]....
        /*0060*/ 	.word	0x0500008e


	//   ....[15]....
        /*0064*/ 	.word	0x0500008e


	//   ....[16]....
        /*0068*/ 	.word	0x0500008e


	//   ....[17]....
        /*006c*/ 	.word	0x0500008e


	//   ....[18]....
        /*0070*/ 	.word	0x0500008e


	//   ....[19]....
        /*0074*/ 	.word	0x0500008e


	//----- nvinfo : EIATTR_COOP_GROUP_INSTR_OFFSETS
	.align		4
.L_2434:
        /*0078*/ 	.byte	0x04, 0x28
        /*007a*/ 	.short	(.L_2436 - .L_2435)


	//   ....[0]....
.L_2435:
        /*007c*/ 	.word	0x00002180


	//   ....[1]....
        /*0080*/ 	.word	0x000021a0


	//   ....[2]....
        /*0084*/ 	.word	0x000021c0


	//   ....[3]....
        /*0088*/ 	.word	0x000021e0


	//   ....[4]....
        /*008c*/ 	.word	0x00002210


	//   ....[5]....
        /*0090*/ 	.word	0x00002740


	//   ....[6]....
        /*0094*/ 	.word	0x00002760


	//   ....[7]....
        /*0098*/ 	.word	0x00002780


	//   ....[8]....
        /*009c*/ 	.word	0x000027a0


	//   ....[9]....
        /*00a0*/ 	.word	0x000027c0


	//   ....[10]....
        /*00a4*/ 	.word	0x000032d0


	//   ....[11]....
        /*00a8*/ 	.word	0x00003370


	//   ....[12]....
        /*00ac*/ 	.word	0x000033e0


	//   ....[13]....
        /*00b0*/ 	.word	0x00003450


	//   ....[14]....
        /*00b4*/ 	.word	0x000034d0


	//   ....[15]....
        /*00b8*/ 	.word	0x00003a50


	//   ....[16]....
        /*00bc*/ 	.word	0x00003ac0


	//   ....[17]....
        /*00c0*/ 	.word	0x00003b30


	//   ....[18]....
        /*00c4*/ 	.word	0x00003ba0


	//   ....[19]....
        /*00c8*/ 	.word	0x00003c10


	//----- nvinfo : EIATTR_EXIT_INSTR_OFFSETS
	.align		4
.L_2436:
        /*00cc*/ 	.byte	0x04, 0x1c
        /*00ce*/ 	.short	(.L_2438 - .L_2437)


	//   ....[0]....
.L_2437:
        /*00d0*/ 	.word	0x00000340


	//   ....[1]....
        /*00d4*/ 	.word	0x00003260


	//----- nvinfo : EIATTR_MAX_THREADS
	.align		4
.L_2438:
        /*00d8*/ 	.byte	0x04, 0x05
        /*00da*/ 	.short	(.L_2440 - .L_2439)
.L_2439:
        /*00dc*/ 	.word	0x00000080
        /*00e0*/ 	.word	0x00000001
        /*00e4*/ 	.word	0x00000001


	//----- nvinfo : EIATTR_CRS_STACK_SIZE
	.align		4
.L_2440:
        /*00e8*/ 	.byte	0x04, 0x1e
        /*00ea*/ 	.short	(.L_2442 - .L_2441)
.L_2441:
        /*00ec*/ 	.word	0x00000000


	//----- nvinfo : EIATTR_CBANK_PARAM_SIZE
	.align		4
.L_2442:
        /*00f0*/ 	.byte	0x03, 0x19
        /*00f2*/ 	.short	0x00e8


	//----- nvinfo : EIATTR_PARAM_CBANK
	.align		4
        /*00f4*/ 	.byte	0x04, 0x0a
        /*00f6*/ 	.short	(.L_2444 - .L_2443)
	.align		4
.L_2443:
        /*00f8*/ 	.word	index@(.nv.constant0._ZN10layer_norm13ln_fwd_kernelINS_13Kernel_traitsIf6__halfS2_S2_fjLj1280ELj1ELj4ELj1ELj16ENS_18Kernel_traits_baseILj1280EfS2_S2_S2_fjLj128EEEEELb0ELb0ELb0ELb1EEEvNS_9FwdParamsE)
        /*00fc*/ 	.short	0x0210
        /*00fe*/ 	.short	0x00e8


	//----- nvinfo : EIATTR_SW_WAR
	.align		4
.L_2444:
        /*0100*/ 	.byte	0x04, 0x36
        /*0102*/ 	.short	(.L_2446 - .L_2445)
.L_2445:
        /*0104*/ 	.word	0x00000008
.L_2446:


//--------------------- .nv.info._ZN10layer_norm13ln_fwd_kernelINS_13Kernel_traitsIf6__halfS2_S2_fjLj1280ELj1ELj4ELj1ELj16ENS_18Kernel_traits_baseILj1280EfS2_S2_S2_fjLj128EEEEELb0ELb0ELb1ELb0EEEvNS_9FwdParamsE --------------------------
	.section	.nv.info._ZN10layer_norm13ln_fwd_kernelINS_13Kernel_traitsIf6__halfS2_S2_fjLj1280ELj1ELj4ELj1ELj16ENS_18Kernel_traits_baseILj1280EfS2_S2_S2_fjLj128EEEEELb0ELb0ELb1ELb0EEEvNS_9FwdParamsE,"",@"SHT_CUDA_INFO"
	.sectionflags	@""
	.align	4


	//----- nvinfo : EIATTR_CUDA_API_VERSION
	.align		4
        /*0000*/ 	.byte	0x04, 0x37
        /*0002*/ 	.short	(.L_2448 - .L_2447)
.L_2447:
        /*0004*/ 	.word	0x00000082


	//----- nvinfo : EIATTR_KPARAM_INFO
	.align		4
.L_2448:
        /*0008*/ 	.byte	0x04, 0x17
        /*000a*/ 	.short	(.L_2450 - .L_2449)
.L_2449:
        /*000c*/ 	.word	0x00000000
        /*0010*/ 	.short	0x0000
        /*0012*/ 	.short	0x0000
        /*0014*/ 	.byte	0x00, 0xf0, 0xa1, 0x03


	//----- nvinfo : EIATTR_SPARSE_MMA_MASK
	.align		4
.L_2450:
        /*0018*/ 	.byte	0x03, 0x50
        /*001a*/ 	.short	0x0000


	//----- nvinfo : EIATTR_MAXREG_COUNT
	.align		4
        /*001c*/ 	.byte	0x03, 0x1b
        /*001e*/ 	.short	0x00ff


	//----- nvinfo : EIATTR_MERCURY_ISA_VERSION
	.align		4
        /*0020*/ 	.byte	0x03, 0x5f
        /*0022*/ 	.short	0x0101


	//----- nvinfo : EIATTR_COOP_GROUP_MASK_REGIDS
	.align		4
        /*0024*/ 	.byte	0x04, 0x29
        /*0026*/ 	.short	(.L_2452 - .L_2451)


	//   ....[0]....
.L_2451:
        /*0028*/ 	.word	0xffffffff


	//   ....[1]....
        /*002c*/ 	.word	0xffffffff


	//   ....[2]....
        /*0030*/ 	.word	0xffffffff


	//   ....[3]....
        /*0034*/ 	.word	0xffffffff


	//   ....[4]....
        /*0038*/ 	.word	0xffffffff


	//   ....[5]....
        /*003c*/ 	.word	0xffffffff


	//   ....[6]....
        /*0040*/ 	.word	0xffffffff


	//   ....[7]....
        /*0044*/ 	.word	0xffffffff


	//   ....[8]....
        /*0048*/ 	.word	0xffffffff


	//   ....[9]....
        /*004c*/ 	.word	0xffffffff


	//   ....[10]....
        /*0050*/ 	.word	0x05000096


	//   ....[11]....
        /*0054*/ 	.word	0x05000096


	//   ....[12]....
        /*0058*/ 	.word	0x05000096


	//   ....[13]....
        /*005c*/ 	.word	0x05000096


	//   ....[14]....
        /*0060*/ 	.word	0x05000096


	//   ....[15]....
        /*0064*/ 	.word	0x05000096


	//   ....[16]....
        /*0068*/ 	.word	0x05000096


	//   ....[17]....
        /*006c*/ 	.word	0x05000096


	//   ....[18]....
        /*0070*/ 	.word	0x05000096


	//   ....[19]....
        /*0074*/ 	.word	0x05000096


	//----- nvinfo : EIATTR_COOP_GROUP_INSTR_OFFSETS
	.align		4
.L_2452:
        /*0078*/ 	.byte	0x04, 0x28
        /*007a*/ 	.short	(.L_2454 - .L_2453)


	//   ....[0]....
.L_2453:
        /*007c*/ 	.word	0x00002e40


	//   ....[1]....
        /*0080*/ 	.word	0x00002e60


	//   ....[2]....
        /*0084*/ 	.word	0x00002e80


	//   ....[3]....
        /*0088*/ 	.word	0x00002ea0


	//   ....[4]....
        /*008c*/ 	.word	0x00002ed0


	//   ....[5]....
        /*0090*/ 	.word	0x00003410


	//   ....[6]....
        /*0094*/ 	.word	0x00003430


	//   ....[7]....
        /*0098*/ 	.word	0x00003450


	//   ....[8]....
        /*009c*/ 	.word	0x00003470


	//   ....[9]....
        /*00a0*/ 	.word	0x00003490


	//   ....[10]....
        /*00a4*/ 	.word	0x000041f0


	//   ....[11]....
        /*00a8*/ 	.word	0x00004290


	//   ....[12]....
        /*00ac*/ 	.word	0x00004300


	//   ....[13]....
        /*00b0*/ 	.word	0x00004370


	//   ....[14]....
        /*00b4*/ 	.word	0x000043f0


	//   ....[15]....
        /*00b8*/ 	.word	0x00004980


	//   ....[16]....
        /*00bc*/ 	.word	0x000049f0


	//   ....[17]....
        /*00c0*/ 	.word	0x00004a60


	//   ....[18]....
        /*00c4*/ 	.word	0x00004ad0


	//   ....[19]....
        /*00c8*/ 	.word	0x00004b40


	//----- nvinfo : EIATTR_EXIT_INSTR_OFFSETS
	.align		4
.L_2454:
        /*00cc*/ 	.byte	0x04, 0x1c
        /*00ce*/ 	.short	(.L_2456 - .L_2455)


	//   ....[0]....
.L_2455:
        /*00d0*/ 	.word	0x00000760


	//   ....[1]....
        /*00d4*/ 	.word	0x00004180


	//----- nvinfo : EIATTR_MAX_THREADS
	.align		4
.L_2456:
        /*00d8*/ 	.byte	0x04, 0x05
        /*00da*/ 	.short	(.L_2458 - .L_2457)
.L_2457:
        /*00dc*/ 	.word	0x00000080
        /*00e0*/ 	.word	0x00000001
        /*00e4*/ 	.word	0x00000001


	//----- nvinfo : EIATTR_CRS_STACK_SIZE
	.align		4
.L_2458:
        /*00e8*/ 	.byte	0x04, 0x1e
        /*00ea*/ 	.short	(.L_2460 - .L_2459)
.L_2459:
        /*00ec*/ 	.word	0x00000000


	//----- nvinfo : EIATTR_CBANK_PARAM_SIZE
	.align		4
.L_2460:
        /*00f0*/ 	.byte	0x03, 0x19
        /*00f2*/ 	.short	0x00e8


	//----- nvinfo : EIATTR_PARAM_CBANK
	.align		4
        /*00f4*/ 	.byte	0x04, 0x0a
        /*00f6*/ 	.short	(.L_2462 - .L_2461)
	.align		4
.L_2461:
        /*00f8*/ 	.word	index@(.nv.constant0._ZN10layer_norm13ln_fwd_kernelINS_13Kernel_traitsIf6__halfS2_S2_fjLj1280ELj1ELj4ELj1ELj16ENS_18Kernel_traits_baseILj1280EfS2_S2_S2_fjLj128EEEEELb0ELb0ELb1ELb0EEEvNS_9FwdParamsE)
        /*00fc*/ 	.short	0x0210
        /*00fe*/ 	.short	0x00e8


	//----- nvinfo : EIATTR_SW_WAR
	.align		4
.L_2462:
        /*0100*/ 	.byte	0x04, 0x36
        /*0102*/ 	.short	(.L_2464 - .L_2463)
.L_2463:
        /*0104*/ 	.word	0x00000008
.L_2464:


//--------------------- .nv.info._ZN10layer_norm13ln_fwd_kernelINS_13Kernel_traitsIf6__halfS2_S2_fjLj1280ELj1ELj4ELj1ELj16ENS_18Kernel_traits_baseILj1280EfS2_S2_S2_fjLj128EEEEELb0ELb0ELb1ELb1EEEvNS_9FwdParamsE --------------------------
	.section	.nv.info._ZN10layer_norm13ln_fwd_kernelINS_13Kernel_traitsIf6__halfS2_S2_fjLj1280ELj1ELj4ELj1ELj16ENS_18Kernel_traits_baseILj1280EfS2_S2_S2_fjLj128EEEEELb0ELb0ELb1ELb1EEEvNS_9FwdParamsE,"",@"SHT_CUDA_INFO"
	.sectionflags	@""
	.align	4


	//----- nvinfo : EIATTR_CUDA_API_VERSION
	.align		4
        /*0000*/ 	.byte	0x04, 0x37
        /*0002*/ 	.short	(.L_2466 - .L_2465)
.L_2465:
        /*0004*/ 	.word	0x00000082


	//----- nvinfo : EIATTR_KPARAM_INFO
	.align		4
.L_2466:
        /*0008*/ 	.byte	0x04, 0x17
        /*000a*/ 	.short	(.L_2468 - .L_2467)
.L_2467:
        /*000c*/ 	.word	0x00000000
        /*0010*/ 	.short	0x0000
        /*0012*/ 	.short	0x0000
        /*0014*/ 	.byte	0x00, 0xf0, 0xa1, 0x03


	//----- nvinfo : EIATTR_SPARSE_MMA_MASK
	.align		4
.L_2468:
        /*0018*/ 	.byte	0x03, 0x50
        /*001a*/ 	.short	0x0000


	//----- nvinfo : EIATTR_MAXREG_COUNT
	.align		4
        /*001c*/ 	.byte	0x03, 0x1b
        /*001e*/ 	.short	0x00ff


	//----- nvinfo : EIATTR_MERCURY_ISA_VERSION
	.align		4
        /*0020*/ 	.byte	0x03, 0x5f
        /*0022*/ 	.short	0x0101


	//----- nvinfo : EIATTR_COOP_GROUP_MASK_REGIDS
	.align		4
        /*0024*/ 	.byte	0x04, 0x29
        /*0026*/ 	.short	(.L_2470 - .L_2469)


	//   ....[0]....
.L_2469:
        /*0028*/ 	.word	0xffffffff


	//   ....[1]....
        /*002c*/ 	.word	0xffffffff


	//   ....[2]....
        /*0030*/ 	.word	0xffffffff


	//   ....[3]....
        /*0034*/ 	.word	0xffffffff


	//   ....[4]....
        /*0038*/ 	.word	0xffffffff


	//   ....[5]....
        /*003c*/ 	.word	0xffffffff


	//   ....[6]....
        /*0040*/ 	.word	0xffffffff


	//   ....[7]....
        /*0044*/ 	.word	0xffffffff


	//   ....[8]....
        /*0048*/ 	.word	0xffffffff


	//   ....[9]....
        /*004c*/ 	.word	0xffffffff


	//   ....[10]....
        /*0050*/ 	.word	0x0500005e


	//   ....[11]....
        /*0054*/ 	.word	0x0500005e


	//   ....[12]....
        /*0058*/ 	.word	0x0500005e


	//   ....[13]....
        /*005c*/ 	.word	0x0500005e


	//   ....[14]....
        /*0060*/ 	.word	0x0500005e


	//   ....[15]....
        /*0064*/ 	.word	0x0500005e


	//   ....[16]....
        /*0068*/ 	.word	0x0500005e


	//   ....[17]....
        /*006c*/ 	.word	0x0500005e


	//   ....[18]....
        /*0070*/ 	.word	0x0500005e


	//   ....[19]....
        /*0074*/ 	.word	0x0500005e


	//----- nvinfo : EIATTR_COOP_GROUP_INSTR_OFFSETS
	.align		4
.L_2470:
        /*0078*/ 	.byte	0x04, 0x28
        /*007a*/ 	.short	(.L_2472 - .L_2471)


	//   ....[0]....
.L_2471:
        /*007c*/ 	.word	0x00002800


	//   ....[1]....
        /*0080*/ 	.word	0x00002830


	//   ....[2]....
        /*0084*/ 	.word	0x00002850


	//   ....[3]....
        /*0088*/ 	.word	0x00002870


	//   ....[4]....
        /*008c*/ 	.word	0x00002890


	//   ....[5]....
        /*0090*/ 	.word	0x00002dc0


	//   ....[6]....
        /*0094*/ 	.word	0x00002de0


	//   ....[7]....
        /*0098*/ 	.word	0x00002e00


	//   ....[8]....
        /*009c*/ 	.word	0x00002e20


	//   ....[9]....
        /*00a0*/ 	.word	0x00002e40


	//   ....[10]....
        /*00a4*/ 	.word	0x00003a60


	//   ....[11]....
        /*00a8*/ 	.word	0x00003b10


	//   ....[12]....
        /*00ac*/ 	.word	0x00003b80


	//   ....[13]....
        /*00b0*/ 	.word	0x00003bf0


	//   ....[14]....
        /*00b4*/ 	.word	0x00003c60


	//   ....[15]....
        /*00b8*/ 	.word	0x000041e0


	//   ....[16]....
        /*00bc*/ 	.word	0x00004250


	//   ....[17]....
        /*00c0*/ 	.word	0x000042c0


	//   ....[18]....
        /*00c4*/ 	.word	0x00004330


	//   ....[19]....
        /*00c8*/ 	.word	0x000043a0


	//----- nvinfo : EIATTR_EXIT_INSTR_OFFSETS
	.align		4
.L_2472:
        /*00cc*/ 	.byte	0x04, 0x1c
        /*00ce*/ 	.short	(.L_2474 - .L_2473)


	//   ....[0]....
.L_2473:
        /*00d0*/ 	.word	0x00000300


	//   ....[1]....
        /*00d4*/ 	.word	0x000039f0


	//----- nvinfo : EIATTR_MAX_THREADS
	.align		4
.L_2474:
        /*00d8*/ 	.byte	0x04, 0x05
        /*00da*/ 	.short	(.L_2476 - .L_2475)
.L_2475:
        /*00dc*/ 	.word	0x00000080
        /*00e0*/ 	.word	0x00000001
        /*00e4*/ 	.word	0x00000001


	//----- nvinfo : EIATTR_CRS_STACK_SIZE
	.align		4
.L_2476:
        /*00e8*/ 	.byte	0x04, 0x1e
        /*00ea*/ 	.short	(.L_2478 - .L_2477)
.L_2477:
        /*00ec*/ 	.word	0x00000000


	//----- nvinfo : EIATTR_CBANK_PARAM_SIZE
	.align		4
.L_2478:
        /*00f0*/ 	.byte	0x03, 0x19
        /*00f2*/ 	.short	0x00e8


	//----- nvinfo : EIATTR_PARAM_CBANK
	.align		4
        /*00f4*/ 	.byte	0x04, 0x0a
        /*00f6*/ 	.short	(.L_2480 - .L_2479)
	.align		4
.L_2479:
        /*00f8*/ 	.word	index@(.nv.constant0._ZN10layer_norm13ln_fwd_kernelINS_13Kernel_traitsIf6__halfS2_S2_fjLj1280ELj1ELj4ELj1ELj16ENS_18Kernel_traits_baseILj1280EfS2_S2_S2_fjLj128EEEEELb0ELb0ELb1ELb1EEEvNS_9FwdParamsE)
        /*00fc*/ 	.short	0x0210
        /*00fe*/ 	.short	0x00e8


	//----- nvinfo : EIATTR_SW_WAR
	.align		4
.L_2480:
        /*0100*/ 	.byte	0x04, 0x36
        /*0102*/ 	.short	(.L_2482 - .L_2481)
.L_2481:
        /*0104*/ 	.word	0x00000008
.L_2482:


//--------------------- .nv.info._ZN10layer_norm13ln_fwd_kernelINS_13Kernel_traitsIf6__halfS2_S2_fjLj1280ELj1ELj4ELj1ELj16ENS_18Kernel_traits_baseILj1280EfS2_S2_S2_fjLj128EEEEELb0ELb1ELb0ELb0EEEvNS_9FwdParamsE --------------------------
	.section	.nv.info._ZN10layer_norm13ln_fwd_kernelINS_13Kernel_traitsIf6__halfS2_S2_fjLj1280ELj1ELj4ELj1ELj16ENS_18Kernel_traits_baseILj1280EfS2_S2_S2_fjLj128EEEEELb0ELb1ELb0ELb0EEEvNS_9FwdParamsE,"",@"SHT_CUDA_INFO"
	.sectionflags	@""
	.align	4


	//----- nvinfo : EIATTR_CUDA_API_VERSION
	.align		4
        /*0000*/ 	.byte	0x04, 0x37
        /*0002*/ 	.short	(.L_2484 - .L_2483)
.L_2483:
        /*0004*/ 	.word	0x00000082


	//----- nvinfo : EIATTR_KPARAM_INFO
	.align		4
.L_2484:
        /*0008*/ 	.byte	0x04, 0x17
        /*000a*/ 	.short	(.L_2486 - .L_2485)
.L_2485:
        /*000c*/ 	.word	0x00000000
        /*0010*/ 	.short	0x0000
        /*0012*/ 	.short	0x0000
        /*0014*/ 	.byte	0x00, 0xf0, 0xa1, 0x03


	//----- nvinfo : EIATTR_SPARSE_MMA_MASK
	.align		4
.L_2486:
        /*0018*/ 	.byte	0x03, 0x50
        /*001a*/ 	.short	0x0000


	//----- nvinfo : EIATTR_MAXREG_COUNT
	.align		4
        /*001c*/ 	.byte	0x03, 0x1b
        /*001e*/ 	.short	0x00ff


	//----- nvinfo : EIATTR_MERCURY_ISA_VERSION
	.align		4
        /*0020*/ 	.byte	0x03, 0x5f
        /*0022*/ 	.short	0x0101


	//----- nvinfo : EIATTR_COOP_GROUP_MASK_REGIDS
	.align		4
        /*0024*/ 	.byte	0x04, 0x29
        /*0026*/ 	.short	(.L_2488 - .L_2487)


	//   ....[0]....
.L_2487:
        /*0028*/ 	.word	0xffffffff


	//   ....[1]....
        /*002c*/ 	.word	0xffffffff


	//   ....[2]....
        /*0030*/ 	.word	0xffffffff


	//   ....[3]....
        /*0034*/ 	.word	0xffffffff


	//   ....[4]....
        /*0038*/ 	.word	0xffffffff


	//   ....[5]....
        /*003c*/ 	.word	0xffffffff


	//   ....[6]....
        /*0040*/ 	.word	0xffffffff


	//   ....[7]....
        /*0044*/ 	.word	0xffffffff


	//   ....[8]....
        /*0048*/ 	.word	0xffffffff


	//   ....[9]....
        /*004c*/ 	.word	0xffffffff


	//   ....[10]....
        /*0050*/ 	.word	0x050000b1


	//   ....[11]....
        /*0054*/ 	.word	0x050000b1


	//   ....[12]....
        /*0058*/ 	.word	0x050000b1


	//   ....[13]....
        /*005c*/ 	.word	0x050000b1


	//   ....[14]....
        /*0060*/ 	.word	0x050000b1


	//   ....[15]....
        /*0064*/ 	.word	0x050000b1


	//   ....[16]....
        /*0068*/ 	.word	0x050000b1


	//   ....[17]....
        /*006c*/ 	.word	0x050000b1


	//   ....[18]....
        /*0070*/ 	.word	0x050000b1


	//   ....[19]....
        /*0074*/ 	.word	0x050000b1


	//----- nvinfo : EIATTR_COOP_GROUP_INSTR_OFFSETS
	.align		4
.L_2488:
        /*0078*/ 	.byte	0x04, 0x28
        /*007a*/ 	.short	(.L_2490 - .L_2489)


	//   ....[0]....
.L_2489:
        /*007c*/ 	.word	0x00002010


	//   ....[1]....
        /*0080*/ 	.word	0x00002040


	//   ....[2]....
        /*0084*/ 	.word	0x00002070


	//   ....[3]....
        /*0088*/ 	.word	0x00002090


	//   ....[4]....
        /*008c*/ 	.word	0x000020b0


	//   ....[5]....
        /*0090*/ 	.word	0x000025f0


	//   ....[6]....
        /*0094*/ 	.word	0x00002610


	//   ....[7]....
        /*0098*/ 	.word	0x00002630


	//   ....[8]....
        /*009c*/ 	.word	0x00002650


	//   ....[9]....
        /*00a0*/ 	.word	0x00002670


	//   ....[10]....
        /*00a4*/ 	.word	0x00003330


	//   ....[11]....
        /*00a8*/ 	.word	0x000033d0


	//   ....[12]....
        /*00ac*/ 	.word	0x00003450


	//   ....[13]....
        /*00b0*/ 	.word	0x000034c0


	//   ....[14]....
        /*00b4*/ 	.word	0x00003530


	//   ....[15]....
        /*00b8*/ 	.word	0x00003ac0


	//   ....[16]....
        /*00bc*/ 	.word	0x00003b30


	//   ....[17]....
        /*00c0*/ 	.word	0x00003ba0


	//   ....[18]....
        /*00c4*/ 	.word	0x00003c10


	//   ....[19]....
        /*00c8*/ 	.word	0x00003c80


	//----- nvinfo : EIATTR_EXIT_INSTR_OFFSETS
	.align		4
.L_2490:
        /*00cc*/ 	.byte	0x04, 0x1c
        /*00ce*/ 	.short	(.L_2492 - .L_2491)


	//   ....[0]....
.L_2491:
        /*00d0*/ 	.word	0x000008e0


	//   ....[1]....
        /*00d4*/ 	.word	0x000032c0


	//----- nvinfo : EIATTR_MAX_THREADS
	.align		4
.L_2492:
        /*00d8*/ 	.byte	0x04, 0x05
        /*00da*/ 	.short	(.L_2494 - .L_2493)
.L_2493:
        /*00dc*/ 	.word	0x00000080
        /*00e0*/ 	.word	0x00000001
        /*00e4*/ 	.word	0x00000001


	//----- nvinfo : EIATTR_CRS_STACK_SIZE
	.align		4
.L_2494:
        /*00e8*/ 	.byte	0x04, 0x1e
        /*00ea*/ 	.short	(.L_2496 - .L_2495)
.L_2495:
        /*00ec*/ 	.word	0x00000000


	//----- nvinfo : EIATTR_CBANK_PARAM_SIZE
	.align		4
.L_2496:
        /*00f0*/ 	.byte	0x03, 0x19
        /*00f2*/ 	.short	0x00e8


	//----- nvinfo : EIATTR_PARAM_CBANK
	.align		4
        /*00f4*/ 	.byte	0x04, 0x0a
        /*00f6*/ 	.short	(.L_2498 - .L_2497)
	.align		4
.L_2497:
        /*00f8*/ 	.word	index@(.nv.constant0._ZN10layer_norm13ln_fwd_kernelINS_13Kernel_traitsIf6__halfS2_S2_fjLj1280ELj1ELj4ELj1ELj16ENS_18Kernel_traits_baseILj1280EfS2_S2_S2_fjLj128EEEEELb0ELb1ELb0ELb0EEEvNS_9FwdParamsE)
        /*00fc*/ 	.short	0x0210
        /*00fe*/ 	.short	0x00e8


	//----- nvinfo : EIATTR_SW_WAR
	.align		4
.L_2498:
        /*0100*/ 	.byte	0x04, 0x36
        /*0102*/ 	.short	(.L_2500 - .L_2499)
.L_2499:
        /*0104*/ 	.word	0x00000008
.L_2500:


//--------------------- .nv.info._ZN10layer_norm13ln_fwd_kernelINS_13Kernel_traitsIf6__halfS2_S2_fjLj1280ELj1ELj4ELj1ELj16ENS_18Kernel_traits_baseILj1280EfS2_S2_S2_fjLj128EEEEELb0ELb1ELb0ELb1EEEvNS_9FwdParamsE --------------------------
	.section	.nv.info._ZN10layer_norm13ln_fwd_kernelINS_13Kernel_traitsIf6__halfS2_S2_fjLj1280ELj1ELj4ELj1ELj16ENS_18Kernel_traits_baseILj1280EfS2_S2_S2_fjLj128EEEEELb0ELb1ELb0ELb1EEEvNS_9FwdParamsE,"",@"SHT_CUDA_INFO"
	.sectionflags	@""
	.align	4


	//----- nvinfo : EIATTR_CUDA_API_VERSION
	.align		4
        /*0000*/ 	.byte	0x04, 0x37
        /*0002*/ 	.short	(.L_2502 - .L_2501)
.L_2501:
        /*0004*/ 	.word	0x00000082


	//----- nvinfo : EIATTR_KPARAM_INFO
	.align		4
.L_2502:
        /*0008*/ 	.byte	0x04, 0x17
        /*000a*/ 	.short	(.L_2504 - .L_2503)
.L_2503:
        /*000c*/ 	.word	0x00000000
        /*0010*/ 	.short	0x0000
        /*0012*/ 	.short	0x0000
        /*0014*/ 	.byte	0x00, 0xf0, 0xa1, 0x03


	//----- nvinfo : EIATTR_SPARSE_MMA_MASK
	.align		4
.L_2504:
        /*0018*/ 	.byte	0x03, 0x50
        /*001a*/ 	.short	0x0000


	//----- nvinfo : EIATTR_MAXREG_COUNT
	.align		4
        /*001c*/ 	.byte	0x03, 0x1b
        /*001e*/ 	.short	0x00ff


	//----- nvinfo : EIATTR_MERCURY_ISA_VERSION
	.align		4
        /*0020*/ 	.byte	0x03, 0x5f
        /*0022*/ 	.short	0x0101


	//----- nvinfo : EIATTR_COOP_GROUP_MASK_REGIDS
	.align		4
        /*0024*/ 	.byte	0x04, 0x29
        /*0026*/ 	.short	(.L_2506 - .L_2505)


	//   ....[0]....
.L_2505:
        /*0028*/ 	.word	0xffffffff


	//   ....[1]....
        /*002c*/ 	.word	0xffffffff


	//   ....[2]....
        /*0030*/ 	.word	0xffffffff


	//   ....[3]....
        /*0034*/ 	.word	0xffffffff


	//   ....[4]....
        /*0038*/ 	.word	0xffffffff


	//   ....[5]....
        /*003c*/ 	.word	0xffffffff


	//   ....[6]....
        /*0040*/ 	.word	0xffffffff


	//   ....[7]....
        /*0044*/ 	.word	0xffffffff


	//   ....[8]....
        /*0048*/ 	.word	0xffffffff


	//   ....[9]....
        /*004c*/ 	.word	0xffffffff


	//   ....[10]....
        /*0050*/ 	.word	0x050000b9


	//   ....[11]....
        /*0054*/ 	.word	0x050000b9


	//   ....[12]....
        /*0058*/ 	.word	0x050000b9


	//   ....[13]....
        /*005c*/ 	.word	0x050000b9


	//   ....[14]....
        /*0060*/ 	.word	0x050000b9


	//   ....[15]....
        /*0064*/ 	.word	0x050000b9


	//   ....[16]....
        /*0068*/ 	.word	0x050000b9


	//   ....[17]....
        /*006c*/ 	.word	0x050000b9


	//   ....[18]....
        /*0070*/ 	.word	0x050000b9


	//   ....[19]....
        /*0074*/ 	.word	0x050000b9


	//----- nvinfo : EIATTR_COOP_GROUP_INSTR_OFFSETS
	.align		4
.L_2506:
        /*0078*/ 	.byte	0x04, 0x28
        /*007a*/ 	.short	(.L_2508 - .L_2507)


	//   ....[0]....
.L_2507:
        /*007c*/ 	.word	0x000019c0


	//   ....[1]....
        /*0080*/ 	.word	0x000019f0


	//   ....[2]....
        /*0084*/ 	.word	0x00001a10


	//   ....[3]....
        /*0088*/ 	.word	0x00001a30


	//   ....[4]....
        /*008c*/ 	.word	0x00001a50


	//   ....[5]....
        /*0090*/ 	.word	0x00001f80


	//   ....[6]....
        /*0094*/ 	.word	0x00001fa0


	//   ....[7]....
        /*0098*/ 	.word	0x00001fc0


	//   ....[8]....
        /*009c*/ 	.word	0x00001fe0


	//   ....[9]....
        /*00a0*/ 	.word	0x00002000


	//   ....[10]....
        /*00a4*/ 	.word	0x00002b40


	//   ....[11]....
        /*00a8*/ 	.word	0x00002bf0


	//   ....[12]....
        /*00ac*/ 	.word	0x00002c60


	//   ....[13]....
        /*00b0*/ 	.word	0x00002cd0


	//   ....[14]....
        /*00b4*/ 	.word	0x00002d40


	//   ....[15]....
        /*00b8*/ 	.word	0x000032c0


	//   ....[16]....
        /*00bc*/ 	.word	0x00003330


	//   ....[17]....
        /*00c0*/ 	.word	0x000033a0


	//   ....[18]....
        /*00c4*/ 	.word	0x00003410


	//   ....[19]....
        /*00c8*/ 	.word	0x00003480


	//----- nvinfo : EIATTR_EXIT_INSTR_OFFSETS
	.align		4
.L_2508:
        /*00cc*/ 	.byte	0x04, 0x1c
        /*00ce*/ 	.short	(.L_2510 - .L_2509)


	//   ....[0]....
.L_2509:
        /*00d0*/ 	.word	0x00000340


	//   ....[1]....
        /*00d4*/ 	.word	0x00002ad0


	//----- nvinfo : EIATTR_MAX_THREADS
	.align		4
.L_2510:
        /*00d8*/ 	.byte	0x04, 0x05
        /*00da*/ 	.short	(.L_2512 - .L_2511)
.L_2511:
        /*00dc*/ 	.word	0x00000080
        /*00e0*/ 	.word	0x00000001
        /*00e4*/ 	.word	0x00000001


	//----- nvinfo : EIATTR_CRS_STACK_SIZE
	.align		4
.L_2512:
        /*00e8*/ 	.byte	0x04, 0x1e
        /*00ea*/ 	.short	(.L_2514 - .L_2513)
.L_2513:
        /*00ec*/ 	.word	0x00000000


	//----- nvinfo : EIATTR_CBANK_PARAM_SIZE
	.align		4
.L_2514:
        /*00f0*/ 	.byte	0x03, 0x19
        /*00f2*/ 	.short	0x00e8


	//----- nvinfo : EIATTR_PARAM_CBANK
	.align		4
        /*00f4*/ 	.byte	0x04, 0x0a
        /*00f6*/ 	.short	(.L_2516 - .L_2515)
	.align		4
.L_2515:
        /*00f8*/ 	.word	index@(.nv.constant0._ZN10layer_norm13ln_fwd_kernelINS_13Kernel_traitsIf6__halfS2_S2_fjLj1280ELj1ELj4ELj1ELj16ENS_18Kernel_traits_baseILj1280EfS2_S2_S2_fjLj128EEEEELb0ELb1ELb0ELb1EEEvNS_9FwdParamsE)
        /*00fc*/ 	.short	0x0210
        /*00fe*/ 	.short	0x00e8


	//----- nvinfo : EIATTR_SW_WAR
	.align		4
.L_2516:
        /*0100*/ 	.byte	0x04, 0x36
        /*0102*/ 	.short	(.L_2518 - .L_2517)
.L_2517:
        /*0104*/ 	.word	0x00000008
.L_2518:


//--------------------- .nv.info._ZN10layer_norm13ln_fwd_kernelINS_13Kernel_traitsIf6__halfS2_S2_fjLj1280ELj1ELj4ELj1ELj16ENS_18Kernel_traits_baseILj1280EfS2_S2_S2_fjLj128EEEEELb0ELb1ELb1ELb0EEEvNS_9FwdParamsE --------------------------
	.section	.nv.info._ZN10layer_norm13ln_fwd_kernelINS_13Kernel_traitsIf6__halfS2_S2_fjLj1280ELj1ELj4ELj1ELj16ENS_18Kernel_traits_baseILj1280EfS2_S2_S2_fjLj128EEEEELb0ELb1ELb1ELb0EEEvNS_9FwdParamsE,"",@"SHT_CUDA_INFO"
	.sectionflags	@""
	.align	4


	//----- nvinfo : EIATTR_CUDA_API_VERSION
	.align		4
        /*0000*/ 	.byte	0x04, 0x37
        /*0002*/ 	.short	(.L_2520 - .L_2519)
.L_2519:
        /*0004*/ 	.word	0x00000082


	//----- nvinfo : EIATTR_KPARAM_INFO
	.align		4
.L_2520:
        /*0008*/ 	.byte	0x04, 0x17
        /*000a*/ 	.short	(.L_2522 - .L_2521)
.L_2521:
        /*000c*/ 	.word	0x00000000
        /*0010*/ 	.short	0x0000
        /*0012*/ 	.short	0x0000
        /*0014*/ 	.byte	0x00, 0xf0, 0xa1, 0x03


	//----- nvinfo : EIATTR_SPARSE_MMA_MASK
	.align		4
.L_2522:
        /*0018*/ 	.byte	0x03, 0x50
        /*001a*/ 	.short	0x0000


	//----- nvinfo : EIATTR_MAXREG_COUNT
	.align		4
        /*001c*/ 	.byte	0x03, 0x1b
        /*001e*/ 	.short	0x00ff


	//----- nvinfo : EIATTR_MERCURY_ISA_VERSION
	.align		4
        /*0020*/ 	.byte	0x03, 0x5f
        /*0022*/ 	.short	0x0101


	//----- nvinfo : EIATTR_COOP_GROUP_MASK_REGIDS
	.align		4
        /*0024*/ 	.byte	0x04, 0x29
        /*0026*/ 	.short	(.L_2524 - .L_2523)


	//   ....[0]....
.L_2523:
        /*0028*/ 	.word	0xffffffff


	//   ....[1]....
        /*002c*/ 	.word	0xffffffff


	//   ....[2]....
        /*0030*/ 	.word	0xffffffff


	//   ....[3]....
        /*0034*/ 	.word	0xffffffff


	//   ....[4]....
        /*0038*/ 	.word	0xffffffff


	//   ....[5]....
        /*003c*/ 	.word	0xffffffff


	//   ....[6]....
        /*0040*/ 	.word	0xffffffff


	//   ....[7]....
        /*0044*/ 	.word	0xffffffff


	//   ....[8]....
        /*0048*/ 	.word	0xffffffff


	//   ....[9]....
        /*004c*/ 	.word	0xffffffff


	//   ....[10]....
        /*0050*/ 	.word	0x050000bd


	//   ....[11]....
        /*0054*/ 	.word	0x050000bd


	//   ....[12]....
        /*0058*/ 	.word	0x050000bd


	//   ....[13]....
        /*005c*/ 	.word	0x050000bd


	//   ....[14]....
        /*0060*/ 	.word	0x050000bd


	//   ....[15]....
        /*0064*/ 	.word	0x050000bd


	//   ....[16]....
        /*0068*/ 	.word	0x050000bd


	//   ....[17]....
        /*006c*/ 	.word	0x050000bd


	//   ....[18]....
        /*0070*/ 	.word	0x050000bd


	//   ....[19]....
        /*0074*/ 	.word	0x050000bd


	//----- nvinfo : EIATTR_COOP_GROUP_INSTR_OFFSETS
	.align		4
.L_2524:
        /*0078*/ 	.byte	0x04, 0x28
        /*007a*/ 	.short	(.L_2526 - .L_2525)


	//   ....[0]....
.L_2525:
        /*007c*/ 	.word	0x00003250


	//   ....[1]....
        /*0080*/ 	.word	0x00003270


	//   ....[2]....
        /*0084*/ 	.word	0x00003290


	//   ....[3]....
        /*0088*/ 	.word	0x000032c0


	//   ....[4]....
        /*008c*/ 	.word	0x000032e0


	//   ....[5]....
        /*0090*/ 	.word	0x00003820


	//   ....[6]....
        /*0094*/ 	.word	0x00003840


	//   ....[7]....
        /*0098*/ 	.word	0x00003860


	//   ....[8]....
        /*009c*/ 	.word	0x00003880


	//   ....[9]....
        /*00a0*/ 	.word	0x000038a0


	//   ....[10]....
        /*00a4*/ 	.word	0x00004600


	//   ....[11]....
        /*00a8*/ 	.word	0x000046a0


	//   ....[12]....
        /*00ac*/ 	.word	0x00004710


	//   ....[13]....
        /*00b0*/ 	.word	0x00004790


	//   ....[14]....
        /*00b4*/ 	.word	0x00004800


	//   ....[15]....
        /*00b8*/ 	.word	0x00004d80


	//   ....[16]....
        /*00bc*/ 	.word	0x00004df0


	//   ....[17]....
        /*00c0*/ 	.word	0x00004e60


	//   ....[18]....
        /*00c4*/ 	.word	0x00004ed0


	//   ....[19]....
        /*00c8*/ 	.word	0x00004f40


	//----- nvinfo : EIATTR_EXIT_INSTR_OFFSETS
	.align		4
.L_2526:
        /*00cc*/ 	.byte	0x04, 0x1c
        /*00ce*/ 	.short	(.L_2528 - .L_2527)


	//   ....[0]....
.L_2527:
        /*00d0*/ 	.word	0x000008f0


	//   ....[1]....
        /*00d4*/ 	.word	0x00004590


	//----- nvinfo : EIATTR_MAX_THREADS
	.align		4
.L_2528:
        /*00d8*/ 	.byte	0x04, 0x05
        /*00da*/ 	.short	(.L_2530 - .L_2529)
.L_2529:
        /*00dc*/ 	.word	0x00000080
        /*00e0*/ 	.word	0x00000001
        /*00e4*/ 	.word	0x00000001


	//----- nvinfo : EIATTR_CRS_STACK_SIZE
	.align		4
.L_2530:
        /*00e8*/ 	.byte	0x04, 0x1e
        /*00ea*/ 	.short	(.L_2532 - .L_2531)
.L_2531:
        /*00ec*/ 	.word	0x00000000


	//----- nvinfo : EIATTR_CBANK_PARAM_SIZE
	.align		4
.L_2532:
        /*00f0*/ 	.byte	0x03, 0x19
        /*00f2*/ 	.short	0x00e8


	//----- nvinfo : EIATTR_PARAM_CBANK
	.align		4
        /*00f4*/ 	.byte	0x04, 0x0a
        /*00f6*/ 	.short	(.L_2534 - .L_2533)
	.align		4
.L_2533:
        /*00f8*/ 	.word	index@(.nv.constant0._ZN10layer_norm13ln_fwd_kernelINS_13Kernel_traitsIf6__halfS2_S2_fjLj1280ELj1ELj4ELj1ELj16ENS_18Kernel_traits_baseILj1280EfS2_S2_S2_fjLj128EEEEELb0ELb1ELb1ELb0EEEvNS_9FwdParamsE)
        /*00fc*/ 	.short	0x0210
        /*00fe*/ 	.short	0x00e8


	//----- nvinfo : EIATTR_SW_WAR
	.align		4
.L_2534:
        /*0100*/ 	.byte	0x04, 0x36
        /*0102*/ 	.short	(.L_2536 - .L_2535)
.L_2535:
        /*0104*/ 	.word	0x00000008
.L_2536:


//--------------------- .nv.info._ZN10layer_norm13ln_fwd_kernelINS_13Kernel_traitsIf6__halfS2_S2_fjLj1280ELj1ELj4ELj1ELj16ENS_18Kernel_traits_baseILj1280EfS2_S2_S2_fjLj128EEEEELb0ELb1ELb1ELb1EEEvNS_9FwdParamsE --------------------------
	.section	.nv.info._ZN10layer_norm13ln_fwd_kernelINS_13Kernel_traitsIf6__halfS2_S2_fjLj1280ELj1ELj4ELj1ELj16ENS_18Kernel_traits_baseILj1280EfS2_S2_S2_fjLj128EEEEELb0ELb1ELb1ELb1EEEvNS_9FwdParamsE,"",@"SHT_CUDA_INFO"
	.sectionflags	@""
	.align	4


	//----- nvinfo : EIATTR_CUDA_API_VERSION
	.align		4
        /*0000*/ 	.byte	0x04, 0x37
        /*0002*/ 	.short	(.L_2538 - .L_2537)
.L_2537:
        /*0004*/ 	.word	0x00000082


	//----- nvinfo : EIATTR_KPARAM_INFO
	.align		4
.L_2538:
        /*0008*/ 	.byte	0x04, 0x17
        /*000a*/ 	.short	(.L_2540 - .L_2539)
.L_2539:
        /*000c*/ 	.word	0x00000000
        /*0010*/ 	.short	0x0000
        /*0012*/ 	.short	0x0000
        /*0014*/ 	.byte	0x00, 0xf0, 0xa1, 0x03


	//----- nvinfo : EIATTR_SPARSE_MMA_MASK
	.align		4
.L_2540:
        /*0018*/ 	.byte	0x03, 0x50
        /*001a*/ 	.short	0x0000


	//----- nvinfo : EIATTR_MAXREG_COUNT
	.align		4
        /*001c*/ 	.byte	0x03, 0x1b
        /*001e*/ 	.short	0x00ff


	//----- nvinfo : EIATTR_MERCURY_ISA_VERSION
	.align		4
        /*0020*/ 	.byte	0x03, 0x5f
        /*0022*/ 	.short	0x0101


	//----- nvinfo : EIATTR_COOP_GROUP_MASK_REGIDS
	.align		4
        /*0024*/ 	.byte	0x04, 0x29
        /*0026*/ 	.short	(.L_2542 - .L_2541)


	//   ....[0]....
.L_2541:
        /*0028*/ 	.word	0xffffffff


	//   ....[1]....
        /*002c*/ 	.word	0xffffffff


	//   ....[2]....
        /*0030*/ 	.word	0xffffffff


	//   ....[3]....
        /*0034*/ 	.word	0xffffffff


	//   ....[4]....
        /*0038*/ 	.word	0xffffffff


	//   ....[5]....
        /*003c*/ 	.word	0xffffffff


	//   ....[6]....
        /*0040*/ 	.word	0xffffffff


	//   ....[7]....
        /*0044*/ 	.word	0xffffffff


	//   ....[8]....
        /*0048*/ 	.word	0xffffffff


	//   ....[9]....
        /*004c*/ 	.word	0xffffffff


	//   ....[10]....
        /*0050*/ 	.word	0x050000b6


	//   ....[11]....
        /*0054*/ 	.word	0x050000b6


	//   ....[12]....
        /*0058*/ 	.word	0x050000b6


	//   ....[13]....
        /*005c*/ 	.word	0x050000b6


	//   ....[14]....
        /*0060*/ 	.word	0x050000b6


	//   ....[15]....
        /*0064*/ 	.word	0x050000b6


	//   ....[16]....
        /*0068*/ 	.word	0x050000b6


	//   ....[17]....
        /*006c*/ 	.word	0x050000b6


	//   ....[18]....
        /*0070*/ 	.word	0x050000b6


	//   ....[19]....
        /*0074*/ 	.word	0x050000b6


	//----- nvinfo : EIATTR_COOP_GROUP_INSTR_OFFSETS
	.align		4
.L_2542:
        /*0078*/ 	.byte	0x04, 0x28
        /*007a*/ 	.short	(.L_2544 - .L_2543)


	//   ....[0]....
.L_2543:
        /*007c*/ 	.word	0x00002b40


	//   ....[1]....
        /*0080*/ 	.word	0x00002b60


	//   ....[2]....
        /*0084*/ 	.word	0x00002b80


	//   ....[3]....
        /*0088*/ 	.word	0x00002ba0


	//   ....[4]....
        /*008c*/ 	.word	0x00002bd0


	//   ....[5]....
        /*0090*/ 	.word	0x00003100


	//   ....[6]....
        /*0094*/ 	.word	0x00003120


	//   ....[7]....
        /*0098*/ 	.word	0x00003140


	//   ....[8]....
        /*009c*/ 	.word	0x00003160


	//   ....[9]....
        /*00a0*/ 	.word	0x00003180


	//   ....[10]....
        /*00a4*/ 	.word	0x00003d70


	//   ....[11]....
        /*00a8*/ 	.word	0x00003e10


	//   ....[12]....
        /*00ac*/ 	.word	0x00003e80


	//   ....[13]....
        /*00b0*/ 	.word	0x00003ef0


	//   ....[14]....
        /*00b4*/ 	.word	0x00003f70


	//   ....[15]....
        /*00b8*/ 	.word	0x000044f0


	//   ....[16]....
        /*00bc*/ 	.word	0x00004560


	//   ....[17]....
        /*00c0*/ 	.word	0x000045d0


	//   ....[18]....
        /*00c4*/ 	.word	0x00004640


	//   ....[19]....
        /*00c8*/ 	.word	0x000046b0


	//----- nvinfo : EIATTR_EXIT_INSTR_OFFSETS
	.align		4
.L_2544:
        /*00cc*/ 	.byte	0x04, 0x1c
        /*00ce*/ 	.short	(.L_2546 - .L_2545)


	//   ....[0]....
.L_2545:
        /*00d0*/ 	.word	0x00000340


	//   ....[1]....
        /*00d4*/ 	.word	0x00003d00


	//----- nvinfo : EIATTR_MAX_THREADS
	.align		4
.L_2546:
        /*00d8*/ 	.byte	0x04, 0x05
        /*00da*/ 	.short	(.L_2548 - .L_2547)
.L_2547:
        /*00dc*/ 	.word	0x00000080
        /*00e0*/ 	.word	0x00000001
        /*00e4*/ 	.word	0x00000001


	//----- nvinfo : EIATTR_CRS_STACK_SIZE
	.align		4
.L_2548:
        /*00e8*/ 	.byte	0x04, 0x1e
        /*00ea*/ 	.short	(.L_2550 - .L_2549)
.L_2549:
        /*00ec*/ 	.word	0x00000000


	//----- nvinfo : EIATTR_CBANK_PARAM_SIZE
	.align		4
.L_2550:
        /*00f0*/ 	.byte	0x03, 0x19
        /*00f2*/ 	.short	0x00e8


	//----- nvinfo : EIATTR_PARAM_CBANK
	.align		4
        /*00f4*/ 	.byte	0x04, 0x0a
        /*00f6*/ 	.short	(.L_2552 - .L_2551)
	.align		4
.L_2551:
        /*00f8*/ 	.word	index@(.nv.constant0._ZN10layer_norm13ln_fwd_kernelINS_13Kernel_traitsIf6__halfS2_S2_fjLj1280ELj1ELj4ELj1ELj16ENS_18Kernel_traits_baseILj1280EfS2_S2_S2_fjLj128EEEEELb0ELb1ELb1ELb1EEEvNS_9FwdParamsE)
        /*00fc*/ 	.short	0x0210
        /*00fe*/ 	.short	0x00e8


	//----- nvinfo : EIATTR_SW_WAR
	.align		4
.L_2552:
        /*0100*/ 	.byte	0x04, 0x36
        /*0102*/ 	.short	(.L_2554 - .L_2553)
.L_2553:
        /*0104*/ 	.word	0x00000008
.L_2554:


//--------------------- .nv.info._ZN10layer_norm13ln_fwd_kernelINS_13Kernel_traitsIf6__halfS2_S2_fjLj1280ELj1ELj4ELj1ELj16ENS_18Kernel_traits_baseILj1280EfS2_S2_S2_fjLj128EEEEELb1ELb0ELb0ELb0EEEvNS_9FwdParamsE --------------------------
	.section	.nv.info._ZN10layer_norm13ln_fwd_kernelINS_13Kernel_traitsIf6__halfS2_S2_fjLj1280ELj1ELj4ELj1ELj16ENS_18Kernel_traits_baseILj1280EfS2_S2_S2_fjLj128EEEEELb1ELb0ELb0ELb0EEEvNS_9FwdParamsE,"",@"SHT_CUDA_INFO"
	.sectionflags	@""
	.align	4


	//----- nvinfo : EIATTR_CUDA_API_VERSION
	.align		4
        /*0000*/ 	.byte	0x04, 0x37
        /*0002*/ 	.short	(.L_2556 - .L_2555)
.L_2555:
        /*0004*/ 	.word	0x00000082


	//----- nvinfo : EIATTR_KPARAM_INFO
	.align		4
.L_2556:
        /*0008*/ 	.byte	0x04, 0x17
        /*000a*/ 	.short	(.L_2558 - .L_2557)
.L_2557:
        /*000c*/ 	.word	0x00000000
        /*0010*/ 	.short	0x0000
        /*0012*/ 	.short	0x0000
        /*0014*/ 	.byte	0x00, 0xf0, 0xa1, 0x03


	//----- nvinfo : EIATTR_SPARSE_MMA_MASK
	.align		4
.L_2558:
        /*0018*/ 	.byte	0x03, 0x50
        /*001a*/ 	.short	0x0000


	//----- nvinfo : EIATTR_MAXREG_COUNT
	.align		4
        /*001c*/ 	.byte	0x03, 0x1b
        /*001e*/ 	.short	0x00ff


	//----- nvinfo : EIATTR_MERCURY_ISA_VERSION
	.align		4
        /*0020*/ 	.byte	0x03, 0x5f
        /*0022*/ 	.short	0x0101


	//----- nvinfo : EIATTR_COOP_GROUP_MASK_REGIDS
	.align		4
        /*0024*/ 	.byte	0x04, 0x29
        /*0026*/ 	.short	(.L_2560 - .L_2559)


	//   ....[0]....
.L_2559:
        /*0028*/ 	.word	0xffffffff


	//   ....[1]....
        /*002c*/ 	.word	0xffffffff


	//   ....[2]....
        /*0030*/ 	.word	0xffffffff


	//   ....[3]....
        /*0034*/ 	.word	0xffffffff


	//   ....[4]....
        /*0038*/ 	.word	0xffffffff


	//   ....[5]....
        /*003c*/ 	.word	0xffffffff


	//   ....[6]....
        /*0040*/ 	.word	0xffffffff


	//   ....[7]....
        /*0044*/ 	.word	0xffffffff


	//   ....[8]....
        /*0048*/ 	.word	0xffffffff


	//   ....[9]....
        /*004c*/ 	.word	0xffffffff


	//   ....[10]....
        /*0050*/ 	.word	0x05000096


	//   ....[11]....
        /*0054*/ 	.word	0x05000096


	//   ....[12]....
        /*0058*/ 	.word	0x05000096


	//   ....[13]....
        /*005c*/ 	.word	0x05000096


	//   ....[14]....
        /*0060*/ 	.word	0x05000096


	//   ....[15]....
        /*0064*/ 	.word	0x05000096


	//   ....[16]....
        /*0068*/ 	.word	0x05000096


	//   ....[17]....
        /*006c*/ 	.word	0x05000096


	//   ....[18]....
        /*0070*/ 	.word	0x05000096


	//   ....[19]....
        /*0074*/ 	.word	0x05000096


	//----- nvinfo : EIATTR_COOP_GROUP_INSTR_OFFSETS
	.align		4
.L_2560:
        /*0078*/ 	.byte	0x04, 0x28
        /*007a*/ 	.short	(.L_2562 - .L_2561)


	//   ....[0]....
.L_2561:
        /*007c*/ 	.word	0x0000efd0


	//   ....[1]....
        /*0080*/ 	.word	0x0000f000


	//   ....[2]....
        /*0084*/ 	.word	0x0000f020


	//   ....[3]....
        /*0088*/ 	.word	0x0000f040


	//   ....[4]....
        /*008c*/ 	.word	0x0000f060


	//   ....[5]....
        /*0090*/ 	.word	0x0000f5a0


	//   ....[6]....
        /*0094*/ 	.word	0x0000f5c0


	//   ....[7]....
        /*0098*/ 	.word	0x0000f5e0


	//   ....[8]....
        /*009c*/ 	.word	0x0000f600


	//   ....[9]....
        /*00a0*/ 	.word	0x0000f620


	//   ....[10]....
        /*00a4*/ 	.word	0x00010300


	//   ....[11]....
        /*00a8*/ 	.word	0x000103b0


	//   ....[12]....
        /*00ac*/ 	.word	0x00010420


	//   ....[13]....
        /*00b0*/ 	.word	0x00010490


	//   ....[14]....
        /*00b4*/ 	.word	0x00010500


	//   ....[15]....
        /*00b8*/ 	.word	0x00010a80


	//   ....[16]....
        /*00bc*/ 	.word	0x00010af0


	//   ....[17]....
        /*00c0*/ 	.word	0x00010b60


	//   ....[18]....
        /*00c4*/ 	.word	0x00010bd0


	//   ....[19]....
        /*00c8*/ 	.word	0x00010c40


	//----- nvinfo : EIATTR_EXIT_INSTR_OFFSETS
	.align		4
.L_2562:
        /*00cc*/ 	.byte	0x04, 0x1c
        /*00ce*/ 	.short	(.L_2564 - .L_2563)


	//   ....[0]....
.L_2563:
        /*00d0*/ 	.word	0x00000c00


	//   ....[1]....
        /*00d4*/ 	.word	0x00010290


	//----- nvinfo : EIATTR_MAX_THREADS
	.align		4
.L_2564:
        /*00d8*/ 	.byte	0x04, 0x05
        /*00da*/ 	.short	(.L_2566 - .L_2565)
.L_2565:
        /*00dc*/ 	.word	0x00000080
        /*00e0*/ 	.word	0x00000001
        /*00e4*/ 	.word	0x00000001


	//----- nvinfo : EIATTR_CRS_STACK_SIZE
	.align		4
.L_2566:
        /*00e8*/ 	.byte	0x04, 0x1e
        /*00ea*/ 	.short	(.L_2568 - .L_2567)
.L_2567:
        /*00ec*/ 	.word	0x00000000


	//----- nvinfo : EIATTR_CBANK_PARAM_SIZE
	.align		4
.L_2568:
        /*00f0*/ 	.byte	0x03, 0x19
        /*00f2*/ 	.short	0x00e8


	//----- nvinfo : EIATTR_PARAM_CBANK
	.align		4
        /*00f4*/ 	.byte	0x04, 0x0a
        /*00f6*/ 	.short	(.L_2570 - .L_2569)
	.align		4
.L_2569:
        /*00f8*/ 	.word	index@(.nv.constant0._ZN10layer_norm13ln_fwd_kernelINS_13Kernel_traitsIf6__halfS2_S2_fjLj1280ELj1ELj4ELj1ELj16ENS_18Kernel_traits_baseILj1280EfS2_S2_S2_fjLj128EEEEELb1ELb0ELb0ELb0EEEvNS_9FwdParamsE)
        /*00fc*/ 	.short	0x0210
        /*00fe*/ 	.short	0x00e8


	//----- nvinfo : EIATTR_SW_WAR
	.align		4
.L_2570:
        /*0100*/ 	.byte	0x04, 0x36
        /*0102*/ 	.short	(.L_2572 - .L_2571)
.L_2571:
        /*0104*/ 	.word	0x00000008
.L_2572:


//--------------------- .nv.info._ZN10layer_norm13ln_fwd_kernelINS_13Kernel_traitsIf6__halfS2_S2_fjLj1280ELj1ELj4ELj1ELj16ENS_18Kernel_traits_baseILj1280EfS2_S2_S2_fjLj128EEEEELb1ELb0ELb0ELb1EEEvNS_9FwdParamsE --------------------------
	.section	.nv.info._ZN10layer_norm13ln_fwd_kernelINS_13Kernel_traitsIf6__halfS2_S2_fjLj1280ELj1ELj4ELj1ELj16ENS_18Kernel_traits_baseILj1280EfS2_S2_S2_fjLj128EEEEELb1ELb0ELb0ELb1EEEvNS_9FwdParamsE,"",@"SHT_CUDA_INFO"
	.sectionflags	@""
	.align	4


	//----- nvinfo : EIATTR_CUDA_API_VERSION
	.align		4
        /*0000*/ 	.byte	0x04, 0x37
        /*0002*/ 	.short	(.L_2574 - .L_2573)
.L_2573:
        /*0004*/ 	.word	0x00000082


	//----- nvinfo : EIATTR_KPARAM_INFO
	.align		4
.L_2574:
        /*0008*/ 	.byte	0x04, 0x17
        /*000a*/ 	.short	(.L_2576 - .L_2575)
.L_2575:
        /*000c*/ 	.word	0x00000000
        /*0010*/ 	.short	0x0000
        /*0012*/ 	.short	0x0000
        /*0014*/ 	.byte	0x00, 0xf0, 0xa1, 0x03


	//----- nvinfo : EIATTR_SPARSE_MMA_MASK
	.align		4
.L_2576:
        /*0018*/ 	.byte	0x03, 0x50
        /*001a*/ 	.short	0x0000


	//----- nvinfo : EIATTR_MAXREG_COUNT
	.align		4
        /*001c*/ 	.byte	0x03, 0x1b
        /*001e*/ 	.short	0x00ff


	//----- nvinfo : EIATTR_MERCURY_ISA_VERSION
	.align		4
        /*0020*/ 	.byte	0x03, 0x5f
        /*0022*/ 	.short	0x0101


	//----- nvinfo : EIATTR_COOP_GROUP_MASK_REGIDS
	.align		4
        /*0024*/ 	.byte	0x04, 0x29
        /*0026*/ 	.short	(.L_2578 - .L_2577)


	//   ....[0]....
.L_2577:
        /*0028*/ 	.word	0xffffffff


	//   ....[1]....
        /*002c*/ 	.word	0xffffffff


	//   ....[2]....
        /*0030*/ 	.word	0xffffffff


	//   ....[3]....
        /*0034*/ 	.word	0xffffffff


	//   ....[4]....
        /*0038*/ 	.word	0xffffffff


	//   ....[5]....
        /*003c*/ 	.word	0xffffffff


	//   ....[6]....
        /*0040*/ 	.word	0xffffffff


	//   ....[7]....
        /*0044*/ 	.word	0xffffffff


	//   ....[8]....
        /*0048*/ 	.word	0xffffffff


	//   ....[9]....
        /*004c*/ 	.word	0xffffffff


	//   ....[10]....
        /*0050*/ 	.word	0x05000072


	//   ....[11]....
        /*0054*/ 	.word	0x05000072


	//   ....[12]....
        /*0058*/ 	.word	0x05000072


	//   ....[13]....
        /*005c*/ 	.word	0x05000072


	//   ....[14]....
        /*0060*/ 	.word	0x05000072


	//   ....[15]....
        /*0064*/ 	.word	0x05000072


	//   ....[16]....
        /*0068*/ 	.word	0x05000072


	//   ....[17]....
        /*006c*/ 	.word	0x05000072


	//   ....[18]....
        /*0070*/ 	.word	0x05000072


	//   ....[19]....
        /*0074*/ 	.word	0x05000072


	//----- nvinfo : EIATTR_COOP_GROUP_INSTR_OFFSETS
	.align		4
.L_2578:
        /*0078*/ 	.byte	0x04, 0x28
        /*007a*/ 	.short	(.L_2580 - .L_2579)


	//   ....[0]....
.L_2579:
        /*007c*/ 	.word	0x0000eda0


	//   ....[1]....
        /*0080*/ 	.word	0x0000edc0


	//   ....[2]....
        /*0084*/ 	.word	0x0000ede0


	//   ....[3]....
        /*0088*/ 	.word	0x0000ee10


	//   ....[4]....
        /*008c*/ 	.word	0x0000ee30


	//   ....[5]....
        /*0090*/ 	.word	0x0000f360


	//   ....[6]....
        /*0094*/ 	.word	0x0000f380


	//   ....[7]....
        /*0098*/ 	.word	0x0000f3a0


	//   ....[8]....
        /*009c*/ 	.word	0x0000f3c0


	//   ....[9]....
        /*00a0*/ 	.word	0x0000f3e0


	//   ....[10]....
        /*00a4*/ 	.word	0x0000ff30


	//   ....[11]....
        /*00a8*/ 	.word	0x0000ffd0


	//   ....[12]....
        /*00ac*/ 	.word	0x00010040


	//   ....[13]....
        /*00b0*/ 	.word	0x000100c0


	//   ....[14]....
        /*00b4*/ 	.word	0x00010130


	//   ....[15]....
        /*00b8*/ 	.word	0x000106b0


	//   ....[16]....
        /*00bc*/ 	.word	0x00010720


	//   ....[17]....
        /*00c0*/ 	.word	0x00010790


	//   ....[18]....
        /*00c4*/ 	.word	0x00010800


	//   ....[19]....
        /*00c8*/ 	.word	0x00010870


	//----- nvinfo : EIATTR_EXIT_INSTR_OFFSETS
	.align		4
.L_2580:
        /*00cc*/ 	.byte	0x04, 0x1c
        /*00ce*/ 	.short	(.L_2582 - .L_2581)


	//   ....[0]....
.L_2581:
        /*00d0*/ 	.word	0x00000780


	//   ....[1]....
        /*00d4*/ 	.word	0x0000fec0


	//----- nvinfo : EIATTR_MAX_THREADS
	.align		4
.L_2582:
        /*00d8*/ 	.byte	0x04, 0x05
        /*00da*/ 	.short	(.L_2584 - .L_2583)
.L_2583:
        /*00dc*/ 	.word	0x00000080
        /*00e0*/ 	.word	0x00000001
        /*00e4*/ 	.word	0x00000001


	//----- nvinfo : EIATTR_CRS_STACK_SIZE
	.align		4
.L_2584:
        /*00e8*/ 	.byte	0x04, 0x1e
        /*00ea*/ 	.short	(.L_2586 - .L_2585)
.L_2585:
        /*00ec*/ 	.word	0x00000000


	//----- nvinfo : EIATTR_CBANK_PARAM_SIZE
	.align		4
.L_2586:
        /*00f0*/ 	.byte	0x03, 0x19
        /*00f2*/ 	.short	0x00e8


	//----- nvinfo : EIATTR_PARAM_CBANK
	.align		4
        /*00f4*/ 	.byte	0x04, 0x0a
        /*00f6*/ 	.short	(.L_2588 - .L_2587)
	.align		4
.L_2587:
        /*00f8*/ 	.word	index@(.nv.constant0._ZN10layer_norm13ln_fwd_kernelINS_13Kernel_traitsIf6__halfS2_S2_fjLj1280ELj1ELj4ELj1ELj16ENS_18Kernel_traits_baseILj1280EfS2_S2_S2_fjLj128EEEEELb1ELb0ELb0ELb1EEEvNS_9FwdParamsE)
        /*00fc*/ 	.short	0x0210
        /*00fe*/ 	.short	0x00e8


	//----- nvinfo : EIATTR_SW_WAR
	.align		4
.L_2588:
        /*0100*/ 	.byte	0x04, 0x36
        /*0102*/ 	.short	(.L_2590 - .L_2589)
.L_2589:
        /*0104*/ 	.word	0x00000008
.L_2590:


//--------------------- .nv.info._ZN10layer_norm13ln_fwd_kernelINS_13Kernel_traitsIf6__halfS2_S2_fjLj1280ELj1ELj4ELj1ELj16ENS_18Kernel_traits_baseILj1280EfS2_S2_S2_fjLj128EEEEELb1ELb0ELb1ELb0EEEvNS_9FwdParamsE --------------------------
	.section	.nv.info._ZN10layer_norm13ln_fwd_kernelINS_13Kernel_traitsIf6__halfS2_S2_fjLj1280ELj1ELj4ELj1ELj16ENS_18Kernel_traits_baseILj1280EfS2_S2_S2_fjLj128EEEEELb1ELb0ELb1ELb0EEEvNS_9FwdParamsE,"",@"SHT_CUDA_INFO"
	.sectionflags	@""
	.align	4


	//----- nvinfo : EIATTR_CUDA_API_VERSION
	.align		4
        /*0000*/ 	.byte	0x04, 0x37
        /*0002*/ 	.short	(.L_2592 - .L_2591)
.L_2591:
        /*0004*/ 	.word	0x00000082


	//----- nvinfo : EIATTR_KPARAM_INFO
	.align		4
.L_2592:
        /*0008*/ 	.byte	0x04, 0x17
        /*000a*/ 	.short	(.L_2594 - .L_2593)
.L_2593:
        /*000c*/ 	.word	0x00000000
        /*0010*/ 	.short	0x0000
        /*0012*/ 	.short	0x0000
        /*0014*/ 	.byte	0x00, 0xf0, 0xa1, 0x03


	//----- nvinfo : EIATTR_SPARSE_MMA_MASK
	.align		4
.L_2594:
        /*0018*/ 	.byte	0x03, 0x50
        /*001a*/ 	.short	0x0000


	//----- nvinfo : EIATTR_MAXREG_COUNT
	.align		4
        /*001c*/ 	.byte	0x03, 0x1b
        /*001e*/ 	.short	0x00ff


	//----- nvinfo : EIATTR_MERCURY_ISA_VERSION
	.align		4
        /*0020*/ 	.byte	0x03, 0x5f
        /*0022*/ 	.short	0x0101


	//----- nvinfo : EIATTR_COOP_GROUP_MASK_REGIDS
	.align		4
        /*0024*/ 	.byte	0x04, 0x29
        /*0026*/ 	.short	(.L_2596 - .L_2595)


	//   ....[0]....
.L_2595:
        /*0028*/ 	.word	0xffffffff


	//   ....[1]....
        /*002c*/ 	.word	0xffffffff


	//   ....[2]....
        /*0030*/ 	.word	0xffffffff


	//   ....[3]....
        /*0034*/ 	.word	0xffffffff


	//   ....[4]....
        /*0038*/ 	.word	0xffffffff


	//   ....[5]....
        /*003c*/ 	.word	0xffffffff


	//   ....[6]....
        /*0040*/ 	.word	0xffffffff


	//   ....[7]....
        /*0044*/ 	.word	0xffffffff


	//   ....[8]....
        /*0048*/ 	.word	0xffffffff


	//   ....[9]....
        /*004c*/ 	.word	0xffffffff


	//   ....[10]....
        /*0050*/ 	.word	0x05000046


	//   ....[11]....
        /*0054*/ 	.word	0x05000046


	//   ....[12]....
        /*0058*/ 	.word	0x05000046


	//   ....[13]....
        /*005c*/ 	.word	0x05000046


	//   ....[14]....
        /*0060*/ 	.word	0x05000046


	//   ....[15]....
        /*0064*/ 	.word	0x05000046


	//   ....[16]....
        /*0068*/ 	.word	0x05000046


	//   ....[17]....
        /*006c*/ 	.word	0x05000046


	//   ....[18]....
        /*0070*/ 	.word	0x05000046


	//   ....[19]....
        /*0074*/ 	.word	0x05000046


	//----- nvinfo : EIATTR_COOP_GROUP_INSTR_OFFSETS
	.align		4
.L_2596:
        /*0078*/ 	.byte	0x04, 0x28
        /*007a*/ 	.short	(.L_2598 - .L_2597)


	//   ....[0]....
.L_2597:
        /*007c*/ 	.word	0x00010c90


	//   ....[1]....
        /*0080*/ 	.word	0x00010cc0


	//   ....[2]....
        /*0084*/ 	.word	0x00010ce0


	//   ....[3]....
        /*0088*/ 	.word	0x00010d00


	//   ....[4]....
        /*008c*/ 	.word	0x00010d20


	//   ....[5]....
        /*0090*/ 	.word	0x00011260


	//   ....[6]....
        /*0094*/ 	.word	0x00011280


	//   ....[7]....
        /*0098*/ 	.word	0x000112a0


	//   ....[8]....
        /*009c*/ 	.word	0x000112c0


	//   ....[9]....
        /*00a0*/ 	.word	0x000112e0


	//   ....[10]....
        /*00a4*/ 	.word	0x00012070


	//   ....[11]....
        /*00a8*/ 	.word	0x00012100


	//   ....[12]....
        /*00ac*/ 	.word	0x00012160


	//   ....[13]....
        /*00b0*/ 	.word	0x000121c0


	//   ....[14]....
        /*00b4*/ 	.word	0x00012220


	//   ....[15]....
        /*00b8*/ 	.word	0x000127b0


	//   ....[16]....
        /*00bc*/ 	.word	0x00012810


	//   ....[17]....
        /*00c0*/ 	.word	0x00012860


	//   ....[18]....
        /*00c4*/ 	.word	0x000128c0


	//   ....[19]....
        /*00c8*/ 	.word	0x00012920


	//----- nvinfo : EIATTR_EXIT_INSTR_OFFSETS
	.align		4
.L_2598:
        /*00cc*/ 	.byte	0x04, 0x1c
        /*00ce*/ 	.short	(.L_2600 - .L_2599)


	//   ....[0]....
.L_2599:
        /*00d0*/ 	.word	0x00000c00


	//   ....[1]....
        /*00d4*/ 	.word	0x00012000


	//----- nvinfo : EIATTR_MAX_THREADS
	.align		4
.L_2600:
        /*00d8*/ 	.byte	0x04, 0x05
        /*00da*/ 	.short	(.L_2602 - .L_2601)
.L_2601:
        /*00dc*/ 	.word	0x00000080
        /*00e0*/ 	.word	0x00000001
        /*00e4*/ 	.word	0x00000001


	//----- nvinfo : EIATTR_CRS_STACK_SIZE
	.align		4
.L_2602:
        /*00e8*/ 	.byte	0x04, 0x1e
        /*00ea*/ 	.short	(.L_2604 - .L_2603)
.L_2603:
        /*00ec*/ 	.word	0x00000000


	//----- nvinfo : EIATTR_CBANK_PARAM_SIZE
	.align		4
.L_2604:
        /*00f0*/ 	.byte	0x03, 0x19
        /*00f2*/ 	.short	0x00e8


	//----- nvinfo : EIATTR_PARAM_CBANK
	.align		4
        /*00f4*/ 	.byte	0x04, 0x0a
        /*00f6*/ 	.short	(.L_2606 - .L_2605)
	.align		4
.L_2605:
        /*00f8*/ 	.word	index@(.nv.constant0._ZN10layer_norm13ln_fwd_kernelINS_13Kernel_traitsIf6__halfS2_S2_fjLj1280ELj1ELj4ELj1ELj16ENS_18Kernel_traits_baseILj1280EfS2_S2_S2_fjLj128EEEEELb1ELb0ELb1ELb0EEEvNS_9FwdParamsE)
        /*00fc*/ 	.short	0x0210
        /*00fe*/ 	.short	0x00e8


	//----- nvinfo : EIATTR_SW_WAR
	.align		4
.L_2606:
        /*0100*/ 	.byte	0x04, 0x36
        /*0102*/ 	.short	(.L_2608 - .L_2607)
.L_2607:
        /*0104*/ 	.word	0x00000008
.L_2608:


//--------------------- .nv.info._ZN10layer_norm13ln_fwd_kernelINS_13Kernel_traitsIf6__halfS2_S2_fjLj1280ELj1ELj4ELj1ELj16ENS_18Kernel_traits_baseILj1280EfS2_S2_S2_fjLj128EEEEELb1ELb0ELb1ELb1EEEvNS_9FwdParamsE --------------------------
	.section	.nv.info._ZN10layer_norm13ln_fwd_kernelINS_13Kernel_traitsIf6__halfS2_S2_fjLj1280ELj1ELj4ELj1ELj16ENS_18Kernel_traits_baseILj1280EfS2_S2_S2_fjLj128EEEEELb1ELb0ELb1ELb1EEEvNS_9FwdParamsE,"",@"SHT_CUDA_INFO"
	.sectionflags	@""
	.align	4


	//----- nvinfo : EIATTR_CUDA_API_VERSION
	.align		4
        /*0000*/ 	.byte	0x04, 0x37
        /*0002*/ 	.short	(.L_2610 - .L_2609)
.L_2609:
        /*0004*/ 	.word	0x00000082


	//----- nvinfo : EIATTR_KPARAM_INFO
	.align		4
.L_2610:
        /*0008*/ 	.byte	0x04, 0x17
        /*000a*/ 	.short	(.L_2612 - .L_2611)
.L_2611:
        /*000c*/ 	.word	0x00000000
        /*0010*/ 	.short	0x0000
        /*0012*/ 	.short	0x0000
        /*0014*/ 	.byte	0x00, 0xf0, 0xa1, 0x03


	//----- nvinfo : EIATTR_SPARSE_MMA_MASK
	.align		4
.L_2612:
        /*0018*/ 	.byte	0x03, 0x50
        /*001a*/ 	.short	0x0000


	//----- nvinfo : EIATTR_MAXREG_COUNT
	.align		4
        /*001c*/ 	.byte	0x03, 0x1b
        /*001e*/ 	.short	0x00ff


	//----- nvinfo : EIATTR_MERCURY_ISA_VERSION
	.align		4
        /*0020*/ 	.byte	0x03, 0x5f
        /*0022*/ 	.short	0x0101


	//----- nvinfo : EIATTR_COOP_GROUP_MASK_REGIDS
	.align		4
        /*0024*/ 	.byte	0x04, 0x29
        /*0026*/ 	.short	(.L_2614 - .L_2613)


	//   ....[0]....
.L_2613:
        /*0028*/ 	.word	0xffffffff


	//   ....[1]....
        /*002c*/ 	.word	0xffffffff


	//   ....[2]....
        /*0030*/ 	.word	0xffffffff


	//   ....[3]....
        /*0034*/ 	.word	0xffffffff


	//   ....[4]....
        /*0038*/ 	.word	0xffffffff


	//   ....[5]....
        /*003c*/ 	.word	0xffffffff


	//   ....[6]....
        /*0040*/ 	.word	0xffffffff


	//   ....[7]....
        /*0044*/ 	.word	0xffffffff


	//   ....[8]....
        /*0048*/ 	.word	0xffffffff


	//   ....[9]....
        /*004c*/ 	.word	0xffffffff


	//   ....[10]....
        /*0050*/ 	.word	0x0500006a


	//   ....[11]....
        /*0054*/ 	.word	0x0500006a


	//   ....[12]....
        /*0058*/ 	.word	0x0500006a


	//   ....[13]....
        /*005c*/ 	.word	0x0500006a


	//   ....[14]....
        /*0060*/ 	.word	0x0500006a


	//   ....[15]....
        /*0064*/ 	.word	0x0500006a


	//   ....[16]....
        /*0068*/ 	.word	0x0500006a


	//   ....[17]....
        /*006c*/ 	.word	0x0500006a


	//   ....[18]....
        /*0070*/ 	.word	0x0500006a


	//   ....[19]....
        /*0074*/ 	.word	0x0500006a


	//----- nvinfo : EIATTR_COOP_GROUP_INSTR_OFFSETS
	.align		4
.L_2614:
        /*0078*/ 	.byte	0x04, 0x28
        /*007a*/ 	.short	(.L_2616 - .L_2615)


	//   ....[0]....
.L_2615:
        /*007c*/ 	.word	0x00010930


	//   ....[1]....
        /*0080*/ 	.word	0x00010950


	//   ....[2]....
        /*0084*/ 	.word	0x00010970


	//   ....[3]....
        /*0088*/ 	.word	0x00010990


	//   ....[4]....
        /*008c*/ 	.word	0x000109c0


	//   ....[5]....
        /*0090*/ 	.word	0x00010ef0


	//   ....[6]....
        /*0094*/ 	.word	0x00010f10


	//   ....[7]....
        /*0098*/ 	.word	0x00010f30


	//   ....[8]....
        /*009c*/ 	.word	0x00010f50


	//   ....[9]....
        /*00a0*/ 	.word	0x00010f70


	//   ....[10]....
        /*00a4*/ 	.word	0x00011b80


	//   ....[11]....
        /*00a8*/ 	.word	0x00011c20


	//   ....[12]....
        /*00ac*/ 	.word	0x00011c90


	//   ....[13]....
        /*00b0*/ 	.word	0x00011d00


	//   ....[14]....
        /*00b4*/ 	.word	0x00011d80


	//   ....[15]....
        /*00b8*/ 	.word	0x00012300


	//   ....[16]....
        /*00bc*/ 	.word	0x00012370


	//   ....[17]....
        /*00c0*/ 	.word	0x000123e0


	//   ....[18]....
        /*00c4*/ 	.word	0x00012450


	//   ....[19]....
        /*00c8*/ 	.word	0x000124c0


	//----- nvinfo : EIATTR_EXIT_INSTR_OFFSETS
	.align		4
.L_2616:
        /*00cc*/ 	.byte	0x04, 0x1c
        /*00ce*/ 	.short	(.L_2618 - .L_2617)


	//   ....[0]....
.L_2617:
        /*00d0*/ 	.word	0x00000780


	//   ....[1]....
        /*00d4*/ 	.word	0x00011b10


	//----- nvinfo : EIATTR_MAX_THREADS
	.align		4
.L_2618:
        /*00d8*/ 	.byte	0x04, 0x05
        /*00da*/ 	.short	(.L_2620 - .L_2619)
.L_2619:
        /*00dc*/ 	.word	0x00000080
        /*00e0*/ 	.word	0x00000001
        /*00e4*/ 	.word	0x00000001


	//----- nvinfo : EIATTR_CRS_STACK_SIZE
	.align		4
.L_2620:
        /*00e8*/ 	.byte	0x04, 0x1e
        /*00ea*/ 	.short	(.L_2622 - .L_2621)
.L_2621:
        /*00ec*/ 	.word	0x00000000


	//----- nvinfo : EIATTR_CBANK_PARAM_SIZE
	.align		4
.L_2622:
        /*00f0*/ 	.byte	0x03, 0x19
        /*00f2*/ 	.short	0x00e8


	//----- nvinfo : EIATTR_PARAM_CBANK
	.align		4
        /*00f4*/ 	.byte	0x04, 0x0a
        /*00f6*/ 	.short	(.L_2624 - .L_2623)
	.align		4
.L_2623:
        /*00f8*/ 	.word	index@(.nv.constant0._ZN10layer_norm13ln_fwd_kernelINS_13Kernel_traitsIf6__halfS2_S2_fjLj1280ELj1ELj4ELj1ELj16ENS_18Kernel_traits_baseILj1280EfS2_S2_S2_fjLj128EEEEELb1ELb0ELb1ELb1EEEvNS_9FwdParamsE)
        /*00fc*/ 	.short	0x0210
        /*00fe*/ 	.short	0x00e8


	//----- nvinfo : EIATTR_SW_WAR
	.align		4
.L_2624:
        /*0100*/ 	.byte	0x04, 0x36
        /*0102*/ 	.short	(.L_2626 - .L_2625)
.L_2625:
        /*0104*/ 	.word	0x00000008
.L_2626:


//--------------------- .nv.info._ZN10layer_norm13ln_fwd_kernelINS_13Kernel_traitsIf6__halfS2_S2_fjLj1280ELj1ELj4ELj1ELj16ENS_18Kernel_traits_baseILj1280EfS2_S2_S2_fjLj128EEEEELb1ELb1ELb0ELb0EEEvNS_9FwdParamsE --------------------------
	.section	.nv.info._ZN10layer_norm13ln_fwd_kernelINS_13Kernel_traitsIf6__halfS2_S2_fjLj1280ELj1ELj4ELj1ELj16ENS_18Kernel_traits_baseILj1280EfS2_S2_S2_fjLj128EEEEELb1ELb1ELb0ELb0EEEvNS_9FwdParamsE,"",@"SHT_CUDA_INFO"
	.sectionflags	@""
	.align	4


	//----- nvinfo : EIATTR_CUDA_API_VERSION
	.align		4
        /*0000*/ 	.byte	0x04, 0x37
        /*0002*/ 	.short	(.L_2628 - .L_2627)
.L_2627:
        /*0004*/ 	.word	0x00000082


	//----- nvinfo : EIATTR_KPARAM_INFO
	.align		4
.L_2628:
        /*0008*/ 	.byte	0x04, 0x17
        /*000a*/ 	.short	(.L_2630 - .L_2629)
.L_2629:
        /*000c*/ 	.word	0x00000000
        /*0010*/ 	.short	0x0000
        /*0012*/ 	.short	0x0000
        /*0014*/ 	.byte	0x00, 0xf0, 0xa1, 0x03


	//----- nvinfo : EIATTR_SPARSE_MMA_MASK
	.align		4
.L_2630:
        /*0018*/ 	.byte	0x03, 0x50
        /*001a*/ 	.short	0x0000


	//----- nvinfo : EIATTR_MAXREG_COUNT
	.align		4
        /*001c*/ 	.byte	0x03, 0x1b
        /*001e*/ 	.short	0x00ff


	//----- nvinfo : EIATTR_MERCURY_ISA_VERSION
	.align		4
        /*0020*/ 	.byte	0x03, 0x5f
        /*0022*/ 	.short	0x0101


	//----- nvinfo : EIATTR_COOP_GROUP_MASK_REGIDS
	.align		4
        /*0024*/ 	.byte	0x04, 0x29
        /*0026*/ 	.short	(.L_2632 - .L_2631)


	//   ....[0]....
.L_2631:
        /*0028*/ 	.word	0xffffffff


	//   ....[1]....
        /*002c*/ 	.word	0xffffffff


	//   ....[2]....
        /*0030*/ 	.word	0xffffffff


	//   ....[3]....
        /*0034*/ 	.word	0xffffffff


	//   ....[4]....
        /*0038*/ 	.word	0xffffffff


	//   ....[5]....
        /*003c*/ 	.word	0xffffffff


	//   ....[6]....
        /*0040*/ 	.word	0xffffffff


	//   ....[7]....
        /*0044*/ 	.word	0xffffffff


	//   ....[8]....
        /*0048*/ 	.word	0xffffffff


	//   ....[9]....
        /*004c*/ 	.word	0xffffffff


	//   ....[10]....
        /*0050*/ 	.word	0x050000ce


	//   ....[11]....
        /*0054*/ 	.word	0x050000ce


	//   ....[12]....
        /*0058*/ 	.word	0x050000ce


	//   ....[13]....
        /*005c*/ 	.word	0x050000ce


	//   ....[14]....
        /*0060*/ 	.word	0x050000ce


	//   ....[15]....
        /*0064*/ 	.word	0x050000ce


	//   ....[16]....
        /*0068*/ 	.word	0x050000ce


	//   ....[17]....
        /*006c*/ 	.word	0x050000ce


	//   ....[18]....
        /*0070*/ 	.word	0x050000ce


	//   ....[19]....
        /*0074*/ 	.word	0x050000ce


	//----- nvinfo : EIATTR_COOP_GROUP_INSTR_OFFSETS
	.align		4
.L_2632:
        /*0078*/ 	.byte	0x04, 0x28
        /*007a*/ 	.short	(.L_2634 - .L_2633)


	//   ....[0]....
.L_2633:
        /*007c*/ 	.word	0x0000f730


	//   ....[1]....
        /*0080*/ 	.word	0x0000f750


	//   ....[2]....
        /*0084*/ 	.word	0x0000f770


	//   ....[3]....
        /*0088*/ 	.word	0x0000f790


	//   ....[4]....
        /*008c*/ 	.word	0x0000f7c0


	//   ....[5]....
        /*0090*/ 	.word	0x0000fd00


	//   ....[6]....
        /*0094*/ 	.word	0x0000fd20


	//   ....[7]....
        /*0098*/ 	.word	0x0000fd40


	//   ....[8]....
        /*009c*/ 	.word	0x0000fd60


	//   ....[9]....
        /*00a0*/ 	.word	0x0000fd80


	//   ....[10]....
        /*00a4*/ 	.word	0x00010a40


	//   ....[11]....
        /*00a8*/ 	.word	0x00010ae0


	//   ....[12]....
        /*00ac*/ 	.word	0x00010b50


	//   ....[13]....
        /*00b0*/ 	.word	0x00010bc0


	//   ....[14]....
        /*00b4*/ 	.word	0x00010c40


	//   ....[15]....
        /*00b8*/ 	.word	0x000111d0


	//   ....[16]....
        /*00bc*/ 	.word	0x00011240


	//   ....[17]....
        /*00c0*/ 	.word	0x000112b0


	//   ....[18]....
        /*00c4*/ 	.word	0x00011320


	//   ....[19]....
        /*00c8*/ 	.word	0x00011390


	//----- nvinfo : EIATTR_EXIT_INSTR_OFFSETS
	.align		4
.L_2634:
        /*00cc*/ 	.byte	0x04, 0x1c
        /*00ce*/ 	.short	(.L_2636 - .L_2635)


	//   ....[0]....
.L_2635:
        /*00d0*/ 	.word	0x00000db0


	//   ....[1]....
        /*00d4*/ 	.word	0x000109d0


	//----- nvinfo : EIATTR_MAX_THREADS
	.align		4
.L_2636:
        /*00d8*/ 	.byte	0x04, 0x05
        /*00da*/ 	.short	(.L_2638 - .L_2637)
.L_2637:
        /*00dc*/ 	.word	0x00000080
        /*00e0*/ 	.word	0x00000001
        /*00e4*/ 	.word	0x00000001


	//----- nvinfo : EIATTR_CRS_STACK_SIZE
	.align		4
.L_2638:
        /*00e8*/ 	.byte	0x04, 0x1e
        /*00ea*/ 	.short	(.L_2640 - .L_2639)
.L_2639:
        /*00ec*/ 	.word	0x00000000


	//----- nvinfo : EIATTR_CBANK_PARAM_SIZE
	.align		4
.L_2640:
        /*00f0*/ 	.byte	0x03, 0x19
        /*00f2*/ 	.short	0x00e8


	//----- nvinfo : EIATTR_PARAM_CBANK
	.align		4
        /*00f4*/ 	.byte	0x04, 0x0a
        /*00f6*/ 	.short	(.L_2642 - .L_2641)
	.align		4
.L_2641:
        /*00f8*/ 	.word	index@(.nv.constant0._ZN10layer_norm13ln_fwd_kernelINS_13Kernel_traitsIf6__halfS2_S2_fjLj1280ELj1ELj4ELj1ELj16ENS_18Kernel_traits_baseILj1280EfS2_S2_S2_fjLj128EEEEELb1ELb1ELb0ELb0EEEvNS_9FwdParamsE)
        /*00fc*/ 	.short	0x0210
        /*00fe*/ 	.short	0x00e8


	//----- nvinfo : EIATTR_SW_WAR
	.align		4
.L_2642:
        /*0100*/ 	.byte	0x04, 0x36
        /*0102*/ 	.short	(.L_2644 - .L_2643)
.L_2643:
        /*0104*/ 	.word	0x00000008
.L_2644:


//--------------------- .nv.info._ZN10layer_norm13ln_fwd_kernelINS_13Kernel_traitsIf6__halfS2_S2_fjLj1280ELj1ELj4ELj1ELj16ENS_18Kernel_traits_baseILj1280EfS2_S2_S2_fjLj128EEEEELb1ELb1ELb0ELb1EEEvNS_9FwdParamsE --------------------------
	.section	.nv.info._ZN10layer_norm13ln_fwd_kernelINS_13Kernel_traitsIf6__halfS2_S2_fjLj1280ELj1ELj4ELj1ELj16ENS_18Kernel_traits_baseILj1280EfS2_S2_S2_fjLj128EEEEELb1ELb1ELb0ELb1EEEvNS_9FwdParamsE,"",@"SHT_CUDA_INFO"
	.sectionflags	@""
	.align	4


	//----- nvinfo : EIATTR_CUDA_API_VERSION
	.align		4
        /*0000*/ 	.byte	0x04, 0x37
        /*0002*/ 	.short	(.L_2646 - .L_2645)
.L_2645:
        /*0004*/ 	.word	0x00000082


	//----- nvinfo : EIATTR_KPARAM_INFO
	.align		4
.L_2646:
        /*0008*/ 	.byte	0x04, 0x17
        /*000a*/ 	.short	(.L_2648 - .L_2647)
.L_2647:
        /*000c*/ 	.word	0x00000000
        /*0010*/ 	.short	0x0000
        /*0012*/ 	.short	0x0000
        /*0014*/ 	.byte	0x00, 0xf0, 0xa1, 0x03


	//----- nvinfo : EIATTR_SPARSE_MMA_MASK
	.align		4
.L_2648:
        /*0018*/ 	.byte	0x03, 0x50
        /*001a*/ 	.short	0x0000


	//----- nvinfo : EIATTR_MAXREG_COUNT
	.align		4
        /*001c*/ 	.byte	0x03, 0x1b
        /*001e*/ 	.short	0x00ff


	//----- nvinfo : EIATTR_MERCURY_ISA_VERSION
	.align		4
        /*0020*/ 	.byte	0x03, 0x5f
        /*0022*/ 	.short	0x0101


	//----- nvinfo : EIATTR_COOP_GROUP_MASK_REGIDS
	.align		4
        /*0024*/ 	.byte	0x04, 0x29
        /*0026*/ 	.short	(.L_2650 - .L_2649)


	//   ....[0]....
.L_2649:
        /*0028*/ 	.word	0xffffffff


	//   ....[1]....
        /*002c*/ 	.word	0xffffffff


	//   ....[2]....
        /*0030*/ 	.word	0xffffffff


	//   ....[3]....
        /*0034*/ 	.word	0xffffffff


	//   ....[4]....
        /*0038*/ 	.word	0xffffffff


	//   ....[5]....
        /*003c*/ 	.word	0xffffffff


	//   ....[6]....
        /*0040*/ 	.word	0xffffffff


	//   ....[7]....
        /*0044*/ 	.word	0xffffffff


	//   ....[8]....
        /*0048*/ 	.word	0xffffffff


	//   ....[9]....
        /*004c*/ 	.word	0xffffffff


	//   ....[10]....
        /*0050*/ 	.word	0x050000af


	//   ....[11]....
        /*0054*/ 	.word	0x050000af


	//   ....[12]....
        /*0058*/ 	.word	0x050000af


	//   ....[13]....
        /*005c*/ 	.word	0x050000af


	//   ....[14]....
        /*0060*/ 	.word	0x050000af


	//   ....[15]....
        /*0064*/ 	.word	0x050000af


	//   ....[16]....
        /*0068*/ 	.word	0x050000af


	//   ....[17]....
        /*006c*/ 	.word	0x050000af


	//   ....[18]....
        /*0070*/ 	.word	0x050000af


	//   ....[19]....
        /*0074*/ 	.word	0x050000af


	//----- nvinfo : EIATTR_COOP_GROUP_INSTR_OFFSETS
	.align		4
.L_2650:
        /*0078*/ 	.byte	0x04, 0x28
        /*007a*/ 	.short	(.L_2652 - .L_2651)


	//   ....[0]....
.L_2651:
        /*007c*/ 	.word	0x0000eed0


	//   ....[1]....
        /*0080*/ 	.word	0x0000eef0


	//   ....[2]....
        /*0084*/ 	.word	0x0000ef10


	//   ....[3]....
        /*0088*/ 	.word	0x0000ef40


	//   ....[4]....
        /*008c*/ 	.word	0x0000ef60


	//   ....[5]....
        /*0090*/ 	.word	0x0000f490


	//   ....[6]....
        /*0094*/ 	.word	0x0000f4b0


	//   ....[7]....
        /*0098*/ 	.word	0x0000f4d0


	//   ....[8]....
        /*009c*/ 	.word	0x0000f4f0


	//   ....[9]....
        /*00a0*/ 	.word	0x0000f510


	//   ....[10]....
        /*00a4*/ 	.word	0x00010030


	//   ....[11]....
        /*00a8*/ 	.word	0x000100d0


	//   ....[12]....
        /*00ac*/ 	.word	0x00010140


	//   ....[13]....
        /*00b0*/ 	.word	0x000101c0


	//   ....[14]....
        /*00b4*/ 	.word	0x00010230


	//   ....[15]....
        /*00b8*/ 	.word	0x000107b0


	//   ....[16]....
        /*00bc*/ 	.word	0x00010820


	//   ....[17]....
        /*00c0*/ 	.word	0x00010890


	//   ....[18]....
        /*00c4*/ 	.word	0x00010900


	//   ....[19]....
        /*00c8*/ 	.word	0x00010970


	//----- nvinfo : EIATTR_EXIT_INSTR_OFFSETS
	.align		4
.L_2652:
        /*00cc*/ 	.byte	0x04, 0x1c
        /*00ce*/ 	.short	(.L_2654 - .L_2653)


	//   ....[0]....
.L_2653:
        /*00d0*/ 	.word	0x00000410


	//   ....[1]....
        /*00d4*/ 	.word	0x0000ffd0


	//----- nvinfo : EIATTR_MAX_THREADS
	.align		4
.L_2654:
        /*00d8*/ 	.byte	0x04, 0x05
        /*00da*/ 	.short	(.L_2656 - .L_2655)
.L_2655:
        /*00dc*/ 	.word	0x00000080
        /*00e0*/ 	.word	0x00000001
        /*00e4*/ 	.word	0x00000001


	//----- nvinfo : EIATTR_CRS_STACK_SIZE
	.align		4
.L_2656:
        /*00e8*/ 	.byte	0x04, 0x1e
        /*00ea*/ 	.short	(.L_2658 - .L_2657)
.L_2657:
        /*00ec*/ 	.word	0x00000000


	//----- nvinfo : EIATTR_CBANK_PARAM_SIZE
	.align		4
.L_2658:
        /*00f0*/ 	.byte	0x03, 0x19
        /*00f2*/ 	.short	0x00e8


	//----- nvinfo : EIATTR_PARAM_CBANK
	.align		4
        /*00f4*/ 	.byte	0x04, 0x0a
        /*00f6*/ 	.short	(.L_2660 - .L_2659)
	.align		4
.L_2659:
        /*00f8*/ 	.word	index@(.nv.constant0._ZN10layer_norm13ln_fwd_kernelINS_13Kernel_traitsIf6__halfS2_S2_fjLj1280ELj1ELj4ELj1ELj16ENS_18Kernel_traits_baseILj1280EfS2_S2_S2_fjLj128EEEEELb1ELb1ELb0ELb1EEEvNS_9FwdParamsE)
        /*00fc*/ 	.short	0x0210
        /*00fe*/ 	.short	0x00e8


	//----- nvinfo : EIATTR_SW_WAR
	.align		4
.L_2660:
        /*0100*/ 	.byte	0x04, 0x36
        /*0102*/ 	.short	(.L_2662 - .L_2661)
.L_2661:
        /*0104*/ 	.word	0x00000008
.L_2662:


//--------------------- .nv.info._ZN10layer_norm13ln_fwd_kernelINS_13Kernel_traitsIf6__halfS2_S2_fjLj1280ELj1ELj4ELj1ELj16ENS_18Kernel_traits_baseILj1280EfS2_S2_S2_fjLj128EEEEELb1ELb1ELb1ELb0EEEvNS_9FwdParamsE --------------------------
	.section	.nv.info._ZN10layer_norm13ln_fwd_kernelINS_13Kernel_traitsIf6__halfS2_S2_fjLj1280ELj1ELj4ELj1ELj16ENS_18Kernel_traits_baseILj1280EfS2_S2_S2_fjLj128EEEEELb1ELb1ELb1ELb0EEEvNS_9FwdParamsE,"",@"SHT_CUDA_INFO"
	.sectionflags	@""
	.align	4


	//----- nvinfo : EIATTR_CUDA_API_VERSION
	.align		4
        /*0000*/ 	.byte	0x04, 0x37
        /*0002*/ 	.short	(.L_2664 - .L_2663)
.L_2663:
        /*0004*/ 	.word	0x00000082


	//----- nvinfo : EIATTR_KPARAM_INFO
	.align		4
.L_2664:
        /*0008*/ 	.byte	0x04, 0x17
        /*000a*/ 	.short	(.L_2666 - .L_2665)
.L_2665:
        /*000c*/ 	.word	0x00000000
        /*0010*/ 	.short	0x0000
        /*0012*/ 	.short	0x0000
        /*0014*/ 	.byte	0x00, 0xf0, 0xa1, 0x03


	//----- nvinfo : EIATTR_SPARSE_MMA_MASK
	.align		4
.L_2666:
        /*0018*/ 	.byte	0x03, 0x50
        /*001a*/ 	.short	0x0000


	//----- nvinfo : EIATTR_MAXREG_COUNT
	.align		4
        /*001c*/ 	.byte	0x03, 0x1b
        /*001e*/ 	.short	0x00ff


	//----- nvinfo : EIATTR_MERCURY_ISA_VERSION
	.align		4
        /*0020*/ 	.byte	0x03, 0x5f
        /*0022*/ 	.short	0x0101


	//----- nvinfo : EIATTR_COOP_GROUP_MASK_REGIDS
	.align		4
        /*0024*/ 	.byte	0x04, 0x29
        /*0026*/ 	.short	(.L_2668 - .L_2667)


	//   ....[0]....
.L_2667:
        /*0028*/ 	.word	0xffffffff


	//   ....[1]....
        /*002c*/ 	.word	0xffffffff


	//   ....[2]....
        /*0030*/ 	.word	0xffffffff


	//   ....[3]....
        /*0034*/ 	.word	0xffffffff


	//   ....[4]....
        /*0038*/ 	.word	0xffffffff


	//   ....[5]....
        /*003c*/ 	.word	0xffffffff


	//   ....[6]....
        /*0040*/ 	.word	0xffffffff


	//   ....[7]....
        /*0044*/ 	.word	0xffffffff


	//   ....[8]....
        /*0048*/ 	.word	0xffffffff


	//   ....[9]....
        /*004c*/ 	.word	0xffffffff


	//   ....[10]....
        /*0050*/ 	.word	0x050000de


	//   ....[11]....
        /*0054*/ 	.word	0x050000de


	//   ....[12]....
        /*0058*/ 	.word	0x050000de


	//   ....[13]....
        /*005c*/ 	.word	0x050000de


	//   ....[14]....
        /*0060*/ 	.word	0x050000de


	//   ....[15]....
        /*0064*/ 	.word	0x050000de


	//   ....[16]....
        /*0068*/ 	.word	0x050000de


	//   ....[17]....
        /*006c*/ 	.word	0x050000de


	//   ....[18]....
        /*0070*/ 	.word	0x050000de


	//   ....[19]....
        /*0074*/ 	.word	0x050000de


	//----- nvinfo : EIATTR_COOP_GROUP_INSTR_OFFSETS
	.align		4
.L_2668:
        /*0078*/ 	.byte	0x04, 0x28
        /*007a*/ 	.short	(.L_2670 - .L_2669)


	//   ....[0]....
.L_2669:
        /*007c*/ 	.word	0x00011340


	//   ....[1]....
        /*0080*/ 	.word	0x00011360


	//   ....[2]....
        /*0084*/ 	.word	0x00011380


	//   ....[3]....
        /*0088*/ 	.word	0x000113a0


	//   ....[4]....
        /*008c*/ 	.word	0x000113d0


	//   ....[5]....
        /*0090*/ 	.word	0x00011910


	//   ....[6]....
        /*0094*/ 	.word	0x00011930


	//   ....[7]....
        /*0098*/ 	.word	0x00011950


	//   ....[8]....
        /*009c*/ 	.word	0x00011970


	//   ....[9]....
        /*00a0*/ 	.word	0x00011990


	//   ....[10]....
        /*00a4*/ 	.word	0x000126f0


	//   ....[11]....
        /*00a8*/ 	.word	0x00012790


	//   ....[12]....
        /*00ac*/ 	.word	0x00012800


	//   ....[13]....
        /*00b0*/ 	.word	0x00012870


	//   ....[14]....
        /*00b4*/ 	.word	0x000128f0


	//   ....[15]....
        /*00b8*/ 	.word	0x00012e80


	//   ....[16]....
        /*00bc*/ 	.word	0x00012ef0


	//   ....[17]....
        /*00c0*/ 	.word	0x00012f60


	//   ....[18]....
        /*00c4*/ 	.word	0x00012fd0


	//   ....[19]....
        /*00c8*/ 	.word	0x00013040


	//----- nvinfo : EIATTR_EXIT_INSTR_OFFSETS
	.align		4
.L_2670:
        /*00cc*/ 	.byte	0x04, 0x1c
        /*00ce*/ 	.short	(.L_2672 - .L_2671)


	//   ....[0]....
.L_2671:
        /*00d0*/ 	.word	0x00000da0


	//   ....[1]....
        /*00d4*/ 	.word	0x00012680


	//----- nvinfo : EIATTR_MAX_THREADS
	.align		4
.L_2672:
        /*00d8*/ 	.byte	0x04, 0x05
        /*00da*/ 	.short	(.L_2674 - .L_2673)
.L_2673:
        /*00dc*/ 	.word	0x00000080
        /*00e0*/ 	.word	0x00000001
        /*00e4*/ 	.word	0x00000001


	//----- nvinfo : EIATTR_CRS_STACK_SIZE
	.align		4
.L_2674:
        /*00e8*/ 	.byte	0x04, 0x1e
        /*00ea*/ 	.short	(.L_2676 - .L_2675)
.L_2675:
        /*00ec*/ 	.word	0x00000000


	//----- nvinfo : EIATTR_CBANK_PARAM_SIZE
	.align		4
.L_2676:
        /*00f0*/ 	.byte	0x03, 0x19
        /*00f2*/ 	.short	0x00e8


	//----- nvinfo : EIATTR_PARAM_CBANK
	.align		4
        /*00f4*/ 	.byte	0x04, 0x0a
        /*00f6*/ 	.short	(.L_2678 - .L_2677)
	.align		4
.L_2677:
        /*00f8*/ 	.word	index@(.nv.constant0._ZN10layer_norm13ln_fwd_kernelINS_13Kernel_traitsIf6__halfS2_S2_fjLj1280ELj1ELj4ELj1ELj16ENS_18Kernel_traits_baseILj1280EfS2_S2_S2_fjLj128EEEEELb1ELb1ELb1ELb0EEEvNS_9FwdParamsE)
        /*00fc*/ 	.short	0x0210
        /*00fe*/ 	.short	0x00e8


	//----- nvinfo : EIATTR_SW_WAR
	.align		4
.L_2678:
        /*0100*/ 	.byte	0x04, 0x36
        /*0102*/ 	.short	(.L_2680 - .L_2679)
.L_2679:
        /*0104*/ 	.word	0x00000008
.L_2680:


//--------------------- .nv.info._ZN10layer_norm13ln_fwd_kernelINS_13Kernel_traitsIf6__halfS2_S2_fjLj1280ELj1ELj4ELj1ELj16ENS_18Kernel_traits_baseILj1280EfS2_S2_S2_fjLj128EEEEELb1ELb1ELb1ELb1EEEvNS_9FwdParamsE --------------------------
	.section	.nv.info._ZN10layer_norm13ln_fwd_kernelINS_13Kernel_traitsIf6__halfS2_S2_fjLj1280ELj1ELj4ELj1ELj16ENS_18Kernel_traits_baseILj1280EfS2_S2_S2_fjLj128EEEEELb1ELb1ELb1ELb1EEEvNS_9FwdParamsE,"",@"SHT_CUDA_INFO"
	.sectionflags	@""
	.align	4


	//----- nvinfo : EIATTR_CUDA_API_VERSION
	.align		4
        /*0000*/ 	.byte	0x04, 0x37
        /*0002*/ 	.short	(.L_2682 - .L_2681)
.L_2681:
        /*0004*/ 	.word	0x00000082


	//----- nvinfo : EIATTR_KPARAM_INFO
	.align		4
.L_2682:
        /*0008*/ 	.byte	0x04, 0x17
        /*000a*/ 	.short	(.L_2684 - .L_2683)
.L_2683:
        /*000c*/ 	.word	0x00000000
        /*0010*/ 	.short	0x0000
        /*0012*/ 	.short	0x0000
        /*0014*/ 	.byte	0x00, 0xf0, 0xa1, 0x03


	//----- nvinfo : EIATTR_SPARSE_MMA_MASK
	.align		4
.L_2684:
        /*0018*/ 	.byte	0x03, 0x50
        /*001a*/ 	.short	0x0000


	//----- nvinfo : EIATTR_MAXREG_COUNT
	.align		4
        /*001c*/ 	.byte	0x03, 0x1b
        /*001e*/ 	.short	0x00ff


	//----- nvinfo : EIATTR_MERCURY_ISA_VERSION
	.align		4
        /*0020*/ 	.byte	0x03, 0x5f
        /*0022*/ 	.short	0x0101


	//----- nvinfo : EIATTR_COOP_GROUP_MASK_REGIDS
	.align		4
        /*0024*/ 	.byte	0x04, 0x29
        /*0026*/ 	.short	(.L_2686 - .L_2685)


	//   ....[0]....
.L_2685:
        /*0028*/ 	.word	0xffffffff


	//   ....[1]....
        /*002c*/ 	.word	0xffffffff


	//   ....[2]....
        /*0030*/ 	.word	0xffffffff


	//   ....[3]....
        /*0034*/ 	.word	0xffffffff


	//   ....[4]....
        /*0038*/ 	.word	0xffffffff


	//   ....[5]....
        /*003c*/ 	.word	0xffffffff


	//   ....[6]....
        /*0040*/ 	.word	0xffffffff


	//   ....[7]....
        /*0044*/ 	.word	0xffffffff


	//   ....[8]....
        /*0048*/ 	.word	0xffffffff


	//   ....[9]....
        /*004c*/ 	.word	0xffffffff


	//   ....[10]....
        /*0050*/ 	.word	0x050000db


	//   ....[11]....
        /*0054*/ 	.word	0x050000db


	//   ....[12]....
        /*0058*/ 	.word	0x050000db


	//   ....[13]....
        /*005c*/ 	.word	0x050000db


	//   ....[14]....
        /*0060*/ 	.word	0x050000db


	//   ....[15]....
        /*0064*/ 	.word	0x050000db


	//   ....[16]....
        /*0068*/ 	.word	0x050000db


	//   ....[17]....
        /*006c*/ 	.word	0x050000db


	//   ....[18]....
        /*0070*/ 	.word	0x050000db


	//   ....[19]....
        /*0074*/ 	.word	0x050000db


	//----- nvinfo : EIATTR_COOP_GROUP_INSTR_OFFSETS
	.align		4
.L_2686:
        /*0078*/ 	.byte	0x04, 0x28
        /*007a*/ 	.short	(.L_2688 - .L_2687)


	//   ....[0]....
.L_2687:
        /*007c*/ 	.word	0x00010c20


	//   ....[1]....
        /*0080*/ 	.word	0x00010c50


	//   ....[2]....
        /*0084*/ 	.word	0x00010c70


	//   ....[3]....
        /*0088*/ 	.word	0x00010c90


	//   ....[4]....
        /*008c*/ 	.word	0x00010cb0


	//   ....[5]....
        /*0090*/ 	.word	0x000111e0


	//   ....[6]....
        /*0094*/ 	.word	0x00011200


	//   ....[7]....
        /*0098*/ 	.word	0x00011220


	//   ....[8]....
        /*009c*/ 	.word	0x00011240


	//   ....[9]....
        /*00a0*/ 	.word	0x00011260


	//   ....[10]....
        /*00a4*/ 	.word	0x00011e50


	//   ....[11]....
        /*00a8*/ 	.word	0x00011f00


	//   ....[12]....
        /*00ac*/ 	.word	0x00011f70


	//   ....[13]....
        /*00b0*/ 	.word	0x00011fe0


	//   ....[14]....
        /*00b4*/ 	.word	0x00012050


	//   ....[15]....
        /*00b8*/ 	.word	0x000125d0


	//   ....[16]....
        /*00bc*/ 	.word	0x00012640


	//   ....[17]....
        /*00c0*/ 	.word	0x000126b0


	//   ....[18]....
        /*00c4*/ 	.word	0x00012720


	//   ....[19]....
        /*00c8*/ 	.word	0x00012790


	//----- nvinfo : EIATTR_EXIT_INSTR_OFFSETS
	.align		4
.L_2688:
        /*00cc*/ 	.byte	0x04, 0x1c
        /*00ce*/ 	.short	(.L_2690 - .L_2689)


	//   ....[0]....
.L_2689:
        /*00d0*/ 	.word	0x00000410


	//   ....[1]....
        /*00d4*/ 	.word	0x00011de0


	//----- nvinfo : EIATTR_MAX_THREADS
	.align		4
.L_2690:
        /*00d8*/ 	.byte	0x04, 0x05
        /*00da*/ 	.short	(.L_2692 - .L_2691)
.L_2691:
        /*00dc*/ 	.word	0x00000080
        /*00e0*/ 	.word	0x00000001
        /*00e4*/ 	.word	0x00000001


	//----- nvinfo : EIATTR_CRS_STACK_SIZE
	.align		4
.L_2692:
        /*00e8*/ 	.byte	0x04, 0x1e
        /*00ea*/ 	.short	(.L_2694 - .L_2693)
.L_2693:
        /*00ec*/ 	.word	0x00000000


	//----- nvinfo : EIATTR_CBANK_PARAM_SIZE
	.align		4
.L_2694:
        /*00f0*/ 	.byte	0x03, 0x19
        /*00f2*/ 	.short	0x00e8


	//----- nvinfo : EIATTR_PARAM_CBANK
	.align		4
        /*00f4*/ 	.byte	0x04, 0x0a
        /*00f6*/ 	.short	(.L_2696 - .L_2695)
	.align		4
.L_2695:
        /*00f8*/ 	.word	index@(.nv.constant0._ZN10layer_norm13ln_fwd_kernelINS_13Kernel_traitsIf6__halfS2_S2_fjLj1280ELj1ELj4ELj1ELj16ENS_18Kernel_traits_baseILj1280EfS2_S2_S2_fjLj128EEEEELb1ELb1ELb1ELb1EEEvNS_9FwdParamsE)
        /*00fc*/ 	.short	0x0210
        /*00fe*/ 	.short	0x00e8


	//----- nvinfo : EIATTR_SW_WAR
	.align		4
.L_2696:
        /*0100*/ 	.byte	0x04, 0x36
        /*0102*/ 	.short	(.L_2698 - .L_2697)
.L_2697:
        /*0104*/ 	.word	0x00000008
.L_2698:


//--------------------- .nv.info._ZN10layer_norm13ln_fwd_kernelINS_13Kernel_traitsI6__halfS2_fS2_fjLj1280ELj1ELj4ELj1ELj16ENS_18Kernel_traits_baseILj1280ES2_S2_fS2_fjLj128EEEEELb0ELb0ELb0ELb0EEEvNS_9FwdParamsE --------------------------
	.section	.nv.info._ZN10layer_norm13ln_fwd_kernelINS_13Kernel_traitsI6__halfS2_fS2_fjLj1280ELj1ELj4ELj1ELj16ENS_18Kernel_traits_baseILj1280ES2_S2_fS2_fjLj128EEEEELb0ELb0ELb0ELb0EEEvNS_9FwdParamsE,"",@"SHT_CUDA_INFO"
	.sectionflags	@""
	.align	4


	//----- nvinfo : EIATTR_CUDA_API_VERSION
	.align		4
        /*0000*/ 	.byte	0x04, 0x37
        /*0002*/ 	.short	(.L_2700 - .L_2699)
.L_2699:
        /*0004*/ 	.word	0x00000082


	//----- nvinfo : EIATTR_KPARAM_INFO
	.align		4
.L_2700:
        /*0008*/ 	.byte	0x04, 0x17
        /*000a*/ 	.short	(.L_2702 - .L_2701)
.L_2701:
        /*000c*/ 	.word	0x00000000
        /*0010*/ 	.short	0x0000
        /*0012*/ 	.short	0x0000
        /*0014*/ 	.byte	0x00, 0xf0, 0xa1, 0x03


	//----- nvinfo : EIATTR_SPARSE_MMA_MASK
	.align		4
.L_2702:
        /*0018*/ 	.byte	0x03, 0x50
        /*001a*/ 	.short	0x0000


	//----- nvinfo : EIATTR_MAXREG_COUNT
	.align		4
        /*001c*/ 	.byte	0x03, 0x1b
        /*001e*/ 	.short	0x00ff


	//----- nvinfo : EIATTR_MERCURY_ISA_VERSION
	.align		4
        /*0020*/ 	.byte	0x03, 0x5f
        /*0022*/ 	.short	0x0101


	//----- nvinfo : EIATTR_COOP_GROUP_MASK_REGIDS
	.align		4
        /*0024*/ 	.byte	0x04, 0x29
        /*0026*/ 	.short	(.L_2704 - .L_2703)


	//   ....[0]....
.L_2703:
        /*0028*/ 	.word	0xffffffff


	//   ....[1]....
        /*002c*/ 	.word	0xffffffff


	//   ....[2]....
        /*0030*/ 	.word	0xffffffff


	//   ....[3]....
        /*0034*/ 	.word	0xffffffff


	//   ....[4]....
        /*0038*/ 	.word	0xffffffff


	//   ....[5]....
        /*003c*/ 	.word	0xffffffff


	//   ....[6]....
        /*0040*/ 	.word	0xffffffff


	//   ....[7]....
        /*0044*/ 	.word	0xffffffff


	//   ....[8]....
        /*0048*/ 	.word	0xffffffff


	//   ....[9]....
        /*004c*/ 	.word	0xffffffff


	//   ....[10]....
        /*0050*/ 	.word	0x0500008e


	//   ....[11]....
        /*0054*/ 	.word	0x0500008e


	//   ....[12]....
        /*0058*/ 	.word	0x0500008e


	//   ....[13]....
        /*005c*/ 	.word	0x0500008e


	//   ....[14]....
        /*0060*/ 	.word	0x0500008e


	//   ....[15]....
        /*0064*/ 	.word	0x0500008e


	//   ....[16]....
        /*0068*/ 	.word	0x0500008e


	//   ....[17]....
        /*006c*/ 	.word	0x0500008e


	//   ....[18]....
        /*0070*/ 	.word	0x0500008e


	//   ....[19]....
        /*0074*/ 	.word	0x0500008e


	//----- nvinfo : EIATTR_COOP_GROUP_INSTR_OFFSETS
	.align		4
.L_2704:
        /*0078*/ 	.byte	0x04, 0x28
        /*007a*/ 	.short	(.L_2706 - .L_2705)


	//   ....[0]....
.L_2705:
        /*007c*/ 	.word	0x00001d30


	//   ....[1]....
        /*0080*/ 	.word	0x00001d60


	//   ....[2]....
        /*0084*/ 	.word	0x00001d80


	//   ....[3]....
        /*0088*/ 	.word	0x00001da0


	//   ....[4]....
        /*008c*/ 	.word	0x00001dd0


	//   ....[5]....
        /*0090*/ 	.word	0x00002310


	//   ....[6]....
        /*0094*/ 	.word	0x00002330


	//   ....[7]....
        /*0098*/ 	.word	0x00002350


	//   ....[8]....
        /*009c*/ 	.word	0x00002370


	//   ....[9]....
        /*00a0*/ 	.word	0x00002390


	//   ....[10]....
        /*00a4*/ 	.word	0x00003050


	//   ....[11]....
        /*00a8*/ 	.word	0x000030f0


	//   ....[12]....
        /*00ac*/ 	.word	0x00003160


	//   ....[13]....
        /*00b0*/ 	.word	0x000031d0


	//   ....[14]....
        /*00b4*/ 	.word	0x00003250


	//   ....[15]....
        /*00b8*/ 	.word	0x000037f0


	//   ....[16]....
        /*00bc*/ 	.word	0x00003860


	//   ....[17]....
        /*00c0*/ 	.word	0x000038d0


	//   ....[18]....
        /*00c4*/ 	.word	0x00003940


	//   ....[19]....
        /*00c8*/ 	.word	0x000039b0


	//----- nvinfo : EIATTR_EXIT_INSTR_OFFSETS
	.align		4
.L_2706:
        /*00cc*/ 	.byte	0x04, 0x1c
        /*00ce*/ 	.short	(.L_2708 - .L_2707)


	//   ....[0]....
.L_2707:
        /*00d0*/ 	.word	0x00000610


	//   ....[1]....
        /*00d4*/ 	.word	0x00002fe0


	//----- nvinfo : EIATTR_MAX_THREADS
	.align		4
.L_2708:
        /*00d8*/ 	.byte	0x04, 0x05
        /*00da*/ 	.short	(.L_2710 - .L_2709)
.L_2709:
        /*00dc*/ 	.word	0x00000080
        /*00e0*/ 	.word	0x00000001
        /*00e4*/ 	.word	0x00000001


	//----- nvinfo : EIATTR_CRS_STACK_SIZE
	.align		4
.L_2710:
        /*00e8*/ 	.byte	0x04, 0x1e
        /*00ea*/ 	.short	(.L_2712 - .L_2711)
.L_2711:
        /*00ec*/ 	.word	0x00000000


	//----- nvinfo : EIATTR_CBANK_PARAM_SIZE
	.align		4
.L_2712:
        /*00f0*/ 	.byte	0x03, 0x19
        /*00f2*/ 	.short	0x00e8


	//----- nvinfo : EIATTR_PARAM_CBANK
	.align		4
        /*00f4*/ 	.byte	0x04, 0x0a
        /*00f6*/ 	.short	(.L_2714 - .L_2713)
	.align		4
.L_2713:
        /*00f8*/ 	.word	index@(.nv.constant0._ZN10layer_norm13ln_fwd_kernelINS_13Kernel_traitsI6__halfS2_fS2_fjLj1280ELj1ELj4ELj1ELj16ENS_18Kernel_traits_baseILj1280ES2_S2_fS2_fjLj128EEEEELb0ELb0ELb0ELb0EEEvNS_9FwdParamsE)
        /*00fc*/ 	.short	0x0210
        /*00fe*/ 	.short	0x00e8


	//----- nvinfo : EIATTR_SW_WAR
	.align		4
.L_2714:
        /*0100*/ 	.byte	0x04, 0x36
        /*0102*/ 	.short	(.L_2716 - .L_2715)
.L_2715:
        /*0104*/ 	.word	0x00000008
.L_2716:


//--------------------- .nv.info._ZN10layer_norm13ln_fwd_kernelINS_13Kernel_traitsI6__halfS2_fS2_fjLj1280ELj1ELj4ELj1ELj16ENS_18Kernel_traits_baseILj1280ES2_S2_fS2_fjLj128EEEEELb0ELb0ELb0ELb1EEEvNS_9FwdParamsE --------------------------
	.section	.nv.info._ZN10layer_norm13ln_fwd_kernelINS_13Kernel_traitsI6__halfS2_fS2_fjLj1280ELj1ELj4ELj1ELj16ENS_18Kernel_traits_baseILj1280ES2_S2_fS2_fjLj128EEEEELb0ELb0ELb0ELb1EEEvNS_9FwdParamsE,"",@"SHT_CUDA_INFO"
	.sectionflags	@""
	.align	4


	//----- nvinfo : EIATTR_CUDA_API_VERSION
	.align		4
        /*0000*/ 	.byte	0x04, 0x37
        /*0002*/ 	.short	(.L_2718 - .L_2717)
.L_2717:
        /*0004*/ 	.word	0x00000082


	//----- nvinfo : EIATTR_KPARAM_INFO
	.align		4
.L_2718:
        /*0008*/ 	.byte	0x04, 0x17
        /*000a*/ 	.short	(.L_2720 - .L_2719)
.L_2719:
        /*000c*/ 	.word	0x00000000
        /*0010*/ 	.short	0x0000
        /*0012*/ 	.short	0x0000
        /*0014*/ 	.byte	0x00, 0xf0, 0xa1, 0x03


	//----- nvinfo : EIATTR_SPARSE_MMA_MASK
	.align		4
.L_2720:
        /*0018*/ 	.byte	0x03, 0x50
        /*001a*/ 	.short	0x0000


	//----- nvinfo : EIATTR_MAXREG_COUNT
	.align		4
        /*001c*/ 	.byte	0x03, 0x1b
        /*001e*/ 	.short	0x00ff


	//----- nvinfo : EIATTR_MERCURY_ISA_VERSION
	.align		4
        /*0020*/ 	.byte	0x03, 0x5f
        /*0022*/ 	.short	0x0101


	//----- nvinfo : EIATTR_COOP_GROUP_MASK_REGIDS
	.align		4
        /*0024*/ 	.byte	0x04, 0x29
        /*0026*/ 	.short	(.L_2722 - .L_2721)


	//   ....[0]....
.L_2721:
        /*0028*/ 	.word	0xffffffff


	//   ....[1]....
        /*002c*/ 	.word	0xffffffff


	//   ....[2]....
        /*0030*/ 	.word	0xffffffff


	//   ....[3]....
        /*0034*/ 	.word	0xffffffff


	//   ....[4]....
        /*0038*/ 	.word	0xffffffff


	//   ....[5]....
        /*003c*/ 	.word	0xffffffff


	//   ....[6]....
        /*0040*/ 	.word	0xffffffff


	//   ....[7]....
        /*0044*/ 	.word	0xffffffff


	//   ....[8]....
        /*0048*/ 	.word	0xffffffff


	//   ....[9]....
        /*004c*/ 	.word	0xffffffff


	//   ....[10]....
        /*0050*/ 	.word	0x05000036


	//   ....[11]....
        /*0054*/ 	.word	0x05000036


	//   ....[12]....
        /*0058*/ 	.word	0x05000036


	//   ....[13]....
        /*005c*/ 	.word	0x05000036


	//   ....[14]....
        /*0060*/ 	.word	0x05000036


	//   ....[15]....
        /*0064*/ 	.word	0x05000036


	//   ....[16]....
        /*0068*/ 	.word	0x05000036


	//   ....[17]....
        /*006c*/ 	.word	0x05000036


	//   ....[18]....
        /*0070*/ 	.word	0x05000036


	//   ....[19]....
        /*0074*/ 	.word	0x05000036


	//----- nvinfo : EIATTR_COOP_GROUP_INSTR_OFFSETS
	.align		4
.L_2722:
        /*0078*/ 	.byte	0x04, 0x28
        /*007a*/ 	.short	(.L_2724 - .L_2723)


	//   ....[0]....
.L_2723:
        /*007c*/ 	.word	0x00001640


	//   ....[1]....
        /*0080*/ 	.word	0x00001670


	//   ....[2]....
        /*0084*/ 	.word	0x00001690


	//   ....[3]....
        /*0088*/ 	.word	0x000016b0


	//   ....[4]....
        /*008c*/ 	.word	0x000016d0


	//   ....[5]....
        /*0090*/ 	.word	0x00001c00


	//   ....[6]....
        /*0094*/ 	.word	0x00001c20


	//   ....[7]....
        /*0098*/ 	.word	0x00001c40


	//   ....[8]....
        /*009c*/ 	.word	0x00001c60


	//   ....[9]....
        /*00a0*/ 	.word	0x00001c80


	//   ....[10]....
        /*00a4*/ 	.word	0x000029f0


	//   ....[11]....
        /*00a8*/ 	.word	0x00002a90


	//   ....[12]....
        /*00ac*/ 	.word	0x00002af0


	//   ....[13]....
        /*00b0*/ 	.word	0x00002b50


	//   ....[14]....
        /*00b4*/ 	.word	0x00002bb0


	//   ....[15]....
        /*00b8*/ 	.word	0x00003120


	//   ....[16]....
        /*00bc*/ 	.word	0x00003180


	//   ....[17]....
        /*00c0*/ 	.word	0x000031e0


	//   ....[18]....
        /*00c4*/ 	.word	0x00003240


	//   ....[19]....
        /*00c8*/ 	.word	0x000032a0


	//----- nvinfo : EIATTR_EXIT_INSTR_OFFSETS
	.align		4
.L_2724:
        /*00cc*/ 	.byte	0x04, 0x1c
        /*00ce*/ 	.short	(.L_2726 - .L_2725)


	//   ....[0]....
.L_2725:
        /*00d0*/ 	.word	0x00000170


	//   ....[1]....
        /*00d4*/ 	.word	0x00002990


	//----- nvinfo : EIATTR_MAX_THREADS
	.align		4
.L_2726:
        /*00d8*/ 	.byte	0x04, 0x05
        /*00da*/ 	.short	(.L_2728 - .L_2727)
.L_2727:
        /*00dc*/ 	.word	0x00000080
        /*00e0*/ 	.word	0x00000001
        /*00e4*/ 	.word	0x00000001


	//----- nvinfo : EIATTR_CRS_STACK_SIZE
	.align		4
.L_2728:
        /*00e8*/ 	.byte	0x04, 0x1e
        /*00ea*/ 	.short	(.L_2730 - .L_2729)
.L_2729:
        /*00ec*/ 	.word	0x00000000


	//----- nvinfo : EIATTR_CBANK_PARAM_SIZE
	.align		4
.L_2730:
        /*00f0*/ 	.byte	0x03, 0x19
        /*00f2*/ 	.short	0x00e8


	//----- nvinfo : EIATTR_PARAM_CBANK
	.align		4
        /*00f4*/ 	.byte	0x04, 0x0a
        /*00f6*/ 	.short	(.L_2732 - .L_2731)
	.align		4
.L_2731:
        /*00f8*/ 	.word	index@(.nv.constant0._ZN10layer_norm13ln_fwd_kernelINS_13Kernel_traitsI6__halfS2_fS2_fjLj1280ELj1ELj4ELj1ELj16ENS_18Kernel_traits_baseILj1280ES2_S2_fS2_fjLj128EEEEELb0ELb0ELb0ELb1EEEvNS_9FwdParamsE)
        /*00fc*/ 	.short	0x0210
        /*00fe*/ 	.short	0x00e8


	//----- nvinfo : EIATTR_SW_WAR
	.align		4
.L_2732:
        /*0100*/ 	.byte	0x04, 0x36
        /*0102*/ 	.short	(.L_2734 - .L_2733)
.L_2733:
        /*0104*/ 	.word	0x00000008
.L_2734:


//--------------------- .nv.info._ZN10layer_norm13ln_fwd_kernelINS_13Kernel_traitsI6__halfS2_fS2_fjLj1280ELj1ELj4ELj1ELj16ENS_18Kernel_traits_baseILj1280ES2_S2_fS2_fjLj128EEEEELb0ELb0ELb1ELb0EEEvNS_9FwdParamsE --------------------------
	.section	.nv.info._ZN10layer_norm13ln_fwd_kernelINS_13Kernel_traitsI6__halfS2_fS2_fjLj1280ELj1ELj4ELj1ELj16ENS_18Kernel_traits_baseILj1280ES2_S2_fS2_fjLj128EEEEELb0ELb0ELb1ELb0EEEvNS_9FwdParamsE,"",@"SHT_CUDA_INFO"
	.sectionflags	@""
	.align	4


	//----- nvinfo : EIATTR_CUDA_API_VERSION
	.align		4
        /*0000*/ 	.byte	0x04, 0x37
        /*0002*/ 	.short	(.L_2736 - .L_2735)
.L_2735:
        /*0004*/ 	.word	0x00000082


	//----- nvinfo : EIATTR_KPARAM_INFO
	.align		4
.L_2736:
        /*0008*/ 	.byte	0x04, 0x17
        /*000a*/ 	.short	(.L_2738 - .L_2737)
.L_2737:
        /*000c*/ 	.word	0x00000000
        /*0010*/ 	.short	0x0000
        /*0012*/ 	.short	0x0000
        /*0014*/ 	.byte	0x00, 0xf0, 0xa1, 0x03


	//----- nvinfo : EIATTR_SPARSE_MMA_MASK
	.align		4
.L_2738:
        /*0018*/ 	.byte	0x03, 0x50
        /*001a*/ 	.short	0x0000


	//----- nvinfo : EIATTR_MAXREG_COUNT
	.align		4
        /*001c*/ 	.byte	0x03, 0x1b
        /*001e*/ 	.short	0x00ff


	//----- nvinfo : EIATTR_MERCURY_ISA_VERSION
	.align		4
        /*0020*/ 	.byte	0x03, 0x5f
        /*0022*/ 	.short	0x0101


	//----- nvinfo : EIATTR_COOP_GROUP_MASK_REGIDS
	.align		4
        /*0024*/ 	.byte	0x04, 0x29
        /*0026*/ 	.short	(.L_2740 - .L_2739)


	//   ....[0]....
.L_2739:
        /*0028*/ 	.word	0xffffffff


	//   ....[1]....
        /*002c*/ 	.word	0xffffffff


	//   ....[2]....
        /*0030*/ 	.word	0xffffffff


	//   ....[3]....
        /*0034*/ 	.word	0xffffffff


	//   ....[4]....
        /*0038*/ 	.word	0xffffffff


	//   ....[5]....
        /*003c*/ 	.word	0xffffffff


	//   ....[6]....
        /*0040*/ 	.word	0xffffffff


	//   ....[7]....
        /*0044*/ 	.word	0xffffffff


	//   ....[8]....
        /*0048*/ 	.word	0xffffffff


	//   ....[9]....
        /*004c*/ 	.word	0xffffffff


	//   ....[10]....
        /*0050*/ 	.word	0x05000098


	//   ....[11]....
        /*0054*/ 	.word	0x05000098


	//   ....[12]....
        /*0058*/ 	.word	0x05000098


	//   ....[13]....
        /*005c*/ 	.word	0x05000098


	//   ....[14]....
        /*0060*/ 	.word	0x05000098


	//   ....[15]....
        /*0064*/ 	.word	0x05000098


	//   ....[16]....
        /*0068*/ 	.word	0x05000098


	//   ....[17]....
        /*006c*/ 	.word	0x05000098


	//   ....[18]....
        /*0070*/ 	.word	0x05000098


	//   ....[19]....
        /*0074*/ 	.word	0x05000098


	//----- nvinfo : EIATTR_COOP_GROUP_INSTR_OFFSETS
	.align		4
.L_2740:
        /*0078*/ 	.byte	0x04, 0x28
        /*007a*/ 	.short	(.L_2742 - .L_2741)


	//   ....[0]....
.L_2741:
        /*007c*/ 	.word	0x00002c90


	//   ....[1]....
        /*0080*/ 	.word	0x00002cb0


	//   ....[2]....
        /*0084*/ 	.word	0x00002cd0


	//   ....[3]....
        /*0088*/ 	.word	0x00002cf0


	//   ....[4]....
        /*008c*/ 	.word	0x00002d20


	//   ....[5]....
        /*0090*/ 	.word	0x00003260


	//   ....[6]....
        /*0094*/ 	.word	0x00003280


	//   ....[7]....
        /*0098*/ 	.word	0x000032a0


	//   ....[8]....
        /*009c*/ 	.word	0x000032c0


	//   ....[9]....
        /*00a0*/ 	.word	0x000032e0


	//   ....[10]....
        /*00a4*/ 	.word	0x00004050


	//   ....[11]....
        /*00a8*/ 	.word	0x000040f0


	//   ....[12]....
        /*00ac*/ 	.word	0x00004160


	//   ....[13]....
        /*00b0*/ 	.word	0x000041d0


	//   ....[14]....
        /*00b4*/ 	.word	0x00004250


	//   ....[15]....
        /*00b8*/ 	.word	0x000047e0


	//   ....[16]....
        /*00bc*/ 	.word	0x00004850


	//   ....[17]....
        /*00c0*/ 	.word	0x000048c0


	//   ....[18]....
        /*00c4*/ 	.word	0x00004930


	//   ....[19]....
        /*00c8*/ 	.word	0x000049a0


	//----- nvinfo : EIATTR_EXIT_INSTR_OFFSETS
	.align		4
.L_2742:
        /*00cc*/ 	.byte	0x04, 0x1c
        /*00ce*/ 	.short	(.L_2744 - .L_2743)


	//   ....[0]....
.L_2743:
        /*00d0*/ 	.word	0x00000620


	//   ....[1]....
        /*00d4*/ 	.word	0x00003fe0


	//----- nvinfo : EIATTR_MAX_THREADS
	.align		4
.L_2744:
        /*00d8*/ 	.byte	0x04, 0x05
        /*00da*/ 	.short	(.L_2746 - .L_2745)
.L_2745:
        /*00dc*/ 	.word	0x00000080
        /*00e0*/ 	.word	0x00000001
        /*00e4*/ 	.word	0x00000001


	//----- nvinfo : EIATTR_CRS_STACK_SIZE
	.align		4
.L_2746:
        /*00e8*/ 	.byte	0x04, 0x1e
        /*00ea*/ 	.short	(.L_2748 - .L_2747)
.L_2747:
        /*00ec*/ 	.word	0x00000000


	//----- nvinfo : EIATTR_CBANK_PARAM_SIZE
	.align		4
.L_2748:
        /*00f0*/ 	.byte	0x03, 0x19
        /*00f2*/ 	.short	0x00e8


	//----- nvinfo : EIATTR_PARAM_CBANK
	.align		4
        /*00f4*/ 	.byte	0x04, 0x0a
        /*00f6*/ 	.short	(.L_2750 - .L_2749)
	.align		4
.L_2749:
        /*00f8*/ 	.word	index@(.nv.constant0._ZN10layer_norm13ln_fwd_kernelINS_13Kernel_traitsI6__halfS2_fS2_fjLj1280ELj1ELj4ELj1ELj16ENS_18Kernel_traits_baseILj1280ES2_S2_fS2_fjLj128EEEEELb0ELb0ELb1ELb0EEEvNS_9FwdParamsE)
        /*00fc*/ 	.short	0x0210
        /*00fe*/ 	.short	0x00e8


	//----- nvinfo : EIATTR_SW_WAR
	.align		4
.L_2750:
        /*0100*/ 	.byte	0x04, 0x36
        /*0102*/ 	.short	(.L_2752 - .L_2751)
.L_2751:
        /*0104*/ 	.word	0x00000008
.L_2752:


//--------------------- .nv.info._ZN10layer_norm13ln_fwd_kernelINS_13Kernel_traitsI6__halfS2_fS2_fjLj1280ELj1ELj4ELj1ELj16ENS_18Kernel_traits_baseILj1280ES2_S2_fS2_fjLj128EEEEELb0ELb0ELb1ELb1EEEvNS_9FwdParamsE --------------------------
	.section	.nv.info._ZN10layer_norm13ln_fwd_kernelINS_13Kernel_traitsI6__halfS2_fS2_fjLj1280ELj1ELj4ELj1ELj16ENS_18Kernel_traits_baseILj1280ES2_S2_fS2_fjLj128EEEEELb0ELb0ELb1ELb1EEEvNS_9FwdParamsE,"",@"SHT_CUDA_INFO"
	.sectionflags	@""
	.align	4


	//----- nvinfo : EIATTR_CUDA_API_VERSION
	.align		4
        /*0000*/ 	.byte	0x04, 0x37
        /*0002*/ 	.short	(.L_2754 - .L_2753)
.L_2753:
        /*0004*/ 	.word	0x00000082


	//----- nvinfo : EIATTR_KPARAM_INFO
	.align		4
.L_2754:
        /*0008*/ 	.byte	0x04, 0x17
        /*000a*/ 	.short	(.L_2756 - .L_2755)
.L_2755:
        /*000c*/ 	.word	0x00000000
        /*0010*/ 	.short	0x0000
        /*0012*/ 	.short	0x0000
        /*0014*/ 	.byte	0x00, 0xf0, 0xa1, 0x03


	//----- nvinfo : EIATTR_SPARSE_MMA_MASK
	.align		4
.L_2756:
        /*0018*/ 	.byte	0x03, 0x50
        /*001a*/ 	.short	0x0000


	//----- nvinfo : EIATTR_MAXREG_COUNT
	.align		4
        /*001c*/ 	.byte	0x03, 0x1b
        /*001e*/ 	.short	0x00ff


	//----- nvinfo : EIATTR_MERCURY_ISA_VERSION
	.align		4
        /*0020*/ 	.byte	0x03, 0x5f
        /*0022*/ 	.short	0x0101


	//----- nvinfo : EIATTR_COOP_GROUP_MASK_REGIDS
	.align		4
        /*0024*/ 	.byte	0x04, 0x29
        /*0026*/ 	.short	(.L_2758 - .L_2757)


	//   ....[0]....
.L_2757:
        /*0028*/ 	.word	0xffffffff


	//   ....[1]....
        /*002c*/ 	.word	0xffffffff


	//   ....[2]....
        /*0030*/ 	.word	0xffffffff


	//   ....[3]....
        /*0034*/ 	.word	0xffffffff


	//   ....[4]....
        /*0038*/ 	.word	0xffffffff


	//   ....[5]....
        /*003c*/ 	.word	0xffffffff


	//   ....[6]....
        /*0040*/ 	.word	0xffffffff


	//   ....[7]....
        /*0044*/ 	.word	0xffffffff


	//   ....[8]....
        /*0048*/ 	.word	0xffffffff


	//   ....[9]....
        /*004c*/ 	.word	0xffffffff


	//   ....[10]....
        /*0050*/ 	.word	0x05000092


	//   ....[11]....
        /*0054*/ 	.word	0x05000092


	//   ....[12]....
        /*0058*/ 	.word	0x05000092


	//   ....[13]....
        /*005c*/ 	.word	0x05000092


	//   ....[14]....
        /*0060*/ 	.word	0x05000092


	//   ....[15]....
        /*0064*/ 	.word	0x05000092


	//   ....[16]....
        /*0068*/ 	.word	0x05000092


	//   ....[17]....
        /*006c*/ 	.word	0x05000092


	//   ....[18]....
        /*0070*/ 	.word	0x05000092


	//   ....[19]....
        /*0074*/ 	.word	0x05000092


	//----- nvinfo : EIATTR_COOP_GROUP_INSTR_OFFSETS
	.align		4
.L_2758:
        /*0078*/ 	.byte	0x04, 0x28
        /*007a*/ 	.short	(.L_2760 - .L_2759)


	//   ....[0]....
.L_2759:
        /*007c*/ 	.word	0x00002610


	//   ....[1]....
        /*0080*/ 	.word	0x00002640


	//   ....[2]....
        /*0084*/ 	.word	0x00002660


	//   ....[3]....
        /*0088*/ 	.word	0x00002680


	//   ....[4]....
        /*008c*/ 	.word	0x000026a0


	//   ....[5]....
        /*0090*/ 	.word	0x00002bd0


	//   ....[6]....
        /*0094*/ 	.word	0x00002bf0


	//   ....[7]....
        /*0098*/ 	.word	0x00002c10


	//   ....[8]....
        /*009c*/ 	.word	0x00002c30


	//   ....[9]....
        /*00a0*/ 	.word	0x00002c50


	//   ....[10]....
        /*00a4*/ 	.word	0x00003840


	//   ....[11]....
        /*00a8*/ 	.word	0x000038f0


	//   ....[12]....
        /*00ac*/ 	.word	0x00003960


	//   ....[13]....
        /*00b0*/ 	.word	0x000039d0


	//   ....[14]....
        /*00b4*/ 	.word	0x00003a40


	//   ....[15]....
        /*00b8*/ 	.word	0x00003fc0


	//   ....[16]....
        /*00bc*/ 	.word	0x00004030


	//   ....[17]....
        /*00c0*/ 	.word	0x000040a0


	//   ....[18]....
        /*00c4*/ 	.word	0x00004110


	//   ....[19]....
        /*00c8*/ 	.word	0x00004180


	//----- nvinfo : EIATTR_EXIT_INSTR_OFFSETS
	.align		4
.L_2760:
        /*00cc*/ 	.byte	0x04, 0x1c
        /*00ce*/ 	.short	(.L_2762 - .L_2761)


	//   ....[0]....
.L_2761:
        /*00d0*/ 	.word	0x00000170


	//   ....[1]....
        /*00d4*/ 	.word	0x000037d0


	//----- nvinfo : EIATTR_MAX_THREADS
	.align		4
.L_2762:
        /*00d8*/ 	.byte	0x04, 0x05
        /*00da*/ 	.short	(.L_2764 - .L_2763)
.L_2763:
        /*00dc*/ 	.word	0x00000080
        /*00e0*/ 	.word	0x00000001
        /*00e4*/ 	.word	0x00000001


	//----- nvinfo : EIATTR_CRS_STACK_SIZE
	.align		4
.L_2764:
        /*00e8*/ 	.byte	0x04, 0x1e
        /*00ea*/ 	.short	(.L_2766 - .L_2765)
.L_2765:
        /*00ec*/ 	.word	0x00000000


	//----- nvinfo : EIATTR_CBANK_PARAM_SIZE
	.align		4
.L_2766:
        /*00f0*/ 	.byte	0x03, 0x19
        /*00f2*/ 	.short	0x00e8


	//----- nvinfo : EIATTR_PARAM_CBANK
	.align		4
        /*00f4*/ 	.byte	0x04, 0x0a
        /*00f6*/ 	.short	(.L_2768 - .L_2767)
	.align		4
.L_2767:
        /*00f8*/ 	.word	index@(.nv.constant0._ZN10layer_norm13ln_fwd_kernelINS_13Kernel_traitsI6__halfS2_fS2_fjLj1280ELj1ELj4ELj1ELj16ENS_18Kernel_traits_baseILj1280ES2_S2_fS2_fjLj128EEEEELb0ELb0ELb1ELb1EEEvNS_9FwdParamsE)
        /*00fc*/ 	.short	0x0210
        /*00fe*/ 	.short	0x00e8


	//----- nvinfo : EIATTR_SW_WAR
	.align		4
.L_2768:
        /*0100*/ 	.byte	0x04, 0x36
        /*0102*/ 	.short	(.L_2770 - .L_2769)
.L_2769:
        /*0104*/ 	.word	0x00000008
.L_2770:


//--------------------- .nv.info._ZN10layer_norm13ln_fwd_kernelINS_13Kernel_traitsI6__halfS2_fS2_fjLj1280ELj1ELj4ELj1ELj16ENS_18Kernel_traits_baseILj1280ES2_S2_fS2_fjLj128EEEEELb0ELb1ELb0ELb0EEEvNS_9FwdParamsE --------------------------
	.section	.nv.info._ZN10layer_norm13ln_fwd_kernelINS_13Kernel_traitsI6__halfS2_fS2_fjLj1280ELj1ELj4ELj1ELj16ENS_18Kernel_traits_baseILj1280ES2_S2_fS2_fjLj128EEEEELb0ELb1ELb0ELb0EEEvNS_9FwdParamsE,"",@"SHT_CUDA_INFO"
	.sectionflags	@""
	.align	4


	//----- nvinfo : EIATTR_CUDA_API_VERSION
	.align		4
        /*0000*/ 	.byte	0x04, 0x37
        /*0002*/ 	.short	(.L_2772 - .L_2771)
.L_2771:
        /*0004*/ 	.word	0x00000082


	//----- nvinfo : EIATTR_KPARAM_INFO
	.align		4
.L_2772:
        /*0008*/ 	.byte	0x04, 0x17
        /*000a*/ 	.short	(.L_2774 - .L_2773)
.L_2773:
        /*000c*/ 	.word	0x00000000
        /*0010*/ 	.short	0x0000
        /*0012*/ 	.short	0x0000
        /*0014*/ 	.byte	0x00, 0xf0, 0xa1, 0x03


	//----- nvinfo : EIATTR_SPARSE_MMA_MASK
	.align		4
.L_2774:
        /*0018*/ 	.byte	0x03, 0x50
        /*001a*/ 	.short	0x0000


	//----- nvinfo : EIATTR_MAXREG_COUNT
	.align		4
        /*001c*/ 	.byte	0x03, 0x1b
        /*001e*/ 	.short	0x00ff


	//----- nvinfo : EIATTR_MERCURY_ISA_VERSION
	.align		4
        /*0020*/ 	.byte	0x03, 0x5f
        /*0022*/ 	.short	0x0101


	//----- nvinfo : EIATTR_COOP_GROUP_MASK_REGIDS
	.align		4
        /*0024*/ 	.byte	0x04, 0x29
        /*0026*/ 	.short	(.L_2776 - .L_2775)


	//   ....[0]....
.L_2775:
        /*0028*/ 	.word	0xffffffff


	//   ....[1]....
        /*002c*/ 	.word	0xffffffff


	//   ....[2]....
        /*0030*/ 	.word	0xffffffff


	//   ....[3]....
        /*0034*/ 	.word	0xffffffff


	//   ....[4]....
        /*0038*/ 	.word	0xffffffff


	//   ....[5]....
        /*003c*/ 	.word	0xffffffff


	//   ....[6]....
        /*0040*/ 	.word	0xffffffff


	//   ....[7]....
        /*0044*/ 	.word	0xffffffff


	//   ....[8]....
        /*0048*/ 	.word	0xffffffff


	//   ....[9]....
        /*004c*/ 	.word	0xffffffff


	//   ....[10]....
        /*0050*/ 	.word	0x050000b4


	//   ....[11]....
        /*0054*/ 	.word	0x050000b4


	//   ....[12]....
        /*0058*/ 	.word	0x050000b4


	//   ....[13]....
        /*005c*/ 	.word	0x050000b4


	//   ....[14]....
        /*0060*/ 	.word	0x050000b4


	//   ....[15]....
        /*0064*/ 	.word	0x050000b4


	//   ....[16]....
        /*0068*/ 	.word	0x050000b4


	//   ....[17]....
        /*006c*/ 	.word	0x050000b4


	//   ....[18]....
        /*0070*/ 	.word	0x050000b4


	//   ....[19]....
        /*0074*/ 	.word	0x050000b4


	//----- nvinfo : EIATTR_COOP_GROUP_INSTR_OFFSETS
	.align		4
.L_2776:
        /*0078*/ 	.byte	0x04, 0x28
        /*007a*/ 	.short	(.L_2778 - .L_2777)


	//   ....[0]....
.L_2777:
        /*007c*/ 	.word	0x00002370


	//   ....[1]....
        /*0080*/ 	.word	0x000023b0


	//   ....[2]....
        /*0084*/ 	.word	0x000023d0


	//   ....[3]....
        /*0088*/ 	.word	0x000023f0


	//   ....[4]....
        /*008c*/ 	.word	0x00002410


	//   ....[5]....
        /*0090*/ 	.word	0x00002950


	//   ....[6]....
        /*0094*/ 	.word	0x00002970


	//   ....[7]....
        /*0098*/ 	.word	0x00002990


	//   ....[8]....
        /*009c*/ 	.word	0x000029b0


	//   ....[9]....
        /*00a0*/ 	.word	0x000029d0


	//   ....[10]....
        /*00a4*/ 	.word	0x00003690


	//   ....[11]....
        /*00a8*/ 	.word	0x00003740


	//   ....[12]....
        /*00ac*/ 	.word	0x000037b0


	//   ....[13]....
        /*00b0*/ 	.word	0x00003820


	//   ....[14]....
        /*00b4*/ 	.word	0x00003890


	//   ....[15]....
        /*00b8*/ 	.word	0x00003e30


	//   ....[16]....
        /*00bc*/ 	.word	0x00003ea0


	//   ....[17]....
        /*00c0*/ 	.word	0x00003f10


	//   ....[18]....
        /*00c4*/ 	.word	0x00003f80


	//   ....[19]....
        /*00c8*/ 	.word	0x00003ff0


	//----- nvinfo : EIATTR_EXIT_INSTR_OFFSETS
	.align		4
.L_2778:
        /*00cc*/ 	.byte	0x04, 0x1c
        /*00ce*/ 	.short	(.L_2780 - .L_2779)


	//   ....[0]....
.L_2779:
        /*00d0*/ 	.word	0x00000750


	//   ....[1]....
        /*00d4*/ 	.word	0x00003620


	//----- nvinfo : EIATTR_MAX_THREADS
	.align		4
.L_2780:
        /*00d8*/ 	.byte	0x04, 0x05
        /*00da*/ 	.short	(.L_2782 - .L_2781)
.L_2781:
        /*00dc*/ 	.word	0x00000080
        /*00e0*/ 	.word	0x00000001
        /*00e4*/ 	.word	0x00000001


	//----- nvinfo : EIATTR_CRS_STACK_SIZE
	.align		4
.L_2782:
        /*00e8*/ 	.byte	0x04, 0x1e
        /*00ea*/ 	.short	(.L_2784 - .L_2783)
.L_2783:
        /*00ec*/ 	.word	0x00000000


	//----- nvinfo : EIATTR_CBANK_PARAM_SIZE
	.align		4
.L_2784:
        /*00f0*/ 	.byte	0x03, 0x19
        /*00f2*/ 	.short	0x00e8


	//----- nvinfo : EIATTR_PARAM_CBANK
	.align		4
        /*00f4*/ 	.byte	0x04, 0x0a
        /*00f6*/ 	.short	(.L_2786 - .L_2785)
	.align		4
.L_2785:
        /*00f8*/ 	.word	index@(.nv.constant0._ZN10layer_norm13ln_fwd_kernelINS_13Kernel_traitsI6__halfS2_fS2_fjLj1280ELj1ELj4ELj1ELj16ENS_18Kernel_traits_baseILj1280ES2_S2_fS2_fjLj128EEEEELb0ELb1ELb0ELb0EEEvNS_9FwdParamsE)
        /*00fc*/ 	.short	0x0210
        /*00fe*/ 	.short	0x00e8


	//----- nvinfo : EIATTR_SW_WAR
	.align		4
.L_2786:
        /*0100*/ 	.byte	0x04, 0x36
        /*0102*/ 	.short	(.L_2788 - .L_2787)
.L_2787:
        /*0104*/ 	.word	0x00000008
.L_2788:


//--------------------- .nv.info._ZN10layer_norm13ln_fwd_kernelINS_13Kernel_traitsI6__halfS2_fS2_fjLj1280ELj1ELj4ELj1ELj16ENS_18Kernel_traits_baseILj1280ES2_S2_fS2_fjLj128EEEEELb0ELb1ELb0ELb1EEEvNS_9FwdParamsE --------------------------
	.section	.nv.info._ZN10layer_norm13ln_fwd_kernelINS_13Kernel_traitsI6__halfS2_fS2_fjLj1280ELj1ELj4ELj1ELj16ENS_18Kernel_traits_baseILj1280ES2_S2_fS2_fjLj128EEEEELb0ELb1ELb0ELb1EEEvNS_9FwdParamsE,"",@"SHT_CUDA_INFO"
	.sectionflags	@""
	.align	4


	//----- nvinfo : EIATTR_CUDA_API_VERSION
	.align		4
        /*0000*/ 	.byte	0x04, 0x37
        /*0002*/ 	.short	(.L_2790 - .L_2789)
.L_2789:
        /*0004*/ 	.word	0x00000082


	//----- nvinfo : EIATTR_KPARAM_INFO
	.align		4
.L_2790:
        /*0008*/ 	.byte	0x04, 0x17
        /*000a*/ 	.short	(.L_2792 - .L_2791)
.L_2791:
        /*000c*/ 	.word	0x00000000
        /*0010*/ 	.short	0x0000
        /*0012*/ 	.short	0x0000
        /*0014*/ 	.byte	0x00, 0xf0, 0xa1, 0x03


	//----- nvinfo : EIATTR_SPARSE_MMA_MASK
	.align		4
.L_2792:
        /*0018*/ 	.byte	0x03, 0x50
        /*001a*/ 	.short	0x0000


	//----- nvinfo : EIATTR_MAXREG_COUNT
	.align		4
        /*001c*/ 	.byte	0x03, 0x1b
        /*001e*/ 	.short	0x00ff


	//----- nvinfo : EIATTR_MERCURY_ISA_VERSION
	.align		4
        /*0020*/ 	.byte	0x03, 0x5f
        /*0022*/ 	.short	0x0101


	//----- nvinfo : EIATTR_COOP_GROUP_MASK_REGIDS
	.align		4
        /*0024*/ 	.byte	0x04, 0x29
        /*0026*/ 	.short	(.L_2794 - .L_2793)


	//   ....[0]....
.L_2793:
        /*0028*/ 	.word	0xffffffff


	//   ....[1]....
        /*002c*/ 	.word	0xffffffff


	//   ....[2]....
        /*0030*/ 	.word	0xffffffff


	//   ....[3]....
        /*0034*/ 	.word	0xffffffff


	//   ....[4]....
        /*0038*/ 	.word	0xffffffff


	//   ....[5]....
        /*003c*/ 	.word	0xffffffff


	//   ....[6]....
        /*0040*/ 	.word	0xffffffff


	//   ....[7]....
        /*0044*/ 	.word	0xffffffff


	//   ....[8]....
        /*0048*/ 	.word	0xffffffff


	//   ....[9]....
        /*004c*/ 	.word	0xffffffff


	//   ....[10]....
        /*0050*/ 	.word	0x05000093


	//   ....[11]....
        /*0054*/ 	.word	0x05000093


	//   ....[12]....
        /*0058*/ 	.word	0x05000093


	//   ....[13]....
        /*005c*/ 	.word	0x05000093


	//   ....[14]....
        /*0060*/ 	.word	0x05000093


	//   ....[15]....
        /*0064*/ 	.word	0x05000093


	//   ....[16]....
        /*0068*/ 	.word	0x05000093


	//   ....[17]....
        /*006c*/ 	.word	0x05000093


	//   ....[18]....
        /*0070*/ 	.word	0x05000093


	//   ....[19]....
        /*0074*/ 	.word	0x05000093


	//----- nvinfo : EIATTR_COOP_GROUP_INSTR_OFFSETS
	.align		4
.L_2794:
        /*0078*/ 	.byte	0x04, 0x28
        /*007a*/ 	.short	(.L_2796 - .L_2795)


	//   ....[0]....
.L_2795:
        /*007c*/ 	.word	0x00001bb0


	//   ....[1]....
        /*0080*/ 	.word	0x00001bd0


	//   ....[2]....
        /*0084*/ 	.word	0x00001bf0


	//   ....[3]....
        /*0088*/ 	.word	0x00001c10


	//   ....[4]....
        /*008c*/ 	.word	0x00001c40


	//   ....[5]....
        /*0090*/ 	.word	0x00002170


	//   ....[6]....
        /*0094*/ 	.word	0x00002190


	//   ....[7]....
        /*0098*/ 	.word	0x000021b0


	//   ....[8]....
        /*009c*/ 	.word	0x000021d0


	//   ....[9]....
        /*00a0*/ 	.word	0x000021f0


	//   ....[10]....
        /*00a4*/ 	.word	0x00002f70


	//   ....[11]....
        /*00a8*/ 	.word	0x00003010


	//   ....[12]....
        /*00ac*/ 	.word	0x00003080


	//   ....[13]....
        /*00b0*/ 	.word	0x000030f0


	//   ....[14]....
        /*00b4*/ 	.word	0x00003170


	//   ....[15]....
        /*00b8*/ 	.word	0x000036f0


	//   ....[16]....
        /*00bc*/ 	.word	0x00003760


	//   ....[17]....
        /*00c0*/ 	.word	0x000037d0


	//   ....[18]....
        /*00c4*/ 	.word	0x00003840


	//   ....[19]....
        /*00c8*/ 	.word	0x000038b0


	//----- nvinfo : EIATTR_EXIT_INSTR_OFFSETS
	.align		4
.L_2796:
        /*00cc*/ 	.byte	0x04, 0x1c
        /*00ce*/ 	.short	(.L_2798 - .L_2797)


	//   ....[0]....
.L_2797:
        /*00d0*/ 	.word	0x000001b0


	//   ....[1]....
        /*00d4*/ 	.word	0x00002f00


	//----- nvinfo : EIATTR_MAX_THREADS
	.align		4
.L_2798:
        /*00d8*/ 	.byte	0x04, 0x05
        /*00da*/ 	.short	(.L_2800 - .L_2799)
.L_2799:
        /*00dc*/ 	.word	0x00000080
        /*00e0*/ 	.word	0x00000001
        /*00e4*/ 	.word	0x00000001


	//----- nvinfo : EIATTR_CRS_STACK_SIZE
	.align		4
.L_2800:
        /*00e8*/ 	.byte	0x04, 0x1e
        /*00ea*/ 	.short	(.L_2802 - .L_2801)
.L_2801:
        /*00ec*/ 	.word	0x00000000


	//----- nvinfo : EIATTR_CBANK_PARAM_SIZE
	.align		4
.L_2802:
        /*00f0*/ 	.byte	0x03, 0x19
        /*00f2*/ 	.short	0x00e8


	//----- nvinfo : EIATTR_PARAM_CBANK
	.align		4
        /*00f4*/ 	.byte	0x04, 0x0a
        /*00f6*/ 	.short	(.L_2804 - .L_2803)
	.align		4
.L_2803:
        /*00f8*/ 	.word	index@(.nv.constant0._ZN10layer_norm13ln_fwd_kernelINS_13Kernel_traitsI6__halfS2_fS2_fjLj1280ELj1ELj4ELj1ELj16ENS_18Kernel_traits_baseILj1280ES2_S2_fS2_fjLj128EEEEELb0ELb1ELb0ELb1EEEvNS_9FwdParamsE)
        /*00fc*/ 	.short	0x0210
        /*00fe*/ 	.short	0x00e8


	//----- nvinfo : EIATTR_SW_WAR
	.align		4
.L_2804:
        /*0100*/ 	.byte	0x04, 0x36
        /*0102*/ 	.short	(.L_2806 - .L_2805)
.L_2805:
        /*0104*/ 	.word	0x00000008
.L_2806:


//--------------------- .nv.info._ZN10layer_norm13ln_fwd_kernelINS_13Kernel_traitsI6__halfS2_fS2_fjLj1280ELj1ELj4ELj1ELj16ENS_18Kernel_traits_baseILj1280ES2_S2_fS2_fjLj128EEEEELb0ELb1ELb1ELb0EEEvNS_9FwdParamsE --------------------------
	.section	.nv.info._ZN10layer_norm13ln_fwd_kernelINS_13Kernel_traitsI6__halfS2_fS2_fjLj1280ELj1ELj4ELj1ELj16ENS_18Kernel_traits_baseILj1280ES2_S2_fS2_fjLj128EEEEELb0ELb1ELb1ELb0EEEvNS_9FwdParamsE,"",@"SHT_CUDA_INFO"
	.sectionflags	@""
	.align	4


	//----- nvinfo : EIATTR_CUDA_API_VERSION
	.align		4
        /*0000*/ 	.byte	0x04, 0x37
        /*0002*/ 	.short	(.L_2808 - .L_2807)
.L_2807:
        /*0004*/ 	.word	0x00000082


	//----- nvinfo : EIATTR_KPARAM_INFO
	.align		4
.L_2808:
        /*0008*/ 	.byte	0x04, 0x17
        /*000a*/ 	.short	(.L_2810 - .L_2809)
.L_2809:
        /*000c*/ 	.word	0x00000000
        /*0010*/ 	.short	0x0000
        /*0012*/ 	.short	0x0000
        /*0014*/ 	.byte	0x00, 0xf0, 0xa1, 0x03


	//----- nvinfo : EIATTR_SPARSE_MMA_MASK
	.align		4
.L_2810:
        /*0018*/ 	.byte	0x03, 0x50
        /*001a*/ 	.short	0x0000


	//----- nvinfo : EIATTR_MAXREG_COUNT
	.align		4
        /*001c*/ 	.byte	0x03, 0x1b
        /*001e*/ 	.short	0x00ff


	//----- nvinfo : EIATTR_MERCURY_ISA_VERSION
	.align		4
        /*0020*/ 	.byte	0x03, 0x5f
        /*0022*/ 	.short	0x0101


	//----- nvinfo : EIATTR_COOP_GROUP_MASK_REGIDS
	.align		4
        /*0024*/ 	.byte	0x04, 0x29
        /*0026*/ 	.short	(.L_2812 - .L_2811)


	//   ....[0]....
.L_2811:
        /*0028*/ 	.word	0xffffffff


	//   ....[1]....
        /*002c*/ 	.word	0xffffffff


	//   ....[2]....
        /*0030*/ 	.word	0xffffffff


	//   ....[3]....
        /*0034*/ 	.word	0xffffffff


	//   ....[4]....
        /*0038*/ 	.word	0xffffffff


	//   ....[5]....
        /*003c*/ 	.word	0xffffffff


	//   ....[6]....
        /*0040*/ 	.word	0xffffffff


	//   ....[7]....
        /*0044*/ 	.word	0xffffffff


	//   ....[8]....
        /*0048*/ 	.word	0xffffffff


	//   ....[9]....
        /*004c*/ 	.word	0xffffffff


	//   ....[10]....
        /*0050*/ 	.word	0x050000c1


	//   ....[11]....
        /*0054*/ 	.word	0x050000c1


	//   ....[12]....
        /*0058*/ 	.word	0x050000c1


	//   ....[13]....
        /*005c*/ 	.word	0x050000c1


	//   ....[14]....
        /*0060*/ 	.word	0x050000c1


	//   ....[15]....
        /*0064*/ 	.word	0x050000c1


	//   ....[16]....
        /*0068*/ 	.word	0x050000c1


	//   ....[17]....
        /*006c*/ 	.word	0x050000c1


	//   ....[18]....
        /*0070*/ 	.word	0x050000c1


	//   ....[19]....
        /*0074*/ 	.word	0x050000c1


	//----- nvinfo : EIATTR_COOP_GROUP_INSTR_OFFSETS
	.align		4
.L_2812:
        /*0078*/ 	.byte	0x04, 0x28
        /*007a*/ 	.short	(.L_2814 - .L_2813)


	//   ....[0]....
.L_2813:
        /*007c*/ 	.word	0x000032e0


	//   ....[1]....
        /*0080*/ 	.word	0x00003310


	//   ....[2]....
        /*0084*/ 	.word	0x00003330


	//   ....[3]....
        /*0088*/ 	.word	0x00003350


	//   ....[4]....
        /*008c*/ 	.word	0x00003370


	//   ....[5]....
        /*0090*/ 	.word	0x000038b0


	//   ....[6]....
        /*0094*/ 	.word	0x000038d0


	//   ....[7]....
        /*0098*/ 	.word	0x000038f0


	//   ....[8]....
        /*009c*/ 	.word	0x00003910


	//   ....[9]....
        /*00a0*/ 	.word	0x00003930


	//   ....[10]....
        /*00a4*/ 	.word	0x00004690


	//   ....[11]....
        /*00a8*/ 	.word	0x00004740


	//   ....[12]....
        /*00ac*/ 	.word	0x000047b0


	//   ....[13]....
        /*00b0*/ 	.word	0x00004820


	//   ....[14]....
        /*00b4*/ 	.word	0x00004890


	//   ....[15]....
        /*00b8*/ 	.word	0x00004e20


	//   ....[16]....
        /*00bc*/ 	.word	0x00004e90


	//   ....[17]....
        /*00c0*/ 	.word	0x00004f00


	//   ....[18]....
        /*00c4*/ 	.word	0x00004f70


	//   ....[19]....
        /*00c8*/ 	.word	0x00004fe0


	//----- nvinfo : EIATTR_EXIT_INSTR_OFFSETS
	.align		4
.L_2814:
        /*00cc*/ 	.byte	0x04, 0x1c
        /*00ce*/ 	.short	(.L_2816 - .L_2815)


	//   ....[0]....
.L_2815:
        /*00d0*/ 	.word	0x00000760


	//   ....[1]....
        /*00d4*/ 	.word	0x00004620


	//----- nvinfo : EIATTR_MAX_THREADS
	.align		4
.L_2816:
        /*00d8*/ 	.byte	0x04, 0x05
        /*00da*/ 	.short	(.L_2818 - .L_2817)
.L_2817:
        /*00dc*/ 	.word	0x00000080
        /*00e0*/ 	.word	0x00000001
        /*00e4*/ 	.word	0x00000001


	//----- nvinfo : EIATTR_CRS_STACK_SIZE
	.align		4
.L_2818:
        /*00e8*/ 	.byte	0x04, 0x1e
        /*00ea*/ 	.short	(.L_2820 - .L_2819)
.L_2819:
        /*00ec*/ 	.word	0x00000000


	//----- nvinfo : EIATTR_CBANK_PARAM_SIZE
	.align		4
.L_2820:
        /*00f0*/ 	.byte	0x03, 0x19
        /*00f2*/ 	.short	0x00e8


	//----- nvinfo : EIATTR_PARAM_CBANK
	.align		4
        /*00f4*/ 	.byte	0x04, 0x0a
        /*00f6*/ 	.short	(.L_2822 - .L_2821)
	.align		4
.L_2821:
        /*00f8*/ 	.word	index@(.nv.constant0._ZN10layer_norm13ln_fwd_kernelINS_13Kernel_traitsI6__halfS2_fS2_fjLj1280ELj1ELj4ELj1ELj16ENS_18Kernel_traits_baseILj1280ES2_S2_fS2_fjLj128EEEEELb0ELb1ELb1ELb0EEEvNS_9FwdParamsE)
        /*00fc*/ 	.short	0x0210
        /*00fe*/ 	.short	0x00e8


	//----- nvinfo : EIATTR_SW_WAR
	.align		4
.L_2822:
        /*0100*/ 	.byte	0x04, 0x36
        /*0102*/ 	.short	(.L_2824 - .L_2823)
.L_2823:
        /*0104*/ 	.word	0x00000008
.L_2824:


//--------------------- .nv.info._ZN10layer_norm13ln_fwd_kernelINS_13Kernel_traitsI6__halfS2_fS2_fjLj1280ELj1ELj4ELj1ELj16ENS_18Kernel_traits_baseILj1280ES2_S2_fS2_fjLj128EEEEELb0ELb1ELb1ELb1EEEvNS_9FwdParamsE --------------------------
	.section	.nv.info._ZN10layer_norm13ln_fwd_kernelINS_13Kernel_traitsI6__halfS2_fS2_fjLj1280ELj1ELj4ELj1ELj16ENS_18Kernel_traits_baseILj1280ES2_S2_fS2_fjLj128EEEEELb0ELb1ELb1ELb1EEEvNS_9FwdParamsE,"",@"SHT_CUDA_INFO"
	.sectionflags	@""
	.align	4


	//----- nvinfo : EIATTR_CUDA_API_VERSION
	.align		4
        /*0000*/ 	.byte	0x04, 0x37
        /*0002*/ 	.short	(.L_2826 - .L_2825)
.L_2825:
        /*0004*/ 	.word	0x00000082


	//----- nvinfo : EIATTR_KPARAM_INFO
	.align		4
.L_2826:
        /*0008*/ 	.byte	0x04, 0x17
        /*000a*/ 	.short	(.L_2828 - .L_2827)
.L_2827:
        /*000c*/ 	.word	0x00000000
        /*0010*/ 	.short	0x0000
        /*0012*/ 	.short	0x0000
        /*0014*/ 	.byte	0x00, 0xf0, 0xa1, 0x03


	//----- nvinfo : EIATTR_SPARSE_MMA_MASK
	.align		4
.L_2828:
        /*0018*/ 	.byte	0x03, 0x50
        /*001a*/ 	.short	0x0000


	//----- nvinfo : EIATTR_MAXREG_COUNT
	.align		4
        /*001c*/ 	.byte	0x03, 0x1b
        /*001e*/ 	.short	0x00ff


	//----- nvinfo : EIATTR_MERCURY_ISA_VERSION
	.align		4
        /*0020*/ 	.byte	0x03, 0x5f
        /*0022*/ 	.short	0x0101


	//----- nvinfo : EIATTR_COOP_GROUP_MASK_REGIDS
	.align		4
        /*0024*/ 	.byte	0x04, 0x29
        /*0026*/ 	.short	(.L_2830 - .L_2829)


	//   ....[0]....
.L_2829:
        /*0028*/ 	.word	0xffffffff


	//   ....[1]....
        /*002c*/ 	.word	0xffffffff


	//   ....[2]....
        /*0030*/ 	.word	0xffffffff


	//   ....[3]....
        /*0034*/ 	.word	0xffffffff


	//   ....[4]....
        /*0038*/ 	.word	0xffffffff


	//   ....[5]....
        /*003c*/ 	.word	0xffffffff


	//   ....[6]....
        /*0040*/ 	.word	0xffffffff


	//   ....[7]....
        /*0044*/ 	.word	0xffffffff


	//   ....[8]....
        /*0048*/ 	.word	0xffffffff


	//   ....[9]....
        /*004c*/ 	.word	0xffffffff


	//   ....[10]....
        /*0050*/ 	.word	0x050000b1


	//   ....[11]....
        /*0054*/ 	.word	0x050000b1


	//   ....[12]....
        /*0058*/ 	.word	0x050000b1


	//   ....[13]....
        /*005c*/ 	.word	0x050000b1


	//   ....[14]....
        /*0060*/ 	.word	0x050000b1


	//   ....[15]....
        /*0064*/ 	.word	0x050000b1


	//   ....[16]....
        /*0068*/ 	.word	0x050000b1


	//   ....[17]....
        /*006c*/ 	.word	0x050000b1


	//   ....[18]....
        /*0070*/ 	.word	0x050000b1


	//   ....[19]....
        /*0074*/ 	.word	0x050000b1


	//----- nvinfo : EIATTR_COOP_GROUP_INSTR_OFFSETS
	.align		4
.L_2830:
        /*0078*/ 	.byte	0x04, 0x28
        /*007a*/ 	.short	(.L_2832 - .L_2831)


	//   ....[0]....
.L_2831:
        /*007c*/ 	.word	0x00002ab0


	//   ....[1]....
        /*0080*/ 	.word	0x00002ae0


	//   ....[2]....
        /*0084*/ 	.word	0x00002b00


	//   ....[3]....
        /*0088*/ 	.word	0x00002b20


	//   ....[4]....
        /*008c*/ 	.word	0x00002b40


	//   ....[5]....
        /*0090*/ 	.word	0x00003070


	//   ....[6]....
        /*0094*/ 	.word	0x00003090


	//   ....[7]....
        /*0098*/ 	.word	0x000030b0


	//   ....[8]....
        /*009c*/ 	.word	0x000030d0


	//   ....[9]....
        /*00a0*/ 	.word	0x000030f0


	//   ....[10]....
        /*00a4*/ 	.word	0x00003dc0


	//   ....[11]....
        /*00a8*/ 	.word	0x00003e70


	//   ....[12]....
        /*00ac*/ 	.word	0x00003ee0


	//   ....[13]....
        /*00b0*/ 	.word	0x00003f50


	//   ....[14]....
        /*00b4*/ 	.word	0x00003fc0


	//   ....[15]....
        /*00b8*/ 	.word	0x00004540


	//   ....[16]....
        /*00bc*/ 	.word	0x000045b0


	//   ....[17]....
        /*00c0*/ 	.word	0x00004620


	//   ....[18]....
        /*00c4*/ 	.word	0x00004690


	//   ....[19]....
        /*00c8*/ 	.word	0x00004700


	//----- nvinfo : EIATTR_EXIT_INSTR_OFFSETS
	.align		4
.L_2832:
        /*00cc*/ 	.byte	0x04, 0x1c
        /*00ce*/ 	.short	(.L_2834 - .L_2833)


	//   ....[0]....
.L_2833:
        /*00d0*/ 	.word	0x000001b0


	//   ....[1]....
        /*00d4*/ 	.word	0x00003d50


	//----- nvinfo : EIATTR_MAX_THREADS
	.align		4
.L_2834:
        /*00d8*/ 	.byte	0x04, 0x05
        /*00da*/ 	.short	(.L_2836 - .L_2835)
.L_2835:
        /*00dc*/ 	.word	0x00000080
        /*00e0*/ 	.word	0x00000001
        /*00e4*/ 	.word	0x00000001


	//----- nvinfo : EIATTR_CRS_STACK_SIZE
	.align		4
.L_2836:
        /*00e8*/ 	.byte	0x04, 0x1e
        /*00ea*/ 	.short	(.L_2838 - .L_2837)
.L_2837:
        /*00ec*/ 	.word	0x00000000


	//----- nvinfo : EIATTR_CBANK_PARAM_SIZE
	.align		4
.L_2838:
        /*00f0*/ 	.byte	0x03, 0x19
        /*00f2*/ 	.short	0x00e8


	//----- nvinfo : EIATTR_PARAM_CBANK
	.align		4
        /*00f4*/ 	.byte	0x04, 0x0a
        /*00f6*/ 	.short	(.L_2840 - .L_2839)
	.align		4
.L_2839:
        /*00f8*/ 	.word	index@(.nv.constant0._ZN10layer_norm13ln_fwd_kernelINS_13Kernel_traitsI6__halfS2_fS2_fjLj1280ELj1ELj4ELj1ELj16ENS_18Kernel_traits_baseILj1280ES2_S2_fS2_fjLj128EEEEELb0ELb1ELb1ELb1EEEvNS_9FwdParamsE)
        /*00fc*/ 	.short	0x0210
        /*00fe*/ 	.short	0x00e8


	//----- nvinfo : EIATTR_SW_WAR
	.align		4
.L_2840:
        /*0100*/ 	.byte	0x04, 0x36
        /*0102*/ 	.short	(.L_2842 - .L_2841)
.L_2841:
        /*0104*/ 	.word	0x00000008
.L_2842:


//--------------------- .nv.info._ZN10layer_norm13ln_fwd_kernelINS_13Kernel_traitsI6__halfS2_fS2_fjLj1280ELj1ELj4ELj1ELj16ENS_18Kernel_traits_baseILj1280ES2_S2_fS2_fjLj128EEEEELb1ELb0ELb0ELb0EEEvNS_9FwdParamsE --------------------------
	.section	.nv.info._ZN10layer_norm13ln_fwd_kernelINS_13Kernel_traitsI6__halfS2_fS2_fjLj1280ELj1ELj4ELj1ELj16ENS_18Kernel_traits_baseILj1280ES2_S2_fS2_fjLj128EEEEELb1ELb0ELb0ELb0EEEvNS_9FwdParamsE,"",@"SHT_CUDA_INFO"
	.sectionflags	@""
	.align	4


	//----- nvinfo : EIATTR_CUDA_API_VERSION
	.align		4
        /*0000*/ 	.byte	0x04, 0x37
        /*0002*/ 	.short	(.L_2844 - .L_2843)
.L_2843:
        /*0004*/ 	.word	0x00000082


	//----- nvinfo : EIATTR_KPARAM_INFO
	.align		4
.L_2844:
        /*0008*/ 	.byte	0x04, 0x17
        /*000a*/ 	.short	(.L_2846 - .L_2845)
.L_2845:
        /*000c*/ 	.word	0x00000000
        /*0010*/ 	.short	0x0000
        /*0012*/ 	.short	0x0000
        /*0014*/ 	.byte	0x00, 0xf0, 0xa1, 0x03


	//----- nvinfo : EIATTR_SPARSE_MMA_MASK
	.align		4
.L_2846:
        /*0018*/ 	.byte	0x03, 0x50
        /*001a*/ 	.short	0x0000


	//----- nvinfo : EIATTR_MAXREG_COUNT
	.align		4
        /*001c*/ 	.byte	0x03, 0x1b
        /*001e*/ 	.short	0x00ff


	//----- nvinfo : EIATTR_MERCURY_ISA_VERSION
	.align		4
        /*0020*/ 	.byte	0x03, 0x5f
        /*0022*/ 	.short	0x0101


	//----- nvinfo : EIATTR_COOP_GROUP_MASK_REGIDS
	.align		4
        /*0024*/ 	.byte	0x04, 0x29
        /*0026*/ 	.short	(.L_2848 - .L_2847)


	//   ....[0]....
.L_2847:
        /*0028*/ 	.word	0xffffffff


	//   ....[1]....
        /*002c*/ 	.word	0xffffffff


	//   ....[2]....
        /*0030*/ 	.word	0xffffffff


	//   ....[3]....
        /*0034*/ 	.word	0xffffffff


	//   ....[4]....
        /*0038*/ 	.word	0xffffffff


	//   ....[5]....
        /*003c*/ 	.word	0xffffffff


	//   ....[6]....
        /*0040*/ 	.word	0xffffffff


	//   ....[7]....
        /*0044*/ 	.word	0xffffffff


	//   ....[8]....
        /*0048*/ 	.word	0xffffffff


	//   ....[9]....
        /*004c*/ 	.word	0xffffffff


	//   ....[10]....
        /*0050*/ 	.word	0x05000096


	//   ....[11]....
        /*0054*/ 	.word	0x05000096


	//   ....[12]....
        /*0058*/ 	.word	0x05000096


	//   ....[13]....
        /*005c*/ 	.word	0x05000096


	//   ....[14]....
        /*0060*/ 	.word	0x05000096


	//   ....[15]....
        /*0064*/ 	.word	0x05000096


	//   ....[16]....
        /*0068*/ 	.word	0x05000096


	//   ....[17]....
        /*006c*/ 	.word	0x05000096


	//   ....[18]....
        /*0070*/ 	.word	0x05000096


	//   ....[19]....
        /*0074*/ 	.word	0x05000096


	//----- nvinfo : EIATTR_COOP_GROUP_INSTR_OFFSETS
	.align		4
.L_2848:
        /*0078*/ 	.byte	0x04, 0x28
        /*007a*/ 	.short	(.L_2850 - .L_2849)


	//   ....[0]....
.L_2849:
        /*007c*/ 	.word	0x0000f240


	//   ....[1]....
        /*0080*/ 	.word	0x0000f270


	//   ....[2]....
        /*0084*/ 	.word	0x0000f290


	//   ....[3]....
        /*0088*/ 	.word	0x0000f2b0


	//   ....[4]....
        /*008c*/ 	.word	0x0000f2d0


	//   ....[5]....
        /*0090*/ 	.word	0x0000f810


	//   ....[6]....
        /*0094*/ 	.word	0x0000f830


	//   ....[7]....
        /*0098*/ 	.word	0x0000f850


	//   ....[8]....
        /*009c*/ 	.word	0x0000f870


	//   ....[9]....
        /*00a0*/ 	.word	0x0000f890


	//   ....[10]....
        /*00a4*/ 	.word	0x00010570


	//   ....[11]....
        /*00a8*/ 	.word	0x00010620


	//   ....[12]....
        /*00ac*/ 	.word	0x00010690


	//   ....[13]....
        /*00b0*/ 	.word	0x00010700


	//   ....[14]....
        /*00b4*/ 	.word	0x00010770


	//   ....[15]....
        /*00b8*/ 	.word	0x00010d00


	//   ....[16]....
        /*00bc*/ 	.word	0x00010d70


	//   ....[17]....
        /*00c0*/ 	.word	0x00010de0


	//   ....[18]....
        /*00c4*/ 	.word	0x00010e50


	//   ....[19]....
        /*00c8*/ 	.word	0x00010ec0


	//----- nvinfo : EIATTR_EXIT_INSTR_OFFSETS
	.align		4
.L_2850:
        /*00cc*/ 	.byte	0x04, 0x1c
        /*00ce*/ 	.short	(.L_2852 - .L_2851)


	//   ....[0]....
.L_2851:
        /*00d0*/ 	.word	0x00000b10


	//   ....[1]....
        /*00d4*/ 	.word	0x00010500


	//----- nvinfo : EIATTR_MAX_THREADS
	.align		4
.L_2852:
        /*00d8*/ 	.byte	0x04, 0x05
        /*00da*/ 	.short	(.L_2854 - .L_2853)
.L_2853:
        /*00dc*/ 	.word	0x00000080
        /*00e0*/ 	.word	0x00000001
        /*00e4*/ 	.word	0x00000001


	//----- nvinfo : EIATTR_CRS_STACK_SIZE
	.align		4
.L_2854:
        /*00e8*/ 	.byte	0x04, 0x1e
        /*00ea*/ 	.short	(.L_2856 - .L_2855)
.L_2855:
        /*00ec*/ 	.word	0x00000000


	//----- nvinfo : EIATTR_CBANK_PARAM_SIZE
	.align		4
.L_2856:
        /*00f0*/ 	.byte	0x03, 0x19
        /*00f2*/ 	.short	0x00e8


	//----- nvinfo : EIATTR_PARAM_CBANK
	.align		4
        /*00f4*/ 	.byte	0x04, 0x0a
        /*00f6*/ 	.short	(.L_2858 - .L_2857)
	.align		4
.L_2857:
        /*00f8*/ 	.word	index@(.nv.constant0._ZN10layer_norm13ln_fwd_kernelINS_13Kernel_traitsI6__halfS2_fS2_fjLj1280ELj1ELj4ELj1ELj16ENS_18Kernel_traits_baseILj1280ES2_S2_fS2_fjLj128EEEEELb1ELb0ELb0ELb0EEEvNS_9FwdParamsE)
        /*00fc*/ 	.short	0x0210
        /*00fe*/ 	.short	0x00e8


	//----- nvinfo : EIATTR_SW_WAR
	.align		4
.L_2858:
        /*0100*/ 	.byte	0x04, 0x36
        /*0102*/ 	.short	(.L_2860 - .L_2859)
.L_2859:
        /*0104*/ 	.word	0x00000008
.L_2860:


//--------------------- .nv.info._ZN10layer_norm13ln_fwd_kernelINS_13Kernel_traitsI6__halfS2_fS2_fjLj1280ELj1ELj4ELj1ELj16ENS_18Kernel_traits_baseILj1280ES2_S2_fS2_fjLj128EEEEELb1ELb0ELb0ELb1EEEvNS_9FwdParamsE --------------------------
	.section	.nv.info._ZN10layer_norm13ln_fwd_kernelINS_13Kernel_traitsI6__halfS2_fS2_fjLj1280ELj1ELj4ELj1ELj16ENS_18Kernel_traits_baseILj1280ES2_S2_fS2_fjLj128EEEEELb1ELb0ELb0ELb1EEEvNS_9FwdParamsE,"",@"SHT_CUDA_INFO"
	.sectionflags	@""
	.align	4


	//----- nvinfo : EIATTR_CUDA_API_VERSION
	.align		4
        /*0000*/ 	.byte	0x04, 0x37
        /*0002*/ 	.short	(.L_2862 - .L_2861)
.L_2861:
        /*0004*/ 	.word	0x00000082


	//----- nvinfo : EIATTR_KPARAM_INFO
	.align		4
.L_2862:
        /*0008*/ 	.byte	0x04, 0x17
        /*000a*/ 	.short	(.L_2864 - .L_2863)
.L_2863:
        /*000c*/ 	.word	0x00000000
        /*0010*/ 	.short	0x0000
        /*0012*/ 	.short	0x0000
        /*0014*/ 	.byte	0x00, 0xf0, 0xa1, 0x03


	//----- nvinfo : EIATTR_SPARSE_MMA_MASK
	.align		4
.L_2864:
        /*0018*/ 	.byte	0x03, 0x50
        /*001a*/ 	.short	0x0000


	//----- nvinfo : EIATTR_MAXREG_COUNT
	.align		4
        /*001c*/ 	.byte	0x03, 0x1b
        /*001e*/ 	.short	0x00ff


	//----- nvinfo : EIATTR_MERCURY_ISA_VERSION
	.align		4
        /*0020*/ 	.byte	0x03, 0x5f
        /*0022*/ 	.short	0x0101


	//----- nvinfo : EIATTR_COOP_GROUP_MASK_REGIDS
	.align		4
        /*0024*/ 	.byte	0x04, 0x29
        /*0026*/ 	.short	(.L_2866 - .L_2865)


	//   ....[0]....
.L_2865:
        /*0028*/ 	.word	0xffffffff


	//   ....[1]....
        /*002c*/ 	.word	0xffffffff


	//   ....[2]....
        /*0030*/ 	.word	0xffffffff


	//   ....[3]....
        /*0034*/ 	.word	0xffffffff


	//   ....[4]....
        /*0038*/ 	.word	0xffffffff


	//   ....[5]....
        /*003c*/ 	.word	0xffffffff


	//   ....[6]....
        /*0040*/ 	.word	0xffffffff


	//   ....[7]....
        /*0044*/ 	.word	0xffffffff


	//   ....[8]....
        /*0048*/ 	.word	0xffffffff


	//   ....[9]....
        /*004c*/ 	.word	0xffffffff


	//   ....[10]....
        /*0050*/ 	.word	0x0500007f


	//   ....[11]....
        /*0054*/ 	.word	0x0500007f


	//   ....[12]....
        /*0058*/ 	.word	0x0500007f


	//   ....[13]....
        /*005c*/ 	.word	0x0500007f


	//   ....[14]....
        /*0060*/ 	.word	0x0500007f


	//   ....[15]....
        /*0064*/ 	.word	0x0500007f


	//   ....[16]....
        /*0068*/ 	.word	0x0500007f


	//   ....[17]....
        /*006c*/ 	.word	0x0500007f


	//   ....[18]....
        /*0070*/ 	.word	0x0500007f


	//   ....[19]....
        /*0074*/ 	.word	0x0500007f


	//----- nvinfo : EIATTR_COOP_GROUP_INSTR_OFFSETS
	.align		4
.L_2866:
        /*0078*/ 	.byte	0x04, 0x28
        /*007a*/ 	.short	(.L_2868 - .L_2867)


	//   ....[0]....
.L_2867:
        /*007c*/ 	.word	0x0000e720


	//   ....[1]....
        /*0080*/ 	.word	0x0000e750


	//   ....[2]....
        /*0084*/ 	.word	0x0000e770


	//   ....[3]....
        /*0088*/ 	.word	0x0000e790


	//   ....[4]....
        /*008c*/ 	.word	0x0000e7b0


	//   ....[5]....
        /*0090*/ 	.word	0x0000ece0


	//   ....[6]....
        /*0094*/ 	.word	0x0000ed00


	//   ....[7]....
        /*0098*/ 	.word	0x0000ed20


	//   ....[8]....
        /*009c*/ 	.word	0x0000ed40


	//   ....[9]....
        /*00a0*/ 	.word	0x0000ed60


	//   ....[10]....
        /*00a4*/ 	.word	0x0000fb30


	//   ....[11]....
        /*00a8*/ 	.word	0x0000fbe0


	//   ....[12]....
        /*00ac*/ 	.word	0x0000fc50


	//   ....[13]....
        /*00b0*/ 	.word	0x0000fcc0


	//   ....[14]....
        /*00b4*/ 	.word	0x0000fd30


	//   ....[15]....
        /*00b8*/ 	.word	0x000102b0


	//   ....[16]....
        /*00bc*/ 	.word	0x00010320


	//   ....[17]....
        /*00c0*/ 	.word	0x00010390


	//   ....[18]....
        /*00c4*/ 	.word	0x00010400


	//   ....[19]....
        /*00c8*/ 	.word	0x00010470


	//----- nvinfo : EIATTR_EXIT_INSTR_OFFSETS
	.align		4
.L_2868:
        /*00cc*/ 	.byte	0x04, 0x1c
        /*00ce*/ 	.short	(.L_2870 - .L_2869)


	//   ....[0]....
.L_2869:
        /*00d0*/ 	.word	0x000005f0


	//   ....[1]....
        /*00d4*/ 	.word	0x0000fac0


	//----- nvinfo : EIATTR_MAX_THREADS
	.align		4
.L_2870:
        /*00d8*/ 	.byte	0x04, 0x05
        /*00da*/ 	.short	(.L_2872 - .L_2871)
.L_2871:
        /*00dc*/ 	.word	0x00000080
        /*00e0*/ 	.word	0x00000001
        /*00e4*/ 	.word	0x00000001


	//----- nvinfo : EIATTR_CRS_STACK_SIZE
	.align		4
.L_2872:
        /*00e8*/ 	.byte	0x04, 0x1e
        /*00ea*/ 	.short	(.L_2874 - .L_2873)
.L_2873:
        /*00ec*/ 	.word	0x00000000


	//----- nvinfo : EIATTR_CBANK_PARAM_SIZE
	.align		4
.L_2874:
        /*00f0*/ 	.byte	0x03, 0x19
        /*00f2*/ 	.short	0x00e8


	//----- nvinfo : EIATTR_PARAM_CBANK
	.align		4
        /*00f4*/ 	.byte	0x04, 0x0a
        /*00f6*/ 	.short	(.L_2876 - .L_2875)
	.align		4
.L_2875:
        /*00f8*/ 	.word	index@(.nv.constant0._ZN10layer_norm13ln_fwd_kernelINS_13Kernel_traitsI6__halfS2_fS2_fjLj1280ELj1ELj4ELj1ELj16ENS_18Kernel_traits_baseILj1280ES2_S2_fS2_fjLj128EEEEELb1ELb0ELb0ELb1EEEvNS_9FwdParamsE)
        /*00fc*/ 	.short	0x0210
        /*00fe*/ 	.short	0x00e8


	//----- nvinfo : EIATTR_SW_WAR
	.align		4
.L_2876:
        /*0100*/ 	.byte	0x04, 0x36
        /*0102*/ 	.short	(.L_2878 - .L_2877)
.L_2877:
        /*0104*/ 	.word	0x00000008
.L_2878:


//--------------------- .nv.info._ZN10layer_norm13ln_fwd_kernelINS_13Kernel_traitsI6__halfS2_fS2_fjLj1280ELj1ELj4ELj1ELj16ENS_18Kernel_traits_baseILj1280ES2_S2_fS2_fjLj128EEEEELb1ELb0ELb1ELb0EEEvNS_9FwdParamsE --------------------------
	.section	.nv.info._ZN10layer_norm13ln_fwd_kernelINS_13Kernel_traitsI6__halfS2_fS2_fjLj1280ELj1ELj4ELj1ELj16ENS_18Kernel_traits_baseILj1280ES2_S2_fS2_fjLj128EEEEELb1ELb0ELb1ELb0EEEvNS_9FwdParamsE,"",@"SHT_CUDA_INFO"
	.sectionflags	@""
	.align	4


	//----- nvinfo : EIATTR_CUDA_API_VERSION
	.align		4
        /*0000*/ 	.byte	0x04, 0x37
        /*0002*/ 	.short	(.L_2880 - .L_2879)
.L_2879:
        /*0004*/ 	.word	0x00000082


	//----- nvinfo : EIATTR_KPARAM_INFO
	.align		4
.L_2880:
        /*0008*/ 	.byte	0x04, 0x17
        /*000a*/ 	.short	(.L_2882 - .L_2881)
.L_2881:
        /*000c*/ 	.word	0x00000000
        /*0010*/ 	.short	0x0000
        /*0012*/ 	.short	0x0000
        /*0014*/ 	.byte	0x00, 0xf0, 0xa1, 0x03


	//----- nvinfo : EIATTR_SPARSE_MMA_MASK
	.align		4
.L_2882:
        /*0018*/ 	.byte	0x03, 0x50
        /*001a*/ 	.short	0x0000


	//----- nvinfo : EIATTR_MAXREG_COUNT
	.align		4
        /*001c*/ 	.byte	0x03, 0x1b
        /*001e*/ 	.short	0x00ff


	//----- nvinfo : EIATTR_ANNOTATIONS
	.align		4
        /*0020*/ 	.byte	0x04, 0x55
        /*0022*/ 	.short	(.L_2884 - .L_2883)


	//   ....[0]....
.L_2883:
        /*0024*/ 	.word	0x00000001
        /*0028*/ 	.byte	0x30, 0x0b, 0x00, 0x00, 0x01, 0x00, 0x00, 0x00, 0x70, 0x0b, 0x00, 0x00, 0x01, 0x00, 0x00, 0x00
        /*0038*/ 	.byte	0x50, 0x0c, 0x00, 0x00, 0x01, 0x00, 0x00, 0x00, 0xa0, 0x13, 0x01, 0x00, 0x01, 0x00, 0x00, 0x00
        /*0048*/ 	.byte	0xb0, 0x13, 0x01, 0x00, 0x01, 0x00, 0x00, 0x00, 0xc0, 0x13, 0x01, 0x00, 0x01, 0x00, 0x00, 0x00
        /*0058*/ 	.byte	0xd0, 0x13, 0x01, 0x00, 0x01, 0x00, 0x00, 0x00, 0xe0, 0x13, 0x01, 0x00, 0x01, 0x00, 0x00, 0x00
        /*0068*/ 	.byte	0x70, 0x15, 0x01, 0x00, 0x01, 0x00, 0x00, 0x00, 0x80, 0x15, 0x01, 0x00


	//----- nvinfo : EIATTR_MERCURY_ISA_VERSION
	.align		4
.L_2884:
        /*0074*/ 	.byte	0x03, 0x5f
        /*0076*/ 	.short	0x0101


	//----- nvinfo : EIATTR_COOP_GROUP_MASK_REGIDS
	.align		4
        /*0078*/ 	.byte	0x04, 0x29
        /*007a*/ 	.short	(.L_2886 - .L_2885)


	//   ....[0]....
.L_2885:
        /*007c*/ 	.word	0xffffffff


	//   ....[1]....
        /*0080*/ 	.word	0xffffffff


	//   ....[2]....
        /*0084*/ 	.word	0xffffffff


	//   ....[3]....
        /*0088*/ 	.word	0xffffffff


	//   ....[4]....
        /*008c*/ 	.word	0xffffffff


	//   ....[5]....
        /*0090*/ 	.word	0xffffffff


	//   ....[6]....
        /*0094*/ 	.word	0xffffffff


	//   ....[7]....
        /*0098*/ 	.word	0xffffffff


	//   ....[8]....
        /*009c*/ 	.word	0xffffffff


	//   ....[9]....
        /*00a0*/ 	.word	0xffffffff


	//   ....[10]....
        /*00a4*/ 	.word	0x05000052


	//   ....[11]....
        /*00a8*/ 	.word	0x05000052


	//   ....[12]....
        /*00ac*/ 	.word	0x05000052


	//   ....[13]....
        /*00b0*/ 	.word	0x05000052


	//   ....[14]....
        /*00b4*/ 	.word	0x05000052


	//   ....[15]....
        /*00b8*/ 	.word	0x05000052


	//   ....[16]....
        /*00bc*/ 	.word	0x05000052


	//   ....[17]....
        /*00c0*/ 	.word	0x05000052


	//   ....[18]....
        /*00c4*/ 	.word	0x05000052


	//   ....[19]....
        /*00c8*/ 	.word	0x05000052


	//----- nvinfo : EIATTR_COOP_GROUP_INSTR_OFFSETS
	.align		4
.L_2886:
        /*00cc*/ 	.byte	0x04, 0x28
        /*00ce*/ 	.short	(.L_2888 - .L_2887)


	//   ....[0]....
.L_2887:
        /*00d0*/ 	.word	0x00010b60


	//   ....[1]....
        /*00d4*/ 	.word	0x00010b90


	//   ....[2]....
        /*00d8*/ 	.word	0x00010bb0


	//   ....[3]....
        /*00dc*/ 	.word	0x00010bd0


	//   ....[4]....
        /*00e0*/ 	.word	0x00010bf0


	//   ....[5]....
        /*00e4*/ 	.word	0x00011130


	//   ....[6]....
        /*00e8*/ 	.word	0x00011150


	//   ....[7]....
        /*00ec*/ 	.word	0x00011170


	//   ....[8]....
        /*00f0*/ 	.word	0x00011190


	//   ....[9]....
        /*00f4*/ 	.word	0x000111b0


	//   ....[10]....
        /*00f8*/ 	.word	0x00011fb0


	//   ....[11]....
        /*00fc*/ 	.word	0x00012040


	//   ....[12]....
        /*0100*/ 	.word	0x000120a0


	//   ....[13]....
        /*0104*/ 	.word	0x00012100


	//   ....[14]....
        /*0108*/ 	.word	0x00012160


	//   ....[15]....
        /*010c*/ 	.word	0x00012700


	//   ....[16]....
        /*0110*/ 	.word	0x00012760


	//   ....[17]....
        /*0114*/ 	.word	0x000127c0


	//   ....[18]....
        /*0118*/ 	.word	0x00012820


	//   ....[19]....
        /*011c*/ 	.word	0x00012880


	//----- nvinfo : EIATTR_EXIT_INSTR_OFFSETS
	.align		4
.L_2888:
        /*0120*/ 	.byte	0x04, 0x1c
        /*0122*/ 	.short	(.L_2890 - .L_2889)


	//   ....[0]....
.L_2889:
        /*0124*/ 	.word	0x00000ad0


	//   ....[1]....
        /*0128*/ 	.word	0x00011f50


	//----- nvinfo : EIATTR_MAX_THREADS
	.align		4
.L_2890:
        /*012c*/ 	.byte	0x04, 0x05
        /*012e*/ 	.short	(.L_2892 - .L_2891)
.L_2891:
        /*0130*/ 	.word	0x00000080
        /*0134*/ 	.word	0x00000001
        /*0138*/ 	.word	0x00000001


	//----- nvinfo : EIATTR_CRS_STACK_SIZE
	.align		4
.L_2892:
        /*013c*/ 	.byte	0x04, 0x1e
        /*013e*/ 	.short	(.L_2894 - .L_2893)
.L_2893:
        /*0140*/ 	.word	0x00000000


	//----- nvinfo : EIATTR_CBANK_PARAM_SIZE
	.align		4
.L_2894:
        /*0144*/ 	.byte	0x03, 0x19
        /*0146*/ 	.short	0x00e8


	//----- nvinfo : EIATTR_PARAM_CBANK
	.align		4
        /*0148*/ 	.byte	0x04, 0x0a
        /*014a*/ 	.short	(.L_2896 - .L_2895)
	.align		4
.L_2895:
        /*014c*/ 	.word	index@(.nv.constant0._ZN10layer_norm13ln_fwd_kernelINS_13Kernel_traitsI6__halfS2_fS2_fjLj1280ELj1ELj4ELj1ELj16ENS_18Kernel_traits_baseILj1280ES2_S2_fS2_fjLj128EEEEELb1ELb0ELb1ELb0EEEvNS_9FwdParamsE)
        /*0150*/ 	.short	0x0210
        /*0152*/ 	.short	0x00e8


	//----- nvinfo : EIATTR_SW_WAR
	.align		4
.L_2896:
        /*0154*/ 	.byte	0x04, 0x36
        /*0156*/ 	.short	(.L_2898 - .L_2897)
.L_2897:
        /*0158*/ 	.word	0x00000008
.L_2898:


//--------------------- .nv.info._ZN10layer_norm13ln_fwd_kernelINS_13Kernel_traitsI6__halfS2_fS2_fjLj1280ELj1ELj4ELj1ELj16ENS_18Kernel_traits_baseILj1280ES2_S2_fS2_fjLj128EEEEELb1ELb0ELb1ELb1EEEvNS_9FwdParamsE --------------------------
	.section	.nv.info._ZN10layer_norm13ln_fwd_kernelINS_13Kernel_traitsI6__halfS2_fS2_fjLj1280ELj1ELj4ELj1ELj16ENS_18Kernel_traits_baseILj1280ES2_S2_fS2_fjLj128EEEEELb1ELb0ELb1ELb1EEEvNS_9FwdParamsE,"",@"SHT_CUDA_INFO"
	.sectionflags	@""
	.align	4


	//----- nvinfo : EIATTR_CUDA_API_VERSION
	.align		4
        /*0000*/ 	.byte	0x04, 0x37
        /*0002*/ 	.short	(.L_2900 - .L_2899)
.L_2899:
        /*0004*/ 	.word	0x00000082


	//----- nvinfo : EIATTR_KPARAM_INFO
	.align		4
.L_2900:
        /*0008*/ 	.byte	0x04, 0x17
        /*000a*/ 	.short	(.L_2902 - .L_2901)
.L_2901:
        /*000c*/ 	.word	0x00000000
        /*0010*/ 	.short	0x0000
        /*0012*/ 	.short	0x0000
        /*0014*/ 	.byte	0x00, 0xf0, 0xa1, 0x03


	//----- nvinfo : EIATTR_SPARSE_MMA_MASK
	.align		4
.L_2902:
        /*0018*/ 	.byte	0x03, 0x50
        /*001a*/ 	.short	0x0000


	//----- nvinfo : EIATTR_MAXREG_COUNT
	.align		4
        /*001c*/ 	.byte	0x03, 0x1b
        /*001e*/ 	.short	0x00ff


	//----- nvinfo : EIATTR_MERCURY_ISA_VERSION
	.align		4
        /*0020*/ 	.byte	0x03, 0x5f
        /*0022*/ 	.short	0x0101


	//----- nvinfo : EIATTR_COOP_GROUP_MASK_REGIDS
	.align		4
        /*0024*/ 	.byte	0x04, 0x29
        /*0026*/ 	.short	(.L_2904 - .L_2903)


	//   ....[0]....
.L_2903:
        /*0028*/ 	.word	0xffffffff


	//   ....[1]....
        /*002c*/ 	.word	0xffffffff


	//   ....[2]....
        /*0030*/ 	.word	0xffffffff


	//   ....[3]....
        /*0034*/ 	.word	0xffffffff


	//   ....[4]....
        /*0038*/ 	.word	0xffffffff


	//   ....[5]....
        /*003c*/ 	.word	0xffffffff


	//   ....[6]....
        /*0040*/ 	.word	0xffffffff


	//   ....[7]....
        /*0044*/ 	.word	0xffffffff


	//   ....[8]....
        /*0048*/ 	.word	0xffffffff


	//   ....[9]....
        /*004c*/ 	.word	0xffffffff


	//   ....[10]....
        /*0050*/ 	.word	0x05000091


	//   ....[11]....
        /*0054*/ 	.word	0x05000091


	//   ....[12]....
        /*0058*/ 	.word	0x05000091


	//   ....[13]....
        /*005c*/ 	.word	0x05000091


	//   ....[14]....
        /*0060*/ 	.word	0x05000091


	//   ....[15]....
        /*0064*/ 	.word	0x05000091


	//   ....[16]....
        /*0068*/ 	.word	0x05000091


	//   ....[17]....
        /*006c*/ 	.word	0x05000091


	//   ....[18]....
        /*0070*/ 	.word	0x05000091


	//   ....[19]....
        /*0074*/ 	.word	0x05000091


	//----- nvinfo : EIATTR_COOP_GROUP_INSTR_OFFSETS
	.align		4
.L_2904:
        /*0078*/ 	.byte	0x04, 0x28
        /*007a*/ 	.short	(.L_2906 - .L_2905)


	//   ....[0]....
.L_2905:
        /*007c*/ 	.word	0x00010230


	//   ....[1]....
        /*0080*/ 	.word	0x00010260


	//   ....[2]....
        /*0084*/ 	.word	0x00010280


	//   ....[3]....
        /*0088*/ 	.word	0x000102a0


	//   ....[4]....
        /*008c*/ 	.word	0x000102c0


	//   ....[5]....
        /*0090*/ 	.word	0x000107f0


	//   ....[6]....
        /*0094*/ 	.word	0x00010810


	//   ....[7]....
        /*0098*/ 	.word	0x00010830


	//   ....[8]....
        /*009c*/ 	.word	0x00010850


	//   ....[9]....
        /*00a0*/ 	.word	0x00010870


	//   ....[10]....
        /*00a4*/ 	.word	0x000116f0


	//   ....[11]....
        /*00a8*/ 	.word	0x000117a0


	//   ....[12]....
        /*00ac*/ 	.word	0x00011810


	//   ....[13]....
        /*00b0*/ 	.word	0x00011880


	//   ....[14]....
        /*00b4*/ 	.word	0x000118f0


	//   ....[15]....
        /*00b8*/ 	.word	0x00011e70


	//   ....[16]....
        /*00bc*/ 	.word	0x00011ee0


	//   ....[17]....
        /*00c0*/ 	.word	0x00011f50


	//   ....[18]....
        /*00c4*/ 	.word	0x00011fc0


	//   ....[19]....
        /*00c8*/ 	.word	0x00012030


	//----- nvinfo : EIATTR_EXIT_INSTR_OFFSETS
	.align		4
.L_2906:
        /*00cc*/ 	.byte	0x04, 0x1c
        /*00ce*/ 	.short	(.L_2908 - .L_2907)


	//   ....[0]....
.L_2907:
        /*00d0*/ 	.word	0x000005f0


	//   ....[1]....
        /*00d4*/ 	.word	0x00011690


	//----- nvinfo : EIATTR_MAX_THREADS
	.align		4
.L_2908:
        /*00d8*/ 	.byte	0x04, 0x05
        /*00da*/ 	.short	(.L_2910 - .L_2909)
.L_2909:
        /*00dc*/ 	.word	0x00000080
        /*00e0*/ 	.word	0x00000001
        /*00e4*/ 	.word	0x00000001


	//----- nvinfo : EIATTR_CRS_STACK_SIZE
	.align		4
.L_2910:
        /*00e8*/ 	.byte	0x04, 0x1e
        /*00ea*/ 	.short	(.L_2912 - .L_2911)
.L_2911:
        /*00ec*/ 	.word	0x00000000


	//----- nvinfo : EIATTR_CBANK_PARAM_SIZE
	.align		4
.L_2912:
        /*00f0*/ 	.byte	0x03, 0x19
        /*00f2*/ 	.short	0x00e8


	//----- nvinfo : EIATTR_PARAM_CBANK
	.align		4
        /*00f4*/ 	.byte	0x04, 0x0a
        /*00f6*/ 	.short	(.L_2914 - .L_2913)
	.align		4
.L_2913:
        /*00f8*/ 	.word	index@(.nv.constant0._ZN10layer_norm13ln_fwd_kernelINS_13Kernel_traitsI6__halfS2_fS2_fjLj1280ELj1ELj4ELj1ELj16ENS_18Kernel_traits_baseILj1280ES2_S2_fS2_fjLj128EEEEELb1ELb0ELb1ELb1EEEvNS_9FwdParamsE)
        /*00fc*/ 	.short	0x0210
        /*00fe*/ 	.short	0x00e8


	//----- nvinfo : EIATTR_SW_WAR
	.align		4
.L_2914:
        /*0100*/ 	.byte	0x04, 0x36
        /*0102*/ 	.short	(.L_2916 - .L_2915)
.L_2915:
        /*0104*/ 	.word	0x00000008
.L_2916:


//--------------------- .nv.info._ZN10layer_norm13ln_fwd_kernelINS_13Kernel_traitsI6__halfS2_fS2_fjLj1280ELj1ELj4ELj1ELj16ENS_18Kernel_traits_baseILj1280ES2_S2_fS2_fjLj128EEEEELb1ELb1ELb0ELb0EEEvNS_9FwdParamsE --------------------------
	.section	.nv.info._ZN10layer_norm13ln_fwd_kernelINS_13Kernel_traitsI6__halfS2_fS2_fjLj1280ELj1ELj4ELj1ELj16ENS_18Kernel_traits_baseILj1280ES2_S2_fS2_fjLj128EEEEELb1ELb1ELb0ELb0EEEvNS_9FwdParamsE,"",@"SHT_CUDA_INFO"
	.sectionflags	@""
	.align	4


	//----- nvinfo : EIATTR_CUDA_API_VERSION
	.align		4
        /*0000*/ 	.byte	0x04, 0x37
        /*0002*/ 	.short	(.L_2918 - .L_2917)
.L_2917:
        /*0004*/ 	.word	0x00000082


	//----- nvinfo : EIATTR_KPARAM_INFO
	.align		4
.L_2918:
        /*0008*/ 	.byte	0x04, 0x17
        /*000a*/ 	.short	(.L_2920 - .L_2919)
.L_2919:
        /*000c*/ 	.word	0x00000000
        /*0010*/ 	.short	0x0000
        /*0012*/ 	.short	0x0000
        /*0014*/ 	.byte	0x00, 0xf0, 0xa1, 0x03


	//----- nvinfo : EIATTR_SPARSE_MMA_MASK
	.align		4
.L_2920:
        /*0018*/ 	.byte	0x03, 0x50
        /*001a*/ 	.short	0x0000


	//----- nvinfo : EIATTR_MAXREG_COUNT
	.align		4
        /*001c*/ 	.byte	0x03, 0x1b
        /*001e*/ 	.short	0x00ff


	//----- nvinfo : EIATTR_MERCURY_ISA_VERSION
	.align		4
        /*0020*/ 	.byte	0x03, 0x5f
        /*0022*/ 	.short	0x0101


	//----- nvinfo : EIATTR_COOP_GROUP_MASK_REGIDS
	.align		4
        /*0024*/ 	.byte	0x04, 0x29
        /*0026*/ 	.short	(.L_2922 - .L_2921)


	//   ....[0]....
.L_2921:
        /*0028*/ 	.word	0xffffffff


	//   ....[1]....
        /*002c*/ 	.word	0xffffffff


	//   ....[2]....
        /*0030*/ 	.word	0xffffffff


	//   ....[3]....
        /*0034*/ 	.word	0xffffffff


	//   ....[4]....
        /*0038*/ 	.word	0xffffffff


	//   ....[5]....
        /*003c*/ 	.word	0xffffffff


	//   ....[6]....
        /*0040*/ 	.word	0xffffffff


	//   ....[7]....
        /*0044*/ 	.word	0xffffffff


	//   ....[8]....
        /*0048*/ 	.word	0xffffffff


	//   ....[9]....
        /*004c*/ 	.word	0xffffffff


	//   ....[10]....
        /*0050*/ 	.word	0x050000d2


	//   ....[11]....
        /*0054*/ 	.word	0x050000d2


	//   ....[12]....
        /*0058*/ 	.word	0x050000d2


	//   ....[13]....
        /*005c*/ 	.word	0x050000d2


	//   ....[14]....
        /*0060*/ 	.word	0x050000d2


	//   ....[15]....
        /*0064*/ 	.word	0x050000d2


	//   ....[16]....
        /*0068*/ 	.word	0x050000d2


	//   ....[17]....
        /*006c*/ 	.word	0x050000d2


	//   ....[18]....
        /*0070*/ 	.word	0x050000d2


	//   ....[19]....
        /*0074*/ 	.word	0x050000d2


	//----- nvinfo : EIATTR_COOP_GROUP_INSTR_OFFSETS
	.align		4
.L_2922:
        /*0078*/ 	.byte	0x04, 0x28
        /*007a*/ 	.short	(.L_2924 - .L_2923)


	//   ....[0]....
.L_2923:
        /*007c*/ 	.word	0x0000fd60


	//   ....[1]....
        /*0080*/ 	.word	0x0000fd90


	//   ....[2]....
        /*0084*/ 	.word	0x0000fdb0


	//   ....[3]....
        /*0088*/ 	.word	0x0000fdd0


	//   ....[4]....
        /*008c*/ 	.word	0x0000fdf0


	//   ....[5]....
        /*0090*/ 	.word	0x00010330


	//   ....[6]....
        /*0094*/ 	.word	0x00010350


	//   ....[7]....
        /*0098*/ 	.word	0x00010370


	//   ....[8]....
        /*009c*/ 	.word	0x00010390


	//   ....[9]....
        /*00a0*/ 	.word	0x000103b0


	//   ....[10]....
        /*00a4*/ 	.word	0x00011070


	//   ....[11]....
        /*00a8*/ 	.word	0x00011120


	//   ....[12]....
        /*00ac*/ 	.word	0x00011190


	//   ....[13]....
        /*00b0*/ 	.word	0x00011200


	//   ....[14]....
        /*00b4*/ 	.word	0x00011270


	//   ....[15]....
        /*00b8*/ 	.word	0x00011800


	//   ....[16]....
        /*00bc*/ 	.word	0x00011870


	//   ....[17]....
        /*00c0*/ 	.word	0x000118e0


	//   ....[18]....
        /*00c4*/ 	.word	0x00011950


	//   ....[19]....
        /*00c8*/ 	.word	0x000119c0


	//----- nvinfo : EIATTR_EXIT_INSTR_OFFSETS
	.align		4
.L_2924:
        /*00cc*/ 	.byte	0x04, 0x1c
        /*00ce*/ 	.short	(.L_2926 - .L_2925)


	//   ....[0]....
.L_2925:
        /*00d0*/ 	.word	0x00000c00


	//   ....[1]....
        /*00d4*/ 	.word	0x00011000


	//----- nvinfo : EIATTR_MAX_THREADS
	.align		4
.L_2926:
        /*00d8*/ 	.byte	0x04, 0x05
        /*00da*/ 	.short	(.L_2928 - .L_2927)
.L_2927:
        /*00dc*/ 	.word	0x00000080
        /*00e0*/ 	.word	0x00000001
        /*00e4*/ 	.word	0x00000001


	//----- nvinfo : EIATTR_CRS_STACK_SIZE
	.align		4
.L_2928:
        /*00e8*/ 	.byte	0x04, 0x1e
        /*00ea*/ 	.short	(.L_2930 - .L_2929)
.L_2929:
        /*00ec*/ 	.word	0x00000000


	//----- nvinfo : EIATTR_CBANK_PARAM_SIZE
	.align		4
.L_2930:
        /*00f0*/ 	.byte	0x03, 0x19
        /*00f2*/ 	.short	0x00e8


	//----- nvinfo : EIATTR_PARAM_CBANK
	.align		4
        /*00f4*/ 	.byte	0x04, 0x0a
        /*00f6*/ 	.short	(.L_2932 - .L_2931)
	.align		4
.L_2931:
        /*00f8*/ 	.word	index@(.nv.constant0._ZN10layer_norm13ln_fwd_kernelINS_13Kernel_traitsI6__halfS2_fS2_fjLj1280ELj1ELj4ELj1ELj16ENS_18Kernel_traits_baseILj1280ES2_S2_fS2_fjLj128EEEEELb1ELb1ELb0ELb0EEEvNS_9FwdParamsE)
        /*00fc*/ 	.short	0x0210
        /*00fe*/ 	.short	0x00e8


	//----- nvinfo : EIATTR_SW_WAR
	.align		4
.L_2932:
        /*0100*/ 	.byte	0x04, 0x36
        /*0102*/ 	.short	(.L_2934 - .L_2933)
.L_2933:
        /*0104*/ 	.word	0x00000008
.L_2934:


//--------------------- .nv.info._ZN10layer_norm13ln_fwd_kernelINS_13Kernel_traitsI6__halfS2_fS2_fjLj1280ELj1ELj4ELj1ELj16ENS_18Kernel_traits_baseILj1280ES2_S2_fS2_fjLj128EEEEELb1ELb1ELb0ELb1EEEvNS_9FwdParamsE --------------------------
	.section	.nv.info._ZN10layer_norm13ln_fwd_kernelINS_13Kernel_traitsI6__halfS2_fS2_fjLj1280ELj1ELj4ELj1ELj16ENS_18Kernel_traits_baseILj1280ES2_S2_fS2_fjLj128EEEEELb1ELb1ELb0ELb1EEEvNS_9FwdParamsE,"",@"SHT_CUDA_INFO"
	.sectionflags	@""
	.align	4


	//----- nvinfo : EIATTR_CUDA_API_VERSION
	.align		4
        /*0000*/ 	.byte	0x04, 0x37
        /*0002*/ 	.short	(.L_2936 - .L_2935)
.L_2935:
        /*0004*/ 	.word	0x00000082


	//----- nvinfo : EIATTR_KPARAM_INFO
	.align		4
.L_2936:
        /*0008*/ 	.byte	0x04, 0x17
        /*000a*/ 	.short	(.L_2938 - .L_2937)
.L_2937:
        /*000c*/ 	.word	0x00000000
        /*0010*/ 	.short	0x0000
        /*0012*/ 	.short	0x0000
        /*0014*/ 	.byte	0x00, 0xf0, 0xa1, 0x03


	//----- nvinfo : EIATTR_SPARSE_MMA_MASK
	.align		4
.L_2938:
        /*0018*/ 	.byte	0x03, 0x50
        /*001a*/ 	.short	0x0000


	//----- nvinfo : EIATTR_MAXREG_COUNT
	.align		4
        /*001c*/ 	.byte	0x03, 0x1b
        /*001e*/ 	.short	0x00ff


	//----- nvinfo : EIATTR_MERCURY_ISA_VERSION
	.align		4
        /*0020*/ 	.byte	0x03, 0x5f
        /*0022*/ 	.short	0x0101


	//----- nvinfo : EIATTR_COOP_GROUP_MASK_REGIDS
	.align		4
        /*0024*/ 	.byte	0x04, 0x29
        /*0026*/ 	.short	(.L_2940 - .L_2939)


	//   ....[0]....
.L_2939:
        /*0028*/ 	.word	0xffffffff


	//   ....[1]....
        /*002c*/ 	.word	0xffffffff


	//   ....[2]....
        /*0030*/ 	.word	0xffffffff


	//   ....[3]....
        /*0034*/ 	.word	0xffffffff


	//   ....[4]....
        /*0038*/ 	.word	0xffffffff


	//   ....[5]....
        /*003c*/ 	.word	0xffffffff


	//   ....[6]....
        /*0040*/ 	.word	0xffffffff


	//   ....[7]....
        /*0044*/ 	.word	0xffffffff


	//   ....[8]....
        /*0048*/ 	.word	0xffffffff


	//   ....[9]....
        /*004c*/ 	.word	0xffffffff


	//   ....[10]....
        /*0050*/ 	.word	0x0500009e


	//   ....[11]....
        /*0054*/ 	.word	0x0500009e


	//   ....[12]....
        /*0058*/ 	.word	0x0500009e


	//   ....[13]....
        /*005c*/ 	.word	0x0500009e


	//   ....[14]....
        /*0060*/ 	.word	0x0500009e


	//   ....[15]....
        /*0064*/ 	.word	0x0500009e


	//   ....[16]....
        /*0068*/ 	.word	0x0500009e


	//   ....[17]....
        /*006c*/ 	.word	0x0500009e


	//   ....[18]....
        /*0070*/ 	.word	0x0500009e


	//   ....[19]....
        /*0074*/ 	.word	0x0500009e


	//----- nvinfo : EIATTR_COOP_GROUP_INSTR_OFFSETS
	.align		4
.L_2940:
        /*0078*/ 	.byte	0x04, 0x28
        /*007a*/ 	.short	(.L_2942 - .L_2941)


	//   ....[0]....
.L_2941:
        /*007c*/ 	.word	0x0000f260


	//   ....[1]....
        /*0080*/ 	.word	0x0000f280


	//   ....[2]....
        /*0084*/ 	.word	0x0000f2a0


	//   ....[3]....
        /*0088*/ 	.word	0x0000f2c0


	//   ....[4]....
        /*008c*/ 	.word	0x0000f2f0


	//   ....[5]....
        /*0090*/ 	.word	0x0000f820


	//   ....[6]....
        /*0094*/ 	.word	0x0000f840


	//   ....[7]....
        /*0098*/ 	.word	0x0000f860


	//   ....[8]....
        /*009c*/ 	.word	0x0000f880


	//   ....[9]....
        /*00a0*/ 	.word	0x0000f8a0


	//   ....[10]....
        /*00a4*/ 	.word	0x00010670


	//   ....[11]....
        /*00a8*/ 	.word	0x00010710


	//   ....[12]....
        /*00ac*/ 	.word	0x00010780


	//   ....[13]....
        /*00b0*/ 	.word	0x000107f0


	//   ....[14]....
        /*00b4*/ 	.word	0x00010870


	//   ....[15]....
        /*00b8*/ 	.word	0x00010df0


	//   ....[16]....
        /*00bc*/ 	.word	0x00010e60


	//   ....[17]....
        /*00c0*/ 	.word	0x00010ed0


	//   ....[18]....
        /*00c4*/ 	.word	0x00010f40


	//   ....[19]....
        /*00c8*/ 	.word	0x00010fb0


	//----- nvinfo : EIATTR_EXIT_INSTR_OFFSETS
	.align		4
.L_2942:
        /*00cc*/ 	.byte	0x04, 0x1c
        /*00ce*/ 	.short	(.L_2944 - .L_2943)


	//   ....[0]....
.L_2943:
        /*00d0*/ 	.word	0x00000630


	//   ....[1]....
        /*00d4*/ 	.word	0x00010600


	//----- nvinfo : EIATTR_MAX_THREADS
	.align		4
.L_2944:
        /*00d8*/ 	.byte	0x04, 0x05
        /*00da*/ 	.short	(.L_2946 - .L_2945)
.L_2945:
        /*00dc*/ 	.word	0x00000080
        /*00e0*/ 	.word	0x00000001
        /*00e4*/ 	.word	0x00000001


	//----- nvinfo : EIATTR_CRS_STACK_SIZE
	.align		4
.L_2946:
        /*00e8*/ 	.byte	0x04, 0x1e
        /*00ea*/ 	.short	(.L_2948 - .L_2947)
.L_2947:
        /*00ec*/ 	.word	0x00000000


	//----- nvinfo : EIATTR_CBANK_PARAM_SIZE
	.align		4
.L_2948:
        /*00f0*/ 	.byte	0x03, 0x19
        /*00f2*/ 	.short	0x00e8


	//----- nvinfo : EIATTR_PARAM_CBANK
	.align		4
        /*00f4*/ 	.byte	0x04, 0x0a
        /*00f6*/ 	.short	(.L_2950 - .L_2949)
	.align		4
.L_2949:
        /*00f8*/ 	.word	index@(.nv.constant0._ZN10layer_norm13ln_fwd_kernelINS_13Kernel_traitsI6__halfS2_fS2_fjLj1280ELj1ELj4ELj1ELj16ENS_18Kernel_traits_baseILj1280ES2_S2_fS2_fjLj128EEEEELb1ELb1ELb0ELb1EEEvNS_9FwdParamsE)
        /*00fc*/ 	.short	0x0210
        /*00fe*/ 	.short	0x00e8


	//----- nvinfo : EIATTR_SW_WAR
	.align		4
.L_2950:
        /*0100*/ 	.byte	0x04, 0x36
        /*0102*/ 	.short	(.L_2952 - .L_2951)
.L_2951:
        /*0104*/ 	.word	0x00000008
.L_2952:


//--------------------- .nv.info._ZN10layer_norm13ln_fwd_kernelINS_13Kernel_traitsI6__halfS2_fS2_fjLj1280ELj1ELj4ELj1ELj16ENS_18Kernel_traits_baseILj1280ES2_S2_fS2_fjLj128EEEEELb1ELb1ELb1ELb0EEEvNS_9FwdParamsE --------------------------
	.section	.nv.info._ZN10layer_norm13ln_fwd_kernelINS_13Kernel_traitsI6__halfS2_fS2_fjLj1280ELj1ELj4ELj1ELj16ENS_18Kernel_traits_baseILj1280ES2_S2_fS2_fjLj128EEEEELb1ELb1ELb1ELb0EEEvNS_9FwdParamsE,"",@"SHT_CUDA_INFO"
	.sectionflags	@""
	.align	4


	//----- nvinfo : EIATTR_CUDA_API_VERSION
	.align		4
        /*0000*/ 	.byte	0x04, 0x37
        /*0002*/ 	.short	(.L_2954 - .L_2953)
.L_2953:
        /*0004*/ 	.word	0x00000082


	//----- nvinfo : EIATTR_KPARAM_INFO
	.align		4
.L_2954:
        /*0008*/ 	.byte	0x04, 0x17
        /*000a*/ 	.short	(.L_2956 - .L_2955)
.L_2955:
        /*000c*/ 	.word	0x00000000
        /*0010*/ 	.short	0x0000
        /*0012*/ 	.short	0x0000
        /*0014*/ 	.byte	0x00, 0xf0, 0xa1, 0x03


	//----- nvinfo : EIATTR_SPARSE_MMA_MASK
	.align		4
.L_2956:
        /*0018*/ 	.byte	0x03, 0x50
        /*001a*/ 	.short	0x0000


	//----- nvinfo : EIATTR_MAXREG_COUNT
	.align		4
        /*001c*/ 	.byte	0x03, 0x1b
        /*001e*/ 	.short	0x00ff


	//----- nvinfo : EIATTR_MERCURY_ISA_VERSION
	.align		4
        /*0020*/ 	.byte	0x03, 0x5f
        /*0022*/ 	.short	0x0101


	//----- nvinfo : EIATTR_COOP_GROUP_MASK_REGIDS
	.align		4
        /*0024*/ 	.byte	0x04, 0x29
        /*0026*/ 	.short	(.L_2958 - .L_2957)


	//   ....[0]....
.L_2957:
        /*0028*/ 	.word	0xffffffff


	//   ....[1]....
        /*002c*/ 	.word	0xffffffff


	//   ....[2]....
        /*0030*/ 	.word	0xffffffff


	//   ....[3]....
        /*0034*/ 	.word	0xffffffff


	//   ....[4]....
        /*0038*/ 	.word	0xffffffff


	//   ....[5]....
        /*003c*/ 	.word	0xffffffff


	//   ....[6]....
        /*0040*/ 	.word	0xffffffff


	//   ....[7]....
        /*0044*/ 	.word	0xffffffff


	//   ....[8]....
        /*0048*/ 	.word	0xffffffff


	//   ....[9]....
        /*004c*/ 	.word	0xffffffff


	//   ....[10]....
        /*0050*/ 	.word	0x050000e1


	//   ....[11]....
        /*0054*/ 	.word	0x050000e1


	//   ....[12]....
        /*0058*/ 	.word	0x050000e1


	//   ....[13]....
        /*005c*/ 	.word	0x050000e1


	//   ....[14]....
        /*0060*/ 	.word	0x050000e1


	//   ....[15]....
        /*0064*/ 	.word	0x050000e1


	//   ....[16]....
        /*0068*/ 	.word	0x050000e1


	//   ....[17]....
        /*006c*/ 	.word	0x050000e1


	//   ....[18]....
        /*0070*/ 	.word	0x050000e1


	//   ....[19]....
        /*0074*/ 	.word	0x050000e1


	//----- nvinfo : EIATTR_COOP_GROUP_INSTR_OFFSETS
	.align		4
.L_2958:
        /*0078*/ 	.byte	0x04, 0x28
        /*007a*/ 	.short	(.L_2960 - .L_2959)


	//   ....[0]....
.L_2959:
        /*007c*/ 	.word	0x00011110


	//   ....[1]....
        /*0080*/ 	.word	0x00011140


	//   ....[2]....
        /*0084*/ 	.word	0x00011160


	//   ....[3]....
        /*0088*/ 	.word	0x00011180


	//   ....[4]....
        /*008c*/ 	.word	0x000111a0


	//   ....[5]....
        /*0090*/ 	.word	0x000116e0


	//   ....[6]....
        /*0094*/ 	.word	0x00011700


	//   ....[7]....
        /*0098*/ 	.word	0x00011720


	//   ....[8]....
        /*009c*/ 	.word	0x00011740


	//   ....[9]....
        /*00a0*/ 	.word	0x00011760


	//   ....[10]....
        /*00a4*/ 	.word	0x000124c0


	//   ....[11]....
        /*00a8*/ 	.word	0x00012570


	//   ....[12]....
        /*00ac*/ 	.word	0x000125e0


	//   ....[13]....
        /*00b0*/ 	.word	0x00012650


	//   ....[14]....
        /*00b4*/ 	.word	0x000126c0


	//   ....[15]....
        /*00b8*/ 	.word	0x00012c50


	//   ....[16]....
        /*00bc*/ 	.word	0x00012cc0


	//   ....[17]....
        /*00c0*/ 	.word	0x00012d30


	//   ....[18]....
        /*00c4*/ 	.word	0x00012da0


	//   ....[19]....
        /*00c8*/ 	.word	0x00012e10


	//----- nvinfo : EIATTR_EXIT_INSTR_OFFSETS
	.align		4
.L_2960:
        /*00cc*/ 	.byte	0x04, 0x1c
        /*00ce*/ 	.short	(.L_2962 - .L_2961)


	//   ....[0]....
.L_2961:
        /*00d0*/ 	.word	0x00000bf0


	//   ....[1]....
        /*00d4*/ 	.word	0x00012450


	//----- nvinfo : EIATTR_MAX_THREADS
	.align		4
.L_2962:
        /*00d8*/ 	.byte	0x04, 0x05
        /*00da*/ 	.short	(.L_2964 - .L_2963)
.L_2963:
        /*00dc*/ 	.word	0x00000080
        /*00e0*/ 	.word	0x00000001
        /*00e4*/ 	.word	0x00000001


	//----- nvinfo : EIATTR_CRS_STACK_SIZE
	.align		4
.L_2964:
        /*00e8*/ 	.byte	0x04, 0x1e
        /*00ea*/ 	.short	(.L_2966 - .L_2965)
.L_2965:
        /*00ec*/ 	.word	0x00000000


	//----- nvinfo : EIATTR_CBANK_PARAM_SIZE
	.align		4
.L_2966:
        /*00f0*/ 	.byte	0x03, 0x19
        /*00f2*/ 	.short	0x00e8


	//----- nvinfo : EIATTR_PARAM_CBANK
	.align		4
        /*00f4*/ 	.byte	0x04, 0x0a
        /*00f6*/ 	.short	(.L_2968 - .L_2967)
	.align		4
.L_2967:
        /*00f8*/ 	.word	index@(.nv.constant0._ZN10layer_norm13ln_fwd_kernelINS_13Kernel_traitsI6__halfS2_fS2_fjLj1280ELj1ELj4ELj1ELj16ENS_18Kernel_traits_baseILj1280ES2_S2_fS2_fjLj128EEEEELb1ELb1ELb1ELb0EEEvNS_9FwdParamsE)
        /*00fc*/ 	.short	0x0210
        /*00fe*/ 	.short	0x00e8


	//----- nvinfo : EIATTR_SW_WAR
	.align		4
.L_2968:
        /*0100*/ 	.byte	0x04, 0x36
        /*0102*/ 	.short	(.L_2970 - .L_2969)
.L_2969:
        /*0104*/ 	.word	0x00000008
.L_2970:


//--------------------- .nv.info._ZN10layer_norm13ln_fwd_kernelINS_13Kernel_traitsI6__halfS2_fS2_fjLj1280ELj1ELj4ELj1ELj16ENS_18Kernel_traits_baseILj1280ES2_S2_fS2_fjLj128EEEEELb1ELb1ELb1ELb1EEEvNS_9FwdParamsE --------------------------
	.section	.nv.info._ZN10layer_norm13ln_fwd_kernelINS_13Kernel_traitsI6__halfS2_fS2_fjLj1280ELj1ELj4ELj1ELj16ENS_18Kernel_traits_baseILj1280ES2_S2_fS2_fjLj128EEEEELb1ELb1ELb1ELb1EEEvNS_9FwdParamsE,"",@"SHT_CUDA_INFO"
	.sectionflags	@""
	.align	4


	//----- nvinfo : EIATTR_CUDA_API_VERSION
	.align		4
        /*0000*/ 	.byte	0x04, 0x37
        /*0002*/ 	.short	(.L_2972 - .L_2971)
.L_2971:
        /*0004*/ 	.word	0x00000082


	//----- nvinfo : EIATTR_KPARAM_INFO
	.align		4
.L_2972:
        /*0008*/ 	.byte	0x04, 0x17
        /*000a*/ 	.short	(.L_2974 - .L_2973)
.L_2973:
        /*000c*/ 	.word	0x00000000
        /*0010*/ 	.short	0x0000
        /*0012*/ 	.short	0x0000
        /*0014*/ 	.byte	0x00, 0xf0, 0xa1, 0x03


	//----- nvinfo : EIATTR_SPARSE_MMA_MASK
	.align		4
.L_2974:
        /*0018*/ 	.byte	0x03, 0x50
        /*001a*/ 	.short	0x0000


	//----- nvinfo : EIATTR_MAXREG_COUNT
	.align		4
        /*001c*/ 	.byte	0x03, 0x1b
        /*001e*/ 	.short	0x00ff


	//----- nvinfo : EIATTR_MERCURY_ISA_VERSION
	.align		4
        /*0020*/ 	.byte	0x03, 0x5f
        /*0022*/ 	.short	0x0101


	//----- nvinfo : EIATTR_COOP_GROUP_MASK_REGIDS
	.align		4
        /*0024*/ 	.byte	0x04, 0x29
        /*0026*/ 	.short	(.L_2976 - .L_2975)


	//   ....[0]....
.L_2975:
        /*0028*/ 	.word	0xffffffff


	//   ....[1]....
        /*002c*/ 	.word	0xffffffff


	//   ....[2]....
        /*0030*/ 	.word	0xffffffff


	//   ....[3]....
        /*0034*/ 	.word	0xffffffff


	//   ....[4]....
        /*0038*/ 	.word	0xffffffff


	//   ....[5]....
        /*003c*/ 	.word	0xffffffff


	//   ....[6]....
        /*0040*/ 	.word	0xffffffff


	//   ....[7]....
        /*0044*/ 	.word	0xffffffff


	//   ....[8]....
        /*0048*/ 	.word	0xffffffff


	//   ....[9]....
        /*004c*/ 	.word	0xffffffff


	//   ....[10]....
        /*0050*/ 	.word	0x05000082


	//   ....[11]....
        /*0054*/ 	.word	0x05000082


	//   ....[12]....
        /*0058*/ 	.word	0x05000082


	//   ....[13]....
        /*005c*/ 	.word	0x05000082


	//   ....[14]....
        /*0060*/ 	.word	0x05000082


	//   ....[15]....
        /*0064*/ 	.word	0x05000082


	//   ....[16]....
        /*0068*/ 	.word	0x05000082


	//   ....[17]....
        /*006c*/ 	.word	0x05000082


	//   ....[18]....
        /*0070*/ 	.word	0x05000082


	//   ....[19]....
        /*0074*/ 	.word	0x05000082


	//----- nvinfo : EIATTR_COOP_GROUP_INSTR_OFFSETS
	.align		4
.L_2976:
        /*0078*/ 	.byte	0x04, 0x28
        /*007a*/ 	.short	(.L_2978 - .L_2977)


	//   ....[0]....
.L_2977:
        /*007c*/ 	.word	0x00010790


	//   ....[1]....
        /*0080*/ 	.word	0x000107c0


	//   ....[2]....
        /*0084*/ 	.word	0x000107e0


	//   ....[3]....
        /*0088*/ 	.word	0x00010800


	//   ....[4]....
        /*008c*/ 	.word	0x00010820


	//   ....[5]....
        /*0090*/ 	.word	0x00010d50


	//   ....[6]....
        /*0094*/ 	.word	0x00010d70


	//   ....[7]....
        /*0098*/ 	.word	0x00010d90


	//   ....[8]....
        /*009c*/ 	.word	0x00010db0


	//   ....[9]....
        /*00a0*/ 	.word	0x00010dd0


	//   ....[10]....
        /*00a4*/ 	.word	0x00011c60


	//   ....[11]....
        /*00a8*/ 	.word	0x00011cf0


	//   ....[12]....
        /*00ac*/ 	.word	0x00011d50


	//   ....[13]....
        /*00b0*/ 	.word	0x00011db0


	//   ....[14]....
        /*00b4*/ 	.word	0x00011e10


	//   ....[15]....
        /*00b8*/ 	.word	0x00012380


	//   ....[16]....
        /*00bc*/ 	.word	0x000123e0


	//   ....[17]....
        /*00c0*/ 	.word	0x00012440


	//   ....[18]....
        /*00c4*/ 	.word	0x000124a0


	//   ....[19]....
        /*00c8*/ 	.word	0x00012500


	//----- nvinfo : EIATTR_EXIT_INSTR_OFFSETS
	.align		4
.L_2978:
        /*00cc*/ 	.byte	0x04, 0x1c
        /*00ce*/ 	.short	(.L_2980 - .L_2979)


	//   ....[0]....
.L_2979:
        /*00d0*/ 	.word	0x00000630


	//   ....[1]....
        /*00d4*/ 	.word	0x00011bf0


	//----- nvinfo : EIATTR_MAX_THREADS
	.align		4
.L_2980:
        /*00d8*/ 	.byte	0x04, 0x05
        /*00da*/ 	.short	(.L_2982 - .L_2981)
.L_2981:
        /*00dc*/ 	.word	0x00000080
        /*00e0*/ 	.word	0x00000001
        /*00e4*/ 	.word	0x00000001


	//----- nvinfo : EIATTR_CRS_STACK_SIZE
	.align		4
.L_2982:
        /*00e8*/ 	.byte	0x04, 0x1e
        /*00ea*/ 	.short	(.L_2984 - .L_2983)
.L_2983:
        /*00ec*/ 	.word	0x00000000


	//----- nvinfo : EIATTR_CBANK_PARAM_SIZE
	.align		4
.L_2984:
        /*00f0*/ 	.byte	0x03, 0x19
        /*00f2*/ 	.short	0x00e8


	//----- nvinfo : EIATTR_PARAM_CBANK
	.align		4
        /*00f4*/ 	.byte	0x04, 0x0a
        /*00f6*/ 	.short	(.L_2986 - .L_2985)
	.align		4
.L_2985:
        /*00f8*/ 	.word	index@(.nv.constant0._ZN10layer_norm13ln_fwd_kernelINS_13Kernel_traitsI6__halfS2_fS2_fjLj1280ELj1ELj4ELj1ELj16ENS_18Kernel_traits_baseILj1280ES2_S2_fS2_fjLj128EEEEELb1ELb1ELb1ELb1EEEvNS_9FwdParamsE)
        /*00fc*/ 	.short	0x0210
        /*00fe*/ 	.short	0x00e8


	//----- nvinfo : EIATTR_SW_WAR
	.align		4
.L_2986:
        /*0100*/ 	.byte	0x04, 0x36
        /*0102*/ 	.short	(.L_2988 - .L_2987)
.L_2987:
        /*0104*/ 	.word	0x00000008
.L_2988:


//--------------------- .nv.info._ZN10layer_norm13ln_fwd_kernelINS_13Kernel_traitsIf6__halffS2_fjLj1280ELj1ELj4ELj1ELj16ENS_18Kernel_traits_baseILj1280EfS2_fS2_fjLj128EEEEELb0ELb0ELb0ELb0EEEvNS_9FwdParamsE --------------------------
	.section	.nv.info._ZN10layer_norm13ln_fwd_kernelINS_13Kernel_traitsIf6__halffS2_fjLj1280ELj1ELj4ELj1ELj16ENS_18Kernel_traits_baseILj1280EfS2_fS2_fjLj128EEEEELb0ELb0ELb0ELb0EEEvNS_9FwdParamsE,"",@"SHT_CUDA_INFO"
	.sectionflags	@""
	.align	4


	//----- nvinfo : EIATTR_CUDA_API_VERSION
	.align		4
        /*0000*/ 	.byte	0x04, 0x37
        /*0002*/ 	.short	(.L_2990 - .L_2989)
.L_2989:
        /*0004*/ 	.word	0x00000082


	//----- nvinfo : EIATTR_KPARAM_INFO
	.align		4
.L_2990:
        /*0008*/ 	.byte	0x04, 0x17
        /*000a*/ 	.short	(.L_2992 - .L_2991)
.L_2991:
        /*000c*/ 	.word	0x00000000
        /*0010*/ 	.short	0x0000
        /*0012*/ 	.short	0x0000
        /*0014*/ 	.byte	0x00, 0xf0, 0xa1, 0x03


	//----- nvinfo : EIATTR_SPARSE_MMA_MASK
	.align		4
.L_2992:
        /*0018*/ 	.byte	0x03, 0x50
        /*001a*/ 	.short	0x0000


	//----- nvinfo : EIATTR_MAXREG_COUNT
	.align		4
        /*001c*/ 	.byte	0x03, 0x1b
        /*001e*/ 	.short	0x00ff


	//----- nvinfo : EIATTR_MERCURY_ISA_VERSION
	.align		4
        /*0020*/ 	.byte	0x03, 0x5f
        /*0022*/ 	.short	0x0101


	//----- nvinfo : EIATTR_COOP_GROUP_MASK_REGIDS
	.align		4
        /*0024*/ 	.byte	0x04, 0x29
        /*0026*/ 	.short	(.L_2994 - .L_2993)


	//   ....[0]....
.L_2993:
        /*0028*/ 	.word	0xffffffff


	//   ....[1]....
        /*002c*/ 	.word	0xffffffff


	//   ....[2]....
        /*0030*/ 	.word	0xffffffff


	//   ....[3]....
        /*0034*/ 	.word	0xffffffff


	//   ....[4]....
        /*0038*/ 	.word	0xffffffff


	//   ....[5]....
        /*003c*/ 	.word	0xffffffff


	//   ....[6]....
        /*0040*/ 	.word	0xffffffff


	//   ....[7]....
        /*0044*/ 	.word	0xffffffff


	//   ....[8]....
        /*0048*/ 	.word	0xffffffff


	//   ....[9]....
        /*004c*/ 	.word	0xffffffff


	//   ....[10]....
        /*0050*/ 	.word	0x0500008e


	//   ....[11]....
        /*0054*/ 	.word	0x0500008e


	//   ....[12]....
        /*0058*/ 	.word	0x0500008e


	//   ....[13]....
        /*005c*/ 	.word	0x0500008e


	//   ....[14]....
        /*0060*/ 	.word	0x0500008e


	//   ....[15]....
        /*0064*/ 	.word	0x0500008e


	//   ....[16]....
        /*0068*/ 	.word	0x0500008e


	//   ....[17]....
        /*006c*/ 	.word	0x0500008e


	//   ....[18]....
        /*0070*/ 	.word	0x0500008e


	//   ....[19]....
        /*0074*/ 	.word	0x0500008e


	//----- nvinfo : EIATTR_COOP_GROUP_INSTR_OFFSETS
	.align		4
.L_2994:
        /*0078*/ 	.byte	0x04, 0x28
        /*007a*/ 	.short	(.L_2996 - .L_2995)


	//   ....[0]....
.L_2995:
        /*007c*/ 	.word	0x00001980


	//   ....[1]....
        /*0080*/ 	.word	0x000019b0


	//   ....[2]....
        /*0084*/ 	.word	0x000019d0


	//   ....[3]....
        /*0088*/ 	.word	0x00001a00


	//   ....[4]....
        /*008c*/ 	.word	0x00001a20


	//   ....[5]....
        /*0090*/ 	.word	0x00001f60


	//   ....[6]....
        /*0094*/ 	.word	0x00001f80


	//   ....[7]....
        /*0098*/ 	.word	0x00001fa0


	//   ....[8]....
        /*009c*/ 	.word	0x00001fc0


	//   ....[9]....
        /*00a0*/ 	.word	0x00001fe0


	//   ....[10]....
        /*00a4*/ 	.word	0x00002ca0


	//   ....[11]....
        /*00a8*/ 	.word	0x00002d40


	//   ....[12]....
        /*00ac*/ 	.word	0x00002db0


	//   ....[13]....
        /*00b0*/ 	.word	0x00002e30


	//   ....[14]....
        /*00b4*/ 	.word	0x00002ea0


	//   ....[15]....
        /*00b8*/ 	.word	0x00003430


	//   ....[16]....
        /*00bc*/ 	.word	0x000034a0


	//   ....[17]....
        /*00c0*/ 	.word	0x00003510


	//   ....[18]....
        /*00c4*/ 	.word	0x00003580


	//   ....[19]....
        /*00c8*/ 	.word	0x000035f0


	//----- nvinfo : EIATTR_EXIT_INSTR_OFFSETS
	.align		4
.L_2996:
        /*00cc*/ 	.byte	0x04, 0x1c
        /*00ce*/ 	.short	(.L_2998 - .L_2997)


	//   ....[0]....
.L_2997:
        /*00d0*/ 	.word	0x00000750


	//   ....[1]....
        /*00d4*/ 	.word	0x00002c30


	//----- nvinfo : EIATTR_MAX_THREADS
	.align		4
.L_2998:
        /*00d8*/ 	.byte	0x04, 0x05
        /*00da*/ 	.short	(.L_3000 - .L_2999)
.L_2999:
        /*00dc*/ 	.word	0x00000080
        /*00e0*/ 	.word	0x00000001
        /*00e4*/ 	.word	0x00000001


	//----- nvinfo : EIATTR_CRS_STACK_SIZE
	.align		4
.L_3000:
        /*00e8*/ 	.byte	0x04, 0x1e
        /*00ea*/ 	.short	(.L_3002 - .L_3001)
.L_3001:
        /*00ec*/ 	.word	0x00000000


	//----- nvinfo : EIATTR_CBANK_PARAM_SIZE
	.align		4
.L_3002:
        /*00f0*/ 	.byte	0x03, 0x19
        /*00f2*/ 	.short	0x00e8


	//----- nvinfo : EIATTR_PARAM_CBANK
	.align		4
        /*00f4*/ 	.byte	0x04, 0x0a
        /*00f6*/ 	.short	(.L_3004 - .L_3003)
	.align		4
.L_3003:
        /*00f8*/ 	.word	index@(.nv.constant0._ZN10layer_norm13ln_fwd_kernelINS_13Kernel_traitsIf6__halffS2_fjLj1280ELj1ELj4ELj1ELj16ENS_18Kernel_traits_baseILj1280EfS2_fS2_fjLj128EEEEELb0ELb0ELb0ELb0EEEvNS_9FwdParamsE)
        /*00fc*/ 	.short	0x0210
        /*00fe*/ 	.short	0x00e8


	//----- nvinfo : EIATTR_SW_WAR
	.align		4
.L_3004:
        /*0100*/ 	.byte	0x04, 0x36
        /*0102*/ 	.short	(.L_3006 - .L_3005)
.L_3005:
        /*0104*/ 	.word	0x00000008
.L_3006:


//--------------------- .nv.info._ZN10layer_norm13ln_fwd_kernelINS_13Kernel_traitsIf6__halffS2_fjLj1280ELj1ELj4ELj1ELj16ENS_18Kernel_traits_baseILj1280EfS2_fS2_fjLj128EEEEELb0ELb0ELb0ELb1EEEvNS_9FwdParamsE --------------------------
	.section	.nv.info._ZN10layer_norm13ln_fwd_kernelINS_13Kernel_traitsIf6__halffS2_fjLj1280ELj1ELj4ELj1ELj16ENS_18Kernel_traits_baseILj1280EfS2_fS2_fjLj128EEEEELb0ELb0ELb0ELb1EEEvNS_9FwdParamsE,"",@"SHT_CUDA_INFO"
	.sectionflags	@""
	.align	4


	//----- nvinfo : EIATTR_CUDA_API_VERSION
	.align		4
        /*0000*/ 	.byte	0x04, 0x37
        /*0002*/ 	.short	(.L_3008 - .L_3007)
.L_3007:
        /*0004*/ 	.word	0x00000082


	//----- nvinfo : EIATTR_KPARAM_INFO
	.align		4
.L_3008:
        /*0008*/ 	.byte	0x04, 0x17
        /*000a*/ 	.short	(.L_3010 - .L_3009)
.L_3009:
        /*000c*/ 	.word	0x00000000
        /*0010*/ 	.short	0x0000
        /*0012*/ 	.short	0x0000
        /*0014*/ 	.byte	0x00, 0xf0, 0xa1, 0x03


	//----- nvinfo : EIATTR_SPARSE_MMA_MASK
	.align		4
.L_3010:
        /*0018*/ 	.byte	0x03, 0x50
        /*001a*/ 	.short	0x0000


	//----- nvinfo : EIATTR_MAXREG_COUNT
	.align		4
        /*001c*/ 	.byte	0x03, 0x1b
        /*001e*/ 	.short	0x00ff


	//----- nvinfo : EIATTR_MERCURY_ISA_VERSION
	.align		4
        /*0020*/ 	.byte	0x03, 0x5f
        /*0022*/ 	.short	0x0101


	//----- nvinfo : EIATTR_COOP_GROUP_MASK_REGIDS
	.align		4
        /*0024*/ 	.byte	0x04, 0x29
        /*0026*/ 	.short	(.L_3012 - .L_3011)


	//   ....[0]....
.L_3011:
        /*0028*/ 	.word	0xffffffff


	//   ....[1]....
        /*002c*/ 	.word	0xffffffff


	//   ....[2]....
        /*0030*/ 	.word	0xffffffff


	//   ....[3]....
        /*0034*/ 	.word	0xffffffff


	//   ....[4]....
        /*0038*/ 	.word	0xffffffff


	//   ....[5]....
        /*003c*/ 	.word	0xffffffff


	//   ....[6]....
        /*0040*/ 	.word	0xffffffff


	//   ....[7]....
        /*0044*/ 	.word	0xffffffff


	//   ....[8]....
        /*0048*/ 	.word	0xffffffff


	//   ....[9]....
        /*004c*/ 	.word	0xffffffff


	//   ....[10]....
        /*0050*/ 	.word	0x0500008f


	//   ....[11]....
        /*0054*/ 	.word	0x0500008f


	//   ....[12]....
        /*0058*/ 	.word	0x0500008f


	//   ....[13]....
        /*005c*/ 	.word	0x0500008f


	//   ....[14]....
        /*0060*/ 	.word	0x0500008f


	//   ....[15]....
        /*0064*/ 	.word	0x0500008f


	//   ....[16]....
        /*0068*/ 	.word	0x0500008f


	//   ....[17]....
        /*006c*/ 	.word	0x0500008f


	//   ....[18]....
        /*0070*/ 	.word	0x0500008f


	//   ....[19]....
        /*0074*/ 	.word	0x0500008f


	//----- nvinfo : EIATTR_COOP_GROUP_INSTR_OFFSETS
	.align		4
.L_3012:
        /*0078*/ 	.byte	0x04, 0x28
        /*007a*/ 	.short	(.L_3014 - .L_3013)


	//   ....[0]....
.L_3013:
        /*007c*/ 	.word	0x00001500


	//   ....[1]....
        /*0080*/ 	.word	0x00001520


	//   ....[2]....
        /*0084*/ 	.word	0x00001540


	//   ....[3]....
        /*0088*/ 	.word	0x00001570


	//   ....[4]....
        /*008c*/ 	.word	0x00001590


	//   ....[5]....
        /*0090*/ 	.word	0x00001ac0


	//   ....[6]....
        /*0094*/ 	.word	0x00001ae0


	//   ....[7]....
        /*0098*/ 	.word	0x00001b00


	//   ....[8]....
        /*009c*/ 	.word	0x00001b20


	//   ....[9]....
        /*00a0*/ 	.word	0x00001b40


	//   ....[10]....
        /*00a4*/ 	.word	0x00002640


	//   ....[11]....
        /*00a8*/ 	.word	0x000026e0


	//   ....[12]....
        /*00ac*/ 	.word	0x00002750


	//   ....[13]....
        /*00b0*/ 	.word	0x000027d0


	//   ....[14]....
        /*00b4*/ 	.word	0x00002840


	//   ....[15]....
        /*00b8*/ 	.word	0x00002dc0


	//   ....[16]....
        /*00bc*/ 	.word	0x00002e30


	//   ....[17]....
        /*00c0*/ 	.word	0x00002ea0


	//   ....[18]....
        /*00c4*/ 	.word	0x00002f10


	//   ....[19]....
        /*00c8*/ 	.word	0x00002f80


	//----- nvinfo : EIATTR_EXIT_INSTR_OFFSETS
	.align		4
.L_3014:
        /*00cc*/ 	.byte	0x04, 0x1c
        /*00ce*/ 	.short	(.L_3016 - .L_3015)


	//   ....[0]....
.L_3015:
        /*00d0*/ 	.word	0x00000300


	//   ....[1]....
        /*00d4*/ 	.word	0x000025d0


	//----- nvinfo : EIATTR_MAX_THREADS
	.align		4
.L_3016:
        /*00d8*/ 	.byte	0x04, 0x05
        /*00da*/ 	.short	(.L_3018 - .L_3017)
.L_3017:
        /*00dc*/ 	.word	0x00000080
        /*00e0*/ 	.word	0x00000001
        /*00e4*/ 	.word	0x00000001


	//----- nvinfo : EIATTR_CRS_STACK_SIZE
	.align		4
.L_3018:
        /*00e8*/ 	.byte	0x04, 0x1e
        /*00ea*/ 	.short	(.L_3020 - .L_3019)
.L_3019:
        /*00ec*/ 	.word	0x00000000


	//----- nvinfo : EIATTR_CBANK_PARAM_SIZE
	.align		4
.L_3020:
        /*00f0*/ 	.byte	0x03, 0x19
        /*00f2*/ 	.short	0x00e8


	//----- nvinfo : EIATTR_PARAM_CBANK
	.align		4
        /*00f4*/ 	.byte	0x04, 0x0a
        /*00f6*/ 	.short	(.L_3022 - .L_3021)
	.align		4
.L_3021:
        /*00f8*/ 	.word	index@(.nv.constant0._ZN10layer_norm13ln_fwd_kernelINS_13Kernel_traitsIf6__halffS2_fjLj1280ELj1ELj4ELj1ELj16ENS_18Kernel_traits_baseILj1280EfS2_fS2_fjLj128EEEEELb0ELb0ELb0ELb1EEEvNS_9FwdParamsE)
        /*00fc*/ 	.short	0x0210
        /*00fe*/ 	.short	0x00e8


	//----- nvinfo : EIATTR_SW_WAR
	.align		4
.L_3022:
        /*0100*/ 	.byte	0x04, 0x36
        /*0102*/ 	.short	(.L_3024 - .L_3023)
.L_3023:
        /*0104*/ 	.word	0x00000008
.L_3024:


//--------------------- .nv.info._ZN10layer_norm13ln_fwd_kernelINS_13Kernel_traitsIf6__halffS2_fjLj1280ELj1ELj4ELj1ELj16ENS_18Kernel_traits_baseILj1280EfS2_fS2_fjLj128EEEEELb0ELb0ELb1ELb0EEEvNS_9FwdParamsE --------------------------
	.section	.nv.info._ZN10layer_norm13ln_fwd_kernelINS_13Kernel_traitsIf6__halffS2_fjLj1280ELj1ELj4ELj1ELj16ENS_18Kernel_traits_baseILj1280EfS2_fS2_fjLj128EEEEELb0ELb0ELb1ELb0EEEvNS_9FwdParamsE,"",@"SHT_CUDA_INFO"
	.sectionflags	@""
	.align	4


	//----- nvinfo : EIATTR_CUDA_API_VERSION
	.align		4
        /*0000*/ 	.byte	0x04, 0x37
        /*0002*/ 	.short	(.L_3026 - .L_3025)
.L_3025:
        /*0004*/ 	.word	0x00000082


	//----- nvinfo : EIATTR_KPARAM_INFO
	.align		4
.L_3026:
        /*0008*/ 	.byte	0x04, 0x17
        /*000a*/ 	.short	(.L_3028 - .L_3027)
.L_3027:
        /*000c*/ 	.word	0x00000000
        /*0010*/ 	.short	0x0000
        /*0012*/ 	.short	0x0000
        /*0014*/ 	.byte	0x00, 0xf0, 0xa1, 0x03


	//----- nvinfo : EIATTR_SPARSE_MMA_MASK
	.align		4
.L_3028:
        /*0018*/ 	.byte	0x03, 0x50
        /*001a*/ 	.short	0x0000


	//----- nvinfo : EIATTR_MAXREG_COUNT
	.align		4
        /*001c*/ 	.byte	0x03, 0x1b
        /*001e*/ 	.short	0x00ff


	//----- nvinfo : EIATTR_MERCURY_ISA_VERSION
	.align		4
        /*0020*/ 	.byte	0x03, 0x5f
        /*0022*/ 	.short	0x0101


	//----- nvinfo : EIATTR_COOP_GROUP_MASK_REGIDS
	.align		4
        /*0024*/ 	.byte	0x04, 0x29
        /*0026*/ 	.short	(.L_3030 - .L_3029)


	//   ....[0]....
.L_3029:
        /*0028*/ 	.word	0xffffffff


	//   ....[1]....
        /*002c*/ 	.word	0xffffffff


	//   ....[2]....
        /*0030*/ 	.word	0xffffffff


	//   ....[3]....
        /*0034*/ 	.word	0xffffffff


	//   ....[4]....
        /*0038*/ 	.word	0xffffffff


	//   ....[5]....
        /*003c*/ 	.word	0xffffffff


	//   ....[6]....
        /*0040*/ 	.word	0xffffffff


	//   ....[7]....
        /*0044*/ 	.word	0xffffffff


	//   ....[8]....
        /*0048*/ 	.word	0xffffffff


	//   ....[9]....
        /*004c*/ 	.word	0xffffffff


	//   ....[10]....
        /*0050*/ 	.word	0x05000099


	//   ....[11]....
        /*0054*/ 	.word	0x05000099


	//   ....[12]....
        /*0058*/ 	.word	0x05000099


	//   ....[13]....
        /*005c*/ 	.word	0x05000099


	//   ....[14]....
        /*0060*/ 	.word	0x05000099


	//   ....[15]....
        /*0064*/ 	.word	0x05000099


	//   ....[16]....
        /*0068*/ 	.word	0x05000099


	//   ....[17]....
        /*006c*/ 	.word	0x05000099


	//   ....[18]....
        /*0070*/ 	.word	0x05000099


	//   ....[19]....
        /*0074*/ 	.word	0x05000099


	//----- nvinfo : EIATTR_COOP_GROUP_INSTR_OFFSETS
	.align		4
.L_3030:
        /*0078*/ 	.byte	0x04, 0x28
        /*007a*/ 	.short	(.L_3032 - .L_3031)


	//   ....[0]....
.L_3031:
        /*007c*/ 	.word	0x000028d0


	//   ....[1]....
        /*0080*/ 	.word	0x00002900


	//   ....[2]....
        /*0084*/ 	.word	0x00002920


	//   ....[3]....
        /*0088*/ 	.word	0x00002940


	//   ....[4]....
        /*008c*/ 	.word	0x00002960


	//   ....[5]....
        /*0090*/ 	.word	0x00002ea0


	//   ....[6]....
        /*0094*/ 	.word	0x00002ec0


	//   ....[7]....
        /*0098*/ 	.word	0x00002ee0


	//   ....[8]....
        /*009c*/ 	.word	0x00002f00


	//   ....[9]....
        /*00a0*/ 	.word	0x00002f20


	//   ....[10]....
        /*00a4*/ 	.word	0x00003c90


	//   ....[11]....
        /*00a8*/ 	.word	0x00003d40


	//   ....[12]....
        /*00ac*/ 	.word	0x00003db0


	//   ....[13]....
        /*00b0*/ 	.word	0x00003e20


	//   ....[14]....
        /*00b4*/ 	.word	0x00003e90


	//   ....[15]....
        /*00b8*/ 	.word	0x00004420


	//   ....[16]....
        /*00bc*/ 	.word	0x00004490


	//   ....[17]....
        /*00c0*/ 	.word	0x00004500


	//   ....[18]....
        /*00c4*/ 	.word	0x00004570


	//   ....[19]....
        /*00c8*/ 	.word	0x000045e0


	//----- nvinfo : EIATTR_EXIT_INSTR_OFFSETS
	.align		4
.L_3032:
        /*00cc*/ 	.byte	0x04, 0x1c
        /*00ce*/ 	.short	(.L_3034 - .L_3033)


	//   ....[0]....
.L_3033:
        /*00d0*/ 	.word	0x00000760


	//   ....[1]....
        /*00d4*/ 	.word	0x00003c20


	//----- nvinfo : EIATTR_MAX_THREADS
	.align		4
.L_3034:
        /*00d8*/ 	.byte	0x04, 0x05
        /*00da*/ 	.short	(.L_3036 - .L_3035)
.L_3035:
        /*00dc*/ 	.word	0x00000080
        /*00e0*/ 	.word	0x00000001
        /*00e4*/ 	.word	0x00000001


	//----- nvinfo : EIATTR_CRS_STACK_SIZE
	.align		4
.L_3036:
        /*00e8*/ 	.byte	0x04, 0x1e
        /*00ea*/ 	.short	(.L_3038 - .L_3037)
.L_3037:
        /*00ec*/ 	.word	0x00000000


	//----- nvinfo : EIATTR_CBANK_PARAM_SIZE
	.align		4
.L_3038:
        /*00f0*/ 	.byte	0x03, 0x19
        /*00f2*/ 	.short	0x00e8


	//----- nvinfo : EIATTR_PARAM_CBANK
	.align		4
        /*00f4*/ 	.byte	0x04, 0x0a
        /*00f6*/ 	.short	(.L_3040 - .L_3039)
	.align		4
.L_3039:
        /*00f8*/ 	.word	index@(.nv.constant0._ZN10layer_norm13ln_fwd_kernelINS_13Kernel_traitsIf6__halffS2_fjLj1280ELj1ELj4ELj1ELj16ENS_18Kernel_traits_baseILj1280EfS2_fS2_fjLj128EEEEELb0ELb0ELb1ELb0EEEvNS_9FwdParamsE)
        /*00fc*/ 	.short	0x0210
        /*00fe*/ 	.short	0x00e8


	//----- nvinfo : EIATTR_SW_WAR
	.align		4
.L_3040:
        /*0100*/ 	.byte	0x04, 0x36
        /*0102*/ 	.short	(.L_3042 - .L_3041)
.L_3041:
        /*0104*/ 	.word	0x00000008
.L_3042:


//--------------------- .nv.info._ZN10layer_norm13ln_fwd_kernelINS_13Kernel_traitsIf6__halffS2_fjLj1280ELj1ELj4ELj1ELj16ENS_18Kernel_traits_baseILj1280EfS2_fS2_fjLj128EEEEELb0ELb0ELb1ELb1EEEvNS_9FwdParamsE --------------------------
	.section	.nv.info._ZN10layer_norm13ln_fwd_kernelINS_13Kernel_traitsIf6__halffS2_fjLj1280ELj1ELj4ELj1ELj16ENS_18Kernel_traits_baseILj1280EfS2_fS2_fjLj128EEEEELb0ELb0ELb1ELb1EEEvNS_9FwdParamsE,"",@"SHT_CUDA_INFO"
	.sectionflags	@""
	.align	4


	//----- nvinfo : EIATTR_CUDA_API_VERSION
	.align		4
        /*0000*/ 	.byte	0x04, 0x37
        /*0002*/ 	.short	(.L_3044 - .L_3043)
.L_3043:
        /*0004*/ 	.word	0x00000082


	//----- nvinfo : EIATTR_KPARAM_INFO
	.align		4
.L_3044:
        /*0008*/ 	.byte	0x04, 0x17
        /*000a*/ 	.short	(.L_3046 - .L_3045)
.L_3045:
        /*000c*/ 	.word	0x00000000
        /*0010*/ 	.short	0x0000
        /*0012*/ 	.short	0x0000
        /*0014*/ 	.byte	0x00, 0xf0, 0xa1, 0x03


	//----- nvinfo : EIATTR_SPARSE_MMA_MASK
	.align		4
.L_3046:
        /*0018*/ 	.byte	0x03, 0x50
        /*001a*/ 	.short	0x0000


	//----- nvinfo : EIATTR_MAXREG_COUNT
	.align		4
        /*001c*/ 	.byte	0x03, 0x1b
        /*001e*/ 	.short	0x00ff


	//----- nvinfo : EIATTR_MERCURY_ISA_VERSION
	.align		4
        /*0020*/ 	.byte	0x03, 0x5f
        /*0022*/ 	.short	0x0101


	//----- nvinfo : EIATTR_COOP_GROUP_MASK_REGIDS
	.align		4
        /*0024*/ 	.byte	0x04, 0x29
        /*0026*/ 	.short	(.L_3048 - .L_3047)


	//   ....[0]....
.L_3047:
        /*0028*/ 	.word	0xffffffff


	//   ....[1]....
        /*002c*/ 	.word	0xffffffff


	//   ....[2]....
        /*0030*/ 	.word	0xffffffff


	//   ....[3]....
        /*0034*/ 	.word	0xffffffff


	//   ....[4]....
        /*0038*/ 	.word	0xffffffff


	//   ....[5]....
        /*003c*/ 	.word	0xffffffff


	//   ....[6]....
        /*0040*/ 	.word	0xffffffff


	//   ....[7]....
        /*0044*/ 	.word	0xffffffff


	//   ....[8]....
        /*0048*/ 	.word	0xffffffff


	//   ....[9]....
        /*004c*/ 	.word	0xffffffff


	//   ....[10]....
        /*0050*/ 	.word	0x05000091


	//   ....[11]....
        /*0054*/ 	.word	0x05000091


	//   ....[12]....
        /*0058*/ 	.word	0x05000091


	//   ....[13]....
        /*005c*/ 	.word	0x05000091


	//   ....[14]....
        /*0060*/ 	.word	0x05000091


	//   ....[15]....
        /*0064*/ 	.word	0x05000091


	//   ....[16]....
        /*0068*/ 	.word	0x05000091


	//   ....[17]....
        /*006c*/ 	.word	0x05000091


	//   ....[18]....
        /*0070*/ 	.word	0x05000091


	//   ....[19]....
        /*0074*/ 	.word	0x05000091


	//----- nvinfo : EIATTR_COOP_GROUP_INSTR_OFFSETS
	.align		4
.L_3048:
        /*0078*/ 	.byte	0x04, 0x28
        /*007a*/ 	.short	(.L_3050 - .L_3049)


	//   ....[0]....
.L_3049:
        /*007c*/ 	.word	0x00002260


	//   ....[1]....
        /*0080*/ 	.word	0x00002290


	//   ....[2]....
        /*0084*/ 	.word	0x000022b0


	//   ....[3]....
        /*0088*/ 	.word	0x000022d0


	//   ....[4]....
        /*008c*/ 	.word	0x000022f0


	//   ....[5]....
        /*0090*/ 	.word	0x00002820


	//   ....[6]....
        /*0094*/ 	.word	0x00002840


	//   ....[7]....
        /*0098*/ 	.word	0x00002860


	//   ....[8]....
        /*009c*/ 	.word	0x00002880


	//   ....[9]....
        /*00a0*/ 	.word	0x000028a0


	//   ....[10]....
        /*00a4*/ 	.word	0x00003490


	//   ....[11]....
        /*00a8*/ 	.word	0x00003540


	//   ....[12]....
        /*00ac*/ 	.word	0x000035b0


	//   ....[13]....
        /*00b0*/ 	.word	0x00003620


	//   ....[14]....
        /*00b4*/ 	.word	0x00003690


	//   ....[15]....
        /*00b8*/ 	.word	0x00003c10


	//   ....[16]....
        /*00bc*/ 	.word	0x00003c80


	//   ....[17]....
        /*00c0*/ 	.word	0x00003cf0


	//   ....[18]....
        /*00c4*/ 	.word	0x00003d60


	//   ....[19]....
        /*00c8*/ 	.word	0x00003dd0


	//----- nvinfo : EIATTR_EXIT_INSTR_OFFSETS
	.align		4
.L_3050:
        /*00cc*/ 	.byte	0x04, 0x1c
        /*00ce*/ 	.short	(.L_3052 - .L_3051)


	//   ....[0]....
.L_3051:
        /*00d0*/ 	.word	0x00000300


	//   ....[1]....
        /*00d4*/ 	.word	0x00003420


	//----- nvinfo : EIATTR_MAX_THREADS
	.align		4
.L_3052:
        /*00d8*/ 	.byte	0x04, 0x05
        /*00da*/ 	.short	(.L_3054 - .L_3053)
.L_3053:
        /*00dc*/ 	.word	0x00000080
        /*00e0*/ 	.word	0x00000001
        /*00e4*/ 	.word	0x00000001


	//----- nvinfo : EIATTR_CRS_STACK_SIZE
	.align		4
.L_3054:
        /*00e8*/ 	.byte	0x04, 0x1e
        /*00ea*/ 	.short	(.L_3056 - .L_3055)
.L_3055:
        /*00ec*/ 	.word	0x00000000


	//----- nvinfo : EIATTR_CBANK_PARAM_SIZE
	.align		4
.L_3056:
        /*00f0*/ 	.byte	0x03, 0x19
        /*00f2*/ 	.short	0x00e8


	//----- nvinfo : EIATTR_PARAM_CBANK
	.align		4
        /*00f4*/ 	.byte	0x04, 0x0a
        /*00f6*/ 	.short	(.L_3058 - .L_3057)
	.align		4
.L_3057:
        /*00f8*/ 	.word	index@(.nv.constant0._ZN10layer_norm13ln_fwd_kernelINS_13Kernel_traitsIf6__halffS2_fjLj1280ELj1ELj4ELj1ELj16ENS_18Kernel_traits_baseILj1280EfS2_fS2_fjLj128EEEEELb0ELb0ELb1ELb1EEEvNS_9FwdParamsE)
        /*00fc*/ 	.short	0x0210
        /*00fe*/ 	.short	0x00e8


	//----- nvinfo : EIATTR_SW_WAR
	.align		4
.L_3058:
        /*0100*/ 	.byte	0x04, 0x36
        /*0102*/ 	.short	(.L_3060 - .L_3059)
.L_3059:
        /*0104*/ 	.word	0x00000008
.L_3060:


//--------------------- .nv.info._ZN10layer_norm13ln_fwd_kernelINS_13Kernel_traitsIf6__halffS2_fjLj1280ELj1ELj4ELj1ELj16ENS_18Kernel_traits_baseILj1280EfS2_fS2_fjLj128EEEEELb0ELb1ELb0ELb0EEEvNS_9FwdParamsE --------------------------
	.section	.nv.info._ZN10layer_norm13ln_fwd_kernelINS_13Kernel_traitsIf6__halffS2_fjLj1280ELj1ELj4ELj1ELj16ENS_18Kernel_traits_baseILj1280EfS2_fS2_fjLj128EEEEELb0ELb1ELb0ELb0EEEvNS_9FwdParamsE,"",@"SHT_CUDA_INFO"
	.sectionflags	@""
	.align	4


	//----- nvinfo : EIATTR_CUDA_API_VERSION
	.align		4
        /*0000*/ 	.byte	0x04, 0x37
        /*0002*/ 	.short	(.L_3062 - .L_3061)
.L_3061:
        /*0004*/ 	.word	0x00000082


	//----- nvinfo : EIATTR_KPARAM_INFO
	.align		4
.L_3062:
        /*0008*/ 	.byte	0x04, 0x17
        /*000a*/ 	.short	(.L_3064 - .L_3063)
.L_3063:
        /*000c*/ 	.word	0x00000000
        /*0010*/ 	.short	0x0000
        /*0012*/ 	.short	0x0000
        /*0014*/ 	.byte	0x00, 0xf0, 0xa1, 0x03


	//----- nvinfo : EIATTR_SPARSE_MMA_MASK
	.align		4
.L_3064:
        /*0018*/ 	.byte	0x03, 0x50
        /*001a*/ 	.short	0x0000


	//----- nvinfo : EIATTR_MAXREG_COUNT
	.align		4
        /*001c*/ 	.byte	0x03, 0x1b
        /*001e*/ 	.short	0x00ff


	//----- nvinfo : EIATTR_MERCURY_ISA_VERSION
	.align		4
        /*0020*/ 	.byte	0x03, 0x5f
        /*0022*/ 	.short	0x0101


	//----- nvinfo : EIATTR_COOP_GROUP_MASK_REGIDS
	.align		4
        /*0024*/ 	.byte	0x04, 0x29
        /*0026*/ 	.short	(.L_3066 - .L_3065)


	//   ....[0]....
.L_3065:
        /*0028*/ 	.word	0xffffffff


	//   ....[1]....
        /*002c*/ 	.word	0xffffffff


	//   ....[2]....
        /*0030*/ 	.word	0xffffffff


	//   ....[3]....
        /*0034*/ 	.word	0xffffffff


	//   ....[4]....
        /*0038*/ 	.word	0xffffffff


	//   ....[5]....
        /*003c*/ 	.word	0xffffffff


	//   ....[6]....
        /*0040*/ 	.word	0xffffffff


	//   ....[7]....
        /*0044*/ 	.word	0xffffffff


	//   ....[8]....
        /*0048*/ 	.word	0xffffffff


	//   ....[9]....
        /*004c*/ 	.word	0xffffffff


	//   ....[10]....
        /*0050*/ 	.word	0x050000b4


	//   ....[11]....
        /*0054*/ 	.word	0x050000b4


	//   ....[12]....
        /*0058*/ 	.word	0x050000b4


	//   ....[13]....
        /*005c*/ 	.word	0x050000b4


	//   ....[14]....
        /*0060*/ 	.word	0x050000b4


	//   ....[15]....
        /*0064*/ 	.word	0x050000b4


	//   ....[16]....
        /*0068*/ 	.word	0x050000b4


	//   ....[17]....
        /*006c*/ 	.word	0x050000b4


	//   ....[18]....
        /*0070*/ 	.word	0x050000b4


	//   ....[19]....
        /*0074*/ 	.word	0x050000b4


	//----- nvinfo : EIATTR_COOP_GROUP_INSTR_OFFSETS
	.align		4
.L_3066:
        /*0078*/ 	.byte	0x04, 0x28
        /*007a*/ 	.short	(.L_3068 - .L_3067)


	//   ....[0]....
.L_3067:
        /*007c*/ 	.word	0x00001d90


	//   ....[1]....
        /*0080*/ 	.word	0x00001dd0


	//   ....[2]....
        /*0084*/ 	.word	0x00001df0


	//   ....[3]....
        /*0088*/ 	.word	0x00001e10


	//   ....[4]....
        /*008c*/ 	.word	0x00001e30


	//   ....[5]....
        /*0090*/ 	.word	0x00002370


	//   ....[6]....
        /*0094*/ 	.word	0x00002390


	//   ....[7]....
        /*0098*/ 	.word	0x000023b0


	//   ....[8]....
        /*009c*/ 	.word	0x000023d0


	//   ....[9]....
        /*00a0*/ 	.word	0x000023f0


	//   ....[10]....
        /*00a4*/ 	.word	0x000030b0


	//   ....[11]....
        /*00a8*/ 	.word	0x00003160


	//   ....[12]....
        /*00ac*/ 	.word	0x000031d0


	//   ....[13]....
        /*00b0*/ 	.word	0x00003240


	//   ....[14]....
        /*00b4*/ 	.word	0x000032b0


	//   ....[15]....
        /*00b8*/ 	.word	0x00003850


	//   ....[16]....
        /*00bc*/ 	.word	0x000038c0


	//   ....[17]....
        /*00c0*/ 	.word	0x00003930


	//   ....[18]....
        /*00c4*/ 	.word	0x000039a0


	//   ....[19]....
        /*00c8*/ 	.word	0x00003a10


	//----- nvinfo : EIATTR_EXIT_INSTR_OFFSETS
	.align		4
.L_3068:
        /*00cc*/ 	.byte	0x04, 0x1c
        /*00ce*/ 	.short	(.L_3070 - .L_3069)


	//   ....[0]....
.L_3069:
        /*00d0*/ 	.word	0x000008e0


	//   ....[1]....
        /*00d4*/ 	.word	0x00003040


	//----- nvinfo : EIATTR_MAX_THREADS
	.align		4
.L_3070:
        /*00d8*/ 	.byte	0x04, 0x05
        /*00da*/ 	.short	(.L_3072 - .L_3071)
.L_3071:
        /*00dc*/ 	.word	0x00000080
        /*00e0*/ 	.word	0x00000001
        /*00e4*/ 	.word	0x00000001


	//----- nvinfo : EIATTR_CRS_STACK_SIZE
	.align		4
.L_3072:
        /*00e8*/ 	.byte	0x04, 0x1e
        /*00ea*/ 	.short	(.L_3074 - .L_3073)
.L_3073:
        /*00ec*/ 	.word	0x00000000


	//----- nvinfo : EIATTR_CBANK_PARAM_SIZE
	.align		4
.L_3074:
        /*00f0*/ 	.byte	0x03, 0x19
        /*00f2*/ 	.short	0x00e8


	//----- nvinfo : EIATTR_PARAM_CBANK
	.align		4
        /*00f4*/ 	.byte	0x04, 0x0a
        /*00f6*/ 	.short	(.L_3076 - .L_3075)
	.align		4
.L_3075:
        /*00f8*/ 	.word	index@(.nv.constant0._ZN10layer_norm13ln_fwd_kernelINS_13Kernel_traitsIf6__halffS2_fjLj1280ELj1ELj4ELj1ELj16ENS_18Kernel_traits_baseILj1280EfS2_fS2_fjLj128EEEEELb0ELb1ELb0ELb0EEEvNS_9FwdParamsE)
        /*00fc*/ 	.short	0x0210
        /*00fe*/ 	.short	0x00e8


	//----- nvinfo : EIATTR_SW_WAR
	.align		4
.L_3076:
        /*0100*/ 	.byte	0x04, 0x36
        /*0102*/ 	.short	(.L_3078 - .L_3077)
.L_3077:
        /*0104*/ 	.word	0x00000008
.L_3078:


//--------------------- .nv.info._ZN10layer_norm13ln_fwd_kernelINS_13Kernel_traitsIf6__halffS2_fjLj1280ELj1ELj4ELj1ELj16ENS_18Kernel_traits_baseILj1280EfS2_fS2_fjLj128EEEEELb0ELb1ELb0ELb1EEEvNS_9FwdParamsE --------------------------
	.section	.nv.info._ZN10layer_norm13ln_fwd_kernelINS_13Kernel_traitsIf6__halffS2_fjLj1280ELj1ELj4ELj1ELj16ENS_18Kernel_traits_baseILj1280EfS2_fS2_fjLj128EEEEELb0ELb1ELb0ELb1EEEvNS_9FwdParamsE,"",@"SHT_CUDA_INFO"
	.sectionflags	@""
	.align	4


	//----- nvinfo : EIATTR_CUDA_API_VERSION
	.align		4
        /*0000*/ 	.byte	0x04, 0x37
        /*0002*/ 	.short	(.L_3080 - .L_3079)
.L_3079:
        /*0004*/ 	.word	0x00000082


	//----- nvinfo : EIATTR_KPARAM_INFO
	.align		4
.L_3080:
        /*0008*/ 	.byte	0x04, 0x17
        /*000a*/ 	.short	(.L_3082 - .L_3081)
.L_3081:
        /*000c*/ 	.word	0x00000000
        /*0010*/ 	.short	0x0000
        /*0012*/ 	.short	0x0000
        /*0014*/ 	.byte	0x00, 0xf0, 0xa1, 0x03


	//----- nvinfo : EIATTR_SPARSE_MMA_MASK
	.align		4
.L_3082:
        /*0018*/ 	.byte	0x03, 0x50
        /*001a*/ 	.short	0x0000


	//----- nvinfo : EIATTR_MAXREG_COUNT
	.align		4
        /*001c*/ 	.byte	0x03, 0x1b
        /*001e*/ 	.short	0x00ff


	//----- nvinfo : EIATTR_MERCURY_ISA_VERSION
	.align		4
        /*0020*/ 	.byte	0x03, 0x5f
        /*0022*/ 	.short	0x0101


	//----- nvinfo : EIATTR_COOP_GROUP_MASK_REGIDS
	.align		4
        /*0024*/ 	.byte	0x04, 0x29
        /*0026*/ 	.short	(.L_3084 - .L_3083)


	//   ....[0]....
.L_3083:
        /*0028*/ 	.word	0xffffffff


	//   ....[1]....
        /*002c*/ 	.word	0xffffffff


	//   ....[2]....
        /*0030*/ 	.word	0xffffffff


	//   ....[3]....
        /*0034*/ 	.word	0xffffffff


	//   ....[4]....
        /*0038*/ 	.word	0xffffffff


	//   ....[5]....
        /*003c*/ 	.word	0xffffffff


	//   ....[6]....
        /*0040*/ 	.word	0xffffffff


	//   ....[7]....
        /*0044*/ 	.word	0xffffffff


	//   ....[8]....
        /*0048*/ 	.word	0xffffffff


	//   ....[9]....
        /*004c*/ 	.word	0xffffffff


	//   ....[10]....
        /*0050*/ 	.word	0x050000b0


	//   ....[11]....
        /*0054*/ 	.word	0x050000b0


	//   ....[12]....
        /*0058*/ 	.word	0x050000b0


	//   ....[13]....
        /*005c*/ 	.word	0x050000b0


	//   ....[14]....
        /*0060*/ 	.word	0x050000b0


	//   ....[15]....
        /*0064*/ 	.word	0x050000b0


	//   ....[16]....
        /*0068*/ 	.word	0x050000b0


	//   ....[17]....
        /*006c*/ 	.word	0x050000b0


	//   ....[18]....
        /*0070*/ 	.word	0x050000b0


	//   ....[19]....
        /*0074*/ 	.word	0x050000b0


	//----- nvinfo : EIATTR_COOP_GROUP_INSTR_OFFSETS
	.align		4
.L_3084:
        /*0078*/ 	.byte	0x04, 0x28
        /*007a*/ 	.short	(.L_3086 - .L_3085)


	//   ....[0]....
.L_3085:
        /*007c*/ 	.word	0x00001840


	//   ....[1]....
        /*0080*/ 	.word	0x00001860


	//   ....[2]....
        /*0084*/ 	.word	0x00001880


	//   ....[3]....
        /*0088*/ 	.word	0x000018a0


	//   ....[4]....
        /*008c*/ 	.word	0x000018d0


	//   ....[5]....
        /*0090*/ 	.word	0x00001e00


	//   ....[6]....
        /*0094*/ 	.word	0x00001e20


	//   ....[7]....
        /*0098*/ 	.word	0x00001e40


	//   ....[8]....
        /*009c*/ 	.word	0x00001e60


	//   ....[9]....
        /*00a0*/ 	.word	0x00001e80


	//   ....[10]....
        /*00a4*/ 	.word	0x00002980


	//   ....[11]....
        /*00a8*/ 	.word	0x00002a20


	//   ....[12]....
        /*00ac*/ 	.word	0x00002a90


	//   ....[13]....
        /*00b0*/ 	.word	0x00002b00


	//   ....[14]....
        /*00b4*/ 	.word	0x00002b80


	//   ....[15]....
        /*00b8*/ 	.word	0x00003100


	//   ....[16]....
        /*00bc*/ 	.word	0x00003170


	//   ....[17]....
        /*00c0*/ 	.word	0x000031e0


	//   ....[18]....
        /*00c4*/ 	.word	0x00003250


	//   ....[19]....
        /*00c8*/ 	.word	0x000032c0


	//----- nvinfo : EIATTR_EXIT_INSTR_OFFSETS
	.align		4
.L_3086:
        /*00cc*/ 	.byte	0x04, 0x1c
        /*00ce*/ 	.short	(.L_3088 - .L_3087)


	//   ....[0]....
.L_3087:
        /*00d0*/ 	.word	0x00000340


	//   ....[1]....
        /*00d4*/ 	.word	0x00002910


	//----- nvinfo : EIATTR_MAX_THREADS
	.align		4
.L_3088:
        /*00d8*/ 	.byte	0x04, 0x05
        /*00da*/ 	.short	(.L_3090 - .L_3089)
.L_3089:
        /*00dc*/ 	.word	0x00000080
        /*00e0*/ 	.word	0x00000001
        /*00e4*/ 	.word	0x00000001


	//----- nvinfo : EIATTR_CRS_STACK_SIZE
	.align		4
.L_3090:
        /*00e8*/ 	.byte	0x04, 0x1e
        /*00ea*/ 	.short	(.L_3092 - .L_3091)
.L_3091:
        /*00ec*/ 	.word	0x00000000


	//----- nvinfo : EIATTR_CBANK_PARAM_SIZE
	.align		4
.L_3092:
        /*00f0*/ 	.byte	0x03, 0x19
        /*00f2*/ 	.short	0x00e8


	//----- nvinfo : EIATTR_PARAM_CBANK
	.align		4
        /*00f4*/ 	.byte	0x04, 0x0a
        /*00f6*/ 	.short	(.L_3094 - .L_3093)
	.align		4
.L_3093:
        /*00f8*/ 	.word	index@(.nv.constant0._ZN10layer_norm13ln_fwd_kernelINS_13Kernel_traitsIf6__halffS2_fjLj1280ELj1ELj4ELj1ELj16ENS_18Kernel_traits_baseILj1280EfS2_fS2_fjLj128EEEEELb0ELb1ELb0ELb1EEEvNS_9FwdParamsE)
        /*00fc*/ 	.short	0x0210
        /*00fe*/ 	.short	0x00e8


	//----- nvinfo : EIATTR_SW_WAR
	.align		4
.L_3094:
        /*0100*/ 	.byte	0x04, 0x36
        /*0102*/ 	.short	(.L_3096 - .L_3095)
.L_3095:
        /*0104*/ 	.word	0x00000008
.L_3096:


//--------------------- .nv.info._ZN10layer_norm13ln_fwd_kernelINS_13Kernel_traitsIf6__halffS2_fjLj1280ELj1ELj4ELj1ELj16ENS_18Kernel_traits_baseILj1280EfS2_fS2_fjLj128EEEEELb0ELb1ELb1ELb0EEEvNS_9FwdParamsE --------------------------
	.section	.nv.info._ZN10layer_norm13ln_fwd_kernelINS_13Kernel_traitsIf6__halffS2_fjLj1280ELj1ELj4ELj1ELj16ENS_18Kernel_traits_baseILj1280EfS2_fS2_fjLj128EEEEELb0ELb1ELb1ELb0EEEvNS_9FwdParamsE,"",@"SHT_CUDA_INFO"
	.sectionflags	@""
	.align	4


	//----- nvinfo : EIATTR_CUDA_API_VERSION
	.align		4
        /*0000*/ 	.byte	0x04, 0x37
        /*0002*/ 	.short	(.L_3098 - .L_3097)
.L_3097:
        /*0004*/ 	.word	0x00000082


	//----- nvinfo : EIATTR_KPARAM_INFO
	.align		4
.L_3098:
        /*0008*/ 	.byte	0x04, 0x17
        /*000a*/ 	.short	(.L_3100 - .L_3099)
.L_3099:
        /*000c*/ 	.word	0x00000000
        /*0010*/ 	.short	0x0000
        /*0012*/ 	.short	0x0000
        /*0014*/ 	.byte	0x00, 0xf0, 0xa1, 0x03


	//----- nvinfo : EIATTR_SPARSE_MMA_MASK
	.align		4
.L_3100:
        /*0018*/ 	.byte	0x03, 0x50
        /*001a*/ 	.short	0x0000


	//----- nvinfo : EIATTR_MAXREG_COUNT
	.align		4
        /*001c*/ 	.byte	0x03, 0x1b
        /*001e*/ 	.short	0x00ff


	//----- nvinfo : EIATTR_MERCURY_ISA_VERSION
	.align		4
        /*0020*/ 	.byte	0x03, 0x5f
        /*0022*/ 	.short	0x0101


	//----- nvinfo : EIATTR_COOP_GROUP_MASK_REGIDS
	.align		4
        /*0024*/ 	.byte	0x04, 0x29
        /*0026*/ 	.short	(.L_3102 - .L_3101)


	//   ....[0]....
.L_3101:
        /*0028*/ 	.word	0xffffffff


	//   ....[1]....
        /*002c*/ 	.word	0xffffffff


	//   ....[2]....
        /*0030*/ 	.word	0xffffffff


	//   ....[3]....
        /*0034*/ 	.word	0xffffffff


	//   ....[4]....
        /*0038*/ 	.word	0xffffffff


	//   ....[5]....
        /*003c*/ 	.word	0xffffffff


	//   ....[6]....
        /*0040*/ 	.word	0xffffffff


	//   ....[7]....
        /*0044*/ 	.word	0xffffffff


	//   ....[8]....
        /*0048*/ 	.word	0xffffffff


	//   ....[9]....
        /*004c*/ 	.word	0xffffffff


	//   ....[10]....
        /*0050*/ 	.word	0x050000c2


	//   ....[11]....
        /*0054*/ 	.word	0x050000c2


	//   ....[12]....
        /*0058*/ 	.word	0x050000c2


	//   ....[13]....
        /*005c*/ 	.word	0x050000c2


	//   ....[14]....
        /*0060*/ 	.word	0x050000c2


	//   ....[15]....
        /*0064*/ 	.word	0x050000c2


	//   ....[16]....
        /*0068*/ 	.word	0x050000c2


	//   ....[17]....
        /*006c*/ 	.word	0x050000c2


	//   ....[18]....
        /*0070*/ 	.word	0x050000c2


	//   ....[19]....
        /*0074*/ 	.word	0x050000c2


	//----- nvinfo : EIATTR_COOP_GROUP_INSTR_OFFSETS
	.align		4
.L_3102:
        /*0078*/ 	.byte	0x04, 0x28
        /*007a*/ 	.short	(.L_3104 - .L_3103)


	//   ....[0]....
.L_3103:
        /*007c*/ 	.word	0x00002cf0


	//   ....[1]....
        /*0080*/ 	.word	0x00002d20


	//   ....[2]....
        /*0084*/ 	.word	0x00002d40


	//   ....[3]....
        /*0088*/ 	.word	0x00002d60


	//   ....[4]....
        /*008c*/ 	.word	0x00002d80


	//   ....[5]....
        /*0090*/ 	.word	0x000032c0


	//   ....[6]....
        /*0094*/ 	.word	0x000032e0


	//   ....[7]....
        /*0098*/ 	.word	0x00003300


	//   ....[8]....
        /*009c*/ 	.word	0x00003320


	//   ....[9]....
        /*00a0*/ 	.word	0x00003340


	//   ....[10]....
        /*00a4*/ 	.word	0x000040a0


	//   ....[11]....
        /*00a8*/ 	.word	0x00004150


	//   ....[12]....
        /*00ac*/ 	.word	0x000041c0


	//   ....[13]....
        /*00b0*/ 	.word	0x00004230


	//   ....[14]....
        /*00b4*/ 	.word	0x000042a0


	//   ....[15]....
        /*00b8*/ 	.word	0x00004830


	//   ....[16]....
        /*00bc*/ 	.word	0x000048a0


	//   ....[17]....
        /*00c0*/ 	.word	0x00004910


	//   ....[18]....
        /*00c4*/ 	.word	0x00004980


	//   ....[19]....
        /*00c8*/ 	.word	0x000049f0


	//----- nvinfo : EIATTR_EXIT_INSTR_OFFSETS
	.align		4
.L_3104:
        /*00cc*/ 	.byte	0x04, 0x1c
        /*00ce*/ 	.short	(.L_3106 - .L_3105)


	//   ....[0]....
.L_3105:
        /*00d0*/ 	.word	0x000008f0


	//   ....[1]....
        /*00d4*/ 	.word	0x00004030


	//----- nvinfo : EIATTR_MAX_THREADS
	.align		4
.L_3106:
        /*00d8*/ 	.byte	0x04, 0x05
        /*00da*/ 	.short	(.L_3108 - .L_3107)
.L_3107:
        /*00dc*/ 	.word	0x00000080
        /*00e0*/ 	.word	0x00000001
        /*00e4*/ 	.word	0x00000001


	//----- nvinfo : EIATTR_CRS_STACK_SIZE
	.align		4
.L_3108:
        /*00e8*/ 	.byte	0x04, 0x1e
        /*00ea*/ 	.short	(.L_3110 - .L_3109)
.L_3109:
        /*00ec*/ 	.word	0x00000000


	//----- nvinfo : EIATTR_CBANK_PARAM_SIZE
	.align		4
.L_3110:
        /*00f0*/ 	.byte	0x03, 0x19
        /*00f2*/ 	.short	0x00e8


	//----- nvinfo : EIATTR_PARAM_CBANK
	.align		4
        /*00f4*/ 	.byte	0x04, 0x0a
        /*00f6*/ 	.short	(.L_3112 - .L_3111)
	.align		4
.L_3111:
        /*00f8*/ 	.word	index@(.nv.constant0._ZN10layer_norm13ln_fwd_kernelINS_13Kernel_traitsIf6__halffS2_fjLj1280ELj1ELj4ELj1ELj16ENS_18Kernel_traits_baseILj1280EfS2_fS2_fjLj128EEEEELb0ELb1ELb1ELb0EEEvNS_9FwdParamsE)
        /*00fc*/ 	.short	0x0210
        /*00fe*/ 	.short	0x00e8


	//----- nvinfo : EIATTR_SW_WAR
	.align		4
.L_3112:
        /*0100*/ 	.byte	0x04, 0x36
        /*0102*/ 	.short	(.L_3114 - .L_3113)
.L_3113:
        /*0104*/ 	.word	0x00000008
.L_3114:


//--------------------- .nv.info._ZN10layer_norm13ln_fwd_kernelINS_13Kernel_traitsIf6__halffS2_fjLj1280ELj1ELj4ELj1ELj16ENS_18Kernel_traits_baseILj1280EfS2_fS2_fjLj128EEEEELb0ELb1ELb1ELb1EEEvNS_9FwdParamsE --------------------------
	.section	.nv.info._ZN10layer_norm13ln_fwd_kernelINS_13Kernel_traitsIf6__halffS2_fjLj1280ELj1ELj4ELj1ELj16ENS_18Kernel_traits_baseILj1280EfS2_fS2_fjLj128EEEEELb0ELb1ELb1ELb1EEEvNS_9FwdParamsE,"",@"SHT_CUDA_INFO"
	.sectionflags	@""
	.align	4


	//----- nvinfo : EIATTR_CUDA_API_VERSION
	.align		4
        /*0000*/ 	.byte	0x04, 0x37
        /*0002*/ 	.short	(.L_3116 - .L_3115)
.L_3115:
        /*0004*/ 	.word	0x00000082


	//----- nvinfo : EIATTR_KPARAM_INFO
	.align		4
.L_3116:
        /*0008*/ 	.byte	0x04, 0x17
        /*000a*/ 	.short	(.L_3118 - .L_3117)
.L_3117:
        /*000c*/ 	.word	0x00000000
        /*0010*/ 	.short	0x0000
        /*0012*/ 	.short	0x0000
        /*0014*/ 	.byte	0x00, 0xf0, 0xa1, 0x03


	//----- nvinfo : EIATTR_SPARSE_MMA_MASK
	.align		4
.L_3118:
        /*0018*/ 	.byte	0x03, 0x50
        /*001a*/ 	.short	0x0000


	//----- nvinfo : EIATTR_MAXREG_COUNT
	.align		4
        /*001c*/ 	.byte	0x03, 0x1b
        /*001e*/ 	.short	0x00ff


	//----- nvinfo : EIATTR_MERCURY_ISA_VERSION
	.align		4
        /*0020*/ 	.byte	0x03, 0x5f
        /*0022*/ 	.short	0x0101


	//----- nvinfo : EIATTR_COOP_GROUP_MASK_REGIDS
	.align		4
        /*0024*/ 	.byte	0x04, 0x29
        /*0026*/ 	.short	(.L_3120 - .L_3119)


	//   ....[0]....
.L_3119:
        /*0028*/ 	.word	0xffffffff


	//   ....[1]....
        /*002c*/ 	.word	0xffffffff


	//   ....[2]....
        /*0030*/ 	.word	0xffffffff


	//   ....[3]....
        /*0034*/ 	.word	0xffffffff


	//   ....[4]....
        /*0038*/ 	.word	0xffffffff


	//   ....[5]....
        /*003c*/ 	.word	0xffffffff


	//   ....[6]....
        /*0040*/ 	.word	0xffffffff


	//   ....[7]....
        /*0044*/ 	.word	0xffffffff


	//   ....[8]....
        /*0048*/ 	.word	0xffffffff


	//   ....[9]....
        /*004c*/ 	.word	0xffffffff


	//   ....[10]....
        /*0050*/ 	.word	0x050000ba


	//   ....[11]....
        /*0054*/ 	.word	0x050000ba


	//   ....[12]....
        /*0058*/ 	.word	0x050000ba


	//   ....[13]....
        /*005c*/ 	.word	0x050000ba


	//   ....[14]....
        /*0060*/ 	.word	0x050000ba


	//   ....[15]....
        /*0064*/ 	.word	0x050000ba


	//   ....[16]....
        /*0068*/ 	.word	0x050000ba


	//   ....[17]....
        /*006c*/ 	.word	0x050000ba


	//   ....[18]....
        /*0070*/ 	.word	0x050000ba


	//   ....[19]....
        /*0074*/ 	.word	0x050000ba


	//----- nvinfo : EIATTR_COOP_GROUP_INSTR_OFFSETS
	.align		4
.L_3120:
        /*0078*/ 	.byte	0x04, 0x28
        /*007a*/ 	.short	(.L_3122 - .L_3121)


	//   ....[0]....
.L_3121:
        /*007c*/ 	.word	0x000025a0


	//   ....[1]....
        /*0080*/ 	.word	0x000025c0


	//   ....[2]....
        /*0084*/ 	.word	0x000025e0


	//   ....[3]....
        /*0088*/ 	.word	0x00002600


	//   ....[4]....
        /*008c*/ 	.word	0x00002630


	//   ....[5]....
        /*0090*/ 	.word	0x00002b60


	//   ....[6]....
        /*0094*/ 	.word	0x00002b80


	//   ....[7]....
        /*0098*/ 	.word	0x00002ba0


	//   ....[8]....
        /*009c*/ 	.word	0x00002bc0


	//   ....[9]....
        /*00a0*/ 	.word	0x00002be0


	//   ....[10]....
        /*00a4*/ 	.word	0x000037d0


	//   ....[11]....
        /*00a8*/ 	.word	0x00003870


	//   ....[12]....
        /*00ac*/ 	.word	0x000038e0


	//   ....[13]....
        /*00b0*/ 	.word	0x00003950


	//   ....[14]....
        /*00b4*/ 	.word	0x000039d0


	//   ....[15]....
        /*00b8*/ 	.word	0x00003f50


	//   ....[16]....
        /*00bc*/ 	.word	0x00003fc0


	//   ....[17]....
        /*00c0*/ 	.word	0x00004030


	//   ....[18]....
        /*00c4*/ 	.word	0x000040a0


	//   ....[19]....
        /*00c8*/ 	.word	0x00004110


	//----- nvinfo : EIATTR_EXIT_INSTR_OFFSETS
	.align		4
.L_3122:
        /*00cc*/ 	.byte	0x04, 0x1c
        /*00ce*/ 	.short	(.L_3124 - .L_3123)


	//   ....[0]....
.L_3123:
        /*00d0*/ 	.word	0x00000340


	//   ....[1]....
        /*00d4*/ 	.word	0x00003760


	//----- nvinfo : EIATTR_MAX_THREADS
	.align		4
.L_3124:
        /*00d8*/ 	.byte	0x04, 0x05
        /*00da*/ 	.short	(.L_3126 - .L_3125)
.L_3125:
        /*00dc*/ 	.word	0x00000080
        /*00e0*/ 	.word	0x00000001
        /*00e4*/ 	.word	0x00000001


	//----- nvinfo : EIATTR_CRS_STACK_SIZE
	.align		4
.L_3126:
        /*00e8*/ 	.byte	0x04, 0x1e
        /*00ea*/ 	.short	(.L_3128 - .L_3127)
.L_3127:
        /*00ec*/ 	.word	0x00000000


	//----- nvinfo : EIATTR_CBANK_PARAM_SIZE
	.align		4
.L_3128:
        /*00f0*/ 	.byte	0x03, 0x19
        /*00f2*/ 	.short	0x00e8


	//----- nvinfo : EIATTR_PARAM_CBANK
	.align		4
        /*00f4*/ 	.byte	0x04, 0x0a
        /*00f6*/ 	.short	(.L_3130 - .L_3129)
	.align		4
.L_3129:
        /*00f8*/ 	.word	index@(.nv.constant0._ZN10layer_norm13ln_fwd_kernelINS_13Kernel_traitsIf6__halffS2_fjLj1280ELj1ELj4ELj1ELj16ENS_18Kernel_traits_baseILj1280EfS2_fS2_fjLj128EEEEELb0ELb1ELb1ELb1EEEvNS_9FwdParamsE)
        /*00fc*/ 	.short	0x0210
        /*00fe*/ 	.short	0x00e8


	//----- nvinfo : EIATTR_SW_WAR
	.align		4
.L_3130:
        /*0100*/ 	.byte	0x04, 0x36
        /*0102*/ 	.short	(.L_3132 - .L_3131)
.L_3131:
        /*0104*/ 	.word	0x00000008
.L_3132:


//--------------------- .nv.info._ZN10layer_norm13ln_fwd_kernelINS_13Kernel_traitsIf6__halffS2_fjLj1280ELj1ELj4ELj1ELj16ENS_18Kernel_traits_baseILj1280EfS2_fS2_fjLj128EEEEELb1ELb0ELb0ELb0EEEvNS_9FwdParamsE --------------------------
	.section	.nv.info._ZN10layer_norm13ln_fwd_kernelINS_13Kernel_traitsIf6__halffS2_fjLj1280ELj1ELj4ELj1ELj16ENS_18Kernel_traits_baseILj1280EfS2_fS2_fjLj128EEEEELb1ELb0ELb0ELb0EEEvNS_9FwdParamsE,"",@"SHT_CUDA_INFO"
	.sectionflags	@""
	.align	4


	//----- nvinfo : EIATTR_CUDA_API_VERSION
	.align		4
        /*0000*/ 	.byte	0x04, 0x37
        /*0002*/ 	.short	(.L_3134 - .L_3133)
.L_3133:
        /*0004*/ 	.word	0x00000082


	//----- nvinfo : EIATTR_KPARAM_INFO
	.align		4
.L_3134:
        /*0008*/ 	.byte	0x04, 0x17
        /*000a*/ 	.short	(.L_3136 - .L_3135)
.L_3135:
        /*000c*/ 	.word	0x00000000
        /*0010*/ 	.short	0x0000
        /*0012*/ 	.short	0x0000
        /*0014*/ 	.byte	0x00, 0xf0, 0xa1, 0x03


	//----- nvinfo : EIATTR_SPARSE_MMA_MASK
	.align		4
.L_3136:
        /*0018*/ 	.byte	0x03, 0x50
        /*001a*/ 	.short	0x0000


	//----- nvinfo : EIATTR_MAXREG_COUNT
	.align		4
        /*001c*/ 	.byte	0x03, 0x1b
        /*001e*/ 	.short	0x00ff


	//----- nvinfo : EIATTR_MERCURY_ISA_VERSION
	.align		4
        /*0020*/ 	.byte	0x03, 0x5f
        /*0022*/ 	.short	0x0101


	//----- nvinfo : EIATTR_COOP_GROUP_MASK_REGIDS
	.align		4
        /*0024*/ 	.byte	0x04, 0x29
        /*0026*/ 	.short	(.L_3138 - .L_3137)


	//   ....[0]....
.L_3137:
        /*0028*/ 	.word	0xffffffff


	//   ....[1]....
        /*002c*/ 	.word	0xffffffff


	//   ....[2]....
        /*0030*/ 	.word	0xffffffff


	//   ....[3]....
        /*0034*/ 	.word	0xffffffff


	//   ....[4]....
        /*0038*/ 	.word	0xffffffff


	//   ....[5]....
        /*003c*/ 	.word	0xffffffff


	//   ....[6]....
        /*0040*/ 	.word	0xffffffff


	//   ....[7]....
        /*0044*/ 	.word	0xffffffff


	//   ....[8]....
        /*0048*/ 	.word	0xffffffff


	//   ....[9]....
        /*004c*/ 	.word	0xffffffff


	//   ....[10]....
        /*0050*/ 	.word	0x05000097


	//   ....[11]....
        /*0054*/ 	.word	0x05000097


	//   ....[12]....
        /*0058*/ 	.word	0x05000097


	//   ....[13]....
        /*005c*/ 	.word	0x05000097


	//   ....[14]....
        /*0060*/ 	.word	0x05000097


	//   ....[15]....
        /*0064*/ 	.word	0x05000097


	//   ....[16]....
        /*0068*/ 	.word	0x05000097


	//   ....[17]....
        /*006c*/ 	.word	0x05000097


	//   ....[18]....
        /*0070*/ 	.word	0x05000097


	//   ....[19]....
        /*0074*/ 	.word	0x05000097


	//----- nvinfo : EIATTR_COOP_GROUP_INSTR_OFFSETS
	.align		4
.L_3138:
        /*0078*/ 	.byte	0x04, 0x28
        /*007a*/ 	.short	(.L_3140 - .L_3139)


	//   ....[0]....
.L_3139:
        /*007c*/ 	.word	0x0000eff0


	//   ....[1]....
        /*0080*/ 	.word	0x0000f020


	//   ....[2]....
        /*0084*/ 	.word	0x0000f040


	//   ....[3]....
        /*0088*/ 	.word	0x0000f060


	//   ....[4]....
        /*008c*/ 	.word	0x0000f080


	//   ....[5]....
        /*0090*/ 	.word	0x0000f5c0


	//   ....[6]....
        /*0094*/ 	.word	0x0000f5e0


	//   ....[7]....
        /*0098*/ 	.word	0x0000f600


	//   ....[8]....
        /*009c*/ 	.word	0x0000f620


	//   ....[9]....
        /*00a0*/ 	.word	0x0000f640


	//   ....[10]....
        /*00a4*/ 	.word	0x00010320


	//   ....[11]....
        /*00a8*/ 	.word	0x000103d0


	//   ....[12]....
        /*00ac*/ 	.word	0x00010440


	//   ....[13]....
        /*00b0*/ 	.word	0x000104b0


	//   ....[14]....
        /*00b4*/ 	.word	0x00010520


	//   ....[15]....
        /*00b8*/ 	.word	0x00010ab0


	//   ....[16]....
        /*00bc*/ 	.word	0x00010b20


	//   ....[17]....
        /*00c0*/ 	.word	0x00010b90


	//   ....[18]....
        /*00c4*/ 	.word	0x00010c00


	//   ....[19]....
        /*00c8*/ 	.word	0x00010c70


	//----- nvinfo : EIATTR_EXIT_INSTR_OFFSETS
	.align		4
.L_3140:
        /*00cc*/ 	.byte	0x04, 0x1c
        /*00ce*/ 	.short	(.L_3142 - .L_3141)


	//   ....[0]....
.L_3141:
        /*00d0*/ 	.word	0x00000c50


	//   ....[1]....
        /*00d4*/ 	.word	0x000102b0


	//----- nvinfo : EIATTR_MAX_THREADS
	.align		4
.L_3142:
        /*00d8*/ 	.byte	0x04, 0x05
        /*00da*/ 	.short	(.L_3144 - .L_3143)
.L_3143:
        /*00dc*/ 	.word	0x00000080
        /*00e0*/ 	.word	0x00000001
        /*00e4*/ 	.word	0x00000001


	//----- nvinfo : EIATTR_CRS_STACK_SIZE
	.align		4
.L_3144:
        /*00e8*/ 	.byte	0x04, 0x1e
        /*00ea*/ 	.short	(.L_3146 - .L_3145)
.L_3145:
        /*00ec*/ 	.word	0x00000000


	//----- nvinfo : EIATTR_CBANK_PARAM_SIZE
	.align		4
.L_3146:
        /*00f0*/ 	.byte	0x03, 0x19
        /*00f2*/ 	.short	0x00e8


	//----- nvinfo : EIATTR_PARAM_CBANK
	.align		4
        /*00f4*/ 	.byte	0x04, 0x0a
        /*00f6*/ 	.short	(.L_3148 - .L_3147)
	.align		4
.L_3147:
        /*00f8*/ 	.word	index@(.nv.constant0._ZN10layer_norm13ln_fwd_kernelINS_13Kernel_traitsIf6__halffS2_fjLj1280ELj1ELj4ELj1ELj16ENS_18Kernel_traits_baseILj1280EfS2_fS2_fjLj128EEEEELb1ELb0ELb0ELb0EEEvNS_9FwdParamsE)
        /*00fc*/ 	.short	0x0210
        /*00fe*/ 	.short	0x00e8


	//----- nvinfo : EIATTR_SW_WAR
	.align		4
.L_3148:
        /*0100*/ 	.byte	0x04, 0x36
        /*0102*/ 	.short	(.L_3150 - .L_3149)
.L_3149:
        /*0104*/ 	.word	0x00000008
.L_3150:


//--------------------- .nv.info._ZN10layer_norm13ln_fwd_kernelINS_13Kernel_traitsIf6__halffS2_fjLj1280ELj1ELj4ELj1ELj16ENS_18Kernel_traits_baseILj1280EfS2_fS2_fjLj128EEEEELb1ELb0ELb0ELb1EEEvNS_9FwdParamsE --------------------------
	.section	.nv.info._ZN10layer_norm13ln_fwd_kernelINS_13Kernel_traitsIf6__halffS2_fjLj1280ELj1ELj4ELj1ELj16ENS_18Kernel_traits_baseILj1280EfS2_fS2_fjLj128EEEEELb1ELb0ELb0ELb1EEEvNS_9FwdParamsE,"",@"SHT_CUDA_INFO"
	.sectionflags	@""
	.align	4


	//----- nvinfo : EIATTR_CUDA_API_VERSION
	.align		4
        /*0000*/ 	.byte	0x04, 0x37
        /*0002*/ 	.short	(.L_3152 - .L_3151)
.L_3151:
        /*0004*/ 	.word	0x00000082


	//----- nvinfo : EIATTR_KPARAM_INFO
	.align		4
.L_3152:
        /*0008*/ 	.byte	0x04, 0x17
        /*000a*/ 	.short	(.L_3154 - .L_3153)
.L_3153:
        /*000c*/ 	.word	0x00000000
        /*0010*/ 	.short	0x0000
        /*0012*/ 	.short	0x0000
        /*0014*/ 	.byte	0x00, 0xf0, 0xa1, 0x03


	//----- nvinfo : EIATTR_SPARSE_MMA_MASK
	.align		4
.L_3154:
        /*0018*/ 	.byte	0x03, 0x50
        /*001a*/ 	.short	0x0000


	//----- nvinfo : EIATTR_MAXREG_COUNT
	.align		4
        /*001c*/ 	.byte	0x03, 0x1b
        /*001e*/ 	.short	0x00ff


	//----- nvinfo : EIATTR_MERCURY_ISA_VERSION
	.align		4
        /*0020*/ 	.byte	0x03, 0x5f
        /*0022*/ 	.short	0x0101


	//----- nvinfo : EIATTR_COOP_GROUP_MASK_REGIDS
	.align		4
        /*0024*/ 	.byte	0x04, 0x29
        /*0026*/ 	.short	(.L_3156 - .L_3155)


	//   ....[0]....
.L_3155:
        /*0028*/ 	.word	0xffffffff


	//   ....[1]....
        /*002c*/ 	.word	0xffffffff


	//   ....[2]....
        /*0030*/ 	.word	0xffffffff


	//   ....[3]....
        /*0034*/ 	.word	0xffffffff


	//   ....[4]....
        /*0038*/ 	.word	0xffffffff


	//   ....[5]....
        /*003c*/ 	.word	0xffffffff


	//   ....[6]....
        /*0040*/ 	.word	0xffffffff


	//   ....[7]....
        /*0044*/ 	.word	0xffffffff


	//   ....[8]....
        /*0048*/ 	.word	0xffffffff


	//   ....[9]....
        /*004c*/ 	.word	0xffffffff


	//   ....[10]....
        /*0050*/ 	.word	0x05000094


	//   ....[11]....
        /*0054*/ 	.word	0x05000094


	//   ....[12]....
        /*0058*/ 	.word	0x05000094


	//   ....[13]....
        /*005c*/ 	.word	0x05000094


	//   ....[14]....
        /*0060*/ 	.word	0x05000094


	//   ....[15]....
        /*0064*/ 	.word	0x05000094


	//   ....[16]....
        /*0068*/ 	.word	0x05000094


	//   ....[17]....
        /*006c*/ 	.word	0x05000094


	//   ....[18]....
        /*0070*/ 	.word	0x05000094


	//   ....[19]....
        /*0074*/ 	.word	0x05000094


	//----- nvinfo : EIATTR_COOP_GROUP_INSTR_OFFSETS
	.align		4
.L_3156:
        /*0078*/ 	.byte	0x04, 0x28
        /*007a*/ 	.short	(.L_3158 - .L_3157)


	//   ....[0]....
.L_3157:
        /*007c*/ 	.word	0x0000e9f0


	//   ....[1]....
        /*0080*/ 	.word	0x0000ea10


	//   ....[2]....
        /*0084*/ 	.word	0x0000ea30


	//   ....[3]....
        /*0088*/ 	.word	0x0000ea60


	//   ....[4]....
        /*008c*/ 	.word	0x0000ea80


	//   ....[5]....
        /*0090*/ 	.word	0x0000efb0


	//   ....[6]....
        /*0094*/ 	.word	0x0000efd0


	//   ....[7]....
        /*0098*/ 	.word	0x0000eff0


	//   ....[8]....
        /*009c*/ 	.word	0x0000f010


	//   ....[9]....
        /*00a0*/ 	.word	0x0000f030


	//   ....[10]....
        /*00a4*/ 	.word	0x0000fb80


	//   ....[11]....
        /*00a8*/ 	.word	0x0000fc20


	//   ....[12]....
        /*00ac*/ 	.word	0x0000fc90


	//   ....[13]....
        /*00b0*/ 	.word	0x0000fd10


	//   ....[14]....
        /*00b4*/ 	.word	0x0000fd80


	//   ....[15]....
        /*00b8*/ 	.word	0x000102f0


	//   ....[16]....
        /*00bc*/ 	.word	0x00010360


	//   ....[17]....
        /*00c0*/ 	.word	0x000103d0


	//   ....[18]....
        /*00c4*/ 	.word	0x00010440


	//   ....[19]....
        /*00c8*/ 	.word	0x000104b0


	//----- nvinfo : EIATTR_EXIT_INSTR_OFFSETS
	.align		4
.L_3158:
        /*00cc*/ 	.byte	0x04, 0x1c
        /*00ce*/ 	.short	(.L_3160 - .L_3159)


	//   ....[0]....
.L_3159:
        /*00d0*/ 	.word	0x00000780


	//   ....[1]....
        /*00d4*/ 	.word	0x0000fb10


	//----- nvinfo : EIATTR_MAX_THREADS
	.align		4
.L_3160:
        /*00d8*/ 	.byte	0x04, 0x05
        /*00da*/ 	.short	(.L_3162 - .L_3161)
.L_3161:
        /*00dc*/ 	.word	0x00000080
        /*00e0*/ 	.word	0x00000001
        /*00e4*/ 	.word	0x00000001


	//----- nvinfo : EIATTR_CRS_STACK_SIZE
	.align		4
.L_3162:
        /*00e8*/ 	.byte	0x04, 0x1e
        /*00ea*/ 	.short	(.L_3164 - .L_3163)
.L_3163:
        /*00ec*/ 	.word	0x00000000


	//----- nvinfo : EIATTR_CBANK_PARAM_SIZE
	.align		4
.L_3164:
        /*00f0*/ 	.byte	0x03, 0x19
        /*00f2*/ 	.short	0x00e8


	//----- nvinfo : EIATTR_PARAM_CBANK
	.align		4
        /*00f4*/ 	.byte	0x04, 0x0a
        /*00f6*/ 	.short	(.L_3166 - .L_3165)
	.align		4
.L_3165:
        /*00f8*/ 	.word	index@(.nv.constant0._ZN10layer_norm13ln_fwd_kernelINS_13Kernel_traitsIf6__halffS2_fjLj1280ELj1ELj4ELj1ELj16ENS_18Kernel_traits_baseILj1280EfS2_fS2_fjLj128EEEEELb1ELb0ELb0ELb1EEEvNS_9FwdParamsE)
        /*00fc*/ 	.short	0x0210
        /*00fe*/ 	.short	0x00e8


	//----- nvinfo : EIATTR_SW_WAR
	.align		4
.L_3166:
        /*0100*/ 	.byte	0x04, 0x36
        /*0102*/ 	.short	(.L_3168 - .L_3167)
.L_3167:
        /*0104*/ 	.word	0x00000008
.L_3168:


//--------------------- .nv.info._ZN10layer_norm13ln_fwd_kernelINS_13Kernel_traitsIf6__halffS2_fjLj1280ELj1ELj4ELj1ELj16ENS_18Kernel_traits_baseILj1280EfS2_fS2_fjLj128EEEEELb1ELb0ELb1ELb0EEEvNS_9FwdParamsE --------------------------
	.section	.nv.info._ZN10layer_norm13ln_fwd_kernelINS_13Kernel_traitsIf6__halffS2_fjLj1280ELj1ELj4ELj1ELj16ENS_18Kernel_traits_baseILj1280EfS2_fS2_fjLj128EEEEELb1ELb0ELb1ELb0EEEvNS_9FwdParamsE,"",@"SHT_CUDA_INFO"
	.sectionflags	@""
	.align	4


	//----- nvinfo : EIATTR_CUDA_API_VERSION
	.align		4
        /*0000*/ 	.byte	0x04, 0x37
        /*0002*/ 	.short	(.L_3170 - .L_3169)
.L_3169:
        /*0004*/ 	.word	0x00000082


	//----- nvinfo : EIATTR_KPARAM_INFO
	.align		4
.L_3170:
        /*0008*/ 	.byte	0x04, 0x17
        /*000a*/ 	.short	(.L_3172 - .L_3171)
.L_3171:
        /*000c*/ 	.word	0x00000000
        /*0010*/ 	.short	0x0000
        /*0012*/ 	.short	0x0000
        /*0014*/ 	.byte	0x00, 0xf0, 0xa1, 0x03


	//----- nvinfo : EIATTR_SPARSE_MMA_MASK
	.align		4
.L_3172:
        /*0018*/ 	.byte	0x03, 0x50
        /*001a*/ 	.short	0x0000


	//----- nvinfo : EIATTR_MAXREG_COUNT
	.align		4
        /*001c*/ 	.byte	0x03, 0x1b
        /*001e*/ 	.short	0x00ff


	//----- nvinfo : EIATTR_MERCURY_ISA_VERSION
	.align		4
        /*0020*/ 	.byte	0x03, 0x5f
        /*0022*/ 	.short	0x0101


	//----- nvinfo : EIATTR_COOP_GROUP_MASK_REGIDS
	.align		4
        /*0024*/ 	.byte	0x04, 0x29
        /*0026*/ 	.short	(.L_3174 - .L_3173)


	//   ....[0]....
.L_3173:
        /*0028*/ 	.word	0xffffffff


	//   ....[1]....
        /*002c*/ 	.word	0xffffffff


	//   ....[2]....
        /*0030*/ 	.word	0xffffffff


	//   ....[3]....
        /*0034*/ 	.word	0xffffffff


	//   ....[4]....
        /*0038*/ 	.word	0xffffffff


	//   ....[5]....
        /*003c*/ 	.word	0xffffffff


	//   ....[6]....
        /*0040*/ 	.word	0xffffffff


	//   ....[7]....
        /*0044*/ 	.word	0xffffffff


	//   ....[8]....
        /*0048*/ 	.word	0xffffffff


	//   ....[9]....
        /*004c*/ 	.word	0xffffffff


	//   ....[10]....
        /*0050*/ 	.word	0x050000a5


	//   ....[11]....
        /*0054*/ 	.word	0x050000a5


	//   ....[12]....
        /*0058*/ 	.word	0x050000a5


	//   ....[13]....
        /*005c*/ 	.word	0x050000a5


	//   ....[14]....
        /*0060*/ 	.word	0x050000a5


	//   ....[15]....
        /*0064*/ 	.word	0x050000a5


	//   ....[16]....
        /*0068*/ 	.word	0x050000a5


	//   ....[17]....
        /*006c*/ 	.word	0x050000a5


	//   ....[18]....
        /*0070*/ 	.word	0x050000a5


	//   ....[19]....
        /*0074*/ 	.word	0x050000a5


	//----- nvinfo : EIATTR_COOP_GROUP_INSTR_OFFSETS
	.align		4
.L_3174:
        /*0078*/ 	.byte	0x04, 0x28
        /*007a*/ 	.short	(.L_3176 - .L_3175)


	//   ....[0]....
.L_3175:
        /*007c*/ 	.word	0x00010460


	//   ....[1]....
        /*0080*/ 	.word	0x00010490


	//   ....[2]....
        /*0084*/ 	.word	0x000104b0


	//   ....[3]....
        /*0088*/ 	.word	0x000104d0


	//   ....[4]....
        /*008c*/ 	.word	0x000104f0


	//   ....[5]....
        /*0090*/ 	.word	0x00010a30


	//   ....[6]....
        /*0094*/ 	.word	0x00010a50


	//   ....[7]....
        /*0098*/ 	.word	0x00010a70


	//   ....[8]....
        /*009c*/ 	.word	0x00010a90


	//   ....[9]....
        /*00a0*/ 	.word	0x00010ab0


	//   ....[10]....
        /*00a4*/ 	.word	0x00011830


	//   ....[11]....
        /*00a8*/ 	.word	0x000118e0


	//   ....[12]....
        /*00ac*/ 	.word	0x00011950


	//   ....[13]....
        /*00b0*/ 	.word	0x000119c0


	//   ....[14]....
        /*00b4*/ 	.word	0x00011a30


	//   ....[15]....
        /*00b8*/ 	.word	0x00011fc0


	//   ....[16]....
        /*00bc*/ 	.word	0x00012030


	//   ....[17]....
        /*00c0*/ 	.word	0x000120a0


	//   ....[18]....
        /*00c4*/ 	.word	0x00012110


	//   ....[19]....
        /*00c8*/ 	.word	0x00012180


	//----- nvinfo : EIATTR_EXIT_INSTR_OFFSETS
	.align		4
.L_3176:
        /*00cc*/ 	.byte	0x04, 0x1c
        /*00ce*/ 	.short	(.L_3178 - .L_3177)


	//   ....[0]....
.L_3177:
        /*00d0*/ 	.word	0x00000c00


	//   ....[1]....
        /*00d4*/ 	.word	0x000117c0


	//----- nvinfo : EIATTR_MAX_THREADS
	.align		4
.L_3178:
        /*00d8*/ 	.byte	0x04, 0x05
        /*00da*/ 	.short	(.L_3180 - .L_3179)
.L_3179:
        /*00dc*/ 	.word	0x00000080
        /*00e0*/ 	.word	0x00000001
        /*00e4*/ 	.word	0x00000001


	//----- nvinfo : EIATTR_CRS_STACK_SIZE
	.align		4
.L_3180:
        /*00e8*/ 	.byte	0x04, 0x1e
        /*00ea*/ 	.short	(.L_3182 - .L_3181)
.L_3181:
        /*00ec*/ 	.word	0x00000000


	//----- nvinfo : EIATTR_CBANK_PARAM_SIZE
	.align		4
.L_3182:
        /*00f0*/ 	.byte	0x03, 0x19
        /*00f2*/ 	.short	0x00e8


	//----- nvinfo : EIATTR_PARAM_CBANK
	.align		4
        /*00f4*/ 	.byte	0x04, 0x0a
        /*00f6*/ 	.short	(.L_3184 - .L_3183)
	.align		4
.L_3183:
        /*00f8*/ 	.word	index@(.nv.constant0._ZN10layer_norm13ln_fwd_kernelINS_13Kernel_traitsIf6__halffS2_fjLj1280ELj1ELj4ELj1ELj16ENS_18Kernel_traits_baseILj1280EfS2_fS2_fjLj128EEEEELb1ELb0ELb1ELb0EEEvNS_9FwdParamsE)
        /*00fc*/ 	.short	0x0210
        /*00fe*/ 	.short	0x00e8


	//----- nvinfo : EIATTR_SW_WAR
	.align		4
.L_3184:
        /*0100*/ 	.byte	0x04, 0x36
        /*0102*/ 	.short	(.L_3186 - .L_3185)
.L_3185:
        /*0104*/ 	.word	0x00000008
.L_3186:


//--------------------- .nv.info._ZN10layer_norm13ln_fwd_kernelINS_13Kernel_traitsIf6__halffS2_fjLj1280ELj1ELj4ELj1ELj16ENS_18Kernel_traits_baseILj1280EfS2_fS2_fjLj128EEEEELb1ELb0ELb1ELb1EEEvNS_9FwdParamsE --------------------------
	.section	.nv.info._ZN10layer_norm13ln_fwd_kernelINS_13Kernel_traitsIf6__halffS2_fjLj1280ELj1ELj4ELj1ELj16ENS_18Kernel_traits_baseILj1280EfS2_fS2_fjLj128EEEEELb1ELb0ELb1ELb1EEEvNS_9FwdParamsE,"",@"SHT_CUDA_INFO"
	.sectionflags	@""
	.align	4


	//----- nvinfo : EIATTR_CUDA_API_VERSION
	.align		4
        /*0000*/ 	.byte	0x04, 0x37
        /*0002*/ 	.short	(.L_3188 - .L_3187)
.L_3187:
        /*0004*/ 	.word	0x00000082


	//----- nvinfo : EIATTR_KPARAM_INFO
	.align		4
.L_3188:
        /*0008*/ 	.byte	0x04, 0x17
        /*000a*/ 	.short	(.L_3190 - .L_3189)
.L_3189:
        /*000c*/ 	.word	0x00000000
        /*0010*/ 	.short	0x0000
        /*0012*/ 	.short	0x0000
        /*0014*/ 	.byte	0x00, 0xf0, 0xa1, 0x03


	//----- nvinfo : EIATTR_SPARSE_MMA_MASK
	.align		4
.L_3190:
        /*0018*/ 	.byte	0x03, 0x50
        /*001a*/ 	.short	0x0000


	//----- nvinfo : EIATTR_MAXREG_COUNT
	.align		4
        /*001c*/ 	.byte	0x03, 0x1b
        /*001e*/ 	.short	0x00ff


	//----- nvinfo : EIATTR_MERCURY_ISA_VERSION
	.align		4
        /*0020*/ 	.byte	0x03, 0x5f
        /*0022*/ 	.short	0x0101


	//----- nvinfo : EIATTR_COOP_GROUP_MASK_REGIDS
	.align		4
        /*0024*/ 	.byte	0x04, 0x29
        /*0026*/ 	.short	(.L_3192 - .L_3191)


	//   ....[0]....
.L_3191:
        /*0028*/ 	.word	0xffffffff


	//   ....[1]....
        /*002c*/ 	.word	0xffffffff


	//   ....[2]....
        /*0030*/ 	.word	0xffffffff


	//   ....[3]....
        /*0034*/ 	.word	0xffffffff


	//   ....[4]....
        /*0038*/ 	.word	0xffffffff


	//   ....[5]....
        /*003c*/ 	.word	0xffffffff


	//   ....[6]....
        /*0040*/ 	.word	0xffffffff


	//   ....[7]....
        /*0044*/ 	.word	0xffffffff


	//   ....[8]....
        /*0048*/ 	.word	0xffffffff


	//   ....[9]....
        /*004c*/ 	.word	0xffffffff


	//   ....[10]....
        /*0050*/ 	.word	0x05000097


	//   ....[11]....
        /*0054*/ 	.word	0x05000097


	//   ....[12]....
        /*0058*/ 	.word	0x05000097


	//   ....[13]....
        /*005c*/ 	.word	0x05000097


	//   ....[14]....
        /*0060*/ 	.word	0x05000097


	//   ....[15]....
        /*0064*/ 	.word	0x05000097


	//   ....[16]....
        /*0068*/ 	.word	0x05000097


	//   ....[17]....
        /*006c*/ 	.word	0x05000097


	//   ....[18]....
        /*0070*/ 	.word	0x05000097


	//   ....[19]....
        /*0074*/ 	.word	0x05000097


	//----- nvinfo : EIATTR_COOP_GROUP_INSTR_OFFSETS
	.align		4
.L_3192:
        /*0078*/ 	.byte	0x04, 0x28
        /*007a*/ 	.short	(.L_3194 - .L_3193)


	//   ....[0]....
.L_3193:
        /*007c*/ 	.word	0x000100e0


	//   ....[1]....
        /*0080*/ 	.word	0x00010110


	//   ....[2]....
        /*0084*/ 	.word	0x00010130


	//   ....[3]....
        /*0088*/ 	.word	0x00010150


	//   ....[4]....
        /*008c*/ 	.word	0x00010170


	//   ....[5]....
        /*0090*/ 	.word	0x000106a0


	//   ....[6]....
        /*0094*/ 	.word	0x000106c0


	//   ....[7]....
        /*0098*/ 	.word	0x000106e0


	//   ....[8]....
        /*009c*/ 	.word	0x00010700


	//   ....[9]....
        /*00a0*/ 	.word	0x00010720


	//   ....[10]....
        /*00a4*/ 	.word	0x00011330


	//   ....[11]....
        /*00a8*/ 	.word	0x000113c0


	//   ....[12]....
        /*00ac*/ 	.word	0x00011420


	//   ....[13]....
        /*00b0*/ 	.word	0x00011480


	//   ....[14]....
        /*00b4*/ 	.word	0x000114e0


	//   ....[15]....
        /*00b8*/ 	.word	0x00011a50


	//   ....[16]....
        /*00bc*/ 	.word	0x00011ab0


	//   ....[17]....
        /*00c0*/ 	.word	0x00011b10


	//   ....[18]....
        /*00c4*/ 	.word	0x00011b70


	//   ....[19]....
        /*00c8*/ 	.word	0x00011bd0


	//----- nvinfo : EIATTR_EXIT_INSTR_OFFSETS
	.align		4
.L_3194:
        /*00cc*/ 	.byte	0x04, 0x1c
        /*00ce*/ 	.short	(.L_3196 - .L_3195)


	//   ....[0]....
.L_3195:
        /*00d0*/ 	.word	0x00000770


	//   ....[1]....
        /*00d4*/ 	.word	0x000112c0


	//----- nvinfo : EIATTR_MAX_THREADS
	.align		4
.L_3196:
        /*00d8*/ 	.byte	0x04, 0x05
        /*00da*/ 	.short	(.L_3198 - .L_3197)
.L_3197:
        /*00dc*/ 	.word	0x00000080
        /*00e0*/ 	.word	0x00000001
        /*00e4*/ 	.word	0x00000001


	//----- nvinfo : EIATTR_CRS_STACK_SIZE
	.align		4
.L_3198:
        /*00e8*/ 	.byte	0x04, 0x1e
        /*00ea*/ 	.short	(.L_3200 - .L_3199)
.L_3199:
        /*00ec*/ 	.word	0x00000000


	//----- nvinfo : EIATTR_CBANK_PARAM_SIZE
	.align		4
.L_3200:
        /*00f0*/ 	.byte	0x03, 0x19
        /*00f2*/ 	.short	0x00e8


	//----- nvinfo : EIATTR_PARAM_CBANK
	.align		4
        /*00f4*/ 	.byte	0x04, 0x0a
        /*00f6*/ 	.short	(.L_3202 - .L_3201)
	.align		4
.L_3201:
        /*00f8*/ 	.word	index@(.nv.constant0._ZN10layer_norm13ln_fwd_kernelINS_13Kernel_traitsIf6__halffS2_fjLj1280ELj1ELj4ELj1ELj16ENS_18Kernel_traits_baseILj1280EfS2_fS2_fjLj128EEEEELb1ELb0ELb1ELb1EEEvNS_9FwdParamsE)
        /*00fc*/ 	.short	0x0210
        /*00fe*/ 	.short	0x00e8


	//----- nvinfo : EIATTR_SW_WAR
	.align		4
.L_3202:
        /*0100*/ 	.byte	0x04, 0x36
        /*0102*/ 	.short	(.L_3204 - .L_3203)
.L_3203:
        /*0104*/ 	.word	0x00000008
.L_3204:


//--------------------- .nv.info._ZN10layer_norm13ln_fwd_kernelINS_13Kernel_traitsIf6__halffS2_fjLj1280ELj1ELj4ELj1ELj16ENS_18Kernel_traits_baseILj1280EfS2_fS2_fjLj128EEEEELb1ELb1ELb0ELb0EEEvNS_9FwdParamsE --------------------------
	.section	.nv.info._ZN10layer_norm13ln_fwd_kernelINS_13Kernel_traitsIf6__halffS2_fjLj1280ELj1ELj4ELj1ELj16ENS_18Kernel_traits_baseILj1280EfS2_fS2_fjLj128EEEEELb1ELb1ELb0ELb0EEEvNS_9FwdParamsE,"",@"SHT_CUDA_INFO"
	.sectionflags	@""
	.align	4


	//----- nvinfo : EIATTR_CUDA_API_VERSION
	.align		4
        /*0000*/ 	.byte	0x04, 0x37
        /*0002*/ 	.short	(.L_3206 - .L_3205)
.L_3205:
        /*0004*/ 	.word	0x00000082


	//----- nvinfo : EIATTR_KPARAM_INFO
	.align		4
.L_3206:
        /*0008*/ 	.byte	0x04, 0x17
        /*000a*/ 	.short	(.L_3208 - .L_3207)
.L_3207:
        /*000c*/ 	.word	0x00000000
        /*0010*/ 	.short	0x0000
        /*0012*/ 	.short	0x0000
        /*0014*/ 	.byte	0x00, 0xf0, 0xa1, 0x03


	//----- nvinfo : EIATTR_SPARSE_MMA_MASK
	.align		4
.L_3208:
        /*0018*/ 	.byte	0x03, 0x50
        /*001a*/ 	.short	0x0000


	//----- nvinfo : EIATTR_MAXREG_COUNT
	.align		4
        /*001c*/ 	.byte	0x03, 0x1b
        /*001e*/ 	.short	0x00ff


	//----- nvinfo : EIATTR_MERCURY_ISA_VERSION
	.align		4
        /*0020*/ 	.byte	0x03, 0x5f
        /*0022*/ 	.short	0x0101


	//----- nvinfo : EIATTR_COOP_GROUP_MASK_REGIDS
	.align		4
        /*0024*/ 	.byte	0x04, 0x29
        /*0026*/ 	.short	(.L_3210 - .L_3209)


	//   ....[0]....
.L_3209:
        /*0028*/ 	.word	0xffffffff


	//   ....[1]....
        /*002c*/ 	.word	0xffffffff


	//   ....[2]....
        /*0030*/ 	.word	0xffffffff


	//   ....[3]....
        /*0034*/ 	.word	0xffffffff


	//   ....[4]....
        /*0038*/ 	.word	0xffffffff


	//   ....[5]....
        /*003c*/ 	.word	0xffffffff


	//   ....[6]....
        /*0040*/ 	.word	0xffffffff


	//   ....[7]....
        /*0044*/ 	.word	0xffffffff


	//   ....[8]....
        /*0048*/ 	.word	0xffffffff


	//   ....[9]....
        /*004c*/ 	.word	0xffffffff


	//   ....[10]....
        /*0050*/ 	.word	0x050000d2


	//   ....[11]....
        /*0054*/ 	.word	0x050000d2


	//   ....[12]....
        /*0058*/ 	.word	0x050000d2


	//   ....[13]....
        /*005c*/ 	.word	0x050000d2


	//   ....[14]....
        /*0060*/ 	.word	0x050000d2


	//   ....[15]....
        /*0064*/ 	.word	0x050000d2


	//   ....[16]....
        /*0068*/ 	.word	0x050000d2


	//   ....[17]....
        /*006c*/ 	.word	0x050000d2


	//   ....[18]....
        /*0070*/ 	.word	0x050000d2


	//   ....[19]....
        /*0074*/ 	.word	0x050000d2


	//----- nvinfo : EIATTR_COOP_GROUP_INSTR_OFFSETS
	.align		4
.L_3210:
        /*0078*/ 	.byte	0x04, 0x28
        /*007a*/ 	.short	(.L_3212 - .L_3211)


	//   ....[0]....
.L_3211:
        /*007c*/ 	.word	0x0000f770


	//   ....[1]....
        /*0080*/ 	.word	0x0000f790


	//   ....[2]....
        /*0084*/ 	.word	0x0000f7b0


	//   ....[3]....
        /*0088*/ 	.word	0x0000f7e0


	//   ....[4]....
        /*008c*/ 	.word	0x0000f800


	//   ....[5]....
        /*0090*/ 	.word	0x0000fd40


	//   ....[6]....
        /*0094*/ 	.word	0x0000fd60


	//   ....[7]....
        /*0098*/ 	.word	0x0000fd80


	//   ....[8]....
        /*009c*/ 	.word	0x0000fda0


	//   ....[9]....
        /*00a0*/ 	.word	0x0000fdc0


	//   ....[10]....
        /*00a4*/ 	.word	0x00010a80


	//   ....[11]....
        /*00a8*/ 	.word	0x00010b20


	//   ....[12]....
        /*00ac*/ 	.word	0x00010b90


	//   ....[13]....
        /*00b0*/ 	.word	0x00010c10


	//   ....[14]....
        /*00b4*/ 	.word	0x00010c80


	//   ....[15]....
        /*00b8*/ 	.word	0x00011210


	//   ....[16]....
        /*00bc*/ 	.word	0x00011280


	//   ....[17]....
        /*00c0*/ 	.word	0x000112f0


	//   ....[18]....
        /*00c4*/ 	.word	0x00011360


	//   ....[19]....
        /*00c8*/ 	.word	0x000113d0


	//----- nvinfo : EIATTR_EXIT_INSTR_OFFSETS
	.align		4
.L_3212:
        /*00cc*/ 	.byte	0x04, 0x1c
        /*00ce*/ 	.short	(.L_3214 - .L_3213)


	//   ....[0]....
.L_3213:
        /*00d0*/ 	.word	0x00000d80


	//   ....[1]....
        /*00d4*/ 	.word	0x00010a10


	//----- nvinfo : EIATTR_MAX_THREADS
	.align		4
.L_3214:
        /*00d8*/ 	.byte	0x04, 0x05
        /*00da*/ 	.short	(.L_3216 - .L_3215)
.L_3215:
        /*00dc*/ 	.word	0x00000080
        /*00e0*/ 	.word	0x00000001
        /*00e4*/ 	.word	0x00000001


	//----- nvinfo : EIATTR_CRS_STACK_SIZE
	.align		4
.L_3216:
        /*00e8*/ 	.byte	0x04, 0x1e
        /*00ea*/ 	.short	(.L_3218 - .L_3217)
.L_3217:
        /*00ec*/ 	.word	0x00000000


	//----- nvinfo : EIATTR_CBANK_PARAM_SIZE
	.align		4
.L_3218:
        /*00f0*/ 	.byte	0x03, 0x19
        /*00f2*/ 	.short	0x00e8


	//----- nvinfo : EIATTR_PARAM_CBANK
	.align		4
        /*00f4*/ 	.byte	0x04, 0x0a
        /*00f6*/ 	.short	(.L_3220 - .L_3219)
	.align		4
.L_3219:
        /*00f8*/ 	.word	index@(.nv.constant0._ZN10layer_norm13ln_fwd_kernelINS_13Kernel_traitsIf6__halffS2_fjLj1280ELj1ELj4ELj1ELj16ENS_18Kernel_traits_baseILj1280EfS2_fS2_fjLj128EEEEELb1ELb1ELb0ELb0EEEvNS_9FwdParamsE)
        /*00fc*/ 	.short	0x0210
        /*00fe*/ 	.short	0x00e8


	//----- nvinfo : EIATTR_SW_WAR
	.align		4
.L_3220:
        /*0100*/ 	.byte	0x04, 0x36
        /*0102*/ 	.short	(.L_3222 - .L_3221)
.L_3221:
        /*0104*/ 	.word	0x00000008
.L_3222:


//--------------------- .nv.info._ZN10layer_norm13ln_fwd_kernelINS_13Kernel_traitsIf6__halffS2_fjLj1280ELj1ELj4ELj1ELj16ENS_18Kernel_traits_baseILj1280EfS2_fS2_fjLj128EEEEELb1ELb1ELb0ELb1EEEvNS_9FwdParamsE --------------------------
	.section	.nv.info._ZN10layer_norm13ln_fwd_kernelINS_13Kernel_traitsIf6__halffS2_fjLj1280ELj1ELj4ELj1ELj16ENS_18Kernel_traits_baseILj1280EfS2_fS2_fjLj128EEEEELb1ELb1ELb0ELb1EEEvNS_9FwdParamsE,"",@"SHT_CUDA_INFO"
	.sectionflags	@""
	.align	4


	//----- nvinfo : EIATTR_CUDA_API_VERSION
	.align		4
        /*0000*/ 	.byte	0x04, 0x37
        /*0002*/ 	.short	(.L_3224 - .L_3223)
.L_3223:
        /*0004*/ 	.word	0x00000082


	//----- nvinfo : EIATTR_KPARAM_INFO
	.align		4
.L_3224:
        /*0008*/ 	.byte	0x04, 0x17
        /*000a*/ 	.short	(.L_3226 - .L_3225)
.L_3225:
        /*000c*/ 	.word	0x00000000
        /*0010*/ 	.short	0x0000
        /*0012*/ 	.short	0x0000
        /*0014*/ 	.byte	0x00, 0xf0, 0xa1, 0x03


	//----- nvinfo : EIATTR_SPARSE_MMA_MASK
	.align		4
.L_3226:
        /*0018*/ 	.byte	0x03, 0x50
        /*001a*/ 	.short	0x0000


	//----- nvinfo : EIATTR_MAXREG_COUNT
	.align		4
        /*001c*/ 	.byte	0x03, 0x1b
        /*001e*/ 	.short	0x00ff


	//----- nvinfo : EIATTR_MERCURY_ISA_VERSION
	.align		4
        /*0020*/ 	.byte	0x03, 0x5f
        /*0022*/ 	.short	0x0101


	//----- nvinfo : EIATTR_COOP_GROUP_MASK_REGIDS
	.align		4
        /*0024*/ 	.byte	0x04, 0x29
        /*0026*/ 	.short	(.L_3228 - .L_3227)


	//   ....[0]....
.L_3227:
        /*0028*/ 	.word	0xffffffff


	//   ....[1]....
        /*002c*/ 	.word	0xffffffff


	//   ....[2]....
        /*0030*/ 	.word	0xffffffff


	//   ....[3]....
        /*0034*/ 	.word	0xffffffff


	//   ....[4]....
        /*0038*/ 	.word	0xffffffff


	//   ....[5]....
        /*003c*/ 	.word	0xffffffff


	//   ....[6]....
        /*0040*/ 	.word	0xffffffff


	//   ....[7]....
        /*0044*/ 	.word	0xffffffff


	//   ....[8]....
        /*0048*/ 	.word	0xffffffff


	//   ....[9]....
        /*004c*/ 	.word	0xffffffff


	//   ....[10]....
        /*0050*/ 	.word	0x050000d6


	//   ....[11]....
        /*0054*/ 	.word	0x050000d6


	//   ....[12]....
        /*0058*/ 	.word	0x050000d6


	//   ....[13]....
        /*005c*/ 	.word	0x050000d6


	//   ....[14]....
        /*0060*/ 	.word	0x050000d6


	//   ....[15]....
        /*0064*/ 	.word	0x050000d6


	//   ....[16]....
        /*0068*/ 	.word	0x050000d6


	//   ....[17]....
        /*006c*/ 	.word	0x050000d6


	//   ....[18]....
        /*0070*/ 	.word	0x050000d6


	//   ....[19]....
        /*0074*/ 	.word	0x050000d6


	//----- nvinfo : EIATTR_COOP_GROUP_INSTR_OFFSETS
	.align		4
.L_3228:
        /*0078*/ 	.byte	0x04, 0x28
        /*007a*/ 	.short	(.L_3230 - .L_3229)


	//   ....[0]....
.L_3229:
        /*007c*/ 	.word	0x0000ed10


	//   ....[1]....
        /*0080*/ 	.word	0x0000ed40


	//   ....[2]....
        /*0084*/ 	.word	0x0000ed60


	//   ....[3]....
        /*0088*/ 	.word	0x0000ed80


	//   ....[4]....
        /*008c*/ 	.word	0x0000eda0


	//   ....[5]....
        /*0090*/ 	.word	0x0000f2d0


	//   ....[6]....
        /*0094*/ 	.word	0x0000f2f0


	//   ....[7]....
        /*0098*/ 	.word	0x0000f310


	//   ....[8]....
        /*009c*/ 	.word	0x0000f330


	//   ....[9]....
        /*00a0*/ 	.word	0x0000f350


	//   ....[10]....
        /*00a4*/ 	.word	0x0000fe80


	//   ....[11]....
        /*00a8*/ 	.word	0x0000ff30


	//   ....[12]....
        /*00ac*/ 	.word	0x0000ffa0


	//   ....[13]....
        /*00b0*/ 	.word	0x00010010


	//   ....[14]....
        /*00b4*/ 	.word	0x00010080


	//   ....[15]....
        /*00b8*/ 	.word	0x00010600


	//   ....[16]....
        /*00bc*/ 	.word	0x00010670


	//   ....[17]....
        /*00c0*/ 	.word	0x000106e0


	//   ....[18]....
        /*00c4*/ 	.word	0x00010750


	//   ....[19]....
        /*00c8*/ 	.word	0x000107c0


	//----- nvinfo : EIATTR_EXIT_INSTR_OFFSETS
	.align		4
.L_3230:
        /*00cc*/ 	.byte	0x04, 0x1c
        /*00ce*/ 	.short	(.L_3232 - .L_3231)


	//   ....[0]....
.L_3231:
        /*00d0*/ 	.word	0x00000410


	//   ....[1]....
        /*00d4*/ 	.word	0x0000fe10


	//----- nvinfo : EIATTR_MAX_THREADS
	.align		4
.L_3232:
        /*00d8*/ 	.byte	0x04, 0x05
        /*00da*/ 	.short	(.L_3234 - .L_3233)
.L_3233:
        /*00dc*/ 	.word	0x00000080
        /*00e0*/ 	.word	0x00000001
        /*00e4*/ 	.word	0x00000001


	//----- nvinfo : EIATTR_CRS_STACK_SIZE
	.align		4
.L_3234:
        /*00e8*/ 	.byte	0x04, 0x1e
        /*00ea*/ 	.short	(.L_3236 - .L_3235)
.L_3235:
        /*00ec*/ 	.word	0x00000000


	//----- nvinfo : EIATTR_CBANK_PARAM_SIZE
	.align		4
.L_3236:
        /*00f0*/ 	.byte	0x03, 0x19
        /*00f2*/ 	.short	0x00e8


	//----- nvinfo : EIATTR_PARAM_CBANK
	.align		4
        /*00f4*/ 	.byte	0x04, 0x0a
        /*00f6*/ 	.short	(.L_3238 - .L_3237)
	.align		4
.L_3237:
        /*00f8*/ 	.word	index@(.nv.constant0._ZN10layer_norm13ln_fwd_kernelINS_13Kernel_traitsIf6__halffS2_fjLj1280ELj1ELj4ELj1ELj16ENS_18Kernel_traits_baseILj1280EfS2_fS2_fjLj128EEEEELb1ELb1ELb0ELb1EEEvNS_9FwdParamsE)
        /*00fc*/ 	.short	0x0210
        /*00fe*/ 	.short	0x00e8


	//----- nvinfo : EIATTR_SW_WAR
	.align		4
.L_3238:
        /*0100*/ 	.byte	0x04, 0x36
        /*0102*/ 	.short	(.L_3240 - .L_3239)
.L_3239:
        /*0104*/ 	.word	0x00000008
.L_3240:


//--------------------- .nv.info._ZN10layer_norm13ln_fwd_kernelINS_13Kernel_traitsIf6__halffS2_fjLj1280ELj1ELj4ELj1ELj16ENS_18Kernel_traits_baseILj1280EfS2_fS2_fjLj128EEEEELb1ELb1ELb1ELb0EEEvNS_9FwdParamsE --------------------------
	.section	.nv.info._ZN10layer_norm13ln_fwd_kernelINS_13Kernel_traitsIf6__halffS2_fjLj1280ELj1ELj4ELj1ELj16ENS_18Kernel_traits_baseILj1280EfS2_fS2_fjLj128EEEEELb1ELb1ELb1ELb0EEEvNS_9FwdParamsE,"",@"SHT_CUDA_INFO"
	.sectionflags	@""
	.align	4


	//----- nvinfo : EIATTR_CUDA_API_VERSION
	.align		4
        /*0000*/ 	.byte	0x04, 0x37
        /*0002*/ 	.short	(.L_3242 - .L_3241)
.L_3241:
        /*0004*/ 	.word	0x00000082


	//----- nvinfo : EIATTR_KPARAM_INFO
	.align		4
.L_3242:
        /*0008*/ 	.byte	0x04, 0x17
        /*000a*/ 	.short	(.L_3244 - .L_3243)
.L_3243:
        /*000c*/ 	.word	0x00000000
        /*0010*/ 	.short	0x0000
        /*0012*/ 	.short	0x0000
        /*0014*/ 	.byte	0x00, 0xf0, 0xa1, 0x03


	//----- nvinfo : EIATTR_SPARSE_MMA_MASK
	.align		4
.L_3244:
        /*0018*/ 	.byte	0x03, 0x50
        /*001a*/ 	.short	0x0000


	//----- nvinfo : EIATTR_MAXREG_COUNT
	.align		4
        /*001c*/ 	.byte	0x03, 0x1b
        /*001e*/ 	.short	0x00ff


	//----- nvinfo : EIATTR_MERCURY_ISA_VERSION
	.align		4
        /*0020*/ 	.byte	0x03, 0x5f
        /*0022*/ 	.short	0x0101


	//----- nvinfo : EIATTR_COOP_GROUP_MASK_REGIDS
	.align		4
        /*0024*/ 	.byte	0x04, 0x29
        /*0026*/ 	.short	(.L_3246 - .L_3245)


	//   ....[0]....
.L_3245:
        /*0028*/ 	.word	0xffffffff


	//   ....[1]....
        /*002c*/ 	.word	0xffffffff


	//   ....[2]....
        /*0030*/ 	.word	0xffffffff


	//   ....[3]....
        /*0034*/ 	.word	0xffffffff


	//   ....[4]....
        /*0038*/ 	.word	0xffffffff


	//   ....[5]....
        /*003c*/ 	.word	0xffffffff


	//   ....[6]....
        /*0040*/ 	.word	0xffffffff


	//   ....[7]....
        /*0044*/ 	.word	0xffffffff


	//   ....[8]....
        /*0048*/ 	.word	0xffffffff


	//   ....[9]....
        /*004c*/ 	.word	0xffffffff


	//   ....[10]....
        /*0050*/ 	.word	0x050000e1


	//   ....[11]....
        /*0054*/ 	.word	0x050000e1


	//   ....[12]....
        /*0058*/ 	.word	0x050000e1


	//   ....[13]....
        /*005c*/ 	.word	0x050000e1


	//   ....[14]....
        /*0060*/ 	.word	0x050000e1


	//   ....[15]....
        /*0064*/ 	.word	0x050000e1


	//   ....[16]....
        /*0068*/ 	.word	0x050000e1


	//   ....[17]....
        /*006c*/ 	.word	0x050000e1


	//   ....[18]....
        /*0070*/ 	.word	0x050000e1


	//   ....[19]....
        /*0074*/ 	.word	0x050000e1


	//----- nvinfo : EIATTR_COOP_GROUP_INSTR_OFFSETS
	.align		4
.L_3246:
        /*0078*/ 	.byte	0x04, 0x28
        /*007a*/ 	.short	(.L_3248 - .L_3247)


	//   ....[0]....
.L_3247:
        /*007c*/ 	.word	0x00010b20


	//   ....[1]....
        /*0080*/ 	.word	0x00010b50


	//   ....[2]....
        /*0084*/ 	.word	0x00010b70


	//   ....[3]....
        /*0088*/ 	.word	0x00010b90


	//   ....[4]....
        /*008c*/ 	.word	0x00010bb0


	//   ....[5]....
        /*0090*/ 	.word	0x000110f0


	//   ....[6]....
        /*0094*/ 	.word	0x00011110


	//   ....[7]....
        /*0098*/ 	.word	0x00011130


	//   ....[8]....
        /*009c*/ 	.word	0x00011150


	//   ....[9]....
        /*00a0*/ 	.word	0x00011170


	//   ....[10]....
        /*00a4*/ 	.word	0x00011ed0


	//   ....[11]....
        /*00a8*/ 	.word	0x00011f80


	//   ....[12]....
        /*00ac*/ 	.word	0x00011ff0


	//   ....[13]....
        /*00b0*/ 	.word	0x00012060


	//   ....[14]....
        /*00b4*/ 	.word	0x000120d0


	//   ....[15]....
        /*00b8*/ 	.word	0x00012660


	//   ....[16]....
        /*00bc*/ 	.word	0x000126d0


	//   ....[17]....
        /*00c0*/ 	.word	0x00012740


	//   ....[18]....
        /*00c4*/ 	.word	0x000127b0


	//   ....[19]....
        /*00c8*/ 	.word	0x00012820


	//----- nvinfo : EIATTR_EXIT_INSTR_OFFSETS
	.align		4
.L_3248:
        /*00cc*/ 	.byte	0x04, 0x1c
        /*00ce*/ 	.short	(.L_3250 - .L_3249)


	//   ....[0]....
.L_3249:
        /*00d0*/ 	.word	0x00000da0


	//   ....[1]....
        /*00d4*/ 	.word	0x00011e60


	//----- nvinfo : EIATTR_MAX_THREADS
	.align		4
.L_3250:
        /*00d8*/ 	.byte	0x04, 0x05
        /*00da*/ 	.short	(.L_3252 - .L_3251)
.L_3251:
        /*00dc*/ 	.word	0x00000080
        /*00e0*/ 	.word	0x00000001
        /*00e4*/ 	.word	0x00000001


	//----- nvinfo : EIATTR_CRS_STACK_SIZE
	.align		4
.L_3252:
        /*00e8*/ 	.byte	0x04, 0x1e
        /*00ea*/ 	.short	(.L_3254 - .L_3253)
.L_3253:
        /*00ec*/ 	.word	0x00000000


	//----- nvinfo : EIATTR_CBANK_PARAM_SIZE
	.align		4
.L_3254:
        /*00f0*/ 	.byte	0x03, 0x19
        /*00f2*/ 	.short	0x00e8


	//----- nvinfo : EIATTR_PARAM_CBANK
	.align		4
        /*00f4*/ 	.byte	0x04, 0x0a
        /*00f6*/ 	.short	(.L_3256 - .L_3255)
	.align		4
.L_3255:
        /*00f8*/ 	.word	index@(.nv.constant0._ZN10layer_norm13ln_fwd_kernelINS_13Kernel_traitsIf6__halffS2_fjLj1280ELj1ELj4ELj1ELj16ENS_18Kernel_traits_baseILj1280EfS2_fS2_fjLj128EEEEELb1ELb1ELb1ELb0EEEvNS_9FwdParamsE)
        /*00fc*/ 	.short	0x0210
        /*00fe*/ 	.short	0x00e8


	//----- nvinfo : EIATTR_SW_WAR
	.align		4
.L_3256:
        /*0100*/ 	.byte	0x04, 0x36
        /*0102*/ 	.short	(.L_3258 - .L_3257)
.L_3257:
        /*0104*/ 	.word	0x00000008
.L_3258:


//--------------------- .nv.info._ZN10layer_norm13ln_fwd_kernelINS_13Kernel_traitsIf6__halffS2_fjLj1280ELj1ELj4ELj1ELj16ENS_18Kernel_traits_baseILj1280EfS2_fS2_fjLj128EEEEELb1ELb1ELb1ELb1EEEvNS_9FwdParamsE --------------------------
	.section	.nv.info._ZN10layer_norm13ln_fwd_kernelINS_13Kernel_traitsIf6__halffS2_fjLj1280ELj1ELj4ELj1ELj16ENS_18Kernel_traits_baseILj1280EfS2_fS2_fjLj128EEEEELb1ELb1ELb1ELb1EEEvNS_9FwdParamsE,"",@"SHT_CUDA_INFO"
	.sectionflags	@""
	.align	4


	//----- nvinfo : EIATTR_CUDA_API_VERSION
	.align		4
        /*0000*/ 	.byte	0x04, 0x37
        /*0002*/ 	.short	(.L_3260 - .L_3259)
.L_3259:
        /*0004*/ 	.word	0x00000082


	//----- nvinfo : EIATTR_KPARAM_INFO
	.align		4
.L_3260:
        /*0008*/ 	.byte	0x04, 0x17
        /*000a*/ 	.short	(.L_3262 - .L_3261)
.L_3261:
        /*000c*/ 	.word	0x00000000
        /*0010*/ 	.short	0x0000
        /*0012*/ 	.short	0x0000
        /*0014*/ 	.byte	0x00, 0xf0, 0xa1, 0x03


	//----- nvinfo : EIATTR_SPARSE_MMA_MASK
	.align		4
.L_3262:
        /*0018*/ 	.byte	0x03, 0x50
        /*001a*/ 	.short	0x0000


	//----- nvinfo : EIATTR_MAXREG_COUNT
	.align		4
        /*001c*/ 	.byte	0x03, 0x1b
        /*001e*/ 	.short	0x00ff


	//----- nvinfo : EIATTR_MERCURY_ISA_VERSION
	.align		4
        /*0020*/ 	.byte	0x03, 0x5f
        /*0022*/ 	.short	0x0101


	//----- nvinfo : EIATTR_COOP_GROUP_MASK_REGIDS
	.align		4
        /*0024*/ 	.byte	0x04, 0x29
        /*0026*/ 	.short	(.L_3264 - .L_3263)


	//   ....[0]....
.L_3263:
        /*0028*/ 	.word	0xffffffff


	//   ....[1]....
        /*002c*/ 	.word	0xffffffff


	//   ....[2]....
        /*0030*/ 	.word	0xffffffff


	//   ....[3]....
        /*0034*/ 	.word	0xffffffff


	//   ....[4]....
        /*0038*/ 	.word	0xffffffff


	//   ....[5]....
        /*003c*/ 	.word	0xffffffff


	//   ....[6]....
        /*0040*/ 	.word	0xffffffff


	//   ....[7]....
        /*0044*/ 	.word	0xffffffff


	//   ....[8]....
        /*0048*/ 	.word	0xffffffff


	//   ....[9]....
        /*004c*/ 	.word	0xffffffff


	//   ....[10]....
        /*0050*/ 	.word	0x050000df


	//   ....[11]....
        /*0054*/ 	.word	0x050000df


	//   ....[12]....
        /*0058*/ 	.word	0x050000df


	//   ....[13]....
        /*005c*/ 	.word	0x050000df


	//   ....[14]....
        /*0060*/ 	.word	0x050000df


	//   ....[15]....
        /*0064*/ 	.word	0x050000df


	//   ....[16]....
        /*0068*/ 	.word	0x050000df


	//   ....[17]....
        /*006c*/ 	.word	0x050000df


	//   ....[18]....
        /*0070*/ 	.word	0x050000df


	//   ....[19]....
        /*0074*/ 	.word	0x050000df


	//----- nvinfo : EIATTR_COOP_GROUP_INSTR_OFFSETS
	.align		4
.L_3264:
        /*0078*/ 	.byte	0x04, 0x28
        /*007a*/ 	.short	(.L_3266 - .L_3265)


	//   ....[0]....
.L_3265:
        /*007c*/ 	.word	0x000103a0


	//   ....[1]....
        /*0080*/ 	.word	0x000103d0


	//   ....[2]....
        /*0084*/ 	.word	0x000103f0


	//   ....[3]....
        /*0088*/ 	.word	0x00010410


	//   ....[4]....
        /*008c*/ 	.word	0x00010430


	//   ....[5]....
        /*0090*/ 	.word	0x00010960


	//   ....[6]....
        /*0094*/ 	.word	0x00010980


	//   ....[7]....
        /*0098*/ 	.word	0x000109a0


	//   ....[8]....
        /*009c*/ 	.word	0x000109c0


	//   ....[9]....
        /*00a0*/ 	.word	0x000109e0


	//   ....[10]....
        /*00a4*/ 	.word	0x000115c0


	//   ....[11]....
        /*00a8*/ 	.word	0x00011670


	//   ....[12]....
        /*00ac*/ 	.word	0x000116e0


	//   ....[13]....
        /*00b0*/ 	.word	0x00011750


	//   ....[14]....
        /*00b4*/ 	.word	0x000117c0


	//   ....[15]....
        /*00b8*/ 	.word	0x00011d40


	//   ....[16]....
        /*00bc*/ 	.word	0x00011db0


	//   ....[17]....
        /*00c0*/ 	.word	0x00011e20


	//   ....[18]....
        /*00c4*/ 	.word	0x00011e90


	//   ....[19]....
        /*00c8*/ 	.word	0x00011f00


	//----- nvinfo : EIATTR_EXIT_INSTR_OFFSETS
	.align		4
.L_3266:
        /*00cc*/ 	.byte	0x04, 0x1c
        /*00ce*/ 	.short	(.L_3268 - .L_3267)


	//   ....[0]....
.L_3267:
        /*00d0*/ 	.word	0x00000410


	//   ....[1]....
        /*00d4*/ 	.word	0x00011560


	//----- nvinfo : EIATTR_MAX_THREADS
	.align		4
.L_3268:
        /*00d8*/ 	.byte	0x04, 0x05
        /*00da*/ 	.short	(.L_3270 - .L_3269)
.L_3269:
        /*00dc*/ 	.word	0x00000080
        /*00e0*/ 	.word	0x00000001
        /*00e4*/ 	.word	0x00000001


	//----- nvinfo : EIATTR_CRS_STACK_SIZE
	.align		4
.L_3270:
        /*00e8*/ 	.byte	0x04, 0x1e
        /*00ea*/ 	.short	(.L_3272 - .L_3271)
.L_3271:
        /*00ec*/ 	.word	0x00000000


	//----- nvinfo : EIATTR_CBANK_PARAM_SIZE
	.align		4
.L_3272:
        /*00f0*/ 	.byte	0x03, 0x19
        /*00f2*/ 	.short	0x00e8


	//----- nvinfo : EIATTR_PARAM_CBANK
	.align		4
        /*00f4*/ 	.byte	0x04, 0x0a
        /*00f6*/ 	.short	(.L_3274 - .L_3273)
	.align		4
.L_3273:
        /*00f8*/ 	.word	index@(.nv.constant0._ZN10layer_norm13ln_fwd_kernelINS_13Kernel_traitsIf6__halffS2_fjLj1280ELj1ELj4ELj1ELj16ENS_18Kernel_traits_baseILj1280EfS2_fS2_fjLj128EEEEELb1ELb1ELb1ELb1EEEvNS_9FwdParamsE)
        /*00fc*/ 	.short	0x0210
        /*00fe*/ 	.short	0x00e8


	//----- nvinfo : EIATTR_SW_WAR
	.align		4
.L_3274:
        /*0100*/ 	.byte	0x04, 0x36
        /*0102*/ 	.short	(.L_3276 - .L_3275)
.L_3275:
        /*0104*/ 	.word	0x00000008
.L_3276:


//--------------------- .nv.info._ZN10layer_norm13ln_fwd_kernelINS_13Kernel_traitsI6__halfffffjLj1280ELj1ELj4ELj1ELj16ENS_18Kernel_traits_baseILj1280ES2_ffffjLj128EEEEELb0ELb0ELb0ELb0EEEvNS_9FwdParamsE --------------------------
	.section	.nv.info._ZN10layer_norm13ln_fwd_kernelINS_13Kernel_traitsI6__halfffffjLj1280ELj1ELj4ELj1ELj16ENS_18Kernel_traits_baseILj1280ES2_ffffjLj128EEEEELb0ELb0ELb0ELb0EEEvNS_9FwdParamsE,"",@"SHT_CUDA_INFO"
	.sectionflags	@""
	.align	4


	//----- nvinfo : EIATTR_CUDA_API_VERSION
	.align		4
        /*0000*/ 	.byte	0x04, 0x37
        /*0002*/ 	.short	(.L_3278 - .L_3277)
.L_3277:
        /*0004*/ 	.word	0x00000082


	//----- nvinfo : EIATTR_KPARAM_INFO
	.align		4
.L_3278:
        /*0008*/ 	.byte	0x04, 0x17
        /*000a*/ 	.short	(.L_3280 - .L_3279)
.L_3279:
        /*000c*/ 	.word	0x00000000
        /*0010*/ 	.short	0x0000
        /*0012*/ 	.short	0x0000
        /*0014*/ 	.byte	0x00, 0xf0, 0xa1, 0x03


	//----- nvinfo : EIATTR_SPARSE_MMA_MASK
	.align		4
.L_3280:
        /*0018*/ 	.byte	0x03, 0x50
        /*001a*/ 	.short	0x0000


	//----- nvinfo : EIATTR_MAXREG_COUNT
	.align		4
        /*001c*/ 	.byte	0x03, 0x1b
        /*001e*/ 	.short	0x00ff


	//----- nvinfo : EIATTR_MERCURY_ISA_VERSION
	.align		4
        /*0020*/ 	.byte	0x03, 0x5f
        /*0022*/ 	.short	0x0101


	//----- nvinfo : EIATTR_COOP_GROUP_MASK_REGIDS
	.align		4
        /*0024*/ 	.byte	0x04, 0x29
        /*0026*/ 	.short	(.L_3282 - .L_3281)


	//   ....[0]....
.L_3281:
        /*0028*/ 	.word	0xffffffff


	//   ....[1]....
        /*002c*/ 	.word	0xffffffff


	//   ....[2]....
        /*0030*/ 	.word	0xffffffff


	//   ....[3]....
        /*0034*/ 	.word	0xffffffff


	//   ....[4]....
        /*0038*/ 	.word	0xffffffff


	//   ....[5]....
        /*003c*/ 	.word	0xffffffff


	//   ....[6]....
        /*0040*/ 	.word	0xffffffff


	//   ....[7]....
        /*0044*/ 	.word	0xffffffff


	//   ....[8]....
        /*0048*/ 	.word	0xffffffff


	//   ....[9]....
        /*004c*/ 	.word	0xffffffff


	//   ....[10]....
        /*0050*/ 	.word	0x0500008e


	//   ....[11]....
        /*0054*/ 	.word	0x0500008e


	//   ....[12]....
        /*0058*/ 	.word	0x0500008e


	//   ....[13]....
        /*005c*/ 	.word	0x0500008e


	//   ....[14]....
        /*0060*/ 	.word	0x0500008e


	//   ....[15]....
        /*0064*/ 	.word	0x0500008e


	//   ....[16]....
        /*0068*/ 	.word	0x0500008e


	//   ....[17]....
        /*006c*/ 	.word	0x0500008e


	//   ....[18]....
        /*0070*/ 	.word	0x0500008e


	//   ....[19]....
        /*0074*/ 	.word	0x0500008e


	//----- nvinfo : EIATTR_COOP_GROUP_INSTR_OFFSETS
	.align		4
.L_3282:
        /*0078*/ 	.byte	0x04, 0x28
        /*007a*/ 	.short	(.L_3284 - .L_3283)


	//   ....[0]....
.L_3283:
        /*007c*/ 	.word	0x00003390


	//   ....[1]....
        /*0080*/ 	.word	0x000033c0


	//   ....[2]....
        /*0084*/ 	.word	0x000033e0


	//   ....[3]....
        /*0088*/ 	.word	0x00003400


	//   ....[4]....
        /*008c*/ 	.word	0x00003430


	//   ....[5]....
        /*0090*/ 	.word	0x000039c0


	//   ....[6]....
        /*0094*/ 	.word	0x000039e0


	//   ....[7]....
        /*0098*/ 	.word	0x00003a00


	//   ....[8]....
        /*009c*/ 	.word	0x00003a20


	//   ....[9]....
        /*00a0*/ 	.word	0x00003a40


	//   ....[10]....
        /*00a4*/ 	.word	0x00004840


	//   ....[11]....
        /*00a8*/ 	.word	0x000048e0


	//   ....[12]....
        /*00ac*/ 	.word	0x00004950


	//   ....[13]....
        /*00b0*/ 	.word	0x000049c0


	//   ....[14]....
        /*00b4*/ 	.word	0x00004a40


	//   ....[15]....
        /*00b8*/ 	.word	0x00005030


	//   ....[16]....
        /*00bc*/ 	.word	0x000050a0


	//   ....[17]....
        /*00c0*/ 	.word	0x00005110


	//   ....[18]....
        /*00c4*/ 	.word	0x00005180


	//   ....[19]....
        /*00c8*/ 	.word	0x000051f0


	//----- nvinfo : EIATTR_EXIT_INSTR_OFFSETS
	.align		4
.L_3284:
        /*00cc*/ 	.byte	0x04, 0x1c
        /*00ce*/ 	.short	(.L_3286 - .L_3285)


	//   ....[0]....
.L_3285:
        /*00d0*/ 	.word	0x00000b00


	//   ....[1]....
        /*00d4*/ 	.word	0x000047d0


	//----- nvinfo : EIATTR_MAX_THREADS
	.align		4
.L_3286:
        /*00d8*/ 	.byte	0x04, 0x05
        /*00da*/ 	.short	(.L_3288 - .L_3287)
.L_3287:
        /*00dc*/ 	.word	0x00000080
        /*00e0*/ 	.word	0x00000001
        /*00e4*/ 	.word	0x00000001


	//----- nvinfo : EIATTR_CRS_STACK_SIZE
	.align		4
.L_3288:
        /*00e8*/ 	.byte	0x04, 0x1e
        /*00ea*/ 	.short	(.L_3290 - .L_3289)
.L_3289:
        /*00ec*/ 	.word	0x00000000


	//----- nvinfo : EIATTR_CBANK_PARAM_SIZE
	.align		4
.L_3290:
        /*00f0*/ 	.byte	0x03, 0x19
        /*00f2*/ 	.short	0x00e8


	//----- nvinfo : EIATTR_PARAM_CBANK
	.align		4
        /*00f4*/ 	.byte	0x04, 0x0a
        /*00f6*/ 	.short	(.L_3292 - .L_3291)
	.align		4
.L_3291:
        /*00f8*/ 	.word	index@(.nv.constant0._ZN10layer_norm13ln_fwd_kernelINS_13Kernel_traitsI6__halfffffjLj1280ELj1ELj4ELj1ELj16ENS_18Kernel_traits_baseILj1280ES2_ffffjLj128EEEEELb0ELb0ELb0ELb0EEEvNS_9FwdParamsE)
        /*00fc*/ 	.short	0x0210
        /*00fe*/ 	.short	0x00e8


	//----- nvinfo : EIATTR_SW_WAR
	.align		4
.L_3292:
        /*0100*/ 	.byte	0x04, 0x36
        /*0102*/ 	.short	(.L_3294 - .L_3293)
.L_3293:
        /*0104*/ 	.word	0x00000008
.L_3294:


//--------------------- .nv.info._ZN10layer_norm13ln_fwd_kernelINS_13Kernel_traitsI6__halfffffjLj1280ELj1ELj4ELj1ELj16ENS_18Kernel_traits_baseILj1280ES2_ffffjLj128EEEEELb0ELb0ELb0ELb1EEEvNS_9FwdParamsE --------------------------
	.section	.nv.info._ZN10layer_norm13ln_fwd_kernelINS_13Kernel_traitsI6__halfffffjLj1280ELj1ELj4ELj1ELj16ENS_18Kernel_traits_baseILj1280ES2_ffffjLj128EEEEELb0ELb0ELb0ELb1EEEvNS_9FwdParamsE,"",@"SHT_CUDA_INFO"
	.sectionflags	@""
	.align	4


	//----- nvinfo : EIATTR_CUDA_API_VERSION
	.align		4
        /*0000*/ 	.byte	0x04, 0x37
        /*0002*/ 	.short	(.L_3296 - .L_3295)
.L_3295:
        /*0004*/ 	.word	0x00000082


	//----- nvinfo : EIATTR_KPARAM_INFO
	.align		4
.L_3296:
        /*0008*/ 	.byte	0x04, 0x17
        /*000a*/ 	.short	(.L_3298 - .L_3297)
.L_3297:
        /*000c*/ 	.word	0x00000000
        /*0010*/ 	.short	0x0000
        /*0012*/ 	.short	0x0000
        /*0014*/ 	.byte	0x00, 0xf0, 0xa1, 0x03


	//----- nvinfo : EIATTR_SPARSE_MMA_MASK
	.align		4
.L_3298:
        /*0018*/ 	.byte	0x03, 0x50
        /*001a*/ 	.short	0x0000


	//----- nvinfo : EIATTR_MAXREG_COUNT
	.align		4
        /*001c*/ 	.byte	0x03, 0x1b
        /*001e*/ 	.short	0x00ff


	//----- nvinfo : EIATTR_MERCURY_ISA_VERSION
	.align		4
        /*0020*/ 	.byte	0x03, 0x5f
        /*0022*/ 	.short	0x0101


	//----- nvinfo : EIATTR_COOP_GROUP_MASK_REGIDS
	.align		4
        /*0024*/ 	.byte	0x04, 0x29
        /*0026*/ 	.short	(.L_3300 - .L_3299)


	//   ....[0]....
.L_3299:
        /*0028*/ 	.word	0xffffffff


	//   ....[1]....
        /*002c*/ 	.word	0xffffffff


	//   ....[2]....
        /*0030*/ 	.word	0xffffffff


	//   ....[3]....
        /*0034*/ 	.word	0xffffffff


	//   ....[4]....
        /*0038*/ 	.word	0xffffffff


	//   ....[5]....
        /*003c*/ 	.word	0xffffffff


	//   ....[6]....
        /*0040*/ 	.word	0xffffffff


	//   ....[7]....
        /*0044*/ 	.word	0xffffffff


	//   ....[8]....
        /*0048*/ 	.word	0xffffffff


	//   ....[9]....
        /*004c*/ 	.word	0xffffffff


	//   ....[10]....
        /*0050*/ 	.word	0x05000094


	//   ....[11]....
        /*0054*/ 	.word	0x05000094


	//   ....[12]....
        /*0058*/ 	.word	0x05000094


	//   ....[13]....
        /*005c*/ 	.word	0x05000094


	//   ....[14]....
        /*0060*/ 	.word	0x05000094


	//   ....[15]....
        /*0064*/ 	.word	0x05000094


	//   ....[16]....
        /*0068*/ 	.word	0x05000094


	//   ....[17]....
        /*006c*/ 	.word	0x05000094


	//   ....[18]....
        /*0070*/ 	.word	0x05000094


	//   ....[19]....
        /*0074*/ 	.word	0x05000094


	//----- nvinfo : EIATTR_COOP_GROUP_INSTR_OFFSETS
	.align		4
.L_3300:
        /*0078*/ 	.byte	0x04, 0x28
        /*007a*/ 	.short	(.L_3302 - .L_3301)


	//   ....[0]....
.L_3301:
        /*007c*/ 	.word	0x00002390


	//   ....[1]....
        /*0080*/ 	.word	0x000023b0


	//   ....[2]....
        /*0084*/ 	.word	0x000023d0


	//   ....[3]....
        /*0088*/ 	.word	0x000023f0


	//   ....[4]....
        /*008c*/ 	.word	0x00002420


	//   ....[5]....
        /*0090*/ 	.word	0x00002950


	//   ....[6]....
        /*0094*/ 	.word	0x00002970


	//   ....[7]....
        /*0098*/ 	.word	0x00002990


	//   ....[8]....
        /*009c*/ 	.word	0x000029b0


	//   ....[9]....
        /*00a0*/ 	.word	0x000029d0


	//   ....[10]....
        /*00a4*/ 	.word	0x00003440


	//   ....[11]....
        /*00a8*/ 	.word	0x000034e0


	//   ....[12]....
        /*00ac*/ 	.word	0x00003550


	//   ....[13]....
        /*00b0*/ 	.word	0x000035c0


	//   ....[14]....
        /*00b4*/ 	.word	0x00003640


	//   ....[15]....
        /*00b8*/ 	.word	0x00003bc0


	//   ....[16]....
        /*00bc*/ 	.word	0x00003c30


	//   ....[17]....
        /*00c0*/ 	.word	0x00003ca0


	//   ....[18]....
        /*00c4*/ 	.word	0x00003d10


	//   ....[19]....
        /*00c8*/ 	.word	0x00003d80


	//----- nvinfo : EIATTR_EXIT_INSTR_OFFSETS
	.align		4
.L_3302:
        /*00cc*/ 	.byte	0x04, 0x1c
        /*00ce*/ 	.short	(.L_3304 - .L_3303)


	//   ....[0]....
.L_3303:
        /*00d0*/ 	.word	0x00000200


	//   ....[1]....
        /*00d4*/ 	.word	0x000033d0


	//----- nvinfo : EIATTR_MAX_THREADS
	.align		4
.L_3304:
        /*00d8*/ 	.byte	0x04, 0x05
        /*00da*/ 	.short	(.L_3306 - .L_3305)
.L_3305:
        /*00dc*/ 	.word	0x00000080
        /*00e0*/ 	.word	0x00000001
        /*00e4*/ 	.word	0x00000001


	//----- nvinfo : EIATTR_CRS_STACK_SIZE
	.align		4
.L_3306:
        /*00e8*/ 	.byte	0x04, 0x1e
        /*00ea*/ 	.short	(.L_3308 - .L_3307)
.L_3307:
        /*00ec*/ 	.word	0x00000000


	//----- nvinfo : EIATTR_CBANK_PARAM_SIZE
	.align		4
.L_3308:
        /*00f0*/ 	.byte	0x03, 0x19
        /*00f2*/ 	.short	0x00e8


	//----- nvinfo : EIATTR_PARAM_CBANK
	.align		4
        /*00f4*/ 	.byte	0x04, 0x0a
        /*00f6*/ 	.short	(.L_3310 - .L_3309)
	.align		4
.L_3309:
        /*00f8*/ 	.word	index@(.nv.constant0._ZN10layer_norm13ln_fwd_kernelINS_13Kernel_traitsI6__halfffffjLj1280ELj1ELj4ELj1ELj16ENS_18Kernel_traits_baseILj1280ES2_ffffjLj128EEEEELb0ELb0ELb0ELb1EEEvNS_9FwdParamsE)
        /*00fc*/ 	.short	0x0210
        /*00fe*/ 	.short	0x00e8


	//----- nvinfo : EIATTR_SW_WAR
	.align		4
.L_3310:
        /*0100*/ 	.byte	0x04, 0x36
        /*0102*/ 	.short	(.L_3312 - .L_3311)
.L_3311:
        /*0104*/ 	.word	0x00000008
.L_3312:


//--------------------- .nv.info._ZN10layer_norm13ln_fwd_kernelINS_13Kernel_traitsI6__halfffffjLj1280ELj1ELj4ELj1ELj16ENS_18Kernel_traits_baseILj1280ES2_ffffjLj128EEEEELb0ELb0ELb1ELb0EEEvNS_9FwdParamsE --------------------------
	.section	.nv.info._ZN10layer_norm13ln_fwd_kernelINS_13Kernel_traitsI6__halfffffjLj1280ELj1ELj4ELj1ELj16ENS_18Kernel_traits_baseILj1280ES2_ffffjLj128EEEEELb0ELb0ELb1ELb0EEEvNS_9FwdParamsE,"",@"SHT_CUDA_INFO"
	.sectionflags	@""
	.align	4


	//----- nvinfo : EIATTR_CUDA_API_VERSION
	.align		4
        /*0000*/ 	.byte	0x04, 0x37
        /*0002*/ 	.short	(.L_3314 - .L_3313)
.L_3313:
        /*0004*/ 	.word	0x00000082


	//----- nvinfo : EIATTR_KPARAM_INFO
	.align		4
.L_3314:
        /*0008*/ 	.byte	0x04, 0x17
        /*000a*/ 	.short	(.L_3316 - .L_3315)
.L_3315:
        /*000c*/ 	.word	0x00000000
        /*0010*/ 	.short	0x0000
        /*0012*/ 	.short	0x0000
        /*0014*/ 	.byte	0x00, 0xf0, 0xa1, 0x03


	//----- nvinfo : EIATTR_SPARSE_MMA_MASK
	.align		4
.L_3316:
        /*0018*/ 	.byte	0x03, 0x50
        /*001a*/ 	.short	0x0000


	//----- nvinfo : EIATTR_MAXREG_COUNT
	.align		4
        /*001c*/ 	.byte	0x03, 0x1b
        /*001e*/ 	.short	0x00ff


	//----- nvinfo : EIATTR_MERCURY_ISA_VERSION
	.align		4
        /*0020*/ 	.byte	0x03, 0x5f
        /*0022*/ 	.short	0x0101


	//----- nvinfo : EIATTR_COOP_GROUP_MASK_REGIDS
	.align		4
        /*0024*/ 	.byte	0x04, 0x29
        /*0026*/ 	.short	(.L_3318 - .L_3317)


	//   ....[0]....
.L_3317:
        /*0028*/ 	.word	0xffffffff


	//   ....[1]....
        /*002c*/ 	.word	0xffffffff


	//   ....[2]....
        /*0030*/ 	.word	0xffffffff


	//   ....[3]....
        /*0034*/ 	.word	0xffffffff


	//   ....[4]....
        /*0038*/ 	.word	0xffffffff


	//   ....[5]....
        /*003c*/ 	.word	0xffffffff


	//   ....[6]....
        /*0040*/ 	.word	0xffffffff


	//   ....[7]....
        /*0044*/ 	.word	0xffffffff


	//   ....[8]....
        /*0048*/ 	.word	0xffffffff


	//   ....[9]....
        /*004c*/ 	.word	0xffffffff


	//   ....[10]....
        /*0050*/ 	.word	0x05000096


	//   ....[11]....
        /*0054*/ 	.word	0x05000096


	//   ....[12]....
        /*0058*/ 	.word	0x05000096


	//   ....[13]....
        /*005c*/ 	.word	0x05000096


	//   ....[14]....
        /*0060*/ 	.word	0x05000096


	//   ....[15]....
        /*0064*/ 	.word	0x05000096


	//   ....[16]....
        /*0068*/ 	.word	0x05000096


	//   ....[17]....
        /*006c*/ 	.word	0x05000096


	//   ....[18]....
        /*0070*/ 	.word	0x05000096


	//   ....[19]....
        /*0074*/ 	.word	0x05000096


	//----- nvinfo : EIATTR_COOP_GROUP_INSTR_OFFSETS
	.align		4
.L_3318:
        /*0078*/ 	.byte	0x04, 0x28
        /*007a*/ 	.short	(.L_3320 - .L_3319)


	//   ....[0]....
.L_3319:
        /*007c*/ 	.word	0x00003880


	//   ....[1]....
        /*0080*/ 	.word	0x00003920


	//   ....[2]....
        /*0084*/ 	.word	0x00003940


	//   ....[3]....
        /*0088*/ 	.word	0x00003960


	//   ....[4]....
        /*008c*/ 	.word	0x00003980


	//   ....[5]....
        /*0090*/ 	.word	0x00003ef0


	//   ....[6]....
        /*0094*/ 	.word	0x00003f10


	//   ....[7]....
        /*0098*/ 	.word	0x00003f30


	//   ....[8]....
        /*009c*/ 	.word	0x00003f50


	//   ....[9]....
        /*00a0*/ 	.word	0x00003f70


	//   ....[10]....
        /*00a4*/ 	.word	0x00004e20


	//   ....[11]....
        /*00a8*/ 	.word	0x00004f00


	//   ....[12]....
        /*00ac*/ 	.word	0x00004fa0


	//   ....[13]....
        /*00b0*/ 	.word	0x00005010


	//   ....[14]....
        /*00b4*/ 	.word	0x00005080


	//   ....[15]....
        /*00b8*/ 	.word	0x00005660


	//   ....[16]....
        /*00bc*/ 	.word	0x000056d0


	//   ....[17]....
        /*00c0*/ 	.word	0x00005740


	//   ....[18]....
        /*00c4*/ 	.word	0x000057b0


	//   ....[19]....
        /*00c8*/ 	.word	0x00005820


	//----- nvinfo : EIATTR_EXIT_INSTR_OFFSETS
	.align		4
.L_3320:
        /*00cc*/ 	.byte	0x04, 0x1c
        /*00ce*/ 	.short	(.L_3322 - .L_3321)


	//   ....[0]....
.L_3321:
        /*00d0*/ 	.word	0x00000ad0


	//   ....[1]....
        /*00d4*/ 	.word	0x00004db0


	//----- nvinfo : EIATTR_MAX_THREADS
	.align		4
.L_3322:
        /*00d8*/ 	.byte	0x04, 0x05
        /*00da*/ 	.short	(.L_3324 - .L_3323)
.L_3323:
        /*00dc*/ 	.word	0x00000080
        /*00e0*/ 	.word	0x00000001
        /*00e4*/ 	.word	0x00000001


	//----- nvinfo : EIATTR_CRS_STACK_SIZE
	.align		4
.L_3324:
        /*00e8*/ 	.byte	0x04, 0x1e
        /*00ea*/ 	.short	(.L_3326 - .L_3325)
.L_3325:
        /*00ec*/ 	.word	0x00000000


	//----- nvinfo : EIATTR_CBANK_PARAM_SIZE
	.align		4
.L_3326:
        /*00f0*/ 	.byte	0x03, 0x19
        /*00f2*/ 	.short	0x00e8


	//----- nvinfo : EIATTR_PARAM_CBANK
	.align		4
        /*00f4*/ 	.byte	0x04, 0x0a
        /*00f6*/ 	.short	(.L_3328 - .L_3327)
	.align		4
.L_3327:
        /*00f8*/ 	.word	index@(.nv.constant0._ZN10layer_norm13ln_fwd_kernelINS_13Kernel_traitsI6__halfffffjLj1280ELj1ELj4ELj1ELj16ENS_18Kernel_traits_baseILj1280ES2_ffffjLj128EEEEELb0ELb0ELb1ELb0EEEvNS_9FwdParamsE)
        /*00fc*/ 	.short	0x0210
        /*00fe*/ 	.short	0x00e8


	//----- nvinfo : EIATTR_SW_WAR
	.align		4
.L_3328:
        /*0100*/ 	.byte	0x04, 0x36
        /*0102*/ 	.short	(.L_3330 - .L_3329)
.L_3329:
        /*0104*/ 	.word	0x00000008
.L_3330:


//--------------------- .nv.info._ZN10layer_norm13ln_fwd_kernelINS_13Kernel_traitsI6__halfffffjLj1280ELj1ELj4ELj1ELj16ENS_18Kernel_traits_baseILj1280ES2_ffffjLj128EEEEELb0ELb0ELb1ELb1EEEvNS_9FwdParamsE --------------------------
	.section	.nv.info._ZN10layer_norm13ln_fwd_kernelINS_13Kernel_traitsI6__halfffffjLj1280ELj1ELj4ELj1ELj16ENS_18Kernel_traits_baseILj1280ES2_ffffjLj128EEEEELb0ELb0ELb1ELb1EEEvNS_9FwdParamsE,"",@"SHT_CUDA_INFO"
	.sectionflags	@""
	.align	4


	//----- nvinfo : EIATTR_CUDA_API_VERSION
	.align		4
        /*0000*/ 	.byte	0x04, 0x37
        /*0002*/ 	.short	(.L_3332 - .L_3331)
.L_3331:
        /*0004*/ 	.word	0x00000082


	//----- nvinfo : EIATTR_KPARAM_INFO
	.align		4
.L_3332:
        /*0008*/ 	.byte	0x04, 0x17
        /*000a*/ 	.short	(.L_3334 - .L_3333)
.L_3333:
        /*000c*/ 	.word	0x00000000
        /*0010*/ 	.short	0x0000
        /*0012*/ 	.short	0x0000
        /*0014*/ 	.byte	0x00, 0xf0, 0xa1, 0x03


	//----- nvinfo : EIATTR_SPARSE_MMA_MASK
	.align		4
.L_3334:
        /*0018*/ 	.byte	0x03, 0x50
        /*001a*/ 	.short	0x0000


	//----- nvinfo : EIATTR_MAXREG_COUNT
	.align		4
        /*001c*/ 	.byte	0x03, 0x1b
        /*001e*/ 	.short	0x00ff


	//----- nvinfo : EIATTR_MERCURY_ISA_VERSION
	.align		4
        /*0020*/ 	.byte	0x03, 0x5f
        /*0022*/ 	.short	0x0101


	//----- nvinfo : EIATTR_COOP_GROUP_MASK_REGIDS
	.align		4
        /*0024*/ 	.byte	0x04, 0x29
        /*0026*/ 	.short	(.L_3336 - .L_3335)


	//   ....[0]....
.L_3335:
        /*0028*/ 	.word	0xffffffff


	//   ....[1]....
        /*002c*/ 	.word	0xffffffff


	//   ....[2]....
        /*0030*/ 	.word	0xffffffff


	//   ....[3]....
        /*0034*/ 	.word	0xffffffff


	//   ....[4]....
        /*0038*/ 	.word	0xffffffff


	//   ....[5]....
        /*003c*/ 	.word	0xffffffff


	//   ....[6]....
        /*0040*/ 	.word	0xffffffff


	//   ....[7]....
        /*0044*/ 	.word	0xffffffff


	//   ....[8]....
        /*0048*/ 	.word	0xffffffff


	//   ....[9]....
        /*004c*/ 	.word	0xffffffff


	//   ....[10]....
        /*0050*/ 	.word	0x05000090


	//   ....[11]....
        /*0054*/ 	.word	0x05000090


	//   ....[12]....
        /*0058*/ 	.word	0x05000090


	//   ....[13]....
        /*005c*/ 	.word	0x05000090


	//   ....[14]....
        /*0060*/ 	.word	0x05000090


	//   ....[15]....
        /*0064*/ 	.word	0x05000090


	//   ....[16]....
        /*0068*/ 	.word	0x05000090


	//   ....[17]....
        /*006c*/ 	.word	0x05000090


	//   ....[18]....
        /*0070*/ 	.word	0x05000090


	//   ....[19]....
        /*0074*/ 	.word	0x05000090


	//----- nvinfo : EIATTR_COOP_GROUP_INSTR_OFFSETS
	.align		4
.L_3336:
        /*0078*/ 	.byte	0x04, 0x28
        /*007a*/ 	.short	(.L_3338 - .L_3337)


	//   ....[0]....
.L_3337:
        /*007c*/ 	.word	0x00002940


	//   ....[1]....
        /*0080*/ 	.word	0x00002970


	//   ....[2]....
        /*0084*/ 	.word	0x00002990


	//   ....[3]....
        /*0088*/ 	.word	0x000029b0


	//   ....[4]....
        /*008c*/ 	.word	0x000029d0


	//   ....[5]....
        /*0090*/ 	.word	0x00002f00


	//   ....[6]....
        /*0094*/ 	.word	0x00002f20


	//   ....[7]....
        /*0098*/ 	.word	0x00002f40


	//   ....[8]....
        /*009c*/ 	.word	0x00002f60


	//   ....[9]....
        /*00a0*/ 	.word	0x00002f80


	//   ....[10]....
        /*00a4*/ 	.word	0x00003b30


	//   ....[11]....
        /*00a8*/ 	.word	0x00003be0


	//   ....[12]....
        /*00ac*/ 	.word	0x00003c50


	//   ....[13]....
        /*00b0*/ 	.word	0x00003cc0


	//   ....[14]....
        /*00b4*/ 	.word	0x00003d30


	//   ....[15]....
        /*00b8*/ 	.word	0x000042b0


	//   ....[16]....
        /*00bc*/ 	.word	0x00004320


	//   ....[17]....
        /*00c0*/ 	.word	0x00004390


	//   ....[18]....
        /*00c4*/ 	.word	0x00004400


	//   ....[19]....
        /*00c8*/ 	.word	0x00004470


	//----- nvinfo : EIATTR_EXIT_INSTR_OFFSETS
	.align		4
.L_3338:
        /*00cc*/ 	.byte	0x04, 0x1c
        /*00ce*/ 	.short	(.L_3340 - .L_3339)


	//   ....[0]....
.L_3339:
        /*00d0*/ 	.word	0x000001c0


	//   ....[1]....
        /*00d4*/ 	.word	0x00003ac0


	//----- nvinfo : EIATTR_MAX_THREADS
	.align		4
.L_3340:
        /*00d8*/ 	.byte	0x04, 0x05
        /*00da*/ 	.short	(.L_3342 - .L_3341)
.L_3341:
        /*00dc*/ 	.word	0x00000080
        /*00e0*/ 	.word	0x00000001
        /*00e4*/ 	.word	0x00000001


	//----- nvinfo : EIATTR_CRS_STACK_SIZE
	.align		4
.L_3342:
        /*00e8*/ 	.byte	0x04, 0x1e
        /*00ea*/ 	.short	(.L_3344 - .L_3343)
.L_3343:
        /*00ec*/ 	.word	0x00000000


	//----- nvinfo : EIATTR_CBANK_PARAM_SIZE
	.align		4
.L_3344:
        /*00f0*/ 	.byte	0x03, 0x19
        /*00f2*/ 	.short	0x00e8


	//----- nvinfo : EIATTR_PARAM_CBANK
	.align		4
        /*00f4*/ 	.byte	0x04, 0x0a
        /*00f6*/ 	.short	(.L_3346 - .L_3345)
	.align		4
.L_3345:
        /*00f8*/ 	.word	index@(.nv.constant0._ZN10layer_norm13ln_fwd_kernelINS_13Kernel_traitsI6__halfffffjLj1280ELj1ELj4ELj1ELj16ENS_18Kernel_traits_baseILj1280ES2_ffffjLj128EEEEELb0ELb0ELb1ELb1EEEvNS_9FwdParamsE)
        /*00fc*/ 	.short	0x0210
        /*00fe*/ 	.short	0x00e8


	//----- nvinfo : EIATTR_SW_WAR
	.align		4
.L_3346:
        /*0100*/ 	.byte	0x04, 0x36
        /*0102*/ 	.short	(.L_3348 - .L_3347)
.L_3347:
        /*0104*/ 	.word	0x00000008
.L_3348:


//--------------------- .nv.info._ZN10layer_norm13ln_fwd_kernelINS_13Kernel_traitsI6__halfffffjLj1280ELj1ELj4ELj1ELj16ENS_18Kernel_traits_baseILj1280ES2_ffffjLj128EEEEELb0ELb1ELb0ELb0EEEvNS_9FwdParamsE --------------------------
	.section	.nv.info._ZN10layer_norm13ln_fwd_kernelINS_13Kernel_traitsI6__halfffffjLj1280ELj1ELj4ELj1ELj16ENS_18Kernel_traits_baseILj1280ES2_ffffjLj128EEEEELb0ELb1ELb0ELb0EEEvNS_9FwdParamsE,"",@"SHT_CUDA_INFO"
	.sectionflags	@""
	.align	4


	//----- nvinfo : EIATTR_CUDA_API_VERSION
	.align		4
        /*0000*/ 	.byte	0x04, 0x37
        /*0002*/ 	.short	(.L_3350 - .L_3349)
.L_3349:
        /*0004*/ 	.word	0x00000082


	//----- nvinfo : EIATTR_KPARAM_INFO
	.align		4
.L_3350:
        /*0008*/ 	.byte	0x04, 0x17
        /*000a*/ 	.short	(.L_3352 - .L_3351)
.L_3351:
        /*000c*/ 	.word	0x00000000
        /*0010*/ 	.short	0x0000
        /*0012*/ 	.short	0x0000
        /*0014*/ 	.byte	0x00, 0xf0, 0xa1, 0x03


	//----- nvinfo : EIATTR_SPARSE_MMA_MASK
	.align		4
.L_3352:
        /*0018*/ 	.byte	0x03, 0x50
        /*001a*/ 	.short	0x0000


	//----- nvinfo : EIATTR_MAXREG_COUNT
	.align		4
        /*001c*/ 	.byte	0x03, 0x1b
        /*001e*/ 	.short	0x00ff


	//----- nvinfo : EIATTR_MERCURY_ISA_VERSION
	.align		4
        /*0020*/ 	.byte	0x03, 0x5f
        /*0022*/ 	.short	0x0101


	//----- nvinfo : EIATTR_COOP_GROUP_MASK_REGIDS
	.align		4
        /*0024*/ 	.byte	0x04, 0x29
        /*0026*/ 	.short	(.L_3354 - .L_3353)


	//   ....[0]....
.L_3353:
        /*0028*/ 	.word	0xffffffff


	//   ....[1]....
        /*002c*/ 	.word	0xffffffff


	//   ....[2]....
        /*0030*/ 	.word	0xffffffff


	//   ....[3]....
        /*0034*/ 	.word	0xffffffff


	//   ....[4]....
        /*0038*/ 	.word	0xffffffff


	//   ....[5]....
        /*003c*/ 	.word	0xffffffff


	//   ....[6]....
        /*0040*/ 	.word	0xffffffff


	//   ....[7]....
        /*0044*/ 	.word	0xffffffff


	//   ....[8]....
        /*0048*/ 	.word	0xffffffff


	//   ....[9]....
        /*004c*/ 	.word	0xffffffff


	//   ....[10]....
        /*0050*/ 	.word	0x050000b1


	//   ....[11]....
        /*0054*/ 	.word	0x050000b1


	//   ....[12]....
        /*0058*/ 	.word	0x050000b1


	//   ....[13]....
        /*005c*/ 	.word	0x050000b1


	//   ....[14]....
        /*0060*/ 	.word	0x050000b1


	//   ....[15]....
        /*0064*/ 	.word	0x050000b1


	//   ....[16]....
        /*0068*/ 	.word	0x050000b1


	//   ....[17]....
        /*006c*/ 	.word	0x050000b1


	//   ....[18]....
        /*0070*/ 	.word	0x050000b1


	//   ....[19]....
        /*0074*/ 	.word	0x050000b1


	//----- nvinfo : EIATTR_COOP_GROUP_INSTR_OFFSETS
	.align		4
.L_3354:
        /*0078*/ 	.byte	0x04, 0x28
        /*007a*/ 	.short	(.L_3356 - .L_3355)


	//   ....[0]....
.L_3355:
        /*007c*/ 	.word	0x000033d0


	//   ....[1]....
        /*0080*/ 	.word	0x00003410


	//   ....[2]....
        /*0084*/ 	.word	0x00003430


	//   ....[3]....
        /*0088*/ 	.word	0x00003450


	//   ....[4]....
        /*008c*/ 	.word	0x00003470


	//   ....[5]....
        /*0090*/ 	.word	0x000039f0


	//   ....[6]....
        /*0094*/ 	.word	0x00003a10


	//   ....[7]....
        /*0098*/ 	.word	0x00003a30


	//   ....[8]....
        /*009c*/ 	.word	0x00003a50


	//   ....[9]....
        /*00a0*/ 	.word	0x00003a70


	//   ....[10]....
        /*00a4*/ 	.word	0x00004870


	//   ....[11]....
        /*00a8*/ 	.word	0x00004920


	//   ....[12]....
        /*00ac*/ 	.word	0x00004990


	//   ....[13]....
        /*00b0*/ 	.word	0x00004a00


	//   ....[14]....
        /*00b4*/ 	.word	0x00004a70


	//   ....[15]....
        /*00b8*/ 	.word	0x00005050


	//   ....[16]....
        /*00bc*/ 	.word	0x000050c0


	//   ....[17]....
        /*00c0*/ 	.word	0x00005130


	//   ....[18]....
        /*00c4*/ 	.word	0x000051a0


	//   ....[19]....
        /*00c8*/ 	.word	0x00005210


	//----- nvinfo : EIATTR_EXIT_INSTR_OFFSETS
	.align		4
.L_3356:
        /*00cc*/ 	.byte	0x04, 0x1c
        /*00ce*/ 	.short	(.L_3358 - .L_3357)


	//   ....[0]....
.L_3357:
        /*00d0*/ 	.word	0x00000dd0


	//   ....[1]....
        /*00d4*/ 	.word	0x00004800


	//----- nvinfo : EIATTR_MAX_THREADS
	.align		4
.L_3358:
        /*00d8*/ 	.byte	0x04, 0x05
        /*00da*/ 	.short	(.L_3360 - .L_3359)
.L_3359:
        /*00dc*/ 	.word	0x00000080
        /*00e0*/ 	.word	0x00000001
        /*00e4*/ 	.word	0x00000001


	//----- nvinfo : EIATTR_CRS_STACK_SIZE
	.align		4
.L_3360:
        /*00e8*/ 	.byte	0x04, 0x1e
        /*00ea*/ 	.short	(.L_3362 - .L_3361)
.L_3361:
        /*00ec*/ 	.word	0x00000000


	//----- nvinfo : EIATTR_CBANK_PARAM_SIZE
	.align		4
.L_3362:
        /*00f0*/ 	.byte	0x03, 0x19
        /*00f2*/ 	.short	0x00e8


	//----- nvinfo : EIATTR_PARAM_CBANK
	.align		4
        /*00f4*/ 	.byte	0x04, 0x0a
        /*00f6*/ 	.short	(.L_3364 - .L_3363)
	.align		4
.L_3363:
        /*00f8*/ 	.word	index@(.nv.constant0._ZN10layer_norm13ln_fwd_kernelINS_13Kernel_traitsI6__halfffffjLj1280ELj1ELj4ELj1ELj16ENS_18Kernel_traits_baseILj1280ES2_ffffjLj128EEEEELb0ELb1ELb0ELb0EEEvNS_9FwdParamsE)
        /*00fc*/ 	.short	0x0210
        /*00fe*/ 	.short	0x00e8


	//----- nvinfo : EIATTR_SW_WAR
	.align		4
.L_3364:
        /*0100*/ 	.byte	0x04, 0x36
        /*0102*/ 	.short	(.L_3366 - .L_3365)
.L_3365:
        /*0104*/ 	.word	0x00000008
.L_3366:


//--------------------- .nv.info._ZN10layer_norm13ln_fwd_kernelINS_13Kernel_traitsI6__halfffffjLj1280ELj1ELj4ELj1ELj16ENS_18Kernel_traits_baseILj1280ES2_ffffjLj128EEEEELb0ELb1ELb0ELb1EEEvNS_9FwdParamsE --------------------------
	.section	.nv.info._ZN10layer_norm13ln_fwd_kernelINS_13Kernel_traitsI6__halfffffjLj1280ELj1ELj4ELj1ELj16ENS_18Kernel_traits_baseILj1280ES2_ffffjLj128EEEEELb0ELb1ELb0ELb1EEEvNS_9FwdParamsE,"",@"SHT_CUDA_INFO"
	.sectionflags	@""
	.align	4


	//----- nvinfo : EIATTR_CUDA_API_VERSION
	.align		4
        /*0000*/ 	.byte	0x04, 0x37
        /*0002*/ 	.short	(.L_3368 - .L_3367)
.L_3367:
        /*0004*/ 	.word	0x00000082


	//----- nvinfo : EIATTR_KPARAM_INFO
	.align		4
.L_3368:
        /*0008*/ 	.byte	0x04, 0x17
        /*000a*/ 	.short	(.L_3370 - .L_3369)
.L_3369:
        /*000c*/ 	.word	0x00000000
        /*0010*/ 	.short	0x0000
        /*0012*/ 	.short	0x0000
        /*0014*/ 	.byte	0x00, 0xf0, 0xa1, 0x03


	//----- nvinfo : EIATTR_SPARSE_MMA_MASK
	.align		4
.L_3370:
        /*0018*/ 	.byte	0x03, 0x50
        /*001a*/ 	.short	0x0000


	//----- nvinfo : EIATTR_MAXREG_COUNT
	.align		4
        /*001c*/ 	.byte	0x03, 0x1b
        /*001e*/ 	.short	0x00ff


	//----- nvinfo : EIATTR_MERCURY_ISA_VERSION
	.align		4
        /*0020*/ 	.byte	0x03, 0x5f
        /*0022*/ 	.short	0x0101


	//----- nvinfo : EIATTR_COOP_GROUP_MASK_REGIDS
	.align		4
        /*0024*/ 	.byte	0x04, 0x29
        /*0026*/ 	.short	(.L_3372 - .L_3371)


	//   ....[0]....
.L_3371:
        /*0028*/ 	.word	0xffffffff


	//   ....[1]....
        /*002c*/ 	.word	0xffffffff


	//   ....[2]....
        /*0030*/ 	.word	0xffffffff


	//   ....[3]....
        /*0034*/ 	.word	0xffffffff


	//   ....[4]....
        /*0038*/ 	.word	0xffffffff


	//   ....[5]....
        /*003c*/ 	.word	0xffffffff


	//   ....[6]....
        /*0040*/ 	.word	0xffffffff


	//   ....[7]....
        /*0044*/ 	.word	0xffffffff


	//   ....[8]....
        /*0048*/ 	.word	0xffffffff


	//   ....[9]....
        /*004c*/ 	.word	0xffffffff


	//   ....[10]....
        /*0050*/ 	.word	0x050000b0


	//   ....[11]....
        /*0054*/ 	.word	0x050000b0


	//   ....[12]....
        /*0058*/ 	.word	0x050000b0


	//   ....[13]....
        /*005c*/ 	.word	0x050000b0


	//   ....[14]....
        /*0060*/ 	.word	0x050000b0


	//   ....[15]....
        /*0064*/ 	.word	0x050000b0


	//   ....[16]....
        /*0068*/ 	.word	0x050000b0


	//   ....[17]....
        /*006c*/ 	.word	0x050000b0


	//   ....[18]....
        /*0070*/ 	.word	0x050000b0


	//   ....[19]....
        /*0074*/ 	.word	0x050000b0


	//----- nvinfo : EIATTR_COOP_GROUP_INSTR_OFFSETS
	.align		4
.L_3372:
        /*0078*/ 	.byte	0x04, 0x28
        /*007a*/ 	.short	(.L_3374 - .L_3373)


	//   ....[0]....
.L_3373:
        /*007c*/ 	.word	0x00002280


	//   ....[1]....
        /*0080*/ 	.word	0x000022a0


	//   ....[2]....
        /*0084*/ 	.word	0x000022c0


	//   ....[3]....
        /*0088*/ 	.word	0x000022e0


	//   ....[4]....
        /*008c*/ 	.word	0x00002310


	//   ....[5]....
        /*0090*/ 	.word	0x00002840


	//   ....[6]....
        /*0094*/ 	.word	0x00002860


	//   ....[7]....
        /*0098*/ 	.word	0x00002880


	//   ....[8]....
        /*009c*/ 	.word	0x000028a0


	//   ....[9]....
        /*00a0*/ 	.word	0x000028c0


	//   ....[10]....
        /*00a4*/ 	.word	0x00003330


	//   ....[11]....
        /*00a8*/ 	.word	0x000033d0


	//   ....[12]....
        /*00ac*/ 	.word	0x00003440


	//   ....[13]....
        /*00b0*/ 	.word	0x000034b0


	//   ....[14]....
        /*00b4*/ 	.word	0x00003530


	//   ....[15]....
        /*00b8*/ 	.word	0x00003ab0


	//   ....[16]....
        /*00bc*/ 	.word	0x00003b20


	//   ....[17]....
        /*00c0*/ 	.word	0x00003b90


	//   ....[18]....
        /*00c4*/ 	.word	0x00003c00


	//   ....[19]....
        /*00c8*/ 	.word	0x00003c70


	//----- nvinfo : EIATTR_EXIT_INSTR_OFFSETS
	.align		4
.L_3374:
        /*00cc*/ 	.byte	0x04, 0x1c
        /*00ce*/ 	.short	(.L_3376 - .L_3375)


	//   ....[0]....
.L_3375:
        /*00d0*/ 	.word	0x00000200


	//   ....[1]....
        /*00d4*/ 	.word	0x000032c0


	//----- nvinfo : EIATTR_MAX_THREADS
	.align		4
.L_3376:
        /*00d8*/ 	.byte	0x04, 0x05
        /*00da*/ 	.short	(.L_3378 - .L_3377)
.L_3377:
        /*00dc*/ 	.word	0x00000080
        /*00e0*/ 	.word	0x00000001
        /*00e4*/ 	.word	0x00000001


	//----- nvinfo : EIATTR_CRS_STACK_SIZE
	.align		4
.L_3378:
        /*00e8*/ 	.byte	0x04, 0x1e
        /*00ea*/ 	.short	(.L_3380 - .L_3379)
.L_3379:
        /*00ec*/ 	.word	0x00000000


	//----- nvinfo : EIATTR_CBANK_PARAM_SIZE
	.align		4
.L_3380:
        /*00f0*/ 	.byte	0x03, 0x19
        /*00f2*/ 	.short	0x00e8


	//----- nvinfo : EIATTR_PARAM_CBANK
	.align		4
        /*00f4*/ 	.byte	0x04, 0x0a
        /*00f6*/ 	.short	(.L_3382 - .L_3381)
	.align		4
.L_3381:
        /*00f8*/ 	.word	index@(.nv.constant0._ZN10layer_norm13ln_fwd_kernelINS_13Kernel_traitsI6__halfffffjLj1280ELj1ELj4ELj1ELj16ENS_18Kernel_traits_baseILj1280ES2_ffffjLj128EEEEELb0ELb1ELb0ELb1EEEvNS_9FwdParamsE)
        /*00fc*/ 	.short	0x0210
        /*00fe*/ 	.short	0x00e8


	//----- nvinfo : EIATTR_SW_WAR
	.align		4
.L_3382:
        /*0100*/ 	.byte	0x04, 0x36
        /*0102*/ 	.short	(.L_3384 - .L_3383)
.L_3383:
        /*0104*/ 	.word	0x00000008
.L_3384:


//--------------------- .nv.info._ZN10layer_norm13ln_fwd_kernelINS_13Kernel_traitsI6__halfffffjLj1280ELj1ELj4ELj1ELj16ENS_18Kernel_traits_baseILj1280ES2_ffffjLj128EEEEELb0ELb1ELb1ELb0EEEvNS_9FwdParamsE --------------------------
	.section	.nv.info._ZN10layer_norm13ln_fwd_kernelINS_13Kernel_traitsI6__halfffffjLj1280ELj1ELj4ELj1ELj16ENS_18Kernel_traits_baseILj1280ES2_ffffjLj128EEEEELb0ELb1ELb1ELb0EEEvNS_9FwdParamsE,"",@"SHT_CUDA_INFO"
	.sectionflags	@""
	.align	4


	//----- nvinfo : EIATTR_CUDA_API_VERSION
	.align		4
        /*0000*/ 	.byte	0x04, 0x37
        /*0002*/ 	.short	(.L_3386 - .L_3385)
.L_3385:
        /*0004*/ 	.word	0x00000082


	//----- nvinfo : EIATTR_KPARAM_INFO
	.align		4
.L_3386:
        /*0008*/ 	.byte	0x04, 0x17
        /*000a*/ 	.short	(.L_3388 - .L_3387)
.L_3387:
        /*000c*/ 	.word	0x00000000
        /*0010*/ 	.short	0x0000
        /*0012*/ 	.short	0x0000
        /*0014*/ 	.byte	0x00, 0xf0, 0xa1, 0x03


	//----- nvinfo : EIATTR_SPARSE_MMA_MASK
	.align		4
.L_3388:
        /*0018*/ 	.byte	0x03, 0x50
        /*001a*/ 	.short	0x0000


	//----- nvinfo : EIATTR_MAXREG_COUNT
	.align		4
        /*001c*/ 	.byte	0x03, 0x1b
        /*001e*/ 	.short	0x00ff


	//----- nvinfo : EIATTR_MERCURY_ISA_VERSION
	.align		4
        /*0020*/ 	.byte	0x03, 0x5f
        /*0022*/ 	.short	0x0101


	//----- nvinfo : EIATTR_COOP_GROUP_MASK_REGIDS
	.align		4
        /*0024*/ 	.byte	0x04, 0x29
        /*0026*/ 	.short	(.L_3390 - .L_3389)


	//   ....[0]....
.L_3389:
        /*0028*/ 	.word	0xffffffff


	//   ....[1]....
        /*002c*/ 	.word	0xffffffff


	//   ....[2]....
        /*0030*/ 	.word	0xffffffff


	//   ....[3]....
        /*0034*/ 	.word	0xffffffff


	//   ....[4]....
        /*0038*/ 	.word	0xffffffff


	//   ....[5]....
        /*003c*/ 	.word	0xffffffff


	//   ....[6]....
        /*0040*/ 	.word	0xffffffff


	//   ....[7]....
        /*0044*/ 	.word	0xffffffff


	//   ....[8]....
        /*0048*/ 	.word	0xffffffff


	//   ....[9]....
        /*004c*/ 	.word	0xffffffff


	//   ....[10]....
        /*0050*/ 	.word	0x050000ba


	//   ....[11]....
        /*0054*/ 	.word	0x050000ba


	//   ....[12]....
        /*0058*/ 	.word	0x050000ba


	//   ....[13]....
        /*005c*/ 	.word	0x050000ba


	//   ....[14]....
        /*0060*/ 	.word	0x050000ba


	//   ....[15]....
        /*0064*/ 	.word	0x050000ba


	//   ....[16]....
        /*0068*/ 	.word	0x050000ba


	//   ....[17]....
        /*006c*/ 	.word	0x050000ba


	//   ....[18]....
        /*0070*/ 	.word	0x050000ba


	//   ....[19]....
        /*0074*/ 	.word	0x050000ba


	//----- nvinfo : EIATTR_COOP_GROUP_INSTR_OFFSETS
	.align		4
.L_3390:
        /*0078*/ 	.byte	0x04, 0x28
        /*007a*/ 	.short	(.L_3392 - .L_3391)


	//   ....[0]....
.L_3391:
        /*007c*/ 	.word	0x00004380


	//   ....[1]....
        /*0080*/ 	.word	0x00004410


	//   ....[2]....
        /*0084*/ 	.word	0x00004430


	//   ....[3]....
        /*0088*/ 	.word	0x00004460


	//   ....[4]....
        /*008c*/ 	.word	0x00004480


	//   ....[5]....
        /*0090*/ 	.word	0x000049f0


	//   ....[6]....
        /*0094*/ 	.word	0x00004a10


	//   ....[7]....
        /*0098*/ 	.word	0x00004a30


	//   ....[8]....
        /*009c*/ 	.word	0x00004a50


	//   ....[9]....
        /*00a0*/ 	.word	0x00004a70


	//   ....[10]....
        /*00a4*/ 	.word	0x00005920


	//   ....[11]....
        /*00a8*/ 	.word	0x00005a00


	//   ....[12]....
        /*00ac*/ 	.word	0x00005a90


	//   ....[13]....
        /*00b0*/ 	.word	0x00005b10


	//   ....[14]....
        /*00b4*/ 	.word	0x00005b80


	//   ....[15]....
        /*00b8*/ 	.word	0x00006150


	//   ....[16]....
        /*00bc*/ 	.word	0x000061c0


	//   ....[17]....
        /*00c0*/ 	.word	0x00006230


	//   ....[18]....
        /*00c4*/ 	.word	0x000062a0


	//   ....[19]....
        /*00c8*/ 	.word	0x00006310


	//----- nvinfo : EIATTR_EXIT_INSTR_OFFSETS
	.align		4
.L_3392:
        /*00cc*/ 	.byte	0x04, 0x1c
        /*00ce*/ 	.short	(.L_3394 - .L_3393)


	//   ....[0]....
.L_3393:
        /*00d0*/ 	.word	0x00000de0


	//   ....[1]....
        /*00d4*/ 	.word	0x000058b0


	//----- nvinfo : EIATTR_MAX_THREADS
	.align		4
.L_3394:
        /*00d8*/ 	.byte	0x04, 0x05
        /*00da*/ 	.short	(.L_3396 - .L_3395)
.L_3395:
        /*00dc*/ 	.word	0x00000080
        /*00e0*/ 	.word	0x00000001
        /*00e4*/ 	.word	0x00000001


	//----- nvinfo : EIATTR_CRS_STACK_SIZE
	.align		4
.L_3396:
        /*00e8*/ 	.byte	0x04, 0x1e
        /*00ea*/ 	.short	(.L_3398 - .L_3397)
.L_3397:
        /*00ec*/ 	.word	0x00000000


	//----- nvinfo : EIATTR_CBANK_PARAM_SIZE
	.align		4
.L_3398:
        /*00f0*/ 	.byte	0x03, 0x19
        /*00f2*/ 	.short	0x00e8


	//----- nvinfo : EIATTR_PARAM_CBANK
	.align		4
        /*00f4*/ 	.byte	0x04, 0x0a
        /*00f6*/ 	.short	(.L_3400 - .L_3399)
	.align		4
.L_3399:
        /*00f8*/ 	.word	index@(.nv.constant0._ZN10layer_norm13ln_fwd_kernelINS_13Kernel_traitsI6__halfffffjLj1280ELj1ELj4ELj1ELj16ENS_18Kernel_traits_baseILj1280ES2_ffffjLj128EEEEELb0ELb1ELb1ELb0EEEvNS_9FwdParamsE)
        /*00fc*/ 	.short	0x0210
        /*00fe*/ 	.short	0x00e8


	//----- nvinfo : EIATTR_SW_WAR
	.align		4
.L_3400:
        /*0100*/ 	.byte	0x04, 0x36
        /*0102*/ 	.short	(.L_3402 - .L_3401)
.L_3401:
        /*0104*/ 	.word	0x00000008
.L_3402:


//--------------------- .nv.info._ZN10layer_norm13ln_fwd_kernelINS_13Kernel_traitsI6__halfffffjLj1280ELj1ELj4ELj1ELj16ENS_18Kernel_traits_baseILj1280ES2_ffffjLj128EEEEELb0ELb1ELb1ELb1EEEvNS_9FwdParamsE --------------------------
	.section	.nv.info._ZN10layer_norm13ln_fwd_kernelINS_13Kernel_traitsI6__halfffffjLj1280ELj1ELj4ELj1ELj16ENS_18Kernel_traits_baseILj1280ES2_ffffjLj128EEEEELb0ELb1ELb1ELb1EEEvNS_9FwdParamsE,"",@"SHT_CUDA_INFO"
	.sectionflags	@""
	.align	4


	//----- nvinfo : EIATTR_CUDA_API_VERSION
	.align		4
        /*0000*/ 	.byte	0x04, 0x37
        /*0002*/ 	.short	(.L_3404 - .L_3403)
.L_3403:
        /*0004*/ 	.word	0x00000082


	//----- nvinfo : EIATTR_KPARAM_INFO
	.align		4
.L_3404:
        /*0008*/ 	.byte	0x04, 0x17
        /*000a*/ 	.short	(.L_3406 - .L_3405)
.L_3405:
        /*000c*/ 	.word	0x00000000
        /*0010*/ 	.short	0x0000
        /*0012*/ 	.short	0x0000
        /*0014*/ 	.byte	0x00, 0xf0, 0xa1, 0x03


	//----- nvinfo : EIATTR_SPARSE_MMA_MASK
	.align		4
.L_3406:
        /*0018*/ 	.byte	0x03, 0x50
        /*001a*/ 	.short	0x0000


	//----- nvinfo : EIATTR_MAXREG_COUNT
	.align		4
        /*001c*/ 	.byte	0x03, 0x1b
        /*001e*/ 	.short	0x00ff


	//----- nvinfo : EIATTR_MERCURY_ISA_VERSION
	.align		4
        /*0020*/ 	.byte	0x03, 0x5f
        /*0022*/ 	.short	0x0101


	//----- nvinfo : EIATTR_COOP_GROUP_MASK_REGIDS
	.align		4
        /*0024*/ 	.byte	0x04, 0x29
        /*0026*/ 	.short	(.L_3408 - .L_3407)


	//   ....[0]....
.L_3407:
        /*0028*/ 	.word	0xffffffff


	//   ....[1]....
        /*002c*/ 	.word	0xffffffff


	//   ....[2]....
        /*0030*/ 	.word	0xffffffff


	//   ....[3]....
        /*0034*/ 	.word	0xffffffff


	//   ....[4]....
        /*0038*/ 	.word	0xffffffff


	//   ....[5]....
        /*003c*/ 	.word	0xffffffff


	//   ....[6]....
        /*0040*/ 	.word	0xffffffff


	//   ....[7]....
        /*0044*/ 	.word	0xffffffff


	//   ....[8]....
        /*0048*/ 	.word	0xffffffff


	//   ....[9]....
        /*004c*/ 	.word	0xffffffff


	//   ....[10]....
        /*0050*/ 	.word	0x050000b6


	//   ....[11]....
        /*0054*/ 	.word	0x050000b6


	//   ....[12]....
        /*0058*/ 	.word	0x050000b6


	//   ....[13]....
        /*005c*/ 	.word	0x050000b6


	//   ....[14]....
        /*0060*/ 	.word	0x050000b6


	//   ....[15]....
        /*0064*/ 	.word	0x050000b6


	//   ....[16]....
        /*0068*/ 	.word	0x050000b6


	//   ....[17]....
        /*006c*/ 	.word	0x050000b6


	//   ....[18]....
        /*0070*/ 	.word	0x050000b6


	//   ....[19]....
        /*0074*/ 	.word	0x050000b6


	//----- nvinfo : EIATTR_COOP_GROUP_INSTR_OFFSETS
	.align		4
.L_3408:
        /*0078*/ 	.byte	0x04, 0x28
        /*007a*/ 	.short	(.L_3410 - .L_3409)


	//   ....[0]....
.L_3409:
        /*007c*/ 	.word	0x00003040


	//   ....[1]....
        /*0080*/ 	.word	0x00003070


	//   ....[2]....
        /*0084*/ 	.word	0x00003090


	//   ....[3]....
        /*0088*/ 	.word	0x000030b0


	//   ....[4]....
        /*008c*/ 	.word	0x000030d0


	//   ....[5]....
        /*0090*/ 	.word	0x00003600


	//   ....[6]....
        /*0094*/ 	.word	0x00003620


	//   ....[7]....
        /*0098*/ 	.word	0x00003640


	//   ....[8]....
        /*009c*/ 	.word	0x00003660


	//   ....[9]....
        /*00a0*/ 	.word	0x00003680


	//   ....[10]....
        /*00a4*/ 	.word	0x00004220


	//   ....[11]....
        /*00a8*/ 	.word	0x000042d0


	//   ....[12]....
        /*00ac*/ 	.word	0x00004340


	//   ....[13]....
        /*00b0*/ 	.word	0x000043b0


	//   ....[14]....
        /*00b4*/ 	.word	0x00004420


	//   ....[15]....
        /*00b8*/ 	.word	0x000049a0


	//   ....[16]....
        /*00bc*/ 	.word	0x00004a10


	//   ....[17]....
        /*00c0*/ 	.word	0x00004a80


	//   ....[18]....
        /*00c4*/ 	.word	0x00004af0


	//   ....[19]....
        /*00c8*/ 	.word	0x00004b60


	//----- nvinfo : EIATTR_EXIT_INSTR_OFFSETS
	.align		4
.L_3410:
        /*00cc*/ 	.byte	0x04, 0x1c
        /*00ce*/ 	.short	(.L_3412 - .L_3411)


	//   ....[0]....
.L_3411:
        /*00d0*/ 	.word	0x00000200


	//   ....[1]....
        /*00d4*/ 	.word	0x000041b0


	//----- nvinfo : EIATTR_MAX_THREADS
	.align		4
.L_3412:
        /*00d8*/ 	.byte	0x04, 0x05
        /*00da*/ 	.short	(.L_3414 - .L_3413)
.L_3413:
        /*00dc*/ 	.word	0x00000080
        /*00e0*/ 	.word	0x00000001
        /*00e4*/ 	.word	0x00000001


	//----- nvinfo : EIATTR_CRS_STACK_SIZE
	.align		4
.L_3414:
        /*00e8*/ 	.byte	0x04, 0x1e
        /*00ea*/ 	.short	(.L_3416 - .L_3415)
.L_3415:
        /*00ec*/ 	.word	0x00000000


	//----- nvinfo : EIATTR_CBANK_PARAM_SIZE
	.align		4
.L_3416:
        /*00f0*/ 	.byte	0x03, 0x19
        /*00f2*/ 	.short	0x00e8


	//----- nvinfo : EIATTR_PARAM_CBANK
	.align		4
        /*00f4*/ 	.byte	0x04, 0x0a
        /*00f6*/ 	.short	(.L_3418 - .L_3417)
	.align		4
.L_3417:
        /*00f8*/ 	.word	index@(.nv.constant0._ZN10layer_norm13ln_fwd_kernelINS_13Kernel_traitsI6__halfffffjLj1280ELj1ELj4ELj1ELj16ENS_18Kernel_traits_baseILj1280ES2_ffffjLj128EEEEELb0ELb1ELb1ELb1EEEvNS_9FwdParamsE)
        /*00fc*/ 	.short	0x0210
        /*00fe*/ 	.short	0x00e8


	//----- nvinfo : EIATTR_SW_WAR
	.align		4
.L_3418:
        /*0100*/ 	.byte	0x04, 0x36
        /*0102*/ 	.short	(.L_3420 - .L_3419)
.L_3419:
        /*0104*/ 	.word	0x00000008
.L_3420:


//--------------------- .nv.info._ZN10layer_norm13ln_fwd_kernelINS_13Kernel_traitsI6__halfffffjLj1280ELj1ELj4ELj1ELj16ENS_18Kernel_traits_baseILj1280ES2_ffffjLj128EEEEELb1ELb0ELb0ELb0EEEvNS_9FwdParamsE --------------------------
	.section	.nv.info._ZN10layer_norm13ln_fwd_kernelINS_13Kernel_traitsI6__halfffffjLj1280ELj1ELj4ELj1ELj16ENS_18Kernel_traits_baseILj1280ES2_ffffjLj128EEEEELb1ELb0ELb0ELb0EEEvNS_9FwdParamsE,"",@"SHT_CUDA_INFO"
	.sectionflags	@""
	.align	4


	//----- nvinfo : EIATTR_CUDA_API_VERSION
	.align		4
        /*0000*/ 	.byte	0x04, 0x37
        /*0002*/ 	.short	(.L_3422 - .L_3421)
.L_3421:
        /*0004*/ 	.word	0x00000082


	//----- nvinfo : EIATTR_KPARAM_INFO
	.align		4
.L_3422:
        /*0008*/ 	.byte	0x04, 0x17
        /*000a*/ 	.short	(.L_3424 - .L_3423)
.L_3423:
        /*000c*/ 	.word	0x00000000
        /*0010*/ 	.short	0x0000
        /*0012*/ 	.short	0x0000
        /*0014*/ 	.byte	0x00, 0xf0, 0xa1, 0x03


	//----- nvinfo : EIATTR_SPARSE_MMA_MASK
	.align		4
.L_3424:
        /*0018*/ 	.byte	0x03, 0x50
        /*001a*/ 	.short	0x0000


	//----- nvinfo : EIATTR_MAXREG_COUNT
	.align		4
        /*001c*/ 	.byte	0x03, 0x1b
        /*001e*/ 	.short	0x00ff


	//----- nvinfo : EIATTR_MERCURY_ISA_VERSION
	.align		4
        /*0020*/ 	.byte	0x03, 0x5f
        /*0022*/ 	.short	0x0101


	//----- nvinfo : EIATTR_COOP_GROUP_MASK_REGIDS
	.align		4
        /*0024*/ 	.byte	0x04, 0x29
        /*0026*/ 	.short	(.L_3426 - .L_3425)


	//   ....[0]....
.L_3425:
        /*0028*/ 	.word	0xffffffff


	//   ....[1]....
        /*002c*/ 	.word	0xffffffff


	//   ....[2]....
        /*0030*/ 	.word	0xffffffff


	//   ....[3]....
        /*0034*/ 	.word	0xffffffff


	//   ....[4]....
        /*0038*/ 	.word	0xffffffff


	//   ....[5]....
        /*003c*/ 	.word	0xffffffff


	//   ....[6]....
        /*0040*/ 	.word	0xffffffff


	//   ....[7]....
        /*0044*/ 	.word	0xffffffff


	//   ....[8]....
        /*0048*/ 	.word	0xffffffff


	//   ....[9]....
        /*004c*/ 	.word	0xffffffff


	//   ....[10]....
        /*0050*/ 	.word	0x0500004e


	//   ....[11]....
        /*0054*/ 	.word	0x0500004e


	//   ....[12]....
        /*0058*/ 	.word	0x0500004e


	//   ....[13]....
        /*005c*/ 	.word	0x0500004e


	//   ....[14]....
        /*0060*/ 	.word	0x0500004e


	//   ....[15]....
        /*0064*/ 	.word	0x0500004e


	//   ....[16]....
        /*0068*/ 	.word	0x0500004e


	//   ....[17]....
        /*006c*/ 	.word	0x0500004e


	//   ....[18]....
        /*0070*/ 	.word	0x0500004e


	//   ....[19]....
        /*0074*/ 	.word	0x0500004e


	//----- nvinfo : EIATTR_COOP_GROUP_INSTR_OFFSETS
	.align		4
.L_3426:
        /*0078*/ 	.byte	0x04, 0x28
        /*007a*/ 	.short	(.L_3428 - .L_3427)


	//   ....[0]....
.L_3427:
        /*007c*/ 	.word	0x000100b0


	//   ....[1]....
        /*0080*/ 	.word	0x00010150


	//   ....[2]....
        /*0084*/ 	.word	0x00010170


	//   ....[3]....
        /*0088*/ 	.word	0x00010190


	//   ....[4]....
        /*008c*/ 	.word	0x000101b0


	//   ....[5]....
        /*0090*/ 	.word	0x00010730


	//   ....[6]....
        /*0094*/ 	.word	0x00010750


	//   ....[7]....
        /*0098*/ 	.word	0x00010770


	//   ....[8]....
        /*009c*/ 	.word	0x00010790


	//   ....[9]....
        /*00a0*/ 	.word	0x000107b0


	//   ....[10]....
        /*00a4*/ 	.word	0x000115d0


	//   ....[11]....
        /*00a8*/ 	.word	0x000116c0


	//   ....[12]....
        /*00ac*/ 	.word	0x00011720


	//   ....[13]....
        /*00b0*/ 	.word	0x00011780


	//   ....[14]....
        /*00b4*/ 	.word	0x000117e0


	//   ....[15]....
        /*00b8*/ 	.word	0x00011dd0


	//   ....[16]....
        /*00bc*/ 	.word	0x00011e30


	//   ....[17]....
        /*00c0*/ 	.word	0x00011e90


	//   ....[18]....
        /*00c4*/ 	.word	0x00011ef0


	//   ....[19]....
        /*00c8*/ 	.word	0x00011f50


	//----- nvinfo : EIATTR_EXIT_INSTR_OFFSETS
	.align		4
.L_3428:
        /*00cc*/ 	.byte	0x04, 0x1c
        /*00ce*/ 	.short	(.L_3430 - .L_3429)


	//   ....[0]....
.L_3429:
        /*00d0*/ 	.word	0x00000f60


	//   ....[1]....
        /*00d4*/ 	.word	0x00011560


	//----- nvinfo : EIATTR_MAX_THREADS
	.align		4
.L_3430:
        /*00d8*/ 	.byte	0x04, 0x05
        /*00da*/ 	.short	(.L_3432 - .L_3431)
.L_3431:
        /*00dc*/ 	.word	0x00000080
        /*00e0*/ 	.word	0x00000001
        /*00e4*/ 	.word	0x00000001


	//----- nvinfo : EIATTR_CRS_STACK_SIZE
	.align		4
.L_3432:
        /*00e8*/ 	.byte	0x04, 0x1e
        /*00ea*/ 	.short	(.L_3434 - .L_3433)
.L_3433:
        /*00ec*/ 	.word	0x00000000


	//----- nvinfo : EIATTR_CBANK_PARAM_SIZE
	.align		4
.L_3434:
        /*00f0*/ 	.byte	0x03, 0x19
        /*00f2*/ 	.short	0x00e8


	//----- nvinfo : EIATTR_PARAM_CBANK
	.align		4
        /*00f4*/ 	.byte	0x04, 0x0a
        /*00f6*/ 	.short	(.L_3436 - .L_3435)
	.align		4
.L_3435:
        /*00f8*/ 	.word	index@(.nv.constant0._ZN10layer_norm13ln_fwd_kernelINS_13Kernel_traitsI6__halfffffjLj1280ELj1ELj4ELj1ELj16ENS_18Kernel_traits_baseILj1280ES2_ffffjLj128EEEEELb1ELb0ELb0ELb0EEEvNS_9FwdParamsE)
        /*00fc*/ 	.short	0x0210
        /*00fe*/ 	.short	0x00e8


	//----- nvinfo : EIATTR_SW_WAR
	.align		4
.L_3436:
        /*0100*/ 	.byte	0x04, 0x36
        /*0102*/ 	.short	(.L_3438 - .L_3437)
.L_3437:
        /*0104*/ 	.word	0x00000008
.L_3438:


//--------------------- .nv.info._ZN10layer_norm13ln_fwd_kernelINS_13Kernel_traitsI6__halfffffjLj1280ELj1ELj4ELj1ELj16ENS_18Kernel_traits_baseILj1280ES2_ffffjLj128EEEEELb1ELb0ELb0ELb1EEEvNS_9FwdParamsE --------------------------
	.section	.nv.info._ZN10layer_norm13ln_fwd_kernelINS_13Kernel_traitsI6__halfffffjLj1280ELj1ELj4ELj1ELj16ENS_18Kernel_traits_baseILj1280ES2_ffffjLj128EEEEELb1ELb0ELb0ELb1EEEvNS_9FwdParamsE,"",@"SHT_CUDA_INFO"
	.sectionflags	@""
	.align	4


	//----- nvinfo : EIATTR_CUDA_API_VERSION
	.align		4
        /*0000*/ 	.byte	0x04, 0x37
        /*0002*/ 	.short	(.L_3440 - .L_3439)
.L_3439:
        /*0004*/ 	.word	0x00000082


	//----- nvinfo : EIATTR_KPARAM_INFO
	.align		4
.L_3440:
        /*0008*/ 	.byte	0x04, 0x17
        /*000a*/ 	.short	(.L_3442 - .L_3441)
.L_3441:
        /*000c*/ 	.word	0x00000000
        /*0010*/ 	.short	0x0000
        /*0012*/ 	.short	0x0000
        /*0014*/ 	.byte	0x00, 0xf0, 0xa1, 0x03


	//----- nvinfo : EIATTR_SPARSE_MMA_MASK
	.align		4
.L_3442:
        /*0018*/ 	.byte	0x03, 0x50
        /*001a*/ 	.short	0x0000


	//----- nvinfo : EIATTR_MAXREG_COUNT
	.align		4
        /*001c*/ 	.byte	0x03, 0x1b
        /*001e*/ 	.short	0x00ff


	//----- nvinfo : EIATTR_MERCURY_ISA_VERSION
	.align		4
        /*0020*/ 	.byte	0x03, 0x5f
        /*0022*/ 	.short	0x0101


	//----- nvinfo : EIATTR_COOP_GROUP_MASK_REGIDS
	.align		4
        /*0024*/ 	.byte	0x04, 0x29
        /*0026*/ 	.short	(.L_3444 - .L_3443)


	//   ....[0]....
.L_3443:
        /*0028*/ 	.word	0xffffffff


	//   ....[1]....
        /*002c*/ 	.word	0xffffffff


	//   ....[2]....
        /*0030*/ 	.word	0xffffffff


	//   ....[3]....
        /*0034*/ 	.word	0xffffffff


	//   ....[4]....
        /*0038*/ 	.word	0xffffffff


	//   ....[5]....
        /*003c*/ 	.word	0xffffffff


	//   ....[6]....
        /*0040*/ 	.word	0xffffffff


	//   ....[7]....
        /*0044*/ 	.word	0xffffffff


	//   ....[8]....
        /*0048*/ 	.word	0xffffffff


	//   ....[9]....
        /*004c*/ 	.word	0xffffffff


	//   ....[10]....
        /*0050*/ 	.word	0x05000081


	//   ....[11]....
        /*0054*/ 	.word	0x05000081


	//   ....[12]....
        /*0058*/ 	.word	0x05000081


	//   ....[13]....
        /*005c*/ 	.word	0x05000081


	//   ....[14]....
        /*0060*/ 	.word	0x05000081


	//   ....[15]....
        /*0064*/ 	.word	0x05000081


	//   ....[16]....
        /*0068*/ 	.word	0x05000081


	//   ....[17]....
        /*006c*/ 	.word	0x05000081


	//   ....[18]....
        /*0070*/ 	.word	0x05000081


	//   ....[19]....
        /*0074*/ 	.word	0x05000081


	//----- nvinfo : EIATTR_COOP_GROUP_INSTR_OFFSETS
	.align		4
.L_3444:
        /*0078*/ 	.byte	0x04, 0x28
        /*007a*/ 	.short	(.L_3446 - .L_3445)


	//   ....[0]....
.L_3445:
        /*007c*/ 	.word	0x0000ee50


	//   ....[1]....
        /*0080*/ 	.word	0x0000ee70


	//   ....[2]....
        /*0084*/ 	.word	0x0000ee90


	//   ....[3]....
        /*0088*/ 	.word	0x0000eec0


	//   ....[4]....
        /*008c*/ 	.word	0x0000eee0


	//   ....[5]....
        /*0090*/ 	.word	0x0000f410


	//   ....[6]....
        /*0094*/ 	.word	0x0000f430


	//   ....[7]....
        /*0098*/ 	.word	0x0000f450


	//   ....[8]....
        /*009c*/ 	.word	0x0000f470


	//   ....[9]....
        /*00a0*/ 	.word	0x0000f490


	//   ....[10]....
        /*00a4*/ 	.word	0x0000ff30


	//   ....[11]....
        /*00a8*/ 	.word	0x0000ffd0


	//   ....[12]....
        /*00ac*/ 	.word	0x00010040


	//   ....[13]....
        /*00b0*/ 	.word	0x000100c0


	//   ....[14]....
        /*00b4*/ 	.word	0x00010130


	//   ....[15]....
        /*00b8*/ 	.word	0x000106a0


	//   ....[16]....
        /*00bc*/ 	.word	0x00010710


	//   ....[17]....
        /*00c0*/ 	.word	0x00010780


	//   ....[18]....
        /*00c4*/ 	.word	0x000107f0


	//   ....[19]....
        /*00c8*/ 	.word	0x00010860


	//----- nvinfo : EIATTR_EXIT_INSTR_OFFSETS
	.align		4
.L_3446:
        /*00cc*/ 	.byte	0x04, 0x1c
        /*00ce*/ 	.short	(.L_3448 - .L_3447)


	//   ....[0]....
.L_3447:
        /*00d0*/ 	.word	0x00000640


	//   ....[1]....
        /*00d4*/ 	.word	0x0000fec0


	//----- nvinfo : EIATTR_MAX_THREADS
	.align		4
.L_3448:
        /*00d8*/ 	.byte	0x04, 0x05
        /*00da*/ 	.short	(.L_3450 - .L_3449)
.L_3449:
        /*00dc*/ 	.word	0x00000080
        /*00e0*/ 	.word	0x00000001
        /*00e4*/ 	.word	0x00000001


	//----- nvinfo : EIATTR_CRS_STACK_SIZE
	.align		4
.L_3450:
        /*00e8*/ 	.byte	0x04, 0x1e
        /*00ea*/ 	.short	(.L_3452 - .L_3451)
.L_3451:
        /*00ec*/ 	.word	0x00000000


	//----- nvinfo : EIATTR_CBANK_PARAM_SIZE
	.align		4
.L_3452:
        /*00f0*/ 	.byte	0x03, 0x19
        /*00f2*/ 	.short	0x00e8


	//----- nvinfo : EIATTR_PARAM_CBANK
	.align		4
        /*00f4*/ 	.byte	0x04, 0x0a
        /*00f6*/ 	.short	(.L_3454 - .L_3453)
	.align		4
.L_3453:
        /*00f8*/ 	.word	index@(.nv.constant0._ZN10layer_norm13ln_fwd_kernelINS_13Kernel_traitsI6__halfffffjLj1280ELj1ELj4ELj1ELj16ENS_18Kernel_traits_baseILj1280ES2_ffffjLj128EEEEELb1ELb0ELb0ELb1EEEvNS_9FwdParamsE)
        /*00fc*/ 	.short	0x0210
        /*00fe*/ 	.short	0x00e8


	//----- nvinfo : EIATTR_SW_WAR
	.align		4
.L_3454:
        /*0100*/ 	.byte	0x04, 0x36
        /*0102*/ 	.short	(.L_3456 - .L_3455)
.L_3455:
        /*0104*/ 	.word	0x00000008
.L_3456:


//--------------------- .nv.info._ZN10layer_norm13ln_fwd_kernelINS_13Kernel_traitsI6__halfffffjLj1280ELj1ELj4ELj1ELj16ENS_18Kernel_traits_baseILj1280ES2_ffffjLj128EEEEELb1ELb0ELb1ELb0EEEvNS_9FwdParamsE --------------------------
	.section	.nv.info._ZN10layer_norm13ln_fwd_kernelINS_13Kernel_traitsI6__halfffffjLj1280ELj1ELj4ELj1ELj16ENS_18Kernel_traits_baseILj1280ES2_ffffjLj128EEEEELb1ELb0ELb1ELb0EEEvNS_9FwdParamsE,"",@"SHT_CUDA_INFO"
	.sectionflags	@""
	.align	4


	//----- nvinfo : EIATTR_CUDA_API_VERSION
	.align		4
        /*0000*/ 	.byte	0x04, 0x37
        /*0002*/ 	.short	(.L_3458 - .L_3457)
.L_3457:
        /*0004*/ 	.word	0x00000082


	//----- nvinfo : EIATTR_KPARAM_INFO
	.align		4
.L_3458:
        /*0008*/ 	.byte	0x04, 0x17
        /*000a*/ 	.short	(.L_3460 - .L_3459)
.L_3459:
        /*000c*/ 	.word	0x00000000
        /*0010*/ 	.short	0x0000
        /*0012*/ 	.short	0x0000
        /*0014*/ 	.byte	0x00, 0xf0, 0xa1, 0x03


	//----- nvinfo : EIATTR_SPARSE_MMA_MASK
	.align		4
.L_3460:
        /*0018*/ 	.byte	0x03, 0x50
        /*001a*/ 	.short	0x0000


	//----- nvinfo : EIATTR_MAXREG_COUNT
	.align		4
        /*001c*/ 	.byte	0x03, 0x1b
        /*001e*/ 	.short	0x00ff


	//----- nvinfo : EIATTR_MERCURY_ISA_VERSION
	.align		4
        /*0020*/ 	.byte	0x03, 0x5f
        /*0022*/ 	.short	0x0101


	//----- nvinfo : EIATTR_COOP_GROUP_MASK_REGIDS
	.align		4
        /*0024*/ 	.byte	0x04, 0x29
        /*0026*/ 	.short	(.L_3462 - .L_3461)


	//   ....[0]....
.L_3461:
        /*0028*/ 	.word	0xffffffff


	//   ....[1]....
        /*002c*/ 	.word	0xffffffff


	//   ....[2]....
        /*0030*/ 	.word	0xffffffff


	//   ....[3]....
        /*0034*/ 	.word	0xffffffff


	//   ....[4]....
        /*0038*/ 	.word	0xffffffff


	//   ....[5]....
        /*003c*/ 	.word	0xffffffff


	//   ....[6]....
        /*0040*/ 	.word	0xffffffff


	//   ....[7]....
        /*0044*/ 	.word	0xffffffff


	//   ....[8]....
        /*0048*/ 	.word	0xffffffff


	//   ....[9]....
        /*004c*/ 	.word	0xffffffff


	//   ....[10]....
        /*0050*/ 	.word	0x0500006a


	//   ....[11]....
        /*0054*/ 	.word	0x0500006a


	//   ....[12]....
        /*0058*/ 	.word	0x0500006a


	//   ....[13]....
        /*005c*/ 	.word	0x0500006a


	//   ....[14]....
        /*0060*/ 	.word	0x0500006a


	//   ....[15]....
        /*0064*/ 	.word	0x0500006a


	//   ....[16]....
        /*0068*/ 	.word	0x0500006a


	//   ....[17]....
        /*006c*/ 	.word	0x0500006a


	//   ....[18]....
        /*0070*/ 	.word	0x0500006a


	//   ....[19]....
        /*0074*/ 	.word	0x0500006a


	//----- nvinfo : EIATTR_COOP_GROUP_INSTR_OFFSETS
	.align		4
.L_3462:
        /*0078*/ 	.byte	0x04, 0x28
        /*007a*/ 	.short	(.L_3464 - .L_3463)


	//   ....[0]....
.L_3463:
        /*007c*/ 	.word	0x00011860


	//   ....[1]....
        /*0080*/ 	.word	0x00011900


	//   ....[2]....
        /*0084*/ 	.word	0x00011920


	//   ....[3]....
        /*0088*/ 	.word	0x00011940


	//   ....[4]....
        /*008c*/ 	.word	0x00011960


	//   ....[5]....
        /*0090*/ 	.word	0x00011ed0


	//   ....[6]....
        /*0094*/ 	.word	0x00011ef0


	//   ....[7]....
        /*0098*/ 	.word	0x00011f10


	//   ....[8]....
        /*009c*/ 	.word	0x00011f30


	//   ....[9]....
        /*00a0*/ 	.word	0x00011f50


	//   ....[10]....
        /*00a4*/ 	.word	0x00012e20


	//   ....[11]....
        /*00a8*/ 	.word	0x00012ee0


	//   ....[12]....
        /*00ac*/ 	.word	0x00012f80


	//   ....[13]....
        /*00b0*/ 	.word	0x00012ff0


	//   ....[14]....
        /*00b4*/ 	.word	0x00013060


	//   ....[15]....
        /*00b8*/ 	.word	0x00013650


	//   ....[16]....
        /*00bc*/ 	.word	0x000136c0


	//   ....[17]....
        /*00c0*/ 	.word	0x00013730


	//   ....[18]....
        /*00c4*/ 	.word	0x000137a0


	//   ....[19]....
        /*00c8*/ 	.word	0x00013810


	//----- nvinfo : EIATTR_EXIT_INSTR_OFFSETS
	.align		4
.L_3464:
        /*00cc*/ 	.byte	0x04, 0x1c
        /*00ce*/ 	.short	(.L_3466 - .L_3465)


	//   ....[0]....
.L_3465:
        /*00d0*/ 	.word	0x00000f70


	//   ....[1]....
        /*00d4*/ 	.word	0x00012dc0


	//----- nvinfo : EIATTR_MAX_THREADS
	.align		4
.L_3466:
        /*00d8*/ 	.byte	0x04, 0x05
        /*00da*/ 	.short	(.L_3468 - .L_3467)
.L_3467:
        /*00dc*/ 	.word	0x00000080
        /*00e0*/ 	.word	0x00000001
        /*00e4*/ 	.word	0x00000001


	//----- nvinfo : EIATTR_CRS_STACK_SIZE
	.align		4
.L_3468:
        /*00e8*/ 	.byte	0x04, 0x1e
        /*00ea*/ 	.short	(.L_3470 - .L_3469)
.L_3469:
        /*00ec*/ 	.word	0x00000000


	//----- nvinfo : EIATTR_CBANK_PARAM_SIZE
	.align		4
.L_3470:
        /*00f0*/ 	.byte	0x03, 0x19
        /*00f2*/ 	.short	0x00e8


	//----- nvinfo : EIATTR_PARAM_CBANK
	.align		4
        /*00f4*/ 	.byte	0x04, 0x0a
        /*00f6*/ 	.short	(.L_3472 - .L_3471)
	.align		4
.L_3471:
        /*00f8*/ 	.word	index@(.nv.constant0._ZN10layer_norm13ln_fwd_kernelINS_13Kernel_traitsI6__halfffffjLj1280ELj1ELj4ELj1ELj16ENS_18Kernel_traits_baseILj1280ES2_ffffjLj128EEEEELb1ELb0ELb1ELb0EEEvNS_9FwdParamsE)
        /*00fc*/ 	.short	0x0210
        /*00fe*/ 	.short	0x00e8


	//----- nvinfo : EIATTR_SW_WAR
	.align		4
.L_3472:
        /*0100*/ 	.byte	0x04, 0x36
        /*0102*/ 	.short	(.L_3474 - .L_3473)
.L_3473:
        /*0104*/ 	.word	0x00000008
.L_3474:


//--------------------- .nv.info._ZN10layer_norm13ln_fwd_kernelINS_13Kernel_traitsI6__halfffffjLj1280ELj1ELj4ELj1ELj16ENS_18Kernel_traits_baseILj1280ES2_ffffjLj128EEEEELb1ELb0ELb1ELb1EEEvNS_9FwdParamsE --------------------------
	.section	.nv.info._ZN10layer_norm13ln_fwd_kernelINS_13Kernel_traitsI6__halfffffjLj1280ELj1ELj4ELj1ELj16ENS_18Kernel_traits_baseILj1280ES2_ffffjLj128EEEEELb1ELb0ELb1ELb1EEEvNS_9FwdParamsE,"",@"SHT_CUDA_INFO"
	.sectionflags	@""
	.align	4


	//----- nvinfo : EIATTR_CUDA_API_VERSION
	.align		4
        /*0000*/ 	.byte	0x04, 0x37
        /*0002*/ 	.short	(.L_3476 - .L_3475)
.L_3475:
        /*0004*/ 	.word	0x00000082


	//----- nvinfo : EIATTR_KPARAM_INFO
	.align		4
.L_3476:
        /*0008*/ 	.byte	0x04, 0x17
        /*000a*/ 	.short	(.L_3478 - .L_3477)
.L_3477:
        /*000c*/ 	.word	0x00000000
        /*0010*/ 	.short	0x0000
        /*0012*/ 	.short	0x0000
        /*0014*/ 	.byte	0x00, 0xf0, 0xa1, 0x03


	//----- nvinfo : EIATTR_SPARSE_MMA_MASK
	.align		4
.L_3478:
        /*0018*/ 	.byte	0x03, 0x50
        /*001a*/ 	.short	0x0000


	//----- nvinfo : EIATTR_MAXREG_COUNT
	.align		4
        /*001c*/ 	.byte	0x03, 0x1b
        /*001e*/ 	.short	0x00ff


	//----- nvinfo : EIATTR_MERCURY_ISA_VERSION
	.align		4
        /*0020*/ 	.byte	0x03, 0x5f
        /*0022*/ 	.short	0x0101


	//----- nvinfo : EIATTR_COOP_GROUP_MASK_REGIDS
	.align		4
        /*0024*/ 	.byte	0x04, 0x29
        /*0026*/ 	.short	(.L_3480 - .L_3479)


	//   ....[0]....
.L_3479:
        /*0028*/ 	.word	0xffffffff


	//   ....[1]....
        /*002c*/ 	.word	0xffffffff


	//   ....[2]....
        /*0030*/ 	.word	0xffffffff


	//   ....[3]....
        /*0034*/ 	.word	0xffffffff


	//   ....[4]....
        /*0038*/ 	.word	0xffffffff


	//   ....[5]....
        /*003c*/ 	.word	0xffffffff


	//   ....[6]....
        /*0040*/ 	.word	0xffffffff


	//   ....[7]....
        /*0044*/ 	.word	0xffffffff


	//   ....[8]....
        /*0048*/ 	.word	0xffffffff


	//   ....[9]....
        /*004c*/ 	.word	0xffffffff


	//   ....[10]....
        /*0050*/ 	.word	0x0500009c


	//   ....[11]....
        /*0054*/ 	.word	0x0500009c


	//   ....[12]....
        /*0058*/ 	.word	0x0500009c


	//   ....[13]....
        /*005c*/ 	.word	0x0500009c


	//   ....[14]....
        /*0060*/ 	.word	0x0500009c


	//   ....[15]....
        /*0064*/ 	.word	0x0500009c


	//   ....[16]....
        /*0068*/ 	.word	0x0500009c


	//   ....[17]....
        /*006c*/ 	.word	0x0500009c


	//   ....[18]....
        /*0070*/ 	.word	0x0500009c


	//   ....[19]....
        /*0074*/ 	.word	0x0500009c


	//----- nvinfo : EIATTR_COOP_GROUP_INSTR_OFFSETS
	.align		4
.L_3480:
        /*0078*/ 	.byte	0x04, 0x28
        /*007a*/ 	.short	(.L_3482 - .L_3481)


	//   ....[0]....
.L_3481:
        /*007c*/ 	.word	0x00010960


	//   ....[1]....
        /*0080*/ 	.word	0x00010980


	//   ....[2]....
        /*0084*/ 	.word	0x000109a0


	//   ....[3]....
        /*0088*/ 	.word	0x000109c0


	//   ....[4]....
        /*008c*/ 	.word	0x000109f0


	//   ....[5]....
        /*0090*/ 	.word	0x00010f20


	//   ....[6]....
        /*0094*/ 	.word	0x00010f40


	//   ....[7]....
        /*0098*/ 	.word	0x00010f60


	//   ....[8]....
        /*009c*/ 	.word	0x00010f80


	//   ....[9]....
        /*00a0*/ 	.word	0x00010fa0


	//   ....[10]....
        /*00a4*/ 	.word	0x00011b60


	//   ....[11]....
        /*00a8*/ 	.word	0x00011c00


	//   ....[12]....
        /*00ac*/ 	.word	0x00011c70


	//   ....[13]....
        /*00b0*/ 	.word	0x00011ce0


	//   ....[14]....
        /*00b4*/ 	.word	0x00011d60


	//   ....[15]....
        /*00b8*/ 	.word	0x000122e0


	//   ....[16]....
        /*00bc*/ 	.word	0x00012350


	//   ....[17]....
        /*00c0*/ 	.word	0x000123c0


	//   ....[18]....
        /*00c4*/ 	.word	0x00012430


	//   ....[19]....
        /*00c8*/ 	.word	0x000124a0


	//----- nvinfo : EIATTR_EXIT_INSTR_OFFSETS
	.align		4
.L_3482:
        /*00cc*/ 	.byte	0x04, 0x1c
        /*00ce*/ 	.short	(.L_3484 - .L_3483)


	//   ....[0]....
.L_3483:
        /*00d0*/ 	.word	0x00000640


	//   ....[1]....
        /*00d4*/ 	.word	0x00011af0


	//----- nvinfo : EIATTR_MAX_THREADS
	.align		4
.L_3484:
        /*00d8*/ 	.byte	0x04, 0x05
        /*00da*/ 	.short	(.L_3486 - .L_3485)
.L_3485:
        /*00dc*/ 	.word	0x00000080
        /*00e0*/ 	.word	0x00000001
        /*00e4*/ 	.word	0x00000001


	//----- nvinfo : EIATTR_CRS_STACK_SIZE
	.align		4
.L_3486:
        /*00e8*/ 	.byte	0x04, 0x1e
        /*00ea*/ 	.short	(.L_3488 - .L_3487)
.L_3487:
        /*00ec*/ 	.word	0x00000000


	//----- nvinfo : EIATTR_CBANK_PARAM_SIZE
	.align		4
.L_3488:
        /*00f0*/ 	.byte	0x03, 0x19
        /*00f2*/ 	.short	0x00e8


	//----- nvinfo : EIATTR_PARAM_CBANK
	.align		4
        /*00f4*/ 	.byte	0x04, 0x0a
        /*00f6*/ 	.short	(.L_3490 - .L_3489)
	.align		4
.L_3489:
        /*00f8*/ 	.word	index@(.nv.constant0._ZN10layer_norm13ln_fwd_kernelINS_13Kernel_traitsI6__halfffffjLj1280ELj1ELj4ELj1ELj16ENS_18Kernel_traits_baseILj1280ES2_ffffjLj128EEEEELb1ELb0ELb1ELb1EEEvNS_9FwdParamsE)
        /*00fc*/ 	.short	0x0210
        /*00fe*/ 	.short	0x00e8


	//----- nvinfo : EIATTR_SW_WAR
	.align		4
.L_3490:
        /*0100*/ 	.byte	0x04, 0x36
        /*0102*/ 	.short	(.L_3492 - .L_3491)
.L_3491:
        /*0104*/ 	.word	0x00000008
.L_3492:


//--------------------- .nv.info._ZN10layer_norm13ln_fwd_kernelINS_13Kernel_traitsI6__halfffffjLj1280ELj1ELj4ELj1ELj16ENS_18Kernel_traits_baseILj1280ES2_ffffjLj128EEEEELb1ELb1ELb0ELb0EEEvNS_9FwdParamsE --------------------------
	.section	.nv.info._ZN10layer_norm13ln_fwd_kernelINS_13Kernel_traitsI6__halfffffjLj1280ELj1ELj4ELj1ELj16ENS_18Kernel_traits_baseILj1280ES2_ffffjLj128EEEEELb1ELb1ELb0ELb0EEEvNS_9FwdParamsE,"",@"SHT_CUDA_INFO"
	.sectionflags	@""
	.align	4


	//----- nvinfo : EIATTR_CUDA_API_VERSION
	.align		4
        /*0000*/ 	.byte	0x04, 0x37
        /*0002*/ 	.short	(.L_3494 - .L_3493)
.L_3493:
        /*0004*/ 	.word	0x00000082


	//----- nvinfo : EIATTR_KPARAM_INFO
	.align		4
.L_3494:
        /*0008*/ 	.byte	0x04, 0x17
        /*000a*/ 	.short	(.L_3496 - .L_3495)
.L_3495:
        /*000c*/ 	.word	0x00000000
        /*0010*/ 	.short	0x0000
        /*0012*/ 	.short	0x0000
        /*0014*/ 	.byte	0x00, 0xf0, 0xa1, 0x03


	//----- nvinfo : EIATTR_SPARSE_MMA_MASK
	.align		4
.L_3496:
        /*0018*/ 	.byte	0x03, 0x50
        /*001a*/ 	.short	0x0000


	//----- nvinfo : EIATTR_MAXREG_COUNT
	.align		4
        /*001c*/ 	.byte	0x03, 0x1b
        /*001e*/ 	.short	0x00ff


	//----- nvinfo : EIATTR_MERCURY_ISA_VERSION
	.align		4
        /*0020*/ 	.byte	0x03, 0x5f
        /*0022*/ 	.short	0x0101


	//----- nvinfo : EIATTR_COOP_GROUP_MASK_REGIDS
	.align		4
        /*0024*/ 	.byte	0x04, 0x29
        /*0026*/ 	.short	(.L_3498 - .L_3497)


	//   ....[0]....
.L_3497:
        /*0028*/ 	.word	0xffffffff


	//   ....[1]....
        /*002c*/ 	.word	0xffffffff


	//   ....[2]....
        /*0030*/ 	.word	0xffffffff


	//   ....[3]....
        /*0034*/ 	.word	0xffffffff


	//   ....[4]....
        /*0038*/ 	.word	0xffffffff


	//   ....[5]....
        /*003c*/ 	.word	0xffffffff


	//   ....[6]....
        /*0040*/ 	.word	0xffffffff


	//   ....[7]....
        /*0044*/ 	.word	0xffffffff


	//   ....[8]....
        /*0048*/ 	.word	0xffffffff


	//   ....[9]....
        /*004c*/ 	.word	0xffffffff


	//   ....[10]....
        /*0050*/ 	.word	0x050000ce


	//   ....[11]....
        /*0054*/ 	.word	0x050000ce


	//   ....[12]....
        /*0058*/ 	.word	0x050000ce


	//   ....[13]....
        /*005c*/ 	.word	0x050000ce


	//   ....[14]....
        /*0060*/ 	.word	0x050000ce


	//   ....[15]....
        /*0064*/ 	.word	0x050000ce


	//   ....[16]....
        /*0068*/ 	.word	0x050000ce


	//   ....[17]....
        /*006c*/ 	.word	0x050000ce


	//   ....[18]....
        /*0070*/ 	.word	0x050000ce


	//   ....[19]....
        /*0074*/ 	.word	0x050000ce


	//----- nvinfo : EIATTR_COOP_GROUP_INSTR_OFFSETS
	.align		4
.L_3498:
        /*0078*/ 	.byte	0x04, 0x28
        /*007a*/ 	.short	(.L_3500 - .L_3499)


	//   ....[0]....
.L_3499:
        /*007c*/ 	.word	0x00010b80


	//   ....[1]....
        /*0080*/ 	.word	0x00010c20


	//   ....[2]....
        /*0084*/ 	.word	0x00010c40


	//   ....[3]....
        /*0088*/ 	.word	0x00010c60


	//   ....[4]....
        /*008c*/ 	.word	0x00010c80


	//   ....[5]....
        /*0090*/ 	.word	0x00011200


	//   ....[6]....
        /*0094*/ 	.word	0x00011220


	//   ....[7]....
        /*0098*/ 	.word	0x00011240


	//   ....[8]....
        /*009c*/ 	.word	0x00011260


	//   ....[9]....
        /*00a0*/ 	.word	0x00011280


	//   ....[10]....
        /*00a4*/ 	.word	0x00012080


	//   ....[11]....
        /*00a8*/ 	.word	0x00012170


	//   ....[12]....
        /*00ac*/ 	.word	0x00012200


	//   ....[13]....
        /*00b0*/ 	.word	0x00012270


	//   ....[14]....
        /*00b4*/ 	.word	0x000122e0


	//   ....[15]....
        /*00b8*/ 	.word	0x000128c0


	//   ....[16]....
        /*00bc*/ 	.word	0x00012930


	//   ....[17]....
        /*00c0*/ 	.word	0x000129a0


	//   ....[18]....
        /*00c4*/ 	.word	0x00012a10


	//   ....[19]....
        /*00c8*/ 	.word	0x00012a80


	//----- nvinfo : EIATTR_EXIT_INSTR_OFFSETS
	.align		4
.L_3500:
        /*00cc*/ 	.byte	0x04, 0x1c
        /*00ce*/ 	.short	(.L_3502 - .L_3501)


	//   ....[0]....
.L_3501:
        /*00d0*/ 	.word	0x00001230


	//   ....[1]....
        /*00d4*/ 	.word	0x00012010


	//----- nvinfo : EIATTR_MAX_THREADS
	.align		4
.L_3502:
        /*00d8*/ 	.byte	0x04, 0x05
        /*00da*/ 	.short	(.L_3504 - .L_3503)
.L_3503:
        /*00dc*/ 	.word	0x00000080
        /*00e0*/ 	.word	0x00000001
        /*00e4*/ 	.word	0x00000001


	//----- nvinfo : EIATTR_CRS_STACK_SIZE
	.align		4
.L_3504:
        /*00e8*/ 	.byte	0x04, 0x1e
        /*00ea*/ 	.short	(.L_3506 - .L_3505)
.L_3505:
        /*00ec*/ 	.word	0x00000000


	//----- nvinfo : EIATTR_CBANK_PARAM_SIZE
	.align		4
.L_3506:
        /*00f0*/ 	.byte	0x03, 0x19
        /*00f2*/ 	.short	0x00e8


	//----- nvinfo : EIATTR_PARAM_CBANK
	.align		4
        /*00f4*/ 	.byte	0x04, 0x0a
        /*00f6*/ 	.short	(.L_3508 - .L_3507)
	.align		4
.L_3507:
        /*00f8*/ 	.word	index@(.nv.constant0._ZN10layer_norm13ln_fwd_kernelINS_13Kernel_traitsI6__halfffffjLj1280ELj1ELj4ELj1ELj16ENS_18Kernel_traits_baseILj1280ES2_ffffjLj128EEEEELb1ELb1ELb0ELb0EEEvNS_9FwdParamsE)
        /*00fc*/ 	.short	0x0210
        /*00fe*/ 	.short	0x00e8


	//----- nvinfo : EIATTR_SW_WAR
	.align		4
.L_3508:
        /*0100*/ 	.byte	0x04, 0x36
        /*0102*/ 	.short	(.L_3510 - .L_3509)
.L_3509:
        /*0104*/ 	.word	0x00000008
.L_3510:


//--------------------- .nv.info._ZN10layer_norm13ln_fwd_kernelINS_13Kernel_traitsI6__halfffffjLj1280ELj1ELj4ELj1ELj16ENS_18Kernel_traits_baseILj1280ES2_ffffjLj128EEEEELb1ELb1ELb0ELb1EEEvNS_9FwdParamsE --------------------------
	.section	.nv.info._ZN10layer_norm13ln_fwd_kernelINS_13Kernel_traitsI6__halfffffjLj1280ELj1ELj4ELj1ELj16ENS_18Kernel_traits_baseILj1280ES2_ffffjLj128EEEEELb1ELb1ELb0ELb1EEEvNS_9FwdParamsE,"",@"SHT_CUDA_INFO"
	.sectionflags	@""
	.align	4


	//----- nvinfo : EIATTR_CUDA_API_VERSION
	.align		4
        /*0000*/ 	.byte	0x04, 0x37
        /*0002*/ 	.short	(.L_3512 - .L_3511)
.L_3511:
        /*0004*/ 	.word	0x00000082


	//----- nvinfo : EIATTR_KPARAM_INFO
	.align		4
.L_3512:
        /*0008*/ 	.byte	0x04, 0x17
        /*000a*/ 	.short	(.L_3514 - .L_3513)
.L_3513:
        /*000c*/ 	.word	0x00000000
        /*0010*/ 	.short	0x0000
        /*0012*/ 	.short	0x0000
        /*0014*/ 	.byte	0x00, 0xf0, 0xa1, 0x03


	//----- nvinfo : EIATTR_SPARSE_MMA_MASK
	.align		4
.L_3514:
        /*0018*/ 	.byte	0x03, 0x50
        /*001a*/ 	.short	0x0000


	//----- nvinfo : EIATTR_MAXREG_COUNT
	.align		4
        /*001c*/ 	.byte	0x03, 0x1b
        /*001e*/ 	.short	0x00ff


	//----- nvinfo : EIATTR_MERCURY_ISA_VERSION
	.align		4
        /*0020*/ 	.byte	0x03, 0x5f
        /*0022*/ 	.short	0x0101


	//----- nvinfo : EIATTR_COOP_GROUP_MASK_REGIDS
	.align		4
        /*0024*/ 	.byte	0x04, 0x29
        /*0026*/ 	.short	(.L_3516 - .L_3515)


	//   ....[0]....
.L_3515:
        /*0028*/ 	.word	0xffffffff


	//   ....[1]....
        /*002c*/ 	.word	0xffffffff


	//   ....[2]....
        /*0030*/ 	.word	0xffffffff


	//   ....[3]....
        /*0034*/ 	.word	0xffffffff


	//   ....[4]....
        /*0038*/ 	.word	0xffffffff


	//   ....[5]....
        /*003c*/ 	.word	0xffffffff


	//   ....[6]....
        /*0040*/ 	.word	0xffffffff


	//   ....[7]....
        /*0044*/ 	.word	0xffffffff


	//   ....[8]....
        /*0048*/ 	.word	0xffffffff


	//   ....[9]....
        /*004c*/ 	.word	0xffffffff


	//   ....[10]....
        /*0050*/ 	.word	0x050000d2


	//   ....[11]....
        /*0054*/ 	.word	0x050000d2


	//   ....[12]....
        /*0058*/ 	.word	0x050000d2


	//   ....[13]....
        /*005c*/ 	.word	0x050000d2


	//   ....[14]....
        /*0060*/ 	.word	0x050000d2


	//   ....[15]....
        /*0064*/ 	.word	0x050000d2


	//   ....[16]....
        /*0068*/ 	.word	0x050000d2


	//   ....[17]....
        /*006c*/ 	.word	0x050000d2


	//   ....[18]....
        /*0070*/ 	.word	0x050000d2


	//   ....[19]....
        /*0074*/ 	.word	0x050000d2


	//----- nvinfo : EIATTR_COOP_GROUP_INSTR_OFFSETS
	.align		4
.L_3516:
        /*0078*/ 	.byte	0x04, 0x28
        /*007a*/ 	.short	(.L_3518 - .L_3517)


	//   ....[0]....
.L_3517:
        /*007c*/ 	.word	0x0000f4f0


	//   ....[1]....
        /*0080*/ 	.word	0x0000f520


	//   ....[2]....
        /*0084*/ 	.word	0x0000f540


	//   ....[3]....
        /*0088*/ 	.word	0x0000f560


	//   ....[4]....
        /*008c*/ 	.word	0x0000f580


	//   ....[5]....
        /*0090*/ 	.word	0x0000fab0


	//   ....[6]....
        /*0094*/ 	.word	0x0000fad0


	//   ....[7]....
        /*0098*/ 	.word	0x0000faf0


	//   ....[8]....
        /*009c*/ 	.word	0x0000fb10


	//   ....[9]....
        /*00a0*/ 	.word	0x0000fb30


	//   ....[10]....
        /*00a4*/ 	.word	0x000105b0


	//   ....[11]....
        /*00a8*/ 	.word	0x00010660


	//   ....[12]....
        /*00ac*/ 	.word	0x000106d0


	//   ....[13]....
        /*00b0*/ 	.word	0x00010740


	//   ....[14]....
        /*00b4*/ 	.word	0x000107b0


	//   ....[15]....
        /*00b8*/ 	.word	0x00010d20


	//   ....[16]....
        /*00bc*/ 	.word	0x00010d90


	//   ....[17]....
        /*00c0*/ 	.word	0x00010e00


	//   ....[18]....
        /*00c4*/ 	.word	0x00010e70


	//   ....[19]....
        /*00c8*/ 	.word	0x00010ee0


	//----- nvinfo : EIATTR_EXIT_INSTR_OFFSETS
	.align		4
.L_3518:
        /*00cc*/ 	.byte	0x04, 0x1c
        /*00ce*/ 	.short	(.L_3520 - .L_3519)


	//   ....[0]....
.L_3519:
        /*00d0*/ 	.word	0x000002b0


	//   ....[1]....
        /*00d4*/ 	.word	0x00010540


	//----- nvinfo : EIATTR_MAX_THREADS
	.align		4
.L_3520:
        /*00d8*/ 	.byte	0x04, 0x05
        /*00da*/ 	.short	(.L_3522 - .L_3521)
.L_3521:
        /*00dc*/ 	.word	0x00000080
        /*00e0*/ 	.word	0x00000001
        /*00e4*/ 	.word	0x00000001


	//----- nvinfo : EIATTR_CRS_STACK_SIZE
	.align		4
.L_3522:
        /*00e8*/ 	.byte	0x04, 0x1e
        /*00ea*/ 	.short	(.L_3524 - .L_3523)
.L_3523:
        /*00ec*/ 	.word	0x00000000


	//----- nvinfo : EIATTR_CBANK_PARAM_SIZE
	.align		4
.L_3524:
        /*00f0*/ 	.byte	0x03, 0x19
        /*00f2*/ 	.short	0x00e8


	//----- nvinfo : EIATTR_PARAM_CBANK
	.align		4
        /*00f4*/ 	.byte	0x04, 0x0a
        /*00f6*/ 	.short	(.L_3526 - .L_3525)
	.align		4
.L_3525:
        /*00f8*/ 	.word	index@(.nv.constant0._ZN10layer_norm13ln_fwd_kernelINS_13Kernel_traitsI6__halfffffjLj1280ELj1ELj4ELj1ELj16ENS_18Kernel_traits_baseILj1280ES2_ffffjLj128EEEEELb1ELb1ELb0ELb1EEEvNS_9FwdParamsE)
        /*00fc*/ 	.short	0x0210
        /*00fe*/ 	.short	0x00e8


	//----- nvinfo : EIATTR_SW_WAR
	.align		4
.L_3526:
        /*0100*/ 	.byte	0x04, 0x36
        /*0102*/ 	.short	(.L_3528 - .L_3527)
.L_3527:
        /*0104*/ 	.word	0x00000008
.L_3528:


//--------------------- .nv.info._ZN10layer_norm13ln_fwd_kernelINS_13Kernel_traitsI6__halfffffjLj1280ELj1ELj4ELj1ELj16ENS_18Kernel_traits_baseILj1280ES2_ffffjLj128EEEEELb1ELb1ELb1ELb0EEEvNS_9FwdParamsE --------------------------
	.section	.nv.info._ZN10layer_norm13ln_fwd_kernelINS_13Kernel_traitsI6__halfffffjLj1280ELj1ELj4ELj1ELj16ENS_18Kernel_traits_baseILj1280ES2_ffffjLj128EEEEELb1ELb1ELb1ELb0EEEvNS_9FwdParamsE,"",@"SHT_CUDA_INFO"
	.sectionflags	@""
	.align	4


	//----- nvinfo : EIATTR_CUDA_API_VERSION
	.align		4
        /*0000*/ 	.byte	0x04, 0x37
        /*0002*/ 	.short	(.L_3530 - .L_3529)
.L_3529:
        /*0004*/ 	.word	0x00000082


	//----- nvinfo : EIATTR_KPARAM_INFO
	.align		4
.L_3530:
        /*0008*/ 	.byte	0x04, 0x17
        /*000a*/ 	.short	(.L_3532 - .L_3531)
.L_3531:
        /*000c*/ 	.word	0x00000000
        /*0010*/ 	.short	0x0000
        /*0012*/ 	.short	0x0000
        /*0014*/ 	.byte	0x00, 0xf0, 0xa1, 0x03


	//----- nvinfo : EIATTR_SPARSE_MMA_MASK
	.align		4
.L_3532:
        /*0018*/ 	.byte	0x03, 0x50
        /*001a*/ 	.short	0x0000


	//----- nvinfo : EIATTR_MAXREG_COUNT
	.align		4
        /*001c*/ 	.byte	0x03, 0x1b
        /*001e*/ 	.short	0x00ff


	//----- nvinfo : EIATTR_MERCURY_ISA_VERSION
	.align		4
        /*0020*/ 	.byte	0x03, 0x5f
        /*0022*/ 	.short	0x0101


	//----- nvinfo : EIATTR_COOP_GROUP_MASK_REGIDS
	.align		4
        /*0024*/ 	.byte	0x04, 0x29
        /*0026*/ 	.short	(.L_3534 - .L_3533)


	//   ....[0]....
.L_3533:
        /*0028*/ 	.word	0xffffffff


	//   ....[1]....
        /*002c*/ 	.word	0xffffffff


	//   ....[2]....
        /*0030*/ 	.word	0xffffffff


	//   ....[3]....
        /*0034*/ 	.word	0xffffffff


	//   ....[4]....
        /*0038*/ 	.word	0xffffffff


	//   ....[5]....
        /*003c*/ 	.word	0xffffffff


	//   ....[6]....
        /*0040*/ 	.word	0xffffffff


	//   ....[7]....
        /*0044*/ 	.word	0xffffffff


	//   ....[8]....
        /*0048*/ 	.word	0xffffffff


	//   ....[9]....
        /*004c*/ 	.word	0xffffffff


	//   ....[10]....
        /*0050*/ 	.word	0x050000db


	//   ....[11]....
        /*0054*/ 	.word	0x050000db


	//   ....[12]....
        /*0058*/ 	.word	0x050000db


	//   ....[13]....
        /*005c*/ 	.word	0x050000db


	//   ....[14]....
        /*0060*/ 	.word	0x050000db


	//   ....[15]....
        /*0064*/ 	.word	0x050000db


	//   ....[16]....
        /*0068*/ 	.word	0x050000db


	//   ....[17]....
        /*006c*/ 	.word	0x050000db


	//   ....[18]....
        /*0070*/ 	.word	0x050000db


	//   ....[19]....
        /*0074*/ 	.word	0x050000db


	//----- nvinfo : EIATTR_COOP_GROUP_INSTR_OFFSETS
	.align		4
.L_3534:
        /*0078*/ 	.byte	0x04, 0x28
        /*007a*/ 	.short	(.L_3536 - .L_3535)


	//   ....[0]....
.L_3535:
        /*007c*/ 	.word	0x00012340


	//   ....[1]....
        /*0080*/ 	.word	0x000123e0


	//   ....[2]....
        /*0084*/ 	.word	0x00012400


	//   ....[3]....
        /*0088*/ 	.word	0x00012420


	//   ....[4]....
        /*008c*/ 	.word	0x00012440


	//   ....[5]....
        /*0090*/ 	.word	0x000129b0


	//   ....[6]....
        /*0094*/ 	.word	0x000129d0


	//   ....[7]....
        /*0098*/ 	.word	0x000129f0


	//   ....[8]....
        /*009c*/ 	.word	0x00012a10


	//   ....[9]....
        /*00a0*/ 	.word	0x00012a30


	//   ....[10]....
        /*00a4*/ 	.word	0x000138e0


	//   ....[11]....
        /*00a8*/ 	.word	0x000139d0


	//   ....[12]....
        /*00ac*/ 	.word	0x00013a60


	//   ....[13]....
        /*00b0*/ 	.word	0x00013ad0


	//   ....[14]....
        /*00b4*/ 	.word	0x00013b40


	//   ....[15]....
        /*00b8*/ 	.word	0x00014110


	//   ....[16]....
        /*00bc*/ 	.word	0x00014180


	//   ....[17]....
        /*00c0*/ 	.word	0x000141f0


	//   ....[18]....
        /*00c4*/ 	.word	0x00014260


	//   ....[19]....
        /*00c8*/ 	.word	0x000142d0


	//----- nvinfo : EIATTR_EXIT_INSTR_OFFSETS
	.align		4
.L_3536:
        /*00cc*/ 	.byte	0x04, 0x1c
        /*00ce*/ 	.short	(.L_3538 - .L_3537)


	//   ....[0]....
.L_3537:
        /*00d0*/ 	.word	0x00001240


	//   ....[1]....
        /*00d4*/ 	.word	0x00013870


	//----- nvinfo : EIATTR_MAX_THREADS
	.align		4
.L_3538:
        /*00d8*/ 	.byte	0x04, 0x05
        /*00da*/ 	.short	(.L_3540 - .L_3539)
.L_3539:
        /*00dc*/ 	.word	0x00000080
        /*00e0*/ 	.word	0x00000001
        /*00e4*/ 	.word	0x00000001


	//----- nvinfo : EIATTR_CRS_STACK_SIZE
	.align		4
.L_3540:
        /*00e8*/ 	.byte	0x04, 0x1e
        /*00ea*/ 	.short	(.L_3542 - .L_3541)
.L_3541:
        /*00ec*/ 	.word	0x00000000


	//----- nvinfo : EIATTR_CBANK_PARAM_SIZE
	.align		4
.L_3542:
        /*00f0*/ 	.byte	0x03, 0x19
        /*00f2*/ 	.short	0x00e8


	//----- nvinfo : EIATTR_PARAM_CBANK
	.align		4
        /*00f4*/ 	.byte	0x04, 0x0a
        /*00f6*/ 	.short	(.L_3544 - .L_3543)
	.align		4
.L_3543:
        /*00f8*/ 	.word	index@(.nv.constant0._ZN10layer_norm13ln_fwd_kernelINS_13Kernel_traitsI6__halfffffjLj1280ELj1ELj4ELj1ELj16ENS_18Kernel_traits_baseILj1280ES2_ffffjLj128EEEEELb1ELb1ELb1ELb0EEEvNS_9FwdParamsE)
        /*00fc*/ 	.short	0x0210
        /*00fe*/ 	.short	0x00e8


	//----- nvinfo : EIATTR_SW_WAR
	.align		4
.L_3544:
        /*0100*/ 	.byte	0x04, 0x36
        /*0102*/ 	.short	(.L_3546 - .L_3545)
.L_3545:
        /*0104*/ 	.word	0x00000008
.L_3546:


//--------------------- .nv.info._ZN10layer_norm13ln_fwd_kernelINS_13Kernel_traitsI6__halfffffjLj1280ELj1ELj4ELj1ELj16ENS_18Kernel_traits_baseILj1280ES2_ffffjLj128EEEEELb1ELb1ELb1ELb1EEEvNS_9FwdParamsE --------------------------
	.section	.nv.info._ZN10layer_norm13ln_fwd_kernelINS_13Kernel_traitsI6__halfffffjLj1280ELj1ELj4ELj1ELj16ENS_18Kernel_traits_baseILj1280ES2_ffffjLj128EEEEELb1ELb1ELb1ELb1EEEvNS_9FwdParamsE,"",@"SHT_CUDA_INFO"
	.sectionflags	@""
	.align	4


	//----- nvinfo : EIATTR_CUDA_API_VERSION
	.align		4
        /*0000*/ 	.byte	0x04, 0x37
        /*0002*/ 	.short	(.L_3548 - .L_3547)
.L_3547:
        /*0004*/ 	.word	0x00000082


	//----- nvinfo : EIATTR_KPARAM_INFO
	.align		4
.L_3548:
        /*0008*/ 	.byte	0x04, 0x17
        /*000a*/ 	.short	(.L_3550 - .L_3549)
.L_3549:
        /*000c*/ 	.word	0x00000000
        /*0010*/ 	.short	0x0000
        /*0012*/ 	.short	0x0000
        /*0014*/ 	.byte	0x00, 0xf0, 0xa1, 0x03


	//----- nvinfo : EIATTR_SPARSE_MMA_MASK
	.align		4
.L_3550:
        /*0018*/ 	.byte	0x03, 0x50
        /*001a*/ 	.short	0x0000


	//----- nvinfo : EIATTR_MAXREG_COUNT
	.align		4
        /*001c*/ 	.byte	0x03, 0x1b
        /*001e*/ 	.short	0x00ff


	//----- nvinfo : EIATTR_MERCURY_ISA_VERSION
	.align		4
        /*0020*/ 	.byte	0x03, 0x5f
        /*0022*/ 	.short	0x0101


	//----- nvinfo : EIATTR_COOP_GROUP_MASK_REGIDS
	.align		4
        /*0024*/ 	.byte	0x04, 0x29
        /*0026*/ 	.short	(.L_3552 - .L_3551)


	//   ....[0]....
.L_3551:
        /*0028*/ 	.word	0xffffffff


	//   ....[1]....
        /*002c*/ 	.word	0xffffffff


	//   ....[2]....
        /*0030*/ 	.word	0xffffffff


	//   ....[3]....
        /*0034*/ 	.word	0xffffffff


	//   ....[4]....
        /*0038*/ 	.word	0xffffffff


	//   ....[5]....
        /*003c*/ 	.word	0xffffffff


	//   ....[6]....
        /*0040*/ 	.word	0xffffffff


	//   ....[7]....
        /*0044*/ 	.word	0xffffffff


	//   ....[8]....
        /*0048*/ 	.word	0xffffffff


	//   ....[9]....
        /*004c*/ 	.word	0xffffffff


	//   ....[10]....
        /*0050*/ 	.word	0x050000d7


	//   ....[11]....
        /*0054*/ 	.word	0x050000d7


	//   ....[12]....
        /*0058*/ 	.word	0x050000d7


	//   ....[13]....
        /*005c*/ 	.word	0x050000d7


	//   ....[14]....
        /*0060*/ 	.word	0x050000d7


	//   ....[15]....
        /*0064*/ 	.word	0x050000d7


	//   ....[16]....
        /*0068*/ 	.word	0x050000d7


	//   ....[17]....
        /*006c*/ 	.word	0x050000d7


	//   ....[18]....
        /*0070*/ 	.word	0x050000d7


	//   ....[19]....
        /*0074*/ 	.word	0x050000d7


	//----- nvinfo : EIATTR_COOP_GROUP_INSTR_OFFSETS
	.align		4
.L_3552:
        /*0078*/ 	.byte	0x04, 0x28
        /*007a*/ 	.short	(.L_3554 - .L_3553)


	//   ....[0]....
.L_3553:
        /*007c*/ 	.word	0x00010ed0


	//   ....[1]....
        /*0080*/ 	.word	0x00010ef0


	//   ....[2]....
        /*0084*/ 	.word	0x00010f10


	//   ....[3]....
        /*0088*/ 	.word	0x00010f30


	//   ....[4]....
        /*008c*/ 	.word	0x00010f60


	//   ....[5]....
        /*0090*/ 	.word	0x00011490


	//   ....[6]....
        /*0094*/ 	.word	0x000114b0


	//   ....[7]....
        /*0098*/ 	.word	0x000114d0


	//   ....[8]....
        /*009c*/ 	.word	0x000114f0


	//   ....[9]....
        /*00a0*/ 	.word	0x00011510


	//   ....[10]....
        /*00a4*/ 	.word	0x000120b0


	//   ....[11]....
        /*00a8*/ 	.word	0x00012150


	//   ....[12]....
        /*00ac*/ 	.word	0x000121c0


	//   ....[13]....
        /*00b0*/ 	.word	0x00012230


	//   ....[14]....
        /*00b4*/ 	.word	0x000122b0


	//   ....[15]....
        /*00b8*/ 	.word	0x00012830


	//   ....[16]....
        /*00bc*/ 	.word	0x000128a0


	//   ....[17]....
        /*00c0*/ 	.word	0x00012910


	//   ....[18]....
        /*00c4*/ 	.word	0x00012980


	//   ....[19]....
        /*00c8*/ 	.word	0x000129f0


	//----- nvinfo : EIATTR_EXIT_INSTR_OFFSETS
	.align		4
.L_3554:
        /*00cc*/ 	.byte	0x04, 0x1c
        /*00ce*/ 	.short	(.L_3556 - .L_3555)


	//   ....[0]....
.L_3555:
        /*00d0*/ 	.word	0x000002b0


	//   ....[1]....
        /*00d4*/ 	.word	0x00012040


	//----- nvinfo : EIATTR_MAX_THREADS
	.align		4
.L_3556:
        /*00d8*/ 	.byte	0x04, 0x05
        /*00da*/ 	.short	(.L_3558 - .L_3557)
.L_3557:
        /*00dc*/ 	.word	0x00000080
        /*00e0*/ 	.word	0x00000001
        /*00e4*/ 	.word	0x00000001


	//----- nvinfo : EIATTR_CRS_STACK_SIZE
	.align		4
.L_3558:
        /*00e8*/ 	.byte	0x04, 0x1e
        /*00ea*/ 	.short	(.L_3560 - .L_3559)
.L_3559:
        /*00ec*/ 	.word	0x00000000


	//----- nvinfo : EIATTR_CBANK_PARAM_SIZE
	.align		4
.L_3560:
        /*00f0*/ 	.byte	0x03, 0x19
        /*00f2*/ 	.short	0x00e8


	//----- nvinfo : EIATTR_PARAM_CBANK
	.align		4
        /*00f4*/ 	.byte	0x04, 0x0a
        /*00f6*/ 	.short	(.L_3562 - .L_3561)
	.align		4
.L_3561:
        /*00f8*/ 	.word	index@(.nv.constant0._ZN10layer_norm13ln_fwd_kernelINS_13Kernel_traitsI6__halfffffjLj1280ELj1ELj4ELj1ELj16ENS_18Kernel_traits_baseILj1280ES2_ffffjLj128EEEEELb1ELb1ELb1ELb1EEEvNS_9FwdParamsE)
        /*00fc*/ 	.short	0x0210
        /*00fe*/ 	.short	0x00e8


	//----- nvinfo : EIATTR_SW_WAR
	.align		4
.L_3562:
        /*0100*/ 	.byte	0x04, 0x36
        /*0102*/ 	.short	(.L_3564 - .L_3563)
.L_3563:
        /*0104*/ 	.word	0x00000008
.L_3564:


//--------------------- .nv.info._ZN10layer_norm13ln_fwd_kernelINS_13Kernel_traitsIfffffjLj1280ELj1ELj4ELj1ELj16ENS_18Kernel_traits_baseILj1280EfffffjLj128EEEEELb0ELb0ELb0ELb0EEEvNS_9FwdParamsE --------------------------
	.section	.nv.info._ZN10layer_norm13ln_fwd_kernelINS_13Kernel_traitsIfffffjLj1280ELj1ELj4ELj1ELj16ENS_18Kernel_traits_baseILj1280EfffffjLj128EEEEELb0ELb0ELb0ELb0EEEvNS_9FwdParamsE,"",@"SHT_CUDA_INFO"
	.sectionflags	@""
	.align	4


	//----- nvinfo : EIATTR_CUDA_API_VERSION
	.align		4
        /*0000*/ 	.byte	0x04, 0x37
        /*0002*/ 	.short	(.L_3566 - .L_3565)
.L_3565:
        /*0004*/ 	.word	0x00000082


	//----- nvinfo : EIATTR_KPARAM_INFO
	.align		4
.L_3566:
        /*0008*/ 	.byte	0x04, 0x17
        /*000a*/ 	.short	(.L_3568 - .L_3567)
.L_3567:
        /*000c*/ 	.word	0x00000000
        /*0010*/ 	.short	0x0000
        /*0012*/ 	.short	0x0000
        /*0014*/ 	.byte	0x00, 0xf0, 0xa1, 0x03


	//----- nvinfo : EIATTR_SPARSE_MMA_MASK
	.align		4
.L_3568:
        /*0018*/ 	.byte	0x03, 0x50
        /*001a*/ 	.short	0x0000


	//----- nvinfo : EIATTR_MAXREG_COUNT
	.align		4
        /*001c*/ 	.byte	0x03, 0x1b
        /*001e*/ 	.short	0x00ff


	//----- nvinfo : EIATTR_MERCURY_ISA_VERSION
	.align		4
        /*0020*/ 	.byte	0x03, 0x5f
        /*0022*/ 	.short	0x0101


	//----- nvinfo : EIATTR_COOP_GROUP_MASK_REGIDS
	.align		4
        /*0024*/ 	.byte	0x04, 0x29
        /*0026*/ 	.short	(.L_3570 - .L_3569)


	//   ....[0]....
.L_3569:
        /*0028*/ 	.word	0xffffffff


	//   ....[1]....
        /*002c*/ 	.word	0xffffffff


	//   ....[2]....
        /*0030*/ 	.word	0xffffffff


	//   ....[3]....
        /*0034*/ 	.word	0xffffffff


	//   ....[4]....
        /*0038*/ 	.word	0xffffffff


	//   ....[5]....
        /*003c*/ 	.word	0xffffffff


	//   ....[6]....
        /*0040*/ 	.word	0xffffffff


	//   ....[7]....
        /*0044*/ 	.word	0xffffffff


	//   ....[8]....
        /*0048*/ 	.word	0xffffffff


	//   ....[9]....
        /*004c*/ 	.word	0xffffffff


	//   ....[10]....
        /*0050*/ 	.word	0x0500008e


	//   ....[11]....
        /*0054*/ 	.word	0x0500008e


	//   ....[12]....
        /*0058*/ 	.word	0x0500008e


	//   ....[13]....
        /*005c*/ 	.word	0x0500008e


	//   ....[14]....
        /*0060*/ 	.word	0x0500008e


	//   ....[15]....
        /*0064*/ 	.word	0x0500008e


	//   ....[16]....
        /*0068*/ 	.word	0x0500008e


	//   ....[17]....
        /*006c*/ 	.word	0x0500008e


	//   ....[18]....
        /*0070*/ 	.word	0x0500008e


	//   ....[19]....
        /*0074*/ 	.word	0x0500008e


	//----- nvinfo : EIATTR_COOP_GROUP_INSTR_OFFSETS
	.align		4
.L_3570:
        /*0078*/ 	.byte	0x04, 0x28
        /*007a*/ 	.short	(.L_3572 - .L_3571)


	//   ....[0]....
.L_3571:
        /*007c*/ 	.word	0x00002b80


	//   ....[1]....
        /*0080*/ 	.word	0x00002bb0


	//   ....[2]....
        /*0084*/ 	.word	0x00002bd0


	//   ....[3]....
        /*0088*/ 	.word	0x00002bf0


	//   ....[4]....
        /*008c*/ 	.word	0x00002c20


	//   ....[5]....
        /*0090*/ 	.word	0x000031b0


	//   ....[6]....
        /*0094*/ 	.word	0x000031d0


	//   ....[7]....
        /*0098*/ 	.word	0x000031f0


	//   ....[8]....
        /*009c*/ 	.word	0x00003210


	//   ....[9]....
        /*00a0*/ 	.word	0x00003230


	//   ....[10]....
        /*00a4*/ 	.word	0x00004030


	//   ....[11]....
        /*00a8*/ 	.word	0x000040d0


	//   ....[12]....
        /*00ac*/ 	.word	0x00004140


	//   ....[13]....
        /*00b0*/ 	.word	0x000041b0


	//   ....[14]....
        /*00b4*/ 	.word	0x00004230


	//   ....[15]....
        /*00b8*/ 	.word	0x00004820


	//   ....[16]....
        /*00bc*/ 	.word	0x00004890


	//   ....[17]....
        /*00c0*/ 	.word	0x00004900


	//   ....[18]....
        /*00c4*/ 	.word	0x00004970


	//   ....[19]....
        /*00c8*/ 	.word	0x000049e0


	//----- nvinfo : EIATTR_EXIT_INSTR_OFFSETS
	.align		4
.L_3572:
        /*00cc*/ 	.byte	0x04, 0x1c
        /*00ce*/ 	.short	(.L_3574 - .L_3573)


	//   ....[0]....
.L_3573:
        /*00d0*/ 	.word	0x00000ba0


	//   ....[1]....
        /*00d4*/ 	.word	0x00003fc0


	//----- nvinfo : EIATTR_MAX_THREADS
	.align		4
.L_3574:
        /*00d8*/ 	.byte	0x04, 0x05
        /*00da*/ 	.short	(.L_3576 - .L_3575)
.L_3575:
        /*00dc*/ 	.word	0x00000080
        /*00e0*/ 	.word	0x00000001
        /*00e4*/ 	.word	0x00000001


	//----- nvinfo : EIATTR_CRS_STACK_SIZE
	.align		4
.L_3576:
        /*00e8*/ 	.byte	0x04, 0x1e
        /*00ea*/ 	.short	(.L_3578 - .L_3577)
.L_3577:
        /*00ec*/ 	.word	0x00000000


	//----- nvinfo : EIATTR_CBANK_PARAM_SIZE
	.align		4
.L_3578:
        /*00f0*/ 	.byte	0x03, 0x19
        /*00f2*/ 	.short	0x00e8


	//----- nvinfo : EIATTR_PARAM_CBANK
	.align		4
        /*00f4*/ 	.byte	0x04, 0x0a
        /*00f6*/ 	.short	(.L_3580 - .L_3579)
	.align		4
.L_3579:
        /*00f8*/ 	.word	index@(.nv.constant0._ZN10layer_norm13ln_fwd_kernelINS_13Kernel_traitsIfffffjLj1280ELj1ELj4ELj1ELj16ENS_18Kernel_traits_baseILj1280EfffffjLj128EEEEELb0ELb0ELb0ELb0EEEvNS_9FwdParamsE)
        /*00fc*/ 	.short	0x0210
        /*00fe*/ 	.short	0x00e8


	//----- nvinfo : EIATTR_SW_WAR
	.align		4
.L_3580:
        /*0100*/ 	.byte	0x04, 0x36
        /*0102*/ 	.short	(.L_3582 - .L_3581)
.L_3581:
        /*0104*/ 	.word	0x00000008
.L_3582:


//--------------------- .nv.info._ZN10layer_norm13ln_fwd_kernelINS_13Kernel_traitsIfffffjLj1280ELj1ELj4ELj1ELj16ENS_18Kernel_traits_baseILj1280EfffffjLj128EEEEELb0ELb0ELb0ELb1EEEvNS_9FwdParamsE --------------------------
	.section	.nv.info._ZN10layer_norm13ln_fwd_kernelINS_13Kernel_traitsIfffffjLj1280ELj1ELj4ELj1ELj16ENS_18Kernel_traits_baseILj1280EfffffjLj128EEEEELb0ELb0ELb0ELb1EEEvNS_9FwdParamsE,"",@"SHT_CUDA_INFO"
	.sectionflags	@""
	.align	4


	//----- nvinfo : EIATTR_CUDA_API_VERSION
	.align		4
        /*0000*/ 	.byte	0x04, 0x37
        /*0002*/ 	.short	(.L_3584 - .L_3583)
.L_3583:
        /*0004*/ 	.word	0x00000082


	//----- nvinfo : EIATTR_KPARAM_INFO
	.align		4
.L_3584:
        /*0008*/ 	.byte	0x04, 0x17
        /*000a*/ 	.short	(.L_3586 - .L_3585)
.L_3585:
        /*000c*/ 	.word	0x00000000
        /*0010*/ 	.short	0x0000
        /*0012*/ 	.short	0x0000
        /*0014*/ 	.byte	0x00, 0xf0, 0xa1, 0x03


	//----- nvinfo : EIATTR_SPARSE_MMA_MASK
	.align		4
.L_3586:
        /*0018*/ 	.byte	0x03, 0x50
        /*001a*/ 	.short	0x0000


	//----- nvinfo : EIATTR_MAXREG_COUNT
	.align		4
        /*001c*/ 	.byte	0x03, 0x1b
        /*001e*/ 	.short	0x00ff


	//----- nvinfo : EIATTR_MERCURY_ISA_VERSION
	.align		4
        /*0020*/ 	.byte	0x03, 0x5f
        /*0022*/ 	.short	0x0101


	//----- nvinfo : EIATTR_COOP_GROUP_MASK_REGIDS
	.align		4
        /*0024*/ 	.byte	0x04, 0x29
        /*0026*/ 	.short	(.L_3588 - .L_3587)


	//   ....[0]....
.L_3587:
        /*0028*/ 	.word	0xffffffff


	//   ....[1]....
        /*002c*/ 	.word	0xffffffff


	//   ....[2]....
        /*0030*/ 	.word	0xffffffff


	//   ....[3]....
        /*0034*/ 	.word	0xffffffff


	//   ....[4]....
        /*0038*/ 	.word	0xffffffff


	//   ....[5]....
        /*003c*/ 	.word	0xffffffff


	//   ....[6]....
        /*0040*/ 	.word	0xffffffff


	//   ....[7]....
        /*0044*/ 	.word	0xffffffff


	//   ....[8]....
        /*0048*/ 	.word	0xffffffff


	//   ....[9]....
        /*004c*/ 	.word	0xffffffff


	//   ....[10]....
        /*0050*/ 	.word	0x05000094


	//   ....[11]....
        /*0054*/ 	.word	0x05000094


	//   ....[12]....
        /*0058*/ 	.word	0x05000094


	//   ....[13]....
        /*005c*/ 	.word	0x05000094


	//   ....[14]....
        /*0060*/ 	.word	0x05000094


	//   ....[15]....
        /*0064*/ 	.word	0x05000094


	//   ....[16]....
        /*0068*/ 	.word	0x05000094


	//   ....[17]....
        /*006c*/ 	.word	0x05000094


	//   ....[18]....
        /*0070*/ 	.word	0x05000094


	//   ....[19]....
        /*0074*/ 	.word	0x05000094


	//----- nvinfo : EIATTR_COOP_GROUP_INSTR_OFFSETS
	.align		4
.L_3588:
        /*0078*/ 	.byte	0x04, 0x28
        /*007a*/ 	.short	(.L_3590 - .L_3589)


	//   ....[0]....
.L_3589:
        /*007c*/ 	.word	0x00001cb0


	//   ....[1]....
        /*0080*/ 	.word	0x00001cd0


	//   ....[2]....
        /*0084*/ 	.word	0x00001cf0


	//   ....[3]....
        /*0088*/ 	.word	0x00001d20


	//   ....[4]....
        /*008c*/ 	.word	0x00001d40


	//   ....[5]....
        /*0090*/ 	.word	0x00002270


	//   ....[6]....
        /*0094*/ 	.word	0x00002290


	//   ....[7]....
        /*0098*/ 	.word	0x000022b0


	//   ....[8]....
        /*009c*/ 	.word	0x000022d0


	//   ....[9]....
        /*00a0*/ 	.word	0x000022f0


	//   ....[10]....
        /*00a4*/ 	.word	0x00002d60


	//   ....[11]....
        /*00a8*/ 	.word	0x00002e00


	//   ....[12]....
        /*00ac*/ 	.word	0x00002e70


	//   ....[13]....
        /*00b0*/ 	.word	0x00002ef0


	//   ....[14]....
        /*00b4*/ 	.word	0x00002f60


	//   ....[15]....
        /*00b8*/ 	.word	0x000034e0


	//   ....[16]....
        /*00bc*/ 	.word	0x00003550


	//   ....[17]....
        /*00c0*/ 	.word	0x000035c0


	//   ....[18]....
        /*00c4*/ 	.word	0x00003630


	//   ....[19]....
        /*00c8*/ 	.word	0x000036a0


	//----- nvinfo : EIATTR_EXIT_INSTR_OFFSETS
	.align		4
.L_3590:
        /*00cc*/ 	.byte	0x04, 0x1c
        /*00ce*/ 	.short	(.L_3592 - .L_3591)


	//   ....[0]....
.L_3591:
        /*00d0*/ 	.word	0x00000340


	//   ....[1]....
        /*00d4*/ 	.word	0x00002cf0


	//----- nvinfo : EIATTR_MAX_THREADS
	.align		4
.L_3592:
        /*00d8*/ 	.byte	0x04, 0x05
        /*00da*/ 	.short	(.L_3594 - .L_3593)
.L_3593:
        /*00dc*/ 	.word	0x00000080
        /*00e0*/ 	.word	0x00000001
        /*00e4*/ 	.word	0x00000001


	//----- nvinfo : EIATTR_CRS_STACK_SIZE
	.align		4
.L_3594:
        /*00e8*/ 	.byte	0x04, 0x1e
        /*00ea*/ 	.short	(.L_3596 - .L_3595)
.L_3595:
        /*00ec*/ 	.word	0x00000000


	//----- nvinfo : EIATTR_CBANK_PARAM_SIZE
	.align		4
.L_3596:
        /*00f0*/ 	.byte	0x03, 0x19
        /*00f2*/ 	.short	0x00e8


	//----- nvinfo : EIATTR_PARAM_CBANK
	.align		4
        /*00f4*/ 	.byte	0x04, 0x0a
        /*00f6*/ 	.short	(.L_3598 - .L_3597)
	.align		4
.L_3597:
        /*00f8*/ 	.word	index@(.nv.constant0._ZN10layer_norm13ln_fwd_kernelINS_13Kernel_traitsIfffffjLj1280ELj1ELj4ELj1ELj16ENS_18Kernel_traits_baseILj1280EfffffjLj128EEEEELb0ELb0ELb0ELb1EEEvNS_9FwdParamsE)
        /*00fc*/ 	.short	0x0210
        /*00fe*/ 	.short	0x00e8


	//----- nvinfo : EIATTR_SW_WAR
	.align		4
.L_3598:
        /*0100*/ 	.byte	0x04, 0x36
        /*0102*/ 	.short	(.L_3600 - .L_3599)
.L_3599:
        /*0104*/ 	.word	0x00000008
.L_3600:


//--------------------- .nv.info._ZN10layer_norm13ln_fwd_kernelINS_13Kernel_traitsIfffffjLj1280ELj1ELj4ELj1ELj16ENS_18Kernel_traits_baseILj1280EfffffjLj128EEEEELb0ELb0ELb1ELb0EEEvNS_9FwdParamsE --------------------------
	.section	.nv.info._ZN10layer_norm13ln_fwd_kernelINS_13Kernel_traitsIfffffjLj1280ELj1ELj4ELj1ELj16ENS_18Kernel_traits_baseILj1280EfffffjLj128EEEEELb0ELb0ELb1ELb0EEEvNS_9FwdParamsE,"",@"SHT_CUDA_INFO"
	.sectionflags	@""
	.align	4


	//----- nvinfo : EIATTR_CUDA_API_VERSION
	.align		4
        /*0000*/ 	.byte	0x04, 0x37
        /*0002*/ 	.short	(.L_3602 - .L_3601)
.L_3601:
        /*0004*/ 	.word	0x00000082


	//----- nvinfo : EIATTR_KPARAM_INFO
	.align		4
.L_3602:
        /*0008*/ 	.byte	0x04, 0x17
        /*000a*/ 	.short	(.L_3604 - .L_3603)
.L_3603:
        /*000c*/ 	.word	0x00000000
        /*0010*/ 	.short	0x0000
        /*0012*/ 	.short	0x0000
        /*0014*/ 	.byte	0x00, 0xf0, 0xa1, 0x03


	//----- nvinfo : EIATTR_SPARSE_MMA_MASK
	.align		4
.L_3604:
        /*0018*/ 	.byte	0x03, 0x50
        /*001a*/ 	.short	0x0000


	//----- nvinfo : EIATTR_MAXREG_COUNT
	.align		4
        /*001c*/ 	.byte	0x03, 0x1b
        /*001e*/ 	.short	0x00ff


	//----- nvinfo : EIATTR_MERCURY_ISA_VERSION
	.align		4
        /*0020*/ 	.byte	0x03, 0x5f
        /*0022*/ 	.short	0x0101


	//----- nvinfo : EIATTR_COOP_GROUP_MASK_REGIDS
	.align		4
        /*0024*/ 	.byte	0x04, 0x29
        /*0026*/ 	.short	(.L_3606 - .L_3605)


	//   ....[0]....
.L_3605:
        /*0028*/ 	.word	0xffffffff


	//   ....[1]....
        /*002c*/ 	.word	0xffffffff


	//   ....[2]....
        /*0030*/ 	.word	0xffffffff


	//   ....[3]....
        /*0034*/ 	.word	0xffffffff


	//   ....[4]....
        /*0038*/ 	.word	0xffffffff


	//   ....[5]....
        /*003c*/ 	.word	0xffffffff


	//   ....[6]....
        /*0040*/ 	.word	0xffffffff


	//   ....[7]....
        /*0044*/ 	.word	0xffffffff


	//   ....[8]....
        /*0048*/ 	.word	0xffffffff


	//   ....[9]....
        /*004c*/ 	.word	0xffffffff


	//   ....[10]....
        /*0050*/ 	.word	0x05000094


	//   ....[11]....
        /*0054*/ 	.word	0x05000094


	//   ....[12]....
        /*0058*/ 	.word	0x05000094


	//   ....[13]....
        /*005c*/ 	.word	0x05000094


	//   ....[14]....
        /*0060*/ 	.word	0x05000094


	//   ....[15]....
        /*0064*/ 	.word	0x05000094


	//   ....[16]....
        /*0068*/ 	.word	0x05000094


	//   ....[17]....
        /*006c*/ 	.word	0x05000094


	//   ....[18]....
        /*0070*/ 	.word	0x05000094


	//   ....[19]....
        /*0074*/ 	.word	0x05000094


	//----- nvinfo : EIATTR_COOP_GROUP_INSTR_OFFSETS
	.align		4
.L_3606:
        /*0078*/ 	.byte	0x04, 0x28
        /*007a*/ 	.short	(.L_3608 - .L_3607)


	//   ....[0]....
.L_3607:
        /*007c*/ 	.word	0x00003070


	//   ....[1]....
        /*0080*/ 	.word	0x00003110


	//   ....[2]....
        /*0084*/ 	.word	0x00003130


	//   ....[3]....
        /*0088*/ 	.word	0x00003150


	//   ....[4]....
        /*008c*/ 	.word	0x00003170


	//   ....[5]....
        /*0090*/ 	.word	0x000036e0


	//   ....[6]....
        /*0094*/ 	.word	0x00003700


	//   ....[7]....
        /*0098*/ 	.word	0x00003720


	//   ....[8]....
        /*009c*/ 	.word	0x00003740


	//   ....[9]....
        /*00a0*/ 	.word	0x00003760


	//   ....[10]....
        /*00a4*/ 	.word	0x00004610


	//   ....[11]....
        /*00a8*/ 	.word	0x000046f0


	//   ....[12]....
        /*00ac*/ 	.word	0x00004790


	//   ....[13]....
        /*00b0*/ 	.word	0x00004800


	//   ....[14]....
        /*00b4*/ 	.word	0x00004870


	//   ....[15]....
        /*00b8*/ 	.word	0x00004e60


	//   ....[16]....
        /*00bc*/ 	.word	0x00004ed0


	//   ....[17]....
        /*00c0*/ 	.word	0x00004f40


	//   ....[18]....
        /*00c4*/ 	.word	0x00004fb0


	//   ....[19]....
        /*00c8*/ 	.word	0x00005020


	//----- nvinfo : EIATTR_EXIT_INSTR_OFFSETS
	.align		4
.L_3608:
        /*00cc*/ 	.byte	0x04, 0x1c
        /*00ce*/ 	.short	(.L_3610 - .L_3609)


	//   ....[0]....
.L_3609:
        /*00d0*/ 	.word	0x00000b70


	//   ....[1]....
        /*00d4*/ 	.word	0x000045a0


	//----- nvinfo : EIATTR_MAX_THREADS
	.align		4
.L_3610:
        /*00d8*/ 	.byte	0x04, 0x05
        /*00da*/ 	.short	(.L_3612 - .L_3611)
.L_3611:
        /*00dc*/ 	.word	0x00000080
        /*00e0*/ 	.word	0x00000001
        /*00e4*/ 	.word	0x00000001


	//----- nvinfo : EIATTR_CRS_STACK_SIZE
	.align		4
.L_3612:
        /*00e8*/ 	.byte	0x04, 0x1e
        /*00ea*/ 	.short	(.L_3614 - .L_3613)
.L_3613:
        /*00ec*/ 	.word	0x00000000


	//----- nvinfo : EIATTR_CBANK_PARAM_SIZE
	.align		4
.L_3614:
        /*00f0*/ 	.byte	0x03, 0x19
        /*00f2*/ 	.short	0x00e8


	//----- nvinfo : EIATTR_PARAM_CBANK
	.align		4
        /*00f4*/ 	.byte	0x04, 0x0a
        /*00f6*/ 	.short	(.L_3616 - .L_3615)
	.align		4
.L_3615:
        /*00f8*/ 	.word	index@(.nv.constant0._ZN10layer_norm13ln_fwd_kernelINS_13Kernel_traitsIfffffjLj1280ELj1ELj4ELj1ELj16ENS_18Kernel_traits_baseILj1280EfffffjLj128EEEEELb0ELb0ELb1ELb0EEEvNS_9FwdParamsE)
        /*00fc*/ 	.short	0x0210
        /*00fe*/ 	.short	0x00e8


	//----- nvinfo : EIATTR_SW_WAR
	.align		4
.L_3616:
        /*0100*/ 	.byte	0x04, 0x36
        /*0102*/ 	.short	(.L_3618 - .L_3617)
.L_3617:
        /*0104*/ 	.word	0x00000008
.L_3618:


//--------------------- .nv.info._ZN10layer_norm13ln_fwd_kernelINS_13Kernel_traitsIfffffjLj1280ELj1ELj4ELj1ELj16ENS_18Kernel_traits_baseILj1280EfffffjLj128EEEEELb0ELb0ELb1ELb1EEEvNS_9FwdParamsE --------------------------
	.section	.nv.info._ZN10layer_norm13ln_fwd_kernelINS_13Kernel_traitsIfffffjLj1280ELj1ELj4ELj1ELj16ENS_18Kernel_traits_baseILj1280EfffffjLj128EEEEELb0ELb0ELb1ELb1EEEvNS_9FwdParamsE,"",@"SHT_CUDA_INFO"
	.sectionflags	@""
	.align	4


	//----- nvinfo : EIATTR_CUDA_API_VERSION
	.align		4
        /*0000*/ 	.byte	0x04, 0x37
        /*0002*/ 	.short	(.L_3620 - .L_3619)
.L_3619:
        /*0004*/ 	.word	0x00000082


	//----- nvinfo : EIATTR_KPARAM_INFO
	.align		4
.L_3620:
        /*0008*/ 	.byte	0x04, 0x17
        /*000a*/ 	.short	(.L_3622 - .L_3621)
.L_3621:
        /*000c*/ 	.word	0x00000000
        /*0010*/ 	.short	0x0000
        /*0012*/ 	.short	0x0000
        /*0014*/ 	.byte	0x00, 0xf0, 0xa1, 0x03


	//----- nvinfo : EIATTR_SPARSE_MMA_MASK
	.align		4
.L_3622:
        /*0018*/ 	.byte	0x03, 0x50
        /*001a*/ 	.short	0x0000


	//----- nvinfo : EIATTR_MAXREG_COUNT
	.align		4
        /*001c*/ 	.byte	0x03, 0x1b
        /*001e*/ 	.short	0x00ff


	//----- nvinfo : EIATTR_MERCURY_ISA_VERSION
	.align		4
        /*0020*/ 	.byte	0x03, 0x5f
        /*0022*/ 	.short	0x0101


	//----- nvinfo : EIATTR_COOP_GROUP_MASK_REGIDS
	.align		4
        /*0024*/ 	.byte	0x04, 0x29
        /*0026*/ 	.short	(.L_3624 - .L_3623)


	//   ....[0]....
.L_3623:
        /*0028*/ 	.word	0xffffffff


	//   ....[1]....
        /*002c*/ 	.word	0xffffffff


	//   ....[2]....
        /*0030*/ 	.word	0xffffffff


	//   ....[3]....
        /*0034*/ 	.word	0xffffffff


	//   ....[4]....
        /*0038*/ 	.word	0xffffffff


	//   ....[5]....
        /*003c*/ 	.word	0xffffffff


	//   ....[6]....
        /*0040*/ 	.word	0xffffffff


	//   ....[7]....
        /*0044*/ 	.word	0xffffffff


	//   ....[8]....
        /*0048*/ 	.word	0xffffffff


	//   ....[9]....
        /*004c*/ 	.word	0xffffffff


	//   ....[10]....
        /*0050*/ 	.word	0x05000090


	//   ....[11]....
        /*0054*/ 	.word	0x05000090


	//   ....[12]....
        /*0058*/ 	.word	0x05000090


	//   ....[13]....
        /*005c*/ 	.word	0x05000090


	//   ....[14]....
        /*0060*/ 	.word	0x05000090


	//   ....[15]....
        /*0064*/ 	.word	0x05000090


	//   ....[16]....
        /*0068*/ 	.word	0x05000090


	//   ....[17]....
        /*006c*/ 	.word	0x05000090


	//   ....[18]....
        /*0070*/ 	.word	0x05000090


	//   ....[19]....
        /*0074*/ 	.word	0x05000090


	//----- nvinfo : EIATTR_COOP_GROUP_INSTR_OFFSETS
	.align		4
.L_3624:
        /*0078*/ 	.byte	0x04, 0x28
        /*007a*/ 	.short	(.L_3626 - .L_3625)


	//   ....[0]....
.L_3625:
        /*007c*/ 	.word	0x00002270


	//   ....[1]....
        /*0080*/ 	.word	0x000022a0


	//   ....[2]....
        /*0084*/ 	.word	0x000022c0


	//   ....[3]....
        /*0088*/ 	.word	0x000022e0


	//   ....[4]....
        /*008c*/ 	.word	0x00002300


	//   ....[5]....
        /*0090*/ 	.word	0x00002830


	//   ....[6]....
        /*0094*/ 	.word	0x00002850


	//   ....[7]....
        /*0098*/ 	.word	0x00002870


	//   ....[8]....
        /*009c*/ 	.word	0x00002890


	//   ....[9]....
        /*00a0*/ 	.word	0x000028b0


	//   ....[10]....
        /*00a4*/ 	.word	0x00003460


	//   ....[11]....
        /*00a8*/ 	.word	0x00003510


	//   ....[12]....
        /*00ac*/ 	.word	0x00003580


	//   ....[13]....
        /*00b0*/ 	.word	0x000035f0


	//   ....[14]....
        /*00b4*/ 	.word	0x00003660


	//   ....[15]....
        /*00b8*/ 	.word	0x00003be0


	//   ....[16]....
        /*00bc*/ 	.word	0x00003c50


	//   ....[17]....
        /*00c0*/ 	.word	0x00003cc0


	//   ....[18]....
        /*00c4*/ 	.word	0x00003d30


	//   ....[19]....
        /*00c8*/ 	.word	0x00003da0


	//----- nvinfo : EIATTR_EXIT_INSTR_OFFSETS
	.align		4
.L_3626:
        /*00cc*/ 	.byte	0x04, 0x1c
        /*00ce*/ 	.short	(.L_3628 - .L_3627)


	//   ....[0]....
.L_3627:
        /*00d0*/ 	.word	0x00000300


	//   ....[1]....
        /*00d4*/ 	.word	0x000033f0


	//----- nvinfo : EIATTR_MAX_THREADS
	.align		4
.L_3628:
        /*00d8*/ 	.byte	0x04, 0x05
        /*00da*/ 	.short	(.L_3630 - .L_3629)
.L_3629:
        /*00dc*/ 	.word	0x00000080
        /*00e0*/ 	.word	0x00000001
        /*00e4*/ 	.word	0x00000001


	//----- nvinfo : EIATTR_CRS_STACK_SIZE
	.align		4
.L_3630:
        /*00e8*/ 	.byte	0x04, 0x1e
        /*00ea*/ 	.short	(.L_3632 - .L_3631)
.L_3631:
        /*00ec*/ 	.word	0x00000000


	//----- nvinfo : EIATTR_CBANK_PARAM_SIZE
	.align		4
.L_3632:
        /*00f0*/ 	.byte	0x03, 0x19
        /*00f2*/ 	.short	0x00e8


	//----- nvinfo : EIATTR_PARAM_CBANK
	.align		4
        /*00f4*/ 	.byte	0x04, 0x0a
        /*00f6*/ 	.short	(.L_3634 - .L_3633)
	.align		4
.L_3633:
        /*00f8*/ 	.word	index@(.nv.constant0._ZN10layer_norm13ln_fwd_kernelINS_13Kernel_traitsIfffffjLj1280ELj1ELj4ELj1ELj16ENS_18Kernel_traits_baseILj1280EfffffjLj128EEEEELb0ELb0ELb1ELb1EEEvNS_9FwdParamsE)
        /*00fc*/ 	.short	0x0210
        /*00fe*/ 	.short	0x00e8


	//----- nvinfo : EIATTR_SW_WAR
	.align		4
.L_3634:
        /*0100*/ 	.byte	0x04, 0x36
        /*0102*/ 	.short	(.L_3636 - .L_3635)
.L_3635:
        /*0104*/ 	.word	0x00000008
.L_3636:


//--------------------- .nv.info._ZN10layer_norm13ln_fwd_kernelINS_13Kernel_traitsIfffffjLj1280ELj1ELj4ELj1ELj16ENS_18Kernel_traits_baseILj1280EfffffjLj128EEEEELb0ELb1ELb0ELb0EEEvNS_9FwdParamsE --------------------------
	.section	.nv.info._ZN10layer_norm13ln_fwd_kernelINS_13Kernel_traitsIfffffjLj1280ELj1ELj4ELj1ELj16ENS_18Kernel_traits_baseILj1280EfffffjLj128EEEEELb0ELb1ELb0ELb0EEEvNS_9FwdParamsE,"",@"SHT_CUDA_INFO"
	.sectionflags	@""
	.align	4


	//----- nvinfo : EIATTR_CUDA_API_VERSION
	.align		4
        /*0000*/ 	.byte	0x04, 0x37
        /*0002*/ 	.short	(.L_3638 - .L_3637)
.L_3637:
        /*0004*/ 	.word	0x00000082


	//----- nvinfo : EIATTR_KPARAM_INFO
	.align		4
.L_3638:
        /*0008*/ 	.byte	0x04, 0x17
        /*000a*/ 	.short	(.L_3640 - .L_3639)
.L_3639:
        /*000c*/ 	.word	0x00000000
        /*0010*/ 	.short	0x0000
        /*0012*/ 	.short	0x0000
        /*0014*/ 	.byte	0x00, 0xf0, 0xa1, 0x03


	//----- nvinfo : EIATTR_SPARSE_MMA_MASK
	.align		4
.L_3640:
        /*0018*/ 	.byte	0x03, 0x50
        /*001a*/ 	.short	0x0000


	//----- nvinfo : EIATTR_MAXREG_COUNT
	.align		4
        /*001c*/ 	.byte	0x03, 0x1b
        /*001e*/ 	.short	0x00ff


	//----- nvinfo : EIATTR_MERCURY_ISA_VERSION
	.align		4
        /*0020*/ 	.byte	0x03, 0x5f
        /*0022*/ 	.short	0x0101


	//----- nvinfo : EIATTR_COOP_GROUP_MASK_REGIDS
	.align		4
        /*0024*/ 	.byte	0x04, 0x29
        /*0026*/ 	.short	(.L_3642 - .L_3641)


	//   ....[0]....
.L_3641:
        /*0028*/ 	.word	0xffffffff


	//   ....[1]....
        /*002c*/ 	.word	0xffffffff


	//   ....[2]....
        /*0030*/ 	.word	0xffffffff


	//   ....[3]....
        /*0034*/ 	.word	0xffffffff


	//   ....[4]....
        /*0038*/ 	.word	0xffffffff


	//   ....[5]....
        /*003c*/ 	.word	0xffffffff


	//   ....[6]....
        /*0040*/ 	.word	0xffffffff


	//   ....[7]....
        /*0044*/ 	.word	0xffffffff


	//   ....[8]....
        /*0048*/ 	.word	0xffffffff


	//   ....[9]....
        /*004c*/ 	.word	0xffffffff


	//   ....[10]....
        /*0050*/ 	.word	0x050000b1


	//   ....[11]....
        /*0054*/ 	.word	0x050000b1


	//   ....[12]....
        /*0058*/ 	.word	0x050000b1


	//   ....[13]....
        /*005c*/ 	.word	0x050000b1


	//   ....[14]....
        /*0060*/ 	.word	0x050000b1


	//   ....[15]....
        /*0064*/ 	.word	0x050000b1


	//   ....[16]....
        /*0068*/ 	.word	0x050000b1


	//   ....[17]....
        /*006c*/ 	.word	0x050000b1


	//   ....[18]....
        /*0070*/ 	.word	0x050000b1


	//   ....[19]....
        /*0074*/ 	.word	0x050000b1


	//----- nvinfo : EIATTR_COOP_GROUP_INSTR_OFFSETS
	.align		4
.L_3642:
        /*0078*/ 	.byte	0x04, 0x28
        /*007a*/ 	.short	(.L_3644 - .L_3643)


	//   ....[0]....
.L_3643:
        /*007c*/ 	.word	0x000026b0


	//   ....[1]....
        /*0080*/ 	.word	0x000026f0


	//   ....[2]....
        /*0084*/ 	.word	0x00002710


	//   ....[3]....
        /*0088*/ 	.word	0x00002730


	//   ....[4]....
        /*008c*/ 	.word	0x00002750


	//   ....[5]....
        /*0090*/ 	.word	0x00002cd0


	//   ....[6]....
        /*0094*/ 	.word	0x00002cf0


	//   ....[7]....
        /*0098*/ 	.word	0x00002d10


	//   ....[8]....
        /*009c*/ 	.word	0x00002d30


	//   ....[9]....
        /*00a0*/ 	.word	0x00002d50


	//   ....[10]....
        /*00a4*/ 	.word	0x00003b50


	//   ....[11]....
        /*00a8*/ 	.word	0x00003c00


	//   ....[12]....
        /*00ac*/ 	.word	0x00003c70


	//   ....[13]....
        /*00b0*/ 	.word	0x00003ce0


	//   ....[14]....
        /*00b4*/ 	.word	0x00003d50


	//   ....[15]....
        /*00b8*/ 	.word	0x00004320


	//   ....[16]....
        /*00bc*/ 	.word	0x00004390


	//   ....[17]....
        /*00c0*/ 	.word	0x00004400


	//   ....[18]....
        /*00c4*/ 	.word	0x00004470


	//   ....[19]....
        /*00c8*/ 	.word	0x000044e0


	//----- nvinfo : EIATTR_EXIT_INSTR_OFFSETS
	.align		4
.L_3644:
        /*00cc*/ 	.byte	0x04, 0x1c
        /*00ce*/ 	.short	(.L_3646 - .L_3645)


	//   ....[0]....
.L_3645:
        /*00d0*/ 	.word	0x00000e70


	//   ....[1]....
        /*00d4*/ 	.word	0x00003ae0


	//----- nvinfo : EIATTR_MAX_THREADS
	.align		4
.L_3646:
        /*00d8*/ 	.byte	0x04, 0x05
        /*00da*/ 	.short	(.L_3648 - .L_3647)
.L_3647:
        /*00dc*/ 	.word	0x00000080
        /*00e0*/ 	.word	0x00000001
        /*00e4*/ 	.word	0x00000001


	//----- nvinfo : EIATTR_CRS_STACK_SIZE
	.align		4
.L_3648:
        /*00e8*/ 	.byte	0x04, 0x1e
        /*00ea*/ 	.short	(.L_3650 - .L_3649)
.L_3649:
        /*00ec*/ 	.word	0x00000000


	//----- nvinfo : EIATTR_CBANK_PARAM_SIZE
	.align		4
.L_3650:
        /*00f0*/ 	.byte	0x03, 0x19
        /*00f2*/ 	.short	0x00e8


	//----- nvinfo : EIATTR_PARAM_CBANK
	.align		4
        /*00f4*/ 	.byte	0x04, 0x0a
        /*00f6*/ 	.short	(.L_3652 - .L_3651)
	.align		4
.L_3651:
        /*00f8*/ 	.word	index@(.nv.constant0._ZN10layer_norm13ln_fwd_kernelINS_13Kernel_traitsIfffffjLj1280ELj1ELj4ELj1ELj16ENS_18Kernel_traits_baseILj1280EfffffjLj128EEEEELb0ELb1ELb0ELb0EEEvNS_9FwdParamsE)
        /*00fc*/ 	.short	0x0210
        /*00fe*/ 	.short	0x00e8


	//----- nvinfo : EIATTR_SW_WAR
	.align		4
.L_3652:
        /*0100*/ 	.byte	0x04, 0x36
        /*0102*/ 	.short	(.L_3654 - .L_3653)
.L_3653:
        /*0104*/ 	.word	0x00000008
.L_3654:


//--------------------- .nv.info._ZN10layer_norm13ln_fwd_kernelINS_13Kernel_traitsIfffffjLj1280ELj1ELj4ELj1ELj16ENS_18Kernel_traits_baseILj1280EfffffjLj128EEEEELb0ELb1ELb0ELb1EEEvNS_9FwdParamsE --------------------------
	.section	.nv.info._ZN10layer_norm13ln_fwd_kernelINS_13Kernel_traitsIfffffjLj1280ELj1ELj4ELj1ELj16ENS_18Kernel_traits_baseILj1280EfffffjLj128EEEEELb0ELb1ELb0ELb1EEEvNS_9FwdParamsE,"",@"SHT_CUDA_INFO"
	.sectionflags	@""
	.align	4


	//----- nvinfo : EIATTR_CUDA_API_VERSION
	.align		4
        /*0000*/ 	.byte	0x04, 0x37
        /*0002*/ 	.short	(.L_3656 - .L_3655)
.L_3655:
        /*0004*/ 	.word	0x00000082


	//----- nvinfo : EIATTR_KPARAM_INFO
	.align		4
.L_3656:
        /*0008*/ 	.byte	0x04, 0x17
        /*000a*/ 	.short	(.L_3658 - .L_3657)
.L_3657:
        /*000c*/ 	.word	0x00000000
        /*0010*/ 	.short	0x0000
        /*0012*/ 	.short	0x0000
        /*0014*/ 	.byte	0x00, 0xf0, 0xa1, 0x03


	//----- nvinfo : EIATTR_SPARSE_MMA_MASK
	.align		4
.L_3658:
        /*0018*/ 	.byte	0x03, 0x50
        /*001a*/ 	.short	0x0000


	//----- nvinfo : EIATTR_MAXREG_COUNT
	.align		4
        /*001c*/ 	.byte	0x03, 0x1b
        /*001e*/ 	.short	0x00ff


	//----- nvinfo : EIATTR_MERCURY_ISA_VERSION
	.align		4
        /*0020*/ 	.byte	0x03, 0x5f
        /*0022*/ 	.short	0x0101


	//----- nvinfo : EIATTR_COOP_GROUP_MASK_REGIDS
	.align		4
        /*0024*/ 	.byte	0x04, 0x29
        /*0026*/ 	.short	(.L_3660 - .L_3659)


	//   ....[0]....
.L_3659:
        /*0028*/ 	.word	0xffffffff


	//   ....[1]....
        /*002c*/ 	.word	0xffffffff


	//   ....[2]....
        /*0030*/ 	.word	0xffffffff


	//   ....[3]....
        /*0034*/ 	.word	0xffffffff


	//   ....[4]....
        /*0038*/ 	.word	0xffffffff


	//   ....[5]....
        /*003c*/ 	.word	0xffffffff


	//   ....[6]....
        /*0040*/ 	.word	0xffffffff


	//   ....[7]....
        /*0044*/ 	.word	0xffffffff


	//   ....[8]....
        /*0048*/ 	.word	0xffffffff


	//   ....[9]....
        /*004c*/ 	.word	0xffffffff


	//   ....[10]....
        /*0050*/ 	.word	0x050000b4


	//   ....[11]....
        /*0054*/ 	.word	0x050000b4


	//   ....[12]....
        /*0058*/ 	.word	0x050000b4


	//   ....[13]....
        /*005c*/ 	.word	0x050000b4


	//   ....[14]....
        /*0060*/ 	.word	0x050000b4


	//   ....[15]....
        /*0064*/ 	.word	0x050000b4


	//   ....[16]....
        /*0068*/ 	.word	0x050000b4


	//   ....[17]....
        /*006c*/ 	.word	0x050000b4


	//   ....[18]....
        /*0070*/ 	.word	0x050000b4


	//   ....[19]....
        /*0074*/ 	.word	0x050000b4


	//----- nvinfo : EIATTR_COOP_GROUP_INSTR_OFFSETS
	.align		4
.L_3660:
        /*0078*/ 	.byte	0x04, 0x28
        /*007a*/ 	.short	(.L_3662 - .L_3661)


	//   ....[0]....
.L_3661:
        /*007c*/ 	.word	0x000017e0


	//   ....[1]....
        /*0080*/ 	.word	0x00001800


	//   ....[2]....
        /*0084*/ 	.word	0x00001820


	//   ....[3]....
        /*0088*/ 	.word	0x00001840


	//   ....[4]....
        /*008c*/ 	.word	0x00001870


	//   ....[5]....
        /*0090*/ 	.word	0x00001da0


	//   ....[6]....
        /*0094*/ 	.word	0x00001dc0


	//   ....[7]....
        /*0098*/ 	.word	0x00001de0


	//   ....[8]....
        /*009c*/ 	.word	0x00001e00


	//   ....[9]....
        /*00a0*/ 	.word	0x00001e20


	//   ....[10]....
        /*00a4*/ 	.word	0x00002890


	//   ....[11]....
        /*00a8*/ 	.word	0x00002930


	//   ....[12]....
        /*00ac*/ 	.word	0x000029a0


	//   ....[13]....
        /*00b0*/ 	.word	0x00002a10


	//   ....[14]....
        /*00b4*/ 	.word	0x00002a90


	//   ....[15]....
        /*00b8*/ 	.word	0x00003010


	//   ....[16]....
        /*00bc*/ 	.word	0x00003080


	//   ....[17]....
        /*00c0*/ 	.word	0x000030f0


	//   ....[18]....
        /*00c4*/ 	.word	0x00003160


	//   ....[19]....
        /*00c8*/ 	.word	0x000031d0


	//----- nvinfo : EIATTR_EXIT_INSTR_OFFSETS
	.align		4
.L_3662:
        /*00cc*/ 	.byte	0x04, 0x1c
        /*00ce*/ 	.short	(.L_3664 - .L_3663)


	//   ....[0]....
.L_3663:
        /*00d0*/ 	.word	0x00000340


	//   ....[1]....
        /*00d4*/ 	.word	0x00002820


	//----- nvinfo : EIATTR_MAX_THREADS
	.align		4
.L_3664:
        /*00d8*/ 	.byte	0x04, 0x05
        /*00da*/ 	.short	(.L_3666 - .L_3665)
.L_3665:
        /*00dc*/ 	.word	0x00000080
        /*00e0*/ 	.word	0x00000001
        /*00e4*/ 	.word	0x00000001


	//----- nvinfo : EIATTR_CRS_STACK_SIZE
	.align		4
.L_3666:
        /*00e8*/ 	.byte	0x04, 0x1e
        /*00ea*/ 	.short	(.L_3668 - .L_3667)
.L_3667:
        /*00ec*/ 	.word	0x00000000


	//----- nvinfo : EIATTR_CBANK_PARAM_SIZE
	.align		4
.L_3668:
        /*00f0*/ 	.byte	0x03, 0x19
        /*00f2*/ 	.short	0x00e8


	//----- nvinfo : EIATTR_PARAM_CBANK
	.align		4
        /*00f4*/ 	.byte	0x04, 0x0a
        /*00f6*/ 	.short	(.L_3670 - .L_3669)
	.align		4
.L_3669:
        /*00f8*/ 	.word	index@(.nv.constant0._ZN10layer_norm13ln_fwd_kernelINS_13Kernel_traitsIfffffjLj1280ELj1ELj4ELj1ELj16ENS_18Kernel_traits_baseILj1280EfffffjLj128EEEEELb0ELb1ELb0ELb1EEEvNS_9FwdParamsE)
        /*00fc*/ 	.short	0x0210
        /*00fe*/ 	.short	0x00e8


	//----- nvinfo : EIATTR_SW_WAR
	.align		4
.L_3670:
        /*0100*/ 	.byte	0x04, 0x36
        /*0102*/ 	.short	(.L_3672 - .L_3671)
.L_3671:
        /*0104*/ 	.word	0x00000008
.L_3672:


//--------------------- .nv.info._ZN10layer_norm13ln_fwd_kernelINS_13Kernel_traitsIfffffjLj1280ELj1ELj4ELj1ELj16ENS_18Kernel_traits_baseILj1280EfffffjLj128EEEEELb0ELb1ELb1ELb0EEEvNS_9FwdParamsE --------------------------
	.section	.nv.info._ZN10layer_norm13ln_fwd_kernelINS_13Kernel_traitsIfffffjLj1280ELj1ELj4ELj1ELj16ENS_18Kernel_traits_baseILj1280EfffffjLj128EEEEELb0ELb1ELb1ELb0EEEvNS_9FwdParamsE,"",@"SHT_CUDA_INFO"
	.sectionflags	@""
	.align	4


	//----- nvinfo : EIATTR_CUDA_API_VERSION
	.align		4
        /*0000*/ 	.byte	0x04, 0x37
        /*0002*/ 	.short	(.L_3674 - .L_3673)
.L_3673:
        /*0004*/ 	.word	0x00000082


	//----- nvinfo : EIATTR_KPARAM_INFO
	.align		4
.L_3674:
        /*0008*/ 	.byte	0x04, 0x17
        /*000a*/ 	.short	(.L_3676 - .L_3675)
.L_3675:
        /*000c*/ 	.word	0x00000000
        /*0010*/ 	.short	0x0000
        /*0012*/ 	.short	0x0000
        /*0014*/ 	.byte	0x00, 0xf0, 0xa1, 0x03


	//----- nvinfo : EIATTR_SPARSE_MMA_MASK
	.align		4
.L_3676:
        /*0018*/ 	.byte	0x03, 0x50
        /*001a*/ 	.short	0x0000


	//----- nvinfo : EIATTR_MAXREG_COUNT
	.align		4
        /*001c*/ 	.byte	0x03, 0x1b
        /*001e*/ 	.short	0x00ff


	//----- nvinfo : EIATTR_MERCURY_ISA_VERSION
	.align		4
        /*0020*/ 	.byte	0x03, 0x5f
        /*0022*/ 	.short	0x0101


	//----- nvinfo : EIATTR_COOP_GROUP_MASK_REGIDS
	.align		4
        /*0024*/ 	.byte	0x04, 0x29
        /*0026*/ 	.short	(.L_3678 - .L_3677)


	//   ....[0]....
.L_3677:
        /*0028*/ 	.word	0xffffffff


	//   ....[1]....
        /*002c*/ 	.word	0xffffffff


	//   ....[2]....
        /*0030*/ 	.word	0xffffffff


	//   ....[3]....
        /*0034*/ 	.word	0xffffffff


	//   ....[4]....
        /*0038*/ 	.word	0xffffffff


	//   ....[5]....
        /*003c*/ 	.word	0xffffffff


	//   ....[6]....
        /*0040*/ 	.word	0xffffffff


	//   ....[7]....
        /*0044*/ 	.word	0xffffffff


	//   ....[8]....
        /*0048*/ 	.word	0xffffffff


	//   ....[9]....
        /*004c*/ 	.word	0xffffffff


	//   ....[10]....
        /*0050*/ 	.word	0x050000ba


	//   ....[11]....
        /*0054*/ 	.word	0x050000ba


	//   ....[12]....
        /*0058*/ 	.word	0x050000ba


	//   ....[13]....
        /*005c*/ 	.word	0x050000ba


	//   ....[14]....
        /*0060*/ 	.word	0x050000ba


	//   ....[15]....
        /*0064*/ 	.word	0x050000ba


	//   ....[16]....
        /*0068*/ 	.word	0x050000ba


	//   ....[17]....
        /*006c*/ 	.word	0x050000ba


	//   ....[18]....
        /*0070*/ 	.word	0x050000ba


	//   ....[19]....
        /*0074*/ 	.word	0x050000ba


	//----- nvinfo : EIATTR_COOP_GROUP_INSTR_OFFSETS
	.align		4
.L_3678:
        /*0078*/ 	.byte	0x04, 0x28
        /*007a*/ 	.short	(.L_3680 - .L_3679)


	//   ....[0]....
.L_3679:
        /*007c*/ 	.word	0x00003650


	//   ....[1]....
        /*0080*/ 	.word	0x000036f0


	//   ....[2]....
        /*0084*/ 	.word	0x00003710


	//   ....[3]....
        /*0088*/ 	.word	0x00003730


	//   ....[4]....
        /*008c*/ 	.word	0x00003750


	//   ....[5]....
        /*0090*/ 	.word	0x00003cc0


	//   ....[6]....
        /*0094*/ 	.word	0x00003ce0


	//   ....[7]....
        /*0098*/ 	.word	0x00003d00


	//   ....[8]....
        /*009c*/ 	.word	0x00003d20


	//   ....[9]....
        /*00a0*/ 	.word	0x00003d40


	//   ....[10]....
        /*00a4*/ 	.word	0x00004bf0


	//   ....[11]....
        /*00a8*/ 	.word	0x00004ce0


	//   ....[12]....
        /*00ac*/ 	.word	0x00004d70


	//   ....[13]....
        /*00b0*/ 	.word	0x00004de0


	//   ....[14]....
        /*00b4*/ 	.word	0x00004e50


	//   ....[15]....
        /*00b8*/ 	.word	0x00005420


	//   ....[16]....
        /*00bc*/ 	.word	0x00005490


	//   ....[17]....
        /*00c0*/ 	.word	0x00005500


	//   ....[18]....
        /*00c4*/ 	.word	0x00005570


	//   ....[19]....
        /*00c8*/ 	.word	0x000055e0


	//----- nvinfo : EIATTR_EXIT_INSTR_OFFSETS
	.align		4
.L_3680:
        /*00cc*/ 	.byte	0x04, 0x1c
        /*00ce*/ 	.short	(.L_3682 - .L_3681)


	//   ....[0]....
.L_3681:
        /*00d0*/ 	.word	0x00000e80


	//   ....[1]....
        /*00d4*/ 	.word	0x00004b80


	//----- nvinfo : EIATTR_MAX_THREADS
	.align		4
.L_3682:
        /*00d8*/ 	.byte	0x04, 0x05
        /*00da*/ 	.short	(.L_3684 - .L_3683)
.L_3683:
        /*00dc*/ 	.word	0x00000080
        /*00e0*/ 	.word	0x00000001
        /*00e4*/ 	.word	0x00000001


	//----- nvinfo : EIATTR_CRS_STACK_SIZE
	.align		4
.L_3684:
        /*00e8*/ 	.byte	0x04, 0x1e
        /*00ea*/ 	.short	(.L_3686 - .L_3685)
.L_3685:
        /*00ec*/ 	.word	0x00000000


	//----- nvinfo : EIATTR_CBANK_PARAM_SIZE
	.align		4
.L_3686:
        /*00f0*/ 	.byte	0x03, 0x19
        /*00f2*/ 	.short	0x00e8


	//----- nvinfo : EIATTR_PARAM_CBANK
	.align		4
        /*00f4*/ 	.byte	0x04, 0x0a
        /*00f6*/ 	.short	(.L_3688 - .L_3687)
	.align		4
.L_3687:
        /*00f8*/ 	.word	index@(.nv.constant0._ZN10layer_norm13ln_fwd_kernelINS_13Kernel_traitsIfffffjLj1280ELj1ELj4ELj1ELj16ENS_18Kernel_traits_baseILj1280EfffffjLj128EEEEELb0ELb1ELb1ELb0EEEvNS_9FwdParamsE)
        /*00fc*/ 	.short	0x0210
        /*00fe*/ 	.short	0x00e8


	//----- nvinfo : EIATTR_SW_WAR
	.align		4
.L_3688:
        /*0100*/ 	.byte	0x04, 0x36
        /*0102*/ 	.short	(.L_3690 - .L_3689)
.L_3689:
        /*0104*/ 	.word	0x00000008
.L_3690:


//--------------------- .nv.info._ZN10layer_norm13ln_fwd_kernelINS_13Kernel_traitsIfffffjLj1280ELj1ELj4ELj1ELj16ENS_18Kernel_traits_baseILj1280EfffffjLj128EEEEELb0ELb1ELb1ELb1EEEvNS_9FwdParamsE --------------------------
	.section	.nv.info._ZN10layer_norm13ln_fwd_kernelINS_13Kernel_traitsIfffffjLj1280ELj1ELj4ELj1ELj16ENS_18Kernel_traits_baseILj1280EfffffjLj128EEEEELb0ELb1ELb1ELb1EEEvNS_9FwdParamsE,"",@"SHT_CUDA_INFO"
	.sectionflags	@""
	.align	4


	//----- nvinfo : EIATTR_CUDA_API_VERSION
	.align		4
        /*0000*/ 	.byte	0x04, 0x37
        /*0002*/ 	.short	(.L_3692 - .L_3691)
.L_3691:
        /*0004*/ 	.word	0x00000082


	//----- nvinfo : EIATTR_KPARAM_INFO
	.align		4
.L_3692:
        /*0008*/ 	.byte	0x04, 0x17
        /*000a*/ 	.short	(.L_3694 - .L_3693)
.L_3693:
        /*000c*/ 	.word	0x00000000
        /*0010*/ 	.short	0x0000
        /*0012*/ 	.short	0x0000
        /*0014*/ 	.byte	0x00, 0xf0, 0xa1, 0x03


	//----- nvinfo : EIATTR_SPARSE_MMA_MASK
	.align		4
.L_3694:
        /*0018*/ 	.byte	0x03, 0x50
        /*001a*/ 	.short	0x0000


	//----- nvinfo : EIATTR_MAXREG_COUNT
	.align		4
        /*001c*/ 	.byte	0x03, 0x1b
        /*001e*/ 	.short	0x00ff


	//----- nvinfo : EIATTR_MERCURY_ISA_VERSION
	.align		4
        /*0020*/ 	.byte	0x03, 0x5f
        /*0022*/ 	.short	0x0101


	//----- nvinfo : EIATTR_COOP_GROUP_MASK_REGIDS
	.align		4
        /*0024*/ 	.byte	0x04, 0x29
        /*0026*/ 	.short	(.L_3696 - .L_3695)


	//   ....[0]....
.L_3695:
        /*0028*/ 	.word	0xffffffff


	//   ....[1]....
        /*002c*/ 	.word	0xffffffff


	//   ....[2]....
        /*0030*/ 	.word	0xffffffff


	//   ....[3]....
        /*0034*/ 	.word	0xffffffff


	//   ....[4]....
        /*0038*/ 	.word	0xffffffff


	//   ....[5]....
        /*003c*/ 	.word	0xffffffff


	//   ....[6]....
        /*0040*/ 	.word	0xffffffff


	//   ....[7]....
        /*0044*/ 	.word	0xffffffff


	//   ....[8]....
        /*0048*/ 	.word	0xffffffff


	//   ....[9]....
        /*004c*/ 	.word	0xffffffff


	//   ....[10]....
        /*0050*/ 	.word	0x050000b6


	//   ....[11]....
        /*0054*/ 	.word	0x050000b6


	//   ....[12]....
        /*0058*/ 	.word	0x050000b6


	//   ....[13]....
        /*005c*/ 	.word	0x050000b6


	//   ....[14]....
        /*0060*/ 	.word	0x050000b6


	//   ....[15]....
        /*0064*/ 	.word	0x050000b6


	//   ....[16]....
        /*0068*/ 	.word	0x050000b6


	//   ....[17]....
        /*006c*/ 	.word	0x050000b6


	//   ....[18]....
        /*0070*/ 	.word	0x050000b6


	//   ....[19]....
        /*0074*/ 	.word	0x050000b6


	//----- nvinfo : EIATTR_COOP_GROUP_INSTR_OFFSETS
	.align		4
.L_3696:
        /*0078*/ 	.byte	0x04, 0x28
        /*007a*/ 	.short	(.L_3698 - .L_3697)


	//   ....[0]....
.L_3697:
        /*007c*/ 	.word	0x000025a0


	//   ....[1]....
        /*0080*/ 	.word	0x000025c0


	//   ....[2]....
        /*0084*/ 	.word	0x000025e0


	//   ....[3]....
        /*0088*/ 	.word	0x00002600


	//   ....[4]....
        /*008c*/ 	.word	0x00002630


	//   ....[5]....
        /*0090*/ 	.word	0x00002b60


	//   ....[6]....
        /*0094*/ 	.word	0x00002b80


	//   ....[7]....
        /*0098*/ 	.word	0x00002ba0


	//   ....[8]....
        /*009c*/ 	.word	0x00002bc0


	//   ....[9]....
        /*00a0*/ 	.word	0x00002be0


	//   ....[10]....
        /*00a4*/ 	.word	0x00003780


	//   ....[11]....
        /*00a8*/ 	.word	0x00003820


	//   ....[12]....
        /*00ac*/ 	.word	0x00003890


	//   ....[13]....
        /*00b0*/ 	.word	0x00003900


	//   ....[14]....
        /*00b4*/ 	.word	0x00003980


	//   ....[15]....
        /*00b8*/ 	.word	0x00003f00


	//   ....[16]....
        /*00bc*/ 	.word	0x00003f70


	//   ....[17]....
        /*00c0*/ 	.word	0x00003fe0


	//   ....[18]....
        /*00c4*/ 	.word	0x00004050


	//   ....[19]....
        /*00c8*/ 	.word	0x000040c0


	//----- nvinfo : EIATTR_EXIT_INSTR_OFFSETS
	.align		4
.L_3698:
        /*00cc*/ 	.byte	0x04, 0x1c
        /*00ce*/ 	.short	(.L_3700 - .L_3699)


	//   ....[0]....
.L_3699:
        /*00d0*/ 	.word	0x00000340


	//   ....[1]....
        /*00d4*/ 	.word	0x00003710


	//----- nvinfo : EIATTR_MAX_THREADS
	.align		4
.L_3700:
        /*00d8*/ 	.byte	0x04, 0x05
        /*00da*/ 	.short	(.L_3702 - .L_3701)
.L_3701:
        /*00dc*/ 	.word	0x00000080
        /*00e0*/ 	.word	0x00000001
        /*00e4*/ 	.word	0x00000001


	//----- nvinfo : EIATTR_CRS_STACK_SIZE
	.align		4
.L_3702:
        /*00e8*/ 	.byte	0x04, 0x1e
        /*00ea*/ 	.short	(.L_3704 - .L_3703)
.L_3703:
        /*00ec*/ 	.word	0x00000000


	//----- nvinfo : EIATTR_CBANK_PARAM_SIZE
	.align		4
.L_3704:
        /*00f0*/ 	.byte	0x03, 0x19
        /*00f2*/ 	.short	0x00e8


	//----- nvinfo : EIATTR_PARAM_CBANK
	.align		4
        /*00f4*/ 	.byte	0x04, 0x0a
        /*00f6*/ 	.short	(.L_3706 - .L_3705)
	.align		4
.L_3705:
        /*00f8*/ 	.word	index@(.nv.constant0._ZN10layer_norm13ln_fwd_kernelINS_13Kernel_traitsIfffffjLj1280ELj1ELj4ELj1ELj16ENS_18Kernel_traits_baseILj1280EfffffjLj128EEEEELb0ELb1ELb1ELb1EEEvNS_9FwdParamsE)
        /*00fc*/ 	.short	0x0210
        /*00fe*/ 	.short	0x00e8


	//----- nvinfo : EIATTR_SW_WAR
	.align		4
.L_3706:
        /*0100*/ 	.byte	0x04, 0x36
        /*0102*/ 	.short	(.L_3708 - .L_3707)
.L_3707:
        /*0104*/ 	.word	0x00000008
.L_3708:


//--------------------- .nv.info._ZN10layer_norm13ln_fwd_kernelINS_13Kernel_traitsIfffffjLj1280ELj1ELj4ELj1ELj16ENS_18Kernel_traits_baseILj1280EfffffjLj128EEEEELb1ELb0ELb0ELb0EEEvNS_9FwdParamsE --------------------------
	.section	.nv.info._ZN10layer_norm13ln_fwd_kernelINS_13Kernel_traitsIfffffjLj1280ELj1ELj4ELj1ELj16ENS_18Kernel_traits_baseILj1280EfffffjLj128EEEEELb1ELb0ELb0ELb0EEEvNS_9FwdParamsE,"",@"SHT_CUDA_INFO"
	.sectionflags	@""
	.align	4


	//----- nvinfo : EIATTR_CUDA_API_VERSION
	.align		4
        /*0000*/ 	.byte	0x04, 0x37
        /*0002*/ 	.short	(.L_3710 - .L_3709)
.L_3709:
        /*0004*/ 	.word	0x00000082


	//----- nvinfo : EIATTR_KPARAM_INFO
	.align		4
.L_3710:
        /*0008*/ 	.byte	0x04, 0x17
        /*000a*/ 	.short	(.L_3712 - .L_3711)
.L_3711:
        /*000c*/ 	.word	0x00000000
        /*0010*/ 	.short	0x0000
        /*0012*/ 	.short	0x0000
        /*0014*/ 	.byte	0x00, 0xf0, 0xa1, 0x03


	//----- nvinfo : EIATTR_SPARSE_MMA_MASK
	.align		4
.L_3712:
        /*0018*/ 	.byte	0x03, 0x50
        /*001a*/ 	.short	0x0000


	//----- nvinfo : EIATTR_MAXREG_COUNT
	.align		4
        /*001c*/ 	.byte	0x03, 0x1b
        /*001e*/ 	.short	0x00ff


	//----- nvinfo : EIATTR_MERCURY_ISA_VERSION
	.align		4
        /*0020*/ 	.byte	0x03, 0x5f
        /*0022*/ 	.short	0x0101


	//----- nvinfo : EIATTR_COOP_GROUP_MASK_REGIDS
	.align		4
        /*0024*/ 	.byte	0x04, 0x29
        /*0026*/ 	.short	(.L_3714 - .L_3713)


	//   ....[0]....
.L_3713:
        /*0028*/ 	.word	0xffffffff


	//   ....[1]....
        /*002c*/ 	.word	0xffffffff


	//   ....[2]....
        /*0030*/ 	.word	0xffffffff


	//   ....[3]....
        /*0034*/ 	.word	0xffffffff


	//   ....[4]....
        /*0038*/ 	.word	0xffffffff


	//   ....[5]....
        /*003c*/ 	.word	0xffffffff


	//   ....[6]....
        /*0040*/ 	.word	0xffffffff


	//   ....[7]....
        /*0044*/ 	.word	0xffffffff


	//   ....[8]....
        /*0048*/ 	.word	0xffffffff


	//   ....[9]....
        /*004c*/ 	.word	0xffffffff


	//   ....[10]....
        /*0050*/ 	.word	0x0500008a


	//   ....[11]....
        /*0054*/ 	.word	0x0500008a


	//   ....[12]....
        /*0058*/ 	.word	0x0500008a


	//   ....[13]....
        /*005c*/ 	.word	0x0500008a


	//   ....[14]....
        /*0060*/ 	.word	0x0500008a


	//   ....[15]....
        /*0064*/ 	.word	0x0500008a


	//   ....[16]....
        /*0068*/ 	.word	0x0500008a


	//   ....[17]....
        /*006c*/ 	.word	0x0500008a


	//   ....[18]....
        /*0070*/ 	.word	0x0500008a


	//   ....[19]....
        /*0074*/ 	.word	0x0500008a


	//----- nvinfo : EIATTR_COOP_GROUP_INSTR_OFFSETS
	.align		4
.L_3714:
        /*0078*/ 	.byte	0x04, 0x28
        /*007a*/ 	.short	(.L_3716 - .L_3715)


	//   ....[0]....
.L_3715:
        /*007c*/ 	.word	0x0000f870


	//   ....[1]....
        /*0080*/ 	.word	0x0000f910


	//   ....[2]....
        /*0084*/ 	.word	0x0000f930


	//   ....[3]....
        /*0088*/ 	.word	0x0000f950


	//   ....[4]....
        /*008c*/ 	.word	0x0000f970


	//   ....[5]....
        /*0090*/ 	.word	0x0000fef0


	//   ....[6]....
        /*0094*/ 	.word	0x0000ff10


	//   ....[7]....
        /*0098*/ 	.word	0x0000ff30


	//   ....[8]....
        /*009c*/ 	.word	0x0000ff50


	//   ....[9]....
        /*00a0*/ 	.word	0x0000ff70


	//   ....[10]....
        /*00a4*/ 	.word	0x00010d90


	//   ....[11]....
        /*00a8*/ 	.word	0x00010e80


	//   ....[12]....
        /*00ac*/ 	.word	0x00010ee0


	//   ....[13]....
        /*00b0*/ 	.word	0x00010f40


	//   ....[14]....
        /*00b4*/ 	.word	0x00010fa0


	//   ....[15]....
        /*00b8*/ 	.word	0x00011590


	//   ....[16]....
        /*00bc*/ 	.word	0x000115f0


	//   ....[17]....
        /*00c0*/ 	.word	0x00011650


	//   ....[18]....
        /*00c4*/ 	.word	0x000116b0


	//   ....[19]....
        /*00c8*/ 	.word	0x00011710


	//----- nvinfo : EIATTR_EXIT_INSTR_OFFSETS
	.align		4
.L_3716:
        /*00cc*/ 	.byte	0x04, 0x1c
        /*00ce*/ 	.short	(.L_3718 - .L_3717)


	//   ....[0]....
.L_3717:
        /*00d0*/ 	.word	0x00000fe0


	//   ....[1]....
        /*00d4*/ 	.word	0x00010d20


	//----- nvinfo : EIATTR_MAX_THREADS
	.align		4
.L_3718:
        /*00d8*/ 	.byte	0x04, 0x05
        /*00da*/ 	.short	(.L_3720 - .L_3719)
.L_3719:
        /*00dc*/ 	.word	0x00000080
        /*00e0*/ 	.word	0x00000001
        /*00e4*/ 	.word	0x00000001


	//----- nvinfo : EIATTR_CRS_STACK_SIZE
	.align		4
.L_3720:
        /*00e8*/ 	.byte	0x04, 0x1e
        /*00ea*/ 	.short	(.L_3722 - .L_3721)
.L_3721:
        /*00ec*/ 	.word	0x00000000


	//----- nvinfo : EIATTR_CBANK_PARAM_SIZE
	.align		4
.L_3722:
        /*00f0*/ 	.byte	0x03, 0x19
        /*00f2*/ 	.short	0x00e8


	//----- nvinfo : EIATTR_PARAM_CBANK
	.align		4
        /*00f4*/ 	.byte	0x04, 0x0a
        /*00f6*/ 	.short	(.L_3724 - .L_3723)
	.align		4
.L_3723:
        /*00f8*/ 	.word	index@(.nv.constant0._ZN10layer_norm13ln_fwd_kernelINS_13Kernel_traitsIfffffjLj1280ELj1ELj4ELj1ELj16ENS_18Kernel_traits_baseILj1280EfffffjLj128EEEEELb1ELb0ELb0ELb0EEEvNS_9FwdParamsE)
        /*00fc*/ 	.short	0x0210
        /*00fe*/ 	.short	0x00e8


	//----- nvinfo : EIATTR_SW_WAR
	.align		4
.L_3724:
        /*0100*/ 	.byte	0x04, 0x36
        /*0102*/ 	.short	(.L_3726 - .L_3725)
.L_3725:
        /*0104*/ 	.word	0x00000008
.L_3726:


//--------------------- .nv.info._ZN10layer_norm13ln_fwd_kernelINS_13Kernel_traitsIfffffjLj1280ELj1ELj4ELj1ELj16ENS_18Kernel_traits_baseILj1280EfffffjLj128EEEEELb1ELb0ELb0ELb1EEEvNS_9FwdParamsE --------------------------
	.section	.nv.info._ZN10layer_norm13ln_fwd_kernelINS_13Kernel_traitsIfffffjLj1280ELj1ELj4ELj1ELj16ENS_18Kernel_traits_baseILj1280EfffffjLj128EEEEELb1ELb0ELb0ELb1EEEvNS_9FwdParamsE,"",@"SHT_CUDA_INFO"
	.sectionflags	@""
	.align	4


	//----- nvinfo : EIATTR_CUDA_API_VERSION
	.align		4
        /*0000*/ 	.byte	0x04, 0x37
        /*0002*/ 	.short	(.L_3728 - .L_3727)
.L_3727:
        /*0004*/ 	.word	0x00000082


	//----- nvinfo : EIATTR_KPARAM_INFO
	.align		4
.L_3728:
        /*0008*/ 	.byte	0x04, 0x17
        /*000a*/ 	.short	(.L_3730 - .L_3729)
.L_3729:
        /*000c*/ 	.word	0x00000000
        /*0010*/ 	.short	0x0000
        /*0012*/ 	.short	0x0000
        /*0014*/ 	.byte	0x00, 0xf0, 0xa1, 0x03


	//----- nvinfo : EIATTR_SPARSE_MMA_MASK
	.align		4
.L_3730:
        /*0018*/ 	.byte	0x03, 0x50
        /*001a*/ 	.short	0x0000


	//----- nvinfo : EIATTR_MAXREG_COUNT
	.align		4
        /*001c*/ 	.byte	0x03, 0x1b
        /*001e*/ 	.short	0x00ff


	//----- nvinfo : EIATTR_MERCURY_ISA_VERSION
	.align		4
        /*0020*/ 	.byte	0x03, 0x5f
        /*0022*/ 	.short	0x0101


	//----- nvinfo : EIATTR_COOP_GROUP_MASK_REGIDS
	.align		4
        /*0024*/ 	.byte	0x04, 0x29
        /*0026*/ 	.short	(.L_3732 - .L_3731)


	//   ....[0]....
.L_3731:
        /*0028*/ 	.word	0xffffffff


	//   ....[1]....
        /*002c*/ 	.word	0xffffffff


	//   ....[2]....
        /*0030*/ 	.word	0xffffffff


	//   ....[3]....
        /*0034*/ 	.word	0xffffffff


	//   ....[4]....
        /*0038*/ 	.word	0xffffffff


	//   ....[5]....
        /*003c*/ 	.word	0xffffffff


	//   ....[6]....
        /*0040*/ 	.word	0xffffffff


	//   ....[7]....
        /*0044*/ 	.word	0xffffffff


	//   ....[8]....
        /*0048*/ 	.word	0xffffffff


	//   ....[9]....
        /*004c*/ 	.word	0xffffffff


	//   ....[10]....
        /*0050*/ 	.word	0x05000098


	//   ....[11]....
        /*0054*/ 	.word	0x05000098


	//   ....[12]....
        /*0058*/ 	.word	0x05000098


	//   ....[13]....
        /*005c*/ 	.word	0x05000098


	//   ....[14]....
        /*0060*/ 	.word	0x05000098


	//   ....[15]....
        /*0064*/ 	.word	0x05000098


	//   ....[16]....
        /*0068*/ 	.word	0x05000098


	//   ....[17]....
        /*006c*/ 	.word	0x05000098


	//   ....[18]....
        /*0070*/ 	.word	0x05000098


	//   ....[19]....
        /*0074*/ 	.word	0x05000098


	//----- nvinfo : EIATTR_COOP_GROUP_INSTR_OFFSETS
	.align		4
.L_3732:
        /*0078*/ 	.byte	0x04, 0x28
        /*007a*/ 	.short	(.L_3734 - .L_3733)


	//   ....[0]....
.L_3733:
        /*007c*/ 	.word	0x0000e790


	//   ....[1]....
        /*0080*/ 	.word	0x0000e7b0


	//   ....[2]....
        /*0084*/ 	.word	0x0000e7d0


	//   ....[3]....
        /*0088*/ 	.word	0x0000e7f0


	//   ....[4]....
        /*008c*/ 	.word	0x0000e820


	//   ....[5]....
        /*0090*/ 	.word	0x0000ed50


	//   ....[6]....
        /*0094*/ 	.word	0x0000ed70


	//   ....[7]....
        /*0098*/ 	.word	0x0000ed90


	//   ....[8]....
        /*009c*/ 	.word	0x0000edb0


	//   ....[9]....
        /*00a0*/ 	.word	0x0000edd0


	//   ....[10]....
        /*00a4*/ 	.word	0x0000f870


	//   ....[11]....
        /*00a8*/ 	.word	0x0000f910


	//   ....[12]....
        /*00ac*/ 	.word	0x0000f980


	//   ....[13]....
        /*00b0*/ 	.word	0x0000f9f0


	//   ....[14]....
        /*00b4*/ 	.word	0x0000fa70


	//   ....[15]....
        /*00b8*/ 	.word	0x0000fff0


	//   ....[16]....
        /*00bc*/ 	.word	0x00010060


	//   ....[17]....
        /*00c0*/ 	.word	0x000100d0


	//   ....[18]....
        /*00c4*/ 	.word	0x00010140


	//   ....[19]....
        /*00c8*/ 	.word	0x000101b0


	//----- nvinfo : EIATTR_EXIT_INSTR_OFFSETS
	.align		4
.L_3734:
        /*00cc*/ 	.byte	0x04, 0x1c
        /*00ce*/ 	.short	(.L_3736 - .L_3735)


	//   ....[0]....
.L_3735:
        /*00d0*/ 	.word	0x00000780


	//   ....[1]....
        /*00d4*/ 	.word	0x0000f800


	//----- nvinfo : EIATTR_MAX_THREADS
	.align		4
.L_3736:
        /*00d8*/ 	.byte	0x04, 0x05
        /*00da*/ 	.short	(.L_3738 - .L_3737)
.L_3737:
        /*00dc*/ 	.word	0x00000080
        /*00e0*/ 	.word	0x00000001
        /*00e4*/ 	.word	0x00000001


	//----- nvinfo : EIATTR_CRS_STACK_SIZE
	.align		4
.L_3738:
        /*00e8*/ 	.byte	0x04, 0x1e
        /*00ea*/ 	.short	(.L_3740 - .L_3739)
.L_3739:
        /*00ec*/ 	.word	0x00000000


	//----- nvinfo : EIATTR_CBANK_PARAM_SIZE
	.align		4
.L_3740:
        /*00f0*/ 	.byte	0x03, 0x19
        /*00f2*/ 	.short	0x00e8


	//----- nvinfo : EIATTR_PARAM_CBANK
	.align		4
        /*00f4*/ 	.byte	0x04, 0x0a
        /*00f6*/ 	.short	(.L_3742 - .L_3741)
	.align		4
.L_3741:
        /*00f8*/ 	.word	index@(.nv.constant0._ZN10layer_norm13ln_fwd_kernelINS_13Kernel_traitsIfffffjLj1280ELj1ELj4ELj1ELj16ENS_18Kernel_traits_baseILj1280EfffffjLj128EEEEELb1ELb0ELb0ELb1EEEvNS_9FwdParamsE)
        /*00fc*/ 	.short	0x0210
        /*00fe*/ 	.short	0x00e8


	//----- nvinfo : EIATTR_SW_WAR
	.align		4
.L_3742:
        /*0100*/ 	.byte	0x04, 0x36
        /*0102*/ 	.short	(.L_3744 - .L_3743)
.L_3743:
        /*0104*/ 	.word	0x00000008
.L_3744:


//--------------------- .nv.info._ZN10layer_norm13ln_fwd_kernelINS_13Kernel_traitsIfffffjLj1280ELj1ELj4ELj1ELj16ENS_18Kernel_traits_baseILj1280EfffffjLj128EEEEELb1ELb0ELb1ELb0EEEvNS_9FwdParamsE --------------------------
	.section	.nv.info._ZN10layer_norm13ln_fwd_kernelINS_13Kernel_traitsIfffffjLj1280ELj1ELj4ELj1ELj16ENS_18Kernel_traits_baseILj1280EfffffjLj128EEEEELb1ELb0ELb1ELb0EEEvNS_9FwdParamsE,"",@"SHT_CUDA_INFO"
	.sectionflags	@""
	.align	4


	//----- nvinfo : EIATTR_CUDA_API_VERSION
	.align		4
        /*0000*/ 	.byte	0x04, 0x37
        /*0002*/ 	.short	(.L_3746 - .L_3745)
.L_3745:
        /*0004*/ 	.word	0x00000082


	//----- nvinfo : EIATTR_KPARAM_INFO
	.align		4
.L_3746:
        /*0008*/ 	.byte	0x04, 0x17
        /*000a*/ 	.short	(.L_3748 - .L_3747)
.L_3747:
        /*000c*/ 	.word	0x00000000
        /*0010*/ 	.short	0x0000
        /*0012*/ 	.short	0x0000
        /*0014*/ 	.byte	0x00, 0xf0, 0xa1, 0x03


	//----- nvinfo : EIATTR_SPARSE_MMA_MASK
	.align		4
.L_3748:
        /*0018*/ 	.byte	0x03, 0x50
        /*001a*/ 	.short	0x0000


	//----- nvinfo : EIATTR_MAXREG_COUNT
	.align		4
        /*001c*/ 	.byte	0x03, 0x1b
        /*001e*/ 	.short	0x00ff


	//----- nvinfo : EIATTR_MERCURY_ISA_VERSION
	.align		4
        /*0020*/ 	.byte	0x03, 0x5f
        /*0022*/ 	.short	0x0101


	//----- nvinfo : EIATTR_COOP_GROUP_MASK_REGIDS
	.align		4
        /*0024*/ 	.byte	0x04, 0x29
        /*0026*/ 	.short	(.L_3750 - .L_3749)


	//   ....[0]....
.L_3749:
        /*0028*/ 	.word	0xffffffff


	//   ....[1]....
        /*002c*/ 	.word	0xffffffff


	//   ....[2]....
        /*0030*/ 	.word	0xffffffff


	//   ....[3]....
        /*0034*/ 	.word	0xffffffff


	//   ....[4]....
        /*0038*/ 	.word	0xffffffff


	//   ....[5]....
        /*003c*/ 	.word	0xffffffff


	//   ....[6]....
        /*0040*/ 	.word	0xffffffff


	//   ....[7]....
        /*0044*/ 	.word	0xffffffff


	//   ....[8]....
        /*0048*/ 	.word	0xffffffff


	//   ....[9]....
        /*004c*/ 	.word	0xffffffff


	//   ....[10]....
        /*0050*/ 	.word	0x0500007e


	//   ....[11]....
        /*0054*/ 	.word	0x0500007e


	//   ....[12]....
        /*0058*/ 	.word	0x0500007e


	//   ....[13]....
        /*005c*/ 	.word	0x0500007e


	//   ....[14]....
        /*0060*/ 	.word	0x0500007e


	//   ....[15]....
        /*0064*/ 	.word	0x0500007e


	//   ....[16]....
        /*0068*/ 	.word	0x0500007e


	//   ....[17]....
        /*006c*/ 	.word	0x0500007e


	//   ....[18]....
        /*0070*/ 	.word	0x0500007e


	//   ....[19]....
        /*0074*/ 	.word	0x0500007e


	//----- nvinfo : EIATTR_COOP_GROUP_INSTR_OFFSETS
	.align		4
.L_3750:
        /*0078*/ 	.byte	0x04, 0x28
        /*007a*/ 	.short	(.L_3752 - .L_3751)


	//   ....[0]....
.L_3751:
        /*007c*/ 	.word	0x00011060


	//   ....[1]....
        /*0080*/ 	.word	0x000110e0


	//   ....[2]....
        /*0084*/ 	.word	0x00011100


	//   ....[3]....
        /*0088*/ 	.word	0x00011120


	//   ....[4]....
        /*008c*/ 	.word	0x00011140


	//   ....[5]....
        /*0090*/ 	.word	0x000116b0


	//   ....[6]....
        /*0094*/ 	.word	0x000116d0


	//   ....[7]....
        /*0098*/ 	.word	0x000116f0


	//   ....[8]....
        /*009c*/ 	.word	0x00011710


	//   ....[9]....
        /*00a0*/ 	.word	0x00011730


	//   ....[10]....
        /*00a4*/ 	.word	0x00012600


	//   ....[11]....
        /*00a8*/ 	.word	0x000126f0


	//   ....[12]....
        /*00ac*/ 	.word	0x00012750


	//   ....[13]....
        /*00b0*/ 	.word	0x000127b0


	//   ....[14]....
        /*00b4*/ 	.word	0x00012810


	//   ....[15]....
        /*00b8*/ 	.word	0x00012df0


	//   ....[16]....
        /*00bc*/ 	.word	0x00012e60


	//   ....[17]....
        /*00c0*/ 	.word	0x00012ed0


	//   ....[18]....
        /*00c4*/ 	.word	0x00012f40


	//   ....[19]....
        /*00c8*/ 	.word	0x00012fb0


	//----- nvinfo : EIATTR_EXIT_INSTR_OFFSETS
	.align		4
.L_3752:
        /*00cc*/ 	.byte	0x04, 0x1c
        /*00ce*/ 	.short	(.L_3754 - .L_3753)


	//   ....[0]....
.L_3753:
        /*00d0*/ 	.word	0x00001010


	//   ....[1]....
        /*00d4*/ 	.word	0x000125a0


	//----- nvinfo : EIATTR_MAX_THREADS
	.align		4
.L_3754:
        /*00d8*/ 	.byte	0x04, 0x05
        /*00da*/ 	.short	(.L_3756 - .L_3755)
.L_3755:
        /*00dc*/ 	.word	0x00000080
        /*00e0*/ 	.word	0x00000001
        /*00e4*/ 	.word	0x00000001


	//----- nvinfo : EIATTR_CRS_STACK_SIZE
	.align		4
.L_3756:
        /*00e8*/ 	.byte	0x04, 0x1e
        /*00ea*/ 	.short	(.L_3758 - .L_3757)
.L_3757:
        /*00ec*/ 	.word	0x00000000


	//----- nvinfo : EIATTR_CBANK_PARAM_SIZE
	.align		4
.L_3758:
        /*00f0*/ 	.byte	0x03, 0x19
        /*00f2*/ 	.short	0x00e8


	//----- nvinfo : EIATTR_PARAM_CBANK
	.align		4
        /*00f4*/ 	.byte	0x04, 0x0a
        /*00f6*/ 	.short	(.L_3760 - .L_3759)
	.align		4
.L_3759:
        /*00f8*/ 	.word	index@(.nv.constant0._ZN10layer_norm13ln_fwd_kernelINS_13Kernel_traitsIfffffjLj1280ELj1ELj4ELj1ELj16ENS_18Kernel_traits_baseILj1280EfffffjLj128EEEEELb1ELb0ELb1ELb0EEEvNS_9FwdParamsE)
        /*00fc*/ 	.short	0x0210
        /*00fe*/ 	.short	0x00e8


	//----- nvinfo : EIATTR_SW_WAR
	.align		4
.L_3760:
        /*0100*/ 	.byte	0x04, 0x36
        /*0102*/ 	.short	(.L_3762 - .L_3761)
.L_3761:
        /*0104*/ 	.word	0x00000008
.L_3762:


//--------------------- .nv.info._ZN10layer_norm13ln_fwd_kernelINS_13Kernel_traitsIfffffjLj1280ELj1ELj4ELj1ELj16ENS_18Kernel_traits_baseILj1280EfffffjLj128EEEEELb1ELb0ELb1ELb1EEEvNS_9FwdParamsE --------------------------
	.section	.nv.info._ZN10layer_norm13ln_fwd_kernelINS_13Kernel_traitsIfffffjLj1280ELj1ELj4ELj1ELj16ENS_18Kernel_traits_baseILj1280EfffffjLj128EEEEELb1ELb0ELb1ELb1EEEvNS_9FwdParamsE,"",@"SHT_CUDA_INFO"
	.sectionflags	@""
	.align	4


	//----- nvinfo : EIATTR_CUDA_API_VERSION
	.align		4
        /*0000*/ 	.byte	0x04, 0x37
        /*0002*/ 	.short	(.L_3764 - .L_3763)
.L_3763:
        /*0004*/ 	.word	0x00000082


	//----- nvinfo : EIATTR_KPARAM_INFO
	.align		4
.L_3764:
        /*0008*/ 	.byte	0x04, 0x17
        /*000a*/ 	.short	(.L_3766 - .L_3765)
.L_3765:
        /*000c*/ 	.word	0x00000000
        /*0010*/ 	.short	0x0000
        /*0012*/ 	.short	0x0000
        /*0014*/ 	.byte	0x00, 0xf0, 0xa1, 0x03


	//----- nvinfo : EIATTR_SPARSE_MMA_MASK
	.align		4
.L_3766:
        /*0018*/ 	.byte	0x03, 0x50
        /*001a*/ 	.short	0x0000


	//----- nvinfo : EIATTR_MAXREG_COUNT
	.align		4
        /*001c*/ 	.byte	0x03, 0x1b
        /*001e*/ 	.short	0x00ff


	//----- nvinfo : EIATTR_MERCURY_ISA_VERSION
	.align		4
        /*0020*/ 	.byte	0x03, 0x5f
        /*0022*/ 	.short	0x0101


	//----- nvinfo : EIATTR_COOP_GROUP_MASK_REGIDS
	.align		4
        /*0024*/ 	.byte	0x04, 0x29
        /*0026*/ 	.short	(.L_3768 - .L_3767)


	//   ....[0]....
.L_3767:
        /*0028*/ 	.word	0xffffffff


	//   ....[1]....
        /*002c*/ 	.word	0xffffffff


	//   ....[2]....
        /*0030*/ 	.word	0xffffffff


	//   ....[3]....
        /*0034*/ 	.word	0xffffffff


	//   ....[4]....
        /*0038*/ 	.word	0xffffffff


	//   ....[5]....
        /*003c*/ 	.word	0xffffffff


	//   ....[6]....
        /*0040*/ 	.word	0xffffffff


	//   ....[7]....
        /*0044*/ 	.word	0xffffffff


	//   ....[8]....
        /*0048*/ 	.word	0xffffffff


	//   ....[9]....
        /*004c*/ 	.word	0xffffffff


	//   ....[10]....
        /*0050*/ 	.word	0x0500009c


	//   ....[11]....
        /*0054*/ 	.word	0x0500009c


	//   ....[12]....
        /*0058*/ 	.word	0x0500009c


	//   ....[13]....
        /*005c*/ 	.word	0x0500009c


	//   ....[14]....
        /*0060*/ 	.word	0x0500009c


	//   ....[15]....
        /*0064*/ 	.word	0x0500009c


	//   ....[16]....
        /*0068*/ 	.word	0x0500009c


	//   ....[17]....
        /*006c*/ 	.word	0x0500009c


	//   ....[18]....
        /*0070*/ 	.word	0x0500009c


	//   ....[19]....
        /*0074*/ 	.word	0x0500009c


	//----- nvinfo : EIATTR_COOP_GROUP_INSTR_OFFSETS
	.align		4
.L_3768:
        /*0078*/ 	.byte	0x04, 0x28
        /*007a*/ 	.short	(.L_3770 - .L_3769)


	//   ....[0]....
.L_3769:
        /*007c*/ 	.word	0x00010000


	//   ....[1]....
        /*0080*/ 	.word	0x00010020


	//   ....[2]....
        /*0084*/ 	.word	0x00010040


	//   ....[3]....
        /*0088*/ 	.word	0x00010060


	//   ....[4]....
        /*008c*/ 	.word	0x00010090


	//   ....[5]....
        /*0090*/ 	.word	0x000105c0


	//   ....[6]....
        /*0094*/ 	.word	0x000105e0


	//   ....[7]....
        /*0098*/ 	.word	0x00010600


	//   ....[8]....
        /*009c*/ 	.word	0x00010620


	//   ....[9]....
        /*00a0*/ 	.word	0x00010640


	//   ....[10]....
        /*00a4*/ 	.word	0x00011200


	//   ....[11]....
        /*00a8*/ 	.word	0x000112a0


	//   ....[12]....
        /*00ac*/ 	.word	0x00011310


	//   ....[13]....
        /*00b0*/ 	.word	0x00011380


	//   ....[14]....
        /*00b4*/ 	.word	0x00011400


	//   ....[15]....
        /*00b8*/ 	.word	0x00011980


	//   ....[16]....
        /*00bc*/ 	.word	0x000119f0


	//   ....[17]....
        /*00c0*/ 	.word	0x00011a60


	//   ....[18]....
        /*00c4*/ 	.word	0x00011ad0


	//   ....[19]....
        /*00c8*/ 	.word	0x00011b40


	//----- nvinfo : EIATTR_EXIT_INSTR_OFFSETS
	.align		4
.L_3770:
        /*00cc*/ 	.byte	0x04, 0x1c
        /*00ce*/ 	.short	(.L_3772 - .L_3771)


	//   ....[0]....
.L_3771:
        /*00d0*/ 	.word	0x00000770


	//   ....[1]....
        /*00d4*/ 	.word	0x00011190


	//----- nvinfo : EIATTR_MAX_THREADS
	.align		4
.L_3772:
        /*00d8*/ 	.byte	0x04, 0x05
        /*00da*/ 	.short	(.L_3774 - .L_3773)
.L_3773:
        /*00dc*/ 	.word	0x00000080
        /*00e0*/ 	.word	0x00000001
        /*00e4*/ 	.word	0x00000001


	//----- nvinfo : EIATTR_CRS_STACK_SIZE
	.align		4
.L_3774:
        /*00e8*/ 	.byte	0x04, 0x1e
        /*00ea*/ 	.short	(.L_3776 - .L_3775)
.L_3775:
        /*00ec*/ 	.word	0x00000000


	//----- nvinfo : EIATTR_CBANK_PARAM_SIZE
	.align		4
.L_3776:
        /*00f0*/ 	.byte	0x03, 0x19
        /*00f2*/ 	.short	0x00e8


	//----- nvinfo : EIATTR_PARAM_CBANK
	.align		4
        /*00f4*/ 	.byte	0x04, 0x0a
        /*00f6*/ 	.short	(.L_3778 - .L_3777)
	.align		4
.L_3777:
        /*00f8*/ 	.word	index@(.nv.constant0._ZN10layer_norm13ln_fwd_kernelINS_13Kernel_traitsIfffffjLj1280ELj1ELj4ELj1ELj16ENS_18Kernel_traits_baseILj1280EfffffjLj128EEEEELb1ELb0ELb1ELb1EEEvNS_9FwdParamsE)
        /*00fc*/ 	.short	0x0210
        /*00fe*/ 	.short	0x00e8


	//----- nvinfo : EIATTR_SW_WAR
	.align		4
.L_3778:
        /*0100*/ 	.byte	0x04, 0x36
        /*0102*/ 	.short	(.L_3780 - .L_3779)
.L_3779:
        /*0104*/ 	.word	0x00000008
.L_3780:


//--------------------- .nv.info._ZN10layer_norm13ln_fwd_kernelINS_13Kernel_traitsIfffffjLj1280ELj1ELj4ELj1ELj16ENS_18Kernel_traits_baseILj1280EfffffjLj128EEEEELb1ELb1ELb0ELb0EEEvNS_9FwdParamsE --------------------------
	.section	.nv.info._ZN10layer_norm13ln_fwd_kernelINS_13Kernel_traitsIfffffjLj1280ELj1ELj4ELj1ELj16ENS_18Kernel_traits_baseILj1280EfffffjLj128EEEEELb1ELb1ELb0ELb0EEEvNS_9FwdParamsE,"",@"SHT_CUDA_INFO"
	.sectionflags	@""
	.align	4


	//----- nvinfo : EIATTR_CUDA_API_VERSION
	.align		4
        /*0000*/ 	.byte	0x04, 0x37
        /*0002*/ 	.short	(.L_3782 - .L_3781)
.L_3781:
        /*0004*/ 	.word	0x00000082


	//----- nvinfo : EIATTR_KPARAM_INFO
	.align		4
.L_3782:
        /*0008*/ 	.byte	0x04, 0x17
        /*000a*/ 	.short	(.L_3784 - .L_3783)
.L_3783:
        /*000c*/ 	.word	0x00000000
        /*0010*/ 	.short	0x0000
        /*0012*/ 	.short	0x0000
        /*0014*/ 	.byte	0x00, 0xf0, 0xa1, 0x03


	//----- nvinfo : EIATTR_SPARSE_MMA_MASK
	.align		4
.L_3784:
        /*0018*/ 	.byte	0x03, 0x50
        /*001a*/ 	.short	0x0000


	//----- nvinfo : EIATTR_MAXREG_COUNT
	.align		4
        /*001c*/ 	.byte	0x03, 0x1b
        /*001e*/ 	.short	0x00ff


	//----- nvinfo : EIATTR_MERCURY_ISA_VERSION
	.align		4
        /*0020*/ 	.byte	0x03, 0x5f
        /*0022*/ 	.short	0x0101


	//----- nvinfo : EIATTR_COOP_GROUP_MASK_REGIDS
	.align		4
        /*0024*/ 	.byte	0x04, 0x29
        /*0026*/ 	.short	(.L_3786 - .L_3785)


	//   ....[0]....
.L_3785:
        /*0028*/ 	.word	0xffffffff


	//   ....[1]....
        /*002c*/ 	.word	0xffffffff


	//   ....[2]....
        /*0030*/ 	.word	0xffffffff


	//   ....[3]....
        /*0034*/ 	.word	0xffffffff


	//   ....[4]....
        /*0038*/ 	.word	0xffffffff


	//   ....[5]....
        /*003c*/ 	.word	0xffffffff


	//   ....[6]....
        /*0040*/ 	.word	0xffffffff


	//   ....[7]....
        /*0044*/ 	.word	0xffffffff


	//   ....[8]....
        /*0048*/ 	.word	0xffffffff


	//   ....[9]....
        /*004c*/ 	.word	0xffffffff


	//   ....[10]....
        /*0050*/ 	.word	0x050000ce


	//   ....[11]....
        /*0054*/ 	.word	0x050000ce


	//   ....[12]....
        /*0058*/ 	.word	0x050000ce


	//   ....[13]....
        /*005c*/ 	.word	0x050000ce


	//   ....[14]....
        /*0060*/ 	.word	0x050000ce


	//   ....[15]....
        /*0064*/ 	.word	0x050000ce


	//   ....[16]....
        /*0068*/ 	.word	0x050000ce


	//   ....[17]....
        /*006c*/ 	.word	0x050000ce


	//   ....[18]....
        /*0070*/ 	.word	0x050000ce


	//   ....[19]....
        /*0074*/ 	.word	0x050000ce


	//----- nvinfo : EIATTR_COOP_GROUP_INSTR_OFFSETS
	.align		4
.L_3786:
        /*0078*/ 	.byte	0x04, 0x28
        /*007a*/ 	.short	(.L_3788 - .L_3787)


	//   ....[0]....
.L_3787:
        /*007c*/ 	.word	0x0000fe60


	//   ....[1]....
        /*0080*/ 	.word	0x0000ff00


	//   ....[2]....
        /*0084*/ 	.word	0x0000ff20


	//   ....[3]....
        /*0088*/ 	.word	0x0000ff40


	//   ....[4]....
        /*008c*/ 	.word	0x0000ff60


	//   ....[5]....
        /*0090*/ 	.word	0x000104e0


	//   ....[6]....
        /*0094*/ 	.word	0x00010500


	//   ....[7]....
        /*0098*/ 	.word	0x00010520


	//   ....[8]....
        /*009c*/ 	.word	0x00010540


	//   ....[9]....
        /*00a0*/ 	.word	0x00010560


	//   ....[10]....
        /*00a4*/ 	.word	0x00011360


	//   ....[11]....
        /*00a8*/ 	.word	0x00011450


	//   ....[12]....
        /*00ac*/ 	.word	0x000114e0


	//   ....[13]....
        /*00b0*/ 	.word	0x00011550


	//   ....[14]....
        /*00b4*/ 	.word	0x000115c0


	//   ....[15]....
        /*00b8*/ 	.word	0x00011b90


	//   ....[16]....
        /*00bc*/ 	.word	0x00011c00


	//   ....[17]....
        /*00c0*/ 	.word	0x00011c70


	//   ....[18]....
        /*00c4*/ 	.word	0x00011ce0


	//   ....[19]....
        /*00c8*/ 	.word	0x00011d50


	//----- nvinfo : EIATTR_EXIT_INSTR_OFFSETS
	.align		4
.L_3788:
        /*00cc*/ 	.byte	0x04, 0x1c
        /*00ce*/ 	.short	(.L_3790 - .L_3789)


	//   ....[0]....
.L_3789:
        /*00d0*/ 	.word	0x000012e0


	//   ....[1]....
        /*00d4*/ 	.word	0x000112f0


	//----- nvinfo : EIATTR_MAX_THREADS
	.align		4
.L_3790:
        /*00d8*/ 	.byte	0x04, 0x05
        /*00da*/ 	.short	(.L_3792 - .L_3791)
.L_3791:
        /*00dc*/ 	.word	0x00000080
        /*00e0*/ 	.word	0x00000001
        /*00e4*/ 	.word	0x00000001


	//----- nvinfo : EIATTR_CRS_STACK_SIZE
	.align		4
.L_3792:
        /*00e8*/ 	.byte	0x04, 0x1e
        /*00ea*/ 	.short	(.L_3794 - .L_3793)
.L_3793:
        /*00ec*/ 	.word	0x00000000


	//----- nvinfo : EIATTR_CBANK_PARAM_SIZE
	.align		4
.L_3794:
        /*00f0*/ 	.byte	0x03, 0x19
        /*00f2*/ 	.short	0x00e8


	//----- nvinfo : EIATTR_PARAM_CBANK
	.align		4
        /*00f4*/ 	.byte	0x04, 0x0a
        /*00f6*/ 	.short	(.L_3796 - .L_3795)
	.align		4
.L_3795:
        /*00f8*/ 	.word	index@(.nv.constant0._ZN10layer_norm13ln_fwd_kernelINS_13Kernel_traitsIfffffjLj1280ELj1ELj4ELj1ELj16ENS_18Kernel_traits_baseILj1280EfffffjLj128EEEEELb1ELb1ELb0ELb0EEEvNS_9FwdParamsE)
        /*00fc*/ 	.short	0x0210
        /*00fe*/ 	.short	0x00e8


	//----- nvinfo : EIATTR_SW_WAR
	.align		4
.L_3796:
        /*0100*/ 	.byte	0x04, 0x36
        /*0102*/ 	.short	(.L_3798 - .L_3797)
.L_3797:
        /*0104*/ 	.word	0x00000008
.L_3798:


//--------------------- .nv.info._ZN10layer_norm13ln_fwd_kernelINS_13Kernel_traitsIfffffjLj1280ELj1ELj4ELj1ELj16ENS_18Kernel_traits_baseILj1280EfffffjLj128EEEEELb1ELb1ELb0ELb1EEEvNS_9FwdParamsE --------------------------
	.section	.nv.info._ZN10layer_norm13ln_fwd_kernelINS_13Kernel_traitsIfffffjLj1280ELj1ELj4ELj1ELj16ENS_18Kernel_traits_baseILj1280EfffffjLj128EEEEELb1ELb1ELb0ELb1EEEvNS_9FwdParamsE,"",@"SHT_CUDA_INFO"
	.sectionflags	@""
	.align	4


	//----- nvinfo : EIATTR_CUDA_API_VERSION
	.align		4
        /*0000*/ 	.byte	0x04, 0x37
        /*0002*/ 	.short	(.L_3800 - .L_3799)
.L_3799:
        /*0004*/ 	.word	0x00000082


	//----- nvinfo : EIATTR_KPARAM_INFO
	.align		4
.L_3800:
        /*0008*/ 	.byte	0x04, 0x17
        /*000a*/ 	.short	(.L_3802 - .L_3801)
.L_3801:
        /*000c*/ 	.word	0x00000000
        /*0010*/ 	.short	0x0000
        /*0012*/ 	.short	0x0000
        /*0014*/ 	.byte	0x00, 0xf0, 0xa1, 0x03


	//----- nvinfo : EIATTR_SPARSE_MMA_MASK
	.align		4
.L_3802:
        /*0018*/ 	.byte	0x03, 0x50
        /*001a*/ 	.short	0x0000


	//----- nvinfo : EIATTR_MAXREG_COUNT
	.align		4
        /*001c*/ 	.byte	0x03, 0x1b
        /*001e*/ 	.short	0x00ff


	//----- nvinfo : EIATTR_MERCURY_ISA_VERSION
	.align		4
        /*0020*/ 	.byte	0x03, 0x5f
        /*0022*/ 	.short	0x0101


	//----- nvinfo : EIATTR_COOP_GROUP_MASK_REGIDS
	.align		4
        /*0024*/ 	.byte	0x04, 0x29
        /*0026*/ 	.short	(.L_3804 - .L_3803)


	//   ....[0]....
.L_3803:
        /*0028*/ 	.word	0xffffffff


	//   ....[1]....
        /*002c*/ 	.word	0xffffffff


	//   ....[2]....
        /*0030*/ 	.word	0xffffffff


	//   ....[3]....
        /*0034*/ 	.word	0xffffffff


	//   ....[4]....
        /*0038*/ 	.word	0xffffffff


	//   ....[5]....
        /*003c*/ 	.word	0xffffffff


	//   ....[6]....
        /*0040*/ 	.word	0xffffffff


	//   ....[7]....
        /*0044*/ 	.word	0xffffffff


	//   ....[8]....
        /*0048*/ 	.word	0xffffffff


	//   ....[9]....
        /*004c*/ 	.word	0xffffffff


	//   ....[10]....
        /*0050*/ 	.word	0x050000d9


	//   ....[11]....
        /*0054*/ 	.word	0x050000d9


	//   ....[12]....
        /*0058*/ 	.word	0x050000d9


	//   ....[13]....
        /*005c*/ 	.word	0x050000d9


	//   ....[14]....
        /*0060*/ 	.word	0x050000d9


	//   ....[15]....
        /*0064*/ 	.word	0x050000d9


	//   ....[16]....
        /*0068*/ 	.word	0x050000d9


	//   ....[17]....
        /*006c*/ 	.word	0x050000d9


	//   ....[18]....
        /*0070*/ 	.word	0x050000d9


	//   ....[19]....
        /*0074*/ 	.word	0x050000d9


	//----- nvinfo : EIATTR_COOP_GROUP_INSTR_OFFSETS
	.align		4
.L_3804:
        /*0078*/ 	.byte	0x04, 0x28
        /*007a*/ 	.short	(.L_3806 - .L_3805)


	//   ....[0]....
.L_3805:
        /*007c*/ 	.word	0x0000ea90


	//   ....[1]....
        /*0080*/ 	.word	0x0000eac0


	//   ....[2]....
        /*0084*/ 	.word	0x0000eae0


	//   ....[3]....
        /*0088*/ 	.word	0x0000eb00


	//   ....[4]....
        /*008c*/ 	.word	0x0000eb20


	//   ....[5]....
        /*0090*/ 	.word	0x0000f050


	//   ....[6]....
        /*0094*/ 	.word	0x0000f070


	//   ....[7]....
        /*0098*/ 	.word	0x0000f090


	//   ....[8]....
        /*009c*/ 	.word	0x0000f0b0


	//   ....[9]....
        /*00a0*/ 	.word	0x0000f0d0


	//   ....[10]....
        /*00a4*/ 	.word	0x0000fb50


	//   ....[11]....
        /*00a8*/ 	.word	0x0000fc00


	//   ....[12]....
        /*00ac*/ 	.word	0x0000fc70


	//   ....[13]....
        /*00b0*/ 	.word	0x0000fce0


	//   ....[14]....
        /*00b4*/ 	.word	0x0000fd50


	//   ....[15]....
        /*00b8*/ 	.word	0x000102d0


	//   ....[16]....
        /*00bc*/ 	.word	0x00010340


	//   ....[17]....
        /*00c0*/ 	.word	0x000103b0


	//   ....[18]....
        /*00c4*/ 	.word	0x00010420


	//   ....[19]....
        /*00c8*/ 	.word	0x00010490


	//----- nvinfo : EIATTR_EXIT_INSTR_OFFSETS
	.align		4
.L_3806:
        /*00cc*/ 	.byte	0x04, 0x1c
        /*00ce*/ 	.short	(.L_3808 - .L_3807)


	//   ....[0]....
.L_3807:
        /*00d0*/ 	.word	0x00000410


	//   ....[1]....
        /*00d4*/ 	.word	0x0000fae0


	//----- nvinfo : EIATTR_MAX_THREADS
	.align		4
.L_3808:
        /*00d8*/ 	.byte	0x04, 0x05
        /*00da*/ 	.short	(.L_3810 - .L_3809)
.L_3809:
        /*00dc*/ 	.word	0x00000080
        /*00e0*/ 	.word	0x00000001
        /*00e4*/ 	.word	0x00000001


	//----- nvinfo : EIATTR_CRS_STACK_SIZE
	.align		4
.L_3810:
        /*00e8*/ 	.byte	0x04, 0x1e
        /*00ea*/ 	.short	(.L_3812 - .L_3811)
.L_3811:
        /*00ec*/ 	.word	0x00000000


	//----- nvinfo : EIATTR_CBANK_PARAM_SIZE
	.align		4
.L_3812:
        /*00f0*/ 	.byte	0x03, 0x19
        /*00f2*/ 	.short	0x00e8


	//----- nvinfo : EIATTR_PARAM_CBANK
	.align		4
        /*00f4*/ 	.byte	0x04, 0x0a
        /*00f6*/ 	.short	(.L_3814 - .L_3813)
	.align		4
.L_3813:
        /*00f8*/ 	.word	index@(.nv.constant0._ZN10layer_norm13ln_fwd_kernelINS_13Kernel_traitsIfffffjLj1280ELj1ELj4ELj1ELj16ENS_18Kernel_traits_baseILj1280EfffffjLj128EEEEELb1ELb1ELb0ELb1EEEvNS_9FwdParamsE)
        /*00fc*/ 	.short	0x0210
        /*00fe*/ 	.short	0x00e8


	//----- nvinfo : EIATTR_SW_WAR
	.align		4
.L_3814:
        /*0100*/ 	.byte	0x04, 0x36
        /*0102*/ 	.short	(.L_3816 - .L_3815)
.L_3815:
        /*0104*/ 	.word	0x00000008
.L_3816:


//--------------------- .nv.info._ZN10layer_norm13ln_fwd_kernelINS_13Kernel_traitsIfffffjLj1280ELj1ELj4ELj1ELj16ENS_18Kernel_traits_baseILj1280EfffffjLj128EEEEELb1ELb1ELb1ELb0EEEvNS_9FwdParamsE --------------------------
	.section	.nv.info._ZN10layer_norm13ln_fwd_kernelINS_13Kernel_traitsIfffffjLj1280ELj1ELj4ELj1ELj16ENS_18Kernel_traits_baseILj1280EfffffjLj128EEEEELb1ELb1ELb1ELb0EEEvNS_9FwdParamsE,"",@"SHT_CUDA_INFO"
	.sectionflags	@""
	.align	4


	//----- nvinfo : EIATTR_CUDA_API_VERSION
	.align		4
        /*0000*/ 	.byte	0x04, 0x37
        /*0002*/ 	.short	(.L_3818 - .L_3817)
.L_3817:
        /*0004*/ 	.word	0x00000082


	//----- nvinfo : EIATTR_KPARAM_INFO
	.align		4
.L_3818:
        /*0008*/ 	.byte	0x04, 0x17
        /*000a*/ 	.short	(.L_3820 - .L_3819)
.L_3819:
        /*000c*/ 	.word	0x00000000
        /*0010*/ 	.short	0x0000
        /*0012*/ 	.short	0x0000
        /*0014*/ 	.byte	0x00, 0xf0, 0xa1, 0x03


	//----- nvinfo : EIATTR_SPARSE_MMA_MASK
	.align		4
.L_3820:
        /*0018*/ 	.byte	0x03, 0x50
        /*001a*/ 	.short	0x0000


	//----- nvinfo : EIATTR_MAXREG_COUNT
	.align		4
        /*001c*/ 	.byte	0x03, 0x1b
        /*001e*/ 	.short	0x00ff


	//----- nvinfo : EIATTR_MERCURY_ISA_VERSION
	.align		4
        /*0020*/ 	.byte	0x03, 0x5f
        /*0022*/ 	.short	0x0101


	//----- nvinfo : EIATTR_COOP_GROUP_MASK_REGIDS
	.align		4
        /*0024*/ 	.byte	0x04, 0x29
        /*0026*/ 	.short	(.L_3822 - .L_3821)


	//   ....[0]....
.L_3821:
        /*0028*/ 	.word	0xffffffff


	//   ....[1]....
        /*002c*/ 	.word	0xffffffff


	//   ....[2]....
        /*0030*/ 	.word	0xffffffff


	//   ....[3]....
        /*0034*/ 	.word	0xffffffff


	//   ....[4]....
        /*0038*/ 	.word	0xffffffff


	//   ....[5]....
        /*003c*/ 	.word	0xffffffff


	//   ....[6]....
        /*0040*/ 	.word	0xffffffff


	//   ....[7]....
        /*0044*/ 	.word	0xffffffff


	//   ....[8]....
        /*0048*/ 	.word	0xffffffff


	//   ....[9]....
        /*004c*/ 	.word	0xffffffff


	//   ....[10]....
        /*0050*/ 	.word	0x050000dc


	//   ....[11]....
        /*0054*/ 	.word	0x050000dc


	//   ....[12]....
        /*0058*/ 	.word	0x050000dc


	//   ....[13]....
        /*005c*/ 	.word	0x050000dc


	//   ....[14]....
        /*0060*/ 	.word	0x050000dc


	//   ....[15]....
        /*0064*/ 	.word	0x050000dc


	//   ....[16]....
        /*0068*/ 	.word	0x050000dc


	//   ....[17]....
        /*006c*/ 	.word	0x050000dc


	//   ....[18]....
        /*0070*/ 	.word	0x050000dc


	//   ....[19]....
        /*0074*/ 	.word	0x050000dc


	//----- nvinfo : EIATTR_COOP_GROUP_INSTR_OFFSETS
	.align		4
.L_3822:
        /*0078*/ 	.byte	0x04, 0x28
        /*007a*/ 	.short	(.L_3824 - .L_3823)


	//   ....[0]....
.L_3823:
        /*007c*/ 	.word	0x00011200


	//   ....[1]....
        /*0080*/ 	.word	0x00011290


	//   ....[2]....
        /*0084*/ 	.word	0x000112b0


	//   ....[3]....
        /*0088*/ 	.word	0x000112d0


	//   ....[4]....
        /*008c*/ 	.word	0x00011300


	//   ....[5]....
        /*0090*/ 	.word	0x00011870


	//   ....[6]....
        /*0094*/ 	.word	0x00011890


	//   ....[7]....
        /*0098*/ 	.word	0x000118b0


	//   ....[8]....
        /*009c*/ 	.word	0x000118d0


	//   ....[9]....
        /*00a0*/ 	.word	0x000118f0


	//   ....[10]....
        /*00a4*/ 	.word	0x000127a0


	//   ....[11]....
        /*00a8*/ 	.word	0x00012880


	//   ....[12]....
        /*00ac*/ 	.word	0x00012910


	//   ....[13]....
        /*00b0*/ 	.word	0x00012980


	//   ....[14]....
        /*00b4*/ 	.word	0x00012a00


	//   ....[15]....
        /*00b8*/ 	.word	0x00012fd0


	//   ....[16]....
        /*00bc*/ 	.word	0x00013040


	//   ....[17]....
        /*00c0*/ 	.word	0x000130b0


	//   ....[18]....
        /*00c4*/ 	.word	0x00013120


	//   ....[19]....
        /*00c8*/ 	.word	0x00013190


	//----- nvinfo : EIATTR_EXIT_INSTR_OFFSETS
	.align		4
.L_3824:
        /*00cc*/ 	.byte	0x04, 0x1c
        /*00ce*/ 	.short	(.L_3826 - .L_3825)


	//   ....[0]....
.L_3825:
        /*00d0*/ 	.word	0x000012f0


	//   ....[1]....
        /*00d4*/ 	.word	0x00012730


	//----- nvinfo : EIATTR_MAX_THREADS
	.align		4
.L_3826:
        /*00d8*/ 	.byte	0x04, 0x05
        /*00da*/ 	.short	(.L_3828 - .L_3827)
.L_3827:
        /*00dc*/ 	.word	0x00000080
        /*00e0*/ 	.word	0x00000001
        /*00e4*/ 	.word	0x00000001


	//----- nvinfo : EIATTR_CRS_STACK_SIZE
	.align		4
.L_3828:
        /*00e8*/ 	.byte	0x04, 0x1e
        /*00ea*/ 	.short	(.L_3830 - .L_3829)
.L_3829:
        /*00ec*/ 	.word	0x00000000


	//----- nvinfo : EIATTR_CBANK_PARAM_SIZE
	.align		4
.L_3830:
        /*00f0*/ 	.byte	0x03, 0x19
        /*00f2*/ 	.short	0x00e8


	//----- nvinfo : EIATTR_PARAM_CBANK
	.align		4
        /*00f4*/ 	.byte	0x04, 0x0a
        /*00f6*/ 	.short	(.L_3832 - .L_3831)
	.align		4
.L_3831:
        /*00f8*/ 	.word	index@(.nv.constant0._ZN10layer_norm13ln_fwd_kernelINS_13Kernel_traitsIfffffjLj1280ELj1ELj4ELj1ELj16ENS_18Kernel_traits_baseILj1280EfffffjLj128EEEEELb1ELb1ELb1ELb0EEEvNS_9FwdParamsE)
        /*00fc*/ 	.short	0x0210
        /*00fe*/ 	.short	0x00e8


	//----- nvinfo : EIATTR_SW_WAR
	.align		4
.L_3832:
        /*0100*/ 	.byte	0x04, 0x36
        /*0102*/ 	.short	(.L_3834 - .L_3833)
.L_3833:
        /*0104*/ 	.word	0x00000008
.L_3834:


//--------------------- .nv.info._ZN10layer_norm13ln_fwd_kernelINS_13Kernel_traitsIfffffjLj1280ELj1ELj4ELj1ELj16ENS_18Kernel_traits_baseILj1280EfffffjLj128EEEEELb1ELb1ELb1ELb1EEEvNS_9FwdParamsE --------------------------
	.section	.nv.info._ZN10layer_norm13ln_fwd_kernelINS_13Kernel_traitsIfffffjLj1280ELj1ELj4ELj1ELj16ENS_18Kernel_traits_baseILj1280EfffffjLj128EEEEELb1ELb1ELb1ELb1EEEvNS_9FwdParamsE,"",@"SHT_CUDA_INFO"
	.sectionflags	@""
	.align	4


	//----- nvinfo : EIATTR_CUDA_API_VERSION
	.align		4
        /*0000*/ 	.byte	0x04, 0x37
        /*0002*/ 	.short	(.L_3836 - .L_3835)
.L_3835:
        /*0004*/ 	.word	0x00000082


	//----- nvinfo : EIATTR_KPARAM_INFO
	.align		4
.L_3836:
        /*0008*/ 	.byte	0x04, 0x17
        /*000a*/ 	.short	(.L_3838 - .L_3837)
.L_3837:
        /*000c*/ 	.word	0x00000000
        /*0010*/ 	.short	0x0000
        /*0012*/ 	.short	0x0000
        /*0014*/ 	.byte	0x00, 0xf0, 0xa1, 0x03


	//----- nvinfo : EIATTR_SPARSE_MMA_MASK
	.align		4
.L_3838:
        /*0018*/ 	.byte	0x03, 0x50
        /*001a*/ 	.short	0x0000


	//----- nvinfo : EIATTR_MAXREG_COUNT
	.align		4
        /*001c*/ 	.byte	0x03, 0x1b
        /*001e*/ 	.short	0x00ff


	//----- nvinfo : EIATTR_MERCURY_ISA_VERSION
	.align		4
        /*0020*/ 	.byte	0x03, 0x5f
        /*0022*/ 	.short	0x0101


	//----- nvinfo : EIATTR_COOP_GROUP_MASK_REGIDS
	.align		4
        /*0024*/ 	.byte	0x04, 0x29
        /*0026*/ 	.short	(.L_3840 - .L_3839)


	//   ....[0]....
.L_3839:
        /*0028*/ 	.word	0xffffffff


	//   ....[1]....
        /*002c*/ 	.word	0xffffffff


	//   ....[2]....
        /*0030*/ 	.word	0xffffffff


	//   ....[3]....
        /*0034*/ 	.word	0xffffffff


	//   ....[4]....
        /*0038*/ 	.word	0xffffffff


	//   ....[5]....
        /*003c*/ 	.word	0xffffffff


	//   ....[6]....
        /*0040*/ 	.word	0xffffffff


	//   ....[7]....
        /*0044*/ 	.word	0xffffffff


	//   ....[8]....
        /*0048*/ 	.word	0xffffffff


	//   ....[9]....
        /*004c*/ 	.word	0xffffffff


	//   ....[10]....
        /*0050*/ 	.word	0x050000d8


	//   ....[11]....
        /*0054*/ 	.word	0x050000d8


	//   ....[12]....
        /*0058*/ 	.word	0x050000d8


	//   ....[13]....
        /*005c*/ 	.word	0x050000d8


	//   ....[14]....
        /*0060*/ 	.word	0x050000d8


	//   ....[15]....
        /*0064*/ 	.word	0x050000d8


	//   ....[16]....
        /*0068*/ 	.word	0x050000d8


	//   ....[17]....
        /*006c*/ 	.word	0x050000d8


	//   ....[18]....
        /*0070*/ 	.word	0x050000d8


	//   ....[19]....
        /*0074*/ 	.word	0x050000d8


	//----- nvinfo : EIATTR_COOP_GROUP_INSTR_OFFSETS
	.align		4
.L_3840:
        /*0078*/ 	.byte	0x04, 0x28
        /*007a*/ 	.short	(.L_3842 - .L_3841)


	//   ....[0]....
.L_3841:
        /*007c*/ 	.word	0x00010590


	//   ....[1]....
        /*0080*/ 	.word	0x000105c0


	//   ....[2]....
        /*0084*/ 	.word	0x000105e0


	//   ....[3]....
        /*0088*/ 	.word	0x00010600


	//   ....[4]....
        /*008c*/ 	.word	0x00010620


	//   ....[5]....
        /*0090*/ 	.word	0x00010b50


	//   ....[6]....
        /*0094*/ 	.word	0x00010b70


	//   ....[7]....
        /*0098*/ 	.word	0x00010b90


	//   ....[8]....
        /*009c*/ 	.word	0x00010bb0


	//   ....[9]....
        /*00a0*/ 	.word	0x00010bd0


	//   ....[10]....
        /*00a4*/ 	.word	0x00011770


	//   ....[11]....
        /*00a8*/ 	.word	0x00011820


	//   ....[12]....
        /*00ac*/ 	.word	0x00011890


	//   ....[13]....
        /*00b0*/ 	.word	0x00011900


	//   ....[14]....
        /*00b4*/ 	.word	0x00011970


	//   ....[15]....
        /*00b8*/ 	.word	0x00011ef0


	//   ....[16]....
        /*00bc*/ 	.word	0x00011f60


	//   ....[17]....
        /*00c0*/ 	.word	0x00011fd0


	//   ....[18]....
        /*00c4*/ 	.word	0x00012040


	//   ....[19]....
        /*00c8*/ 	.word	0x000120b0


	//----- nvinfo : EIATTR_EXIT_INSTR_OFFSETS
	.align		4
.L_3842:
        /*00cc*/ 	.byte	0x04, 0x1c
        /*00ce*/ 	.short	(.L_3844 - .L_3843)


	//   ....[0]....
.L_3843:
        /*00d0*/ 	.word	0x00000410


	//   ....[1]....
        /*00d4*/ 	.word	0x00011700


	//----- nvinfo : EIATTR_MAX_THREADS
	.align		4
.L_3844:
        /*00d8*/ 	.byte	0x04, 0x05
        /*00da*/ 	.short	(.L_3846 - .L_3845)
.L_3845:
        /*00dc*/ 	.word	0x00000080
        /*00e0*/ 	.word	0x00000001
        /*00e4*/ 	.word	0x00000001


	//----- nvinfo : EIATTR_CRS_STACK_SIZE
	.align		4
.L_3846:
        /*00e8*/ 	.byte	0x04, 0x1e
        /*00ea*/ 	.short	(.L_3848 - .L_3847)
.L_3847:
        /*00ec*/ 	.word	0x00000000


	//----- nvinfo : EIATTR_CBANK_PARAM_SIZE
	.align		4
.L_3848:
        /*00f0*/ 	.byte	0x03, 0x19
        /*00f2*/ 	.short	0x00e8


	//----- nvinfo : EIATTR_PARAM_CBANK
	.align		4
        /*00f4*/ 	.byte	0x04, 0x0a
        /*00f6*/ 	.short	(.L_3850 - .L_3849)
	.align		4
.L_3849:
        /*00f8*/ 	.word	index@(.nv.constant0._ZN10layer_norm13ln_fwd_kernelINS_13Kernel_traitsIfffffjLj1280ELj1ELj4ELj1ELj16ENS_18Kernel_traits_baseILj1280EfffffjLj128EEEEELb1ELb1ELb1ELb1EEEvNS_9FwdParamsE)
        /*00fc*/ 	.short	0x0210
        /*00fe*/ 	.short	0x00e8


	//----- nvinfo : EIATTR_SW_WAR
	.align		4
.L_3850:
        /*0100*/ 	.byte	0x04, 0x36
        /*0102*/ 	.short	(.L_3852 - .L_3851)
.L_3851:
        /*0104*/ 	.word	0x00000008
.L_3852:


//--------------------- .nv.callgraph             --------------------------
	.section	.nv.callgraph,"",@"SHT_CUDA_CALLGRAPH"
	.align	4
	.sectionentsize	8
	.align		4
        /*0000*/ 	.word	0x00000000
	.align		4
        /*0004*/ 	.word	0xffffffff
	.align		4
        /*0008*/ 	.word	0x00000000
	.align		4
        /*000c*/ 	.word	0xfffffffe
	.align		4
        /*0010*/ 	.word	0x00000000
	.align		4
        /*0014*/ 	.word	0xfffffffd
	.align		4
        /*0018*/ 	.word	0x00000000
	.align		4
        /*001c*/ 	.word	0xfffffffc


//--------------------- .nv.constant4             --------------------------
	.section	.nv.constant4,"a",@progbits
	.align	8
	.align		8
.nv.constant4:
        /*0000*/ 	.dword	precalc_xorwow_matrix
	.align		8
        /*0008*/ 	.dword	precalc_xorwow_offset_matrix
	.align		8
        /*0010*/ 	.dword	mrg32k3aM1
	.align		8
        /*0018*/ 	.dword	mrg32k3aM2
	.align		8
        /*0020*/ 	.dword	mrg32k3aM1SubSeq
	.align		8
        /*0028*/ 	.dword	mrg32k3aM2SubSeq
	.align		8
        /*0030*/ 	.dword	mrg32k3aM1Seq
	.align		8
        /*0038*/ 	.dword	mrg32k3aM2Seq


//--------------------- .nv.constant3             --------------------------
	.section	.nv.constant3,"a",@progbits
	.align	8
.nv.constant3:
	.type		__cr_lgamma_table,@object
	.size		__cr_lgamma_table,(.L_8 - __cr_lgamma_table)
__cr_lgamma_table:
        /*0000*/ 	.byte	0x00, 0x00, 0x00, 0x00, 0x00, 0x00, 0x00, 0x00, 0x00, 0x00, 0x00, 0x00, 0x00, 0x00, 0x00, 0x00
        /*0010*/ 	.byte	0xef, 0x39, 0xfa, 0xfe, 0x42, 0x2e, 0xe6, 0x3f, 0x02, 0x20, 0x2a, 0xfa, 0x0b, 0xab, 0xfc, 0x3f
        /*0020*/ 	.byte	0xf9, 0x2c, 0x92, 0x7c, 0xa7, 0x6c, 0x09, 0x40, 0xc9, 0x79, 0x44, 0x3c, 0x64, 0x26, 0x13, 0x40
        /*0030*/ 	.byte	0xca, 0x01, 0xcf, 0x3a, 0x27, 0x51, 0x1a, 0x40, 0x30, 0xcc, 0x2d, 0xf3, 0xe1, 0x0c, 0x21, 0x40
        /*0040*/ 	.byte	0x0d, 0xb7, 0xfc, 0x82, 0x8e, 0x35, 0x25, 0x40
.L_8:


//--------------------- .text._ZN10layer_norm13ln_fwd_kernelINS_13Kernel_traitsI13__nv_bfloat16S2_S2_S2_fjLj1280ELj1ELj4ELj1ELj16ENS_18Kernel_traits_baseILj1280ES2_S2_S2_S2_fjLj128EEEEELb0ELb0ELb0ELb0EEEvNS_9FwdParamsE --------------------------
	.section	.text._ZN10layer_norm13ln_fwd_kernelINS_13Kernel_traitsI13__nv_bfloat16S2_S2_S2_fjLj1280ELj1ELj4ELj1ELj16ENS_18Kernel_traits_baseILj1280ES2_S2_S2_S2_fjLj128EEEEELb0ELb0ELb0ELb0EEEvNS_9FwdParamsE,"ax",@progbits
	.align	128
        .global         _ZN10layer_norm13ln_fwd_kernelINS_13Kernel_traitsI13__nv_bfloat16S2_S2_S2_fjLj1280ELj1ELj4ELj1ELj16ENS_18Kernel_traits_baseILj1280ES2_S2_S2_S2_fjLj128EEEEELb0ELb0ELb0ELb0EEEvNS_9FwdParamsE
        .type           _ZN10layer_norm13ln_fwd_kernelINS_13Kernel_traitsI13__nv_bfloat16S2_S2_S2_fjLj1280ELj1ELj4ELj1ELj16ENS_18Kernel_traits_baseILj1280ES2_S2_S2_S2_fjLj128EEEEELb0ELb0ELb0ELb0EEEvNS_9FwdParamsE,@function
        .size           _ZN10layer_norm13ln_fwd_kernelINS_13Kernel_traitsI13__nv_bfloat16S2_S2_S2_fjLj1280ELj1ELj4ELj1ELj16ENS_18Kernel_traits_baseILj1280ES2_S2_S2_S2_fjLj128EEEEELb0ELb0ELb0ELb0EEEvNS_9FwdParamsE,(.L_x_37366 - _ZN10layer_norm13ln_fwd_kernelINS_13Kernel_traitsI13__nv_bfloat16S2_S2_S2_fjLj1280ELj1ELj4ELj1ELj16ENS_18Kernel_traits_baseILj1280ES2_S2_S2_S2_fjLj128EEEEELb0ELb0ELb0ELb0EEEvNS_9FwdParamsE)
        .other          _ZN10layer_norm13ln_fwd_kernelINS_13Kernel_traitsI13__nv_bfloat16S2_S2_S2_fjLj1280ELj1ELj4ELj1ELj16ENS_18Kernel_traits_baseILj1280ES2_S2_S2_S2_fjLj128EEEEELb0ELb0ELb0ELb0EEEvNS_9FwdParamsE,@"STO_CUDA_ENTRY STV_DEFAULT"
_ZN10layer_norm13ln_fwd_kernelINS_13Kernel_traitsI13__nv_bfloat16S2_S2_S2_fjLj1280ELj1ELj4ELj1ELj16ENS_18Kernel_traits_baseILj1280ES2_S2_S2_S2_fjLj128EEEEELb0ELb0ELb0ELb0EEEvNS_9FwdParamsE:
.text._ZN10layer_norm13ln_fwd_kernelINS_13Kernel_traitsI13__nv_bfloat16S2_S2_S2_fjLj1280ELj1ELj4ELj1ELj16ENS_18Kernel_traits_baseILj1280ES2_S2_S2_S2_fjLj128EEEEELb0ELb0ELb0ELb0EEEvNS_9FwdParamsE:
[----:B------:R-:W-:Y:S01]  /*0000*/  LDC R1, c[0x0][0x28] ;  /* 0x00000a00ff017b82 */ /* 0x000fe20000000800 */
[----:B------:R-:W0:Y:S07]  /*0010*/  S2R R33, SR_TID.X ;  /* 0x0000000000217919 */ /* 0x000e2e0000002100 */
[----:B------:R-:W1:Y:S01]  /*0020*/  LDC R5, c[0x0][0x218] ;  /* 0x00008600ff057b82 */ /* 0x000e620000000800 */
[----:B------:R-:W-:Y:S01]  /*0030*/  ULDC.64 UR4, c[0x0][0x208] ;  /* 0x0000820000047ab9 */ /* 0x000fe20000000a00 */
[----:B------:R-:W-:Y:S01]  /*0040*/  BSSY B0, `(.L_x_0) ;  /* 0x0000024000007945 */ /* 0x000fe20003800000 */
[----:B------:R-:W2:Y:S05]  /*0050*/  S2R R3, SR_CTAID.X ;  /* 0x0000000000037919 */ /* 0x000eaa0000002500 */
[----:B------:R-:W3:Y:S01]  /*0060*/  LDC.64 R54, c[0x0][0x270] ;  /* 0x00009c00ff367b82 */ /* 0x000ee20000000a00 */
[----:B-1----:R-:W-:-:S04]  /*0070*/  SHF.R.S32.HI R0, RZ, 0x1f, R5 ;  /* 0x0000001fff007819 */ /* 0x002fc80000011405 */
[----:B------:R-:W-:Y:S02]  /*0080*/  LEA.HI R0, R0, R5, RZ, 0x3 ;  /* 0x0000000500007211 */ /* 0x000fe400078f18ff */
[----:B0-----:R-:W-:-:S04]  /*0090*/  LOP3.LUT R37, R33, 0x1f, RZ, 0xc, !PT ;  /* 0x0000001f21257812 */ /* 0x001fc800078e0cff */
[----:B------:R-:W-:-:S04]  /*00a0*/  LEA.HI.SX32 R37, R0, R37, 0x1d ;  /* 0x0000002500257211 */ /* 0x000fc800078feaff */
[C---:B------:R-:W-:Y:S02]  /*00b0*/  LOP3.LUT P2, RZ, R37.reuse, 0xffffffe0, RZ, 0xc0, !PT ;  /* 0xffffffe025ff7812 */ /* 0x040fe4000784c0ff */
[C---:B------:R-:W-:Y:S02]  /*00c0*/  ISETP.GE.U32.AND P6, PT, R37.reuse, 0x40, PT ;  /* 0x000000402500780c */ /* 0x040fe40003fc6070 */
[C---:B------:R-:W-:Y:S02]  /*00d0*/  ISETP.GE.U32.AND P4, PT, R37.reuse, 0x80, PT ;  /* 0x000000802500780c */ /* 0x040fe40003f86070 */
[----:B------:R-:W-:Y:S02]  /*00e0*/  P2R R0, PR, RZ, 0x40 ;  /* 0x00000040ff007803 */ /* 0x000fe40000000000 */
[----:B------:R-:W-:Y:S02]  /*00f0*/  SHF.R.U32.HI R0, RZ, 0x5, R33 ;  /* 0x00000005ff007819 */ /* 0x000fe40000011621 */
[----:B------:R-:W-:-:S02]  /*0100*/  ISETP.GE.U32.AND P5, PT, R37, 0x60, PT ;  /* 0x000000602500780c */ /* 0x000fc40003fa6070 */
[----:B------:R-:W-:Y:S02]  /*0110*/  ISETP.GE.U32.AND P3, PT, R37, 0xa0, PT ;  /* 0x000000a02500780c */ /* 0x000fe40003f66070 */
[----:B--2---:R-:W-:Y:S02]  /*0120*/  LEA R92, R3, R0, 0x2 ;  /* 0x00000000035c7211 */ /* 0x004fe400078e10ff */
[----:B------:R-:W-:Y:S02]  /*0130*/  P2R R0, PR, RZ, 0x10 ;  /* 0x00000010ff007803 */ /* 0x000fe40000000000 */
[----:B------:R-:W-:Y:S02]  /*0140*/  P2R R2, PR, RZ, 0x20 ;  /* 0x00000020ff027803 */ /* 0x000fe40000000000 */
[----:B------:R-:W-:Y:S02]  /*0150*/  P2R R0, PR, RZ, 0x8 ;  /* 0x00000008ff007803 */ /* 0x000fe40000000000 */
[----:B------:R-:W-:Y:S01]  /*0160*/  LOP3.LUT R33, R33, 0x1f, RZ, 0xc0, !PT ;  /* 0x0000001f21217812 */ /* 0x000fe200078ec0ff */
[----:B---3--:R-:W-:Y:S06]  /*0170*/  @!P2 BRA `(.L_x_1) ;  /* 0x000000000040a947 */ /* 0x008fec0003800000 */
[----:B------:R-:W0:Y:S01]  /*0180*/  LDC.64 R28, c[0x0][0x260] ;  /* 0x00009800ff1c7b82 */ /* 0x000e220000000a00 */
[----:B------:R-:W-:Y:S02]  /*0190*/  ULDC.64 UR6, c[0x0][0x2c8] ;  /* 0x0000b20000067ab9 */ /* 0x000fe40000000a00 */
[----:B------:R-:W-:-:S04]  /*01a0*/  ISETP.NE.U32.AND P0, PT, RZ, UR6, PT ;  /* 0x00000006ff007c0c */ /* 0x000fc8000bf05070 */
[----:B------:R-:W-:-:S13]  /*01b0*/  ISETP.NE.AND.EX P0, PT, RZ, UR7, PT, P0 ;  /* 0x00000007ff007c0c */ /* 0x000fda000bf05300 */
[C---:B------:R-:W-:Y:S01]  /*01c0*/  @P0 LEA R2, P1, R33.reuse, UR6, 0x4 ;  /* 0x0000000621020c11 */ /* 0x040fe2000f8220ff */
[----:B0-----:R-:W-:-:S03]  /*01d0*/  IMAD.WIDE.U32 R28, R33, 0x10, R28 ;  /* 0x00000010211c7825 */ /* 0x001fc600078e001c */
[----:B------:R-:W-:-:S03]  /*01e0*/  @P0 LEA.HI.X R3, R33, UR7, RZ, 0x4, P1 ;  /* 0x0000000721030c11 */ /* 0x000fc600088f24ff */
[----:B------:R-:W2:Y:S04]  /*01f0*/  LDG.E.128 R28, desc[UR4][R28.64] ;  /* 0x000000041c1c7981 */ /* 0x000ea8000c1e1d00 */
[----:B------:R0:W5:Y:S01]  /*0200*/  @P0 LDG.E.128 R12, desc[UR4][R2.64] ;  /* 0x00000004020c0981 */ /* 0x000162000c1e1d00 */
[----:B------:R-:W-:Y:S02]  /*0210*/  LOP3.LUT R33, R33, 0x20, RZ, 0xfc, !PT ;  /* 0x0000002021217812 */ /* 0x000fe400078efcff */
[----:B--2---:R-:W-:Y:S02]  /*0220*/  PRMT R93, R28, 0x7632, R93 ;  /* 0x000076321c5d7816 */ /* 0x004fe4000000005d */
[----:B------:R-:W-:Y:S02]  /*0230*/  PRMT R90, R29, 0x7632, R90 ;  /* 0x000076321d5a7816 */ /* 0x000fe4000000005a */
[----:B------:R-:W-:-:S02]  /*0240*/  PRMT R91, R30, 0x7632, R91 ;  /* 0x000076321e5b7816 */ /* 0x000fc4000000005b */
[----:B------:R-:W-:Y:S02]  /*0250*/  @!P0 CS2R R12, SRZ ;  /* 0x00000000000c8805 */ /* 0x000fe4000001ff00 */
[----:B------:R-:W-:Y:S02]  /*0260*/  PRMT R88, R31, 0x7632, R88 ;  /* 0x000076321f587816 */ /* 0x000fe40000000058 */
[----:B0-----:R-:W-:-:S07]  /*0270*/  @!P0 CS2R R14, SRZ ;  /* 0x00000000000e8805 */ /* 0x001fce000001ff00 */
.L_x_1:
[----:B------:R-:W-:Y:S05]  /*0280*/  BSYNC B0 ;  /* 0x0000000000007941 */ /* 0x000fea0003800000 */
.L_x_0:
[----:B------:R-:W-:Y:S04]  /*0290*/  BSSY B0, `(.L_x_2) ;  /* 0x0000012000007945 */ /* 0x000fe80003800000 */
[----:B------:R-:W-:Y:S05]  /*02a0*/  @!P6 BRA `(.L_x_3) ;  /* 0x000000000040e947 */ /* 0x000fea0003800000 */
[----:B------:R-:W0:Y:S01]  /*02b0*/  LDC.64 R2, c[0x0][0x260] ;  /* 0x00009800ff027b82 */ /* 0x000e220000000a00 */
[----:B------:R-:W-:Y:S02]  /*02c0*/  ULDC.64 UR6, c[0x0][0x2c8] ;  /* 0x0000b20000067ab9 */ /* 0x000fe40000000a00 */
[----:B------:R-:W-:-:S04]  /*02d0*/  ISETP.NE.U32.AND P0, PT, RZ, UR6, PT ;  /* 0x00000006ff007c0c */ /* 0x000fc8000bf05070 */
[----:B------:R-:W-:Y:S01]  /*02e0*/  ISETP.NE.AND.EX P0, PT, RZ, UR7, PT, P0 ;  /* 0x00000007ff007c0c */ /* 0x000fe2000bf05300 */
[----:B0-----:R-:W-:-:S12]  /*02f0*/  IMAD.WIDE.U32 R24, R33, 0x10, R2 ;  /* 0x0000001021187825 */ /* 0x001fd800078e0002 */
[----:B------:R-:W-:-:S04]  /*0300*/  @P0 LEA R2, P1, R33, UR6, 0x4 ;  /* 0x0000000621020c11 */ /* 0x000fc8000f8220ff */
[C---:B------:R-:W-:Y:S01]  /*0310*/  @P0 LEA.HI.X R3, R33.reuse, UR7, RZ, 0x4, P1 ;  /* 0x0000000721030c11 */ /* 0x040fe200088f24ff */
[----:B------:R-:W2:Y:S04]  /*0320*/  LDG.E.128 R24, desc[UR4][R24.64] ;  /* 0x0000000418187981 */ /* 0x000ea8000c1e1d00 */
[----:B------:R0:W5:Y:S01]  /*0330*/  @P0 LDG.E.128 R8, desc[UR4][R2.64] ;  /* 0x0000000402080981 */ /* 0x000162000c1e1d00 */
[----:B------:R-:W-:Y:S02]  /*0340*/  IADD3 R33, R33, 0x20, RZ ;  /* 0x0000002021217810 */ /* 0x000fe40007ffe0ff */
[----:B--2---:R-:W-:Y:S02]  /*0350*/  PRMT R89, R24, 0x7632, R89 ;  /* 0x0000763218597816 */ /* 0x004fe40000000059 */
[----:B------:R-:W-:-:S02]  /*0360*/  PRMT R86, R25, 0x7632, R86 ;  /* 0x0000763219567816 */ /* 0x000fc40000000056 */
[----:B------:R-:W-:Y:S02]  /*0370*/  PRMT R87, R26, 0x7632, R87 ;  /* 0x000076321a577816 */ /* 0x000fe40000000057 */
[----:B------:R-:W-:Y:S02]  /*0380*/  @!P0 CS2R R8, SRZ ;  /* 0x0000000000088805 */ /* 0x000fe4000001ff00 */
[----:B------:R-:W-:Y:S02]  /*0390*/  PRMT R84, R27, 0x7632, R84 ;  /* 0x000076321b547816 */ /* 0x000fe40000000054 */
[----:B0-----:R-:W-:-:S07]  /*03a0*/  @!P0 CS2R R10, SRZ ;  /* 0x00000000000a8805 */ /* 0x001fce000001ff00 */
.L_x_3:
[----:B------:R-:W-:Y:S05]  /*03b0*/  BSYNC B0 ;  /* 0x0000000000007941 */ /* 0x000fea0003800000 */
.L_x_2:
        /* <DEDUP_REMOVED lines=18> */
.L_x_5:
[----:B------:R-:W-:Y:S05]  /*04e0*/  BSYNC B0 ;  /* 0x0000000000007941 */ /* 0x000fea0003800000 */
.L_x_4:
        /* <DEDUP_REMOVED lines=18> */
.L_x_7:
[----:B------:R-:W-:Y:S05]  /*0610*/  BSYNC B0 ;  /* 0x0000000000007941 */ /* 0x000fea0003800000 */
.L_x_6:
[----:B------:R-:W-:Y:S04]  /*0620*/  BSSY B0, `(.L_x_8) ;  /* 0x000000d000007945 */ /* 0x000fe80003800000 */
[----:B------:R-:W-:Y:S05]  /*0630*/  @!P3 BRA `(.L_x_9) ;  /* 0x00000000002cb947 */ /* 0x000fea0003800000 */
[----:B------:R-:W-:Y:S01]  /*0640*/  ULDC.64 UR6, c[0x0][0x2c8] ;  /* 0x0000b20000067ab9 */ /* 0x000fe20000000a00 */
[----:B------:R-:W0:Y:S01]  /*0650*/  LDC.64 R44, c[0x0][0x260] ;  /* 0x00009800ff2c7b82 */ /* 0x000e220000000a00 */
[----:B------:R-:W-:-:S04]  /*0660*/  ISETP.NE.U32.AND P0, PT, RZ, UR6, PT ;  /* 0x00000006ff007c0c */ /* 0x000fc8000bf05070 */
[----:B------:R-:W-:-:S13]  /*0670*/  ISETP.NE.AND.EX P0, PT, RZ, UR7, PT, P0 ;  /* 0x00000007ff007c0c */ /* 0x000fda000bf05300 */
[----:B------:R-:W-:-:S04]  /*0680*/  @P0 LEA R2, P1, R33, UR6, 0x4 ;  /* 0x0000000621020c11 */ /* 0x000fc8000f8220ff */
[C---:B------:R-:W-:Y:S01]  /*0690*/  @P0 LEA.HI.X R3, R33.reuse, UR7, RZ, 0x4, P1 ;  /* 0x0000000721030c11 */ /* 0x040fe200088f24ff */
[----:B0-----:R-:W-:-:S04]  /*06a0*/  IMAD.WIDE.U32 R44, R33, 0x10, R44 ;  /* 0x00000010212c7825 */ /* 0x001fc800078e002c */
[----:B------:R0:W5:Y:S04]  /*06b0*/  @P0 LDG.E.128 R40, desc[UR4][R2.64] ;  /* 0x0000000402280981 */ /* 0x000168000c1e1d00 */
[----:B------:R-:W5:Y:S01]  /*06c0*/  LDG.E.128 R44, desc[UR4][R44.64] ;  /* 0x000000042c2c7981 */ /* 0x000f62000c1e1d00 */
[----:B------:R-:W-:Y:S02]  /*06d0*/  @!P0 CS2R R40, SRZ ;  /* 0x0000000000288805 */ /* 0x000fe4000001ff00 */
[----:B0-----:R-:W-:-:S07]  /*06e0*/  @!P0 CS2R R42, SRZ ;  /* 0x00000000002a8805 */ /* 0x001fce000001ff00 */
.L_x_9:
[----:B------:R-:W-:Y:S05]  /*06f0*/  BSYNC B0 ;  /* 0x0000000000007941 */ /* 0x000fea0003800000 */
.L_x_8:
[----:B------:R-:W-:Y:S02]  /*0700*/  ULDC UR6, c[0x0][0x214] ;  /* 0x0000850000067ab9 */ /* 0x000fe40000000800 */
[----:B------:R-:W-:Y:S01]  /*0710*/  ISETP.GE.AND P0, PT, R92, UR6, PT ;  /* 0x000000065c007c0c */ /* 0x000fe2000bf06270 */
[----:B------:R-:W-:Y:S02]  /*0720*/  ULDC.64 UR6, c[0x0][0x230] ;  /* 0x00008c0000067ab9 */ /* 0x000fe40000000a00 */
[----:B------:R-:W-:-:S04]  /*0730*/  LOP3.LUT P1, RZ, R54, UR6, RZ, 0xfc, !PT ;  /* 0x0000000636ff7c12 */ /* 0x000fc8000f82fcff */
[----:B------:R-:W-:-:S06]  /*0740*/  LOP3.LUT P1, RZ, R55, UR7, RZ, 0xfc, P1 ;  /* 0x0000000737ff7c12 */ /* 0x000fcc000882fcff */
[----:B------:R-:W-:Y:S07]  /*0750*/  @P0 EXIT ;  /* 0x000000000000094d */ /* 0x000fee0003800000 */
[----:B------:R-:W-:Y:S01]  /*0760*/  SHF.L.U32 R33, R30, 0x10, RZ ;  /* 0x000000101e217819 */ /* 0x000fe200000006ff */
[----:B------:R-:W-:Y:S01]  /*0770*/  IMAD.U32 R30, R27, 0x10000, RZ ;  /* 0x000100001b1e7824 */ /* 0x000fe200078e00ff */
[----:B------:R-:W-:Y:S01]  /*0780*/  SHF.L.U32 R27, R20, 0x10, RZ ;  /* 0x00000010141b7819 */ /* 0x000fe200000006ff */
[----:B------:R-:W-:Y:S01]  /*0790*/  ULDC.U8 UR6, c[0x0][0x2a0] ;  /* 0x0000a80000067ab9 */ /* 0x000fe20000000000 */
[C---:B-----5:R-:W-:Y:S01]  /*07a0*/  PRMT R76, R12.reuse, 0x7632, R76 ;  /* 0x000076320c4c7816 */ /* 0x060fe2000000004c */
[----:B------:R-:W-:Y:S01]  /*07b0*/  IMAD.U32 R36, R29, 0x10000, RZ ;  /* 0x000100001d247824 */ /* 0x000fe200078e00ff */
[----:B------:R-:W-:Y:S01]  /*07c0*/  SHF.L.U32 R20, R12, 0x10, RZ ;  /* 0x000000100c147819 */ /* 0x000fe200000006ff */
[----:B------:R-:W-:Y:S01]  /*07d0*/  IMAD.U32 R38, R41, 0x10000, RZ ;  /* 0x0001000029267824 */ /* 0x000fe200078e00ff */
[----:B------:R-:W-:Y:S01]  /*07e0*/  SHF.L.U32 R35, R28, 0x10, RZ ;  /* 0x000000101c237819 */ /* 0x000fe200000006ff */
[----:B------:R-:W-:Y:S01]  /*07f0*/  IMAD.U32 R88, R88, 0x10000, RZ ;  /* 0x0001000058587824 */ /* 0x000fe200078e00ff */
[----:B------:R-:W-:Y:S01]  /*0800*/  SHF.L.U32 R34, R31, 0x10, RZ ;  /* 0x000000101f227819 */ /* 0x000fe200000006ff */
[----:B------:R-:W-:Y:S01]  /*0810*/  IMAD.U32 R82, R82, 0x10000, RZ ;  /* 0x0001000052527824 */ /* 0x000fe200078e00ff */
[----:B------:R-:W-:Y:S01]  /*0820*/  SHF.L.U32 R32, R25, 0x10, RZ ;  /* 0x0000001019207819 */ /* 0x000fe200000006ff */
[----:B------:R-:W-:Y:S01]  /*0830*/  IMAD.U32 R77, R77, 0x10000, RZ ;  /* 0x000100004d4d7824 */ /* 0x000fe200078e00ff */
[C---:B------:R-:W-:Y:S01]  /*0840*/  PRMT R68, R4.reuse, 0x7632, R68 ;  /* 0x0000763204447816 */ /* 0x040fe20000000044 */
[----:B------:R-:W-:Y:S01]  /*0850*/  ULDC UR8, c[0x0][0x218] ;  /* 0x0000860000087ab9 */ /* 0x000fe20000000800 */
[----:B------:R-:W-:Y:S01]  /*0860*/  SHF.L.U32 R12, R4, 0x10, RZ ;  /* 0x00000010040c7819 */ /* 0x000fe200000006ff */
[----:B------:R-:W-:Y:S01]  /*0870*/  ULDC UR7, c[0x0][0x2d8] ;  /* 0x0000b60000077ab9 */ /* 0x000fe20000000800 */
[----:B------:R-:W-:Y:S01]  /*0880*/  ISETP.NE.U32.AND P0, PT, R54, RZ, PT ;  /* 0x000000ff3600720c */ /* 0x000fe20003f05070 */
[----:B------:R-:W-:Y:S01]  /*0890*/  ULDC.64 UR10, c[0x0][0x230] ;  /* 0x00008c00000a7ab9 */ /* 0x000fe20000000a00 */
[----:B------:R-:W-:Y:S01]  /*08a0*/  SHF.L.U32 R31, R24, 0x10, RZ ;  /* 0x00000010181f7819 */ /* 0x000fe200000006ff */
[----:B------:R-:W-:Y:S01]  /*08b0*/  IMAD.U32 R24, R17, 0x10000, RZ ;  /* 0x0001000011187824 */ /* 0x000fe200078e00ff */
[----:B------:R-:W-:Y:S01]  /*08c0*/  SHF.L.U32 R28, R21, 0x10, RZ ;  /* 0x00000010151c7819 */ /* 0x000fe200000006ff */
[----:B------:R-:W-:Y:S01]  /*08d0*/  IMAD.U32 R17, R15, 0x10000, RZ ;  /* 0x000100000f117824 */ /* 0x000fe200078e00ff */
[----:B------:R-:W-:-:S02]  /*08e0*/  SHF.L.U32 R25, R22, 0x10, RZ ;  /* 0x0000001016197819 */ /* 0x000fc400000006ff */
[----:B------:R-:W-:Y:S02]  /*08f0*/  PRMT R71, R9, 0x7632, R71 ;  /* 0x0000763209477816 */ /* 0x000fe40000000047 */
[----:B------:R-:W-:Y:S02]  /*0900*/  PRMT R65, R7, 0x7632, R65 ;  /* 0x0000763207417816 */ /* 0x000fe40000000041 */
[C---:B------:R-:W-:Y:S01]  /*0910*/  PRMT R61, R44.reuse, 0x7632, R61 ;  /* 0x000076322c3d7816 */ /* 0x040fe2000000003d */
[----:B------:R-:W-:Y:S01]  /*0920*/  IMAD.U32 R71, R71, 0x10000, RZ ;  /* 0x0001000047477824 */ /* 0x000fe200078e00ff */
[----:B------:R-:W-:Y:S01]  /*0930*/  SHF.L.U32 R4, R44, 0x10, RZ ;  /* 0x000000102c047819 */ /* 0x000fe200000006ff */
[----:B------:R-:W-:Y:S01]  /*0940*/  IMAD.U32 R65, R65, 0x10000, RZ ;  /* 0x0001000041417824 */ /* 0x000fe200078e00ff */
[----:B------:R-:W-:Y:S02]  /*0950*/  PRMT R58, R40, 0x7632, R58 ;  /* 0x00007632283a7816 */ /* 0x000fe4000000003a */
[----:B------:R-:W-:-:S02]  /*0960*/  PRMT R52, R43, 0x7632, R52 ;  /* 0x000076322b347816 */ /* 0x000fc40000000034 */
[----:B------:R-:W-:Y:S01]  /*0970*/  SHF.L.U32 R29, R26, 0x10, RZ ;  /* 0x000000101a1d7819 */ /* 0x000fe200000006ff */
[----:B------:R-:W-:Y:S01]  /*0980*/  IMAD.U32 R58, R58, 0x10000, RZ ;  /* 0x000100003a3a7824 */ /* 0x000fe200078e00ff */
[----:B------:R-:W-:Y:S01]  /*0990*/  SHF.L.U32 R21, R18, 0x10, RZ ;  /* 0x0000001012157819 */ /* 0x000fe200000006ff */
[----:B------:R-:W-:Y:S01]  /*09a0*/  IMAD.U32 R52, R52, 0x10000, RZ ;  /* 0x0001000034347824 */ /* 0x000fe200078e00ff */
[----:B------:R-:W-:Y:S02]  /*09b0*/  SHF.L.U32 R22, R19, 0x10, RZ ;  /* 0x0000001013167819 */ /* 0x000fe400000006ff */
[----:B------:R-:W-:Y:S02]  /*09c0*/  PRMT R75, R13, 0x7632, R75 ;  /* 0x000076320d4b7816 */ /* 0x000fe4000000004b */
[----:B------:R-:W-:Y:S02]  /*09d0*/  PRMT R74, R14, 0x7632, R74 ;  /* 0x000076320e4a7816 */ /* 0x000fe4000000004a */
[----:B------:R-:W-:-:S02]  /*09e0*/  PRMT R73, R15, 0x7632, R73 ;  /* 0x000076320f497816 */ /* 0x000fc40000000049 */
[----:B------:R-:W-:Y:S02]  /*09f0*/  PRMT R72, R8, 0x7632, R72 ;  /* 0x0000763208487816 */ /* 0x000fe40000000048 */
[----:B------:R-:W-:Y:S02]  /*0a00*/  PRMT R70, R10, 0x7632, R70 ;  /* 0x000076320a467816 */ /* 0x000fe40000000046 */
[----:B------:R-:W-:Y:S02]  /*0a10*/  PRMT R69, R11, 0x7632, R69 ;  /* 0x000076320b457816 */ /* 0x000fe40000000045 */
        /* <DEDUP_REMOVED lines=11> */
[----:B------:R-:W-:Y:S02]  /*0ad0*/  ISETP.NE.AND P3, PT, RZ, UR6, PT ;  /* 0x00000006ff007c0c */ /* 0x000fe4000bf65270 */
[----:B------:R-:W-:Y:S02]  /*0ae0*/  SHF.L.U32 R26, R23, 0x10, RZ ;  /* 0x00000010171a7819 */ /* 0x000fe400000006ff */
[----:B------:R-:W-:Y:S02]  /*0af0*/  SHF.L.U32 R19, R13, 0x10, RZ ;  /* 0x000000100d137819 */ /* 0x000fe400000006ff */
[----:B------:R-:W-:-:S02]  /*0b00*/  SHF.L.U32 R18, R14, 0x10, RZ ;  /* 0x000000100e127819 */ /* 0x000fc400000006ff */
[----:B------:R-:W-:Y:S02]  /*0b10*/  SHF.L.U32 R23, R16, 0x10, RZ ;  /* 0x0000001010177819 */ /* 0x000fe400000006ff */
[----:B------:R-:W-:Y:S02]  /*0b20*/  SHF.L.U32 R15, R9, 0x10, RZ ;  /* 0x00000010090f7819 */ /* 0x000fe400000006ff */
[----:B------:R-:W-:Y:S02]  /*0b30*/  SHF.L.U32 R14, R10, 0x10, RZ ;  /* 0x000000100a0e7819 */ /* 0x000fe400000006ff */
[----:B------:R-:W-:Y:S01]  /*0b40*/  SHF.L.U32 R13, R11, 0x10, RZ ;  /* 0x000000100b0d7819 */ /* 0x000fe200000006ff */
[----:B------:R-:W-:Y:S01]  /*0b50*/  IMAD.U32 R11, R5, 0x10000, RZ ;  /* 0x00010000050b7824 */ /* 0x000fe200078e00ff */
[----:B------:R-:W-:Y:S01]  /*0b60*/  SHF.L.U32 R16, R8, 0x10, RZ ;  /* 0x0000001008107819 */ /* 0x000fe200000006ff */
[----:B------:R-:W-:Y:S01]  /*0b70*/  IMAD.U32 R5, R51, 0x10000, RZ ;  /* 0x0001000033057824 */ /* 0x000fe200078e00ff */
[----:B------:R-:W-:-:S02]  /*0b80*/  SHF.L.U32 R10, R6, 0x10, RZ ;  /* 0x00000010060a7819 */ /* 0x000fc400000006ff */
[----:B------:R-:W-:Y:S02]  /*0b90*/  SHF.L.U32 R9, R7, 0x10, RZ ;  /* 0x0000001007097819 */ /* 0x000fe400000006ff */
[----:B------:R-:W-:Y:S02]  /*0ba0*/  ISETP.NE.AND.EX P0, PT, R55, RZ, PT, P0 ;  /* 0x000000ff3700720c */ /* 0x000fe40003f05300 */
[----:B------:R-:W-:Y:S02]  /*0bb0*/  SHF.L.U32 R8, R48, 0x10, RZ ;  /* 0x0000001030087819 */ /* 0x000fe400000006ff */
[----:B------:R-:W-:Y:S02]  /*0bc0*/  SHF.L.U32 R7, R49, 0x10, RZ ;  /* 0x0000001031077819 */ /* 0x000fe400000006ff */
[----:B------:R-:W-:Y:S02]  /*0bd0*/  SHF.L.U32 R6, R50, 0x10, RZ ;  /* 0x0000001032067819 */ /* 0x000fe400000006ff */
[----:B------:R-:W-:-:S02]  /*0be0*/  SHF.L.U32 R3, R45, 0x10, RZ ;  /* 0x000000102d037819 */ /* 0x000fc400000006ff */
[----:B------:R-:W-:Y:S02]  /*0bf0*/  SHF.L.U32 R2, R46, 0x10, RZ ;  /* 0x000000102e027819 */ /* 0x000fe400000006ff */
[----:B------:R-:W-:Y:S02]  /*0c00*/  SHF.L.U32 R0, R47, 0x10, RZ ;  /* 0x000000102f007819 */ /* 0x000fe400000006ff */
        /* <DEDUP_REMOVED lines=36> */
[----:B------:R-:W-:-:S07]  /*0e50*/  P2R R94, PR, RZ, 0x8 ;  /* 0x00000008ff5e7803 */ /* 0x000fce0000000000 */
.L_x_151:
[----:B------:R-:W0:Y:S02]  /*0e60*/  @P0 LDC.64 R48, c[0x0][0x270] ;  /* 0x00009c00ff300b82 */ /* 0x000e240000000a00 */
[----:B0-----:R-:W-:-:S06]  /*0e70*/  @P0 IMAD.WIDE R48, R92, 0x2, R48 ;  /* 0x000000025c300825 */ /* 0x001fcc00078e0230 */
[----:B------:R-:W2:Y:S01]  /*0e80*/  @P0 LDG.E.U16 R48, desc[UR4][R48.64] ;  /* 0x0000000430300981 */ /* 0x000ea2000c1e1500 */
[----:B------:R-:W-:Y:S01]  /*0e90*/  IMAD R50, R92, UR8, RZ ;  /* 0x000000085c327c24 */ /* 0x000fe2000f8e02ff */
[----:B------:R-:W-:Y:S01]  /*0ea0*/  HFMA2.MMA R138, -RZ, RZ, 1.875, 0 ;  /* 0x3f800000ff8a7435 */ /* 0x000fe200000001ff */
[----:B------:R-:W-:Y:S01]  /*0eb0*/  BSSY B0, `(.L_x_10) ;  /* 0x0000068000007945 */ /* 0x000fe20003800000 */
[----:B------:R-:W0:Y:S02]  /*0ec0*/  S2R R137, SR_TID.X ;  /* 0x0000000000897919 */ /* 0x000e240000002100 */
[----:B------:R-:W-:-:S04]  /*0ed0*/  SHF.R.S32.HI R51, RZ, 0x1f, R50 ;  /* 0x0000001fff337819 */ /* 0x000fc80000011432 */
[----:B------:R-:W-:Y:S02]  /*0ee0*/  LEA.HI R50, R51, R50, RZ, 0x3 ;  /* 0x0000003233327211 */ /* 0x000fe400078f18ff */
[----:B0-----:R-:W-:-:S04]  /*0ef0*/  LOP3.LUT R137, R137, 0x1f, RZ, 0xc0, !PT ;  /* 0x0000001f89897812 */ /* 0x001fc800078ec0ff */
[----:B------:R-:W-:-:S04]  /*0f00*/  LEA.HI.SX32 R136, R50, R137, 0x1d ;  /* 0x0000008932887211 */ /* 0x000fc800078feaff */
[----:B------:R-:W-:Y:S02]  /*0f10*/  MOV R139, R136 ;  /* 0x00000088008b7202 */ /* 0x000fe40000000f00 */
[----:B--2---:R-:W-:Y:S01]  /*0f20*/  @P0 SHF.L.U32 R138, R48, 0x10, RZ ;  /* 0x00000010308a0819 */ /* 0x004fe200000006ff */
[----:B-----5:R-:W-:Y:S06]  /*0f30*/  @!P2 BRA `(.L_x_11) ;  /* 0x00000004007ca947 */ /* 0x020fec0003800000 */
[----:B------:R-:W0:Y:S01]  /*0f40*/  LDC.64 R48, c[0x0][0x220] ;  /* 0x00008800ff307b82 */ /* 0x000e220000000a00 */
[----:B------:R-:W-:-:S04]  /*0f50*/  ISETP.NE.U32.AND P3, PT, RZ, UR10, PT ;  /* 0x0000000aff007c0c */ /* 0x000fc8000bf65070 */
[----:B------:R-:W-:-:S13]  /*0f60*/  ISETP.NE.AND.EX P3, PT, RZ, UR11, PT, P3 ;  /* 0x0000000bff007c0c */ /* 0x000fda000bf65330 */
[----:B------:R-:W-:-:S04]  /*0f70*/  @P3 LEA R106, P4, R136, UR10, 0x4 ;  /* 0x0000000a886a3c11 */ /* 0x000fc8000f8820ff */
[C---:B------:R-:W-:Y:S01]  /*0f80*/  @P3 LEA.HI.X R107, R136.reuse, UR11, RZ, 0x4, P4 ;  /* 0x0000000b886b3c11 */ /* 0x040fe2000a0f24ff */
[----:B0-----:R-:W-:-:S04]  /*0f90*/  IMAD.WIDE.U32 R48, R136, 0x10, R48 ;  /* 0x0000001088307825 */ /* 0x001fc800078e0030 */
[----:B------:R0:W5:Y:S04]  /*0fa0*/  @P3 LDG.E.128 R40, desc[UR4][R106.64] ;  /* 0x000000046a283981 */ /* 0x000168000c1e1d00 */
[----:B------:R-:W2:Y:S01]  /*0fb0*/  LDG.E.128 R48, desc[UR4][R48.64] ;  /* 0x0000000430307981 */ /* 0x000ea2000c1e1d00 */
[----:B------:R-:W-:-:S04]  /*0fc0*/  ISETP.NE.U32.AND P3, PT, RZ, UR10, PT ;  /* 0x0000000aff007c0c */ /* 0x000fc8000bf65070 */
[----:B------:R-:W-:Y:S02]  /*0fd0*/  ISETP.NE.AND.EX P3, PT, RZ, UR11, PT, P3 ;  /* 0x0000000bff007c0c */ /* 0x000fe4000bf65330 */
[C---:B--2---:R-:W-:Y:S02]  /*0fe0*/  SHF.L.U32 R97, R48.reuse, 0x10, RZ ;  /* 0x0000001030617819 */ /* 0x044fe400000006ff */
[----:B------:R-:W-:-:S03]  /*0ff0*/  PRMT R96, R48, 0x7632, R96 ;  /* 0x0000763230607816 */ /* 0x000fc60000000060 */
[----:B------:R-:W-:-:S06]  /*1000*/  FMUL.FTZ R97, R97, R138 ;  /* 0x0000008a61617220 */ /* 0x000fcc0000410000 */
[----:B0-----:R-:W-:Y:S05]  /*1010*/  @P3 BRA `(.L_x_12) ;  /* 0x0000000000083947 */ /* 0x001fea0003800000 */
[----:B------:R-:W-:Y:S05]  /*1020*/  @P1 BRA `(.L_x_13) ;  /* 0x00000000000c1947 */ /* 0x000fea0003800000 */
[----:B------:R-:W-:Y:S05]  /*1030*/  BRA `(.L_x_14) ;  /* 0x0000000000107947 */ /* 0x000fea0003800000 */
.L_x_12:
[----:B-----5:R-:W-:-:S05]  /*1040*/  SHF.L.U32 R48, R40, 0x10, RZ ;  /* 0x0000001028307819 */ /* 0x020fca00000006ff */
[----:B------:R-:W-:-:S07]  /*1050*/  FADD.FTZ R97, R48, R97 ;  /* 0x0000006130617221 */ /* 0x000fce0000010000 */
.L_x_13:
[----:B------:R-:W-:-:S04]  /*1060*/  F2FP.BF16.F32.PACK_AB R48, RZ, R97 ;  /* 0x00000061ff30723e */ /* 0x000fc800000010ff */
[----:B------:R-:W-:-:S07]  /*1070*/  PRMT R44, R48, 0x7610, R44 ;  /* 0x00007610302c7816 */ /* 0x000fce000000002c */
.L_x_14:
[----:B------:R-:W-:-:S04]  /*1080*/  IMAD.U32 R107, R96, 0x10000, RZ ;  /* 0x00010000606b7824 */ /* 0x000fc800078e00ff */
[----:B------:R-:W-:Y:S01]  /*1090*/  FMUL.FTZ R96, R107, R138 ;  /* 0x0000008a6b607220 */ /* 0x000fe20000410000 */
[----:B------:R-:W-:Y:S06]  /*10a0*/  @P3 BRA `(.L_x_15) ;  /* 0x0000000000083947 */ /* 0x000fec0003800000 */
[----:B------:R-:W-:Y:S05]  /*10b0*/  @P1 BRA `(.L_x_16) ;  /* 0x0000000000101947 */ /* 0x000fea0003800000 */
[----:B------:R-:W-:Y:S05]  /*10c0*/  BRA `(.L_x_17) ;  /* 0x0000000000147947 */ /* 0x000fea0003800000 */
.L_x_15:
[----:B-----5:R-:W-:-:S04]  /*10d0*/  PRMT R48, R40, 0x7632, R48 ;  /* 0x0000763228307816 */ /* 0x020fc80000000030 */
[----:B------:R-:W-:-:S05]  /*10e0*/  SHF.L.U32 R107, R48, 0x10, RZ ;  /* 0x00000010306b7819 */ /* 0x000fca00000006ff */
[----:B------:R-:W-:-:S07]  /*10f0*/  FADD.FTZ R96, R107, R96 ;  /* 0x000000606b607221 */ /* 0x000fce0000010000 */
.L_x_16:
[----:B------:R-:W-:-:S04]  /*1100*/  F2FP.BF16.F32.PACK_AB R48, RZ, R96 ;  /* 0x00000060ff30723e */ /* 0x000fc800000010ff */
[----:B------:R-:W-:-:S07]  /*1110*/  PRMT R44, R44, 0x5410, R48 ;  /* 0x000054102c2c7816 */ /* 0x000fce0000000030 */
.L_x_17:
[C---:B------:R-:W-:Y:S02]  /*1120*/  SHF.L.U32 R107, R49.reuse, 0x10, RZ ;  /* 0x00000010316b7819 */ /* 0x040fe400000006ff */
[----:B------:R-:W-:-:S03]  /*1130*/  PRMT R49, R49, 0x7632, R49 ;  /* 0x0000763231317816 */ /* 0x000fc60000000031 */
[----:B------:R-:W-:Y:S01]  /*1140*/  FMUL.FTZ R107, R107, R138 ;  /* 0x0000008a6b6b7220 */ /* 0x000fe20000410000 */
[----:B------:R-:W-:Y:S06]  /*1150*/  @P3 BRA `(.L_x_18) ;  /* 0x0000000000083947 */ /* 0x000fec0003800000 */
[----:B------:R-:W-:Y:S05]  /*1160*/  @P1 BRA `(.L_x_19) ;  /* 0x00000000000c1947 */ /* 0x000fea0003800000 */
[----:B------:R-:W-:Y:S05]  /*1170*/  BRA `(.L_x_20) ;  /* 0x0000000000107947 */ /* 0x000fea0003800000 */
.L_x_18:
[----:B-----5:R-:W-:-:S05]  /*1180*/  SHF.L.U32 R48, R41, 0x10, RZ ;  /* 0x0000001029307819 */ /* 0x020fca00000006ff */
[----:B------:R-:W-:-:S07]  /*1190*/  FADD.FTZ R107, R48, R107 ;  /* 0x0000006b306b7221 */ /* 0x000fce0000010000 */
.L_x_19:
[----:B------:R-:W-:-:S04]  /*11a0*/  F2FP.BF16.F32.PACK_AB R48, RZ, R107 ;  /* 0x0000006bff30723e */ /* 0x000fc800000010ff */
[----:B------:R-:W-:-:S07]  /*11b0*/  PRMT R45, R48, 0x7610, R45 ;  /* 0x00007610302d7816 */ /* 0x000fce000000002d */
.L_x_20:
[----:B------:R-:W-:-:S05]  /*11c0*/  SHF.L.U32 R49, R49, 0x10, RZ ;  /* 0x0000001031317819 */ /* 0x000fca00000006ff */
[----:B------:R-:W-:Y:S01]  /*11d0*/  FMUL.FTZ R106, R49, R138 ;  /* 0x0000008a316a7220 */ /* 0x000fe20000410000 */
[----:B------:R-:W-:Y:S06]  /*11e0*/  @P3 BRA `(.L_x_21) ;  /* 0x0000000000083947 */ /* 0x000fec0003800000 */
[----:B------:R-:W-:Y:S05]  /*11f0*/  @P1 BRA `(.L_x_22) ;  /* 0x0000000000101947 */ /* 0x000fea0003800000 */
[----:B------:R-:W-:Y:S05]  /*1200*/  BRA `(.L_x_23) ;  /* 0x0000000000147947 */ /* 0x000fea0003800000 */
.L_x_21:
[----:B-----5:R-:W-:-:S04]  /*1210*/  PRMT R48, R41, 0x7632, R48 ;  /* 0x0000763229307816 */ /* 0x020fc80000000030 */
[----:B------:R-:W-:-:S05]  /*1220*/  SHF.L.U32 R49, R48, 0x10, RZ ;  /* 0x0000001030317819 */ /* 0x000fca00000006ff */
[----:B------:R-:W-:-:S07]  /*1230*/  FADD.FTZ R106, R49, R106 ;  /* 0x0000006a316a7221 */ /* 0x000fce0000010000 */
.L_x_22:
[----:B------:R-:W-:-:S04]  /*1240*/  F2FP.BF16.F32.PACK_AB R48, RZ, R106 ;  /* 0x0000006aff30723e */ /* 0x000fc800000010ff */
[----:B------:R-:W-:-:S07]  /*1250*/  PRMT R45, R45, 0x5410, R48 ;  /* 0x000054102d2d7816 */ /* 0x000fce0000000030 */
.L_x_23:
[C---:B------:R-:W-:Y:S01]  /*1260*/  IMAD.U32 R49, R50.reuse, 0x10000, RZ ;  /* 0x0001000032317824 */ /* 0x040fe200078e00ff */
[----:B------:R-:W-:-:S03]  /*1270*/  PRMT R50, R50, 0x7632, R50 ;  /* 0x0000763232327816 */ /* 0x000fc60000000032 */
[----:B------:R-:W-:Y:S01]  /*1280*/  FMUL.FTZ R120, R49, R138 ;  /* 0x0000008a31787220 */ /* 0x000fe20000410000 */
[----:B------:R-:W-:Y:S06]  /*1290*/  @P3 BRA `(.L_x_24) ;  /* 0x0000000000083947 */ /* 0x000fec0003800000 */
[----:B------:R-:W-:Y:S05]  /*12a0*/  @P1 BRA `(.L_x_25) ;  /* 0x00000000000c1947 */ /* 0x000fea0003800000 */
[----:B------:R-:W-:Y:S05]  /*12b0*/  BRA `(.L_x_26) ;  /* 0x0000000000107947 */ /* 0x000fea0003800000 */
.L_x_24:
[----:B-----5:R-:W-:-:S05]  /*12c0*/  SHF.L.U32 R49, R42, 0x10, RZ ;  /* 0x000000102a317819 */ /* 0x020fca00000006ff */
[----:B------:R-:W-:-:S07]  /*12d0*/  FADD.FTZ R120, R49, R120 ;  /* 0x0000007831787221 */ /* 0x000fce0000010000 */
.L_x_25:
[----:B------:R-:W-:-:S04]  /*12e0*/  F2FP.BF16.F32.PACK_AB R48, RZ, R120 ;  /* 0x00000078ff30723e */ /* 0x000fc800000010ff */
[----:B------:R-:W-:-:S07]  /*12f0*/  PRMT R46, R48, 0x7610, R46 ;  /* 0x00007610302e7816 */ /* 0x000fce000000002e */
.L_x_26:
[----:B------:R-:W-:-:S05]  /*1300*/  SHF.L.U32 R119, R50, 0x10, RZ ;  /* 0x0000001032777819 */ /* 0x000fca00000006ff */
[----:B------:R-:W-:Y:S01]  /*1310*/  FMUL.FTZ R119, R119, R138 ;  /* 0x0000008a77777220 */ /* 0x000fe20000410000 */
[----:B------:R-:W-:Y:S06]  /*1320*/  @P3 BRA `(.L_x_27) ;  /* 0x0000000000083947 */ /* 0x000fec0003800000 */
[----:B------:R-:W-:Y:S05]  /*1330*/  @P1 BRA `(.L_x_28) ;  /* 0x0000000000101947 */ /* 0x000fea0003800000 */
[----:B------:R-:W-:Y:S05]  /*1340*/  BRA `(.L_x_29) ;  /* 0x0000000000147947 */ /* 0x000fea0003800000 */
.L_x_27:
[----:B-----5:R-:W-:-:S04]  /*1350*/  PRMT R48, R42, 0x7632, R48 ;  /* 0x000076322a307816 */ /* 0x020fc80000000030 */
[----:B------:R-:W-:-:S05]  /*1360*/  SHF.L.U32 R48, R48, 0x10, RZ ;  /* 0x0000001030307819 */ /* 0x000fca00000006ff */
[----:B------:R-:W-:-:S07]  /*1370*/  FADD.FTZ R119, R48, R119 ;  /* 0x0000007730777221 */ /* 0x000fce0000010000 */
.L_x_28:
[----:B------:R-:W-:-:S04]  /*1380*/  F2FP.BF16.F32.PACK_AB R48, RZ, R119 ;  /* 0x00000077ff30723e */ /* 0x000fc800000010ff */
[----:B------:R-:W-:-:S07]  /*1390*/  PRMT R46, R46, 0x5410, R48 ;  /* 0x000054102e2e7816 */ /* 0x000fce0000000030 */
.L_x_29:
[C---:B------:R-:W-:Y:S02]  /*13a0*/  SHF.L.U32 R49, R51.reuse, 0x10, RZ ;  /* 0x0000001033317819 */ /* 0x040fe400000006ff */
[----:B------:R-:W-:-:S03]  /*13b0*/  PRMT R51, R51, 0x7632, R51 ;  /* 0x0000763233337816 */ /* 0x000fc60000000033 */
[----:B------:R-:W-:Y:S01]  /*13c0*/  FMUL.FTZ R126, R49, R138 ;  /* 0x0000008a317e7220 */ /* 0x000fe20000410000 */
[----:B------:R-:W-:Y:S06]  /*13d0*/  @P3 BRA `(.L_x_30) ;  /* 0x0000000000083947 */ /* 0x000fec0003800000 */
[----:B------:R-:W-:Y:S05]  /*13e0*/  @P1 BRA `(.L_x_31) ;  /* 0x00000000000c1947 */ /* 0x000fea0003800000 */
[----:B------:R-:W-:Y:S05]  /*13f0*/  BRA `(.L_x_32) ;  /* 0x0000000000107947 */ /* 0x000fea0003800000 */
.L_x_30:
[----:B-----5:R-:W-:-:S05]  /*1400*/  SHF.L.U32 R49, R43, 0x10, RZ ;  /* 0x000000102b317819 */ /* 0x020fca00000006ff */
[----:B------:R-:W-:-:S07]  /*1410*/  FADD.FTZ R126, R49, R126 ;  /* 0x0000007e317e7221 */ /* 0x000fce0000010000 */
.L_x_31:
[----:B------:R-:W-:-:S04]  /*1420*/  F2FP.BF16.F32.PACK_AB R48, RZ, R126 ;  /* 0x0000007eff30723e */ /* 0x000fc800000010ff */
[----:B------:R-:W-:-:S07]  /*1430*/  PRMT R47, R48, 0x7610, R47 ;  /* 0x00007610302f7816 */ /* 0x000fce000000002f */
.L_x_32:
[----:B------:R-:W-:-:S04]  /*1440*/  IMAD.U32 R51, R51, 0x10000, RZ ;  /* 0x0001000033337824 */ /* 0x000fc800078e00ff */
[----:B------:R-:W-:Y:S01]  /*1450*/  FMUL.FTZ R127, R51, R138 ;  /* 0x0000008a337f7220 */ /* 0x000fe20000410000 */
[----:B------:R-:W-:Y:S06]  /*1460*/  @P3 BRA `(.L_x_33) ;  /* 0x0000000000083947 */ /* 0x000fec0003800000 */
[----:B------:R-:W-:Y:S05]  /*1470*/  @P1 BRA `(.L_x_34) ;  /* 0x0000000000101947 */ /* 0x000fea0003800000 */
[----:B------:R-:W-:Y:S05]  /*1480*/  BRA `(.L_x_35) ;  /* 0x0000000000147947 */ /* 0x000fea0003800000 */
.L_x_33:
[----:B-----5:R-:W-:-:S04]  /*1490*/  PRMT R48, R43, 0x7632, R48 ;  /* 0x000076322b307816 */ /* 0x020fc80000000030 */
[----:B------:R-:W-:-:S05]  /*14a0*/  SHF.L.U32 R48, R48, 0x10, RZ ;  /* 0x0000001030307819 */ /* 0x000fca00000006ff */
[----:B------:R-:W-:-:S07]  /*14b0*/  FADD.FTZ R127, R48, R127 ;  /* 0x0000007f307f7221 */ /* 0x000fce0000010000 */
.L_x_34:
[----:B------:R-:W-:-:S04]  /*14c0*/  F2FP.BF16.F32.PACK_AB R48, RZ, R127 ;  /* 0x0000007fff30723e */ /* 0x000fc800000010ff */
[----:B------:R-:W-:-:S07]  /*14d0*/  PRMT R47, R47, 0x5410, R48 ;  /* 0x000054102f2f7816 */ /* 0x000fce0000000030 */
.L_x_35:
[----:B------:R-:W0:Y:S01]  /*14e0*/  @P1 LDC.64 R48, c[0x0][0x238] ;  /* 0x00008e00ff301b82 */ /* 0x000e220000000a00 */
[C---:B------:R-:W-:Y:S02]  /*14f0*/  IADD3 R139, R136.reuse, 0x20, RZ ;  /* 0x00000020888b7810 */ /* 0x040fe40007ffe0ff */
[----:B0-----:R-:W-:-:S04]  /*1500*/  @P1 LEA R48, P3, R136, R48, 0x4 ;  /* 0x0000003088301211 */ /* 0x001fc800078620ff */
[----:B------:R-:W-:-:S05]  /*1510*/  @P1 LEA.HI.X R49, R136, R49, RZ, 0x4, P3 ;  /* 0x0000003188311211 */ /* 0x000fca00018f24ff */
[----:B------:R0:W-:Y:S04]  /*1520*/  @P1 STG.E.128 desc[UR4][R48.64], R44 ;  /* 0x0000002c30001986 */ /* 0x0001e8000c101d04 */
.L_x_11:
[----:B------:R-:W-:Y:S05]  /*1530*/  BSYNC B0 ;  /* 0x0000000000007941 */ /* 0x000fea0003800000 */
.L_x_10:
[----:B------:R-:W-:Y:S01]  /*1540*/  ISETP.GE.U32.AND P3, PT, R37, 0x40, PT ;  /* 0x000000402500780c */ /* 0x000fe20003f66070 */
[----:B------:R-:W-:-:S12]  /*1550*/  BSSY B0, `(.L_x_36) ;  /* 0x0000061000007945 */ /* 0x000fd80003800000 */
[----:B------:R-:W-:Y:S05]  /*1560*/  @!P3 BRA `(.L_x_37) ;  /* 0x00000004007cb947 */ /* 0x000fea0003800000 */
[----:B0-----:R-:W0:Y:S01]  /*1570*/  LDC.64 R48, c[0x0][0x220] ;  /* 0x00008800ff307b82 */ /* 0x001e220000000a00 */
[----:B------:R-:W-:-:S04]  /*1580*/  ISETP.NE.U32.AND P3, PT, RZ, UR10, PT ;  /* 0x0000000aff007c0c */ /* 0x000fc8000bf65070 */
[----:B------:R-:W-:-:S13]  /*1590*/  ISETP.NE.AND.EX P3, PT, RZ, UR11, PT, P3 ;  /* 0x0000000bff007c0c */ /* 0x000fda000bf65330 */
[----:B------:R-:W-:-:S04]  /*15a0*/  @P3 LEA R108, P4, R139, UR10, 0x4 ;  /* 0x0000000a8b6c3c11 */ /* 0x000fc8000f8820ff */
[C---:B------:R-:W-:Y:S01]  /*15b0*/  @P3 LEA.HI.X R109, R139.reuse, UR11, RZ, 0x4, P4 ;  /* 0x0000000b8b6d3c11 */ /* 0x040fe2000a0f24ff */
[----:B0-----:R-:W-:-:S04]  /*15c0*/  IMAD.WIDE.U32 R48, R139, 0x10, R48 ;  /* 0x000000108b307825 */ /* 0x001fc800078e0030 */
[----:B-----5:R0:W5:Y:S04]  /*15d0*/  @P3 LDG.E.128 R40, desc[UR4][R108.64] ;  /* 0x000000046c283981 */ /* 0x020168000c1e1d00 */
        /* <DEDUP_REMOVED lines=9> */
.L_x_38:
[----:B-----5:R-:W-:-:S05]  /*1670*/  SHF.L.U32 R99, R40, 0x10, RZ ;  /* 0x0000001028637819 */ /* 0x020fca00000006ff */
[----:B------:R-:W-:-:S07]  /*1680*/  FADD.FTZ R98, R99, R98 ;  /* 0x0000006263627221 */ /* 0x000fce0000010000 */
.L_x_39:
[----:B------:R-:W-:-:S04]  /*1690*/  F2FP.BF16.F32.PACK_AB R48, RZ, R98 ;  /* 0x00000062ff30723e */ /* 0x000fc800000010ff */
[----:B------:R-:W-:-:S07]  /*16a0*/  PRMT R44, R48, 0x7610, R44 ;  /* 0x00007610302c7816 */ /* 0x000fce000000002c */
.L_x_40:
[----:B------:R-:W-:-:S05]  /*16b0*/  SHF.L.U32 R117, R117, 0x10, RZ ;  /* 0x0000001075757819 */ /* 0x000fca00000006ff */
[----:B------:R-:W-:Y:S01]  /*16c0*/  FMUL.FTZ R99, R117, R138 ;  /* 0x0000008a75637220 */ /* 0x000fe20000410000 */
[----:B------:R-:W-:Y:S06]  /*16d0*/  @P3 BRA `(.L_x_41) ;  /* 0x0000000000083947 */ /* 0x000fec0003800000 */
[----:B------:R-:W-:Y:S05]  /*16e0*/  @P1 BRA `(.L_x_42) ;  /* 0x0000000000101947 */ /* 0x000fea0003800000 */
[----:B------:R-:W-:Y:S05]  /*16f0*/  BRA `(.L_x_43) ;  /* 0x0000000000147947 */ /* 0x000fea0003800000 */
.L_x_41:
[----:B-----5:R-:W-:-:S05]  /*1700*/  PRMT R48, R40, 0x7632, R48 ;  /* 0x0000763228307816 */ /* 0x020fca0000000030 */
[----:B------:R-:W-:-:S04]  /*1710*/  IMAD.U32 R48, R48, 0x10000, RZ ;  /* 0x0001000030307824 */ /* 0x000fc800078e00ff */
[----:B------:R-:W-:-:S07]  /*1720*/  FADD.FTZ R99, R48, R99 ;  /* 0x0000006330637221 */ /* 0x000fce0000010000 */
.L_x_42:
[----:B------:R-:W-:-:S04]  /*1730*/  F2FP.BF16.F32.PACK_AB R48, RZ, R99 ;  /* 0x00000063ff30723e */ /* 0x000fc800000010ff */
[----:B------:R-:W-:-:S07]  /*1740*/  PRMT R44, R44, 0x5410, R48 ;  /* 0x000054102c2c7816 */ /* 0x000fce0000000030 */
.L_x_43:
[C---:B------:R-:W-:Y:S02]  /*1750*/  SHF.L.U32 R109, R49.reuse, 0x10, RZ ;  /* 0x00000010316d7819 */ /* 0x040fe400000006ff */
[----:B------:R-:W-:-:S03]  /*1760*/  PRMT R49, R49, 0x7632, R49 ;  /* 0x0000763231317816 */ /* 0x000fc60000000031 */
[----:B------:R-:W-:Y:S01]  /*1770*/  FMUL.FTZ R108, R109, R138 ;  /* 0x0000008a6d6c7220 */ /* 0x000fe20000410000 */
[----:B------:R-:W-:Y:S06]  /*1780*/  @P3 BRA `(.L_x_44) ;  /* 0x0000000000083947 */ /* 0x000fec0003800000 */
[----:B------:R-:W-:Y:S05]  /*1790*/  @P1 BRA `(.L_x_45) ;  /* 0x00000000000c1947 */ /* 0x000fea0003800000 */
[----:B------:R-:W-:Y:S05]  /*17a0*/  BRA `(.L_x_46) ;  /* 0x0000000000107947 */ /* 0x000fea0003800000 */
.L_x_44:
[----:B-----5:R-:W-:-:S05]  /*17b0*/  SHF.L.U32 R109, R41, 0x10, RZ ;  /* 0x00000010296d7819 */ /* 0x020fca00000006ff */
[----:B------:R-:W-:-:S07]  /*17c0*/  FADD.FTZ R108, R109, R108 ;  /* 0x0000006c6d6c7221 */ /* 0x000fce0000010000 */
.L_x_45:
[----:B------:R-:W-:-:S04]  /*17d0*/  F2FP.BF16.F32.PACK_AB R48, RZ, R108 ;  /* 0x0000006cff30723e */ /* 0x000fc800000010ff */
[----:B------:R-:W-:-:S07]  /*17e0*/  PRMT R45, R48, 0x7610, R45 ;  /* 0x00007610302d7816 */ /* 0x000fce000000002d */
.L_x_46:
[----:B------:R-:W-:-:S05]  /*17f0*/  SHF.L.U32 R49, R49, 0x10, RZ ;  /* 0x0000001031317819 */ /* 0x000fca00000006ff */
[----:B------:R-:W-:Y:S01]  /*1800*/  FMUL.FTZ R109, R49, R138 ;  /* 0x0000008a316d7220 */ /* 0x000fe20000410000 */
[----:B------:R-:W-:Y:S06]  /*1810*/  @P3 BRA `(.L_x_47) ;  /* 0x0000000000083947 */ /* 0x000fec0003800000 */
[----:B------:R-:W-:Y:S05]  /*1820*/  @P1 BRA `(.L_x_48) ;  /* 0x0000000000101947 */ /* 0x000fea0003800000 */
[----:B------:R-:W-:Y:S05]  /*1830*/  BRA `(.L_x_49) ;  /* 0x0000000000147947 */ /* 0x000fea0003800000 */
.L_x_47:
[----:B-----5:R-:W-:-:S04]  /*1840*/  PRMT R48, R41, 0x7632, R48 ;  /* 0x0000763229307816 */ /* 0x020fc80000000030 */
[----:B------:R-:W-:-:S05]  /*1850*/  SHF.L.U32 R48, R48, 0x10, RZ ;  /* 0x0000001030307819 */ /* 0x000fca00000006ff */
[----:B------:R-:W-:-:S07]  /*1860*/  FADD.FTZ R109, R48, R109 ;  /* 0x0000006d306d7221 */ /* 0x000fce0000010000 */
.L_x_48:
[----:B------:R-:W-:-:S04]  /*1870*/  F2FP.BF16.F32.PACK_AB R48, RZ, R109 ;  /* 0x0000006dff30723e */ /* 0x000fc800000010ff */
[----:B------:R-:W-:-:S07]  /*1880*/  PRMT R45, R45, 0x5410, R48 ;  /* 0x000054102d2d7816 */ /* 0x000fce0000000030 */
.L_x_49:
[C---:B------:R-:W-:Y:S02]  /*1890*/  SHF.L.U32 R49, R50.reuse, 0x10, RZ ;  /* 0x0000001032317819 */ /* 0x040fe400000006ff */
[----:B------:R-:W-:-:S03]  /*18a0*/  PRMT R50, R50, 0x7632, R50 ;  /* 0x0000763232327816 */ /* 0x000fc60000000032 */
[----:B------:R-:W-:Y:S01]  /*18b0*/  FMUL.FTZ R118, R49, R138 ;  /* 0x0000008a31767220 */ /* 0x000fe20000410000 */
[----:B------:R-:W-:Y:S06]  /*18c0*/  @P3 BRA `(.L_x_50) ;  /* 0x0000000000083947 */ /* 0x000fec0003800000 */
[----:B------:R-:W-:Y:S05]  /*18d0*/  @P1 BRA `(.L_x_51) ;  /* 0x00000000000c1947 */ /* 0x000fea0003800000 */
[----:B------:R-:W-:Y:S05]  /*18e0*/  BRA `(.L_x_52) ;  /* 0x0000000000107947 */ /* 0x000fea0003800000 */
.L_x_50:
[----:B-----5:R-:W-:-:S04]  /*18f0*/  IMAD.U32 R49, R42, 0x10000, RZ ;  /* 0x000100002a317824 */ /* 0x020fc800078e00ff */
[----:B------:R-:W-:-:S07]  /*1900*/  FADD.FTZ R118, R49, R118 ;  /* 0x0000007631767221 */ /* 0x000fce0000010000 */
.L_x_51:
[----:B------:R-:W-:-:S04]  /*1910*/  F2FP.BF16.F32.PACK_AB R48, RZ, R118 ;  /* 0x00000076ff30723e */ /* 0x000fc800000010ff */
[----:B------:R-:W-:-:S07]  /*1920*/  PRMT R46, R48, 0x7610, R46 ;  /* 0x00007610302e7816 */ /* 0x000fce000000002e */
.L_x_52:
[----:B------:R-:W-:-:S05]  /*1930*/  SHF.L.U32 R117, R50, 0x10, RZ ;  /* 0x0000001032757819 */ /* 0x000fca00000006ff */
[----:B------:R-:W-:Y:S01]  /*1940*/  FMUL.FTZ R117, R117, R138 ;  /* 0x0000008a75757220 */ /* 0x000fe20000410000 */
[----:B------:R-:W-:Y:S06]  /*1950*/  @P3 BRA `(.L_x_53) ;  /* 0x0000000000083947 */ /* 0x000fec0003800000 */
[----:B------:R-:W-:Y:S05]  /*1960*/  @P1 BRA `(.L_x_54) ;  /* 0x0000000000101947 */ /* 0x000fea0003800000 */
[----:B------:R-:W-:Y:S05]  /*1970*/  BRA `(.L_x_55) ;  /* 0x0000000000147947 */ /* 0x000fea0003800000 */
.L_x_53:
[----:B-----5:R-:W-:-:S04]  /*1980*/  PRMT R48, R42, 0x7632, R48 ;  /* 0x000076322a307816 */ /* 0x020fc80000000030 */
[----:B------:R-:W-:-:S05]  /*1990*/  SHF.L.U32 R48, R48, 0x10, RZ ;  /* 0x0000001030307819 */ /* 0x000fca00000006ff */
[----:B------:R-:W-:-:S07]  /*19a0*/  FADD.FTZ R117, R48, R117 ;  /* 0x0000007530757221 */ /* 0x000fce0000010000 */
.L_x_54:
[----:B------:R-:W-:-:S04]  /*19b0*/  F2FP.BF16.F32.PACK_AB R48, RZ, R117 ;  /* 0x00000075ff30723e */ /* 0x000fc800000010ff */
[----:B------:R-:W-:-:S07]  /*19c0*/  PRMT R46, R46, 0x5410, R48 ;  /* 0x000054102e2e7816 */ /* 0x000fce0000000030 */
.L_x_55:
[C---:B------:R-:W-:Y:S02]  /*19d0*/  SHF.L.U32 R49, R51.reuse, 0x10, RZ ;  /* 0x0000001033317819 */ /* 0x040fe400000006ff */
[----:B------:R-:W-:-:S03]  /*19e0*/  PRMT R51, R51, 0x7632, R51 ;  /* 0x0000763233337816 */ /* 0x000fc60000000033 */
[----:B------:R-:W-:Y:S01]  /*19f0*/  FMUL.FTZ R128, R49, R138 ;  /* 0x0000008a31807220 */ /* 0x000fe20000410000 */
[----:B------:R-:W-:Y:S06]  /*1a00*/  @P3 BRA `(.L_x_56) ;  /* 0x0000000000083947 */ /* 0x000fec0003800000 */
[----:B------:R-:W-:Y:S05]  /*1a10*/  @P1 BRA `(.L_x_57) ;  /* 0x00000000000c1947 */ /* 0x000fea0003800000 */
[----:B------:R-:W-:Y:S05]  /*1a20*/  BRA `(.L_x_58) ;  /* 0x0000000000107947 */ /* 0x000fea0003800000 */
.L_x_56:
[----:B-----5:R-:W-:-:S05]  /*1a30*/  SHF.L.U32 R49, R43, 0x10, RZ ;  /* 0x000000102b317819 */ /* 0x020fca00000006ff */
[----:B------:R-:W-:-:S07]  /*1a40*/  FADD.FTZ R128, R49, R128 ;  /* 0x0000008031807221 */ /* 0x000fce0000010000 */
.L_x_57:
[----:B------:R-:W-:-:S04]  /*1a50*/  F2FP.BF16.F32.PACK_AB R48, RZ, R128 ;  /* 0x00000080ff30723e */ /* 0x000fc800000010ff */
[----:B------:R-:W-:-:S07]  /*1a60*/  PRMT R47, R48, 0x7610, R47 ;  /* 0x00007610302f7816 */ /* 0x000fce000000002f */
.L_x_58:
[----:B------:R-:W-:-:S05]  /*1a70*/  SHF.L.U32 R51, R51, 0x10, RZ ;  /* 0x0000001033337819 */ /* 0x000fca00000006ff */
[----:B------:R-:W-:Y:S01]  /*1a80*/  FMUL.FTZ R129, R51, R138 ;  /* 0x0000008a33817220 */ /* 0x000fe20000410000 */
[----:B------:R-:W-:Y:S06]  /*1a90*/  @P3 BRA `(.L_x_59) ;  /* 0x0000000000083947 */ /* 0x000fec0003800000 */
[----:B------:R-:W-:Y:S05]  /*1aa0*/  @P1 BRA `(.L_x_60) ;  /* 0x0000000000101947 */ /* 0x000fea0003800000 */
[----:B------:R-:W-:Y:S05]  /*1ab0*/  BRA `(.L_x_61) ;  /* 0x0000000000147947 */ /* 0x000fea0003800000 */
.L_x_59:
[----:B-----5:R-:W-:-:S05]  /*1ac0*/  PRMT R48, R43, 0x7632, R48 ;  /* 0x000076322b307816 */ /* 0x020fca0000000030 */
[----:B------:R-:W-:-:S04]  /*1ad0*/  IMAD.U32 R48, R48, 0x10000, RZ ;  /* 0x0001000030307824 */ /* 0x000fc800078e00ff */
[----:B------:R-:W-:-:S07]  /*1ae0*/  FADD.FTZ R129, R48, R129 ;  /* 0x0000008130817221 */ /* 0x000fce0000010000 */
.L_x_60:
[----:B------:R-:W-:-:S04]  /*1af0*/  F2FP.BF16.F32.PACK_AB R48, RZ, R129 ;  /* 0x00000081ff30723e */ /* 0x000fc800000010ff */
[----:B------:R-:W-:-:S07]  /*1b00*/  PRMT R47, R47, 0x5410, R48 ;  /* 0x000054102f2f7816 */ /* 0x000fce0000000030 */
.L_x_61:
[----:B------:R-:W0:Y:S02]  /*1b10*/  @P1 LDC.64 R48, c[0x0][0x238] ;  /* 0x00008e00ff301b82 */ /* 0x000e240000000a00 */
[----:B0-----:R-:W-:-:S04]  /*1b20*/  @P1 LEA R48, P3, R139, R48, 0x4 ;  /* 0x000000308b301211 */ /* 0x001fc800078620ff */
[C---:B------:R-:W-:Y:S02]  /*1b30*/  @P1 LEA.HI.X R49, R139.reuse, R49, RZ, 0x4, P3 ;  /* 0x000000318b311211 */ /* 0x040fe400018f24ff */
[----:B------:R-:W-:-:S03]  /*1b40*/  IADD3 R139, R139, 0x20, RZ ;  /* 0x000000208b8b7810 */ /* 0x000fc60007ffe0ff */
[----:B------:R1:W-:Y:S04]  /*1b50*/  @P1 STG.E.128 desc[UR4][R48.64], R44 ;  /* 0x0000002c30001986 */ /* 0x0003e8000c101d04 */
.L_x_37:
[----:B------:R-:W-:Y:S05]  /*1b60*/  BSYNC B0 ;  /* 0x0000000000007941 */ /* 0x000fea0003800000 */
.L_x_36:
[----:B------:R-:W-:Y:S01]  /*1b70*/  ISETP.GE.U32.AND P3, PT, R37, 0x60, PT ;  /* 0x000000602500780c */ /* 0x000fe20003f66070 */
[----:B------:R-:W-:-:S12]  /*1b80*/  BSSY B0, `(.L_x_62) ;  /* 0x0000061000007945 */ /* 0x000fd80003800000 */
[----:B------:R-:W-:Y:S05]  /*1b90*/  @!P3 BRA `(.L_x_63) ;  /* 0x00000004007cb947 */ /* 0x000fea0003800000 */
[----:B01----:R-:W0:Y:S01]  /*1ba0*/  LDC.64 R48, c[0x0][0x220] ;  /* 0x00008800ff307b82 */ /* 0x003e220000000a00 */
        /* <DEDUP_REMOVED lines=15> */
.L_x_64:
[----:B-----5:R-:W-:-:S05]  /*1ca0*/  SHF.L.U32 R101, R40, 0x10, RZ ;  /* 0x0000001028657819 */ /* 0x020fca00000006ff */
[----:B------:R-:W-:-:S07]  /*1cb0*/  FADD.FTZ R100, R101, R100 ;  /* 0x0000006465647221 */ /* 0x000fce0000010000 */
.L_x_65:
[----:B------:R-:W-:-:S04]  /*1cc0*/  F2FP.BF16.F32.PACK_AB R48, RZ, R100 ;  /* 0x00000064ff30723e */ /* 0x000fc800000010ff */
[----:B------:R-:W-:-:S07]  /*1cd0*/  PRMT R44, R48, 0x7610, R44 ;  /* 0x00007610302c7816 */ /* 0x000fce000000002c */
.L_x_66:
[----:B------:R-:W-:-:S05]  /*1ce0*/  SHF.L.U32 R101, R116, 0x10, RZ ;  /* 0x0000001074657819 */ /* 0x000fca00000006ff */
[----:B------:R-:W-:Y:S01]  /*1cf0*/  FMUL.FTZ R101, R101, R138 ;  /* 0x0000008a65657220 */ /* 0x000fe20000410000 */
[----:B------:R-:W-:Y:S06]  /*1d00*/  @P3 BRA `(.L_x_67) ;  /* 0x0000000000083947 */ /* 0x000fec0003800000 */
[----:B------:R-:W-:Y:S05]  /*1d10*/  @P1 BRA `(.L_x_68) ;  /* 0x0000000000101947 */ /* 0x000fea0003800000 */
[----:B------:R-:W-:Y:S05]  /*1d20*/  BRA `(.L_x_69) ;  /* 0x0000000000147947 */ /* 0x000fea0003800000 */
.L_x_67:
[----:B-----5:R-:W-:-:S04]  /*1d30*/  PRMT R48, R40, 0x7632, R48 ;  /* 0x0000763228307816 */ /* 0x020fc80000000030 */
[----:B------:R-:W-:-:S05]  /*1d40*/  SHF.L.U32 R48, R48, 0x10, RZ ;  /* 0x0000001030307819 */ /* 0x000fca00000006ff */
[----:B------:R-:W-:-:S07]  /*1d50*/  FADD.FTZ R101, R48, R101 ;  /* 0x0000006530657221 */ /* 0x000fce0000010000 */
.L_x_68:
[----:B------:R-:W-:-:S04]  /*1d60*/  F2FP.BF16.F32.PACK_AB R48, RZ, R101 ;  /* 0x00000065ff30723e */ /* 0x000fc800000010ff */
[----:B------:R-:W-:-:S07]  /*1d70*/  PRMT R44, R44, 0x5410, R48 ;  /* 0x000054102c2c7816 */ /* 0x000fce0000000030 */
.L_x_69:
[C---:B------:R-:W-:Y:S01]  /*1d80*/  IMAD.U32 R111, R49.reuse, 0x10000, RZ ;  /* 0x00010000316f7824 */ /* 0x040fe200078e00ff */
[----:B------:R-:W-:-:S03]  /*1d90*/  PRMT R49, R49, 0x7632, R49 ;  /* 0x0000763231317816 */ /* 0x000fc60000000031 */
[----:B------:R-:W-:Y:S01]  /*1da0*/  FMUL.FTZ R110, R111, R138 ;  /* 0x0000008a6f6e7220 */ /* 0x000fe20000410000 */
[----:B------:R-:W-:Y:S06]  /*1db0*/  @P3 BRA `(.L_x_70) ;  /* 0x0000000000083947 */ /* 0x000fec0003800000 */
[----:B------:R-:W-:Y:S05]  /*1dc0*/  @P1 BRA `(.L_x_71) ;  /* 0x00000000000c1947 */ /* 0x000fea0003800000 */
[----:B------:R-:W-:Y:S05]  /*1dd0*/  BRA `(.L_x_72) ;  /* 0x0000000000107947 */ /* 0x000fea0003800000 */
.L_x_70:
[----:B-----5:R-:W-:-:S05]  /*1de0*/  SHF.L.U32 R111, R41, 0x10, RZ ;  /* 0x00000010296f7819 */ /* 0x020fca00000006ff */
[----:B------:R-:W-:-:S07]  /*1df0*/  FADD.FTZ R110, R111, R110 ;  /* 0x0000006e6f6e7221 */ /* 0x000fce0000010000 */
.L_x_71:
[----:B------:R-:W-:-:S04]  /*1e00*/  F2FP.BF16.F32.PACK_AB R48, RZ, R110 ;  /* 0x0000006eff30723e */ /* 0x000fc800000010ff */
[----:B------:R-:W-:-:S07]  /*1e10*/  PRMT R45, R48, 0x7610, R45 ;  /* 0x00007610302d7816 */ /* 0x000fce000000002d */
.L_x_72:
[----:B------:R-:W-:-:S05]  /*1e20*/  SHF.L.U32 R49, R49, 0x10, RZ ;  /* 0x0000001031317819 */ /* 0x000fca00000006ff */
[----:B------:R-:W-:Y:S01]  /*1e30*/  FMUL.FTZ R111, R49, R138 ;  /* 0x0000008a316f7220 */ /* 0x000fe20000410000 */
[----:B------:R-:W-:Y:S06]  /*1e40*/  @P3 BRA `(.L_x_73) ;  /* 0x0000000000083947 */ /* 0x000fec0003800000 */
[----:B------:R-:W-:Y:S05]  /*1e50*/  @P1 BRA `(.L_x_74) ;  /* 0x0000000000101947 */ /* 0x000fea0003800000 */
[----:B------:R-:W-:Y:S05]  /*1e60*/  BRA `(.L_x_75) ;  /* 0x0000000000147947 */ /* 0x000fea0003800000 */
.L_x_73:
[----:B-----5:R-:W-:-:S04]  /*1e70*/  PRMT R48, R41, 0x7632, R48 ;  /* 0x0000763229307816 */ /* 0x020fc80000000030 */
[----:B------:R-:W-:-:S05]  /*1e80*/  SHF.L.U32 R48, R48, 0x10, RZ ;  /* 0x0000001030307819 */ /* 0x000fca00000006ff */
[----:B------:R-:W-:-:S07]  /*1e90*/  FADD.FTZ R111, R48, R111 ;  /* 0x0000006f306f7221 */ /* 0x000fce0000010000 */
.L_x_74:
[----:B------:R-:W-:-:S04]  /*1ea0*/  F2FP.BF16.F32.PACK_AB R48, RZ, R111 ;  /* 0x0000006fff30723e */ /* 0x000fc800000010ff */
[----:B------:R-:W-:-:S07]  /*1eb0*/  PRMT R45, R45, 0x5410, R48 ;  /* 0x000054102d2d7816 */ /* 0x000fce0000000030 */
.L_x_75:
[C---:B------:R-:W-:Y:S02]  /*1ec0*/  SHF.L.U32 R49, R50.reuse, 0x10, RZ ;  /* 0x0000001032317819 */ /* 0x040fe400000006ff */
[----:B------:R-:W-:-:S03]  /*1ed0*/  PRMT R50, R50, 0x7632, R50 ;  /* 0x0000763232327816 */ /* 0x000fc60000000032 */
[----:B------:R-:W-:Y:S01]  /*1ee0*/  FMUL.FTZ R116, R49, R138 ;  /* 0x0000008a31747220 */ /* 0x000fe20000410000 */
[----:B------:R-:W-:Y:S06]  /*1ef0*/  @P3 BRA `(.L_x_76) ;  /* 0x0000000000083947 */ /* 0x000fec0003800000 */
[----:B------:R-:W-:Y:S05]  /*1f00*/  @P1 BRA `(.L_x_77) ;  /* 0x00000000000c1947 */ /* 0x000fea0003800000 */
[----:B------:R-:W-:Y:S05]  /*1f10*/  BRA `(.L_x_78) ;  /* 0x0000000000107947 */ /* 0x000fea0003800000 */
.L_x_76:
[----:B-----5:R-:W-:-:S05]  /*1f20*/  SHF.L.U32 R49, R42, 0x10, RZ ;  /* 0x000000102a317819 */ /* 0x020fca00000006ff */
[----:B------:R-:W-:-:S07]  /*1f30*/  FADD.FTZ R116, R49, R116 ;  /* 0x0000007431747221 */ /* 0x000fce0000010000 */
.L_x_77:
[----:B------:R-:W-:-:S04]  /*1f40*/  F2FP.BF16.F32.PACK_AB R48, RZ, R116 ;  /* 0x00000074ff30723e */ /* 0x000fc800000010ff */
[----:B------:R-:W-:-:S07]  /*1f50*/  PRMT R46, R48, 0x7610, R46 ;  /* 0x00007610302e7816 */ /* 0x000fce000000002e */
.L_x_78:
[----:B------:R-:W-:-:S04]  /*1f60*/  IMAD.U32 R121, R50, 0x10000, RZ ;  /* 0x0001000032797824 */ /* 0x000fc800078e00ff */
[----:B------:R-:W-:Y:S01]  /*1f70*/  FMUL.FTZ R121, R121, R138 ;  /* 0x0000008a79797220 */ /* 0x000fe20000410000 */
[----:B------:R-:W-:Y:S06]  /*1f80*/  @P3 BRA `(.L_x_79) ;  /* 0x0000000000083947 */ /* 0x000fec0003800000 */
[----:B------:R-:W-:Y:S05]  /*1f90*/  @P1 BRA `(.L_x_80) ;  /* 0x0000000000101947 */ /* 0x000fea0003800000 */
[----:B------:R-:W-:Y:S05]  /*1fa0*/  BRA `(.L_x_81) ;  /* 0x0000000000147947 */ /* 0x000fea0003800000 */
.L_x_79:
[----:B-----5:R-:W-:-:S04]  /*1fb0*/  PRMT R48, R42, 0x7632, R48 ;  /* 0x000076322a307816 */ /* 0x020fc80000000030 */
[----:B------:R-:W-:-:S05]  /*1fc0*/  SHF.L.U32 R48, R48, 0x10, RZ ;  /* 0x0000001030307819 */ /* 0x000fca00000006ff */
[----:B------:R-:W-:-:S07]  /*1fd0*/  FADD.FTZ R121, R48, R121 ;  /* 0x0000007930797221 */ /* 0x000fce0000010000 */
.L_x_80:
[----:B------:R-:W-:-:S04]  /*1fe0*/  F2FP.BF16.F32.PACK_AB R48, RZ, R121 ;  /* 0x00000079ff30723e */ /* 0x000fc800000010ff */
[----:B------:R-:W-:-:S07]  /*1ff0*/  PRMT R46, R46, 0x5410, R48 ;  /* 0x000054102e2e7816 */ /* 0x000fce0000000030 */
.L_x_81:
[C---:B------:R-:W-:Y:S02]  /*2000*/  SHF.L.U32 R49, R51.reuse, 0x10, RZ ;  /* 0x0000001033317819 */ /* 0x040fe400000006ff */
[----:B------:R-:W-:-:S03]  /*2010*/  PRMT R51, R51, 0x7632, R51 ;  /* 0x0000763233337816 */ /* 0x000fc60000000033 */
[----:B------:R-:W-:Y:S01]  /*2020*/  FMUL.FTZ R130, R49, R138 ;  /* 0x0000008a31827220 */ /* 0x000fe20000410000 */
[----:B------:R-:W-:Y:S06]  /*2030*/  @P3 BRA `(.L_x_82) ;  /* 0x0000000000083947 */ /* 0x000fec0003800000 */
[----:B------:R-:W-:Y:S05]  /*2040*/  @P1 BRA `(.L_x_83) ;  /* 0x00000000000c1947 */ /* 0x000fea0003800000 */
[----:B------:R-:W-:Y:S05]  /*2050*/  BRA `(.L_x_84) ;  /* 0x0000000000107947 */ /* 0x000fea0003800000 */
.L_x_82:
[----:B-----5:R-:W-:-:S05]  /*2060*/  SHF.L.U32 R49, R43, 0x10, RZ ;  /* 0x000000102b317819 */ /* 0x020fca00000006ff */
[----:B------:R-:W-:-:S07]  /*2070*/  FADD.FTZ R130, R49, R130 ;  /* 0x0000008231827221 */ /* 0x000fce0000010000 */
.L_x_83:
[----:B------:R-:W-:-:S04]  /*2080*/  F2FP.BF16.F32.PACK_AB R48, RZ, R130 ;  /* 0x00000082ff30723e */ /* 0x000fc800000010ff */
[----:B------:R-:W-:-:S07]  /*2090*/  PRMT R47, R48, 0x7610, R47 ;  /* 0x00007610302f7816 */ /* 0x000fce000000002f */
.L_x_84:
[----:B------:R-:W-:-:S05]  /*20a0*/  SHF.L.U32 R51, R51, 0x10, RZ ;  /* 0x0000001033337819 */ /* 0x000fca00000006ff */
[----:B------:R-:W-:Y:S01]  /*20b0*/  FMUL.FTZ R131, R51, R138 ;  /* 0x0000008a33837220 */ /* 0x000fe20000410000 */
[----:B------:R-:W-:Y:S06]  /*20c0*/  @P3 BRA `(.L_x_85) ;  /* 0x0000000000083947 */ /* 0x000fec0003800000 */
[----:B------:R-:W-:Y:S05]  /*20d0*/  @P1 BRA `(.L_x_86) ;  /* 0x0000000000101947 */ /* 0x000fea0003800000 */
[----:B------:R-:W-:Y:S05]  /*20e0*/  BRA `(.L_x_87) ;  /* 0x0000000000147947 */ /* 0x000fea0003800000 */
.L_x_85:
[----:B-----5:R-:W-:-:S04]  /*20f0*/  PRMT R48, R43, 0x7632, R48 ;  /* 0x000076322b307816 */ /* 0x020fc80000000030 */
[----:B------:R-:W-:-:S05]  /*2100*/  SHF.L.U32 R48, R48, 0x10, RZ ;  /* 0x0000001030307819 */ /* 0x000fca00000006ff */
[----:B------:R-:W-:-:S07]  /*2110*/  FADD.FTZ R131, R48, R131 ;  /* 0x0000008330837221 */ /* 0x000fce0000010000 */
.L_x_86:
[----:B------:R-:W-:-:S04]  /*2120*/  F2FP.BF16.F32.PACK_AB R48, RZ, R131 ;  /* 0x00000083ff30723e */ /* 0x000fc800000010ff */
[----:B------:R-:W-:-:S07]  /*2130*/  PRMT R47, R47, 0x5410, R48 ;  /* 0x000054102f2f7816 */ /* 0x000fce0000000030 */
.L_x_87:
[----:B------:R-:W0:Y:S02]  /*2140*/  @P1 LDC.64 R48, c[0x0][0x238] ;  /* 0x00008e00ff301b82 */ /* 0x000e240000000a00 */
[----:B0-----:R-:W-:-:S04]  /*2150*/  @P1 LEA R48, P3, R139, R48, 0x4 ;  /* 0x000000308b301211 */ /* 0x001fc800078620ff */
[C---:B------:R-:W-:Y:S01]  /*2160*/  @P1 LEA.HI.X R49, R139.reuse, R49, RZ, 0x4, P3 ;  /* 0x000000318b311211 */ /* 0x040fe200018f24ff */
[----:B------:R-:W-:-:S04]  /*2170*/  VIADD R139, R139, 0x20 ;  /* 0x000000208b8b7836 */ /* 0x000fc80000000000 */
[----:B------:R2:W-:Y:S04]  /*2180*/  @P1 STG.E.128 desc[UR4][R48.64], R44 ;  /* 0x0000002c30001986 */ /* 0x0005e8000c101d04 */
.L_x_63:
[----:B------:R-:W-:Y:S05]  /*2190*/  BSYNC B0 ;  /* 0x0000000000007941 */ /* 0x000fea0003800000 */
.L_x_62:
[----:B------:R-:W-:Y:S01]  /*21a0*/  ISETP.GE.U32.AND P3, PT, R37, 0x80, PT ;  /* 0x000000802500780c */ /* 0x000fe20003f66070 */
[----:B------:R-:W-:-:S12]  /*21b0*/  BSSY B0, `(.L_x_88) ;  /* 0x0000061000007945 */ /* 0x000fd80003800000 */
[----:B------:R-:W-:Y:S05]  /*21c0*/  @!P3 BRA `(.L_x_89) ;  /* 0x00000004007cb947 */ /* 0x000fea0003800000 */
[----:B012---:R-:W0:Y:S01]  /*21d0*/  LDC.64 R48, c[0x0][0x220] ;  /* 0x00008800ff307b82 */ /* 0x007e220000000a00 */
        /* <DEDUP_REMOVED lines=15> */
.L_x_90:
[----:B-----5:R-:W-:-:S05]  /*22d0*/  SHF.L.U32 R103, R40, 0x10, RZ ;  /* 0x0000001028677819 */ /* 0x020fca00000006ff */
[----:B------:R-:W-:-:S07]  /*22e0*/  FADD.FTZ R102, R103, R102 ;  /* 0x0000006667667221 */ /* 0x000fce0000010000 */
.L_x_91:
[----:B------:R-:W-:-:S04]  /*22f0*/  F2FP.BF16.F32.PACK_AB R48, RZ, R102 ;  /* 0x00000066ff30723e */ /* 0x000fc800000010ff */
[----:B------:R-:W-:-:S07]  /*2300*/  PRMT R44, R48, 0x7610, R44 ;  /* 0x00007610302c7816 */ /* 0x000fce000000002c */
.L_x_92:
[----:B------:R-:W-:-:S05]  /*2310*/  SHF.L.U32 R103, R122, 0x10, RZ ;  /* 0x000000107a677819 */ /* 0x000fca00000006ff */
[----:B------:R-:W-:Y:S01]  /*2320*/  FMUL.FTZ R103, R103, R138 ;  /* 0x0000008a67677220 */ /* 0x000fe20000410000 */
[----:B------:R-:W-:Y:S06]  /*2330*/  @P3 BRA `(.L_x_93) ;  /* 0x0000000000083947 */ /* 0x000fec0003800000 */
[----:B------:R-:W-:Y:S05]  /*2340*/  @P1 BRA `(.L_x_94) ;  /* 0x0000000000101947 */ /* 0x000fea0003800000 */
[----:B------:R-:W-:Y:S05]  /*2350*/  BRA `(.L_x_95) ;  /* 0x0000000000147947 */ /* 0x000fea0003800000 */
.L_x_93:
[----:B-----5:R-:W-:-:S04]  /*2360*/  PRMT R48, R40, 0x7632, R48 ;  /* 0x0000763228307816 */ /* 0x020fc80000000030 */
[----:B------:R-:W-:-:S05]  /*2370*/  SHF.L.U32 R48, R48, 0x10, RZ ;  /* 0x0000001030307819 */ /* 0x000fca00000006ff */
[----:B------:R-:W-:-:S07]  /*2380*/  FADD.FTZ R103, R48, R103 ;  /* 0x0000006730677221 */ /* 0x000fce0000010000 */
.L_x_94:
[----:B------:R-:W-:-:S04]  /*2390*/  F2FP.BF16.F32.PACK_AB R48, RZ, R103 ;  /* 0x00000067ff30723e */ /* 0x000fc800000010ff */
[----:B------:R-:W-:-:S07]  /*23a0*/  PRMT R44, R44, 0x5410, R48 ;  /* 0x000054102c2c7816 */ /* 0x000fce0000000030 */
.L_x_95:
[C---:B------:R-:W-:Y:S02]  /*23b0*/  SHF.L.U32 R113, R49.reuse, 0x10, RZ ;  /* 0x0000001031717819 */ /* 0x040fe400000006ff */
[----:B------:R-:W-:-:S03]  /*23c0*/  PRMT R49, R49, 0x7632, R49 ;  /* 0x0000763231317816 */ /* 0x000fc60000000031 */
[----:B------:R-:W-:Y:S01]  /*23d0*/  FMUL.FTZ R112, R113, R138 ;  /* 0x0000008a71707220 */ /* 0x000fe20000410000 */
[----:B------:R-:W-:Y:S06]  /*23e0*/  @P3 BRA `(.L_x_96) ;  /* 0x0000000000083947 */ /* 0x000fec0003800000 */
[----:B------:R-:W-:Y:S05]  /*23f0*/  @P1 BRA `(.L_x_97) ;  /* 0x00000000000c1947 */ /* 0x000fea0003800000 */
[----:B------:R-:W-:Y:S05]  /*2400*/  BRA `(.L_x_98) ;  /* 0x0000000000107947 */ /* 0x000fea0003800000 */
.L_x_96:
[----:B-----5:R-:W-:-:S04]  /*2410*/  IMAD.U32 R113, R41, 0x10000, RZ ;  /* 0x0001000029717824 */ /* 0x020fc800078e00ff */
[----:B------:R-:W-:-:S07]  /*2420*/  FADD.FTZ R112, R113, R112 ;  /* 0x0000007071707221 */ /* 0x000fce0000010000 */
.L_x_97:
[----:B------:R-:W-:-:S04]  /*2430*/  F2FP.BF16.F32.PACK_AB R48, RZ, R112 ;  /* 0x00000070ff30723e */ /* 0x000fc800000010ff */
[----:B------:R-:W-:-:S07]  /*2440*/  PRMT R45, R48, 0x7610, R45 ;  /* 0x00007610302d7816 */ /* 0x000fce000000002d */
.L_x_98:
[----:B------:R-:W-:-:S05]  /*2450*/  SHF.L.U32 R49, R49, 0x10, RZ ;  /* 0x0000001031317819 */ /* 0x000fca00000006ff */
[----:B------:R-:W-:Y:S01]  /*2460*/  FMUL.FTZ R113, R49, R138 ;  /* 0x0000008a31717220 */ /* 0x000fe20000410000 */
[----:B------:R-:W-:Y:S06]  /*2470*/  @P3 BRA `(.L_x_99) ;  /* 0x0000000000083947 */ /* 0x000fec0003800000 */
[----:B------:R-:W-:Y:S05]  /*2480*/  @P1 BRA `(.L_x_100) ;  /* 0x0000000000101947 */ /* 0x000fea0003800000 */
[----:B------:R-:W-:Y:S05]  /*2490*/  BRA `(.L_x_101) ;  /* 0x0000000000147947 */ /* 0x000fea0003800000 */
.L_x_99:
[----:B-----5:R-:W-:-:S04]  /*24a0*/  PRMT R48, R41, 0x7632, R48 ;  /* 0x0000763229307816 */ /* 0x020fc80000000030 */
[----:B------:R-:W-:-:S05]  /*24b0*/  SHF.L.U32 R48, R48, 0x10, RZ ;  /* 0x0000001030307819 */ /* 0x000fca00000006ff */
[----:B------:R-:W-:-:S07]  /*24c0*/  FADD.FTZ R113, R48, R113 ;  /* 0x0000007130717221 */ /* 0x000fce0000010000 */
.L_x_100:
[----:B------:R-:W-:-:S04]  /*24d0*/  F2FP.BF16.F32.PACK_AB R48, RZ, R113 ;  /* 0x00000071ff30723e */ /* 0x000fc800000010ff */
[----:B------:R-:W-:-:S07]  /*24e0*/  PRMT R45, R45, 0x5410, R48 ;  /* 0x000054102d2d7816 */ /* 0x000fce0000000030 */
.L_x_101:
[C---:B------:R-:W-:Y:S02]  /*24f0*/  SHF.L.U32 R49, R50.reuse, 0x10, RZ ;  /* 0x0000001032317819 */ /* 0x040fe400000006ff */
[----:B------:R-:W-:-:S03]  /*2500*/  PRMT R50, R50, 0x7632, R50 ;  /* 0x0000763232327816 */ /* 0x000fc60000000032 */
[----:B------:R-:W-:Y:S01]  /*2510*/  FMUL.FTZ R122, R49, R138 ;  /* 0x0000008a317a7220 */ /* 0x000fe20000410000 */
[----:B------:R-:W-:Y:S06]  /*2520*/  @P3 BRA `(.L_x_102) ;  /* 0x0000000000083947 */ /* 0x000fec0003800000 */
[----:B------:R-:W-:Y:S05]  /*2530*/  @P1 BRA `(.L_x_103) ;  /* 0x00000000000c1947 */ /* 0x000fea0003800000 */
[----:B------:R-:W-:Y:S05]  /*2540*/  BRA `(.L_x_104) ;  /* 0x0000000000107947 */ /* 0x000fea0003800000 */
.L_x_102:
[----:B-----5:R-:W-:-:S05]  /*2550*/  SHF.L.U32 R49, R42, 0x10, RZ ;  /* 0x000000102a317819 */ /* 0x020fca00000006ff */
[----:B------:R-:W-:-:S07]  /*2560*/  FADD.FTZ R122, R49, R122 ;  /* 0x0000007a317a7221 */ /* 0x000fce0000010000 */
.L_x_103:
[----:B------:R-:W-:-:S04]  /*2570*/  F2FP.BF16.F32.PACK_AB R48, RZ, R122 ;  /* 0x0000007aff30723e */ /* 0x000fc800000010ff */
[----:B------:R-:W-:-:S07]  /*2580*/  PRMT R46, R48, 0x7610, R46 ;  /* 0x00007610302e7816 */ /* 0x000fce000000002e */
.L_x_104:
[----:B------:R-:W-:-:S05]  /*2590*/  SHF.L.U32 R123, R50, 0x10, RZ ;  /* 0x00000010327b7819 */ /* 0x000fca00000006ff */
[----:B------:R-:W-:Y:S01]  /*25a0*/  FMUL.FTZ R123, R123, R138 ;  /* 0x0000008a7b7b7220 */ /* 0x000fe20000410000 */
[----:B------:R-:W-:Y:S06]  /*25b0*/  @P3 BRA `(.L_x_105) ;  /* 0x0000000000083947 */ /* 0x000fec0003800000 */
[----:B------:R-:W-:Y:S05]  /*25c0*/  @P1 BRA `(.L_x_106) ;  /* 0x0000000000101947 */ /* 0x000fea0003800000 */
[----:B------:R-:W-:Y:S05]  /*25d0*/  BRA `(.L_x_107) ;  /* 0x0000000000147947 */ /* 0x000fea0003800000 */
.L_x_105:
[----:B-----5:R-:W-:-:S05]  /*25e0*/  PRMT R48, R42, 0x7632, R48 ;  /* 0x000076322a307816 */ /* 0x020fca0000000030 */
[----:B------:R-:W-:-:S04]  /*25f0*/  IMAD.U32 R48, R48, 0x10000, RZ ;  /* 0x0001000030307824 */ /* 0x000fc800078e00ff */
[----:B------:R-:W-:-:S07]  /*2600*/  FADD.FTZ R123, R48, R123 ;  /* 0x0000007b307b7221 */ /* 0x000fce0000010000 */
.L_x_106:
[----:B------:R-:W-:-:S04]  /*2610*/  F2FP.BF16.F32.PACK_AB R48, RZ, R123 ;  /* 0x0000007bff30723e */ /* 0x000fc800000010ff */
[----:B------:R-:W-:-:S07]  /*2620*/  PRMT R46, R46, 0x5410, R48 ;  /* 0x000054102e2e7816 */ /* 0x000fce0000000030 */
.L_x_107:
[C---:B------:R-:W-:Y:S02]  /*2630*/  SHF.L.U32 R49, R51.reuse, 0x10, RZ ;  /* 0x0000001033317819 */ /* 0x040fe400000006ff */
[----:B------:R-:W-:-:S03]  /*2640*/  PRMT R51, R51, 0x7632, R51 ;  /* 0x0000763233337816 */ /* 0x000fc60000000033 */
[----:B------:R-:W-:Y:S01]  /*2650*/  FMUL.FTZ R132, R49, R138 ;  /* 0x0000008a31847220 */ /* 0x000fe20000410000 */
[----:B------:R-:W-:Y:S06]  /*2660*/  @P3 BRA `(.L_x_108) ;  /* 0x0000000000083947 */ /* 0x000fec0003800000 */
[----:B------:R-:W-:Y:S05]  /*2670*/  @P1 BRA `(.L_x_109) ;  /* 0x00000000000c1947 */ /* 0x000fea0003800000 */
[----:B------:R-:W-:Y:S05]  /*2680*/  BRA `(.L_x_110) ;  /* 0x0000000000107947 */ /* 0x000fea0003800000 */
.L_x_108:
[----:B-----5:R-:W-:-:S05]  /*2690*/  SHF.L.U32 R49, R43, 0x10, RZ ;  /* 0x000000102b317819 */ /* 0x020fca00000006ff */
[----:B------:R-:W-:-:S07]  /*26a0*/  FADD.FTZ R132, R49, R132 ;  /* 0x0000008431847221 */ /* 0x000fce0000010000 */
.L_x_109:
[----:B------:R-:W-:-:S04]  /*26b0*/  F2FP.BF16.F32.PACK_AB R48, RZ, R132 ;  /* 0x00000084ff30723e */ /* 0x000fc800000010ff */
[----:B------:R-:W-:-:S07]  /*26c0*/  PRMT R47, R48, 0x7610, R47 ;  /* 0x00007610302f7816 */ /* 0x000fce000000002f */
.L_x_110:
[----:B------:R-:W-:-:S05]  /*26d0*/  SHF.L.U32 R51, R51, 0x10, RZ ;  /* 0x0000001033337819 */ /* 0x000fca00000006ff */
[----:B------:R-:W-:Y:S01]  /*26e0*/  FMUL.FTZ R133, R51, R138 ;  /* 0x0000008a33857220 */ /* 0x000fe20000410000 */
[----:B------:R-:W-:Y:S06]  /*26f0*/  @P3 BRA `(.L_x_111) ;  /* 0x0000000000083947 */ /* 0x000fec0003800000 */
[----:B------:R-:W-:Y:S05]  /*2700*/  @P1 BRA `(.L_x_112) ;  /* 0x0000000000101947 */ /* 0x000fea0003800000 */
[----:B------:R-:W-:Y:S05]  /*2710*/  BRA `(.L_x_113) ;  /* 0x0000000000147947 */ /* 0x000fea0003800000 */
.L_x_111:
[----:B-----5:R-:W-:-:S04]  /*2720*/  PRMT R48, R43, 0x7632, R48 ;  /* 0x000076322b307816 */ /* 0x020fc80000000030 */
[----:B------:R-:W-:-:S05]  /*2730*/  SHF.L.U32 R48, R48, 0x10, RZ ;  /* 0x0000001030307819 */ /* 0x000fca00000006ff */
[----:B------:R-:W-:-:S07]  /*2740*/  FADD.FTZ R133, R48, R133 ;  /* 0x0000008530857221 */ /* 0x000fce0000010000 */
.L_x_112:
[----:B------:R-:W-:-:S04]  /*2750*/  F2FP.BF16.F32.PACK_AB R48, RZ, R133 ;  /* 0x00000085ff30723e */ /* 0x000fc800000010ff */
[----:B------:R-:W-:-:S07]  /*2760*/  PRMT R47, R47, 0x5410, R48 ;  /* 0x000054102f2f7816 */ /* 0x000fce0000000030 */
.L_x_113:
[----:B------:R-:W0:Y:S02]  /*2770*/  @P1 LDC.64 R48, c[0x0][0x238] ;  /* 0x00008e00ff301b82 */ /* 0x000e240000000a00 */
[----:B0-----:R-:W-:-:S04]  /*2780*/  @P1 LEA R48, P3, R139, R48, 0x4 ;  /* 0x000000308b301211 */ /* 0x001fc800078620ff */
[C---:B------:R-:W-:Y:S02]  /*2790*/  @P1 LEA.HI.X R49, R139.reuse, R49, RZ, 0x4, P3 ;  /* 0x000000318b311211 */ /* 0x040fe400018f24ff */
[----:B------:R-:W-:-:S03]  /*27a0*/  IADD3 R139, R139, 0x20, RZ ;  /* 0x000000208b8b7810 */ /* 0x000fc60007ffe0ff */
[----:B------:R3:W-:Y:S04]  /*27b0*/  @P1 STG.E.128 desc[UR4][R48.64], R44 ;  /* 0x0000002c30001986 */ /* 0x0007e8000c101d04 */
.L_x_89:
[----:B------:R-:W-:Y:S05]  /*27c0*/  BSYNC B0 ;  /* 0x0000000000007941 */ /* 0x000fea0003800000 */
.L_x_88:
[----:B------:R-:W-:Y:S01]  /*27d0*/  ISETP.GE.U32.AND P3, PT, R37, 0xa0, PT ;  /* 0x000000a02500780c */ /* 0x000fe20003f66070 */
[----:B------:R-:W-:-:S12]  /*27e0*/  BSSY B0, `(.L_x_114) ;  /* 0x0000060000007945 */ /* 0x000fd80003800000 */
[----:B------:R-:W-:Y:S05]  /*27f0*/  @!P3 BRA `(.L_x_115) ;  /* 0x000000040078b947 */ /* 0x000fea0003800000 */
[----:B0123--:R-:W0:Y:S01]  /*2800*/  LDC.64 R48, c[0x0][0x220] ;  /* 0x00008800ff307b82 */ /* 0x00fe220000000a00 */
        /* <DEDUP_REMOVED lines=8> */
[----:B------:R-:W-:Y:S01]  /*2890*/  ISETP.NE.AND.EX P3, PT, RZ, UR11, PT, P3 ;  /* 0x0000000bff007c0c */ /* 0x000fe2000bf65330 */
[C---:B--2---:R-:W-:Y:S01]  /*28a0*/  IMAD.U32 R105, R48.reuse, 0x10000, RZ ;  /* 0x0001000030697824 */ /* 0x044fe200078e00ff */
[----:B------:R-:W-:-:S03]  /*28b0*/  PRMT R124, R48, 0x7632, R124 ;  /* 0x00007632307c7816 */ /* 0x000fc6000000007c */
[----:B------:R-:W-:-:S08]  /*28c0*/  FMUL.FTZ R104, R105, R138 ;  /* 0x0000008a69687220 */ /* 0x000fd00000410000 */
[----:B0-----:R-:W-:Y:S05]  /*28d0*/  @P3 BRA `(.L_x_116) ;  /* 0x0000000000083947 */ /* 0x001fea0003800000 */
[----:B------:R-:W-:Y:S05]  /*28e0*/  @P1 BRA `(.L_x_117) ;  /* 0x00000000000c1947 */ /* 0x000fea0003800000 */
[----:B------:R-:W-:Y:S05]  /*28f0*/  BRA `(.L_x_118) ;  /* 0x0000000000107947 */ /* 0x000fea0003800000 */
.L_x_116:
[----:B-----5:R-:W-:-:S05]  /*2900*/  SHF.L.U32 R105, R40, 0x10, RZ ;  /* 0x0000001028697819 */ /* 0x020fca00000006ff */
[----:B------:R-:W-:-:S07]  /*2910*/  FADD.FTZ R104, R105, R104 ;  /* 0x0000006869687221 */ /* 0x000fce0000010000 */
.L_x_117:
[----:B------:R-:W-:-:S04]  /*2920*/  F2FP.BF16.F32.PACK_AB R48, RZ, R104 ;  /* 0x00000068ff30723e */ /* 0x000fc800000010ff */
[----:B------:R-:W-:-:S07]  /*2930*/  PRMT R44, R48, 0x7610, R44 ;  /* 0x00007610302c7816 */ /* 0x000fce000000002c */
.L_x_118:
[----:B------:R-:W-:-:S05]  /*2940*/  SHF.L.U32 R105, R124, 0x10, RZ ;  /* 0x000000107c697819 */ /* 0x000fca00000006ff */
[----:B------:R-:W-:Y:S01]  /*2950*/  FMUL.FTZ R105, R105, R138 ;  /* 0x0000008a69697220 */ /* 0x000fe20000410000 */
[----:B------:R-:W-:Y:S06]  /*2960*/  @P3 BRA `(.L_x_119) ;  /* 0x0000000000083947 */ /* 0x000fec0003800000 */
[----:B------:R-:W-:Y:S05]  /*2970*/  @P1 BRA `(.L_x_120) ;  /* 0x0000000000101947 */ /* 0x000fea0003800000 */
[----:B------:R-:W-:Y:S05]  /*2980*/  BRA `(.L_x_121) ;  /* 0x0000000000147947 */ /* 0x000fea0003800000 */
.L_x_119:
[----:B-----5:R-:W-:-:S04]  /*2990*/  PRMT R48, R40, 0x7632, R48 ;  /* 0x0000763228307816 */ /* 0x020fc80000000030 */
[----:B------:R-:W-:-:S05]  /*29a0*/  SHF.L.U32 R48, R48, 0x10, RZ ;  /* 0x0000001030307819 */ /* 0x000fca00000006ff */
[----:B------:R-:W-:-:S07]  /*29b0*/  FADD.FTZ R105, R48, R105 ;  /* 0x0000006930697221 */ /* 0x000fce0000010000 */
.L_x_120:
[----:B------:R-:W-:-:S04]  /*29c0*/  F2FP.BF16.F32.PACK_AB R48, RZ, R105 ;  /* 0x00000069ff30723e */ /* 0x000fc800000010ff */
[----:B------:R-:W-:-:S07]  /*29d0*/  PRMT R44, R44, 0x5410, R48 ;  /* 0x000054102c2c7816 */ /* 0x000fce0000000030 */
.L_x_121:
[C---:B------:R-:W-:Y:S02]  /*29e0*/  SHF.L.U32 R115, R49.reuse, 0x10, RZ ;  /* 0x0000001031737819 */ /* 0x040fe400000006ff */
[----:B------:R-:W-:-:S03]  /*29f0*/  PRMT R49, R49, 0x7632, R49 ;  /* 0x0000763231317816 */ /* 0x000fc60000000031 */
[----:B------:R-:W-:Y:S01]  /*2a00*/  FMUL.FTZ R114, R115, R138 ;  /* 0x0000008a73727220 */ /* 0x000fe20000410000 */
[----:B------:R-:W-:Y:S06]  /*2a10*/  @P3 BRA `(.L_x_122) ;  /* 0x0000000000083947 */ /* 0x000fec0003800000 */
[----:B------:R-:W-:Y:S05]  /*2a20*/  @P1 BRA `(.L_x_123) ;  /* 0x00000000000c1947 */ /* 0x000fea0003800000 */
[----:B------:R-:W-:Y:S05]  /*2a30*/  BRA `(.L_x_124) ;  /* 0x0000000000107947 */ /* 0x000fea0003800000 */
.L_x_122:
[----:B-----5:R-:W-:-:S05]  /*2a40*/  SHF.L.U32 R115, R41, 0x10, RZ ;  /* 0x0000001029737819 */ /* 0x020fca00000006ff */
[----:B------:R-:W-:-:S07]  /*2a50*/  FADD.FTZ R114, R115, R114 ;  /* 0x0000007273727221 */ /* 0x000fce0000010000 */
.L_x_123:
[----:B------:R-:W-:-:S04]  /*2a60*/  F2FP.BF16.F32.PACK_AB R48, RZ, R114 ;  /* 0x00000072ff30723e */ /* 0x000fc800000010ff */
[----:B------:R-:W-:-:S07]  /*2a70*/  PRMT R45, R48, 0x7610, R45 ;  /* 0x00007610302d7816 */ /* 0x000fce000000002d */
.L_x_124:
[----:B------:R-:W-:-:S04]  /*2a80*/  IMAD.U32 R49, R49, 0x10000, RZ ;  /* 0x0001000031317824 */ /* 0x000fc800078e00ff */
[----:B------:R-:W-:Y:S01]  /*2a90*/  FMUL.FTZ R115, R49, R138 ;  /* 0x0000008a31737220 */ /* 0x000fe20000410000 */
[----:B------:R-:W-:Y:S06]  /*2aa0*/  @P3 BRA `(.L_x_125) ;  /* 0x0000000000083947 */ /* 0x000fec0003800000 */
[----:B------:R-:W-:Y:S05]  /*2ab0*/  @P1 BRA `(.L_x_126) ;  /* 0x0000000000101947 */ /* 0x000fea0003800000 */
[----:B------:R-:W-:Y:S05]  /*2ac0*/  BRA `(.L_x_127) ;  /* 0x0000000000147947 */ /* 0x000fea0003800000 */
.L_x_125:
[----:B-----5:R-:W-:-:S04]  /*2ad0*/  PRMT R48, R41, 0x7632, R48 ;  /* 0x0000763229307816 */ /* 0x020fc80000000030 */
[----:B------:R-:W-:-:S05]  /*2ae0*/  SHF.L.U32 R48, R48, 0x10, RZ ;  /* 0x0000001030307819 */ /* 0x000fca00000006ff */
[----:B------:R-:W-:-:S07]  /*2af0*/  FADD.FTZ R115, R48, R115 ;  /* 0x0000007330737221 */ /* 0x000fce0000010000 */
.L_x_126:
[----:B------:R-:W-:-:S04]  /*2b00*/  F2FP.BF16.F32.PACK_AB R48, RZ, R115 ;  /* 0x00000073ff30723e */ /* 0x000fc800000010ff */
[----:B------:R-:W-:-:S07]  /*2b10*/  PRMT R45, R45, 0x5410, R48 ;  /* 0x000054102d2d7816 */ /* 0x000fce0000000030 */
.L_x_127:
[C---:B------:R-:W-:Y:S02]  /*2b20*/  SHF.L.U32 R49, R50.reuse, 0x10, RZ ;  /* 0x0000001032317819 */ /* 0x040fe400000006ff */
[----:B------:R-:W-:-:S03]  /*2b30*/  PRMT R50, R50, 0x7632, R50 ;  /* 0x0000763232327816 */ /* 0x000fc60000000032 */
[----:B------:R-:W-:Y:S01]  /*2b40*/  FMUL.FTZ R124, R49, R138 ;  /* 0x0000008a317c7220 */ /* 0x000fe20000410000 */
[----:B------:R-:W-:Y:S06]  /*2b50*/  @P3 BRA `(.L_x_128) ;  /* 0x0000000000083947 */ /* 0x000fec0003800000 */
[----:B------:R-:W-:Y:S05]  /*2b60*/  @P1 BRA `(.L_x_129) ;  /* 0x00000000000c1947 */ /* 0x000fea0003800000 */
[----:B------:R-:W-:Y:S05]  /*2b70*/  BRA `(.L_x_130) ;  /* 0x0000000000107947 */ /* 0x000fea0003800000 */
.L_x_128:
[----:B-----5:R-:W-:-:S05]  /*2b80*/  SHF.L.U32 R49, R42, 0x10, RZ ;  /* 0x000000102a317819 */ /* 0x020fca00000006ff */
[----:B------:R-:W-:-:S07]  /*2b90*/  FADD.FTZ R124, R49, R124 ;  /* 0x0000007c317c7221 */ /* 0x000fce0000010000 */
.L_x_129:
[----:B------:R-:W-:-:S04]  /*2ba0*/  F2FP.BF16.F32.PACK_AB R48, RZ, R124 ;  /* 0x0000007cff30723e */ /* 0x000fc800000010ff */
[----:B------:R-:W-:-:S07]  /*2bb0*/  PRMT R46, R48, 0x7610, R46 ;  /* 0x00007610302e7816 */ /* 0x000fce000000002e */
.L_x_130:
[----:B------:R-:W-:-:S05]  /*2bc0*/  SHF.L.U32 R125, R50, 0x10, RZ ;  /* 0x00000010327d7819 */ /* 0x000fca00000006ff */
[----:B------:R-:W-:Y:S01]  /*2bd0*/  FMUL.FTZ R125, R125, R138 ;  /* 0x0000008a7d7d7220 */ /* 0x000fe20000410000 */
[----:B------:R-:W-:Y:S06]  /*2be0*/  @P3 BRA `(.L_x_131) ;  /* 0x0000000000083947 */ /* 0x000fec0003800000 */
[----:B------:R-:W-:Y:S05]  /*2bf0*/  @P1 BRA `(.L_x_132) ;  /* 0x0000000000101947 */ /* 0x000fea0003800000 */
[----:B------:R-:W-:Y:S05]  /*2c00*/  BRA `(.L_x_133) ;  /* 0x0000000000147947 */ /* 0x000fea0003800000 */
.L_x_131:
[----:B-----5:R-:W-:-:S04]  /*2c10*/  PRMT R48, R42, 0x7632, R48 ;  /* 0x000076322a307816 */ /* 0x020fc80000000030 */
[----:B------:R-:W-:-:S05]  /*2c20*/  SHF.L.U32 R48, R48, 0x10, RZ ;  /* 0x0000001030307819 */ /* 0x000fca00000006ff */
[----:B------:R-:W-:-:S07]  /*2c30*/  FADD.FTZ R125, R48, R125 ;  /* 0x0000007d307d7221 */ /* 0x000fce0000010000 */
.L_x_132:
[----:B------:R-:W-:-:S04]  /*2c40*/  F2FP.BF16.F32.PACK_AB R48, RZ, R125 ;  /* 0x0000007dff30723e */ /* 0x000fc800000010ff */
[----:B------:R-:W-:-:S07]  /*2c50*/  PRMT R46, R46, 0x5410, R48 ;  /* 0x000054102e2e7816 */ /* 0x000fce0000000030 */
.L_x_133:
[C---:B------:R-:W-:Y:S01]  /*2c60*/  IMAD.U32 R49, R51.reuse, 0x10000, RZ ;  /* 0x0001000033317824 */ /* 0x040fe200078e00ff */
[----:B------:R-:W-:-:S03]  /*2c70*/  PRMT R51, R51, 0x7632, R51 ;  /* 0x0000763233337816 */ /* 0x000fc60000000033 */
[----:B------:R-:W-:Y:S01]  /*2c80*/  FMUL.FTZ R134, R49, R138 ;  /* 0x0000008a31867220 */ /* 0x000fe20000410000 */
[----:B------:R-:W-:Y:S06]  /*2c90*/  @P3 BRA `(.L_x_134) ;  /* 0x0000000000083947 */ /* 0x000fec0003800000 */
[----:B------:R-:W-:Y:S05]  /*2ca0*/  @P1 BRA `(.L_x_135) ;  /* 0x00000000000c1947 */ /* 0x000fea0003800000 */
[----:B------:R-:W-:Y:S05]  /*2cb0*/  BRA `(.L_x_136) ;  /* 0x0000000000107947 */ /* 0x000fea0003800000 */
.L_x_134:
[----:B-----5:R-:W-:-:S05]  /*2cc0*/  SHF.L.U32 R49, R43, 0x10, RZ ;  /* 0x000000102b317819 */ /* 0x020fca00000006ff */
[----:B------:R-:W-:-:S07]  /*2cd0*/  FADD.FTZ R134, R49, R134 ;  /* 0x0000008631867221 */ /* 0x000fce0000010000 */
.L_x_135:
[----:B------:R-:W-:-:S04]  /*2ce0*/  F2FP.BF16.F32.PACK_AB R48, RZ, R134 ;  /* 0x00000086ff30723e */ /* 0x000fc800000010ff */
[----:B------:R-:W-:-:S07]  /*2cf0*/  PRMT R47, R48, 0x7610, R47 ;  /* 0x00007610302f7816 */ /* 0x000fce000000002f */
.L_x_136:
[----:B------:R-:W-:-:S05]  /*2d00*/  SHF.L.U32 R51, R51, 0x10, RZ ;  /* 0x0000001033337819 */ /* 0x000fca00000006ff */
[----:B------:R-:W-:Y:S01]  /*2d10*/  FMUL.FTZ R135, R51, R138 ;  /* 0x0000008a33877220 */ /* 0x000fe20000410000 */
[----:B------:R-:W-:Y:S06]  /*2d20*/  @P3 BRA `(.L_x_137) ;  /* 0x0000000000083947 */ /* 0x000fec0003800000 */
[----:B------:R-:W-:Y:S05]  /*2d30*/  @P1 BRA `(.L_x_138) ;  /* 0x0000000000101947 */ /* 0x000fea0003800000 */
[----:B------:R-:W-:Y:S05]  /*2d40*/  BRA `(.L_x_139) ;  /* 0x0000000000147947 */ /* 0x000fea0003800000 */
.L_x_137:
[----:B-----5:R-:W-:-:S04]  /*2d50*/  PRMT R48, R43, 0x7632, R48 ;  /* 0x000076322b307816 */ /* 0x020fc80000000030 */
[----:B------:R-:W-:-:S05]  /*2d60*/  SHF.L.U32 R48, R48, 0x10, RZ ;  /* 0x0000001030307819 */ /* 0x000fca00000006ff */
[----:B------:R-:W-:-:S07]  /*2d70*/  FADD.FTZ R135, R48, R135 ;  /* 0x0000008730877221 */ /* 0x000fce0000010000 */
.L_x_138:
[----:B------:R-:W-:-:S04]  /*2d80*/  F2FP.BF16.F32.PACK_AB R48, RZ, R135 ;  /* 0x00000087ff30723e */ /* 0x000fc800000010ff */
[----:B------:R-:W-:-:S07]  /*2d90*/  PRMT R47, R47, 0x5410, R48 ;  /* 0x000054102f2f7816 */ /* 0x000fce0000000030 */
.L_x_139:
[----:B------:R-:W0:Y:S02]  /*2da0*/  @P1 LDC.64 R48, c[0x0][0x238] ;  /* 0x00008e00ff301b82 */ /* 0x000e240000000a00 */
[----:B0-----:R-:W-:-:S04]  /*2db0*/  @P1 LEA R48, P3, R139, R48, 0x4 ;  /* 0x000000308b301211 */ /* 0x001fc800078620ff */
[----:B------:R-:W-:-:S05]  /*2dc0*/  @P1 LEA.HI.X R49, R139, R49, RZ, 0x4, P3 ;  /* 0x000000318b311211 */ /* 0x000fca00018f24ff */
[----:B------:R4:W-:Y:S04]  /*2dd0*/  @P1 STG.E.128 desc[UR4][R48.64], R44 ;  /* 0x0000002c30001986 */ /* 0x0009e8000c101d04 */
.L_x_115:
[----:B------:R-:W-:Y:S05]  /*2de0*/  BSYNC B0 ;  /* 0x0000000000007941 */ /* 0x000fea0003800000 */
.L_x_114:
[----:B01234-:R-:W-:Y:S01]  /*2df0*/  FADD.FTZ R49, RZ, R97 ;  /* 0x00000061ff317221 */ /* 0x01ffe20000010000 */
[C---:B------:R-:W-:Y:S01]  /*2e00*/  ISETP.GT.U32.AND P3, PT, R37.reuse, 0x3f, PT ;  /* 0x0000003f2500780c */ /* 0x040fe20003f64070 */
[----:B------:R-:W-:Y:S01]  /*2e10*/  UMOV UR6, 0xffffffff ;  /* 0xffffffff00067882 */ /* 0x000fe20000000000 */
[----:B------:R-:W-:Y:S01]  /*2e20*/  ISETP.GT.U32.AND P4, PT, R37, 0x9f, PT ;  /* 0x0000009f2500780c */ /* 0x000fe20003f84070 */
[----:B------:R-:W-:Y:S01]  /*2e30*/  FADD.FTZ R48, R96, R49 ;  /* 0x0000003160307221 */ /* 0x000fe20000010000 */
[----:B------:R-:W-:Y:S02]  /*2e40*/  P2R R50, PR, RZ, 0x8 ;  /* 0x00000008ff327803 */ /* 0x000fe40000000000 */
[----:B------:R-:W-:Y:S01]  /*2e50*/  ISETP.NE.AND P5, PT, R137, RZ, PT ;  /* 0x000000ff8900720c */ /* 0x000fe20003fa5270 */
[----:B------:R-:W-:-:S04]  /*2e60*/  FADD.FTZ R49, R107, R48 ;  /* 0x000000306b317221 */ /* 0x000fc80000010000 */
[----:B------:R-:W-:-:S04]  /*2e70*/  FADD.FTZ R49, R106, R49 ;  /* 0x000000316a317221 */ /* 0x000fc80000010000 */
[----:B------:R-:W-:-:S04]  /*2e80*/  FADD.FTZ R48, R120, R49 ;  /* 0x0000003178307221 */ /* 0x000fc80000010000 */
[----:B------:R-:W-:-:S04]  /*2e90*/  FADD.FTZ R49, R119, R48 ;  /* 0x0000003077317221 */ /* 0x000fc80000010000 */
[----:B------:R-:W-:-:S04]  /*2ea0*/  FADD.FTZ R48, R126, R49 ;  /* 0x000000317e307221 */ /* 0x000fc80000010000 */
[----:B------:R-:W-:-:S05]  /*2eb0*/  FADD.FTZ R48, R127, R48 ;  /* 0x000000307f307221 */ /* 0x000fca0000010000 */
[----:B------:R-:W-:-:S05]  /*2ec0*/  FSEL R49, R48, RZ, P2 ;  /* 0x000000ff30317208 */ /* 0x000fca0001000000 */
[----:B------:R-:W-:-:S04]  /*2ed0*/  FADD.FTZ R48, R98, R49 ;  /* 0x0000003162307221 */ /* 0x000fc80000010000 */
[----:B------:R-:W-:-:S04]  /*2ee0*/  FADD.FTZ R51, R99, R48 ;  /* 0x0000003063337221 */ /* 0x000fc80000010000 */
[----:B------:R-:W-:-:S04]  /*2ef0*/  FADD.FTZ R48, R108, R51 ;  /* 0x000000336c307221 */ /* 0x000fc80000010000 */
[----:B------:R-:W-:-:S04]  /*2f00*/  FADD.FTZ R51, R109, R48 ;  /* 0x000000306d337221 */ /* 0x000fc80000010000 */
[----:B------:R-:W-:-:S04]  /*2f10*/  FADD.FTZ R48, R118, R51 ;  /* 0x0000003376307221 */ /* 0x000fc80000010000 */
[----:B------:R-:W-:-:S04]  /*2f20*/  FADD.FTZ R51, R117, R48 ;  /* 0x0000003075337221 */ /* 0x000fc80000010000 */
[----:B------:R-:W-:-:S04]  /*2f30*/  FADD.FTZ R48, R128, R51 ;  /* 0x0000003380307221 */ /* 0x000fc80000010000 */
[----:B------:R-:W-:Y:S01]  /*2f40*/  @P3 FADD.FTZ R49, R129, R48 ;  /* 0x0000003081313221 */ /* 0x000fe20000010000 */
[----:B------:R-:W-:-:S03]  /*2f50*/  ISETP.GT.U32.AND P3, PT, R37, 0x5f, PT ;  /* 0x0000005f2500780c */ /* 0x000fc60003f64070 */
[----:B------:R-:W-:Y:S01]  /*2f60*/  FADD.FTZ R48, R100, R49 ;  /* 0x0000003164307221 */ /* 0x000fe20000010000 */
[----:B------:R-:W-:-:S03]  /*2f70*/  P2R R50, PR, RZ, 0x8 ;  /* 0x00000008ff327803 */ /* 0x000fc60000000000 */
        /* <DEDUP_REMOVED lines=8> */
[----:B------:R-:W-:-:S04]  /*3000*/  FADD.FTZ R48, R102, R49 ;  /* 0x0000003166307221 */ /* 0x000fc80000010000 */
[----:B------:R-:W-:-:S04]  /*3010*/  FADD.FTZ R51, R103, R48 ;  /* 0x0000003067337221 */ /* 0x000fc80000010000 */
[----:B------:R-:W-:-:S04]  /*3020*/  FADD.FTZ R48, R112, R51 ;  /* 0x0000003370307221 */ /* 0x000fc80000010000 */
[----:B------:R-:W-:-:S04]  /*3030*/  FADD.FTZ R51, R113, R48 ;  /* 0x0000003071337221 */ /* 0x000fc80000010000 */
[----:B------:R-:W-:-:S04]  /*3040*/  FADD.FTZ R48, R122, R51 ;  /* 0x000000337a307221 */ /* 0x000fc80000010000 */
[----:B------:R-:W-:-:S04]  /*3050*/  FADD.FTZ R51, R123, R48 ;  /* 0x000000307b337221 */ /* 0x000fc80000010000 */
[----:B------:R-:W-:-:S04]  /*3060*/  FADD.FTZ R48, R132, R51 ;  /* 0x0000003384307221 */ /* 0x000fc80000010000 */
[----:B------:R-:W-:-:S04]  /*3070*/  @P3 FADD.FTZ R49, R133, R48 ;  /* 0x0000003085313221 */ /* 0x000fc80000010000 */
        /* <DEDUP_REMOVED lines=8> */
[----:B------:R-:W-:Y:S06]  /*3100*/  BRA.DIV UR6, `(.L_x_140) ;  /* 0x0000001206b47947 */ /* 0x000fec000b800000 */
[----:B------:R-:W0:Y:S01]  /*3110*/  SHFL.BFLY PT, R48, R49, 0x1, 0x1f ;  /* 0x0c201f0031307f89 */ /* 0x000e2200000e0000 */
[----:B------:R-:W-:Y:S01]  /*3120*/  ISETP.GT.U32.AND P6, PT, R37, 0x3f, PT ;  /* 0x0000003f2500780c */ /* 0x000fe20003fc4070 */
[----:B0-----:R-:W-:-:S05]  /*3130*/  FADD.FTZ R50, R49, R48 ;  /* 0x0000003031327221 */ /* 0x001fca0000010000 */
[----:B------:R-:W0:Y:S02]  /*3140*/  SHFL.BFLY PT, R51, R50, 0x2, 0x1f ;  /* 0x0c401f0032337f89 */ /* 0x000e2400000e0000 */
[----:B0-----:R-:W-:-:S05]  /*3150*/  FADD.FTZ R51, R50, R51 ;  /* 0x0000003332337221 */ /* 0x001fca0000010000 */
[----:B------:R-:W0:Y:S02]  /*3160*/  SHFL.BFLY PT, R48, R51, 0x4, 0x1f ;  /* 0x0c801f0033307f89 */ /* 0x000e2400000e0000 */
[----:B0-----:R-:W-:-:S05]  /*3170*/  FADD.FTZ R138, R51, R48 ;  /* 0x00000030338a7221 */ /* 0x001fca0000010000 */
[----:B------:R-:W0:Y:S02]  /*3180*/  SHFL.BFLY PT, R137, R138, 0x8, 0x1f ;  /* 0x0d001f008a897f89 */ /* 0x000e2400000e0000 */
[----:B0-----:R-:W-:Y:S02]  /*3190*/  FADD.FTZ R140, R138, R137 ;  /* 0x000000898a8c7221 */ /* 0x001fe40000010000 */
[----:B------:R-:W0:Y:S03]  /*31a0*/  LDC R137, c[0x0][0x290] ;  /* 0x0000a400ff897b82 */ /* 0x000e260000000800 */
[----:B------:R-:W1:Y:S02]  /*31b0*/  SHFL.BFLY PT, R139, R140, 0x10, 0x1f ;  /* 0x0e001f008c8b7f89 */ /* 0x000e6400000e0000 */
[----:B-1----:R-:W-:-:S04]  /*31c0*/  FADD.FTZ R48, R140, R139 ;  /* 0x0000008b8c307221 */ /* 0x002fc80000010000 */
[----:B0-----:R-:W-:-:S04]  /*31d0*/  FMUL.FTZ R139, R48, R137 ;  /* 0x00000089308b7220 */ /* 0x001fc80000410000 */
[--C-:B------:R-:W-:Y:S01]  /*31e0*/  FADD.FTZ R48, R97, -R139.reuse ;  /* 0x8000008b61307221 */ /* 0x100fe20000010000 */
[--C-:B------:R-:W-:Y:S01]  /*31f0*/  FADD.FTZ R49, R96, -R139.reuse ;  /* 0x8000008b60317221 */ /* 0x100fe20000010000 */
[--C-:B------:R-:W-:Y:S01]  /*3200*/  FADD.FTZ R51, R107, -R139.reuse ;  /* 0x8000008b6b337221 */ /* 0x100fe20000010000 */
[--C-:B------:R-:W-:Y:S01]  /*3210*/  FADD.FTZ R50, R99, -R139.reuse ;  /* 0x8000008b63327221 */ /* 0x100fe20000010000 */
[----:B------:R-:W-:Y:S01]  /*3220*/  FFMA.FTZ R48, R48, R48, RZ ;  /* 0x0000003030307223 */ /* 0x000fe200000100ff */
[----:B------:R-:W-:-:S03]  /*3230*/  FADD.FTZ R138, R108, -R139 ;  /* 0x8000008b6c8a7221 */ /* 0x000fc60000010000 */
[----:B------:R-:W-:Y:S01]  /*3240*/  FFMA.FTZ R48, R49, R49, R48 ;  /* 0x0000003131307223 */ /* 0x000fe20000010030 */
        /* <DEDUP_REMOVED lines=9> */
[----:B------:R-:W-:-:S04]  /*32e0*/  FFMA.FTZ R48, R51, R51, R48 ;  /* 0x0000003333307223 */ /* 0x000fc80000010030 */
[----:B------:R-:W-:Y:S01]  /*32f0*/  FFMA.FTZ R48, R49, R49, R48 ;  /* 0x0000003131307223 */ /* 0x000fe20000010030 */
[----:B------:R-:W-:-:S04]  /*3300*/  FADD.FTZ R49, R98, -R139 ;  /* 0x8000008b62317221 */ /* 0x000fc80000010000 */
[----:B------:R-:W-:-:S05]  /*3310*/  FSEL R48, R48, RZ, P2 ;  /* 0x000000ff30307208 */ /* 0x000fca0001000000 */
[----:B------:R-:W-:-:S04]  /*3320*/  FFMA.FTZ R49, R49, R49, R48 ;  /* 0x0000003131317223 */ /* 0x000fc80000010030 */
        /* <DEDUP_REMOVED lines=12> */
[----:B------:R-:W-:Y:S01]  /*33f0*/  @P6 FFMA.FTZ R48, R50, R50, R49 ;  /* 0x0000003232306223 */ /* 0x000fe20000010031 */
[--C-:B------:R-:W-:Y:S01]  /*3400*/  FADD.FTZ R49, R100, -R139.reuse ;  /* 0x8000008b64317221 */ /* 0x100fe20000010000 */
[----:B------:R-:W-:Y:S01]  /*3410*/  FADD.FTZ R50, R101, -R139 ;  /* 0x8000008b65327221 */ /* 0x000fe20000010000 */
[----:B------:R-:W-:Y:S02]  /*3420*/  ISETP.GT.U32.AND P6, PT, R37, 0x5f, PT ;  /* 0x0000005f2500780c */ /* 0x000fe40003fc4070 */
        /* <DEDUP_REMOVED lines=15> */
[----:B------:R-:W-:-:S03]  /*3520*/  FADD.FTZ R50, R103, -R139 ;  /* 0x8000008b67327221 */ /* 0x000fc60000010000 */
        /* <DEDUP_REMOVED lines=28> */
[----:B------:R-:W-:-:S05]  /*36f0*/  @P4 FFMA.FTZ R48, R50, R50, R49 ;  /* 0x0000003232304223 */ /* 0x000fca0000010031 */
[----:B------:R-:W0:Y:S02]  /*3700*/  SHFL.BFLY PT, R49, R48, 0x1, 0x1f ;  /* 0x0c201f0030317f89 */ /* 0x000e2400000e0000 */
[----:B0-----:R-:W-:-:S05]  /*3710*/  FADD.FTZ R49, R48, R49 ;  /* 0x0000003130317221 */ /* 0x001fca0000010000 */
[----:B------:R-:W0:Y:S02]  /*3720*/  SHFL.BFLY PT, R50, R49, 0x2, 0x1f ;  /* 0x0c401f0031327f89 */ /* 0x000e2400000e0000 */
[----:B0-----:R-:W-:-:S05]  /*3730*/  FADD.FTZ R50, R49, R50 ;  /* 0x0000003231327221 */ /* 0x001fca0000010000 */
[----:B------:R-:W0:Y:S02]  /*3740*/  SHFL.BFLY PT, R51, R50, 0x4, 0x1f ;  /* 0x0c801f0032337f89 */ /* 0x000e2400000e0000 */
[----:B0-----:R-:W-:-:S05]  /*3750*/  FADD.FTZ R51, R50, R51 ;  /* 0x0000003332337221 */ /* 0x001fca0000010000 */
[----:B------:R-:W0:Y:S02]  /*3760*/  SHFL.BFLY PT, R138, R51, 0x8, 0x1f ;  /* 0x0d001f00338a7f89 */ /* 0x000e2400000e0000 */
[----:B0-----:R-:W-:-:S05]  /*3770*/  FADD.FTZ R138, R51, R138 ;  /* 0x0000008a338a7221 */ /* 0x001fca0000010000 */
[----:B------:R0:W1:Y:S02]  /*3780*/  SHFL.BFLY PT, R141, R138, 0x10, 0x1f ;  /* 0x0e001f008a8d7f89 */ /* 0x00006400000e0000 */
.L_x_163:
[----:B-1----:R-:W-:Y:S01]  /*3790*/  FADD.FTZ R140, R138, R141 ;  /* 0x0000008d8a8c7221 */ /* 0x002fe20000010000 */
[----:B0-----:R-:W-:Y:S01]  /*37a0*/  FMUL.FTZ R138, R139, R139 ;  /* 0x0000008b8b8a7220 */ /* 0x001fe20000410000 */
[----:B------:R-:W-:Y:S01]  /*37b0*/  ISETP.NE.AND P3, PT, R94, RZ, PT ;  /* 0x000000ff5e00720c */ /* 0x000fe20003f65270 */
[----:B------:R-:W0:Y:S01]  /*37c0*/  @!P5 LDC.64 R50, c[0x0][0x250] ;  /* 0x00009400ff32db82 */ /* 0x000e220000000a00 */
[----:B------:R-:W-:Y:S01]  /*37d0*/  FFMA.FTZ R137, R140, R137, UR7 ;  /* 0x000000078c897e23 */ /* 0x000fe20008010089 */
[----:B------:R-:W-:Y:S01]  /*37e0*/  BSSY B0, `(.L_x_141) ;  /* 0x000002b000007945 */ /* 0x000fe20003800000 */
[----:B------:R-:W-:-:S05]  /*37f0*/  FSEL R138, R138, RZ, P3 ;  /* 0x000000ff8a8a7208 */ /* 0x000fca0001800000 */
[----:B------:R-:W1:Y:S01]  /*3800*/  @!P5 LDC.64 R48, c[0x0][0x258] ;  /* 0x00009600ff30db82 */ /* 0x000e620000000a00 */
[----:B------:R-:W-:Y:S01]  /*3810*/  FADD.FTZ R138, R137, R138 ;  /* 0x0000008a898a7221 */ /* 0x000fe20000010000 */
[----:B------:R-:W-:-:S03]  /*3820*/  FSEL R137, R139, RZ, !P3 ;  /* 0x000000ff8b897208 */ /* 0x000fc60005800000 */
[----:B------:R-:W2:Y:S01]  /*3830*/  MUFU.RSQ R140, R138 ;  /* 0x0000008a008c7308 */ /* 0x000ea20000001400 */
[----:B0-----:R-:W-:-:S05]  /*3840*/  @!P5 IMAD.WIDE R50, R92, 0x4, R50 ;  /* 0x000000045c32d825 */ /* 0x001fca00078e0232 */
[----:B------:R0:W-:Y:S01]  /*3850*/  @!P5 STG.E desc[UR4][R50.64], R139 ;  /* 0x0000008b3200d986 */ /* 0x0001e2000c101904 */
[----:B-1----:R-:W-:-:S05]  /*3860*/  @!P5 IMAD.WIDE R48, R92, 0x4, R48 ;  /* 0x000000045c30d825 */ /* 0x002fca00078e0230 */
[----:B--2---:R0:W-:Y:S01]  /*3870*/  @!P5 STG.E desc[UR4][R48.64], R140 ;  /* 0x0000008c3000d986 */ /* 0x0041e2000c101904 */
[----:B------:R-:W-:Y:S05]  /*3880*/  @!P2 BRA `(.L_x_142) ;  /* 0x000000000080a947 */ /* 0x000fea0003800000 */
[----:B0-----:R-:W0:Y:S01]  /*3890*/  LDC.64 R138, c[0x0][0x2b8] ;  /* 0x0000ae00ff8a7b82 */ /* 0x001e220000000a00 */
[--C-:B------:R-:W-:Y:S01]  /*38a0*/  FADD.FTZ R49, R97, -R137.reuse ;  /* 0x8000008961317221 */ /* 0x100fe20000010000 */
[--C-:B------:R-:W-:Y:S01]  /*38b0*/  FADD.FTZ R51, R96, -R137.reuse ;  /* 0x8000008960337221 */ /* 0x100fe20000010000 */
[--C-:B------:R-:W-:Y:S01]  /*38c0*/  FADD.FTZ R141, R107, -R137.reuse ;  /* 0x800000896b8d7221 */ /* 0x100fe20000010000 */
[--C-:B------:R-:W-:Y:S01]  /*38d0*/  FADD.FTZ R143, R106, -R137.reuse ;  /* 0x800000896a8f7221 */ /* 0x100fe20000010000 */
[--C-:B------:R-:W-:Y:S01]  /*38e0*/  FADD.FTZ R145, R120, -R137.reuse ;  /* 0x8000008978917221 */ /* 0x100fe20000010000 */
[--C-:B------:R-:W-:Y:S01]  /*38f0*/  FADD.FTZ R147, R119, -R137.reuse ;  /* 0x8000008977937221 */ /* 0x100fe20000010000 */
[--C-:B------:R-:W-:Y:S01]  /*3900*/  FADD.FTZ R149, R126, -R137.reuse ;  /* 0x800000897e957221 */ /* 0x100fe20000010000 */
[----:B------:R-:W-:Y:S01]  /*3910*/  FADD.FTZ R151, R127, -R137 ;  /* 0x800000897f977221 */ /* 0x000fe20000010000 */
[C---:B------:R-:W-:Y:S01]  /*3920*/  FMUL.FTZ R49, R140.reuse, R49 ;  /* 0x000000318c317220 */ /* 0x040fe20000410000 */
[C---:B------:R-:W-:Y:S01]  /*3930*/  FMUL.FTZ R51, R140.reuse, R51 ;  /* 0x000000338c337220 */ /* 0x040fe20000410000 */
[C---:B------:R-:W-:Y:S01]  /*3940*/  FMUL.FTZ R141, R140.reuse, R141 ;  /* 0x0000008d8c8d7220 */ /* 0x040fe20000410000 */
[C---:B------:R-:W-:Y:S01]  /*3950*/  FMUL.FTZ R143, R140.reuse, R143 ;  /* 0x0000008f8c8f7220 */ /* 0x040fe20000410000 */
[C---:B------:R-:W-:Y:S01]  /*3960*/  FMUL.FTZ R145, R140.reuse, R145 ;  /* 0x000000918c917220 */ /* 0x040fe20000410000 */
[C---:B------:R-:W-:Y:S01]  /*3970*/  FMUL.FTZ R147, R140.reuse, R147 ;  /* 0x000000938c937220 */ /* 0x040fe20000410000 */
[C---:B------:R-:W-:Y:S01]  /*3980*/  FMUL.FTZ R149, R140.reuse, R149 ;  /* 0x000000958c957220 */ /* 0x040fe20000410000 */
[----:B------:R-:W-:Y:S01]  /*3990*/  FMUL.FTZ R151, R140, R151 ;  /* 0x000000978c977220 */ /* 0x000fe20000410000 */
[----:B------:R-:W-:Y:S01]  /*39a0*/  FFMA.FTZ R48, R35, R49, R20 ;  /* 0x0000003123307223 */ /* 0x000fe20000010014 */
[----:B------:R-:W-:Y:S01]  /*39b0*/  FFMA.FTZ R51, R93, R51, R76 ;  /* 0x000000335d337223 */ /* 0x000fe2000001004c */
[----:B------:R-:W-:Y:S01]  /*39c0*/  FFMA.FTZ R49, R36, R141, R19 ;  /* 0x0000008d24317223 */ /* 0x000fe20000010013 */
[----:B------:R-:W-:Y:S01]  /*39d0*/  FFMA.FTZ R50, R90, R143, R75 ;  /* 0x0000008f5a327223 */ /* 0x000fe2000001004b */
[----:B------:R-:W-:Y:S01]  /*39e0*/  FFMA.FTZ R145, R33, R145, R18 ;  /* 0x0000009121917223 */ /* 0x000fe20000010012 */
[----:B------:R-:W-:Y:S01]  /*39f0*/  FFMA.FTZ R142, R91, R147, R74 ;  /* 0x000000935b8e7223 */ /* 0x000fe2000001004a */
[----:B------:R-:W-:Y:S01]  /*3a00*/  FFMA.FTZ R149, R34, R149, R17 ;  /* 0x0000009522957223 */ /* 0x000fe20000010011 */
[----:B------:R-:W-:Y:S01]  /*3a10*/  FFMA.FTZ R144, R88, R151, R73 ;  /* 0x0000009758907223 */ /* 0x000fe20000010049 */
[----:B------:R-:W-:Y:S01]  /*3a20*/  F2FP.BF16.F32.PACK_AB R48, R51, R48 ;  /* 0x000000303330723e */ /* 0x000fe200000010ff */
[----:B0-----:R-:W-:Y:S01]  /*3a30*/  IMAD.WIDE.U32 R138, R136, 0x10, R138 ;  /* 0x00000010888a7825 */ /* 0x001fe200078e008a */
[----:B------:R-:W-:-:S02]  /*3a40*/  F2FP.BF16.F32.PACK_AB R49, R50, R49 ;  /* 0x000000313231723e */ /* 0x000fc400000010ff */
[----:B------:R-:W-:Y:S02]  /*3a50*/  F2FP.BF16.F32.PACK_AB R50, R142, R145 ;  /* 0x000000918e32723e */ /* 0x000fe400000010ff */
[----:B------:R-:W-:Y:S02]  /*3a60*/  F2FP.BF16.F32.PACK_AB R51, R144, R149 ;  /* 0x000000959033723e */ /* 0x000fe400000010ff */
[----:B------:R-:W-:-:S03]  /*3a70*/  IADD3 R136, R136, 0x20, RZ ;  /* 0x0000002088887810 */ /* 0x000fc60007ffe0ff */
[----:B------:R1:W-:Y:S04]  /*3a80*/  STG.E.128 desc[UR4][R138.64], R48 ;  /* 0x000000308a007986 */ /* 0x0003e8000c101d04 */
.L_x_142:
[----:B------:R-:W-:Y:S05]  /*3a90*/  BSYNC B0 ;  /* 0x0000000000007941 */ /* 0x000fea0003800000 */
.L_x_141:
[----:B------:R-:W-:Y:S01]  /*3aa0*/  ISETP.GE.U32.AND P3, PT, R37, 0x40, PT ;  /* 0x000000402500780c */ /* 0x000fe20003f66070 */
[----:B------:R-:W-:-:S12]  /*3ab0*/  BSSY B0, `(.L_x_143) ;  /* 0x0000022000007945 */ /* 0x000fd80003800000 */
[----:B------:R-:W-:Y:S05]  /*3ac0*/  @!P3 BRA `(.L_x_144) ;  /* 0x000000000080b947 */ /* 0x000fea0003800000 */
[----:B01----:R-:W0:Y:S01]  /*3ad0*/  LDC.64 R138, c[0x0][0x2b8] ;  /* 0x0000ae00ff8a7b82 */ /* 0x003e220000000a00 */
        /* <DEDUP_REMOVED lines=31> */
.L_x_144:
[----:B------:R-:W-:Y:S05]  /*3cd0*/  BSYNC B0 ;  /* 0x0000000000007941 */ /* 0x000fea0003800000 */
.L_x_143:
[----:B------:R-:W-:Y:S01]  /*3ce0*/  ISETP.GE.U32.AND P3, PT, R37, 0x60, PT ;  /* 0x000000602500780c */ /* 0x000fe20003f66070 */
[----:B------:R-:W-:-:S12]  /*3cf0*/  BSSY B0, `(.L_x_145) ;  /* 0x0000022000007945 */ /* 0x000fd80003800000 */
[----:B------:R-:W-:Y:S05]  /*3d00*/  @!P3 BRA `(.L_x_146) ;  /* 0x000000000080b947 */ /* 0x000fea0003800000 */
[----:B012---:R-:W0:Y:S01]  /*3d10*/  LDC.64 R138, c[0x0][0x2b8] ;  /* 0x0000ae00ff8a7b82 */ /* 0x007e220000000a00 */
        /* <DEDUP_REMOVED lines=27> */
[----:B------:R-:W-:Y:S01]  /*3ed0*/  F2FP.BF16.F32.PACK_AB R50, R142, R145 ;  /* 0x000000918e32723e */ /* 0x000fe200000010ff */
[----:B------:R-:W-:Y:S01]  /*3ee0*/  VIADD R136, R136, 0x20 ;  /* 0x0000002088887836 */ /* 0x000fe20000000000 */
[----:B------:R-:W-:-:S05]  /*3ef0*/  F2FP.BF16.F32.PACK_AB R51, R144, R149 ;  /* 0x000000959033723e */ /* 0x000fca00000010ff */
[----:B------:R3:W-:Y:S02]  /*3f00*/  STG.E.128 desc[UR4][R138.64], R48 ;  /* 0x000000308a007986 */ /* 0x0007e4000c101d04 */
.L_x_146:
[----:B------:R-:W-:Y:S05]  /*3f10*/  BSYNC B0 ;  /* 0x0000000000007941 */ /* 0x000fea0003800000 */
.L_x_145:
[----:B------:R-:W-:Y:S01]  /*3f20*/  ISETP.GE.U32.AND P3, PT, R37, 0x80, PT ;  /* 0x000000802500780c */ /* 0x000fe20003f66070 */
[----:B------:R-:W-:-:S12]  /*3f30*/  BSSY B0, `(.L_x_147) ;  /* 0x0000022000007945 */ /* 0x000fd80003800000 */
[----:B------:R-:W-:Y:S05]  /*3f40*/  @!P3 BRA `(.L_x_148) ;  /* 0x000000000080b947 */ /* 0x000fea0003800000 */
[----:B0123--:R-:W0:Y:S01]  /*3f50*/  LDC.64 R138, c[0x0][0x2b8] ;  /* 0x0000ae00ff8a7b82 */ /* 0x00fe220000000a00 */
        /* <DEDUP_REMOVED lines=31> */
.L_x_148:
[----:B------:R-:W-:Y:S05]  /*4150*/  BSYNC B0 ;  /* 0x0000000000007941 */ /* 0x000fea0003800000 */
.L_x_147:
[----:B------:R-:W-:Y:S01]  /*4160*/  ISETP.GE.U32.AND P3, PT, R37, 0xa0, PT ;  /* 0x000000a02500780c */ /* 0x000fe20003f66070 */
[----:B------:R-:W-:-:S12]  /*4170*/  BSSY B0, `(.L_x_149) ;  /* 0x0000021000007945 */ /* 0x000fd80003800000 */
[----:B------:R-:W-:Y:S05]  /*4180*/  @!P3 BRA `(.L_x_150) ;  /* 0x00000000007cb947 */ /* 0x000fea0003800000 */
[----:B01234-:R-:W0:Y:S01]  /*4190*/  LDC.64 R48, c[0x0][0x2b8] ;  /* 0x0000ae00ff307b82 */ /* 0x01fe220000000a00 */
        /* <DEDUP_REMOVED lines=24> */
[----:B0-----:R-:W-:Y:S01]  /*4320*/  IMAD.WIDE.U32 R136, R136, 0x10, R48 ;  /* 0x0000001088887825 */ /* 0x001fe200078e0030 */
[----:B------:R-:W-:-:S02]  /*4330*/  F2FP.BF16.F32.PACK_AB R51, R142, R51 ;  /* 0x000000338e33723e */ /* 0x000fc400000010ff */
[----:B------:R-:W-:Y:S02]  /*4340*/  F2FP.BF16.F32.PACK_AB R50, R147, R50 ;  /* 0x000000329332723e */ /* 0x000fe400000010ff */
[----:B------:R-:W-:Y:S02]  /*4350*/  F2FP.BF16.F32.PACK_AB R49, R140, R141 ;  /* 0x0000008d8c31723e */ /* 0x000fe400000010ff */
[----:B------:R-:W-:-:S05]  /*4360*/  F2FP.BF16.F32.PACK_AB R48, R139, R138 ;  /* 0x0000008a8b30723e */ /* 0x000fca00000010ff */
[----:B------:R0:W-:Y:S02]  /*4370*/  STG.E.128 desc[UR4][R136.64], R48 ;  /* 0x0000003088007986 */ /* 0x0001e4000c101d04 */
.L_x_150:
[----:B------:R-:W-:Y:S05]  /*4380*/  BSYNC B0 ;  /* 0x0000000000007941 */ /* 0x000fea0003800000 */
.L_x_149:
[----:B01234-:R-:W0:Y:S02]  /*4390*/  LDC.64 R48, c[0x0][0x210] ;  /* 0x00008400ff307b82 */ /* 0x01fe240000000a00 */
[----:B0-----:R-:W-:-:S04]  /*43a0*/  LEA R92, R48, R92, 0x2 ;  /* 0x0000005c305c7211 */ /* 0x001fc800078e10ff */
[----:B------:R-:W-:-:S13]  /*43b0*/  ISETP.GE.AND P3, PT, R92, R49, PT ;  /* 0x000000315c00720c */ /* 0x000fda0003f66270 */
[----:B------:R-:W-:Y:S05]  /*43c0*/  @!P3 BRA `(.L_x_151) ;  /* 0xffffffc800a4b947 */ /* 0x000fea000383ffff */
[----:B------:R-:W-:Y:S05]  /*43d0*/  EXIT ;  /* 0x000000000000794d */ /* 0x000fea0003800000 */
.L_x_140:
[----:B------:R-:W-:Y:S01]  /*43e0*/  HFMA2.MMA R144, -RZ, RZ, 0, 5.9604644775390625e-08 ;  /* 0x00000001ff907435 */ /* 0x000fe200000001ff */
[----:B------:R-:W-:Y:S01]  /*43f0*/  BSSY B0, `(.L_x_152) ;  /* 0x0000007000007945 */ /* 0x000fe20003800000 */
[----:B------:R-:W-:Y:S01]  /*4400*/  MOV R143, R49 ;  /* 0x00000031008f7202 */ /* 0x000fe20000000f00 */
[----:B------:R-:W-:Y:S01]  /*4410*/  IMAD.MOV.U32 R142, RZ, RZ, -0x1 ;  /* 0xffffffffff8e7424 */ /* 0x000fe200078e00ff */
[----:B------:R-:W-:-:S07]  /*4420*/  MOV R145, 0x1f ;  /* 0x0000001f00917802 */ /* 0x000fce0000000f00 */
[----:B-----5:R-:W-:Y:S05]  /*4430*/  WARPSYNC.COLLECTIVE R142, `(.L_x_153) ;  /* 0x000000008e087348 */ /* 0x020fea0003c00000 */
[----:B------:R0:W1:Y:S02]  /*4440*/  SHFL.BFLY P6, R141, R143, R144, R145 ;  /* 0x0c0000908f8d7389 */ /* 0x00006400000c0091 */
[----:B01---5:R-:W-:Y:S01]  /*4450*/  ENDCOLLECTIVE ;  /* 0x000000000000791b */ /* 0x023fe20003800000 */
.L_x_153:
[----:B------:R-:W-:Y:S05]  /*4460*/  BSYNC B0 ;  /* 0x0000000000007941 */ /* 0x000fea0003800000 */
.L_x_152:
[----:B------:R-:W-:Y:S01]  /*4470*/  MOV R48, R141 ;  /* 0x0000008d00307202 */ /* 0x000fe20000000f00 */
[----:B------:R-:W-:Y:S01]  /*4480*/  HFMA2.MMA R144, -RZ, RZ, 0, 1.1920928955078125e-07 ;  /* 0x00000002ff907435 */ /* 0x000fe200000001ff */
[----:B------:R-:W-:Y:S02]  /*4490*/  MOV R145, 0x1f ;  /* 0x0000001f00917802 */ /* 0x000fe40000000f00 */
[----:B------:R-:W-:Y:S01]  /*44a0*/  MOV R142, 0xffffffff ;  /* 0xffffffff008e7802 */ /* 0x000fe20000000f00 */
[----:B------:R-:W-:-:S05]  /*44b0*/  FADD.FTZ R50, R49, R48 ;  /* 0x0000003031327221 */ /* 0x000fca0000010000 */
[----:B------:R-:W-:-:S07]  /*44c0*/  MOV R143, R50 ;  /* 0x00000032008f7202 */ /* 0x000fce0000000f00 */
[----:B------:R-:W-:Y:S05]  /*44d0*/  WARPSYNC.COLLECTIVE R142, `(.L_x_154) ;  /* 0x000000008e087348 */ /* 0x000fea0003c00000 */
[----:B------:R0:W1:Y:S02]  /*44e0*/  SHFL.BFLY P6, R141, R143, R144, R145 ;  /* 0x0c0000908f8d7389 */ /* 0x00006400000c0091 */
[----:B01----:R-:W-:Y:S01]  /*44f0*/  ENDCOLLECTIVE ;  /* 0x000000000000791b */ /* 0x003fe20003800000 */
.L_x_154:
[----:B------:R-:W-:Y:S01]  /*4500*/  HFMA2.MMA R144, -RZ, RZ, 0, 2.384185791015625e-07 ;  /* 0x00000004ff907435 */ /* 0x000fe200000001ff */
[----:B------:R-:W-:-:S04]  /*4510*/  IMAD.MOV.U32 R51, RZ, RZ, R141 ;  /* 0x000000ffff337224 */ /* 0x000fc800078e008d */
[----:B------:R-:W-:-:S05]  /*4520*/  FADD.FTZ R51, R50, R51 ;  /* 0x0000003332337221 */ /* 0x000fca0000010000 */
[----:B------:R-:W-:-:S07]  /*4530*/  MOV R143, R51 ;  /* 0x00000033008f7202 */ /* 0x000fce0000000f00 */
[----:B------:R-:W-:Y:S05]  /*4540*/  WARPSYNC.COLLECTIVE R142, `(.L_x_155) ;  /* 0x000000008e087348 */ /* 0x000fea0003c00000 */
[----:B------:R0:W1:Y:S02]  /*4550*/  SHFL.BFLY P6, R141, R143, R144, R145 ;  /* 0x0c0000908f8d7389 */ /* 0x00006400000c0091 */
[----:B01----:R-:W-:Y:S01]  /*4560*/  ENDCOLLECTIVE ;  /* 0x000000000000791b */ /* 0x003fe20003800000 */
.L_x_155:
[----:B------:R-:W-:Y:S01]  /*4570*/  HFMA2.MMA R144, -RZ, RZ, 0, 4.76837158203125e-07 ;  /* 0x00000008ff907435 */ /* 0x000fe200000001ff */
[----:B------:R-:W-:-:S05]  /*4580*/  MOV R48, R141 ;  /* 0x0000008d00307202 */ /* 0x000fca0000000f00 */
[----:B------:R-:W-:-:S05]  /*4590*/  FADD.FTZ R138, R51, R48 ;  /* 0x00000030338a7221 */ /* 0x000fca0000010000 */
[----:B------:R-:W-:-:S07]  /*45a0*/  MOV R143, R138 ;  /* 0x0000008a008f7202 */ /* 0x000fce0000000f00 */
[----:B------:R-:W-:Y:S05]  /*45b0*/  WARPSYNC.COLLECTIVE R142, `(.L_x_156) ;  /* 0x000000008e087348 */ /* 0x000fea0003c00000 */
[----:B------:R0:W1:Y:S02]  /*45c0*/  SHFL.BFLY P6, R141, R143, R144, R145 ;  /* 0x0c0000908f8d7389 */ /* 0x00006400000c0091 */
[----:B01----:R-:W-:Y:S01]  /*45d0*/  ENDCOLLECTIVE ;  /* 0x000000000000791b */ /* 0x003fe20003800000 */
.L_x_156:
[----:B------:R-:W-:Y:S01]  /*45e0*/  HFMA2.MMA R144, -RZ, RZ, 0, 9.5367431640625e-07 ;  /* 0x00000010ff907435 */ /* 0x000fe200000001ff */
[----:B------:R-:W-:-:S04]  /*45f0*/  IMAD.MOV.U32 R137, RZ, RZ, R141 ;  /* 0x000000ffff897224 */ /* 0x000fc800078e008d */
[----:B------:R-:W-:Y:S02]  /*4600*/  FADD.FTZ R140, R138, R137 ;  /* 0x000000898a8c7221 */ /* 0x000fe40000010000 */
[----:B------:R-:W0:Y:S03]  /*4610*/  LDC R137, c[0x0][0x290] ;  /* 0x0000a400ff897b82 */ /* 0x000e260000000800 */
[----:B------:R-:W-:-:S07]  /*4620*/  MOV R143, R140 ;  /* 0x0000008c008f7202 */ /* 0x000fce0000000f00 */
[----:B0-----:R-:W-:Y:S05]  /*4630*/  WARPSYNC.COLLECTIVE R142, `(.L_x_157) ;  /* 0x000000008e087348 */ /* 0x001fea0003c00000 */
[----:B------:R1:W2:Y:S02]  /*4640*/  SHFL.BFLY P6, R141, R143, R144, R145 ;  /* 0x0c0000908f8d7389 */ /* 0x0002a400000c0091 */
[----:B012---:R-:W-:Y:S01]  /*4650*/  ENDCOLLECTIVE ;  /* 0x000000000000791b */ /* 0x007fe20003800000 */
.L_x_157:
[----:B------:R-:W-:Y:S01]  /*4660*/  HFMA2.MMA R144, -RZ, RZ, 0, 5.9604644775390625e-08 ;  /* 0x00000001ff907435 */ /* 0x000fe200000001ff */
[----:B------:R-:W-:Y:S02]  /*4670*/  MOV R139, R141 ;  /* 0x0000008d008b7202 */ /* 0x000fe40000000f00 */
[----:B------:R-:W-:-:S03]  /*4680*/  ISETP.GT.U32.AND P6, PT, R37, 0x3f, PT ;  /* 0x0000003f2500780c */ /* 0x000fc60003fc4070 */
[----:B------:R-:W-:-:S04]  /*4690*/  FADD.FTZ R140, R140, R139 ;  /* 0x0000008b8c8c7221 */ /* 0x000fc80000010000 */
[----:B------:R-:W-:-:S04]  /*46a0*/  FMUL.FTZ R139, R140, R137 ;  /* 0x000000898c8b7220 */ /* 0x000fc80000410000 */
[--C-:B------:R-:W-:Y:S01]  /*46b0*/  FADD.FTZ R48, R97, -R139.reuse ;  /* 0x8000008b61307221 */ /* 0x100fe20000010000 */
[--C-:B------:R-:W-:Y:S01]  /*46c0*/  FADD.FTZ R49, R96, -R139.reuse ;  /* 0x8000008b60317221 */ /* 0x100fe20000010000 */
[----:B------:R-:W-:Y:S02]  /*46d0*/  FADD.FTZ R50, R99, -R139 ;  /* 0x8000008b63327221 */ /* 0x000fe40000010000 */
[----:B------:R-:W-:-:S04]  /*46e0*/  FFMA.FTZ R48, R48, R48, RZ ;  /* 0x0000003030307223 */ /* 0x000fc800000100ff */
[----:B------:R-:W-:Y:S01]  /*46f0*/  FFMA.FTZ R48, R49, R49, R48 ;  /* 0x0000003131307223 */ /* 0x000fe20000010030 */
[----:B------:R-:W-:-:S04]  /*4700*/  FADD.FTZ R49, R107, -R139 ;  /* 0x8000008b6b317221 */ /* 0x000fc80000010000 */
        /* <DEDUP_REMOVED lines=12> */
[----:B------:R-:W-:-:S05]  /*47d0*/  FSEL R48, R48, RZ, P2 ;  /* 0x000000ff30307208 */ /* 0x000fca0001000000 */
[----:B------:R-:W-:-:S04]  /*47e0*/  FFMA.FTZ R49, R49, R49, R48 ;  /* 0x0000003131317223 */ /* 0x000fc80000010030 */
        /* <DEDUP_REMOVED lines=12> */
[----:B------:R-:W-:Y:S01]  /*48b0*/  @P6 FFMA.FTZ R48, R50, R50, R49 ;  /* 0x0000003232306223 */ /* 0x000fe20000010031 */
[--C-:B------:R-:W-:Y:S01]  /*48c0*/  FADD.FTZ R49, R100, -R139.reuse ;  /* 0x8000008b64317221 */ /* 0x100fe20000010000 */
[----:B------:R-:W-:Y:S01]  /*48d0*/  FADD.FTZ R50, R101, -R139 ;  /* 0x8000008b65327221 */ /* 0x000fe20000010000 */
[----:B------:R-:W-:Y:S02]  /*48e0*/  ISETP.GT.U32.AND P6, PT, R37, 0x5f, PT ;  /* 0x0000005f2500780c */ /* 0x000fe40003fc4070 */
        /* <DEDUP_REMOVED lines=15> */
[----:B------:R-:W-:-:S03]  /*49e0*/  FADD.FTZ R50, R103, -R139 ;  /* 0x8000008b67327221 */ /* 0x000fc60000010000 */
        /* <DEDUP_REMOVED lines=29> */
[----:B------:R-:W-:-:S05]  /*4bc0*/  @P4 FFMA.FTZ R48, R50, R50, R49 ;  /* 0x0000003232304223 */ /* 0x000fca0000010031 */
[----:B------:R-:W-:-:S07]  /*4bd0*/  MOV R143, R48 ;  /* 0x00000030008f7202 */ /* 0x000fce0000000f00 */
[----:B------:R-:W-:Y:S05]  /*4be0*/  WARPSYNC.COLLECTIVE R142, `(.L_x_158) ;  /* 0x000000008e087348 */ /* 0x000fea0003c00000 */
[----:B------:R0:W1:Y:S02]  /*4bf0*/  SHFL.BFLY P6, R141, R143, R144, R145 ;  /* 0x0c0000908f8d7389 */ /* 0x00006400000c0091 */
[----:B01----:R-:W-:Y:S01]  /*4c00*/  ENDCOLLECTIVE ;  /* 0x000000000000791b */ /* 0x003fe20003800000 */
.L_x_158:
[----:B------:R-:W-:Y:S01]  /*4c10*/  HFMA2.MMA R144, -RZ, RZ, 0, 1.1920928955078125e-07 ;  /* 0x00000002ff907435 */ /* 0x000fe200000001ff */
[----:B------:R-:W-:-:S04]  /*4c20*/  IMAD.MOV.U32 R49, RZ, RZ, R141 ;  /* 0x000000ffff317224 */ /* 0x000fc800078e008d */
[----:B------:R-:W-:-:S05]  /*4c30*/  FADD.FTZ R49, R48, R49 ;  /* 0x0000003130317221 */ /* 0x000fca0000010000 */
[----:B------:R-:W-:-:S07]  /*4c40*/  MOV R143, R49 ;  /* 0x00000031008f7202 */ /* 0x000fce0000000f00 */
[----:B------:R-:W-:Y:S05]  /*4c50*/  WARPSYNC.COLLECTIVE R142, `(.L_x_159) ;  /* 0x000000008e087348 */ /* 0x000fea0003c00000 */
[----:B------:R0:W1:Y:S02]  /*4c60*/  SHFL.BFLY P6, R141, R143, R144, R145 ;  /* 0x0c0000908f8d7389 */ /* 0x00006400000c0091 */
[----:B01----:R-:W-:Y:S01]  /*4c70*/  ENDCOLLECTIVE ;  /* 0x000000000000791b */ /* 0x003fe20003800000 */
.L_x_159:
[----:B------:R-:W-:Y:S01]  /*4c80*/  HFMA2.MMA R144, -RZ, RZ, 0, 2.384185791015625e-07 ;  /* 0x00000004ff907435 */ /* 0x000fe200000001ff */
[----:B------:R-:W-:-:S05]  /*4c90*/  MOV R50, R141 ;  /* 0x0000008d00327202 */ /* 0x000fca0000000f00 */
[----:B------:R-:W-:-:S05]  /*4ca0*/  FADD.FTZ R50, R49, R50 ;  /* 0x0000003231327221 */ /* 0x000fca0000010000 */
[----:B------:R-:W-:-:S07]  /*4cb0*/  MOV R143, R50 ;  /* 0x00000032008f7202 */ /* 0x000fce0000000f00 */
[----:B------:R-:W-:Y:S05]  /*4cc0*/  WARPSYNC.COLLECTIVE R142, `(.L_x_160) ;  /* 0x000000008e087348 */ /* 0x000fea0003c00000 */
[----:B------:R0:W1:Y:S02]  /*4cd0*/  SHFL.BFLY P6, R141, R143, R144, R145 ;  /* 0x0c0000908f8d7389 */ /* 0x00006400000c0091 */
[----:B01----:R-:W-:Y:S01]  /*4ce0*/  ENDCOLLECTIVE ;  /* 0x000000000000791b */ /* 0x003fe20003800000 */
.L_x_160:
[----:B------:R-:W-:Y:S01]  /*4cf0*/  HFMA2.MMA R144, -RZ, RZ, 0, 4.76837158203125e-07 ;  /* 0x00000008ff907435 */ /* 0x000fe200000001ff */
[----:B------:R-:W-:-:S04]  /*4d00*/  IMAD.MOV.U32 R51, RZ, RZ, R141 ;  /* 0x000000ffff337224 */ /* 0x000fc800078e008d */
[----:B------:R-:W-:-:S05]  /*4d10*/  FADD.FTZ R51, R50, R51 ;  /* 0x0000003332337221 */ /* 0x000fca0000010000 */
[----:B------:R-:W-:-:S07]  /*4d20*/  MOV R143, R51 ;  /* 0x00000033008f7202 */ /* 0x000fce0000000f00 */
[----:B------:R-:W-:Y:S05]  /*4d30*/  WARPSYNC.COLLECTIVE R142, `(.L_x_161) ;  /* 0x000000008e087348 */ /* 0x000fea0003c00000 */
[----:B------:R0:W1:Y:S02]  /*4d40*/  SHFL.BFLY P6, R141, R143, R144, R145 ;  /* 0x0c0000908f8d7389 */ /* 0x00006400000c0091 */
[----:B01----:R-:W-:Y:S01]  /*4d50*/  ENDCOLLECTIVE ;  /* 0x000000000000791b */ /* 0x003fe20003800000 */
.L_x_161:
[----:B------:R-:W-:Y:S01]  /*4d60*/  HFMA2.MMA R144, -RZ, RZ, 0, 9.5367431640625e-07 ;  /* 0x00000010ff907435 */ /* 0x000fe200000001ff */
[----:B------:R-:W-:-:S05]  /*4d70*/  MOV R138, R141 ;  /* 0x0000008d008a7202 */ /* 0x000fca0000000f00 */
[----:B------:R-:W-:-:S05]  /*4d80*/  FADD.FTZ R138, R51, R138 ;  /* 0x0000008a338a7221 */ /* 0x000fca0000010000 */
[----:B------:R-:W-:-:S07]  /*4d90*/  MOV R143, R138 ;  /* 0x0000008a008f7202 */ /* 0x000fce0000000f00 */
[----:B------:R-:W-:Y:S05]  /*4da0*/  WARPSYNC.COLLECTIVE R142, `(.L_x_162) ;  /* 0x000000008e087348 */ /* 0x000fea0003c00000 */
[----:B------:R0:W1:Y:S02]  /*4db0*/  SHFL.BFLY P6, R141, R143, R144, R145 ;  /* 0x0c0000908f8d7389 */ /* 0x00006400000c0091 */
[----:B01----:R-:W-:Y:S01]  /*4dc0*/  ENDCOLLECTIVE ;  /* 0x000000000000791b */ /* 0x003fe20003800000 */
.L_x_162:
[----:B------:R-:W-:Y:S05]  /*4dd0*/  BRA `(.L_x_163) ;  /* 0xffffffe8006c7947 */ /* 0x000fea000383ffff */
.L_x_164:
[----:B------:R-:W-:-:S00]  /*4de0*/  BRA `(.L_x_164) ;  /* 0xfffffffc00fc7947 */ /* 0x000fc0000383ffff */
[----:B------:R-:W-:-:S00]  /*4df0*/  NOP ;  /* 0x0000000000007918 */ /* 0x000fc00000000000 */
        /* <DEDUP_REMOVED lines=8> */
.L_x_37366:


//--------------------- .text._ZN10layer_norm13ln_fwd_kernelINS_13Kernel_traitsI13__nv_bfloat16S2_S2_S2_fjLj1280ELj1ELj4ELj1ELj16ENS_18Kernel_traits_baseILj1280ES2_S2_S2_S2_fjLj128EEEEELb0ELb0ELb0ELb1EEEvNS_9FwdParamsE --------------------------
	.section	.text._ZN10layer_norm13ln_fwd_kernelINS_13Kernel_traitsI13__nv_bfloat16S2_S2_S2_fjLj1280ELj1ELj4ELj1ELj16ENS_18Kernel_traits_baseILj1280ES2_S2_S2_S2_fjLj128EEEEELb0ELb0ELb0ELb1EEEvNS_9FwdParamsE,"ax",@progbits
	.align	128
        .global         _ZN10layer_norm13ln_fwd_kernelINS_13Kernel_traitsI13__nv_bfloat16S2_S2_S2_fjLj1280ELj1ELj4ELj1ELj16ENS_18Kernel_traits_baseILj1280ES2_S2_S2_S2_fjLj128EEEEELb0ELb0ELb0ELb1EEEvNS_9FwdParamsE
        .type           _ZN10layer_norm13ln_fwd_kernelINS_13Kernel_traitsI13__nv_bfloat16S2_S2_S2_fjLj1280ELj1ELj4ELj1ELj16ENS_18Kernel_traits_baseILj1280ES2_S2_S2_S2_fjLj128EEEEELb0ELb0ELb0ELb1EEEvNS_9FwdParamsE,@function
        .size           _ZN10layer_norm13ln_fwd_kernelINS_13Kernel_traitsI13__nv_bfloat16S2_S2_S2_fjLj1280ELj1ELj4ELj1ELj16ENS_18Kernel_traits_baseILj1280ES2_S2_S2_S2_fjLj128EEEEELb0ELb0ELb0ELb1EEEvNS_9FwdParamsE,(.L_x_37367 - _ZN10layer_norm13ln_fwd_kernelINS_13Kernel_traitsI13__nv_bfloat16S2_S2_S2_fjLj1280ELj1ELj4ELj1ELj16ENS_18Kernel_traits_baseILj1280ES2_S2_S2_S2_fjLj128EEEEELb0ELb0ELb0ELb1EEEvNS_9FwdParamsE)
        .other          _ZN10layer_norm13ln_fwd_kernelINS_13Kernel_traitsI13__nv_bfloat16S2_S2_S2_fjLj1280ELj1ELj4ELj1ELj16ENS_18Kernel_traits_baseILj1280ES2_S2_S2_S2_fjLj128EEEEELb0ELb0ELb0ELb1EEEvNS_9FwdParamsE,@"STO_CUDA_ENTRY STV_DEFAULT"
_ZN10layer_norm13ln_fwd_kernelINS_13Kernel_traitsI13__nv_bfloat16S2_S2_S2_fjLj1280ELj1ELj4ELj1ELj16ENS_18Kernel_traits_baseILj1280ES2_S2_S2_S2_fjLj128EEEEELb0ELb0ELb0ELb1EEEvNS_9FwdParamsE:
.text._ZN10layer_norm13ln_fwd_kernelINS_13Kernel_traitsI13__nv_bfloat16S2_S2_S2_fjLj1280ELj1ELj4ELj1ELj16ENS_18Kernel_traits_baseILj1280ES2_S2_S2_S2_fjLj128EEEEELb0ELb0ELb0ELb1EEEvNS_9FwdParamsE:
[----:B------:R-:W-:Y:S01]  /*0000*/  LDC R1, c[0x0][0x28] ;  /* 0x00000a00ff017b82 */ /* 0x000fe20000000800 */
[----:B------:R-:W0:Y:S01]  /*0010*/  S2R R60, SR_TID.X ;  /* 0x00000000003c7919 */ /* 0x000e220000002100 */
[----:B------:R-:W-:-:S06]  /*0020*/  ULDC.64 UR4, c[0x0][0x2c8] ;  /* 0x0000b20000047ab9 */ /* 0x000fcc0000000a00 */
[----:B------:R-:W1:Y:S01]  /*0030*/  LDC.64 R48, c[0x0][0x270] ;  /* 0x00009c00ff307b82 */ /* 0x000e620000000a00 */
[----:B------:R-:W-:Y:S01]  /*0040*/  ISETP.NE.U32.AND P1, PT, RZ, UR4, PT ;  /* 0x00000004ff007c0c */ /* 0x000fe2000bf25070 */
[----:B------:R-:W2:Y:S01]  /*0050*/  S2R R5, SR_CTAID.X ;  /* 0x0000000000057919 */ /* 0x000ea20000002500 */
[----:B------:R-:W-:Y:S02]  /*0060*/  ULDC.64 UR6, c[0x0][0x260] ;  /* 0x0000980000067ab9 */ /* 0x000fe40000000a00 */
[----:B------:R-:W-:Y:S02]  /*0070*/  ISETP.NE.AND.EX P1, PT, RZ, UR5, PT, P1 ;  /* 0x00000005ff007c0c */ /* 0x000fe4000bf25310 */
[----:B0-----:R-:W-:-:S04]  /*0080*/  SHF.L.U32 R0, R60, 0x4, RZ ;  /* 0x000000043c007819 */ /* 0x001fc800000006ff */
[----:B------:R-:W-:-:S04]  /*0090*/  LOP3.LUT R4, R0, 0x1f0, RZ, 0xc0, !PT ;  /* 0x000001f000047812 */ /* 0x000fc800078ec0ff */
[----:B------:R-:W-:-:S04]  /*00a0*/  IADD3 R2, P0, R4, UR4, RZ ;  /* 0x0000000404027c10 */ /* 0x000fc8000ff1e0ff */
[----:B------:R-:W-:Y:S01]  /*00b0*/  IADD3.X R3, RZ, UR5, RZ, P0, !PT ;  /* 0x00000005ff037c10 */ /* 0x000fe200087fe4ff */
[----:B------:R-:W-:-:S04]  /*00c0*/  ULDC.64 UR4, c[0x0][0x208] ;  /* 0x0000820000047ab9 */ /* 0x000fc80000000a00 */
[----:B------:R0:W5:Y:S04]  /*00d0*/  @P1 LDG.E.128 R8, desc[UR4][R2.64] ;  /* 0x0000000402081981 */ /* 0x000168000c1e1d00 */
[----:B------:R0:W5:Y:S04]  /*00e0*/  @P1 LDG.E.128 R44, desc[UR4][R2.64+0x200] ;  /* 0x00020004022c1981 */ /* 0x000168000c1e1d00 */
[----:B------:R0:W5:Y:S04]  /*00f0*/  @P1 LDG.E.128 R12, desc[UR4][R2.64+0x400] ;  /* 0x00040004020c1981 */ /* 0x000168000c1e1d00 */
[----:B------:R0:W5:Y:S01]  /*0100*/  @P1 LDG.E.128 R16, desc[UR4][R2.64+0x600] ;  /* 0x0006000402101981 */ /* 0x000162000c1e1d00 */
[----:B------:R-:W-:-:S02]  /*0110*/  SHF.R.U32.HI R0, RZ, 0x5, R60 ;  /* 0x00000005ff007819 */ /* 0x000fc4000001163c */
[----:B------:R-:W-:Y:S01]  /*0120*/  IADD3 R4, P0, R4, UR6, RZ ;  /* 0x0000000604047c10 */ /* 0x000fe2000ff1e0ff */
[----:B------:R0:W5:Y:S01]  /*0130*/  @P1 LDG.E.128 R20, desc[UR4][R2.64+0x800] ;  /* 0x0008000402141981 */ /* 0x000162000c1e1d00 */
[----:B--2---:R-:W-:Y:S01]  /*0140*/  LEA R62, R5, R0, 0x2 ;  /* 0x00000000053e7211 */ /* 0x004fe200078e10ff */
[----:B------:R-:W-:Y:S01]  /*0150*/  ULDC UR6, c[0x0][0x214] ;  /* 0x0000850000067ab9 */ /* 0x000fe20000000800 */
[----:B------:R-:W-:Y:S02]  /*0160*/  IADD3.X R5, RZ, UR7, RZ, P0, !PT ;  /* 0x00000007ff057c10 */ /* 0x000fe400087fe4ff */
[----:B------:R-:W-:Y:S01]  /*0170*/  ISETP.GE.AND P2, PT, R62, UR6, PT ;  /* 0x000000063e007c0c */ /* 0x000fe2000bf46270 */
[----:B------:R-:W-:Y:S02]  /*0180*/  ULDC.64 UR6, c[0x0][0x230] ;  /* 0x00008c0000067ab9 */ /* 0x000fe40000000a00 */
[----:B-1----:R-:W-:-:S04]  /*0190*/  LOP3.LUT P0, RZ, R48, UR6, RZ, 0xfc, !PT ;  /* 0x0000000630ff7c12 */ /* 0x002fc8000f80fcff */
[----:B------:R-:W-:-:S06]  /*01a0*/  LOP3.LUT P0, RZ, R49, UR7, RZ, 0xfc, P0 ;  /* 0x0000000731ff7c12 */ /* 0x000fcc000800fcff */
[----:B0-----:R-:W-:Y:S07]  /*01b0*/  @P2 EXIT ;  /* 0x000000000000294d */ /* 0x001fee0003800000 */
[----:B------:R-:W2:Y:S04]  /*01c0*/  LDG.E.128 R24, desc[UR4][R4.64+0x200] ;  /* 0x0002000404187981 */ /* 0x000ea8000c1e1d00 */
[----:B------:R-:W3:Y:S04]  /*01d0*/  LDG.E.128 R28, desc[UR4][R4.64+0x400] ;  /* 0x00040004041c7981 */ /* 0x000ee8000c1e1d00 */
[----:B------:R-:W4:Y:S04]  /*01e0*/  LDG.E.128 R36, desc[UR4][R4.64+0x800] ;  /* 0x0008000404247981 */ /* 0x000f28000c1e1d00 */
[----:B------:R-:W4:Y:S04]  /*01f0*/  LDG.E.128 R32, desc[UR4][R4.64+0x600] ;  /* 0x0006000404207981 */ /* 0x000f28000c1e1d00 */
[----:B------:R0:W4:Y:S01]  /*0200*/  LDG.E.128 R40, desc[UR4][R4.64] ;  /* 0x0000000404287981 */ /* 0x000122000c1e1d00 */
[----:B-----5:R-:W-:-:S02]  /*0210*/  @!P1 CS2R R10, SRZ ;  /* 0x00000000000a9805 */ /* 0x020fc4000001ff00 */
[----:B------:R-:W-:Y:S02]  /*0220*/  @!P1 CS2R R12, SRZ ;  /* 0x00000000000c9805 */ /* 0x000fe4000001ff00 */
[----:B------:R-:W-:Y:S02]  /*0230*/  @!P1 CS2R R16, SRZ ;  /* 0x0000000000109805 */ /* 0x000fe4000001ff00 */
[----:B------:R-:W-:Y:S02]  /*0240*/  @!P1 CS2R R8, SRZ ;  /* 0x0000000000089805 */ /* 0x000fe4000001ff00 */
[----:B------:R-:W-:Y:S02]  /*0250*/  @!P1 CS2R R18, SRZ ;  /* 0x0000000000129805 */ /* 0x000fe4000001ff00 */
[----:B------:R-:W-:Y:S02]  /*0260*/  @!P1 CS2R R14, SRZ ;  /* 0x00000000000e9805 */ /* 0x000fe4000001ff00 */
[----:B------:R-:W-:-:S02]  /*0270*/  @!P1 CS2R R22, SRZ ;  /* 0x0000000000169805 */ /* 0x000fc4000001ff00 */
[C---:B------:R-:W-:Y:S02]  /*0280*/  PRMT R65, R10.reuse, 0x7632, R65 ;  /* 0x000076320a417816 */ /* 0x040fe40000000041 */
[----:B------:R-:W-:Y:S02]  /*0290*/  @!P1 CS2R R20, SRZ ;  /* 0x0000000000149805 */ /* 0x000fe4000001ff00 */
[----:B------:R-:W-:Y:S02]  /*02a0*/  SHF.L.U32 R3, R10, 0x10, RZ ;  /* 0x000000100a037819 */ /* 0x000fe400000006ff */
[----:B------:R-:W-:Y:S02]  /*02b0*/  @!P1 CS2R R44, SRZ ;  /* 0x00000000002c9805 */ /* 0x000fe4000001ff00 */
[----:B------:R-:W-:Y:S02]  /*02c0*/  PRMT R72, R13, 0x7632, R72 ;  /* 0x000076320d487816 */ /* 0x000fe40000000048 */
[----:B------:R-:W-:-:S02]  /*02d0*/  @!P1 CS2R R46, SRZ ;  /* 0x00000000002e9805 */ /* 0x000fc4000001ff00 */
[----:B------:R-:W-:Y:S01]  /*02e0*/  SHF.L.U32 R10, R13, 0x10, RZ ;  /* 0x000000100d0a7819 */ /* 0x000fe200000006ff */
[----:B------:R-:W-:Y:S01]  /*02f0*/  ULDC.U8 UR6, c[0x0][0x2a0] ;  /* 0x0000a80000067ab9 */ /* 0x000fe20000000000 */
[C---:B------:R-:W-:Y:S01]  /*0300*/  PRMT R75, R16.reuse, 0x7632, R75 ;  /* 0x00007632104b7816 */ /* 0x040fe2000000004b */
[----:B------:R-:W-:Y:S01]  /*0310*/  ULDC UR7, c[0x0][0x218] ;  /* 0x0000860000077ab9 */ /* 0x000fe20000000800 */
[----:B------:R-:W-:Y:S01]  /*0320*/  SHF.L.U32 R13, R16, 0x10, RZ ;  /* 0x00000010100d7819 */ /* 0x000fe200000006ff */
[----:B------:R-:W-:Y:S01]  /*0330*/  ULDC UR8, c[0x0][0x2d8] ;  /* 0x0000b60000087ab9 */ /* 0x000fe20000000800 */
[C---:B------:R-:W-:Y:S01]  /*0340*/  PRMT R64, R9.reuse, 0x7632, R64 ;  /* 0x0000763209407816 */ /* 0x040fe20000000040 */
[----:B------:R-:W-:Y:S01]  /*0350*/  ULDC.64 UR12, c[0x0][0x230] ;  /* 0x00008c00000c7ab9 */ /* 0x000fe20000000a00 */
[----:B------:R-:W-:Y:S01]  /*0360*/  SHF.L.U32 R2, R9, 0x10, RZ ;  /* 0x0000001009027819 */ /* 0x000fe200000006ff */
[----:B------:R-:W-:Y:S01]  /*0370*/  ULDC.64 UR10, c[0x0][0x2b8] ;  /* 0x0000ae00000a7ab9 */ /* 0x000fe20000000a00 */
[----:B------:R-:W-:-:S02]  /*0380*/  PRMT R66, R11, 0x7632, R66 ;  /* 0x000076320b427816 */ /* 0x000fc40000000042 */
[----:B0-----:R-:W-:Y:S02]  /*0390*/  SHF.L.U32 R4, R11, 0x10, RZ ;  /* 0x000000100b047819 */ /* 0x001fe400000006ff */
[C---:B------:R-:W-:Y:S02]  /*03a0*/  PRMT R78, R19.reuse, 0x7632, R78 ;  /* 0x00007632134e7816 */ /* 0x040fe4000000004e */
[----:B------:R-:W-:Y:S02]  /*03b0*/  SHF.L.U32 R16, R19, 0x10, RZ ;  /* 0x0000001013107819 */ /* 0x000fe400000006ff */
[C---:B------:R-:W-:Y:S02]  /*03c0*/  PRMT R71, R12.reuse, 0x7632, R71 ;  /* 0x000076320c477816 */ /* 0x040fe40000000047 */
[----:B------:R-:W-:Y:S02]  /*03d0*/  SHF.L.U32 R9, R12, 0x10, RZ ;  /* 0x000000100c097819 */ /* 0x000fe400000006ff */
[----:B------:R-:W-:-:S02]  /*03e0*/  PRMT R73, R14, 0x7632, R73 ;  /* 0x000076320e497816 */ /* 0x000fc40000000049 */
[----:B------:R-:W-:Y:S02]  /*03f0*/  SHF.L.U32 R11, R14, 0x10, RZ ;  /* 0x000000100e0b7819 */ /* 0x000fe400000006ff */
        /* <DEDUP_REMOVED lines=14> */
[----:B------:R-:W-:Y:S02]  /*04e0*/  ISETP.NE.U32.AND P2, PT, R48, RZ, PT ;  /* 0x000000ff3000720c */ /* 0x000fe40003f45070 */
[----:B------:R-:W-:Y:S02]  /*04f0*/  PRMT R63, R8, 0x7632, R63 ;  /* 0x00007632083f7816 */ /* 0x000fe4000000003f */
[----:B------:R-:W-:-:S02]  /*0500*/  PRMT R67, R44, 0x7632, R67 ;  /* 0x000076322c437816 */ /* 0x000fc40000000043 */
[----:B------:R-:W-:Y:S02]  /*0510*/  PRMT R68, R45, 0x7632, R68 ;  /* 0x000076322d447816 */ /* 0x000fe40000000044 */
[----:B------:R-:W-:Y:S02]  /*0520*/  PRMT R69, R46, 0x7632, R69 ;  /* 0x000076322e457816 */ /* 0x000fe40000000045 */
[----:B------:R-:W-:Y:S01]  /*0530*/  PRMT R70, R47, 0x7632, R70 ;  /* 0x000076322f467816 */ /* 0x000fe20000000046 */
[----:B------:R-:W-:Y:S01]  /*0540*/  IMAD.U32 R72, R72, 0x10000, RZ ;  /* 0x0001000048487824 */ /* 0x000fe200078e00ff */
[----:B------:R-:W-:Y:S02]  /*0550*/  SHF.L.U32 R0, R8, 0x10, RZ ;  /* 0x0000001008007819 */ /* 0x000fe400000006ff */
[----:B------:R-:W-:Y:S02]  /*0560*/  SHF.L.U32 R5, R44, 0x10, RZ ;  /* 0x000000102c057819 */ /* 0x000fe400000006ff */
[----:B------:R-:W-:-:S02]  /*0570*/  SHF.L.U32 R6, R45, 0x10, RZ ;  /* 0x000000102d067819 */ /* 0x000fc400000006ff */
[----:B------:R-:W-:Y:S02]  /*0580*/  SHF.L.U32 R7, R46, 0x10, RZ ;  /* 0x000000102e077819 */ /* 0x000fe400000006ff */
[----:B------:R-:W-:Y:S02]  /*0590*/  SHF.L.U32 R8, R47, 0x10, RZ ;  /* 0x000000102f087819 */ /* 0x000fe400000006ff */
[----:B------:R-:W-:Y:S02]  /*05a0*/  ISETP.NE.AND.EX P1, PT, R49, RZ, PT, P2 ;  /* 0x000000ff3100720c */ /* 0x000fe40003f25320 */
[----:B------:R-:W-:Y:S02]  /*05b0*/  LOP3.LUT R60, R60, 0x1f, RZ, 0xc0, !PT ;  /* 0x0000001f3c3c7812 */ /* 0x000fe400078ec0ff */
[----:B------:R-:W-:Y:S02]  /*05c0*/  ISETP.NE.AND P4, PT, RZ, UR6, PT ;  /* 0x00000006ff007c0c */ /* 0x000fe4000bf85270 */
        /* <DEDUP_REMOVED lines=19> */
[C---:B--2---:R-:W-:Y:S02]  /*0700*/  PRMT R84, R26.reuse, 0x7632, R84 ;  /* 0x000076321a547816 */ /* 0x044fe40000000054 */
[----:B------:R-:W-:Y:S02]  /*0710*/  SHF.L.U32 R22, R26, 0x10, RZ ;  /* 0x000000101a167819 */ /* 0x000fe400000006ff */
[C---:B---3--:R-:W-:Y:S01]  /*0720*/  PRMT R88, R28.reuse, 0x7632, R88 ;  /* 0x000076321c587816 */ /* 0x048fe20000000058 */
[----:B------:R-:W-:Y:S01]  /*0730*/  IMAD.U32 R26, R28, 0x10000, RZ ;  /* 0x000100001c1a7824 */ /* 0x000fe200078e00ff */
[C---:B------:R-:W-:Y:S02]  /*0740*/  PRMT R90, R30.reuse, 0x7632, R90 ;  /* 0x000076321e5a7816 */ /* 0x040fe4000000005a */
[----:B------:R-:W-:Y:S02]  /*0750*/  SHF.L.U32 R28, R30, 0x10, RZ ;  /* 0x000000101e1c7819 */ /* 0x000fe400000006ff */
[----:B----4-:R-:W-:-:S02]  /*0760*/  PRMT R106, R38, 0x7632, R106 ;  /* 0x00007632266a7816 */ /* 0x010fc4000000006a */
[C---:B------:R-:W-:Y:S02]  /*0770*/  PRMT R83, R25.reuse, 0x7632, R83 ;  /* 0x0000763219537816 */ /* 0x040fe40000000053 */
[----:B------:R-:W-:Y:S02]  /*0780*/  SHF.L.U32 R21, R25, 0x10, RZ ;  /* 0x0000001019157819 */ /* 0x000fe400000006ff */
[----:B------:R-:W-:Y:S02]  /*0790*/  PRMT R86, R24, 0x7632, R86 ;  /* 0x0000763218567816 */ /* 0x000fe40000000056 */
[C---:B------:R-:W-:Y:S02]  /*07a0*/  PRMT R85, R27.reuse, 0x7632, R85 ;  /* 0x000076321b557816 */ /* 0x040fe40000000055 */
[----:B------:R-:W-:Y:S02]  /*07b0*/  SHF.L.U32 R23, R27, 0x10, RZ ;  /* 0x000000101b177819 */ /* 0x000fe400000006ff */
[----:B------:R-:W-:-:S02]  /*07c0*/  PRMT R87, R29, 0x7632, R87 ;  /* 0x000076321d577816 */ /* 0x000fc40000000057 */
[----:B------:R-:W-:Y:S02]  /*07d0*/  PRMT R89, R31, 0x7632, R89 ;  /* 0x000076321f597816 */ /* 0x000fe40000000059 */
[C---:B------:R-:W-:Y:S02]  /*07e0*/  PRMT R100, R32.reuse, 0x7632, R100 ;  /* 0x0000763220647816 */ /* 0x040fe40000000064 */
        /* <DEDUP_REMOVED lines=11> */
[----:B------:R-:W-:Y:S02]  /*08a0*/  SHF.L.U32 R25, R29, 0x10, RZ ;  /* 0x000000101d197819 */ /* 0x000fe400000006ff */
[----:B------:R-:W-:Y:S02]  /*08b0*/  SHF.L.U32 R27, R31, 0x10, RZ ;  /* 0x000000101f1b7819 */ /* 0x000fe400000006ff */
[----:B------:R-:W-:Y:S02]  /*08c0*/  SHF.L.U32 R32, R34, 0x10, RZ ;  /* 0x0000001022207819 */ /* 0x000fe400000006ff */
[----:B------:R-:W-:Y:S02]  /*08d0*/  SHF.L.U32 R29, R33, 0x10, RZ ;  /* 0x00000010211d7819 */ /* 0x000fe400000006ff */
[----:B------:R-:W-:-:S02]  /*08e0*/  SHF.L.U32 R31, R35, 0x10, RZ ;  /* 0x00000010231f7819 */ /* 0x000fc400000006ff */
[----:B------:R-:W-:Y:S01]  /*08f0*/  SHF.L.U32 R34, R36, 0x10, RZ ;  /* 0x0000001024227819 */ /* 0x000fe200000006ff */
[----:B------:R-:W-:Y:S01]  /*0900*/  IMAD.U32 R106, R106, 0x10000, RZ ;  /* 0x000100006a6a7824 */ /* 0x000fe200078e00ff */
        /* <DEDUP_REMOVED lines=26> */
[----:B------:R-:W-:-:S07]  /*0ab0*/  SHF.L.U32 R109, R109, 0x10, RZ ;  /* 0x000000106d6d7819 */ /* 0x000fce00000006ff */
.L_x_286:
[----:B-1----:R-:W0:Y:S01]  /*0ac0*/  @P1 LDC.64 R56, c[0x0][0x270] ;  /* 0x00009c00ff381b82 */ /* 0x002e220000000a00 */
[----:B------:R-:W-:Y:S01]  /*0ad0*/  IMAD R48, R62, UR7, RZ ;  /* 0x000000073e307c24 */ /* 0x000fe2000f8e02ff */
[----:B------:R-:W-:-:S04]  /*0ae0*/  ISETP.NE.U32.AND P2, PT, RZ, UR12, PT ;  /* 0x0000000cff007c0c */ /* 0x000fc8000bf45070 */
[----:B------:R-:W-:Y:S02]  /*0af0*/  SHF.R.S32.HI R49, RZ, 0x1f, R48 ;  /* 0x0000001fff317819 */ /* 0x000fe40000011430 */
[----:B------:R-:W1:Y:S01]  /*0b00*/  LDC.64 R52, c[0x0][0x220] ;  /* 0x00008800ff347b82 */ /* 0x000e620000000a00 */
[----:B------:R-:W-:Y:S02]  /*0b10*/  ISETP.NE.AND.EX P2, PT, RZ, UR13, PT, P2 ;  /* 0x0000000dff007c0c */ /* 0x000fe4000bf45320 */
[----:B------:R-:W-:-:S04]  /*0b20*/  LEA.HI R49, R49, R48, RZ, 0x3 ;  /* 0x0000003031317211 */ /* 0x000fc800078f18ff */
[----:B------:R-:W-:Y:S01]  /*0b30*/  LEA.HI.SX32 R59, R49, R60, 0x1d ;  /* 0x0000003c313b7211 */ /* 0x000fe200078feaff */
[----:B0-----:R-:W-:-:S06]  /*0b40*/  @P1 IMAD.WIDE R56, R62, 0x2, R56 ;  /* 0x000000023e381825 */ /* 0x001fcc00078e0238 */
[C---:B------:R-:W-:Y:S01]  /*0b50*/  @P2 LEA R54, P3, R59.reuse, UR12, 0x4 ;  /* 0x0000000c3b362c11 */ /* 0x040fe2000f8620ff */
[----:B------:R-:W2:Y:S01]  /*0b60*/  @P1 LDG.E.U16 R56, desc[UR4][R56.64] ;  /* 0x0000000438381981 */ /* 0x000ea2000c1e1500 */
[C---:B-1----:R-:W-:Y:S02]  /*0b70*/  IMAD.WIDE.U32 R48, R59.reuse, 0x10, R52 ;  /* 0x000000103b307825 */ /* 0x042fe400078e0034 */
[----:B------:R-:W-:-:S04]  /*0b80*/  @P2 LEA.HI.X R55, R59, UR13, RZ, 0x4, P3 ;  /* 0x0000000d3b372c11 */ /* 0x000fc800098f24ff */
[----:B------:R-:W3:Y:S04]  /*0b90*/  LDG.E.128 R48, desc[UR4][R48.64] ;  /* 0x0000000430307981 */ /* 0x000ee8000c1e1d00 */
[----:B-----5:R0:W5:Y:S01]  /*0ba0*/  @P2 LDG.E.128 R40, desc[UR4][R54.64] ;  /* 0x0000000436282981 */ /* 0x020162000c1e1d00 */
[----:B------:R-:W-:-:S04]  /*0bb0*/  ISETP.NE.U32.AND P3, PT, RZ, UR12, PT ;  /* 0x0000000cff007c0c */ /* 0x000fc8000bf65070 */
[----:B------:R-:W-:Y:S01]  /*0bc0*/  ISETP.NE.AND.EX P3, PT, RZ, UR13, PT, P3 ;  /* 0x0000000dff007c0c */ /* 0x000fe2000bf65330 */
[----:B------:R-:W-:-:S06]  /*0bd0*/  HFMA2.MMA R114, -RZ, RZ, 1.875, 0 ;  /* 0x3f800000ff727435 */ /* 0x000fcc00000001ff */
[----:B--2---:R-:W-:Y:S02]  /*0be0*/  @P1 SHF.L.U32 R114, R56, 0x10, RZ ;  /* 0x0000001038721819 */ /* 0x004fe400000006ff */
[C---:B---3--:R-:W-:Y:S02]  /*0bf0*/  SHF.L.U32 R93, R48.reuse, 0x10, RZ ;  /* 0x00000010305d7819 */ /* 0x048fe400000006ff */
[----:B------:R-:W-:-:S03]  /*0c00*/  PRMT R58, R48, 0x7632, R58 ;  /* 0x00007632303a7816 */ /* 0x000fc6000000003a */
[----:B------:R-:W-:Y:S01]  /*0c10*/  FMUL.FTZ R92, R93, R114 ;  /* 0x000000725d5c7220 */ /* 0x000fe20000410000 */
[----:B0-----:R-:W-:Y:S06]  /*0c20*/  @P3 BRA `(.L_x_165) ;  /* 0x0000000000083947 */ /* 0x001fec0003800000 */
[----:B------:R-:W-:Y:S05]  /*0c30*/  @P0 BRA `(.L_x_166) ;  /* 0x00000000000c0947 */ /* 0x000fea0003800000 */
[----:B------:R-:W-:Y:S05]  /*0c40*/  BRA `(.L_x_167) ;  /* 0x0000000000107947 */ /* 0x000fea0003800000 */
.L_x_165:
[----:B-----5:R-:W-:-:S05]  /*0c50*/  SHF.L.U32 R55, R40, 0x10, RZ ;  /* 0x0000001028377819 */ /* 0x020fca00000006ff */
[----:B------:R-:W-:-:S07]  /*0c60*/  FADD.FTZ R92, R92, R55 ;  /* 0x000000375c5c7221 */ /* 0x000fce0000010000 */
.L_x_166:
[----:B------:R-:W-:-:S04]  /*0c70*/  F2FP.BF16.F32.PACK_AB R48, RZ, R92 ;  /* 0x0000005cff30723e */ /* 0x000fc800000010ff */
[----:B------:R-:W-:-:S07]  /*0c80*/  PRMT R44, R48, 0x7610, R44 ;  /* 0x00007610302c7816 */ /* 0x000fce000000002c */
.L_x_167:
[----:B------:R-:W-:-:S05]  /*0c90*/  SHF.L.U32 R55, R58, 0x10, RZ ;  /* 0x000000103a377819 */ /* 0x000fca00000006ff */
[----:B------:R-:W-:Y:S01]  /*0ca0*/  FMUL.FTZ R58, R55, R114 ;  /* 0x00000072373a7220 */ /* 0x000fe20000410000 */
[----:B------:R-:W-:Y:S06]  /*0cb0*/  @P3 BRA `(.L_x_168) ;  /* 0x0000000000083947 */ /* 0x000fec0003800000 */
[----:B------:R-:W-:Y:S05]  /*0cc0*/  @P0 BRA `(.L_x_169) ;  /* 0x0000000000100947 */ /* 0x000fea0003800000 */
[----:B------:R-:W-:Y:S05]  /*0cd0*/  BRA `(.L_x_170) ;  /* 0x0000000000147947 */ /* 0x000fea0003800000 */
.L_x_168:
[----:B-----5:R-:W-:-:S04]  /*0ce0*/  PRMT R48, R40, 0x7632, R48 ;  /* 0x0000763228307816 */ /* 0x020fc80000000030 */
[----:B------:R-:W-:-:S05]  /*0cf0*/  SHF.L.U32 R55, R48, 0x10, RZ ;  /* 0x0000001030377819 */ /* 0x000fca00000006ff */
[----:B------:R-:W-:-:S07]  /*0d00*/  FADD.FTZ R58, R58, R55 ;  /* 0x000000373a3a7221 */ /* 0x000fce0000010000 */
.L_x_169:
[----:B------:R-:W-:-:S04]  /*0d10*/  F2FP.BF16.F32.PACK_AB R48, RZ, R58 ;  /* 0x0000003aff30723e */ /* 0x000fc800000010ff */
[----:B------:R-:W-:-:S07]  /*0d20*/  PRMT R44, R44, 0x5410, R48 ;  /* 0x000054102c2c7816 */ /* 0x000fce0000000030 */
.L_x_170:
[C---:B------:R-:W-:Y:S02]  /*0d30*/  SHF.L.U32 R55, R49.reuse, 0x10, RZ ;  /* 0x0000001031377819 */ /* 0x040fe400000006ff */
[----:B------:R-:W-:-:S03]  /*0d40*/  PRMT R49, R49, 0x7632, R49 ;  /* 0x0000763231317816 */ /* 0x000fc60000000031 */
[----:B------:R-:W-:Y:S01]  /*0d50*/  FMUL.FTZ R94, R55, R114 ;  /* 0x00000072375e7220 */ /* 0x000fe20000410000 */
[----:B------:R-:W-:Y:S06]  /*0d60*/  @P3 BRA `(.L_x_171) ;  /* 0x0000000000083947 */ /* 0x000fec0003800000 */
[----:B------:R-:W-:Y:S05]  /*0d70*/  @P0 BRA `(.L_x_172) ;  /* 0x00000000000c0947 */ /* 0x000fea0003800000 */
[----:B------:R-:W-:Y:S05]  /*0d80*/  BRA `(.L_x_173) ;  /* 0x0000000000107947 */ /* 0x000fea0003800000 */
.L_x_171:
[----:B-----5:R-:W-:-:S05]  /*0d90*/  SHF.L.U32 R55, R41, 0x10, RZ ;  /* 0x0000001029377819 */ /* 0x020fca00000006ff */
[----:B------:R-:W-:-:S07]  /*0da0*/  FADD.FTZ R94, R94, R55 ;  /* 0x000000375e5e7221 */ /* 0x000fce0000010000 */
.L_x_172:
[----:B------:R-:W-:-:S04]  /*0db0*/  F2FP.BF16.F32.PACK_AB R48, RZ, R94 ;  /* 0x0000005eff30723e */ /* 0x000fc800000010ff */
[----:B------:R-:W-:-:S07]  /*0dc0*/  PRMT R45, R48, 0x7610, R45 ;  /* 0x00007610302d7816 */ /* 0x000fce000000002d */
.L_x_173:
[----:B------:R-:W-:-:S05]  /*0dd0*/  SHF.L.U32 R49, R49, 0x10, RZ ;  /* 0x0000001031317819 */ /* 0x000fca00000006ff */
[----:B------:R-:W-:Y:S01]  /*0de0*/  FMUL.FTZ R93, R49, R114 ;  /* 0x00000072315d7220 */ /* 0x000fe20000410000 */
[----:B------:R-:W-:Y:S06]  /*0df0*/  @P3 BRA `(.L_x_174) ;  /* 0x0000000000083947 */ /* 0x000fec0003800000 */
[----:B------:R-:W-:Y:S05]  /*0e00*/  @P0 BRA `(.L_x_175) ;  /* 0x0000000000100947 */ /* 0x000fea0003800000 */
[----:B------:R-:W-:Y:S05]  /*0e10*/  BRA `(.L_x_176) ;  /* 0x0000000000147947 */ /* 0x000fea0003800000 */
.L_x_174:
[----:B-----5:R-:W-:-:S04]  /*0e20*/  PRMT R48, R41, 0x7632, R48 ;  /* 0x0000763229307816 */ /* 0x020fc80000000030 */
[----:B------:R-:W-:-:S05]  /*0e30*/  SHF.L.U32 R48, R48, 0x10, RZ ;  /* 0x0000001030307819 */ /* 0x000fca00000006ff */
[----:B------:R-:W-:-:S07]  /*0e40*/  FADD.FTZ R93, R93, R48 ;  /* 0x000000305d5d7221 */ /* 0x000fce0000010000 */
.L_x_175:
[----:B------:R-:W-:-:S04]  /*0e50*/  F2FP.BF16.F32.PACK_AB R48, RZ, R93 ;  /* 0x0000005dff30723e */ /* 0x000fc800000010ff */
[----:B------:R-:W-:-:S07]  /*0e60*/  PRMT R45, R45, 0x5410, R48 ;  /* 0x000054102d2d7816 */ /* 0x000fce0000000030 */
.L_x_176:
[C---:B------:R-:W-:Y:S02]  /*0e70*/  SHF.L.U32 R49, R50.reuse, 0x10, RZ ;  /* 0x0000001032317819 */ /* 0x040fe400000006ff */
[----:B------:R-:W-:-:S03]  /*0e80*/  PRMT R50, R50, 0x7632, R50 ;  /* 0x0000763232327816 */ /* 0x000fc60000000032 */
[----:B------:R-:W-:Y:S01]  /*0e90*/  FMUL.FTZ R98, R49, R114 ;  /* 0x0000007231627220 */ /* 0x000fe20000410000 */
[----:B------:R-:W-:Y:S06]  /*0ea0*/  @P3 BRA `(.L_x_177) ;  /* 0x0000000000083947 */ /* 0x000fec0003800000 */
[----:B------:R-:W-:Y:S05]  /*0eb0*/  @P0 BRA `(.L_x_178) ;  /* 0x00000000000c0947 */ /* 0x000fea0003800000 */
[----:B------:R-:W-:Y:S05]  /*0ec0*/  BRA `(.L_x_179) ;  /* 0x0000000000107947 */ /* 0x000fea0003800000 */
.L_x_177:
[----:B-----5:R-:W-:-:S05]  /*0ed0*/  SHF.L.U32 R49, R42, 0x10, RZ ;  /* 0x000000102a317819 */ /* 0x020fca00000006ff */
[----:B------:R-:W-:-:S07]  /*0ee0*/  FADD.FTZ R98, R98, R49 ;  /* 0x0000003162627221 */ /* 0x000fce0000010000 */
.L_x_178:
[----:B------:R-:W-:-:S04]  /*0ef0*/  F2FP.BF16.F32.PACK_AB R48, RZ, R98 ;  /* 0x00000062ff30723e */ /* 0x000fc800000010ff */
[----:B------:R-:W-:-:S07]  /*0f00*/  PRMT R46, R48, 0x7610, R46 ;  /* 0x00007610302e7816 */ /* 0x000fce000000002e */
.L_x_179:
[----:B------:R-:W-:-:S05]  /*0f10*/  SHF.L.U32 R49, R50, 0x10, RZ ;  /* 0x0000001032317819 */ /* 0x000fca00000006ff */
[----:B------:R-:W-:Y:S01]  /*0f20*/  FMUL.FTZ R96, R49, R114 ;  /* 0x0000007231607220 */ /* 0x000fe20000410000 */
[----:B------:R-:W-:Y:S06]  /*0f30*/  @P3 BRA `(.L_x_180) ;  /* 0x0000000000083947 */ /* 0x000fec0003800000 */
[----:B------:R-:W-:Y:S05]  /*0f40*/  @P0 BRA `(.L_x_181) ;  /* 0x0000000000100947 */ /* 0x000fea0003800000 */
[----:B------:R-:W-:Y:S05]  /*0f50*/  BRA `(.L_x_182) ;  /* 0x0000000000147947 */ /* 0x000fea0003800000 */
.L_x_180:
[----:B-----5:R-:W-:-:S04]  /*0f60*/  PRMT R48, R42, 0x7632, R48 ;  /* 0x000076322a307816 */ /* 0x020fc80000000030 */
[----:B------:R-:W-:-:S05]  /*0f70*/  SHF.L.U32 R49, R48, 0x10, RZ ;  /* 0x0000001030317819 */ /* 0x000fca00000006ff */
[----:B------:R-:W-:-:S07]  /*0f80*/  FADD.FTZ R96, R96, R49 ;  /* 0x0000003160607221 */ /* 0x000fce0000010000 */
.L_x_181:
[----:B------:R-:W-:-:S04]  /*0f90*/  F2FP.BF16.F32.PACK_AB R48, RZ, R96 ;  /* 0x00000060ff30723e */ /* 0x000fc800000010ff */
[----:B------:R-:W-:-:S07]  /*0fa0*/  PRMT R46, R46, 0x5410, R48 ;  /* 0x000054102e2e7816 */ /* 0x000fce0000000030 */
.L_x_182:
[C---:B------:R-:W-:Y:S02]  /*0fb0*/  SHF.L.U32 R113, R51.reuse, 0x10, RZ ;  /* 0x0000001033717819 */ /* 0x040fe400000006ff */
[----:B------:R-:W-:-:S03]  /*0fc0*/  PRMT R51, R51, 0x7632, R51 ;  /* 0x0000763233337816 */ /* 0x000fc60000000033 */
[----:B------:R-:W-:Y:S01]  /*0fd0*/  FMUL.FTZ R113, R113, R114 ;  /* 0x0000007271717220 */ /* 0x000fe20000410000 */
[----:B------:R-:W-:Y:S06]  /*0fe0*/  @P3 BRA `(.L_x_183) ;  /* 0x0000000000083947 */ /* 0x000fec0003800000 */
[----:B------:R-:W-:Y:S05]  /*0ff0*/  @P0 BRA `(.L_x_184) ;  /* 0x00000000000c0947 */ /* 0x000fea0003800000 */
[----:B------:R-:W-:Y:S05]  /*1000*/  BRA `(.L_x_185) ;  /* 0x0000000000107947 */ /* 0x000fea0003800000 */
.L_x_183:
[----:B-----5:R-:W-:-:S05]  /*1010*/  SHF.L.U32 R48, R43, 0x10, RZ ;  /* 0x000000102b307819 */ /* 0x020fca00000006ff */
[----:B------:R-:W-:-:S07]  /*1020*/  FADD.FTZ R113, R113, R48 ;  /* 0x0000003071717221 */ /* 0x000fce0000010000 */
.L_x_184:
[----:B------:R-:W-:-:S04]  /*1030*/  F2FP.BF16.F32.PACK_AB R48, RZ, R113 ;  /* 0x00000071ff30723e */ /* 0x000fc800000010ff */
[----:B------:R-:W-:-:S07]  /*1040*/  PRMT R47, R48, 0x7610, R47 ;  /* 0x00007610302f7816 */ /* 0x000fce000000002f */
.L_x_185:
[----:B------:R-:W-:-:S05]  /*1050*/  SHF.L.U32 R51, R51, 0x10, RZ ;  /* 0x0000001033337819 */ /* 0x000fca00000006ff */
[----:B------:R-:W-:Y:S01]  /*1060*/  FMUL.FTZ R112, R51, R114 ;  /* 0x0000007233707220 */ /* 0x000fe20000410000 */
[----:B------:R-:W-:Y:S06]  /*1070*/  @P3 BRA `(.L_x_186) ;  /* 0x0000000000083947 */ /* 0x000fec0003800000 */
[----:B------:R-:W-:Y:S05]  /*1080*/  @P0 BRA `(.L_x_187) ;  /* 0x0000000000100947 */ /* 0x000fea0003800000 */
[----:B------:R-:W-:Y:S05]  /*1090*/  BRA `(.L_x_188) ;  /* 0x0000000000147947 */ /* 0x000fea0003800000 */
.L_x_186:
[----:B-----5:R-:W-:-:S04]  /*10a0*/  PRMT R48, R43, 0x7632, R48 ;  /* 0x000076322b307816 */ /* 0x020fc80000000030 */
[----:B------:R-:W-:-:S05]  /*10b0*/  SHF.L.U32 R49, R48, 0x10, RZ ;  /* 0x0000001030317819 */ /* 0x000fca00000006ff */
[----:B------:R-:W-:-:S07]  /*10c0*/  FADD.FTZ R112, R112, R49 ;  /* 0x0000003170707221 */ /* 0x000fce0000010000 */
.L_x_187:
[----:B------:R-:W-:-:S04]  /*10d0*/  F2FP.BF16.F32.PACK_AB R48, RZ, R112 ;  /* 0x00000070ff30723e */ /* 0x000fc800000010ff */
[----:B------:R-:W-:-:S07]  /*10e0*/  PRMT R47, R47, 0x5410, R48 ;  /* 0x000054102f2f7816 */ /* 0x000fce0000000030 */
.L_x_188:
[----:B------:R-:W0:Y:S01]  /*10f0*/  @P0 LDC.64 R48, c[0x0][0x238] ;  /* 0x00008e00ff300b82 */ /* 0x000e220000000a00 */
[C---:B------:R-:W-:Y:S02]  /*1100*/  IADD3 R95, R59.reuse, 0x20, RZ ;  /* 0x000000203b5f7810 */ /* 0x040fe40007ffe0ff */
[----:B0-----:R-:W-:-:S04]  /*1110*/  @P0 LEA R56, P5, R59, R48, 0x4 ;  /* 0x000000303b380211 */ /* 0x001fc800078a20ff */
[----:B------:R-:W-:Y:S01]  /*1120*/  @P0 LEA.HI.X R57, R59, R49, RZ, 0x4, P5 ;  /* 0x000000313b390211 */ /* 0x000fe200028f24ff */
[C---:B------:R-:W-:Y:S01]  /*1130*/  IMAD.WIDE.U32 R48, R95.reuse, 0x10, R52 ;  /* 0x000000105f307825 */ /* 0x040fe200078e0034 */
[----:B------:R-:W-:-:S03]  /*1140*/  @P2 LEA R54, P5, R95, UR12, 0x4 ;  /* 0x0000000c5f362c11 */ /* 0x000fc6000f8a20ff */
[----:B------:R0:W-:Y:S01]  /*1150*/  @P0 STG.E.128 desc[UR4][R56.64], R44 ;  /* 0x0000002c38000986 */ /* 0x0001e2000c101d04 */
[----:B------:R-:W-:-:S03]  /*1160*/  @P2 LEA.HI.X R55, R95, UR13, RZ, 0x4, P5 ;  /* 0x0000000d5f372c11 */ /* 0x000fc6000a8f24ff */
[----:B------:R-:W2:Y:S04]  /*1170*/  LDG.E.128 R48, desc[UR4][R48.64] ;  /* 0x0000000430307981 */ /* 0x000ea8000c1e1d00 */
[----:B-----5:R0:W5:Y:S01]  /*1180*/  @P2 LDG.E.128 R40, desc[UR4][R54.64] ;  /* 0x0000000436282981 */ /* 0x020162000c1e1d00 */
[C---:B--2---:R-:W-:Y:S01]  /*1190*/  IMAD.U32 R97, R48.reuse, 0x10000, RZ ;  /* 0x0001000030617824 */ /* 0x044fe200078e00ff */
[----:B------:R-:W-:-:S03]  /*11a0*/  PRMT R99, R48, 0x7632, R99 ;  /* 0x0000763230637816 */ /* 0x000fc60000000063 */
[----:B------:R-:W-:Y:S01]  /*11b0*/  FMUL.FTZ R116, R97, R114 ;  /* 0x0000007261747220 */ /* 0x000fe20000410000 */
[----:B0-----:R-:W-:Y:S06]  /*11c0*/  @P3 BRA `(.L_x_189) ;  /* 0x0000000000083947 */ /* 0x001fec0003800000 */
[----:B------:R-:W-:Y:S05]  /*11d0*/  @P0 BRA `(.L_x_190) ;  /* 0x00000000000c0947 */ /* 0x000fea0003800000 */
[----:B------:R-:W-:Y:S05]  /*11e0*/  BRA `(.L_x_191) ;  /* 0x0000000000107947 */ /* 0x000fea0003800000 */
.L_x_189:
[----:B-----5:R-:W-:-:S05]  /*11f0*/  SHF.L.U32 R55, R40, 0x10, RZ ;  /* 0x0000001028377819 */ /* 0x020fca00000006ff */
[----:B------:R-:W-:-:S07]  /*1200*/  FADD.FTZ R116, R55, R116 ;  /* 0x0000007437747221 */ /* 0x000fce0000010000 */
.L_x_190:
[----:B------:R-:W-:-:S04]  /*1210*/  F2FP.BF16.F32.PACK_AB R48, RZ, R116 ;  /* 0x00000074ff30723e */ /* 0x000fc800000010ff */
[----:B------:R-:W-:-:S07]  /*1220*/  PRMT R44, R48, 0x7610, R44 ;  /* 0x00007610302c7816 */ /* 0x000fce000000002c */
.L_x_191:
[----:B------:R-:W-:-:S05]  /*1230*/  SHF.L.U32 R99, R99, 0x10, RZ ;  /* 0x0000001063637819 */ /* 0x000fca00000006ff */
[----:B------:R-:W-:Y:S01]  /*1240*/  FMUL.FTZ R115, R99, R114 ;  /* 0x0000007263737220 */ /* 0x000fe20000410000 */
[----:B------:R-:W-:Y:S06]  /*1250*/  @P3 BRA `(.L_x_192) ;  /* 0x0000000000083947 */ /* 0x000fec0003800000 */
[----:B------:R-:W-:Y:S05]  /*1260*/  @P0 BRA `(.L_x_193) ;  /* 0x0000000000100947 */ /* 0x000fea0003800000 */
[----:B------:R-:W-:Y:S05]  /*1270*/  BRA `(.L_x_194) ;  /* 0x0000000000147947 */ /* 0x000fea0003800000 */
.L_x_192:
[----:B-----5:R-:W-:-:S04]  /*1280*/  PRMT R48, R40, 0x7632, R48 ;  /* 0x0000763228307816 */ /* 0x020fc80000000030 */
[----:B------:R-:W-:-:S05]  /*1290*/  SHF.L.U32 R48, R48, 0x10, RZ ;  /* 0x0000001030307819 */ /* 0x000fca00000006ff */
[----:B------:R-:W-:-:S07]  /*12a0*/  FADD.FTZ R115, R115, R48 ;  /* 0x0000003073737221 */ /* 0x000fce0000010000 */
.L_x_193:
[----:B------:R-:W-:-:S04]  /*12b0*/  F2FP.BF16.F32.PACK_AB R48, RZ, R115 ;  /* 0x00000073ff30723e */ /* 0x000fc800000010ff */
[----:B------:R-:W-:-:S07]  /*12c0*/  PRMT R44, R44, 0x5410, R48 ;  /* 0x000054102c2c7816 */ /* 0x000fce0000000030 */
.L_x_194:
[C---:B------:R-:W-:Y:S02]  /*12d0*/  SHF.L.U32 R55, R49.reuse, 0x10, RZ ;  /* 0x0000001031377819 */ /* 0x040fe400000006ff */
[----:B------:R-:W-:-:S03]  /*12e0*/  PRMT R49, R49, 0x7632, R49 ;  /* 0x0000763231317816 */ /* 0x000fc60000000031 */
[----:B------:R-:W-:Y:S01]  /*12f0*/  FMUL.FTZ R118, R55, R114 ;  /* 0x0000007237767220 */ /* 0x000fe20000410000 */
[----:B------:R-:W-:Y:S06]  /*1300*/  @P3 BRA `(.L_x_195) ;  /* 0x0000000000083947 */ /* 0x000fec0003800000 */
[----:B------:R-:W-:Y:S05]  /*1310*/  @P0 BRA `(.L_x_196) ;  /* 0x00000000000c0947 */ /* 0x000fea0003800000 */
[----:B------:R-:W-:Y:S05]  /*1320*/  BRA `(.L_x_197) ;  /* 0x0000000000107947 */ /* 0x000fea0003800000 */
.L_x_195:
[----:B-----5:R-:W-:-:S05]  /*1330*/  SHF.L.U32 R55, R41, 0x10, RZ ;  /* 0x0000001029377819 */ /* 0x020fca00000006ff */
[----:B------:R-:W-:-:S07]  /*1340*/  FADD.FTZ R118, R55, R118 ;  /* 0x0000007637767221 */ /* 0x000fce0000010000 */
.L_x_196:
[----:B------:R-:W-:-:S04]  /*1350*/  F2FP.BF16.F32.PACK_AB R48, RZ, R118 ;  /* 0x00000076ff30723e */ /* 0x000fc800000010ff */
[----:B------:R-:W-:-:S07]  /*1360*/  PRMT R45, R48, 0x7610, R45 ;  /* 0x00007610302d7816 */ /* 0x000fce000000002d */
.L_x_197:
[----:B------:R-:W-:-:S05]  /*1370*/  SHF.L.U32 R49, R49, 0x10, RZ ;  /* 0x0000001031317819 */ /* 0x000fca00000006ff */
[----:B------:R-:W-:Y:S01]  /*1380*/  FMUL.FTZ R117, R49, R114 ;  /* 0x0000007231757220 */ /* 0x000fe20000410000 */
[----:B------:R-:W-:Y:S06]  /*1390*/  @P3 BRA `(.L_x_198) ;  /* 0x0000000000083947 */ /* 0x000fec0003800000 */
[----:B------:R-:W-:Y:S05]  /*13a0*/  @P0 BRA `(.L_x_199) ;  /* 0x0000000000100947 */ /* 0x000fea0003800000 */
[----:B------:R-:W-:Y:S05]  /*13b0*/  BRA `(.L_x_200) ;  /* 0x0000000000147947 */ /* 0x000fea0003800000 */
.L_x_198:
[----:B-----5:R-:W-:-:S04]  /*13c0*/  PRMT R48, R41, 0x7632, R48 ;  /* 0x0000763229307816 */ /* 0x020fc80000000030 */
[----:B------:R-:W-:-:S05]  /*13d0*/  SHF.L.U32 R48, R48, 0x10, RZ ;  /* 0x0000001030307819 */ /* 0x000fca00000006ff */
[----:B------:R-:W-:-:S07]  /*13e0*/  FADD.FTZ R117, R117, R48 ;  /* 0x0000003075757221 */ /* 0x000fce0000010000 */
.L_x_199:
[----:B------:R-:W-:-:S04]  /*13f0*/  F2FP.BF16.F32.PACK_AB R48, RZ, R117 ;  /* 0x00000075ff30723e */ /* 0x000fc800000010ff */
[----:B------:R-:W-:-:S07]  /*1400*/  PRMT R45, R45, 0x5410, R48 ;  /* 0x000054102d2d7816 */ /* 0x000fce0000000030 */
.L_x_200:
[C---:B------:R-:W-:Y:S02]  /*1410*/  SHF.L.U32 R49, R50.reuse, 0x10, RZ ;  /* 0x0000001032317819 */ /* 0x040fe400000006ff */
[----:B------:R-:W-:-:S03]  /*1420*/  PRMT R50, R50, 0x7632, R50 ;  /* 0x0000763232327816 */ /* 0x000fc60000000032 */
[----:B------:R-:W-:Y:S01]  /*1430*/  FMUL.FTZ R120, R49, R114 ;  /* 0x0000007231787220 */ /* 0x000fe20000410000 */
[----:B------:R-:W-:Y:S06]  /*1440*/  @P3 BRA `(.L_x_201) ;  /* 0x0000000000083947 */ /* 0x000fec0003800000 */
[----:B------:R-:W-:Y:S05]  /*1450*/  @P0 BRA `(.L_x_202) ;  /* 0x00000000000c0947 */ /* 0x000fea0003800000 */
[----:B------:R-:W-:Y:S05]  /*1460*/  BRA `(.L_x_203) ;  /* 0x0000000000107947 */ /* 0x000fea0003800000 */
.L_x_201:
[----:B-----5:R-:W-:-:S05]  /*1470*/  SHF.L.U32 R49, R42, 0x10, RZ ;  /* 0x000000102a317819 */ /* 0x020fca00000006ff */
[----:B------:R-:W-:-:S07]  /*1480*/  FADD.FTZ R120, R49, R120 ;  /* 0x0000007831787221 */ /* 0x000fce0000010000 */
.L_x_202:
[----:B------:R-:W-:-:S04]  /*1490*/  F2FP.BF16.F32.PACK_AB R48, RZ, R120 ;  /* 0x00000078ff30723e */ /* 0x000fc800000010ff */
[----:B------:R-:W-:-:S07]  /*14a0*/  PRMT R46, R48, 0x7610, R46 ;  /* 0x00007610302e7816 */ /* 0x000fce000000002e */
.L_x_203:
[----:B------:R-:W-:-:S05]  /*14b0*/  SHF.L.U32 R119, R50, 0x10, RZ ;  /* 0x0000001032777819 */ /* 0x000fca00000006ff */
[----:B------:R-:W-:Y:S01]  /*14c0*/  FMUL.FTZ R119, R119, R114 ;  /* 0x0000007277777220 */ /* 0x000fe20000410000 */
[----:B------:R-:W-:Y:S06]  /*14d0*/  @P3 BRA `(.L_x_204) ;  /* 0x0000000000083947 */ /* 0x000fec0003800000 */
[----:B------:R-:W-:Y:S05]  /*14e0*/  @P0 BRA `(.L_x_205) ;  /* 0x0000000000100947 */ /* 0x000fea0003800000 */
[----:B------:R-:W-:Y:S05]  /*14f0*/  BRA `(.L_x_206) ;  /* 0x0000000000147947 */ /* 0x000fea0003800000 */
.L_x_204:
[----:B-----5:R-:W-:-:S04]  /*1500*/  PRMT R48, R42, 0x7632, R48 ;  /* 0x000076322a307816 */ /* 0x020fc80000000030 */
[----:B------:R-:W-:-:S05]  /*1510*/  SHF.L.U32 R48, R48, 0x10, RZ ;  /* 0x0000001030307819 */ /* 0x000fca00000006ff */
[----:B------:R-:W-:-:S07]  /*1520*/  FADD.FTZ R119, R119, R48 ;  /* 0x0000003077777221 */ /* 0x000fce0000010000 */
.L_x_205:
[----:B------:R-:W-:-:S04]  /*1530*/  F2FP.BF16.F32.PACK_AB R48, RZ, R119 ;  /* 0x00000077ff30723e */ /* 0x000fc800000010ff */
[----:B------:R-:W-:-:S07]  /*1540*/  PRMT R46, R46, 0x5410, R48 ;  /* 0x000054102e2e7816 */ /* 0x000fce0000000030 */
.L_x_206:
[C---:B------:R-:W-:Y:S02]  /*1550*/  SHF.L.U32 R49, R51.reuse, 0x10, RZ ;  /* 0x0000001033317819 */ /* 0x040fe400000006ff */
[----:B------:R-:W-:-:S03]  /*1560*/  PRMT R51, R51, 0x7632, R51 ;  /* 0x0000763233337816 */ /* 0x000fc60000000033 */
[----:B------:R-:W-:Y:S01]  /*1570*/  FMUL.FTZ R122, R49, R114 ;  /* 0x00000072317a7220 */ /* 0x000fe20000410000 */
[----:B------:R-:W-:Y:S06]  /*1580*/  @P3 BRA `(.L_x_207) ;  /* 0x0000000000083947 */ /* 0x000fec0003800000 */
[----:B------:R-:W-:Y:S05]  /*1590*/  @P0 BRA `(.L_x_208) ;  /* 0x00000000000c0947 */ /* 0x000fea0003800000 */
[----:B------:R-:W-:Y:S05]  /*15a0*/  BRA `(.L_x_209) ;  /* 0x0000000000107947 */ /* 0x000fea0003800000 */
.L_x_207:
[----:B-----5:R-:W-:-:S05]  /*15b0*/  SHF.L.U32 R49, R43, 0x10, RZ ;  /* 0x000000102b317819 */ /* 0x020fca00000006ff */
[----:B------:R-:W-:-:S07]  /*15c0*/  FADD.FTZ R122, R49, R122 ;  /* 0x0000007a317a7221 */ /* 0x000fce0000010000 */
.L_x_208:
[----:B------:R-:W-:-:S04]  /*15d0*/  F2FP.BF16.F32.PACK_AB R48, RZ, R122 ;  /* 0x0000007aff30723e */ /* 0x000fc800000010ff */
[----:B------:R-:W-:-:S07]  /*15e0*/  PRMT R47, R48, 0x7610, R47 ;  /* 0x00007610302f7816 */ /* 0x000fce000000002f */
.L_x_209:
[----:B------:R-:W-:-:S05]  /*15f0*/  SHF.L.U32 R51, R51, 0x10, RZ ;  /* 0x0000001033337819 */ /* 0x000fca00000006ff */
[----:B------:R-:W-:Y:S01]  /*1600*/  FMUL.FTZ R121, R51, R114 ;  /* 0x0000007233797220 */ /* 0x000fe20000410000 */
[----:B------:R-:W-:Y:S06]  /*1610*/  @P3 BRA `(.L_x_210) ;  /* 0x0000000000083947 */ /* 0x000fec0003800000 */
[----:B------:R-:W-:Y:S05]  /*1620*/  @P0 BRA `(.L_x_211) ;  /* 0x0000000000100947 */ /* 0x000fea0003800000 */
[----:B------:R-:W-:Y:S05]  /*1630*/  BRA `(.L_x_212) ;  /* 0x0000000000147947 */ /* 0x000fea0003800000 */
.L_x_210:
[----:B-----5:R-:W-:-:S04]  /*1640*/  PRMT R48, R43, 0x7632, R48 ;  /* 0x000076322b307816 */ /* 0x020fc80000000030 */
[----:B------:R-:W-:-:S05]  /*1650*/  SHF.L.U32 R48, R48, 0x10, RZ ;  /* 0x0000001030307819 */ /* 0x000fca00000006ff */
[----:B------:R-:W-:-:S07]  /*1660*/  FADD.FTZ R121, R121, R48 ;  /* 0x0000003079797221 */ /* 0x000fce0000010000 */
.L_x_211:
[----:B------:R-:W-:-:S04]  /*1670*/  F2FP.BF16.F32.PACK_AB R48, RZ, R121 ;  /* 0x00000079ff30723e */ /* 0x000fc800000010ff */
[----:B------:R-:W-:-:S07]  /*1680*/  PRMT R47, R47, 0x5410, R48 ;  /* 0x000054102f2f7816 */ /* 0x000fce0000000030 */
.L_x_212:
[----:B------:R-:W0:Y:S01]  /*1690*/  @P0 LDC.64 R48, c[0x0][0x238] ;  /* 0x00008e00ff300b82 */ /* 0x000e220000000a00 */
[----:B------:R-:W-:Y:S02]  /*16a0*/  IADD3 R97, R59, 0x40, RZ ;  /* 0x000000403b617810 */ /* 0x000fe40007ffe0ff */
[----:B0-----:R-:W-:-:S04]  /*16b0*/  @P0 LEA R56, P5, R95, R48, 0x4 ;  /* 0x000000305f380211 */ /* 0x001fc800078a20ff */
[----:B------:R-:W-:Y:S01]  /*16c0*/  @P0 LEA.HI.X R57, R95, R49, RZ, 0x4, P5 ;  /* 0x000000315f390211 */ /* 0x000fe200028f24ff */
[C---:B------:R-:W-:Y:S01]  /*16d0*/  IMAD.WIDE.U32 R48, R97.reuse, 0x10, R52 ;  /* 0x0000001061307825 */ /* 0x040fe200078e0034 */
[----:B------:R-:W-:-:S03]  /*16e0*/  @P2 LEA R54, P5, R97, UR12, 0x4 ;  /* 0x0000000c61362c11 */ /* 0x000fc6000f8a20ff */
[----:B------:R0:W-:Y:S04]  /*16f0*/  @P0 STG.E.128 desc[UR4][R56.64], R44 ;  /* 0x0000002c38000986 */ /* 0x0001e8000c101d04 */
[----:B------:R-:W2:Y:S01]  /*1700*/  LDG.E.128 R48, desc[UR4][R48.64] ;  /* 0x0000000430307981 */ /* 0x000ea2000c1e1d00 */
[----:B------:R-:W-:-:S05]  /*1710*/  @P2 LEA.HI.X R55, R97, UR13, RZ, 0x4, P5 ;  /* 0x0000000d61372c11 */ /* 0x000fca000a8f24ff */
[----:B-----5:R0:W5:Y:S01]  /*1720*/  @P2 LDG.E.128 R40, desc[UR4][R54.64] ;  /* 0x0000000436282981 */ /* 0x020162000c1e1d00 */
[C---:B--2---:R-:W-:Y:S02]  /*1730*/  SHF.L.U32 R99, R48.reuse, 0x10, RZ ;  /* 0x0000001030637819 */ /* 0x044fe400000006ff */
[----:B------:R-:W-:-:S03]  /*1740*/  PRMT R111, R48, 0x7632, R111 ;  /* 0x00007632306f7816 */ /* 0x000fc6000000006f */
[----:B------:R-:W-:Y:S01]  /*1750*/  FMUL.FTZ R124, R99, R114 ;  /* 0x00000072637c7220 */ /* 0x000fe20000410000 */
[----:B0-----:R-:W-:Y:S06]  /*1760*/  @P3 BRA `(.L_x_213) ;  /* 0x0000000000083947 */ /* 0x001fec0003800000 */
[----:B------:R-:W-:Y:S05]  /*1770*/  @P0 BRA `(.L_x_214) ;  /* 0x00000000000c0947 */ /* 0x000fea0003800000 */
[----:B------:R-:W-:Y:S05]  /*1780*/  BRA `(.L_x_215) ;  /* 0x0000000000107947 */ /* 0x000fea0003800000 */
.L_x_213:
[----:B-----5:R-:W-:-:S05]  /*1790*/  SHF.L.U32 R55, R40, 0x10, RZ ;  /* 0x0000001028377819 */ /* 0x020fca00000006ff */
[----:B------:R-:W-:-:S07]  /*17a0*/  FADD.FTZ R124, R55, R124 ;  /* 0x0000007c377c7221 */ /* 0x000fce0000010000 */
.L_x_214:
[----:B------:R-:W-:-:S04]  /*17b0*/  F2FP.BF16.F32.PACK_AB R48, RZ, R124 ;  /* 0x0000007cff30723e */ /* 0x000fc800000010ff */
[----:B------:R-:W-:-:S07]  /*17c0*/  PRMT R44, R48, 0x7610, R44 ;  /* 0x00007610302c7816 */ /* 0x000fce000000002c */
.L_x_215:
[----:B------:R-:W-:-:S05]  /*17d0*/  SHF.L.U32 R111, R111, 0x10, RZ ;  /* 0x000000106f6f7819 */ /* 0x000fca00000006ff */
[----:B------:R-:W-:Y:S01]  /*17e0*/  FMUL.FTZ R123, R111, R114 ;  /* 0x000000726f7b7220 */ /* 0x000fe20000410000 */
[----:B------:R-:W-:Y:S06]  /*17f0*/  @P3 BRA `(.L_x_216) ;  /* 0x0000000000083947 */ /* 0x000fec0003800000 */
[----:B------:R-:W-:Y:S05]  /*1800*/  @P0 BRA `(.L_x_217) ;  /* 0x0000000000100947 */ /* 0x000fea0003800000 */
[----:B------:R-:W-:Y:S05]  /*1810*/  BRA `(.L_x_218) ;  /* 0x0000000000147947 */ /* 0x000fea0003800000 */
.L_x_216:
[----:B-----5:R-:W-:-:S04]  /*1820*/  PRMT R48, R40, 0x7632, R48 ;  /* 0x0000763228307816 */ /* 0x020fc80000000030 */
[----:B------:R-:W-:-:S05]  /*1830*/  SHF.L.U32 R48, R48, 0x10, RZ ;  /* 0x0000001030307819 */ /* 0x000fca00000006ff */
[----:B------:R-:W-:-:S07]  /*1840*/  FADD.FTZ R123, R123, R48 ;  /* 0x000000307b7b7221 */ /* 0x000fce0000010000 */
.L_x_217:
[----:B------:R-:W-:-:S04]  /*1850*/  F2FP.BF16.F32.PACK_AB R48, RZ, R123 ;  /* 0x0000007bff30723e */ /* 0x000fc800000010ff */
[----:B------:R-:W-:-:S07]  /*1860*/  PRMT R44, R44, 0x5410, R48 ;  /* 0x000054102c2c7816 */ /* 0x000fce0000000030 */
.L_x_218:
[C---:B------:R-:W-:Y:S02]  /*1870*/  SHF.L.U32 R55, R49.reuse, 0x10, RZ ;  /* 0x0000001031377819 */ /* 0x040fe400000006ff */
[----:B------:R-:W-:-:S03]  /*1880*/  PRMT R49, R49, 0x7632, R49 ;  /* 0x0000763231317816 */ /* 0x000fc60000000031 */
[----:B------:R-:W-:Y:S01]  /*1890*/  FMUL.FTZ R126, R55, R114 ;  /* 0x00000072377e7220 */ /* 0x000fe20000410000 */
[----:B------:R-:W-:Y:S06]  /*18a0*/  @P3 BRA `(.L_x_219) ;  /* 0x0000000000083947 */ /* 0x000fec0003800000 */
[----:B------:R-:W-:Y:S05]  /*18b0*/  @P0 BRA `(.L_x_220) ;  /* 0x00000000000c0947 */ /* 0x000fea0003800000 */
[----:B------:R-:W-:Y:S05]  /*18c0*/  BRA `(.L_x_221) ;  /* 0x0000000000107947 */ /* 0x000fea0003800000 */
.L_x_219:
[----:B-----5:R-:W-:-:S05]  /*18d0*/  SHF.L.U32 R55, R41, 0x10, RZ ;  /* 0x0000001029377819 */ /* 0x020fca00000006ff */
[----:B------:R-:W-:-:S07]  /*18e0*/  FADD.FTZ R126, R55, R126 ;  /* 0x0000007e377e7221 */ /* 0x000fce0000010000 */
.L_x_220:
[----:B------:R-:W-:-:S04]  /*18f0*/  F2FP.BF16.F32.PACK_AB R48, RZ, R126 ;  /* 0x0000007eff30723e */ /* 0x000fc800000010ff */
[----:B------:R-:W-:-:S07]  /*1900*/  PRMT R45, R48, 0x7610, R45 ;  /* 0x00007610302d7816 */ /* 0x000fce000000002d */
.L_x_221:
[----:B------:R-:W-:-:S05]  /*1910*/  SHF.L.U32 R49, R49, 0x10, RZ ;  /* 0x0000001031317819 */ /* 0x000fca00000006ff */
[----:B------:R-:W-:Y:S01]  /*1920*/  FMUL.FTZ R125, R49, R114 ;  /* 0x00000072317d7220 */ /* 0x000fe20000410000 */
[----:B------:R-:W-:Y:S06]  /*1930*/  @P3 BRA `(.L_x_222) ;  /* 0x0000000000083947 */ /* 0x000fec0003800000 */
[----:B------:R-:W-:Y:S05]  /*1940*/  @P0 BRA `(.L_x_223) ;  /* 0x0000000000100947 */ /* 0x000fea0003800000 */
[----:B------:R-:W-:Y:S05]  /*1950*/  BRA `(.L_x_224) ;  /* 0x0000000000147947 */ /* 0x000fea0003800000 */
.L_x_222:
[----:B-----5:R-:W-:-:S04]  /*1960*/  PRMT R48, R41, 0x7632, R48 ;  /* 0x0000763229307816 */ /* 0x020fc80000000030 */
[----:B------:R-:W-:-:S05]  /*1970*/  SHF.L.U32 R48, R48, 0x10, RZ ;  /* 0x0000001030307819 */ /* 0x000fca00000006ff */
[----:B------:R-:W-:-:S07]  /*1980*/  FADD.FTZ R125, R125, R48 ;  /* 0x000000307d7d7221 */ /* 0x000fce0000010000 */
.L_x_223:
[----:B------:R-:W-:-:S04]  /*1990*/  F2FP.BF16.F32.PACK_AB R48, RZ, R125 ;  /* 0x0000007dff30723e */ /* 0x000fc800000010ff */
[----:B------:R-:W-:-:S07]  /*19a0*/  PRMT R45, R45, 0x5410, R48 ;  /* 0x000054102d2d7816 */ /* 0x000fce0000000030 */
.L_x_224:
[C---:B------:R-:W-:Y:S01]  /*19b0*/  IMAD.U32 R49, R50.reuse, 0x10000, RZ ;  /* 0x0001000032317824 */ /* 0x040fe200078e00ff */
[----:B------:R-:W-:-:S03]  /*19c0*/  PRMT R50, R50, 0x7632, R50 ;  /* 0x0000763232327816 */ /* 0x000fc60000000032 */
[----:B------:R-:W-:Y:S01]  /*19d0*/  FMUL.FTZ R128, R49, R114 ;  /* 0x0000007231807220 */ /* 0x000fe20000410000 */
[----:B------:R-:W-:Y:S06]  /*19e0*/  @P3 BRA `(.L_x_225) ;  /* 0x0000000000083947 */ /* 0x000fec0003800000 */
[----:B------:R-:W-:Y:S05]  /*19f0*/  @P0 BRA `(.L_x_226) ;  /* 0x00000000000c0947 */ /* 0x000fea0003800000 */
[----:B------:R-:W-:Y:S05]  /*1a00*/  BRA `(.L_x_227) ;  /* 0x0000000000107947 */ /* 0x000fea0003800000 */
.L_x_225:
[----:B-----5:R-:W-:-:S05]  /*1a10*/  SHF.L.U32 R49, R42, 0x10, RZ ;  /* 0x000000102a317819 */ /* 0x020fca00000006ff */
[----:B------:R-:W-:-:S07]  /*1a20*/  FADD.FTZ R128, R49, R128 ;  /* 0x0000008031807221 */ /* 0x000fce0000010000 */
.L_x_226:
[----:B------:R-:W-:-:S04]  /*1a30*/  F2FP.BF16.F32.PACK_AB R48, RZ, R128 ;  /* 0x00000080ff30723e */ /* 0x000fc800000010ff */
[----:B------:R-:W-:-:S07]  /*1a40*/  PRMT R46, R48, 0x7610, R46 ;  /* 0x00007610302e7816 */ /* 0x000fce000000002e */
.L_x_227:
[----:B------:R-:W-:-:S05]  /*1a50*/  SHF.L.U32 R127, R50, 0x10, RZ ;  /* 0x00000010327f7819 */ /* 0x000fca00000006ff */
[----:B------:R-:W-:Y:S01]  /*1a60*/  FMUL.FTZ R127, R127, R114 ;  /* 0x000000727f7f7220 */ /* 0x000fe20000410000 */
[----:B------:R-:W-:Y:S06]  /*1a70*/  @P3 BRA `(.L_x_228) ;  /* 0x0000000000083947 */ /* 0x000fec0003800000 */
[----:B------:R-:W-:Y:S05]  /*1a80*/  @P0 BRA `(.L_x_229) ;  /* 0x0000000000100947 */ /* 0x000fea0003800000 */
[----:B------:R-:W-:Y:S05]  /*1a90*/  BRA `(.L_x_230) ;  /* 0x0000000000147947 */ /* 0x000fea0003800000 */
.L_x_228:
[----:B-----5:R-:W-:-:S04]  /*1aa0*/  PRMT R48, R42, 0x7632, R48 ;  /* 0x000076322a307816 */ /* 0x020fc80000000030 */
[----:B------:R-:W-:-:S05]  /*1ab0*/  SHF.L.U32 R48, R48, 0x10, RZ ;  /* 0x0000001030307819 */ /* 0x000fca00000006ff */
[----:B------:R-:W-:-:S07]  /*1ac0*/  FADD.FTZ R127, R127, R48 ;  /* 0x000000307f7f7221 */ /* 0x000fce0000010000 */
.L_x_229:
[----:B------:R-:W-:-:S04]  /*1ad0*/  F2FP.BF16.F32.PACK_AB R48, RZ, R127 ;  /* 0x0000007fff30723e */ /* 0x000fc800000010ff */
[----:B------:R-:W-:-:S07]  /*1ae0*/  PRMT R46, R46, 0x5410, R48 ;  /* 0x000054102e2e7816 */ /* 0x000fce0000000030 */
.L_x_230:
[C---:B------:R-:W-:Y:S02]  /*1af0*/  SHF.L.U32 R49, R51.reuse, 0x10, RZ ;  /* 0x0000001033317819 */ /* 0x040fe400000006ff */
[----:B------:R-:W-:-:S03]  /*1b00*/  PRMT R51, R51, 0x7632, R51 ;  /* 0x0000763233337816 */ /* 0x000fc60000000033 */
[----:B------:R-:W-:Y:S01]  /*1b10*/  FMUL.FTZ R130, R49, R114 ;  /* 0x0000007231827220 */ /* 0x000fe20000410000 */
[----:B------:R-:W-:Y:S06]  /*1b20*/  @P3 BRA `(.L_x_231) ;  /* 0x0000000000083947 */ /* 0x000fec0003800000 */
[----:B------:R-:W-:Y:S05]  /*1b30*/  @P0 BRA `(.L_x_232) ;  /* 0x00000000000c0947 */ /* 0x000fea0003800000 */
[----:B------:R-:W-:Y:S05]  /*1b40*/  BRA `(.L_x_233) ;  /* 0x0000000000107947 */ /* 0x000fea0003800000 */
.L_x_231:
[----:B-----5:R-:W-:-:S05]  /*1b50*/  SHF.L.U32 R49, R43, 0x10, RZ ;  /* 0x000000102b317819 */ /* 0x020fca00000006ff */
[----:B------:R-:W-:-:S07]  /*1b60*/  FADD.FTZ R130, R49, R130 ;  /* 0x0000008231827221 */ /* 0x000fce0000010000 */
.L_x_232:
[----:B------:R-:W-:-:S04]  /*1b70*/  F2FP.BF16.F32.PACK_AB R48, RZ, R130 ;  /* 0x00000082ff30723e */ /* 0x000fc800000010ff */
[----:B------:R-:W-:-:S07]  /*1b80*/  PRMT R47, R48, 0x7610, R47 ;  /* 0x00007610302f7816 */ /* 0x000fce000000002f */
.L_x_233:
[----:B------:R-:W-:-:S05]  /*1b90*/  SHF.L.U32 R51, R51, 0x10, RZ ;  /* 0x0000001033337819 */ /* 0x000fca00000006ff */
[----:B------:R-:W-:Y:S01]  /*1ba0*/  FMUL.FTZ R129, R51, R114 ;  /* 0x0000007233817220 */ /* 0x000fe20000410000 */
[----:B------:R-:W-:Y:S06]  /*1bb0*/  @P3 BRA `(.L_x_234) ;  /* 0x0000000000083947 */ /* 0x000fec0003800000 */
[----:B------:R-:W-:Y:S05]  /*1bc0*/  @P0 BRA `(.L_x_235) ;  /* 0x0000000000100947 */ /* 0x000fea0003800000 */
[----:B------:R-:W-:Y:S05]  /*1bd0*/  BRA `(.L_x_236) ;  /* 0x0000000000147947 */ /* 0x000fea0003800000 */
.L_x_234:
[----:B-----5:R-:W-:-:S04]  /*1be0*/  PRMT R48, R43, 0x7632, R48 ;  /* 0x000076322b307816 */ /* 0x020fc80000000030 */
[----:B------:R-:W-:-:S05]  /*1bf0*/  SHF.L.U32 R48, R48, 0x10, RZ ;  /* 0x0000001030307819 */ /* 0x000fca00000006ff */
[----:B------:R-:W-:-:S07]  /*1c00*/  FADD.FTZ R129, R129, R48 ;  /* 0x0000003081817221 */ /* 0x000fce0000010000 */
.L_x_235:
[----:B------:R-:W-:-:S04]  /*1c10*/  F2FP.BF16.F32.PACK_AB R48, RZ, R129 ;  /* 0x00000081ff30723e */ /* 0x000fc800000010ff */
[----:B------:R-:W-:-:S07]  /*1c20*/  PRMT R47, R47, 0x5410, R48 ;  /* 0x000054102f2f7816 */ /* 0x000fce0000000030 */
.L_x_236:
        /* <DEDUP_REMOVED lines=16> */
.L_x_237:
[----:B-----5:R-:W-:-:S05]  /*1d30*/  SHF.L.U32 R48, R40, 0x10, RZ ;  /* 0x0000001028307819 */ /* 0x020fca00000006ff */
[----:B------:R-:W-:-:S07]  /*1d40*/  FADD.FTZ R131, R48, R131 ;  /* 0x0000008330837221 */ /* 0x000fce0000010000 */
.L_x_238:
[----:B------:R-:W-:-:S04]  /*1d50*/  F2FP.BF16.F32.PACK_AB R48, RZ, R131 ;  /* 0x00000083ff30723e */ /* 0x000fc800000010ff */
[----:B------:R-:W-:-:S07]  /*1d60*/  PRMT R44, R48, 0x7610, R44 ;  /* 0x00007610302c7816 */ /* 0x000fce000000002c */
.L_x_239:
[----:B------:R-:W-:-:S05]  /*1d70*/  SHF.L.U32 R111, R111, 0x10, RZ ;  /* 0x000000106f6f7819 */ /* 0x000fca00000006ff */
[----:B------:R-:W-:Y:S01]  /*1d80*/  FMUL.FTZ R56, R111, R114 ;  /* 0x000000726f387220 */ /* 0x000fe20000410000 */
[----:B------:R-:W-:Y:S06]  /*1d90*/  @P3 BRA `(.L_x_240) ;  /* 0x0000000000083947 */ /* 0x000fec0003800000 */
[----:B------:R-:W-:Y:S05]  /*1da0*/  @P0 BRA `(.L_x_241) ;  /* 0x0000000000100947 */ /* 0x000fea0003800000 */
[----:B------:R-:W-:Y:S05]  /*1db0*/  BRA `(.L_x_242) ;  /* 0x0000000000147947 */ /* 0x000fea0003800000 */
.L_x_240:
[----:B-----5:R-:W-:-:S04]  /*1dc0*/  PRMT R48, R40, 0x7632, R48 ;  /* 0x0000763228307816 */ /* 0x020fc80000000030 */
[----:B------:R-:W-:-:S05]  /*1dd0*/  SHF.L.U32 R55, R48, 0x10, RZ ;  /* 0x0000001030377819 */ /* 0x000fca00000006ff */
[----:B------:R-:W-:-:S07]  /*1de0*/  FADD.FTZ R56, R56, R55 ;  /* 0x0000003738387221 */ /* 0x000fce0000010000 */
.L_x_241:
[----:B------:R-:W-:-:S04]  /*1df0*/  F2FP.BF16.F32.PACK_AB R48, RZ, R56 ;  /* 0x00000038ff30723e */ /* 0x000fc800000010ff */
[----:B------:R-:W-:-:S07]  /*1e00*/  PRMT R44, R44, 0x5410, R48 ;  /* 0x000054102c2c7816 */ /* 0x000fce0000000030 */
.L_x_242:
[C---:B------:R-:W-:Y:S02]  /*1e10*/  SHF.L.U32 R57, R49.reuse, 0x10, RZ ;  /* 0x0000001031397819 */ /* 0x040fe400000006ff */
[----:B------:R-:W-:-:S03]  /*1e20*/  PRMT R49, R49, 0x7632, R49 ;  /* 0x0000763231317816 */ /* 0x000fc60000000031 */
[----:B------:R-:W-:Y:S01]  /*1e30*/  FMUL.FTZ R57, R57, R114 ;  /* 0x0000007239397220 */ /* 0x000fe20000410000 */
[----:B------:R-:W-:Y:S06]  /*1e40*/  @P3 BRA `(.L_x_243) ;  /* 0x0000000000083947 */ /* 0x000fec0003800000 */
[----:B------:R-:W-:Y:S05]  /*1e50*/  @P0 BRA `(.L_x_244) ;  /* 0x00000000000c0947 */ /* 0x000fea0003800000 */
[----:B------:R-:W-:Y:S05]  /*1e60*/  BRA `(.L_x_245) ;  /* 0x0000000000107947 */ /* 0x000fea0003800000 */
.L_x_243:
[----:B-----5:R-:W-:-:S05]  /*1e70*/  SHF.L.U32 R48, R41, 0x10, RZ ;  /* 0x0000001029307819 */ /* 0x020fca00000006ff */
[----:B------:R-:W-:-:S07]  /*1e80*/  FADD.FTZ R57, R48, R57 ;  /* 0x0000003930397221 */ /* 0x000fce0000010000 */
.L_x_244:
[----:B------:R-:W-:-:S04]  /*1e90*/  F2FP.BF16.F32.PACK_AB R48, RZ, R57 ;  /* 0x00000039ff30723e */ /* 0x000fc800000010ff */
[----:B------:R-:W-:-:S07]  /*1ea0*/  PRMT R45, R48, 0x7610, R45 ;  /* 0x00007610302d7816 */ /* 0x000fce000000002d */
.L_x_245:
[----:B------:R-:W-:-:S05]  /*1eb0*/  SHF.L.U32 R49, R49, 0x10, RZ ;  /* 0x0000001031317819 */ /* 0x000fca00000006ff */
[----:B------:R-:W-:Y:S01]  /*1ec0*/  FMUL.FTZ R132, R49, R114 ;  /* 0x0000007231847220 */ /* 0x000fe20000410000 */
[----:B------:R-:W-:Y:S06]  /*1ed0*/  @P3 BRA `(.L_x_246) ;  /* 0x0000000000083947 */ /* 0x000fec0003800000 */
[----:B------:R-:W-:Y:S05]  /*1ee0*/  @P0 BRA `(.L_x_247) ;  /* 0x0000000000100947 */ /* 0x000fea0003800000 */
[----:B------:R-:W-:Y:S05]  /*1ef0*/  BRA `(.L_x_248) ;  /* 0x0000000000147947 */ /* 0x000fea0003800000 */
.L_x_246:
[----:B-----5:R-:W-:-:S04]  /*1f00*/  PRMT R48, R41, 0x7632, R48 ;  /* 0x0000763229307816 */ /* 0x020fc80000000030 */
[----:B------:R-:W-:-:S05]  /*1f10*/  SHF.L.U32 R49, R48, 0x10, RZ ;  /* 0x0000001030317819 */ /* 0x000fca00000006ff */
[----:B------:R-:W-:-:S07]  /*1f20*/  FADD.FTZ R132, R132, R49 ;  /* 0x0000003184847221 */ /* 0x000fce0000010000 */
.L_x_247:
[----:B------:R-:W-:-:S04]  /*1f30*/  F2FP.BF16.F32.PACK_AB R48, RZ, R132 ;  /* 0x00000084ff30723e */ /* 0x000fc800000010ff */
[----:B------:R-:W-:-:S07]  /*1f40*/  PRMT R45, R45, 0x5410, R48 ;  /* 0x000054102d2d7816 */ /* 0x000fce0000000030 */
.L_x_248:
[C---:B------:R-:W-:Y:S02]  /*1f50*/  SHF.L.U32 R133, R50.reuse, 0x10, RZ ;  /* 0x0000001032857819 */ /* 0x040fe400000006ff */
[----:B------:R-:W-:-:S03]  /*1f60*/  PRMT R50, R50, 0x7632, R50 ;  /* 0x0000763232327816 */ /* 0x000fc60000000032 */
[----:B------:R-:W-:Y:S01]  /*1f70*/  FMUL.FTZ R133, R133, R114 ;  /* 0x0000007285857220 */ /* 0x000fe20000410000 */
[----:B------:R-:W-:Y:S06]  /*1f80*/  @P3 BRA `(.L_x_249) ;  /* 0x0000000000083947 */ /* 0x000fec0003800000 */
[----:B------:R-:W-:Y:S05]  /*1f90*/  @P0 BRA `(.L_x_250) ;  /* 0x00000000000c0947 */ /* 0x000fea0003800000 */
[----:B------:R-:W-:Y:S05]  /*1fa0*/  BRA `(.L_x_251) ;  /* 0x0000000000107947 */ /* 0x000fea0003800000 */
.L_x_249:
[----:B-----5:R-:W-:-:S05]  /*1fb0*/  SHF.L.U32 R48, R42, 0x10, RZ ;  /* 0x000000102a307819 */ /* 0x020fca00000006ff */
[----:B------:R-:W-:-:S07]  /*1fc0*/  FADD.FTZ R133, R48, R133 ;  /* 0x0000008530857221 */ /* 0x000fce0000010000 */
.L_x_250:
[----:B------:R-:W-:-:S04]  /*1fd0*/  F2FP.BF16.F32.PACK_AB R48, RZ, R133 ;  /* 0x00000085ff30723e */ /* 0x000fc800000010ff */
[----:B------:R-:W-:-:S07]  /*1fe0*/  PRMT R46, R48, 0x7610, R46 ;  /* 0x00007610302e7816 */ /* 0x000fce000000002e */
.L_x_251:
[----:B------:R-:W-:-:S05]  /*1ff0*/  SHF.L.U32 R49, R50, 0x10, RZ ;  /* 0x0000001032317819 */ /* 0x000fca00000006ff */
[----:B------:R-:W-:Y:S01]  /*2000*/  FMUL.FTZ R134, R49, R114 ;  /* 0x0000007231867220 */ /* 0x000fe20000410000 */
[----:B------:R-:W-:Y:S06]  /*2010*/  @P3 BRA `(.L_x_252) ;  /* 0x0000000000083947 */ /* 0x000fec0003800000 */
[----:B------:R-:W-:Y:S05]  /*2020*/  @P0 BRA `(.L_x_253) ;  /* 0x0000000000100947 */ /* 0x000fea0003800000 */
[----:B------:R-:W-:Y:S05]  /*2030*/  BRA `(.L_x_254) ;  /* 0x0000000000147947 */ /* 0x000fea0003800000 */
.L_x_252:
[----:B-----5:R-:W-:-:S04]  /*2040*/  PRMT R48, R42, 0x7632, R48 ;  /* 0x000076322a307816 */ /* 0x020fc80000000030 */
[----:B------:R-:W-:-:S05]  /*2050*/  SHF.L.U32 R49, R48, 0x10, RZ ;  /* 0x0000001030317819 */ /* 0x000fca00000006ff */
[----:B------:R-:W-:-:S07]  /*2060*/  FADD.FTZ R134, R134, R49 ;  /* 0x0000003186867221 */ /* 0x000fce0000010000 */
.L_x_253:
[----:B------:R-:W-:-:S04]  /*2070*/  F2FP.BF16.F32.PACK_AB R48, RZ, R134 ;  /* 0x00000086ff30723e */ /* 0x000fc800000010ff */
[----:B------:R-:W-:-:S07]  /*2080*/  PRMT R46, R46, 0x5410, R48 ;  /* 0x000054102e2e7816 */ /* 0x000fce0000000030 */
.L_x_254:
[C---:B------:R-:W-:Y:S02]  /*2090*/  SHF.L.U32 R135, R51.reuse, 0x10, RZ ;  /* 0x0000001033877819 */ /* 0x040fe400000006ff */
[----:B------:R-:W-:-:S03]  /*20a0*/  PRMT R51, R51, 0x7632, R51 ;  /* 0x0000763233337816 */ /* 0x000fc60000000033 */
[----:B------:R-:W-:Y:S01]  /*20b0*/  FMUL.FTZ R135, R135, R114 ;  /* 0x0000007287877220 */ /* 0x000fe20000410000 */
[----:B------:R-:W-:Y:S06]  /*20c0*/  @P3 BRA `(.L_x_255) ;  /* 0x0000000000083947 */ /* 0x000fec0003800000 */
[----:B------:R-:W-:Y:S05]  /*20d0*/  @P0 BRA `(.L_x_256) ;  /* 0x00000000000c0947 */ /* 0x000fea0003800000 */
[----:B------:R-:W-:Y:S05]  /*20e0*/  BRA `(.L_x_257) ;  /* 0x0000000000107947 */ /* 0x000fea0003800000 */
.L_x_255:
[----:B-----5:R-:W-:-:S05]  /*20f0*/  SHF.L.U32 R48, R43, 0x10, RZ ;  /* 0x000000102b307819 */ /* 0x020fca00000006ff */
[----:B------:R-:W-:-:S07]  /*2100*/  FADD.FTZ R135, R48, R135 ;  /* 0x0000008730877221 */ /* 0x000fce0000010000 */
.L_x_256:
[----:B------:R-:W-:-:S04]  /*2110*/  F2FP.BF16.F32.PACK_AB R48, RZ, R135 ;  /* 0x00000087ff30723e */ /* 0x000fc800000010ff */
[----:B------:R-:W-:-:S07]  /*2120*/  PRMT R47, R48, 0x7610, R47 ;  /* 0x00007610302f7816 */ /* 0x000fce000000002f */
.L_x_257:
[----:B------:R-:W-:-:S05]  /*2130*/  SHF.L.U32 R51, R51, 0x10, RZ ;  /* 0x0000001033337819 */ /* 0x000fca00000006ff */
[----:B------:R-:W-:Y:S01]  /*2140*/  FMUL.FTZ R136, R51, R114 ;  /* 0x0000007233887220 */ /* 0x000fe20000410000 */
[----:B------:R-:W-:Y:S06]  /*2150*/  @P3 BRA `(.L_x_258) ;  /* 0x0000000000083947 */ /* 0x000fec0003800000 */
[----:B------:R-:W-:Y:S05]  /*2160*/  @P0 BRA `(.L_x_259) ;  /* 0x0000000000100947 */ /* 0x000fea0003800000 */
[----:B------:R-:W-:Y:S05]  /*2170*/  BRA `(.L_x_260) ;  /* 0x0000000000147947 */ /* 0x000fea0003800000 */
.L_x_258:
[----:B-----5:R-:W-:-:S04]  /*2180*/  PRMT R48, R43, 0x7632, R48 ;  /* 0x000076322b307816 */ /* 0x020fc80000000030 */
[----:B------:R-:W-:-:S05]  /*2190*/  SHF.L.U32 R49, R48, 0x10, RZ ;  /* 0x0000001030317819 */ /* 0x000fca00000006ff */
[----:B------:R-:W-:-:S07]  /*21a0*/  FADD.FTZ R136, R136, R49 ;  /* 0x0000003188887221 */ /* 0x000fce0000010000 */
.L_x_259:
[----:B------:R-:W-:-:S04]  /*21b0*/  F2FP.BF16.F32.PACK_AB R48, RZ, R136 ;  /* 0x00000088ff30723e */ /* 0x000fc800000010ff */
[----:B------:R-:W-:-:S07]  /*21c0*/  PRMT R47, R47, 0x5410, R48 ;  /* 0x000054102f2f7816 */ /* 0x000fce0000000030 */
.L_x_260:
[----:B------:R-:W0:Y:S01]  /*21d0*/  @P0 LDC.64 R48, c[0x0][0x238] ;  /* 0x00008e00ff300b82 */ /* 0x000e220000000a00 */
[----:B------:R-:W-:Y:S01]  /*21e0*/  VIADD R111, R59, 0x80 ;  /* 0x000000803b6f7836 */ /* 0x000fe20000000000 */
        /* <DEDUP_REMOVED lines=14> */
.L_x_261:
[----:B-----5:R-:W-:-:S05]  /*22d0*/  SHF.L.U32 R48, R40, 0x10, RZ ;  /* 0x0000001028307819 */ /* 0x020fca00000006ff */
[----:B------:R-:W-:-:S07]  /*22e0*/  FADD.FTZ R137, R48, R137 ;  /* 0x0000008930897221 */ /* 0x000fce0000010000 */
.L_x_262:
[----:B------:R-:W-:-:S04]  /*22f0*/  F2FP.BF16.F32.PACK_AB R48, RZ, R137 ;  /* 0x00000089ff30723e */ /* 0x000fc800000010ff */
[----:B------:R-:W-:-:S07]  /*2300*/  PRMT R44, R48, 0x7610, R44 ;  /* 0x00007610302c7816 */ /* 0x000fce000000002c */
.L_x_263:
[----:B------:R-:W-:-:S05]  /*2310*/  SHF.L.U32 R53, R138, 0x10, RZ ;  /* 0x000000108a357819 */ /* 0x000fca00000006ff */
[----:B------:R-:W-:Y:S01]  /*2320*/  FMUL.FTZ R52, R53, R114 ;  /* 0x0000007235347220 */ /* 0x000fe20000410000 */
[----:B------:R-:W-:Y:S06]  /*2330*/  @P3 BRA `(.L_x_264) ;  /* 0x0000000000083947 */ /* 0x000fec0003800000 */
[----:B------:R-:W-:Y:S05]  /*2340*/  @P0 BRA `(.L_x_265) ;  /* 0x0000000000100947 */ /* 0x000fea0003800000 */
[----:B------:R-:W-:Y:S05]  /*2350*/  BRA `(.L_x_266) ;  /* 0x0000000000147947 */ /* 0x000fea0003800000 */
.L_x_264:
[----:B-----5:R-:W-:-:S04]  /*2360*/  PRMT R48, R40, 0x7632, R48 ;  /* 0x0000763228307816 */ /* 0x020fc80000000030 */
[----:B------:R-:W-:-:S05]  /*2370*/  SHF.L.U32 R53, R48, 0x10, RZ ;  /* 0x0000001030357819 */ /* 0x000fca00000006ff */
[----:B------:R-:W-:-:S07]  /*2380*/  FADD.FTZ R52, R52, R53 ;  /* 0x0000003534347221 */ /* 0x000fce0000010000 */
.L_x_265:
[----:B------:R-:W-:-:S04]  /*2390*/  F2FP.BF16.F32.PACK_AB R48, RZ, R52 ;  /* 0x00000034ff30723e */ /* 0x000fc800000010ff */
[----:B------:R-:W-:-:S07]  /*23a0*/  PRMT R44, R44, 0x5410, R48 ;  /* 0x000054102c2c7816 */ /* 0x000fce0000000030 */
.L_x_266:
[C---:B------:R-:W-:Y:S02]  /*23b0*/  SHF.L.U32 R53, R49.reuse, 0x10, RZ ;  /* 0x0000001031357819 */ /* 0x040fe400000006ff */
[----:B------:R-:W-:-:S03]  /*23c0*/  PRMT R49, R49, 0x7632, R49 ;  /* 0x0000763231317816 */ /* 0x000fc60000000031 */
[----:B------:R-:W-:Y:S01]  /*23d0*/  FMUL.FTZ R53, R53, R114 ;  /* 0x0000007235357220 */ /* 0x000fe20000410000 */
[----:B------:R-:W-:Y:S06]  /*23e0*/  @P3 BRA `(.L_x_267) ;  /* 0x0000000000083947 */ /* 0x000fec0003800000 */
[----:B------:R-:W-:Y:S05]  /*23f0*/  @P0 BRA `(.L_x_268) ;  /* 0x00000000000c0947 */ /* 0x000fea0003800000 */
[----:B------:R-:W-:Y:S05]  /*2400*/  BRA `(.L_x_269) ;  /* 0x0000000000107947 */ /* 0x000fea0003800000 */
.L_x_267:
[----:B-----5:R-:W-:-:S05]  /*2410*/  SHF.L.U32 R48, R41, 0x10, RZ ;  /* 0x0000001029307819 */ /* 0x020fca00000006ff */
[----:B------:R-:W-:-:S07]  /*2420*/  FADD.FTZ R53, R48, R53 ;  /* 0x0000003530357221 */ /* 0x000fce0000010000 */
.L_x_268:
[----:B------:R-:W-:-:S04]  /*2430*/  F2FP.BF16.F32.PACK_AB R48, RZ, R53 ;  /* 0x00000035ff30723e */ /* 0x000fc800000010ff */
[----:B------:R-:W-:-:S07]  /*2440*/  PRMT R45, R48, 0x7610, R45 ;  /* 0x00007610302d7816 */ /* 0x000fce000000002d */
.L_x_269:
[----:B------:R-:W-:-:S05]  /*2450*/  SHF.L.U32 R49, R49, 0x10, RZ ;  /* 0x0000001031317819 */ /* 0x000fca00000006ff */
[----:B------:R-:W-:Y:S01]  /*2460*/  FMUL.FTZ R54, R49, R114 ;  /* 0x0000007231367220 */ /* 0x000fe20000410000 */
[----:B------:R-:W-:Y:S06]  /*2470*/  @P3 BRA `(.L_x_270) ;  /* 0x0000000000083947 */ /* 0x000fec0003800000 */
[----:B------:R-:W-:Y:S05]  /*2480*/  @P0 BRA `(.L_x_271) ;  /* 0x0000000000100947 */ /* 0x000fea0003800000 */
[----:B------:R-:W-:Y:S05]  /*2490*/  BRA `(.L_x_272) ;  /* 0x0000000000147947 */ /* 0x000fea0003800000 */
.L_x_270:
[----:B-----5:R-:W-:-:S04]  /*24a0*/  PRMT R48, R41, 0x7632, R48 ;  /* 0x0000763229307816 */ /* 0x020fc80000000030 */
[----:B------:R-:W-:-:S05]  /*24b0*/  SHF.L.U32 R49, R48, 0x10, RZ ;  /* 0x0000001030317819 */ /* 0x000fca00000006ff */
[----:B------:R-:W-:-:S07]  /*24c0*/  FADD.FTZ R54, R54, R49 ;  /* 0x0000003136367221 */ /* 0x000fce0000010000 */
.L_x_271:
[----:B------:R-:W-:-:S04]  /*24d0*/  F2FP.BF16.F32.PACK_AB R48, RZ, R54 ;  /* 0x00000036ff30723e */ /* 0x000fc800000010ff */
[----:B------:R-:W-:-:S07]  /*24e0*/  PRMT R45, R45, 0x5410, R48 ;  /* 0x000054102d2d7816 */ /* 0x000fce0000000030 */
.L_x_272:
[C---:B------:R-:W-:Y:S02]  /*24f0*/  SHF.L.U32 R55, R50.reuse, 0x10, RZ ;  /* 0x0000001032377819 */ /* 0x040fe400000006ff */
[----:B------:R-:W-:-:S03]  /*2500*/  PRMT R50, R50, 0x7632, R50 ;  /* 0x0000763232327816 */ /* 0x000fc60000000032 */
[----:B------:R-:W-:Y:S01]  /*2510*/  FMUL.FTZ R55, R55, R114 ;  /* 0x0000007237377220 */ /* 0x000fe20000410000 */
[----:B------:R-:W-:Y:S06]  /*2520*/  @P3 BRA `(.L_x_273) ;  /* 0x0000000000083947 */ /* 0x000fec0003800000 */
[----:B------:R-:W-:Y:S05]  /*2530*/  @P0 BRA `(.L_x_274) ;  /* 0x00000000000c0947 */ /* 0x000fea0003800000 */
[----:B------:R-:W-:Y:S05]  /*2540*/  BRA `(.L_x_275) ;  /* 0x0000000000107947 */ /* 0x000fea0003800000 */
.L_x_273:
[----:B-----5:R-:W-:-:S05]  /*2550*/  SHF.L.U32 R48, R42, 0x10, RZ ;  /* 0x000000102a307819 */ /* 0x020fca00000006ff */
[----:B------:R-:W-:-:S07]  /*2560*/  FADD.FTZ R55, R48, R55 ;  /* 0x0000003730377221 */ /* 0x000fce0000010000 */
.L_x_274:
[----:B------:R-:W-:-:S04]  /*2570*/  F2FP.BF16.F32.PACK_AB R48, RZ, R55 ;  /* 0x00000037ff30723e */ /* 0x000fc800000010ff */
[----:B------:R-:W-:-:S07]  /*2580*/  PRMT R46, R48, 0x7610, R46 ;  /* 0x00007610302e7816 */ /* 0x000fce000000002e */
.L_x_275:
[----:B------:R-:W-:-:S05]  /*2590*/  SHF.L.U32 R49, R50, 0x10, RZ ;  /* 0x0000001032317819 */ /* 0x000fca00000006ff */
[----:B------:R-:W-:Y:S01]  /*25a0*/  FMUL.FTZ R50, R49, R114 ;  /* 0x0000007231327220 */ /* 0x000fe20000410000 */
[----:B------:R-:W-:Y:S06]  /*25b0*/  @P3 BRA `(.L_x_276) ;  /* 0x0000000000083947 */ /* 0x000fec0003800000 */
[----:B------:R-:W-:Y:S05]  /*25c0*/  @P0 BRA `(.L_x_277) ;  /* 0x0000000000100947 */ /* 0x000fea0003800000 */
[----:B------:R-:W-:Y:S05]  /*25d0*/  BRA `(.L_x_278) ;  /* 0x0000000000147947 */ /* 0x000fea0003800000 */
.L_x_276:
[----:B-----5:R-:W-:-:S04]  /*25e0*/  PRMT R48, R42, 0x7632, R48 ;  /* 0x000076322a307816 */ /* 0x020fc80000000030 */
[----:B------:R-:W-:-:S05]  /*25f0*/  SHF.L.U32 R49, R48, 0x10, RZ ;  /* 0x0000001030317819 */ /* 0x000fca00000006ff */
[----:B------:R-:W-:-:S07]  /*2600*/  FADD.FTZ R50, R50, R49 ;  /* 0x0000003132327221 */ /* 0x000fce0000010000 */
.L_x_277:
[----:B------:R-:W-:-:S04]  /*2610*/  F2FP.BF16.F32.PACK_AB R48, RZ, R50 ;  /* 0x00000032ff30723e */ /* 0x000fc800000010ff */
[----:B------:R-:W-:-:S07]  /*2620*/  PRMT R46, R46, 0x5410, R48 ;  /* 0x000054102e2e7816 */ /* 0x000fce0000000030 */
.L_x_278:
[C---:B------:R-:W-:Y:S02]  /*2630*/  SHF.L.U32 R49, R51.reuse, 0x10, RZ ;  /* 0x0000001033317819 */ /* 0x040fe400000006ff */
[----:B------:R-:W-:-:S03]  /*2640*/  PRMT R48, R51, 0x7632, R48 ;  /* 0x0000763233307816 */ /* 0x000fc60000000030 */
[----:B------:R-:W-:Y:S01]  /*2650*/  FMUL.FTZ R51, R49, R114 ;  /* 0x0000007231337220 */ /* 0x000fe20000410000 */
[----:B------:R-:W-:Y:S06]  /*2660*/  @P3 BRA `(.L_x_279) ;  /* 0x0000000000083947 */ /* 0x000fec0003800000 */
[----:B------:R-:W-:Y:S05]  /*2670*/  @P0 BRA `(.L_x_280) ;  /* 0x00000000000c0947 */ /* 0x000fea0003800000 */
[----:B------:R-:W-:Y:S05]  /*2680*/  BRA `(.L_x_281) ;  /* 0x0000000000107947 */ /* 0x000fea0003800000 */
.L_x_279:
[----:B-----5:R-:W-:-:S05]  /*2690*/  SHF.L.U32 R138, R43, 0x10, RZ ;  /* 0x000000102b8a7819 */ /* 0x020fca00000006ff */
[----:B------:R-:W-:-:S07]  /*26a0*/  FADD.FTZ R51, R138, R51 ;  /* 0x000000338a337221 */ /* 0x000fce0000010000 */
.L_x_280:
[----:B------:R-:W-:-:S04]  /*26b0*/  F2FP.BF16.F32.PACK_AB R49, RZ, R51 ;  /* 0x00000033ff31723e */ /* 0x000fc800000010ff */
[----:B------:R-:W-:-:S07]  /*26c0*/  PRMT R47, R49, 0x7610, R47 ;  /* 0x00007610312f7816 */ /* 0x000fce000000002f */
.L_x_281:
[----:B------:R-:W-:-:S05]  /*26d0*/  SHF.L.U32 R49, R48, 0x10, RZ ;  /* 0x0000001030317819 */ /* 0x000fca00000006ff */
[----:B------:R-:W-:Y:S01]  /*26e0*/  FMUL.FTZ R114, R49, R114 ;  /* 0x0000007231727220 */ /* 0x000fe20000410000 */
[----:B------:R-:W-:Y:S06]  /*26f0*/  @P3 BRA `(.L_x_282) ;  /* 0x0000000000083947 */ /* 0x000fec0003800000 */
[----:B------:R-:W-:Y:S05]  /*2700*/  @P0 BRA `(.L_x_283) ;  /* 0x0000000000100947 */ /* 0x000fea0003800000 */
[----:B------:R-:W-:Y:S05]  /*2710*/  BRA `(.L_x_284) ;  /* 0x0000000000147947 */ /* 0x000fea0003800000 */
.L_x_282:
[----:B-----5:R-:W-:-:S04]  /*2720*/  PRMT R48, R43, 0x7632, R48 ;  /* 0x000076322b307816 */ /* 0x020fc80000000030 */
[----:B------:R-:W-:-:S05]  /*2730*/  SHF.L.U32 R49, R48, 0x10, RZ ;  /* 0x0000001030317819 */ /* 0x000fca00000006ff */
[----:B------:R-:W-:-:S07]  /*2740*/  FADD.FTZ R114, R114, R49 ;  /* 0x0000003172727221 */ /* 0x000fce0000010000 */
.L_x_283:
[----:B------:R-:W-:-:S04]  /*2750*/  F2FP.BF16.F32.PACK_AB R48, RZ, R114 ;  /* 0x00000072ff30723e */ /* 0x000fc800000010ff */
[----:B------:R-:W-:-:S07]  /*2760*/  PRMT R47, R47, 0x5410, R48 ;  /* 0x000054102f2f7816 */ /* 0x000fce0000000030 */
.L_x_284:
[----:B------:R-:W-:Y:S01]  /*2770*/  FADD.FTZ R49, RZ, R92 ;  /* 0x0000005cff317221 */ /* 0x000fe20000010000 */
[----:B------:R-:W-:-:S03]  /*2780*/  UMOV UR6, 0xffffffff ;  /* 0xffffffff00067882 */ /* 0x000fc60000000000 */
[----:B------:R-:W-:-:S04]  /*2790*/  FADD.FTZ R49, R49, R58 ;  /* 0x0000003a31317221 */ /* 0x000fc80000010000 */
        /* <DEDUP_REMOVED lines=24> */
[----:B------:R-:W-:Y:S02]  /*2920*/  FADD.FTZ R139, R48, R57 ;  /* 0x00000039308b7221 */ /* 0x000fe40000010000 */
[----:B------:R-:W0:Y:S02]  /*2930*/  @P0 LDC.64 R48, c[0x0][0x238] ;  /* 0x00008e00ff300b82 */ /* 0x000e240000000a00 */
[----:B------:R-:W-:-:S04]  /*2940*/  FADD.FTZ R138, R139, R132 ;  /* 0x000000848b8a7221 */ /* 0x000fc80000010000 */
[----:B------:R-:W-:-:S04]  /*2950*/  FADD.FTZ R139, R138, R133 ;  /* 0x000000858a8b7221 */ /* 0x000fc80000010000 */
[----:B------:R-:W-:-:S04]  /*2960*/  FADD.FTZ R138, R139, R134 ;  /* 0x000000868b8a7221 */ /* 0x000fc80000010000 */
[----:B------:R-:W-:-:S04]  /*2970*/  FADD.FTZ R139, R138, R135 ;  /* 0x000000878a8b7221 */ /* 0x000fc80000010000 */
[----:B------:R-:W-:-:S04]  /*2980*/  FADD.FTZ R138, R139, R136 ;  /* 0x000000888b8a7221 */ /* 0x000fc80000010000 */
[----:B------:R-:W-:Y:S01]  /*2990*/  FADD.FTZ R139, R138, R137 ;  /* 0x000000898a8b7221 */ /* 0x000fe20000010000 */
[----:B0-----:R-:W-:-:S03]  /*29a0*/  @P0 LEA R48, P2, R111, R48, 0x4 ;  /* 0x000000306f300211 */ /* 0x001fc600078420ff */
[----:B------:R-:W-:Y:S01]  /*29b0*/  FADD.FTZ R138, R139, R52 ;  /* 0x000000348b8a7221 */ /* 0x000fe20000010000 */
[----:B------:R-:W-:-:S03]  /*29c0*/  @P0 LEA.HI.X R49, R111, R49, RZ, 0x4, P2 ;  /* 0x000000316f310211 */ /* 0x000fc600010f24ff */
[----:B------:R-:W-:Y:S01]  /*29d0*/  FADD.FTZ R139, R138, R53 ;  /* 0x000000358a8b7221 */ /* 0x000fe20000010000 */
[----:B------:R-:W-:Y:S01]  /*29e0*/  ISETP.NE.AND P2, PT, R60, RZ, PT ;  /* 0x000000ff3c00720c */ /* 0x000fe20003f45270 */
[----:B------:R0:W-:Y:S02]  /*29f0*/  @P0 STG.E.128 desc[UR4][R48.64], R44 ;  /* 0x0000002c30000986 */ /* 0x0001e4000c101d04 */
[----:B------:R-:W-:-:S04]  /*2a00*/  FADD.FTZ R138, R139, R54 ;  /* 0x000000368b8a7221 */ /* 0x000fc80000010000 */
[----:B------:R-:W-:-:S04]  /*2a10*/  FADD.FTZ R139, R138, R55 ;  /* 0x000000378a8b7221 */ /* 0x000fc80000010000 */
[----:B------:R-:W-:-:S04]  /*2a20*/  FADD.FTZ R138, R139, R50 ;  /* 0x000000328b8a7221 */ /* 0x000fc80000010000 */
[----:B------:R-:W-:-:S04]  /*2a30*/  FADD.FTZ R139, R138, R51 ;  /* 0x000000338a8b7221 */ /* 0x000fc80000010000 */
[----:B------:R-:W-:Y:S01]  /*2a40*/  FADD.FTZ R139, R139, R114 ;  /* 0x000000728b8b7221 */ /* 0x000fe20000010000 */
[----:B0-----:R-:W-:Y:S06]  /*2a50*/  BRA.DIV UR6, `(.L_x_285) ;  /* 0x0000001206487947 */ /* 0x001fec000b800000 */
        /* <DEDUP_REMOVED lines=8> */
[----:B-1----:R-:W-:-:S05]  /*2ae0*/  FADD.FTZ R142, R141, R48 ;  /* 0x000000308d8e7221 */ /* 0x002fca0000010000 */
[----:B------:R-:W1:Y:S02]  /*2af0*/  SHFL.BFLY PT, R143, R142, 0x10, 0x1f ;  /* 0x0e001f008e8f7f89 */ /* 0x000e6400000e0000 */
[----:B-1----:R-:W-:-:S04]  /*2b00*/  FADD.FTZ R48, R142, R143 ;  /* 0x0000008f8e307221 */ /* 0x002fc80000010000 */
[----:B0-----:R-:W-:-:S04]  /*2b10*/  FMUL.FTZ R139, R48, R49 ;  /* 0x00000031308b7220 */ /* 0x001fc80000410000 */
[C---:B------:R-:W-:Y:S01]  /*2b20*/  FADD.FTZ R48, -R139.reuse, R92 ;  /* 0x0000005c8b307221 */ /* 0x040fe20000010100 */
[C---:B------:R-:W-:Y:S01]  /*2b30*/  FADD.FTZ R143, -R139.reuse, R58 ;  /* 0x0000003a8b8f7221 */ /* 0x040fe20000010100 */
[C---:B------:R-:W-:Y:S01]  /*2b40*/  FADD.FTZ R145, -R139.reuse, R94 ;  /* 0x0000005e8b917221 */ /* 0x040fe20000010100 */
[----:B------:R-:W-:Y:S01]  /*2b50*/  FADD.FTZ R141, -R139, R93 ;  /* 0x0000005d8b8d7221 */ /* 0x000fe20000010100 */
[----:B------:R-:W-:-:S04]  /*2b60*/  FFMA.FTZ R48, R48, R48, RZ ;  /* 0x0000003030307223 */ /* 0x000fc800000100ff */
[----:B------:R-:W-:Y:S01]  /*2b70*/  FFMA.FTZ R48, R143, R143, R48 ;  /* 0x0000008f8f307223 */ /* 0x000fe20000010030 */
[----:B------:R-:W-:-:S03]  /*2b80*/  FADD.FTZ R143, -R139, R98 ;  /* 0x000000628b8f7221 */ /* 0x000fc60000010100 */
[----:B------:R-:W-:-:S04]  /*2b90*/  FFMA.FTZ R48, R145, R145, R48 ;  /* 0x0000009191307223 */ /* 0x000fc80000010030 */
[----:B------:R-:W-:Y:S01]  /*2ba0*/  FFMA.FTZ R48, R141, R141, R48 ;  /* 0x0000008d8d307223 */ /* 0x000fe20000010030 */
[----:B------:R-:W-:-:S03]  /*2bb0*/  FADD.FTZ R141, -R139, R96 ;  /* 0x000000608b8d7221 */ /* 0x000fc60000010100 */
        /* <DEDUP_REMOVED lines=68> */
[----:B------:R-:W-:-:S04]  /*3000*/  FFMA.FTZ R48, R143, R143, R48 ;  /* 0x0000008f8f307223 */ /* 0x000fc80000010030 */
[----:B------:R-:W-:-:S05]  /*3010*/  FFMA.FTZ R48, R141, R141, R48 ;  /* 0x0000008d8d307223 */ /* 0x000fca0000010030 */
        /* <DEDUP_REMOVED lines=9> */
.L_x_298:
[C---:B------:R-:W-:Y:S01]  /*30b0*/  FMUL.FTZ R48, R139.reuse, R139 ;  /* 0x0000008b8b307220 */ /* 0x040fe20000410000 */
[----:B-1----:R-:W-:Y:S01]  /*30c0*/  FADD.FTZ R138, R140, R145 ;  /* 0x000000918c8a7221 */ /* 0x002fe20000010000 */
[----:B------:R-:W-:-:S03]  /*30d0*/  FSEL R141, R139, RZ, !P4 ;  /* 0x000000ff8b8d7208 */ /* 0x000fc60006000000 */
[----:B------:R-:W-:Y:S01]  /*30e0*/  FSEL R143, R48, RZ, P4 ;  /* 0x000000ff308f7208 */ /* 0x000fe20002000000 */
[----:B------:R-:W-:Y:S01]  /*30f0*/  FFMA.FTZ R138, R138, R49, UR8 ;  /* 0x000000088a8a7e23 */ /* 0x000fe20008010031 */
[C---:B------:R-:W-:Y:S01]  /*3100*/  FADD.FTZ R142, -R141.reuse, R113 ;  /* 0x000000718d8e7221 */ /* 0x040fe20000010100 */
[----:B------:R-:W1:Y:S01]  /*3110*/  @!P2 LDC.64 R48, c[0x0][0x250] ;  /* 0x00009400ff30ab82 */ /* 0x000e620000000a00 */
[C---:B------:R-:W-:Y:S01]  /*3120*/  FADD.FTZ R148, -R141.reuse, R112 ;  /* 0x000000708d947221 */ /* 0x040fe20000010100 */
[----:B------:R-:W-:Y:S01]  /*3130*/  FADD.FTZ R143, R138, R143 ;  /* 0x0000008f8a8f7221 */ /* 0x000fe20000010000 */
[C---:B------:R-:W-:Y:S01]  /*3140*/  FADD.FTZ R150, -R141.reuse, R57 ;  /* 0x000000398d967221 */ /* 0x040fe20000010100 */
[C---:B------:R-:W-:Y:S01]  /*3150*/  FADD.FTZ R162, -R141.reuse, R53 ;  /* 0x000000358da27221 */ /* 0x040fe20000010100 */
[C---:B------:R-:W-:Y:S01]  /*3160*/  FADD.FTZ R93, -R141.reuse, R93 ;  /* 0x0000005d8d5d7221 */ /* 0x040fe20000010100 */
[----:B------:R-:W2:Y:S01]  /*3170*/  MUFU.RSQ R113, R143 ;  /* 0x0000008f00717308 */ /* 0x000ea20000001400 */
[C---:B------:R-:W-:Y:S01]  /*3180*/  FADD.FTZ R160, -R141.reuse, R52 ;  /* 0x000000348da07221 */ /* 0x040fe20000010100 */
        /* <DEDUP_REMOVED lines=8> */
[C---:B0-----:R-:W-:Y:S01]  /*3210*/  FADD.FTZ R140, -R141.reuse, R119 ;  /* 0x000000778d8c7221 */ /* 0x041fe20000010100 */
[C---:B------:R-:W-:Y:S01]  /*3220*/  FADD.FTZ R164, -R141.reuse, R54 ;  /* 0x000000368da47221 */ /* 0x040fe20000010100 */
[C---:B------:R-:W-:Y:S01]  /*3230*/  FADD.FTZ R116, -R141.reuse, R116 ;  /* 0x000000748d747221 */ /* 0x040fe20000010100 */
[C---:B------:R-:W-:Y:S01]  /*3240*/  FADD.FTZ R115, -R141.reuse, R115 ;  /* 0x000000738d737221 */ /* 0x040fe20000010100 */
[C---:B------:R-:W-:Y:S01]  /*3250*/  FADD.FTZ R58, -R141.reuse, R58 ;  /* 0x0000003a8d3a7221 */ /* 0x040fe20000010100 */
[----:B------:R-:W-:Y:S01]  /*3260*/  FADD.FTZ R146, -R141, R56 ;  /* 0x000000388d927221 */ /* 0x000fe20000010100 */
[----:B------:R-:W-:Y:S01]  /*3270*/  LEA R56, P5, R95, UR10, 0x4 ;  /* 0x0000000a5f387c11 */ /* 0x000fe2000f8a20ff */
[C---:B--2---:R-:W-:Y:S01]  /*3280*/  FMUL.FTZ R53, R113.reuse, R142 ;  /* 0x0000008e71357220 */ /* 0x044fe20000410000 */
[C---:B------:R-:W-:Y:S01]  /*3290*/  FMUL.FTZ R57, R113.reuse, R148 ;  /* 0x0000009471397220 */ /* 0x040fe20000410000 */
[----:B------:R-:W-:Y:S01]  /*32a0*/  FMUL.FTZ R93, R113, R93 ;  /* 0x0000005d715d7220 */ /* 0x000fe20000410000 */
[----:B-1----:R-:W-:-:S04]  /*32b0*/  @!P2 IMAD.WIDE R48, R62, 0x4, R48 ;  /* 0x000000043e30a825 */ /* 0x002fc800078e0230 */
[----:B------:R-:W-:Y:S01]  /*32c0*/  FFMA.FTZ R53, R53, R61, R4 ;  /* 0x0000003d35357223 */ /* 0x000fe20000010004 */
[----:B------:R-:W-:Y:S01]  /*32d0*/  FFMA.FTZ R52, R57, R109, R66 ;  /* 0x0000006d39347223 */ /* 0x000fe20000010042 */
[----:B------:R-:W-:Y:S01]  /*32e0*/  FADD.FTZ R142, -R141, R55 ;  /* 0x000000378d8e7221 */ /* 0x000fe20000010100 */
[C---:B------:R-:W-:Y:S01]  /*32f0*/  FMUL.FTZ R55, R113.reuse, R94 ;  /* 0x0000005e71377220 */ /* 0x040fe20000410000 */
[C---:B------:R-:W-:Y:S01]  /*3300*/  FMUL.FTZ R98, R113.reuse, R98 ;  /* 0x0000006271627220 */ /* 0x040fe20000410000 */
[C---:B------:R-:W-:Y:S01]  /*3310*/  FMUL.FTZ R138, R113.reuse, R138 ;  /* 0x0000008a718a7220 */ /* 0x040fe20000410000 */
[----:B------:R-:W-:Y:S01]  /*3320*/  F2FP.BF16.F32.PACK_AB R51, R52, R53 ;  /* 0x000000353433723e */ /* 0x000fe200000010ff */
[----:B------:R-:W-:Y:S01]  /*3330*/  FMUL.FTZ R53, R113, R92 ;  /* 0x0000005c71357220 */ /* 0x000fe20000410000 */
[----:B------:R-:W-:Y:S01]  /*3340*/  FFMA.FTZ R52, R93, R107, R64 ;  /* 0x0000006b5d347223 */ /* 0x000fe20000010040 */
[C---:B------:R-:W-:Y:S01]  /*3350*/  FMUL.FTZ R57, R113.reuse, R154 ;  /* 0x0000009a71397220 */ /* 0x040fe20000410000 */
[----:B------:R-:W0:Y:S01]  /*3360*/  @!P2 LDC.64 R92, c[0x0][0x258] ;  /* 0x00009600ff5cab82 */ /* 0x000e220000000a00 */
[----:B------:R-:W-:Y:S01]  /*3370*/  FMUL.FTZ R119, R113, R158 ;  /* 0x0000009e71777220 */ /* 0x000fe20000410000 */
[----:B------:R1:W-:Y:S01]  /*3380*/  @!P2 STG.E desc[UR4][R48.64], R139 ;  /* 0x0000008b3000a986 */ /* 0x0003e2000c101904 */
[----:B------:R-:W-:Y:S01]  /*3390*/  FADD.FTZ R148, -R141, R50 ;  /* 0x000000328d947221 */ /* 0x000fe20000010100 */
[----:B------:R-:W-:Y:S01]  /*33a0*/  FFMA.FTZ R50, R98, R38, R3 ;  /* 0x0000002662327223 */ /* 0x000fe20000010003 */
[----:B------:R-:W-:Y:S01]  /*33b0*/  FFMA.FTZ R57, R57, R23, R8 ;  /* 0x0000001739397223 */ /* 0x000fe20000010008 */
[----:B------:R-:W-:Y:S01]  /*33c0*/  FFMA.FTZ R54, R119, R85, R70 ;  /* 0x0000005577367223 */ /* 0x000fe20000010046 */
[C---:B------:R-:W-:Y:S01]  /*33d0*/  FMUL.FTZ R116, R113.reuse, R116 ;  /* 0x0000007471747220 */ /* 0x040fe20000410000 */
[----:B------:R-:W-:Y:S01]  /*33e0*/  FMUL.FTZ R58, R113, R58 ;  /* 0x0000003a713a7220 */ /* 0x000fe20000410000 */
[----:B------:R-:W-:Y:S01]  /*33f0*/  FFMA.FTZ R53, R53, R37, R0 ;  /* 0x0000002535357223 */ /* 0x000fe20000010000 */
[C---:B------:R-:W-:Y:S01]  /*3400*/  FADD.FTZ R126, -R141.reuse, R126 ;  /* 0x0000007e8d7e7221 */ /* 0x040fe20000010100 */
[C---:B------:R-:W-:Y:S01]  /*3410*/  FADD.FTZ R125, -R141.reuse, R125 ;  /* 0x0000007d8d7d7221 */ /* 0x040fe20000010100 */
[C---:B------:R-:W-:Y:S01]  /*3420*/  FADD.FTZ R118, -R141.reuse, R118 ;  /* 0x000000768d767221 */ /* 0x040fe20000010100 */
[----:B------:R-:W-:Y:S01]  /*3430*/  FADD.FTZ R120, -R141, R120 ;  /* 0x000000788d787221 */ /* 0x000fe20000010100 */
[----:B-1----:R-:W-:Y:S01]  /*3440*/  FFMA.FTZ R49, R55, R39, R2 ;  /* 0x0000002737317223 */ /* 0x002fe20000010002 */
[----:B------:R-:W-:Y:S01]  /*3450*/  FFMA.FTZ R55, R138, R110, R65 ;  /* 0x0000006e8a377223 */ /* 0x000fe20000010041 */
[----:B------:R-:W-:Y:S01]  /*3460*/  FFMA.FTZ R48, R58, R108, R63 ;  /* 0x0000006c3a307223 */ /* 0x000fe2000001003f */
[----:B------:R-:W-:Y:S01]  /*3470*/  LEA R58, P3, R59, UR10, 0x4 ;  /* 0x0000000a3b3a7c11 */ /* 0x000fe2000f8620ff */
[----:B------:R-:W-:Y:S01]  /*3480*/  FMUL.FTZ R125, R113, R125 ;  /* 0x0000007d717d7220 */ /* 0x000fe20000410000 */
[----:B------:R-:W-:Y:S01]  /*3490*/  F2FP.BF16.F32.PACK_AB R49, R52, R49 ;  /* 0x000000313431723e */ /* 0x000fe200000010ff */
[----:B------:R-:W-:Y:S01]  /*34a0*/  FFMA.FTZ R52, R116, R24, R5 ;  /* 0x0000001874347223 */ /* 0x000fe20000010005 */
[----:B------:R-:W-:Y:S01]  /*34b0*/  F2FP.BF16.F32.PACK_AB R50, R55, R50 ;  /* 0x000000323732723e */ /* 0x000fe200000010ff */
[C---:B------:R-:W-:Y:S01]  /*34c0*/  FMUL.FTZ R120, R113.reuse, R120 ;  /* 0x0000007871787220 */ /* 0x040fe20000410000 */
[----:B------:R-:W-:Y:S01]  /*34d0*/  F2FP.BF16.F32.PACK_AB R55, R54, R57 ;  /* 0x000000393637723e */ /* 0x000fe200000010ff */
[C---:B------:R-:W-:Y:S01]  /*34e0*/  FMUL.FTZ R54, R113.reuse, R115 ;  /* 0x0000007371367220 */ /* 0x040fe20000410000 */
[----:B------:R-:W-:Y:S01]  /*34f0*/  F2FP.BF16.F32.PACK_AB R48, R48, R53 ;  /* 0x000000353030723e */ /* 0x000fe200000010ff */
[C---:B------:R-:W-:Y:S01]  /*3500*/  FMUL.FTZ R140, R113.reuse, R140 ;  /* 0x0000008c718c7220 */ /* 0x040fe20000410000 */
[C---:B------:R-:W-:Y:S01]  /*3510*/  FMUL.FTZ R53, R113.reuse, R118 ;  /* 0x0000007671357220 */ /* 0x040fe20000410000 */
[----:B------:R-:W-:Y:S01]  /*3520*/  FFMA.FTZ R57, R54, R86, R67 ;  /* 0x0000005636397223 */ /* 0x000fe20000010043 */
[----:B------:R-:W-:Y:S01]  /*3530*/  FMUL.FTZ R96, R113, R96 ;  /* 0x0000006071607220 */ /* 0x000fe20000410000 */
[----:B0-----:R-:W-:Y:S01]  /*3540*/  @!P2 IMAD.WIDE R92, R62, 0x4, R92 ;  /* 0x000000043e5ca825 */ /* 0x001fe200078e025c */
[----:B------:R-:W-:-:S03]  /*3550*/  LEA.HI.X R59, R59, UR11, RZ, 0x4, P3 ;  /* 0x0000000b3b3b7c11 */ /* 0x000fc600098f24ff */
[----:B------:R-:W-:Y:S01]  /*3560*/  FFMA.FTZ R94, R87, R125, R72 ;  /* 0x0000007d575e7223 */ /* 0x000fe20000010048 */
[----:B------:R-:W-:Y:S01]  /*3570*/  F2FP.BF16.F32.PACK_AB R52, R57, R52 ;  /* 0x000000343934723e */ /* 0x000fe200000010ff */
[----:B------:R-:W-:Y:S01]  /*3580*/  FFMA.FTZ R120, R22, R120, R7 ;  /* 0x0000007816787223 */ /* 0x000fe20000010007 */
[----:B------:R-:W-:Y:S01]  /*3590*/  LEA.HI.X R57, R95, UR11, RZ, 0x4, P5 ;  /* 0x0000000b5f397c11 */ /* 0x000fe2000a8f24ff */
[----:B------:R-:W-:Y:S01]  /*35a0*/  FMUL.FTZ R95, R113, R126 ;  /* 0x0000007e715f7220 */ /* 0x000fe20000410000 */
[----:B------:R-:W-:Y:S01]  /*35b0*/  FFMA.FTZ R115, R84, R140, R69 ;  /* 0x0000008c54737223 */ /* 0x000fe20000010045 */
[----:B------:R-:W-:Y:S01]  /*35c0*/  FFMA.FTZ R53, R53, R21, R6 ;  /* 0x0000001535357223 */ /* 0x000fe20000010006 */
[----:B------:R-:W-:Y:S01]  /*35d0*/  FFMA.FTZ R96, R83, R96, R68 ;  /* 0x0000006053607223 */ /* 0x000fe20000010044 */
[----:B------:R-:W-:Y:S01]  /*35e0*/  FFMA.FTZ R95, R95, R25, R10 ;  /* 0x000000195f5f7223 */ /* 0x000fe2000001000a */
[C---:B------:R-:W-:Y:S01]  /*35f0*/  FADD.FTZ R156, -R141.reuse, R135 ;  /* 0x000000878d9c7221 */ /* 0x040fe20000010100 */
[C---:B------:R-:W-:Y:S01]  /*3600*/  FADD.FTZ R136, -R141.reuse, R136 ;  /* 0x000000888d887221 */ /* 0x040fe20000010100 */
[----:B------:R-:W-:Y:S01]  /*3610*/  @!P2 STG.E desc[UR4][R92.64], R113 ;  /* 0x000000715c00a986 */ /* 0x000fe2000c101904 */
[C---:B------:R-:W-:Y:S01]  /*3620*/  FADD.FTZ R152, -R141.reuse, R133 ;  /* 0x000000858d987221 */ /* 0x040fe20000010100 */
[C---:B------:R-:W-:Y:S01]  /*3630*/  FADD.FTZ R134, -R141.reuse, R134 ;  /* 0x000000868d867221 */ /* 0x040fe20000010100 */
[C---:B------:R-:W-:Y:S01]  /*3640*/  FADD.FTZ R112, -R141.reuse, R127 ;  /* 0x0000007f8d707221 */ /* 0x040fe20000010100 */
[----:B------:R0:W-:Y:S01]  /*3650*/  STG.E.128 desc[UR4][R58.64], R48 ;  /* 0x000000303a007986 */ /* 0x0001e2000c101d04 */
[C---:B------:R-:W-:Y:S01]  /*3660*/  FADD.FTZ R130, -R141.reuse, R130 ;  /* 0x000000828d827221 */ /* 0x040fe20000010100 */
[C---:B------:R-:W-:Y:S01]  /*3670*/  FADD.FTZ R122, -R141.reuse, R129 ;  /* 0x000000818d7a7221 */ /* 0x040fe20000010100 */
[C---:B------:R-:W-:Y:S01]  /*3680*/  FADD.FTZ R144, -R141.reuse, R131 ;  /* 0x000000838d907221 */ /* 0x040fe20000010100 */
[----:B------:R-:W-:Y:S01]  /*3690*/  FADD.FTZ R114, -R141, R114 ;  /* 0x000000728d727221 */ /* 0x000fe20000010100 */
[----:B------:R-:W-:Y:S01]  /*36a0*/  F2FP.BF16.F32.PACK_AB R54, R115, R120 ;  /* 0x000000787336723e */ /* 0x000fe200000010ff */
[C---:B------:R-:W-:Y:S01]  /*36b0*/  FMUL.FTZ R121, R113.reuse, R156 ;  /* 0x0000009c71797220 */ /* 0x040fe20000410000 */
[----:B------:R-:W-:Y:S01]  /*36c0*/  F2FP.BF16.F32.PACK_AB R53, R96, R53 ;  /* 0x000000356035723e */ /* 0x000fe200000010ff */
[C---:B------:R-:W-:Y:S01]  /*36d0*/  FMUL.FTZ R127, R113.reuse, R136 ;  /* 0x00000088717f7220 */ /* 0x040fe20000410000 */
[C---:B------:R-:W-:Y:S01]  /*36e0*/  FMUL.FTZ R152, R113.reuse, R152 ;  /* 0x0000009871987220 */ /* 0x040fe20000410000 */
[----:B------:R-:W-:Y:S01]  /*36f0*/  FMUL.FTZ R134, R113, R134 ;  /* 0x0000008671867220 */ /* 0x000fe20000410000 */
[C---:B------:R-:W-:Y:S01]  /*3700*/  FADD.FTZ R124, -R141.reuse, R124 ;  /* 0x0000007c8d7c7221 */ /* 0x040fe20000010100 */
[C---:B------:R-:W-:Y:S01]  /*3710*/  FADD.FTZ R123, -R141.reuse, R123 ;  /* 0x0000007b8d7b7221 */ /* 0x040fe20000010100 */
[----:B------:R-:W-:Y:S01]  /*3720*/  FADD.FTZ R128, -R141, R128 ;  /* 0x000000808d807221 */ /* 0x000fe20000010100 */
[C---:B------:R-:W-:Y:S01]  /*3730*/  FMUL.FTZ R115, R113.reuse, R130 ;  /* 0x0000008271737220 */ /* 0x040fe20000410000 */
[C---:B------:R-:W-:Y:S01]  /*3740*/  FMUL.FTZ R119, R113.reuse, R122 ;  /* 0x0000007a71777220 */ /* 0x040fe20000410000 */
[C---:B------:R-:W-:Y:S01]  /*3750*/  FMUL.FTZ R144, R113.reuse, R144 ;  /* 0x0000009071907220 */ /* 0x040fe20000410000 */
[C---:B------:R-:W-:Y:S01]  /*3760*/  FMUL.FTZ R146, R113.reuse, R146 ;  /* 0x0000009271927220 */ /* 0x040fe20000410000 */
[----:B0-----:R-:W-:Y:S01]  /*3770*/  F2FP.BF16.F32.PACK_AB R49, R94, R95 ;  /* 0x0000005f5e31723e */ /* 0x001fe200000010ff */
[C---:B------:R-:W-:Y:S01]  /*3780*/  FMUL.FTZ R117, R113.reuse, R117 ;  /* 0x0000007571757220 */ /* 0x040fe20000410000 */
[----:B------:R-:W0:Y:S01]  /*3790*/  LDC.64 R94, c[0x0][0x210] ;  /* 0x00008400ff5e7b82 */ /* 0x000e220000000a00 */
[----:B------:R-:W-:Y:S01]  /*37a0*/  FMUL.FTZ R129, R113, R114 ;  /* 0x0000007271817220 */ /* 0x000fe20000410000 */
[----:B------:R-:W-:Y:S01]  /*37b0*/  FADD.FTZ R132, -R141, R132 ;  /* 0x000000848d847221 */ /* 0x000fe20000010100 */
[----:B------:R-:W-:Y:S01]  /*37c0*/  FFMA.FTZ R121, R121, R31, R16 ;  /* 0x0000001f79797223 */ /* 0x000fe20000010010 */
[----:B------:R-:W-:Y:S01]  /*37d0*/  FFMA.FTZ R58, R127, R101, R78 ;  /* 0x000000657f3a7223 */ /* 0x000fe2000001004e */
[----:B------:R-:W-:Y:S01]  /*37e0*/  FADD.FTZ R137, -R141, R137 ;  /* 0x000000898d897221 */ /* 0x000fe20000010100 */
[----:B------:R1:W-:Y:S01]  /*37f0*/  STG.E.128 desc[UR4][R56.64], R52 ;  /* 0x0000003438007986 */ /* 0x0003e2000c101d04 */
[C---:B------:R-:W-:Y:S01]  /*3800*/  FMUL.FTZ R142, R113.reuse, R142 ;  /* 0x0000008e718e7220 */ /* 0x040fe20000410000 */
[C---:B------:R-:W-:Y:S01]  /*3810*/  FMUL.FTZ R148, R113.reuse, R148 ;  /* 0x0000009471947220 */ /* 0x040fe20000410000 */
[----:B------:R-:W-:Y:S01]  /*3820*/  FFMA.FTZ R59, R102, R134, R77 ;  /* 0x00000086663b7223 */ /* 0x000fe2000001004d */
[C---:B------:R-:W-:Y:S01]  /*3830*/  FMUL.FTZ R124, R113.reuse, R124 ;  /* 0x0000007c717c7220 */ /* 0x040fe20000410000 */
[C---:B------:R-:W-:Y:S01]  /*3840*/  FMUL.FTZ R123, R113.reuse, R123 ;  /* 0x0000007b717b7220 */ /* 0x040fe20000410000 */
[C---:B------:R-:W-:Y:S01]  /*3850*/  FMUL.FTZ R128, R113.reuse, R128 ;  /* 0x0000008071807220 */ /* 0x040fe20000410000 */
[----:B------:R-:W-:Y:S01]  /*3860*/  FMUL.FTZ R112, R113, R112 ;  /* 0x0000007071707220 */ /* 0x000fe20000410000 */
[----:B------:R-:W-:Y:S01]  /*3870*/  FFMA.FTZ R96, R115, R27, R12 ;  /* 0x0000001b73607223 */ /* 0x000fe2000001000c */
[----:B------:R-:W-:Y:S01]  /*3880*/  FFMA.FTZ R119, R119, R89, R74 ;  /* 0x0000005977777223 */ /* 0x000fe2000001004a */
[----:B------:R-:W-:Y:S01]  /*3890*/  FFMA.FTZ R117, R117, R35, R20 ;  /* 0x0000002375757223 */ /* 0x000fe20000010014 */
[C---:B------:R-:W-:Y:S01]  /*38a0*/  FMUL.FTZ R150, R113.reuse, R150 ;  /* 0x0000009671967220 */ /* 0x040fe20000410000 */
[C---:B------:R-:W-:Y:S01]  /*38b0*/  FMUL.FTZ R132, R113.reuse, R132 ;  /* 0x0000008471847220 */ /* 0x040fe20000410000 */
[C---:B------:R-:W-:Y:S01]  /*38c0*/  FMUL.FTZ R137, R113.reuse, R137 ;  /* 0x0000008971897220 */ /* 0x040fe20000410000 */
[C---:B------:R-:W-:Y:S01]  /*38d0*/  FMUL.FTZ R160, R113.reuse, R160 ;  /* 0x000000a071a07220 */ /* 0x040fe20000410000 */
[C---:B------:R-:W-:Y:S01]  /*38e0*/  FMUL.FTZ R162, R113.reuse, R162 ;  /* 0x000000a271a27220 */ /* 0x040fe20000410000 */
[----:B------:R-:W-:Y:S01]  /*38f0*/  FMUL.FTZ R164, R113, R164 ;  /* 0x000000a471a47220 */ /* 0x000fe20000410000 */
[----:B------:R-:W-:Y:S01]  /*3900*/  FFMA.FTZ R93, R106, R148, R81 ;  /* 0x000000946a5d7223 */ /* 0x000fe20000010051 */
[----:B-1----:R-:W-:Y:S01]  /*3910*/  FFMA.FTZ R54, R32, R152, R15 ;  /* 0x0000009820367223 */ /* 0x002fe2000001000f */
[----:B------:R-:W-:Y:S01]  /*3920*/  FFMA.FTZ R52, R30, R144, R13 ;  /* 0x000000901e347223 */ /* 0x000fe2000001000d */
[----:B------:R-:W-:Y:S01]  /*3930*/  FFMA.FTZ R57, R100, R146, R75 ;  /* 0x0000009264397223 */ /* 0x000fe2000001004b */
[----:B------:R-:W-:Y:S01]  /*3940*/  FFMA.FTZ R56, R129, R105, R82 ;  /* 0x0000006981387223 */ /* 0x000fe20000010052 */
[----:B------:R-:W-:Y:S01]  /*3950*/  F2FP.BF16.F32.PACK_AB R55, R58, R121 ;  /* 0x000000793a37723e */ /* 0x000fe200000010ff */
[----:B------:R-:W-:Y:S01]  /*3960*/  FFMA.FTZ R58, R36, R142, R19 ;  /* 0x0000008e243a7223 */ /* 0x000fe20000010013 */
[----:B------:R-:W-:Y:S01]  /*3970*/  FFMA.FTZ R124, R26, R124, R9 ;  /* 0x0000007c1a7c7223 */ /* 0x000fe20000010009 */
[----:B------:R-:W-:Y:S01]  /*3980*/  FFMA.FTZ R123, R88, R123, R71 ;  /* 0x0000007b587b7223 */ /* 0x000fe20000010047 */
[----:B------:R-:W-:Y:S01]  /*3990*/  FFMA.FTZ R128, R28, R128, R11 ;  /* 0x000000801c807223 */ /* 0x000fe2000001000b */
[----:B------:R-:W-:Y:S01]  /*39a0*/  FFMA.FTZ R115, R90, R112, R73 ;  /* 0x000000705a737223 */ /* 0x000fe20000010049 */
[----:B------:R-:W-:Y:S01]  /*39b0*/  F2FP.BF16.F32.PACK_AB R54, R59, R54 ;  /* 0x000000363b36723e */ /* 0x000fe200000010ff */
[----:B------:R-:W-:Y:S01]  /*39c0*/  FFMA.FTZ R53, R29, R150, R14 ;  /* 0x000000961d357223 */ /* 0x000fe2000001000e */
[----:B------:R-:W-:Y:S01]  /*39d0*/  F2FP.BF16.F32.PACK_AB R51, R119, R96 ;  /* 0x000000607733723e */ /* 0x000fe200000010ff */
[----:B------:R-:W-:Y:S01]  /*39e0*/  FFMA.FTZ R132, R91, R132, R76 ;  /* 0x000000845b847223 */ /* 0x000fe2000001004c */
[----:B------:R-:W-:Y:S01]  /*39f0*/  F2FP.BF16.F32.PACK_AB R52, R57, R52 ;  /* 0x000000343934723e */ /* 0x000fe200000010ff */
[----:B------:R-:W-:Y:S01]  /*3a00*/  FFMA.FTZ R57, R33, R162, R18 ;  /* 0x000000a221397223 */ /* 0x000fe20000010012 */
[----:B------:R-:W-:Y:S01]  /*3a10*/  F2FP.BF16.F32.PACK_AB R59, R56, R117 ;  /* 0x00000075383b723e */ /* 0x000fe200000010ff */
[----:B------:R-:W-:Y:S01]  /*3a20*/  FFMA.FTZ R164, R103, R164, R80 ;  /* 0x000000a467a47223 */ /* 0x000fe20000010050 */
[----:B------:R-:W-:Y:S01]  /*3a30*/  LEA R92, P2, R97, UR10, 0x4 ;  /* 0x0000000a615c7c11 */ /* 0x000fe2000f8420ff */
[----:B------:R-:W-:Y:S01]  /*3a40*/  FFMA.FTZ R56, R34, R137, R17 ;  /* 0x0000008922387223 */ /* 0x000fe20000010011 */
[----:B------:R-:W-:Y:S01]  /*3a50*/  LEA R96, P3, R99, UR10, 0x4 ;  /* 0x0000000a63607c11 */ /* 0x000fe2000f8620ff */
[----:B------:R-:W-:Y:S01]  /*3a60*/  FFMA.FTZ R113, R104, R160, R79 ;  /* 0x000000a068717223 */ /* 0x000fe2000001004f */
[----:B------:R-:W-:-:S02]  /*3a70*/  LEA R98, P5, R111, UR10, 0x4 ;  /* 0x0000000a6f627c11 */ /* 0x000fc4000f8a20ff */
[----:B------:R-:W-:Y:S02]  /*3a80*/  F2FP.BF16.F32.PACK_AB R58, R93, R58 ;  /* 0x0000003a5d3a723e */ /* 0x000fe400000010ff */
[----:B------:R-:W-:Y:S02]  /*3a90*/  F2FP.BF16.F32.PACK_AB R50, R115, R128 ;  /* 0x000000807332723e */ /* 0x000fe400000010ff */
[----:B------:R-:W-:Y:S02]  /*3aa0*/  F2FP.BF16.F32.PACK_AB R48, R123, R124 ;  /* 0x0000007c7b30723e */ /* 0x000fe400000010ff */
[----:B------:R-:W-:Y:S02]  /*3ab0*/  LEA.HI.X R93, R97, UR11, RZ, 0x4, P2 ;  /* 0x0000000b615d7c11 */ /* 0x000fe400090f24ff */
[----:B------:R-:W-:Y:S02]  /*3ac0*/  F2FP.BF16.F32.PACK_AB R53, R132, R53 ;  /* 0x000000358435723e */ /* 0x000fe400000010ff */
[----:B------:R-:W-:Y:S01]  /*3ad0*/  LEA.HI.X R97, R99, UR11, RZ, 0x4, P3 ;  /* 0x0000000b63617c11 */ /* 0x000fe200098f24ff */
[----:B------:R1:W-:Y:S01]  /*3ae0*/  STG.E.128 desc[UR4][R92.64], R48 ;  /* 0x000000305c007986 */ /* 0x0003e2000c101d04 */
[----:B------:R-:W-:-:S02]  /*3af0*/  F2FP.BF16.F32.PACK_AB R57, R164, R57 ;  /* 0x00000039a439723e */ /* 0x000fc400000010ff */
[----:B------:R-:W-:Y:S01]  /*3b00*/  F2FP.BF16.F32.PACK_AB R56, R113, R56 ;  /* 0x000000387138723e */ /* 0x000fe200000010ff */
[----:B------:R1:W-:Y:S01]  /*3b10*/  STG.E.128 desc[UR4][R96.64], R52 ;  /* 0x0000003460007986 */ /* 0x0003e2000c101d04 */
[----:B------:R-:W-:Y:S02]  /*3b20*/  LEA.HI.X R99, R111, UR11, RZ, 0x4, P5 ;  /* 0x0000000b6f637c11 */ /* 0x000fe4000a8f24ff */
[----:B0-----:R-:W-:-:S03]  /*3b30*/  LEA R62, R94, R62, 0x2 ;  /* 0x0000003e5e3e7211 */ /* 0x001fc600078e10ff */
[----:B------:R1:W-:Y:S01]  /*3b40*/  STG.E.128 desc[UR4][R98.64], R56 ;  /* 0x0000003862007986 */ /* 0x0003e2000c101d04 */
[----:B------:R-:W-:-:S13]  /*3b50*/  ISETP.GE.AND P2, PT, R62, R95, PT ;  /* 0x0000005f3e00720c */ /* 0x000fda0003f46270 */
[----:B------:R-:W-:Y:S05]  /*3b60*/  @!P2 BRA `(.L_x_286) ;  /* 0xffffffcc00d4a947 */ /* 0x000fea000383ffff */
[----:B------:R-:W-:Y:S05]  /*3b70*/  EXIT ;  /* 0x000000000000794d */ /* 0x000fea0003800000 */
.L_x_285:
[----:B------:R-:W-:Y:S01]  /*3b80*/  HFMA2.MMA R146, -RZ, RZ, 0, 5.9604644775390625e-08 ;  /* 0x00000001ff927435 */ /* 0x000fe200000001ff */
[----:B------:R-:W-:Y:S01]  /*3b90*/  BSSY B0, `(.L_x_287) ;  /* 0x0000007000007945 */ /* 0x000fe20003800000 */
[----:B------:R-:W-:Y:S02]  /*3ba0*/  MOV R147, R139 ;  /* 0x0000008b00937202 */ /* 0x000fe40000000f00 */
[----:B------:R-:W-:Y:S02]  /*3bb0*/  MOV R149, 0x1f ;  /* 0x0000001f00957802 */ /* 0x000fe40000000f00 */
[----:B------:R-:W-:-:S07]  /*3bc0*/  MOV R144, 0xffffffff ;  /* 0xffffffff00907802 */ /* 0x000fce0000000f00 */
[----:B-----5:R-:W-:Y:S05]  /*3bd0*/  WARPSYNC.COLLECTIVE R144, `(.L_x_288) ;  /* 0x0000000090087348 */ /* 0x020fea0003c00000 */
[----:B------:R0:W1:Y:S02]  /*3be0*/  SHFL.BFLY P3, R145, R147, R146, R149 ;  /* 0x0c00009293917389 */ /* 0x0000640000060095 */
[----:B01---5:R-:W-:Y:S01]  /*3bf0*/  ENDCOLLECTIVE ;  /* 0x000000000000791b */ /* 0x023fe20003800000 */
.L_x_288:
[----:B------:R-:W-:Y:S05]  /*3c00*/  BSYNC B0 ;  /* 0x0000000000007941 */ /* 0x000fea0003800000 */
.L_x_287:
[----:B------:R-:W-:Y:S01]  /*3c10*/  MOV R48, R145 ;  /* 0x0000009100307202 */ /* 0x000fe20000000f00 */
[----:B------:R-:W-:Y:S01]  /*3c20*/  HFMA2.MMA R146, -RZ, RZ, 0, 1.1920928955078125e-07 ;  /* 0x00000002ff927435 */ /* 0x000fe200000001ff */
[----:B------:R-:W-:Y:S01]  /*3c30*/  IMAD.MOV.U32 R149, RZ, RZ, 0x1f ;  /* 0x0000001fff957424 */ /* 0x000fe200078e00ff */
[----:B------:R-:W-:Y:S02]  /*3c40*/  MOV R144, 0xffffffff ;  /* 0xffffffff00907802 */ /* 0x000fe40000000f00 */
[----:B------:R-:W-:-:S05]  /*3c50*/  FADD.FTZ R138, R139, R48 ;  /* 0x000000308b8a7221 */ /* 0x000fca0000010000 */
[----:B------:R-:W-:-:S07]  /*3c60*/  MOV R147, R138 ;  /* 0x0000008a00937202 */ /* 0x000fce0000000f00 */
[----:B------:R-:W-:Y:S05]  /*3c70*/  WARPSYNC.COLLECTIVE R144, `(.L_x_289) ;  /* 0x0000000090087348 */ /* 0x000fea0003c00000 */
[----:B------:R0:W1:Y:S02]  /*3c80*/  SHFL.BFLY P3, R145, R147, R146, R149 ;  /* 0x0c00009293917389 */ /* 0x0000640000060095 */
[----:B01----:R-:W-:Y:S01]  /*3c90*/  ENDCOLLECTIVE ;  /* 0x000000000000791b */ /* 0x003fe20003800000 */
.L_x_289:
[----:B------:R-:W-:Y:S01]  /*3ca0*/  HFMA2.MMA R146, -RZ, RZ, 0, 2.384185791015625e-07 ;  /* 0x00000004ff927435 */ /* 0x000fe200000001ff */
[----:B------:R-:W-:-:S05]  /*3cb0*/  MOV R49, R145 ;  /* 0x0000009100317202 */ /* 0x000fca0000000f00 */
[----:B------:R-:W-:-:S05]  /*3cc0*/  FADD.FTZ R140, R138, R49 ;  /* 0x000000318a8c7221 */ /* 0x000fca0000010000 */
[----:B------:R-:W-:-:S07]  /*3cd0*/  MOV R147, R140 ;  /* 0x0000008c00937202 */ /* 0x000fce0000000f00 */
[----:B------:R-:W-:Y:S05]  /*3ce0*/  WARPSYNC.COLLECTIVE R144, `(.L_x_290) ;  /* 0x0000000090087348 */ /* 0x000fea0003c00000 */
[----:B------:R0:W1:Y:S02]  /*3cf0*/  SHFL.BFLY P3, R145, R147, R146, R149 ;  /* 0x0c00009293917389 */ /* 0x0000640000060095 */
[----:B01----:R-:W-:Y:S01]  /*3d00*/  ENDCOLLECTIVE ;  /* 0x000000000000791b */ /* 0x003fe20003800000 */
.L_x_290:
[----:B------:R-:W-:Y:S01]  /*3d10*/  HFMA2.MMA R146, -RZ, RZ, 0, 4.76837158203125e-07 ;  /* 0x00000008ff927435 */ /* 0x000fe200000001ff */
[----:B------:R-:W-:-:S05]  /*3d20*/  MOV R49, R145 ;  /* 0x0000009100317202 */ /* 0x000fca0000000f00 */
[----:B------:R-:W-:Y:S02]  /*3d30*/  FADD.FTZ R141, R140, R49 ;  /* 0x000000318c8d7221 */ /* 0x000fe40000010000 */
[----:B------:R-:W0:Y:S03]  /*3d40*/  LDC R49, c[0x0][0x290] ;  /* 0x0000a400ff317b82 */ /* 0x000e260000000800 */
[----:B------:R-:W-:-:S07]  /*3d50*/  MOV R147, R141 ;  /* 0x0000008d00937202 */ /* 0x000fce0000000f00 */
[----:B0-----:R-:W-:Y:S05]  /*3d60*/  WARPSYNC.COLLECTIVE R144, `(.L_x_291) ;  /* 0x0000000090087348 */ /* 0x001fea0003c00000 */
[----:B------:R1:W2:Y:S02]  /*3d70*/  SHFL.BFLY P3, R145, R147, R146, R149 ;  /* 0x0c00009293917389 */ /* 0x0002a40000060095 */
[----:B012---:R-:W-:Y:S01]  /*3d80*/  ENDCOLLECTIVE ;  /* 0x000000000000791b */ /* 0x007fe20003800000 */
.L_x_291:
[----:B------:R-:W-:Y:S01]  /*3d90*/  HFMA2.MMA R146, -RZ, RZ, 0, 9.5367431640625e-07 ;  /* 0x00000010ff927435 */ /* 0x000fe200000001ff */
[----:B------:R-:W-:-:S05]  /*3da0*/  MOV R48, R145 ;  /* 0x0000009100307202 */ /* 0x000fca0000000f00 */
[----:B------:R-:W-:-:S05]  /*3db0*/  FADD.FTZ R142, R141, R48 ;  /* 0x000000308d8e7221 */ /* 0x000fca0000010000 */
[----:B------:R-:W-:-:S07]  /*3dc0*/  MOV R147, R142 ;  /* 0x0000008e00937202 */ /* 0x000fce0000000f00 */
[----:B------:R-:W-:Y:S05]  /*3dd0*/  WARPSYNC.COLLECTIVE R144, `(.L_x_292) ;  /* 0x0000000090087348 */ /* 0x000fea0003c00000 */
[----:B------:R0:W1:Y:S02]  /*3de0*/  SHFL.BFLY P3, R145, R147, R146, R149 ;  /* 0x0c00009293917389 */ /* 0x0000640000060095 */
[----:B01----:R-:W-:Y:S01]  /*3df0*/  ENDCOLLECTIVE ;  /* 0x000000000000791b */ /* 0x003fe20003800000 */
.L_x_292:
[----:B------:R-:W-:Y:S01]  /*3e00*/  HFMA2.MMA R146, -RZ, RZ, 0, 5.9604644775390625e-08 ;  /* 0x00000001ff927435 */ /* 0x000fe200000001ff */
[----:B------:R-:W-:-:S05]  /*3e10*/  MOV R143, R145 ;  /* 0x00000091008f7202 */ /* 0x000fca0000000f00 */
[----:B------:R-:W-:-:S04]  /*3e20*/  FADD.FTZ R142, R142, R143 ;  /* 0x0000008f8e8e7221 */ /* 0x000fc80000010000 */
[----:B------:R-:W-:-:S04]  /*3e30*/  FMUL.FTZ R139, R142, R49 ;  /* 0x000000318e8b7220 */ /* 0x000fc80000410000 */
[C---:B------:R-:W-:Y:S01]  /*3e40*/  FADD.FTZ R48, -R139.reuse, R92 ;  /* 0x0000005c8b307221 */ /* 0x040fe20000010100 */
[----:B------:R-:W-:-:S03]  /*3e50*/  FADD.FTZ R141, -R139, R58 ;  /* 0x0000003a8b8d7221 */ /* 0x000fc60000010100 */
[----:B------:R-:W-:-:S04]  /*3e60*/  FFMA.FTZ R48, R48, R48, RZ ;  /* 0x0000003030307223 */ /* 0x000fc800000100ff */
[----:B------:R-:W-:Y:S01]  /*3e70*/  FFMA.FTZ R48, R141, R141, R48 ;  /* 0x0000008d8d307223 */ /* 0x000fe20000010030 */
[----:B------:R-:W-:-:S04]  /*3e80*/  FADD.FTZ R141, -R139, R94 ;  /* 0x0000005e8b8d7221 */ /* 0x000fc80000010100 */
        /* <DEDUP_REMOVED lines=74> */
[----:B------:R-:W-:-:S05]  /*4330*/  FFMA.FTZ R48, R141, R141, R48 ;  /* 0x0000008d8d307223 */ /* 0x000fca0000010030 */
[----:B------:R-:W-:-:S07]  /*4340*/  MOV R147, R48 ;  /* 0x0000003000937202 */ /* 0x000fce0000000f00 */
[----:B------:R-:W-:Y:S05]  /*4350*/  WARPSYNC.COLLECTIVE R144, `(.L_x_293) ;  /* 0x0000000090087348 */ /* 0x000fea0003c00000 */
[----:B------:R0:W1:Y:S02]  /*4360*/  SHFL.BFLY P3, R145, R147, R146, R149 ;  /* 0x0c00009293917389 */ /* 0x0000640000060095 */
[----:B01----:R-:W-:Y:S01]  /*4370*/  ENDCOLLECTIVE ;  /* 0x000000000000791b */ /* 0x003fe20003800000 */
.L_x_293:
[----:B------:R-:W-:Y:S01]  /*4380*/  HFMA2.MMA R146, -RZ, RZ, 0, 1.1920928955078125e-07 ;  /* 0x00000002ff927435 */ /* 0x000fe200000001ff */
[----:B------:R-:W-:-:S05]  /*4390*/  MOV R141, R145 ;  /* 0x00000091008d7202 */ /* 0x000fca0000000f00 */
[----:B------:R-:W-:-:S05]  /*43a0*/  FADD.FTZ R141, R48, R141 ;  /* 0x0000008d308d7221 */ /* 0x000fca0000010000 */
[----:B------:R-:W-:-:S07]  /*43b0*/  MOV R147, R141 ;  /* 0x0000008d00937202 */ /* 0x000fce0000000f00 */
[----:B------:R-:W-:Y:S05]  /*43c0*/  WARPSYNC.COLLECTIVE R144, `(.L_x_294) ;  /* 0x0000000090087348 */ /* 0x000fea0003c00000 */
[----:B------:R0:W1:Y:S02]  /*43d0*/  SHFL.BFLY P3, R145, R147, R146, R149 ;  /* 0x0c00009293917389 */ /* 0x0000640000060095 */
[----:B01----:R-:W-:Y:S01]  /*43e0*/  ENDCOLLECTIVE ;  /* 0x000000000000791b */ /* 0x003fe20003800000 */
.L_x_294:
[----:B------:R-:W-:Y:S01]  /*43f0*/  HFMA2.MMA R146, -RZ, RZ, 0, 2.384185791015625e-07 ;  /* 0x00000004ff927435 */ /* 0x000fe200000001ff */
[----:B------:R-:W-:-:S05]  /*4400*/  MOV R138, R145 ;  /* 0x00000091008a7202 */ /* 0x000fca0000000f00 */
[----:B------:R-:W-:-:S05]  /*4410*/  FADD.FTZ R138, R141, R138 ;  /* 0x0000008a8d8a7221 */ /* 0x000fca0000010000 */
[----:B------:R-:W-:-:S07]  /*4420*/  MOV R147, R138 ;  /* 0x0000008a00937202 */ /* 0x000fce0000000f00 */
[----:B------:R-:W-:Y:S05]  /*4430*/  WARPSYNC.COLLECTIVE R144, `(.L_x_295) ;  /* 0x0000000090087348 */ /* 0x000fea0003c00000 */
[----:B------:R0:W1:Y:S02]  /*4440*/  SHFL.BFLY P3, R145, R147, R146, R149 ;  /* 0x0c00009293917389 */ /* 0x0000640000060095 */
[----:B01----:R-:W-:Y:S01]  /*4450*/  ENDCOLLECTIVE ;  /* 0x000000000000791b */ /* 0x003fe20003800000 */
.L_x_295:
[----:B------:R-:W-:Y:S01]  /*4460*/  HFMA2.MMA R146, -RZ, RZ, 0, 4.76837158203125e-07 ;  /* 0x00000008ff927435 */ /* 0x000fe200000001ff */
[----:B------:R-:W-:-:S05]  /*4470*/  MOV R143, R145 ;  /* 0x00000091008f7202 */ /* 0x000fca0000000f00 */
[----:B------:R-:W-:-:S05]  /*4480*/  FADD.FTZ R143, R138, R143 ;  /* 0x0000008f8a8f7221 */ /* 0x000fca0000010000 */
[----:B------:R-:W-:-:S07]  /*4490*/  MOV R147, R143 ;  /* 0x0000008f00937202 */ /* 0x000fce0000000f00 */
[----:B------:R-:W-:Y:S05]  /*44a0*/  WARPSYNC.COLLECTIVE R144, `(.L_x_296) ;  /* 0x0000000090087348 */ /* 0x000fea0003c00000 */
[----:B------:R0:W1:Y:S02]  /*44b0*/  SHFL.BFLY P3, R145, R147, R146, R149 ;  /* 0x0c00009293917389 */ /* 0x0000640000060095 */
[----:B01----:R-:W-:Y:S01]  /*44c0*/  ENDCOLLECTIVE ;  /* 0x000000000000791b */ /* 0x003fe20003800000 */
.L_x_296:
[----:B------:R-:W-:Y:S01]  /*44d0*/  HFMA2.MMA R146, -RZ, RZ, 0, 9.5367431640625e-07 ;  /* 0x00000010ff927435 */ /* 0x000fe200000001ff */
[----:B------:R-:W-:-:S05]  /*44e0*/  MOV R140, R145 ;  /* 0x00000091008c7202 */ /* 0x000fca0000000f00 */
[----:B------:R-:W-:-:S05]  /*44f0*/  FADD.FTZ R140, R143, R140 ;  /* 0x0000008c8f8c7221 */ /* 0x000fca0000010000 */
[----:B------:R-:W-:-:S07]  /*4500*/  MOV R147, R140 ;  /* 0x0000008c00937202 */ /* 0x000fce0000000f00 */
[----:B------:R-:W-:Y:S05]  /*4510*/  WARPSYNC.COLLECTIVE R144, `(.L_x_297) ;  /* 0x0000000090087348 */ /* 0x000fea0003c00000 */
[----:B------:R0:W1:Y:S02]  /*4520*/  SHFL.BFLY P3, R145, R147, R146, R149 ;  /* 0x0c00009293917389 */ /* 0x0000640000060095 */
[----:B01----:R-:W-:Y:S01]  /*4530*/  ENDCOLLECTIVE ;  /* 0x000000000000791b */ /* 0x003fe20003800000 */
.L_x_297:
[----:B------:R-:W-:Y:S05]  /*4540*/  BRA `(.L_x_298) ;  /* 0xffffffe800d87947 */ /* 0x000fea000383ffff */
.L_x_299:
        /* <DEDUP_REMOVED lines=11> */
.L_x_37367:


//--------------------- .text._ZN10layer_norm13ln_fwd_kernelINS_13Kernel_traitsI13__nv_bfloat16S2_S2_S2_fjLj1280ELj1ELj4ELj1ELj16ENS_18Kernel_traits_baseILj1280ES2_S2_S2_S2_fjLj128EEEEELb0ELb0ELb1ELb0EEEvNS_9FwdParamsE --------------------------
	.section	.text._ZN10layer_norm13ln_fwd_kernelINS_13Kernel_traitsI13__nv_bfloat16S2_S2_S2_fjLj1280ELj1ELj4ELj1ELj16ENS_18Kernel_traits_baseILj1280ES2_S2_S2_S2_fjLj128EEEEELb0ELb0ELb1ELb0EEEvNS_9FwdParamsE,"ax",@progbits
	.align	128
        .global         _ZN10layer_norm13ln_fwd_kernelINS_13Kernel_traitsI13__nv_bfloat16S2_S2_S2_fjLj1280ELj1ELj4ELj1ELj16ENS_18Kernel_traits_baseILj1280ES2_S2_S2_S2_fjLj128EEEEELb0ELb0ELb1ELb0EEEvNS_9FwdParamsE
        .type           _ZN10layer_norm13ln_fwd_kernelINS_13Kernel_traitsI13__nv_bfloat16S2_S2_S2_fjLj1280ELj1ELj4ELj1ELj16ENS_18Kernel_traits_baseILj1280ES2_S2_S2_S2_fjLj128EEEEELb0ELb0ELb1ELb0EEEvNS_9FwdParamsE,@function
        .size           _ZN10layer_norm13ln_fwd_kernelINS_13Kernel_traitsI13__nv_bfloat16S2_S2_S2_fjLj1280ELj1ELj4ELj1ELj16ENS_18Kernel_traits_baseILj1280ES2_S2_S2_S2_fjLj128EEEEELb0ELb0ELb1ELb0EEEvNS_9FwdParamsE,(.L_x_37368 - _ZN10layer_norm13ln_fwd_kernelINS_13Kernel_traitsI13__nv_bfloat16S2_S2_S2_fjLj1280ELj1ELj4ELj1ELj16ENS_18Kernel_traits_baseILj1280ES2_S2_S2_S2_fjLj128EEEEELb0ELb0ELb1ELb0EEEvNS_9FwdParamsE)
        .other          _ZN10layer_norm13ln_fwd_kernelINS_13Kernel_traitsI13__nv_bfloat16S2_S2_S2_fjLj1280ELj1ELj4ELj1ELj16ENS_18Kernel_traits_baseILj1280ES2_S2_S2_S2_fjLj128EEEEELb0ELb0ELb1ELb0EEEvNS_9FwdParamsE,@"STO_CUDA_ENTRY STV_DEFAULT"
_ZN10layer_norm13ln_fwd_kernelINS_13Kernel_traitsI13__nv_bfloat16S2_S2_S2_fjLj1280ELj1ELj4ELj1ELj16ENS_18Kernel_traits_baseILj1280ES2_S2_S2_S2_fjLj128EEEEELb0ELb0ELb1ELb0EEEvNS_9FwdParamsE:
.text._ZN10layer_norm13ln_fwd_kernelINS_13Kernel_traitsI13__nv_bfloat16S2_S2_S2_fjLj1280ELj1ELj4ELj1ELj16ENS_18Kernel_traits_baseILj1280ES2_S2_S2_S2_fjLj128EEEEELb0ELb0ELb1ELb0EEEvNS_9FwdParamsE:
[----:B------:R-:W-:Y:S01]  /*0000*/  LDC R1, c[0x0][0x28] ;  /* 0x00000a00ff017b82 */ /* 0x000fe20000000800 */
[----:B------:R-:W0:Y:S07]  /*0010*/  S2R R31, SR_TID.X ;  /* 0x00000000001f7919 */ /* 0x000e2e0000002100 */
[----:B------:R-:W1:Y:S01]  /*0020*/  LDC R3, c[0x0][0x218] ;  /* 0x00008600ff037b82 */ /* 0x000e620000000800 */
[----:B------:R-:W-:Y:S01]  /*0030*/  ULDC.64 UR4, c[0x0][0x208] ;  /* 0x0000820000047ab9 */ /* 0x000fe20000000a00 */
[----:B------:R-:W-:Y:S01]  /*0040*/  BSSY B0, `(.L_x_300) ;  /* 0x0000024000007945 */ /* 0x000fe20003800000 */
[----:B------:R-:W2:Y:S01]  /*0050*/  S2R R5, SR_CTAID.X ;  /* 0x0000000000057919 */ /* 0x000ea20000002500 */
[----:B-1----:R-:W-:-:S04]  /*0060*/  SHF.R.S32.HI R0, RZ, 0x1f, R3 ;  /* 0x0000001fff007819 */ /* 0x002fc80000011403 */
[----:B------:R-:W-:Y:S02]  /*0070*/  LEA.HI R0, R0, R3, RZ, 0x3 ;  /* 0x0000000300007211 */ /* 0x000fe400078f18ff */
[----:B0-----:R-:W-:-:S04]  /*0080*/  LOP3.LUT R30, R31, 0x1f, RZ, 0xc0, !PT ;  /* 0x0000001f1f1e7812 */ /* 0x001fc800078ec0ff */
[----:B------:R-:W-:Y:S02]  /*0090*/  LOP3.LUT R3, R30, 0x1f, RZ, 0x3c, !PT ;  /* 0x0000001f1e037812 */ /* 0x000fe400078e3cff */
[----:B------:R-:W-:Y:S02]  /*00a0*/  MOV R25, R30 ;  /* 0x0000001e00197202 */ /* 0x000fe40000000f00 */
[----:B------:R-:W-:Y:S02]  /*00b0*/  LEA.HI.SX32 R28, R0, R3, 0x1d ;  /* 0x00000003001c7211 */ /* 0x000fe400078feaff */
[----:B------:R-:W-:Y:S02]  /*00c0*/  SHF.R.U32.HI R0, RZ, 0x5, R31 ;  /* 0x00000005ff007819 */ /* 0x000fe4000001161f */
[C---:B------:R-:W-:Y:S02]  /*00d0*/  LOP3.LUT P0, RZ, R28.reuse, 0xffffffe0, RZ, 0xc0, !PT ;  /* 0xffffffe01cff7812 */ /* 0x040fe4000780c0ff */
[----:B------:R-:W-:-:S02]  /*00e0*/  ISETP.GE.U32.AND P6, PT, R28, 0x40, PT ;  /* 0x000000401c00780c */ /* 0x000fc40003fc6070 */
[C---:B------:R-:W-:Y:S02]  /*00f0*/  ISETP.GE.U32.AND P5, PT, R28.reuse, 0x60, PT ;  /* 0x000000601c00780c */ /* 0x040fe40003fa6070 */
[C---:B------:R-:W-:Y:S02]  /*0100*/  ISETP.GE.U32.AND P4, PT, R28.reuse, 0x80, PT ;  /* 0x000000801c00780c */ /* 0x040fe40003f86070 */
[----:B------:R-:W-:Y:S02]  /*0110*/  ISETP.GE.U32.AND P3, PT, R28, 0xa0, PT ;  /* 0x000000a01c00780c */ /* 0x000fe40003f66070 */
[----:B------:R-:W-:Y:S02]  /*0120*/  P2R R32, PR, RZ, 0x40 ;  /* 0x00000040ff207803 */ /* 0x000fe40000000000 */
[----:B------:R-:W-:Y:S02]  /*0130*/  P2R R33, PR, RZ, 0x20 ;  /* 0x00000020ff217803 */ /* 0x000fe40000000000 */
[----:B--2---:R-:W-:-:S02]  /*0140*/  LEA R140, R5, R0, 0x2 ;  /* 0x00000000058c7211 */ /* 0x004fc400078e10ff */
[----:B------:R-:W-:Y:S02]  /*0150*/  P2R R34, PR, RZ, 0x10 ;  /* 0x00000010ff227803 */ /* 0x000fe40000000000 */
[----:B------:R-:W-:Y:S01]  /*0160*/  P2R R35, PR, RZ, 0x8 ;  /* 0x00000008ff237803 */ /* 0x000fe20000000000 */
[----:B------:R-:W-:Y:S06]  /*0170*/  @!P0 BRA `(.L_x_301) ;  /* 0x0000000000408947 */ /* 0x000fec0003800000 */
        /* <DEDUP_REMOVED lines=16> */
.L_x_301:
[----:B------:R-:W-:Y:S05]  /*0280*/  BSYNC B0 ;  /* 0x0000000000007941 */ /* 0x000fea0003800000 */
.L_x_300:
        /* <DEDUP_REMOVED lines=18> */
.L_x_303:
[----:B------:R-:W-:Y:S05]  /*03b0*/  BSYNC B0 ;  /* 0x0000000000007941 */ /* 0x000fea0003800000 */
.L_x_302:
        /* <DEDUP_REMOVED lines=18> */
.L_x_305:
[----:B------:R-:W-:Y:S05]  /*04e0*/  BSYNC B0 ;  /* 0x0000000000007941 */ /* 0x000fea0003800000 */
.L_x_304:
        /* <DEDUP_REMOVED lines=18> */
.L_x_307:
[----:B------:R-:W-:Y:S05]  /*0610*/  BSYNC B0 ;  /* 0x0000000000007941 */ /* 0x000fea0003800000 */
.L_x_306:
        /* <DEDUP_REMOVED lines=13> */
.L_x_309:
[----:B------:R-:W-:Y:S05]  /*06f0*/  BSYNC B0 ;  /* 0x0000000000007941 */ /* 0x000fea0003800000 */
.L_x_308:
[----:B------:R-:W-:Y:S02]  /*0700*/  ULDC UR6, c[0x0][0x214] ;  /* 0x0000850000067ab9 */ /* 0x000fe40000000800 */
[----:B------:R-:W-:-:S13]  /*0710*/  ISETP.GE.AND P1, PT, R140, UR6, PT ;  /* 0x000000068c007c0c */ /* 0x000fda000bf26270 */
[----:B------:R-:W-:Y:S05]  /*0720*/  @P1 EXIT ;  /* 0x000000000000194d */ /* 0x000fea0003800000 */
[----:B------:R-:W-:Y:S01]  /*0730*/  SHF.L.U32 R29, R20, 0x10, RZ ;  /* 0x00000010141d7819 */ /* 0x000fe200000006ff */
[----:B------:R-:W-:Y:S01]  /*0740*/  ULDC.U8 UR6, c[0x0][0x2a0] ;  /* 0x0000a80000067ab9 */ /* 0x000fe20000000000 */
[----:B------:R-:W-:Y:S01]  /*0750*/  SHF.L.U32 R27, R22, 0x10, RZ ;  /* 0x00000010161b7819 */ /* 0x000fe200000006ff */
[----:B------:R-:W-:Y:S01]  /*0760*/  IMAD.U32 R26, R21, 0x10000, RZ ;  /* 0x00010000151a7824 */ /* 0x000fe200078e00ff */
[----:B------:R-:W-:Y:S01]  /*0770*/  SHF.L.U32 R24, R23, 0x10, RZ ;  /* 0x0000001017187819 */ /* 0x000fe200000006ff */
[----:B------:R-:W-:Y:S01]  /*0780*/  IMAD.U32 R21, R12, 0x10000, RZ ;  /* 0x000100000c157824 */ /* 0x000fe200078e00ff */
[----:B------:R-:W-:Y:S01]  /*0790*/  SHF.L.U32 R22, R17, 0x10, RZ ;  /* 0x0000001011167819 */ /* 0x000fe200000006ff */
[----:B-----5:R-:W-:Y:S01]  /*07a0*/  IMAD.U32 R57, R44, 0x10000, RZ ;  /* 0x000100002c397824 */ /* 0x020fe200078e00ff */
[----:B------:R-:W-:Y:S01]  /*07b0*/  SHF.L.U32 R23, R18, 0x10, RZ ;  /* 0x0000001012177819 */ /* 0x000fe200000006ff */
[----:B------:R-:W-:Y:S01]  /*07c0*/  IMAD.U32 R118, R118, 0x10000, RZ ;  /* 0x0001000076767824 */ /* 0x000fe200078e00ff */
[----:B------:R-:W-:Y:S01]  /*07d0*/  SHF.L.U32 R20, R19, 0x10, RZ ;  /* 0x0000001013147819 */ /* 0x000fe200000006ff */
[----:B------:R-:W-:Y:S01]  /*07e0*/  IMAD.U32 R113, R113, 0x10000, RZ ;  /* 0x0001000071717824 */ /* 0x000fe200078e00ff */
[----:B------:R-:W-:Y:S01]  /*07f0*/  PRMT R105, R5, 0x7632, R105 ;  /* 0x0000763205697816 */ /* 0x000fe20000000069 */
[----:B------:R-:W-:Y:S01]  /*0800*/  ULDC UR8, c[0x0][0x29c] ;  /* 0x0000a70000087ab9 */ /* 0x000fe20000000800 */
[----:B------:R-:W-:Y:S01]  /*0810*/  PRMT R98, R36, 0x7632, R98 ;  /* 0x0000763224627816 */ /* 0x000fe20000000062 */
[----:B------:R-:W-:Y:S01]  /*0820*/  ULDC UR9, c[0x0][0x2d8] ;  /* 0x0000b60000097ab9 */ /* 0x000fe20000000800 */
[----:B------:R-:W-:Y:S01]  /*0830*/  PRMT R90, R51, 0x7632, R90 ;  /* 0x00007632335a7816 */ /* 0x000fe2000000005a */
[----:B------:R-:W-:Y:S01]  /*0840*/  IMAD.U32 R105, R105, 0x10000, RZ ;  /* 0x0001000069697824 */ /* 0x000fe200078e00ff */
[----:B------:R-:W-:Y:S01]  /*0850*/  PRMT R85, R43, 0x7632, R85 ;  /* 0x000076322b557816 */ /* 0x000fe20000000055 */
[----:B------:R-:W-:Y:S01]  /*0860*/  IMAD.U32 R98, R98, 0x10000, RZ ;  /* 0x0001000062627824 */ /* 0x000fe200078e00ff */
[----:B------:R-:W-:Y:S01]  /*0870*/  SHF.L.U32 R18, R13, 0x10, RZ ;  /* 0x000000100d127819 */ /* 0x000fe200000006ff */
[----:B------:R-:W-:Y:S01]  /*0880*/  IMAD.U32 R13, R11, 0x10000, RZ ;  /* 0x000100000b0d7824 */ /* 0x000fe200078e00ff */
[----:B------:R-:W-:Y:S01]  /*0890*/  SHF.L.U32 R19, R14, 0x10, RZ ;  /* 0x000000100e137819 */ /* 0x000fe200000006ff */
[----:B------:R-:W-:Y:S01]  /*08a0*/  IMAD.U32 R90, R90, 0x10000, RZ ;  /* 0x000100005a5a7824 */ /* 0x000fe200078e00ff */
[----:B------:R-:W-:Y:S01]  /*08b0*/  SHF.L.U32 R17, R15, 0x10, RZ ;  /* 0x000000100f117819 */ /* 0x000fe200000006ff */
[----:B------:R-:W-:Y:S01]  /*08c0*/  IMAD.U32 R85, R85, 0x10000, RZ ;  /* 0x0001000055557824 */ /* 0x000fe200078e00ff */
        /* <DEDUP_REMOVED lines=20> */
[----:B------:R-:W-:Y:S01]  /*0a10*/  ISETP.NE.AND P1, PT, RZ, UR6, PT ;  /* 0x00000006ff007c0c */ /* 0x000fe2000bf25270 */
[----:B------:R-:W-:Y:S01]  /*0a20*/  ULDC.64 UR6, c[0x0][0x230] ;  /* 0x00008c0000067ab9 */ /* 0x000fe20000000a00 */
[----:B------:R-:W-:Y:S02]  /*0a30*/  SHF.L.U32 R25, R16, 0x10, RZ ;  /* 0x0000001010197819 */ /* 0x000fe400000006ff */
[----:B------:R-:W-:Y:S02]  /*0a40*/  SHF.L.U32 R15, R9, 0x10, RZ ;  /* 0x00000010090f7819 */ /* 0x000fe400000006ff */
[----:B------:R-:W-:Y:S02]  /*0a50*/  SHF.L.U32 R14, R10, 0x10, RZ ;  /* 0x000000100a0e7819 */ /* 0x000fe400000006ff */
[----:B------:R-:W-:-:S02]  /*0a60*/  SHF.L.U32 R16, R8, 0x10, RZ ;  /* 0x0000001008107819 */ /* 0x000fc400000006ff */
[----:B------:R-:W-:Y:S02]  /*0a70*/  SHF.L.U32 R12, R4, 0x10, RZ ;  /* 0x00000010040c7819 */ /* 0x000fe400000006ff */
[----:B------:R-:W-:Y:S02]  /*0a80*/  SHF.L.U32 R11, R5, 0x10, RZ ;  /* 0x00000010050b7819 */ /* 0x000fe400000006ff */
[----:B------:R-:W-:Y:S01]  /*0a90*/  SHF.L.U32 R10, R6, 0x10, RZ ;  /* 0x00000010060a7819 */ /* 0x000fe200000006ff */
[----:B------:R-:W-:Y:S01]  /*0aa0*/  IMAD.U32 R6, R54, 0x10000, RZ ;  /* 0x0001000036067824 */ /* 0x000fe200078e00ff */
[----:B------:R-:W-:Y:S02]  /*0ab0*/  SHF.L.U32 R9, R7, 0x10, RZ ;  /* 0x0000001007097819 */ /* 0x000fe400000006ff */
[----:B------:R-:W-:Y:S02]  /*0ac0*/  SHF.L.U32 R8, R52, 0x10, RZ ;  /* 0x0000001034087819 */ /* 0x000fe400000006ff */
[----:B------:R-:W-:-:S02]  /*0ad0*/  SHF.L.U32 R7, R53, 0x10, RZ ;  /* 0x0000001035077819 */ /* 0x000fc400000006ff */
[----:B------:R-:W-:Y:S02]  /*0ae0*/  SHF.L.U32 R5, R55, 0x10, RZ ;  /* 0x0000001037057819 */ /* 0x000fe400000006ff */
[----:B------:R-:W-:Y:S01]  /*0af0*/  SHF.L.U32 R4, R36, 0x10, RZ ;  /* 0x0000001024047819 */ /* 0x000fe200000006ff */
[----:B------:R-:W-:Y:S01]  /*0b00*/  IMAD.U32 R36, R49, 0x10000, RZ ;  /* 0x0001000031247824 */ /* 0x000fe200078e00ff */
        /* <DEDUP_REMOVED lines=28> */
[----:B------:R-:W-:Y:S02]  /*0cd0*/  P2R R141, PR, RZ, 0x2 ;  /* 0x00000002ff8d7803 */ /* 0x000fe40000000000 */
        /* <DEDUP_REMOVED lines=18> */
[----:B------:R-:W-:-:S07]  /*0e00*/  SHF.L.U32 R82, R82, 0x10, RZ ;  /* 0x0000001052527819 */ /* 0x000fce00000006ff */
.L_x_451:
[----:B------:R-:W0:Y:S08]  /*0e10*/  LDC.64 R48, c[0x0][0x280] ;  /* 0x0000a000ff307b82 */ /* 0x000e300000000a00 */
[----:B------:R-:W1:Y:S01]  /*0e20*/  LDC R143, c[0x0][0x218] ;  /* 0x00008600ff8f7b82 */ /* 0x000e620000000800 */
[----:B0-----:R-:W-:-:S07]  /*0e30*/  IMAD.WIDE R148, R140, 0x4, R48 ;  /* 0x000000048c947825 */ /* 0x001fce00078e0230 */
[----:B------:R-:W0:Y:S01]  /*0e40*/  LDC.64 R48, c[0x0][0x288] ;  /* 0x0000a200ff307b82 */ /* 0x000e220000000a00 */
[----:B------:R2:W3:Y:S01]  /*0e50*/  LDG.E R148, desc[UR4][R148.64] ;  /* 0x0000000494947981 */ /* 0x0004e2000c1e1900 */
[----:B0-----:R-:W-:-:S05]  /*0e60*/  IMAD.WIDE R48, R140, 0x4, R48 ;  /* 0x000000048c307825 */ /* 0x001fca00078e0230 */
[----:B------:R0:W5:Y:S01]  /*0e70*/  LDG.E R142, desc[UR4][R48.64] ;  /* 0x00000004308e7981 */ /* 0x000162000c1e1900 */
[----:B-1----:R-:W-:Y:S01]  /*0e80*/  IMAD R50, R140, R143, RZ ;  /* 0x0000008f8c327224 */ /* 0x002fe200078e02ff */
[----:B--2---:R-:W-:Y:S01]  /*0e90*/  HFMA2.MMA R149, -RZ, RZ, 0, 0 ;  /* 0x00000000ff957435 */ /* 0x004fe200000001ff */
[----:B------:R-:W-:Y:S03]  /*0ea0*/  BSSY B0, `(.L_x_310) ;  /* 0x0000083000007945 */ /* 0x000fe60003800000 */
[----:B------:R-:W-:-:S04]  /*0eb0*/  SHF.R.S32.HI R51, RZ, 0x1f, R50 ;  /* 0x0000001fff337819 */ /* 0x000fc80000011432 */
[----:B------:R-:W-:Y:S02]  /*0ec0*/  LEA.HI R51, R51, R50, RZ, 0x3 ;  /* 0x0000003233337211 */ /* 0x000fe400078f18ff */
[----:B---3--:R-:W-:-:S13]  /*0ed0*/  ISETP.GE.AND P1, PT, R148, 0x1, PT ;  /* 0x000000019400780c */ /* 0x008fda0003f26270 */
[----:B------:R-:W-:-:S05]  /*0ee0*/  @P1 IADD3 R144, R148, -0x1, RZ ;  /* 0xffffffff94901810 */ /* 0x000fca0007ffe0ff */
[----:B------:R-:W-:-:S05]  /*0ef0*/  @P1 IMAD R144, R144, R143, RZ ;  /* 0x0000008f90901224 */ /* 0x000fca00078e02ff */
[----:B------:R-:W-:-:S04]  /*0f00*/  @P1 SHF.R.S32.HI R145, RZ, 0x1f, R144 ;  /* 0x0000001fff911819 */ /* 0x000fc80000011490 */
[----:B------:R-:W-:Y:S02]  /*0f10*/  @P1 LEA.HI R147, R145, R144, RZ, 0x3 ;  /* 0x0000009091931211 */ /* 0x000fe400078f18ff */
[----:B------:R-:W-:Y:S02]  /*0f20*/  LEA.HI.SX32 R145, R51, R30, 0x1d ;  /* 0x0000001e33917211 */ /* 0x000fe400078feaff */
[----:B------:R-:W-:Y:S02]  /*0f30*/  @P1 LOP3.LUT R30, R31, 0x1f, RZ, 0xc0, !PT ;  /* 0x0000001f1f1e1812 */ /* 0x000fe400078ec0ff */
[----:B------:R-:W-:Y:S02]  /*0f40*/  SHF.R.S32.HI R144, RZ, 0x1f, R140 ;  /* 0x0000001fff907819 */ /* 0x000fe4000001148c */
[----:B------:R-:W-:Y:S01]  /*0f50*/  @P1 LEA.HI.SX32 R149, R147, R30, 0x1d ;  /* 0x0000001e93951211 */ /* 0x000fe200078feaff */
[----:B0-----:R-:W-:Y:S06]  /*0f60*/  @!P0 BRA `(.L_x_311) ;  /* 0x0000000400d88947 */ /* 0x001fec0003800000 */
[----:B------:R-:W-:Y:S01]  /*0f70*/  ISETP.NE.U32.AND P2, PT, RZ, UR6, PT ;  /* 0x00000006ff007c0c */ /* 0x000fe2000bf45070 */
[----:B------:R-:W0:Y:S03]  /*0f80*/  @P1 LDC.64 R50, c[0x0][0x220] ;  /* 0x00008800ff321b82 */ /* 0x000e260000000a00 */
[----:B------:R-:W-:-:S13]  /*0f90*/  ISETP.NE.AND.EX P2, PT, RZ, UR7, PT, P2 ;  /* 0x00000007ff007c0c */ /* 0x000fda000bf45320 */
[----:B------:R-:W1:Y:S01]  /*0fa0*/  @P2 LDC.64 R48, c[0x0][0x230] ;  /* 0x00008c00ff302b82 */ /* 0x000e620000000a00 */
[----:B0-----:R-:W-:-:S05]  /*0fb0*/  @P1 IMAD.WIDE.U32 R50, R149, 0x10, R50 ;  /* 0x0000001095321825 */ /* 0x001fca00078e0032 */
[----:B------:R0:W5:Y:S01]  /*0fc0*/  @P1 LDG.E.128 R40, desc[UR4][R50.64] ;  /* 0x0000000432281981 */ /* 0x000162000c1e1d00 */
[----:B-1----:R-:W-:-:S05]  /*0fd0*/  @P2 IMAD.WIDE.U32 R48, R145, 0x10, R48 ;  /* 0x0000001091302825 */ /* 0x002fca00078e0030 */
[----:B------:R0:W5:Y:S01]  /*0fe0*/  @P2 LDG.E.128 R44, desc[UR4][R48.64] ;  /* 0x00000004302c2981 */ /* 0x000162000c1e1d00 */
[----:B------:R-:W-:Y:S01]  /*0ff0*/  ISETP.GT.AND P3, PT, R148, RZ, PT ;  /* 0x000000ff9400720c */ /* 0x000fe20003f64270 */
[----:B------:R-:W-:-:S12]  /*1000*/  BSSY B1, `(.L_x_312) ;  /* 0x000000a000017945 */ /* 0x000fd80003800000 */
[----:B0-----:R-:W-:Y:S05]  /*1010*/  @P3 BRA `(.L_x_313) ;  /* 0x0000000000103947 */ /* 0x001fea0003800000 */
[----:B------:R-:W-:Y:S01]  /*1020*/  MOV R83, RZ ;  /* 0x000000ff00537202 */ /* 0x000fe20000000f00 */
[----:B------:R-:W-:Y:S06]  /*1030*/  @!P2 BRA `(.L_x_314) ;  /* 0x000000000018a947 */ /* 0x000fec0003800000 */
[----:B-----5:R-:W-:Y:S01]  /*1040*/  SHF.L.U32 R83, R44, 0x10, RZ ;  /* 0x000000102c537819 */ /* 0x020fe200000006ff */
[----:B------:R-:W-:Y:S06]  /*1050*/  BRA `(.L_x_314) ;  /* 0x0000000000107947 */ /* 0x000fec0003800000 */
.L_x_313:
[----:B-----5:R-:W-:Y:S01]  /*1060*/  SHF.L.U32 R83, R40, 0x10, RZ ;  /* 0x0000001028537819 */ /* 0x020fe200000006ff */
[----:B------:R-:W-:-:S04]  /*1070*/  @P2 IMAD.U32 R48, R44, 0x10000, RZ ;  /* 0x000100002c302824 */ /* 0x000fc800078e00ff */
[----:B------:R-:W-:-:S04]  /*1080*/  FMUL.FTZ R83, R83, UR8 ;  /* 0x0000000853537c20 */ /* 0x000fc80008410000 */
[----:B------:R-:W-:-:S07]  /*1090*/  @P2 FADD.FTZ R83, R48, R83 ;  /* 0x0000005330532221 */ /* 0x000fce0000010000 */
.L_x_314:
[----:B------:R-:W-:Y:S05]  /*10a0*/  BSYNC B1 ;  /* 0x0000000000017941 */ /* 0x000fea0003800000 */
.L_x_312:
[----:B------:R-:W-:Y:S04]  /*10b0*/  BSSY B1, `(.L_x_315) ;  /* 0x000000d000017945 */ /* 0x000fe80003800000 */
[----:B------:R-:W-:Y:S05]  /*10c0*/  @P3 BRA `(.L_x_316) ;  /* 0x0000000000143947 */ /* 0x000fea0003800000 */
[----:B------:R-:W-:Y:S01]  /*10d0*/  HFMA2.MMA R80, -RZ, RZ, 0, 0 ;  /* 0x00000000ff507435 */ /* 0x000fe200000001ff */
[----:B------:R-:W-:Y:S10]  /*10e0*/  @!P2 BRA `(.L_x_317) ;  /* 0x000000000024a947 */ /* 0x000ff40003800000 */
[----:B-----5:R-:W-:-:S04]  /*10f0*/  PRMT R80, R44, 0x7632, R80 ;  /* 0x000076322c507816 */ /* 0x020fc80000000050 */
[----:B------:R-:W-:Y:S01]  /*1100*/  SHF.L.U32 R80, R80, 0x10, RZ ;  /* 0x0000001050507819 */ /* 0x000fe200000006ff */
[----:B------:R-:W-:Y:S06]  /*1110*/  BRA `(.L_x_317) ;  /* 0x0000000000187947 */ /* 0x000fec0003800000 */
.L_x_316:
[----:B-----5:R-:W-:Y:S02]  /*1120*/  PRMT R48, R40, 0x7632, R48 ;  /* 0x0000763228307816 */ /* 0x020fe40000000030 */
[----:B------:R-:W-:Y:S02]  /*1130*/  @P2 PRMT R49, R44, 0x7632, R49 ;  /* 0x000076322c312816 */ /* 0x000fe40000000031 */
[----:B------:R-:W-:Y:S02]  /*1140*/  SHF.L.U32 R48, R48, 0x10, RZ ;  /* 0x0000001030307819 */ /* 0x000fe400000006ff */
[----:B------:R-:W-:-:S03]  /*1150*/  @P2 SHF.L.U32 R49, R49, 0x10, RZ ;  /* 0x0000001031312819 */ /* 0x000fc600000006ff */
[----:B------:R-:W-:-:S04]  /*1160*/  FMUL.FTZ R80, R48, UR8 ;  /* 0x0000000830507c20 */ /* 0x000fc80008410000 */
[----:B------:R-:W-:-:S07]  /*1170*/  @P2 FADD.FTZ R80, R49, R80 ;  /* 0x0000005031502221 */ /* 0x000fce0000010000 */
.L_x_317:
[----:B------:R-:W-:Y:S05]  /*1180*/  BSYNC B1 ;  /* 0x0000000000017941 */ /* 0x000fea0003800000 */
.L_x_315:
[----:B------:R-:W-:Y:S04]  /*1190*/  BSSY B1, `(.L_x_318) ;  /* 0x000000a000017945 */ /* 0x000fe80003800000 */
[----:B------:R-:W-:Y:S05]  /*11a0*/  @P3 BRA `(.L_x_319) ;  /* 0x0000000000103947 */ /* 0x000fea0003800000 */
[----:B------:R-:W-:Y:S01]  /*11b0*/  MOV R81, RZ ;  /* 0x000000ff00517202 */ /* 0x000fe20000000f00 */
[----:B------:R-:W-:Y:S06]  /*11c0*/  @!P2 BRA `(.L_x_320) ;  /* 0x000000000018a947 */ /* 0x000fec0003800000 */
[----:B-----5:R-:W-:Y:S01]  /*11d0*/  SHF.L.U32 R81, R45, 0x10, RZ ;  /* 0x000000102d517819 */ /* 0x020fe200000006ff */
[----:B------:R-:W-:Y:S06]  /*11e0*/  BRA `(.L_x_320) ;  /* 0x0000000000107947 */ /* 0x000fec0003800000 */
.L_x_319:
[----:B-----5:R-:W-:Y:S01]  /*11f0*/  IMAD.U32 R81, R41, 0x10000, RZ ;  /* 0x0001000029517824 */ /* 0x020fe200078e00ff */
[----:B------:R-:W-:-:S03]  /*1200*/  @P2 SHF.L.U32 R48, R45, 0x10, RZ ;  /* 0x000000102d302819 */ /* 0x000fc600000006ff */
[----:B------:R-:W-:-:S04]  /*1210*/  FMUL.FTZ R81, R81, UR8 ;  /* 0x0000000851517c20 */ /* 0x000fc80008410000 */
[----:B------:R-:W-:-:S07]  /*1220*/  @P2 FADD.FTZ R81, R48, R81 ;  /* 0x0000005130512221 */ /* 0x000fce0000010000 */
.L_x_320:
[----:B------:R-:W-:Y:S05]  /*1230*/  BSYNC B1 ;  /* 0x0000000000017941 */ /* 0x000fea0003800000 */
.L_x_318:
[----:B------:R-:W-:Y:S04]  /*1240*/  BSSY B1, `(.L_x_321) ;  /* 0x000000d000017945 */ /* 0x000fe80003800000 */
[----:B------:R-:W-:Y:S05]  /*1250*/  @P3 BRA `(.L_x_322) ;  /* 0x0000000000143947 */ /* 0x000fea0003800000 */
[----:B------:R-:W-:Y:S01]  /*1260*/  HFMA2.MMA R78, -RZ, RZ, 0, 0 ;  /* 0x00000000ff4e7435 */ /* 0x000fe200000001ff */
[----:B------:R-:W-:Y:S10]  /*1270*/  @!P2 BRA `(.L_x_323) ;  /* 0x000000000024a947 */ /* 0x000ff40003800000 */
[----:B-----5:R-:W-:-:S04]  /*1280*/  PRMT R78, R45, 0x7632, R78 ;  /* 0x000076322d4e7816 */ /* 0x020fc8000000004e */
[----:B------:R-:W-:Y:S01]  /*1290*/  SHF.L.U32 R78, R78, 0x10, RZ ;  /* 0x000000104e4e7819 */ /* 0x000fe200000006ff */
[----:B------:R-:W-:Y:S06]  /*12a0*/  BRA `(.L_x_323) ;  /* 0x0000000000187947 */ /* 0x000fec0003800000 */
.L_x_322:
[----:B-----5:R-:W-:Y:S02]  /*12b0*/  PRMT R48, R41, 0x7632, R48 ;  /* 0x0000763229307816 */ /* 0x020fe40000000030 */
[----:B------:R-:W-:Y:S02]  /*12c0*/  @P2 PRMT R49, R45, 0x7632, R49 ;  /* 0x000076322d312816 */ /* 0x000fe40000000031 */
[----:B------:R-:W-:Y:S02]  /*12d0*/  SHF.L.U32 R48, R48, 0x10, RZ ;  /* 0x0000001030307819 */ /* 0x000fe400000006ff */
[----:B------:R-:W-:-:S03]  /*12e0*/  @P2 SHF.L.U32 R49, R49, 0x10, RZ ;  /* 0x0000001031312819 */ /* 0x000fc600000006ff */
[----:B------:R-:W-:-:S04]  /*12f0*/  FMUL.FTZ R78, R48, UR8 ;  /* 0x00000008304e7c20 */ /* 0x000fc80008410000 */
[----:B------:R-:W-:-:S07]  /*1300*/  @P2 FADD.FTZ R78, R49, R78 ;  /* 0x0000004e314e2221 */ /* 0x000fce0000010000 */
.L_x_323:
[----:B------:R-:W-:Y:S05]  /*1310*/  BSYNC B1 ;  /* 0x0000000000017941 */ /* 0x000fea0003800000 */
.L_x_321:
[----:B------:R-:W-:Y:S04]  /*1320*/  BSSY B1, `(.L_x_324) ;  /* 0x000000a000017945 */ /* 0x000fe80003800000 */
[----:B------:R-:W-:Y:S05]  /*1330*/  @P3 BRA `(.L_x_325) ;  /* 0x0000000000103947 */ /* 0x000fea0003800000 */
[----:B------:R-:W-:Y:S01]  /*1340*/  MOV R79, RZ ;  /* 0x000000ff004f7202 */ /* 0x000fe20000000f00 */
[----:B------:R-:W-:Y:S06]  /*1350*/  @!P2 BRA `(.L_x_326) ;  /* 0x000000000018a947 */ /* 0x000fec0003800000 */
[----:B-----5:R-:W-:Y:S01]  /*1360*/  IMAD.U32 R79, R46, 0x10000, RZ ;  /* 0x000100002e4f7824 */ /* 0x020fe200078e00ff */
[----:B------:R-:W-:Y:S06]  /*1370*/  BRA `(.L_x_326) ;  /* 0x0000000000107947 */ /* 0x000fec0003800000 */
.L_x_325:
[----:B-----5:R-:W-:Y:S02]  /*1380*/  SHF.L.U32 R79, R42, 0x10, RZ ;  /* 0x000000102a4f7819 */ /* 0x020fe400000006ff */
[----:B------:R-:W-:-:S03]  /*1390*/  @P2 SHF.L.U32 R48, R46, 0x10, RZ ;  /* 0x000000102e302819 */ /* 0x000fc600000006ff */
[----:B------:R-:W-:-:S04]  /*13a0*/  FMUL.FTZ R79, R79, UR8 ;  /* 0x000000084f4f7c20 */ /* 0x000fc80008410000 */
[----:B------:R-:W-:-:S07]  /*13b0*/  @P2 FADD.FTZ R79, R48, R79 ;  /* 0x0000004f304f2221 */ /* 0x000fce0000010000 */
.L_x_326:
[----:B------:R-:W-:Y:S05]  /*13c0*/  BSYNC B1 ;  /* 0x0000000000017941 */ /* 0x000fea0003800000 */
.L_x_324:
[----:B------:R-:W-:Y:S04]  /*13d0*/  BSSY B1, `(.L_x_327) ;  /* 0x000000d000017945 */ /* 0x000fe80003800000 */
[----:B------:R-:W-:Y:S05]  /*13e0*/  @P3 BRA `(.L_x_328) ;  /* 0x0000000000143947 */ /* 0x000fea0003800000 */
[----:B------:R-:W-:Y:S01]  /*13f0*/  HFMA2.MMA R76, -RZ, RZ, 0, 0 ;  /* 0x00000000ff4c7435 */ /* 0x000fe200000001ff */
[----:B------:R-:W-:Y:S10]  /*1400*/  @!P2 BRA `(.L_x_329) ;  /* 0x000000000024a947 */ /* 0x000ff40003800000 */
[----:B-----5:R-:W-:-:S04]  /*1410*/  PRMT R76, R46, 0x7632, R76 ;  /* 0x000076322e4c7816 */ /* 0x020fc8000000004c */
[----:B------:R-:W-:Y:S01]  /*1420*/  SHF.L.U32 R76, R76, 0x10, RZ ;  /* 0x000000104c4c7819 */ /* 0x000fe200000006ff */
[----:B------:R-:W-:Y:S06]  /*1430*/  BRA `(.L_x_329) ;  /* 0x0000000000187947 */ /* 0x000fec0003800000 */
.L_x_328:
[----:B-----5:R-:W-:Y:S02]  /*1440*/  PRMT R48, R42, 0x7632, R48 ;  /* 0x000076322a307816 */ /* 0x020fe40000000030 */
[----:B------:R-:W-:Y:S02]  /*1450*/  @P2 PRMT R49, R46, 0x7632, R49 ;  /* 0x000076322e312816 */ /* 0x000fe40000000031 */
[----:B------:R-:W-:Y:S02]  /*1460*/  SHF.L.U32 R48, R48, 0x10, RZ ;  /* 0x0000001030307819 */ /* 0x000fe400000006ff */
[----:B------:R-:W-:-:S03]  /*1470*/  @P2 SHF.L.U32 R49, R49, 0x10, RZ ;  /* 0x0000001031312819 */ /* 0x000fc600000006ff */
[----:B------:R-:W-:-:S04]  /*1480*/  FMUL.FTZ R76, R48, UR8 ;  /* 0x00000008304c7c20 */ /* 0x000fc80008410000 */
[----:B------:R-:W-:-:S07]  /*1490*/  @P2 FADD.FTZ R76, R49, R76 ;  /* 0x0000004c314c2221 */ /* 0x000fce0000010000 */
.L_x_329:
[----:B------:R-:W-:Y:S05]  /*14a0*/  BSYNC B1 ;  /* 0x0000000000017941 */ /* 0x000fea0003800000 */
.L_x_327:
[----:B------:R-:W-:Y:S04]  /*14b0*/  BSSY B1, `(.L_x_330) ;  /* 0x000000a000017945 */ /* 0x000fe80003800000 */
[----:B------:R-:W-:Y:S05]  /*14c0*/  @P3 BRA `(.L_x_331) ;  /* 0x0000000000103947 */ /* 0x000fea0003800000 */
[----:B------:R-:W-:Y:S01]  /*14d0*/  IMAD.MOV.U32 R77, RZ, RZ, RZ ;  /* 0x000000ffff4d7224 */ /* 0x000fe200078e00ff */
[----:B------:R-:W-:Y:S06]  /*14e0*/  @!P2 BRA `(.L_x_332) ;  /* 0x000000000018a947 */ /* 0x000fec0003800000 */
[----:B-----5:R-:W-:Y:S01]  /*14f0*/  SHF.L.U32 R77, R47, 0x10, RZ ;  /* 0x000000102f4d7819 */ /* 0x020fe200000006ff */
[----:B------:R-:W-:Y:S06]  /*1500*/  BRA `(.L_x_332) ;  /* 0x0000000000107947 */ /* 0x000fec0003800000 */
.L_x_331:
[----:B-----5:R-:W-:Y:S02]  /*1510*/  SHF.L.U32 R77, R43, 0x10, RZ ;  /* 0x000000102b4d7819 */ /* 0x020fe400000006ff */
[----:B------:R-:W-:-:S03]  /*1520*/  @P2 SHF.L.U32 R48, R47, 0x10, RZ ;  /* 0x000000102f302819 */ /* 0x000fc600000006ff */
[----:B------:R-:W-:-:S04]  /*1530*/  FMUL.FTZ R77, R77, UR8 ;  /* 0x000000084d4d7c20 */ /* 0x000fc80008410000 */
[----:B------:R-:W-:-:S07]  /*1540*/  @P2 FADD.FTZ R77, R48, R77 ;  /* 0x0000004d304d2221 */ /* 0x000fce0000010000 */
.L_x_332:
[----:B------:R-:W-:Y:S05]  /*1550*/  BSYNC B1 ;  /* 0x0000000000017941 */ /* 0x000fea0003800000 */
.L_x_330:
[----:B------:R-:W-:Y:S04]  /*1560*/  BSSY B1, `(.L_x_333) ;  /* 0x000000d000017945 */ /* 0x000fe80003800000 */
[----:B------:R-:W-:Y:S05]  /*1570*/  @P3 BRA `(.L_x_334) ;  /* 0x0000000000143947 */ /* 0x000fea0003800000 */
[----:B------:R-:W-:Y:S01]  /*1580*/  MOV R74, RZ ;  /* 0x000000ff004a7202 */ /* 0x000fe20000000f00 */
[----:B------:R-:W-:Y:S06]  /*1590*/  @!P2 BRA `(.L_x_335) ;  /* 0x000000000024a947 */ /* 0x000fec0003800000 */
[----:B-----5:R-:W-:-:S04]  /*15a0*/  PRMT R74, R47, 0x7632, R74 ;  /* 0x000076322f4a7816 */ /* 0x020fc8000000004a */
[----:B------:R-:W-:Y:S01]  /*15b0*/  SHF.L.U32 R74, R74, 0x10, RZ ;  /* 0x000000104a4a7819 */ /* 0x000fe200000006ff */
[----:B------:R-:W-:Y:S06]  /*15c0*/  BRA `(.L_x_335) ;  /* 0x0000000000187947 */ /* 0x000fec0003800000 */
.L_x_334:
[----:B-----5:R-:W-:Y:S02]  /*15d0*/  PRMT R48, R43, 0x7632, R48 ;  /* 0x000076322b307816 */ /* 0x020fe40000000030 */
[----:B------:R-:W-:Y:S02]  /*15e0*/  @P2 PRMT R49, R47, 0x7632, R49 ;  /* 0x000076322f312816 */ /* 0x000fe40000000031 */
[----:B------:R-:W-:-:S03]  /*15f0*/  SHF.L.U32 R48, R48, 0x10, RZ ;  /* 0x0000001030307819 */ /* 0x000fc600000006ff */
[----:B------:R-:W-:Y:S02]  /*1600*/  @P2 IMAD.U32 R49, R49, 0x10000, RZ ;  /* 0x0001000031312824 */ /* 0x000fe400078e00ff */
[----:B------:R-:W-:-:S04]  /*1610*/  FMUL.FTZ R74, R48, UR8 ;  /* 0x00000008304a7c20 */ /* 0x000fc80008410000 */
[----:B------:R-:W-:-:S07]  /*1620*/  @P2 FADD.FTZ R74, R49, R74 ;  /* 0x0000004a314a2221 */ /* 0x000fce0000010000 */
.L_x_335:
[----:B------:R-:W-:Y:S05]  /*1630*/  BSYNC B1 ;  /* 0x0000000000017941 */ /* 0x000fea0003800000 */
.L_x_333:
[----:B------:R-:W0:Y:S01]  /*1640*/  LDC.64 R146, c[0x0][0x238] ;  /* 0x00008e00ff927b82 */ /* 0x000e220000000a00 */
[----:B------:R-:W-:Y:S02]  /*1650*/  F2FP.BF16.F32.PACK_AB R51, R74, R77 ;  /* 0x0000004d4a33723e */ /* 0x000fe400000010ff */
[----:B------:R-:W-:Y:S02]  /*1660*/  F2FP.BF16.F32.PACK_AB R50, R76, R79 ;  /* 0x0000004f4c32723e */ /* 0x000fe400000010ff */
[----:B------:R-:W-:Y:S02]  /*1670*/  F2FP.BF16.F32.PACK_AB R49, R78, R81 ;  /* 0x000000514e31723e */ /* 0x000fe400000010ff */
[----:B------:R-:W-:Y:S02]  /*1680*/  F2FP.BF16.F32.PACK_AB R48, R80, R83 ;  /* 0x000000535030723e */ /* 0x000fe400000010ff */
[----:B------:R-:W-:Y:S01]  /*1690*/  IADD3 R149, R149, 0x20, RZ ;  /* 0x0000002095957810 */ /* 0x000fe20007ffe0ff */
[C---:B0-----:R-:W-:Y:S01]  /*16a0*/  IMAD.WIDE.U32 R146, R145.reuse, 0x10, R146 ;  /* 0x0000001091927825 */ /* 0x041fe200078e0092 */
[----:B------:R-:W-:-:S04]  /*16b0*/  IADD3 R145, R145, 0x20, RZ ;  /* 0x0000002091917810 */ /* 0x000fc80007ffe0ff */
[----:B------:R0:W-:Y:S03]  /*16c0*/  STG.E.128 desc[UR4][R146.64], R48 ;  /* 0x0000003092007986 */ /* 0x0001e6000c101d04 */
.L_x_311:
[----:B------:R-:W-:Y:S05]  /*16d0*/  BSYNC B0 ;  /* 0x0000000000007941 */ /* 0x000fea0003800000 */
.L_x_310:
[----:B------:R-:W-:Y:S01]  /*16e0*/  ISETP.NE.AND P2, PT, R32, RZ, PT ;  /* 0x000000ff2000720c */ /* 0x000fe20003f45270 */
[----:B------:R-:W-:-:S12]  /*16f0*/  BSSY B0, `(.L_x_336) ;  /* 0x0000078000007945 */ /* 0x000fd80003800000 */
[----:B------:R-:W-:Y:S05]  /*1700*/  @!P2 BRA `(.L_x_337) ;  /* 0x0000000400d8a947 */ /* 0x000fea0003800000 */
[----:B------:R-:W-:Y:S01]  /*1710*/  ISETP.NE.U32.AND P2, PT, RZ, UR6, PT ;  /* 0x00000006ff007c0c */ /* 0x000fe2000bf45070 */
[----:B0-----:R-:W0:Y:S03]  /*1720*/  @P1 LDC.64 R50, c[0x0][0x220] ;  /* 0x00008800ff321b82 */ /* 0x001e260000000a00 */
[----:B------:R-:W-:-:S13]  /*1730*/  ISETP.NE.AND.EX P2, PT, RZ, UR7, PT, P2 ;  /* 0x00000007ff007c0c */ /* 0x000fda000bf45320 */
[----:B------:R-:W1:Y:S01]  /*1740*/  @P2 LDC.64 R48, c[0x0][0x230] ;  /* 0x00008c00ff302b82 */ /* 0x000e620000000a00 */
[----:B0-----:R-:W-:-:S05]  /*1750*/  @P1 IMAD.WIDE.U32 R50, R149, 0x10, R50 ;  /* 0x0000001095321825 */ /* 0x001fca00078e0032 */
[----:B-----5:R0:W5:Y:S01]  /*1760*/  @P1 LDG.E.128 R40, desc[UR4][R50.64] ;  /* 0x0000000432281981 */ /* 0x020162000c1e1d00 */
[----:B-1----:R-:W-:-:S05]  /*1770*/  @P2 IMAD.WIDE.U32 R48, R145, 0x10, R48 ;  /* 0x0000001091302825 */ /* 0x002fca00078e0030 */
[----:B------:R0:W5:Y:S01]  /*1780*/  @P2 LDG.E.128 R44, desc[UR4][R48.64] ;  /* 0x00000004302c2981 */ /* 0x000162000c1e1d00 */
[----:B------:R-:W-:Y:S01]  /*1790*/  ISETP.GT.AND P3, PT, R148, RZ, PT ;  /* 0x000000ff9400720c */ /* 0x000fe20003f64270 */
[----:B------:R-:W-:-:S12]  /*17a0*/  BSSY B1, `(.L_x_338) ;  /* 0x000000a000017945 */ /* 0x000fd80003800000 */
[----:B0-----:R-:W-:Y:S05]  /*17b0*/  @P3 BRA `(.L_x_339) ;  /* 0x0000000000103947 */ /* 0x001fea0003800000 */
[----:B------:R-:W-:Y:S01]  /*17c0*/  HFMA2.MMA R75, -RZ, RZ, 0, 0 ;  /* 0x00000000ff4b7435 */ /* 0x000fe200000001ff */
[----:B------:R-:W-:Y:S10]  /*17d0*/  @!P2 BRA `(.L_x_340) ;  /* 0x000000000018a947 */ /* 0x000ff40003800000 */
[----:B-----5:R-:W-:Y:S01]  /*17e0*/  SHF.L.U32 R75, R44, 0x10, RZ ;  /* 0x000000102c4b7819 */ /* 0x020fe200000006ff */
[----:B------:R-:W-:Y:S06]  /*17f0*/  BRA `(.L_x_340) ;  /* 0x0000000000107947 */ /* 0x000fec0003800000 */
.L_x_339:
[----:B-----5:R-:W-:Y:S02]  /*1800*/  SHF.L.U32 R75, R40, 0x10, RZ ;  /* 0x00000010284b7819 */ /* 0x020fe400000006ff */
[----:B------:R-:W-:-:S03]  /*1810*/  @P2 SHF.L.U32 R48, R44, 0x10, RZ ;  /* 0x000000102c302819 */ /* 0x000fc600000006ff */
[----:B------:R-:W-:-:S04]  /*1820*/  FMUL.FTZ R75, R75, UR8 ;  /* 0x000000084b4b7c20 */ /* 0x000fc80008410000 */
[----:B------:R-:W-:-:S07]  /*1830*/  @P2 FADD.FTZ R75, R48, R75 ;  /* 0x0000004b304b2221 */ /* 0x000fce0000010000 */
.L_x_340:
[----:B------:R-:W-:Y:S05]  /*1840*/  BSYNC B1 ;  /* 0x0000000000017941 */ /* 0x000fea0003800000 */
.L_x_338:
[----:B------:R-:W-:Y:S04]  /*1850*/  BSSY B1, `(.L_x_341) ;  /* 0x000000d000017945 */ /* 0x000fe80003800000 */
[----:B------:R-:W-:Y:S05]  /*1860*/  @P3 BRA `(.L_x_342) ;  /* 0x0000000000143947 */ /* 0x000fea0003800000 */
[----:B------:R-:W-:Y:S01]  /*1870*/  IMAD.MOV.U32 R72, RZ, RZ, RZ ;  /* 0x000000ffff487224 */ /* 0x000fe200078e00ff */
[----:B------:R-:W-:Y:S06]  /*1880*/  @!P2 BRA `(.L_x_343) ;  /* 0x000000000024a947 */ /* 0x000fec0003800000 */
[----:B-----5:R-:W-:-:S04]  /*1890*/  PRMT R72, R44, 0x7632, R72 ;  /* 0x000076322c487816 */ /* 0x020fc80000000048 */
[----:B------:R-:W-:Y:S01]  /*18a0*/  SHF.L.U32 R72, R72, 0x10, RZ ;  /* 0x0000001048487819 */ /* 0x000fe200000006ff */
[----:B------:R-:W-:Y:S06]  /*18b0*/  BRA `(.L_x_343) ;  /* 0x0000000000187947 */ /* 0x000fec0003800000 */
.L_x_342:
[----:B-----5:R-:W-:Y:S02]  /*18c0*/  PRMT R48, R40, 0x7632, R48 ;  /* 0x0000763228307816 */ /* 0x020fe40000000030 */
[----:B------:R-:W-:Y:S02]  /*18d0*/  @P2 PRMT R49, R44, 0x7632, R49 ;  /* 0x000076322c312816 */ /* 0x000fe40000000031 */
[----:B------:R-:W-:Y:S02]  /*18e0*/  SHF.L.U32 R48, R48, 0x10, RZ ;  /* 0x0000001030307819 */ /* 0x000fe400000006ff */
[----:B------:R-:W-:-:S03]  /*18f0*/  @P2 SHF.L.U32 R49, R49, 0x10, RZ ;  /* 0x0000001031312819 */ /* 0x000fc600000006ff */
[----:B------:R-:W-:-:S04]  /*1900*/  FMUL.FTZ R72, R48, UR8 ;  /* 0x0000000830487c20 */ /* 0x000fc80008410000 */
[----:B------:R-:W-:-:S07]  /*1910*/  @P2 FADD.FTZ R72, R49, R72 ;  /* 0x0000004831482221 */ /* 0x000fce0000010000 */
.L_x_343:
[----:B------:R-:W-:Y:S05]  /*1920*/  BSYNC B1 ;  /* 0x0000000000017941 */ /* 0x000fea0003800000 */
.L_x_341:
[----:B------:R-:W-:Y:S04]  /*1930*/  BSSY B1, `(.L_x_344) ;  /* 0x000000a000017945 */ /* 0x000fe80003800000 */
[----:B------:R-:W-:Y:S05]  /*1940*/  @P3 BRA `(.L_x_345) ;  /* 0x0000000000103947 */ /* 0x000fea0003800000 */
[----:B------:R-:W-:Y:S01]  /*1950*/  MOV R73, RZ ;  /* 0x000000ff00497202 */ /* 0x000fe20000000f00 */
[----:B------:R-:W-:Y:S06]  /*1960*/  @!P2 BRA `(.L_x_346) ;  /* 0x000000000018a947 */ /* 0x000fec0003800000 */
[----:B-----5:R-:W-:Y:S01]  /*1970*/  SHF.L.U32 R73, R45, 0x10, RZ ;  /* 0x000000102d497819 */ /* 0x020fe200000006ff */
[----:B------:R-:W-:Y:S06]  /*1980*/  BRA `(.L_x_346) ;  /* 0x0000000000107947 */ /* 0x000fec0003800000 */
.L_x_345:
[----:B-----5:R-:W-:Y:S01]  /*1990*/  SHF.L.U32 R73, R41, 0x10, RZ ;  /* 0x0000001029497819 */ /* 0x020fe200000006ff */
[----:B------:R-:W-:-:S04]  /*19a0*/  @P2 IMAD.U32 R48, R45, 0x10000, RZ ;  /* 0x000100002d302824 */ /* 0x000fc800078e00ff */
[----:B------:R-:W-:-:S04]  /*19b0*/  FMUL.FTZ R73, R73, UR8 ;  /* 0x0000000849497c20 */ /* 0x000fc80008410000 */
[----:B------:R-:W-:-:S07]  /*19c0*/  @P2 FADD.FTZ R73, R48, R73 ;  /* 0x0000004930492221 */ /* 0x000fce0000010000 */
.L_x_346:
[----:B------:R-:W-:Y:S05]  /*19d0*/  BSYNC B1 ;  /* 0x0000000000017941 */ /* 0x000fea0003800000 */
.L_x_344:
[----:B------:R-:W-:Y:S04]  /*19e0*/  BSSY B1, `(.L_x_347) ;  /* 0x000000d000017945 */ /* 0x000fe80003800000 */
[----:B------:R-:W-:Y:S05]  /*19f0*/  @P3 BRA `(.L_x_348) ;  /* 0x0000000000143947 */ /* 0x000fea0003800000 */
[----:B------:R-:W-:Y:S01]  /*1a00*/  HFMA2.MMA R70, -RZ, RZ, 0, 0 ;  /* 0x00000000ff467435 */ /* 0x000fe200000001ff */
[----:B------:R-:W-:Y:S10]  /*1a10*/  @!P2 BRA `(.L_x_349) ;  /* 0x000000000024a947 */ /* 0x000ff40003800000 */
[----:B-----5:R-:W-:-:S04]  /*1a20*/  PRMT R70, R45, 0x7632, R70 ;  /* 0x000076322d467816 */ /* 0x020fc80000000046 */
[----:B------:R-:W-:Y:S01]  /*1a30*/  SHF.L.U32 R70, R70, 0x10, RZ ;  /* 0x0000001046467819 */ /* 0x000fe200000006ff */
[----:B------:R-:W-:Y:S06]  /*1a40*/  BRA `(.L_x_349) ;  /* 0x0000000000187947 */ /* 0x000fec0003800000 */
.L_x_348:
[----:B-----5:R-:W-:Y:S02]  /*1a50*/  PRMT R48, R41, 0x7632, R48 ;  /* 0x0000763229307816 */ /* 0x020fe40000000030 */
[----:B------:R-:W-:Y:S02]  /*1a60*/  @P2 PRMT R49, R45, 0x7632, R49 ;  /* 0x000076322d312816 */ /* 0x000fe40000000031 */
[----:B------:R-:W-:Y:S02]  /*1a70*/  SHF.L.U32 R48, R48, 0x10, RZ ;  /* 0x0000001030307819 */ /* 0x000fe400000006ff */
[----:B------:R-:W-:-:S03]  /*1a80*/  @P2 SHF.L.U32 R49, R49, 0x10, RZ ;  /* 0x0000001031312819 */ /* 0x000fc600000006ff */
[----:B------:R-:W-:-:S04]  /*1a90*/  FMUL.FTZ R70, R48, UR8 ;  /* 0x0000000830467c20 */ /* 0x000fc80008410000 */
[----:B------:R-:W-:-:S07]  /*1aa0*/  @P2 FADD.FTZ R70, R49, R70 ;  /* 0x0000004631462221 */ /* 0x000fce0000010000 */
.L_x_349:
[----:B------:R-:W-:Y:S05]  /*1ab0*/  BSYNC B1 ;  /* 0x0000000000017941 */ /* 0x000fea0003800000 */
.L_x_347:
[----:B------:R-:W-:Y:S04]  /*1ac0*/  BSSY B1, `(.L_x_350) ;  /* 0x000000a000017945 */ /* 0x000fe80003800000 */
[----:B------:R-:W-:Y:S05]  /*1ad0*/  @P3 BRA `(.L_x_351) ;  /* 0x0000000000103947 */ /* 0x000fea0003800000 */
[----:B------:R-:W-:Y:S01]  /*1ae0*/  MOV R71, RZ ;  /* 0x000000ff00477202 */ /* 0x000fe20000000f00 */
[----:B------:R-:W-:Y:S06]  /*1af0*/  @!P2 BRA `(.L_x_352) ;  /* 0x000000000018a947 */ /* 0x000fec0003800000 */
[----:B-----5:R-:W-:Y:S01]  /*1b00*/  SHF.L.U32 R71, R46, 0x10, RZ ;  /* 0x000000102e477819 */ /* 0x020fe200000006ff */
[----:B------:R-:W-:Y:S06]  /*1b10*/  BRA `(.L_x_352) ;  /* 0x0000000000107947 */ /* 0x000fec0003800000 */
.L_x_351:
[----:B-----5:R-:W-:Y:S01]  /*1b20*/  IMAD.U32 R71, R42, 0x10000, RZ ;  /* 0x000100002a477824 */ /* 0x020fe200078e00ff */
[----:B------:R-:W-:-:S03]  /*1b30*/  @P2 SHF.L.U32 R48, R46, 0x10, RZ ;  /* 0x000000102e302819 */ /* 0x000fc600000006ff */
[----:B------:R-:W-:-:S04]  /*1b40*/  FMUL.FTZ R71, R71, UR8 ;  /* 0x0000000847477c20 */ /* 0x000fc80008410000 */
[----:B------:R-:W-:-:S07]  /*1b50*/  @P2 FADD.FTZ R71, R48, R71 ;  /* 0x0000004730472221 */ /* 0x000fce0000010000 */
.L_x_352:
[----:B------:R-:W-:Y:S05]  /*1b60*/  BSYNC B1 ;  /* 0x0000000000017941 */ /* 0x000fea0003800000 */
.L_x_350:
[----:B------:R-:W-:Y:S04]  /*1b70*/  BSSY B1, `(.L_x_353) ;  /* 0x000000d000017945 */ /* 0x000fe80003800000 */
[----:B------:R-:W-:Y:S05]  /*1b80*/  @P3 BRA `(.L_x_354) ;  /* 0x0000000000143947 */ /* 0x000fea0003800000 */
[----:B------:R-:W-:Y:S01]  /*1b90*/  HFMA2.MMA R68, -RZ, RZ, 0, 0 ;  /* 0x00000000ff447435 */ /* 0x000fe200000001ff */
[----:B------:R-:W-:Y:S10]  /*1ba0*/  @!P2 BRA `(.L_x_355) ;  /* 0x000000000024a947 */ /* 0x000ff40003800000 */
[----:B-----5:R-:W-:-:S04]  /*1bb0*/  PRMT R68, R46, 0x7632, R68 ;  /* 0x000076322e447816 */ /* 0x020fc80000000044 */
[----:B------:R-:W-:Y:S01]  /*1bc0*/  SHF.L.U32 R68, R68, 0x10, RZ ;  /* 0x0000001044447819 */ /* 0x000fe200000006ff */
[----:B------:R-:W-:Y:S06]  /*1bd0*/  BRA `(.L_x_355) ;  /* 0x0000000000187947 */ /* 0x000fec0003800000 */
.L_x_354:
[----:B-----5:R-:W-:Y:S02]  /*1be0*/  PRMT R48, R42, 0x7632, R48 ;  /* 0x000076322a307816 */ /* 0x020fe40000000030 */
[----:B------:R-:W-:Y:S02]  /*1bf0*/  @P2 PRMT R49, R46, 0x7632, R49 ;  /* 0x000076322e312816 */ /* 0x000fe40000000031 */
[----:B------:R-:W-:Y:S02]  /*1c00*/  SHF.L.U32 R48, R48, 0x10, RZ ;  /* 0x0000001030307819 */ /* 0x000fe400000006ff */
[----:B------:R-:W-:-:S03]  /*1c10*/  @P2 SHF.L.U32 R49, R49, 0x10, RZ ;  /* 0x0000001031312819 */ /* 0x000fc600000006ff */
[----:B------:R-:W-:-:S04]  /*1c20*/  FMUL.FTZ R68, R48, UR8 ;  /* 0x0000000830447c20 */ /* 0x000fc80008410000 */
[----:B------:R-:W-:-:S07]  /*1c30*/  @P2 FADD.FTZ R68, R49, R68 ;  /* 0x0000004431442221 */ /* 0x000fce0000010000 */
.L_x_355:
[----:B------:R-:W-:Y:S05]  /*1c40*/  BSYNC B1 ;  /* 0x0000000000017941 */ /* 0x000fea0003800000 */
.L_x_353:
[----:B------:R-:W-:Y:S04]  /*1c50*/  BSSY B1, `(.L_x_356) ;  /* 0x000000a000017945 */ /* 0x000fe80003800000 */
[----:B------:R-:W-:Y:S05]  /*1c60*/  @P3 BRA `(.L_x_357) ;  /* 0x0000000000103947 */ /* 0x000fea0003800000 */
[----:B------:R-:W-:Y:S01]  /*1c70*/  MOV R69, RZ ;  /* 0x000000ff00457202 */ /* 0x000fe20000000f00 */
[----:B------:R-:W-:Y:S06]  /*1c80*/  @!P2 BRA `(.L_x_358) ;  /* 0x000000000018a947 */ /* 0x000fec0003800000 */
[----:B-----5:R-:W-:Y:S01]  /*1c90*/  IMAD.U32 R69, R47, 0x10000, RZ ;  /* 0x000100002f457824 */ /* 0x020fe200078e00ff */
[----:B------:R-:W-:Y:S06]  /*1ca0*/  BRA `(.L_x_358) ;  /* 0x0000000000107947 */ /* 0x000fec0003800000 */
.L_x_357:
[----:B-----5:R-:W-:Y:S02]  /*1cb0*/  SHF.L.U32 R69, R43, 0x10, RZ ;  /* 0x000000102b457819 */ /* 0x020fe400000006ff */
[----:B------:R-:W-:-:S03]  /*1cc0*/  @P2 SHF.L.U32 R48, R47, 0x10, RZ ;  /* 0x000000102f302819 */ /* 0x000fc600000006ff */
[----:B------:R-:W-:-:S04]  /*1cd0*/  FMUL.FTZ R69, R69, UR8 ;  /* 0x0000000845457c20 */ /* 0x000fc80008410000 */
[----:B------:R-:W-:-:S07]  /*1ce0*/  @P2 FADD.FTZ R69, R48, R69 ;  /* 0x0000004530452221 */ /* 0x000fce0000010000 */
.L_x_358:
[----:B------:R-:W-:Y:S05]  /*1cf0*/  BSYNC B1 ;  /* 0x0000000000017941 */ /* 0x000fea0003800000 */
.L_x_356:
[----:B------:R-:W-:Y:S04]  /*1d00*/  BSSY B1, `(.L_x_359) ;  /* 0x000000d000017945 */ /* 0x000fe80003800000 */
[----:B------:R-:W-:Y:S05]  /*1d10*/  @P3 BRA `(.L_x_360) ;  /* 0x0000000000143947 */ /* 0x000fea0003800000 */
[----:B------:R-:W-:Y:S01]  /*1d20*/  HFMA2.MMA R66, -RZ, RZ, 0, 0 ;  /* 0x00000000ff427435 */ /* 0x000fe200000001ff */
[----:B------:R-:W-:Y:S10]  /*1d30*/  @!P2 BRA `(.L_x_361) ;  /* 0x000000000024a947 */ /* 0x000ff40003800000 */
[----:B-----5:R-:W-:-:S04]  /*1d40*/  PRMT R66, R47, 0x7632, R66 ;  /* 0x000076322f427816 */ /* 0x020fc80000000042 */
[----:B------:R-:W-:Y:S01]  /*1d50*/  SHF.L.U32 R66, R66, 0x10, RZ ;  /* 0x0000001042427819 */ /* 0x000fe200000006ff */
[----:B------:R-:W-:Y:S06]  /*1d60*/  BRA `(.L_x_361) ;  /* 0x0000000000187947 */ /* 0x000fec0003800000 */
.L_x_360:
[----:B-----5:R-:W-:Y:S02]  /*1d70*/  PRMT R48, R43, 0x7632, R48 ;  /* 0x000076322b307816 */ /* 0x020fe40000000030 */
[----:B------:R-:W-:Y:S02]  /*1d80*/  @P2 PRMT R49, R47, 0x7632, R49 ;  /* 0x000076322f312816 */ /* 0x000fe40000000031 */
[----:B------:R-:W-:Y:S02]  /*1d90*/  SHF.L.U32 R48, R48, 0x10, RZ ;  /* 0x0000001030307819 */ /* 0x000fe400000006ff */
[----:B------:R-:W-:-:S03]  /*1da0*/  @P2 SHF.L.U32 R49, R49, 0x10, RZ ;  /* 0x0000001031312819 */ /* 0x000fc600000006ff */
[----:B------:R-:W-:-:S04]  /*1db0*/  FMUL.FTZ R66, R48, UR8 ;  /* 0x0000000830427c20 */ /* 0x000fc80008410000 */
[----:B------:R-:W-:-:S07]  /*1dc0*/  @P2 FADD.FTZ R66, R49, R66 ;  /* 0x0000004231422221 */ /* 0x000fce0000010000 */
.L_x_361:
[----:B------:R-:W-:Y:S05]  /*1dd0*/  BSYNC B1 ;  /* 0x0000000000017941 */ /* 0x000fea0003800000 */
.L_x_359:
[----:B------:R-:W0:Y:S01]  /*1de0*/  LDC.64 R146, c[0x0][0x238] ;  /* 0x00008e00ff927b82 */ /* 0x000e220000000a00 */
[----:B------:R-:W-:Y:S01]  /*1df0*/  F2FP.BF16.F32.PACK_AB R51, R66, R69 ;  /* 0x000000454233723e */ /* 0x000fe200000010ff */
[----:B------:R-:W-:Y:S01]  /*1e00*/  VIADD R149, R149, 0x20 ;  /* 0x0000002095957836 */ /* 0x000fe20000000000 */
[----:B------:R-:W-:Y:S02]  /*1e10*/  F2FP.BF16.F32.PACK_AB R50, R68, R71 ;  /* 0x000000474432723e */ /* 0x000fe400000010ff */
[----:B------:R-:W-:Y:S02]  /*1e20*/  F2FP.BF16.F32.PACK_AB R49, R70, R73 ;  /* 0x000000494631723e */ /* 0x000fe400000010ff */
[----:B------:R-:W-:Y:S01]  /*1e30*/  F2FP.BF16.F32.PACK_AB R48, R72, R75 ;  /* 0x0000004b4830723e */ /* 0x000fe200000010ff */
[C---:B0-----:R-:W-:Y:S01]  /*1e40*/  IMAD.WIDE.U32 R146, R145.reuse, 0x10, R146 ;  /* 0x0000001091927825 */ /* 0x041fe200078e0092 */
[----:B------:R-:W-:-:S04]  /*1e50*/  IADD3 R145, R145, 0x20, RZ ;  /* 0x0000002091917810 */ /* 0x000fc80007ffe0ff */
[----:B------:R1:W-:Y:S03]  /*1e60*/  STG.E.128 desc[UR4][R146.64], R48 ;  /* 0x0000003092007986 */ /* 0x0003e6000c101d04 */
.L_x_337:
[----:B------:R-:W-:Y:S05]  /*1e70*/  BSYNC B0 ;  /* 0x0000000000007941 */ /* 0x000fea0003800000 */
.L_x_336:
[----:B------:R-:W-:Y:S01]  /*1e80*/  ISETP.NE.AND P2, PT, R33, RZ, PT ;  /* 0x000000ff2100720c */ /* 0x000fe20003f45270 */
[----:B------:R-:W-:-:S12]  /*1e90*/  BSSY B0, `(.L_x_362) ;  /* 0x0000078000007945 */ /* 0x000fd80003800000 */
[----:B------:R-:W-:Y:S05]  /*1ea0*/  @!P2 BRA `(.L_x_363) ;  /* 0x0000000400d8a947 */ /* 0x000fea0003800000 */
[----:B------:R-:W-:Y:S01]  /*1eb0*/  ISETP.NE.U32.AND P2, PT, RZ, UR6, PT ;  /* 0x00000006ff007c0c */ /* 0x000fe2000bf45070 */
[----:B01----:R-:W0:Y:S03]  /*1ec0*/  @P1 LDC.64 R50, c[0x0][0x220] ;  /* 0x00008800ff321b82 */ /* 0x003e260000000a00 */
        /* <DEDUP_REMOVED lines=13> */
.L_x_365:
[----:B-----5:R-:W-:Y:S02]  /*1fa0*/  SHF.L.U32 R67, R40, 0x10, RZ ;  /* 0x0000001028437819 */ /* 0x020fe400000006ff */
[----:B------:R-:W-:-:S03]  /*1fb0*/  @P2 SHF.L.U32 R48, R44, 0x10, RZ ;  /* 0x000000102c302819 */ /* 0x000fc600000006ff */
[----:B------:R-:W-:-:S04]  /*1fc0*/  FMUL.FTZ R67, R67, UR8 ;  /* 0x0000000843437c20 */ /* 0x000fc80008410000 */
[----:B------:R-:W-:-:S07]  /*1fd0*/  @P2 FADD.FTZ R67, R48, R67 ;  /* 0x0000004330432221 */ /* 0x000fce0000010000 */
.L_x_366:
[----:B------:R-:W-:Y:S05]  /*1fe0*/  BSYNC B1 ;  /* 0x0000000000017941 */ /* 0x000fea0003800000 */
.L_x_364:
[----:B------:R-:W-:Y:S04]  /*1ff0*/  BSSY B1, `(.L_x_367) ;  /* 0x000000d000017945 */ /* 0x000fe80003800000 */
[----:B------:R-:W-:Y:S05]  /*2000*/  @P3 BRA `(.L_x_368) ;  /* 0x0000000000143947 */ /* 0x000fea0003800000 */
[----:B------:R-:W-:Y:S01]  /*2010*/  HFMA2.MMA R64, -RZ, RZ, 0, 0 ;  /* 0x00000000ff407435 */ /* 0x000fe200000001ff */
[----:B------:R-:W-:Y:S10]  /*2020*/  @!P2 BRA `(.L_x_369) ;  /* 0x000000000024a947 */ /* 0x000ff40003800000 */
[----:B-----5:R-:W-:-:S05]  /*2030*/  PRMT R64, R44, 0x7632, R64 ;  /* 0x000076322c407816 */ /* 0x020fca0000000040 */
[----:B------:R-:W-:Y:S01]  /*2040*/  IMAD.U32 R64, R64, 0x10000, RZ ;  /* 0x0001000040407824 */ /* 0x000fe200078e00ff */
[----:B------:R-:W-:Y:S06]  /*2050*/  BRA `(.L_x_369) ;  /* 0x0000000000187947 */ /* 0x000fec0003800000 */
.L_x_368:
[----:B-----5:R-:W-:Y:S02]  /*2060*/  PRMT R48, R40, 0x7632, R48 ;  /* 0x0000763228307816 */ /* 0x020fe40000000030 */
[----:B------:R-:W-:Y:S02]  /*2070*/  @P2 PRMT R49, R44, 0x7632, R49 ;  /* 0x000076322c312816 */ /* 0x000fe40000000031 */
[----:B------:R-:W-:Y:S02]  /*2080*/  SHF.L.U32 R48, R48, 0x10, RZ ;  /* 0x0000001030307819 */ /* 0x000fe400000006ff */
[----:B------:R-:W-:-:S03]  /*2090*/  @P2 SHF.L.U32 R49, R49, 0x10, RZ ;  /* 0x0000001031312819 */ /* 0x000fc600000006ff */
[----:B------:R-:W-:-:S04]  /*20a0*/  FMUL.FTZ R64, R48, UR8 ;  /* 0x0000000830407c20 */ /* 0x000fc80008410000 */
[----:B------:R-:W-:-:S07]  /*20b0*/  @P2 FADD.FTZ R64, R49, R64 ;  /* 0x0000004031402221 */ /* 0x000fce0000010000 */
.L_x_369:
[----:B------:R-:W-:Y:S05]  /*20c0*/  BSYNC B1 ;  /* 0x0000000000017941 */ /* 0x000fea0003800000 */
.L_x_367:
[----:B------:R-:W-:Y:S04]  /*20d0*/  BSSY B1, `(.L_x_370) ;  /* 0x000000a000017945 */ /* 0x000fe80003800000 */
[----:B------:R-:W-:Y:S05]  /*20e0*/  @P3 BRA `(.L_x_371) ;  /* 0x0000000000103947 */ /* 0x000fea0003800000 */
[----:B------:R-:W-:Y:S01]  /*20f0*/  MOV R65, RZ ;  /* 0x000000ff00417202 */ /* 0x000fe20000000f00 */
[----:B------:R-:W-:Y:S06]  /*2100*/  @!P2 BRA `(.L_x_372) ;  /* 0x000000000018a947 */ /* 0x000fec0003800000 */
[----:B-----5:R-:W-:Y:S01]  /*2110*/  SHF.L.U32 R65, R45, 0x10, RZ ;  /* 0x000000102d417819 */ /* 0x020fe200000006ff */
[----:B------:R-:W-:Y:S06]  /*2120*/  BRA `(.L_x_372) ;  /* 0x0000000000107947 */ /* 0x000fec0003800000 */
.L_x_371:
[----:B-----5:R-:W-:Y:S02]  /*2130*/  SHF.L.U32 R65, R41, 0x10, RZ ;  /* 0x0000001029417819 */ /* 0x020fe400000006ff */
[----:B------:R-:W-:-:S03]  /*2140*/  @P2 SHF.L.U32 R48, R45, 0x10, RZ ;  /* 0x000000102d302819 */ /* 0x000fc600000006ff */
[----:B------:R-:W-:-:S04]  /*2150*/  FMUL.FTZ R65, R65, UR8 ;  /* 0x0000000841417c20 */ /* 0x000fc80008410000 */
[----:B------:R-:W-:-:S07]  /*2160*/  @P2 FADD.FTZ R65, R48, R65 ;  /* 0x0000004130412221 */ /* 0x000fce0000010000 */
.L_x_372:
[----:B------:R-:W-:Y:S05]  /*2170*/  BSYNC B1 ;  /* 0x0000000000017941 */ /* 0x000fea0003800000 */
.L_x_370:
[----:B------:R-:W-:Y:S04]  /*2180*/  BSSY B1, `(.L_x_373) ;  /* 0x000000d000017945 */ /* 0x000fe80003800000 */
[----:B------:R-:W-:Y:S05]  /*2190*/  @P3 BRA `(.L_x_374) ;  /* 0x0000000000143947 */ /* 0x000fea0003800000 */
[----:B------:R-:W-:Y:S01]  /*21a0*/  IMAD.MOV.U32 R62, RZ, RZ, RZ ;  /* 0x000000ffff3e7224 */ /* 0x000fe200078e00ff */
[----:B------:R-:W-:Y:S06]  /*21b0*/  @!P2 BRA `(.L_x_375) ;  /* 0x000000000024a947 */ /* 0x000fec0003800000 */
[----:B-----5:R-:W-:-:S04]  /*21c0*/  PRMT R62, R45, 0x7632, R62 ;  /* 0x000076322d3e7816 */ /* 0x020fc8000000003e */
[----:B------:R-:W-:Y:S01]  /*21d0*/  SHF.L.U32 R62, R62, 0x10, RZ ;  /* 0x000000103e3e7819 */ /* 0x000fe200000006ff */
[----:B------:R-:W-:Y:S06]  /*21e0*/  BRA `(.L_x_375) ;  /* 0x0000000000187947 */ /* 0x000fec0003800000 */
.L_x_374:
[----:B-----5:R-:W-:Y:S02]  /*21f0*/  PRMT R48, R41, 0x7632, R48 ;  /* 0x0000763229307816 */ /* 0x020fe40000000030 */
[----:B------:R-:W-:Y:S02]  /*2200*/  @P2 PRMT R49, R45, 0x7632, R49 ;  /* 0x000076322d312816 */ /* 0x000fe40000000031 */
[----:B------:R-:W-:Y:S02]  /*2210*/  SHF.L.U32 R48, R48, 0x10, RZ ;  /* 0x0000001030307819 */ /* 0x000fe400000006ff */
[----:B------:R-:W-:-:S03]  /*2220*/  @P2 SHF.L.U32 R49, R49, 0x10, RZ ;  /* 0x0000001031312819 */ /* 0x000fc600000006ff */
[----:B------:R-:W-:-:S04]  /*2230*/  FMUL.FTZ R62, R48, UR8 ;  /* 0x00000008303e7c20 */ /* 0x000fc80008410000 */
[----:B------:R-:W-:-:S07]  /*2240*/  @P2 FADD.FTZ R62, R49, R62 ;  /* 0x0000003e313e2221 */ /* 0x000fce0000010000 */
.L_x_375:
[----:B------:R-:W-:Y:S05]  /*2250*/  BSYNC B1 ;  /* 0x0000000000017941 */ /* 0x000fea0003800000 */
.L_x_373:
[----:B------:R-:W-:Y:S04]  /*2260*/  BSSY B1, `(.L_x_376) ;  /* 0x000000a000017945 */ /* 0x000fe80003800000 */
[----:B------:R-:W-:Y:S05]  /*2270*/  @P3 BRA `(.L_x_377) ;  /* 0x0000000000103947 */ /* 0x000fea0003800000 */
[----:B------:R-:W-:Y:S01]  /*2280*/  HFMA2.MMA R63, -RZ, RZ, 0, 0 ;  /* 0x00000000ff3f7435 */ /* 0x000fe200000001ff */
[----:B------:R-:W-:Y:S10]  /*2290*/  @!P2 BRA `(.L_x_378) ;  /* 0x000000000018a947 */ /* 0x000ff40003800000 */
[----:B-----5:R-:W-:Y:S01]  /*22a0*/  SHF.L.U32 R63, R46, 0x10, RZ ;  /* 0x000000102e3f7819 */ /* 0x020fe200000006ff */
[----:B------:R-:W-:Y:S06]  /*22b0*/  BRA `(.L_x_378) ;  /* 0x0000000000107947 */ /* 0x000fec0003800000 */
.L_x_377:
[----:B-----5:R-:W-:Y:S01]  /*22c0*/  SHF.L.U32 R63, R42, 0x10, RZ ;  /* 0x000000102a3f7819 */ /* 0x020fe200000006ff */
[----:B------:R-:W-:-:S04]  /*22d0*/  @P2 IMAD.U32 R48, R46, 0x10000, RZ ;  /* 0x000100002e302824 */ /* 0x000fc800078e00ff */
[----:B------:R-:W-:-:S04]  /*22e0*/  FMUL.FTZ R63, R63, UR8 ;  /* 0x000000083f3f7c20 */ /* 0x000fc80008410000 */
[----:B------:R-:W-:-:S07]  /*22f0*/  @P2 FADD.FTZ R63, R48, R63 ;  /* 0x0000003f303f2221 */ /* 0x000fce0000010000 */
.L_x_378:
[----:B------:R-:W-:Y:S05]  /*2300*/  BSYNC B1 ;  /* 0x0000000000017941 */ /* 0x000fea0003800000 */
.L_x_376:
[----:B------:R-:W-:Y:S04]  /*2310*/  BSSY B1, `(.L_x_379) ;  /* 0x000000d000017945 */ /* 0x000fe80003800000 */
[----:B------:R-:W-:Y:S05]  /*2320*/  @P3 BRA `(.L_x_380) ;  /* 0x0000000000143947 */ /* 0x000fea0003800000 */
[----:B------:R-:W-:Y:S01]  /*2330*/  MOV R60, RZ ;  /* 0x000000ff003c7202 */ /* 0x000fe20000000f00 */
[----:B------:R-:W-:Y:S06]  /*2340*/  @!P2 BRA `(.L_x_381) ;  /* 0x000000000024a947 */ /* 0x000fec0003800000 */
[----:B-----5:R-:W-:-:S04]  /*2350*/  PRMT R60, R46, 0x7632, R60 ;  /* 0x000076322e3c7816 */ /* 0x020fc8000000003c */
[----:B------:R-:W-:Y:S01]  /*2360*/  SHF.L.U32 R60, R60, 0x10, RZ ;  /* 0x000000103c3c7819 */ /* 0x000fe200000006ff */
[----:B------:R-:W-:Y:S06]  /*2370*/  BRA `(.L_x_381) ;  /* 0x0000000000187947 */ /* 0x000fec0003800000 */
.L_x_380:
[----:B-----5:R-:W-:Y:S02]  /*2380*/  PRMT R48, R42, 0x7632, R48 ;  /* 0x000076322a307816 */ /* 0x020fe40000000030 */
[----:B------:R-:W-:Y:S02]  /*2390*/  @P2 PRMT R49, R46, 0x7632, R49 ;  /* 0x000076322e312816 */ /* 0x000fe40000000031 */
[----:B------:R-:W-:Y:S02]  /*23a0*/  SHF.L.U32 R48, R48, 0x10, RZ ;  /* 0x0000001030307819 */ /* 0x000fe400000006ff */
[----:B------:R-:W-:-:S03]  /*23b0*/  @P2 SHF.L.U32 R49, R49, 0x10, RZ ;  /* 0x0000001031312819 */ /* 0x000fc600000006ff */
[----:B------:R-:W-:-:S04]  /*23c0*/  FMUL.FTZ R60, R48, UR8 ;  /* 0x00000008303c7c20 */ /* 0x000fc80008410000 */
[----:B------:R-:W-:-:S07]  /*23d0*/  @P2 FADD.FTZ R60, R49, R60 ;  /* 0x0000003c313c2221 */ /* 0x000fce0000010000 */
.L_x_381:
[----:B------:R-:W-:Y:S05]  /*23e0*/  BSYNC B1 ;  /* 0x0000000000017941 */ /* 0x000fea0003800000 */
.L_x_379:
[----:B------:R-:W-:Y:S04]  /*23f0*/  BSSY B1, `(.L_x_382) ;  /* 0x000000a000017945 */ /* 0x000fe80003800000 */
[----:B------:R-:W-:Y:S05]  /*2400*/  @P3 BRA `(.L_x_383) ;  /* 0x0000000000103947 */ /* 0x000fea0003800000 */
[----:B------:R-:W-:Y:S01]  /*2410*/  HFMA2.MMA R61, -RZ, RZ, 0, 0 ;  /* 0x00000000ff3d7435 */ /* 0x000fe200000001ff */
[----:B------:R-:W-:Y:S10]  /*2420*/  @!P2 BRA `(.L_x_384) ;  /* 0x000000000018a947 */ /* 0x000ff40003800000 */
[----:B-----5:R-:W-:Y:S01]  /*2430*/  SHF.L.U32 R61, R47, 0x10, RZ ;  /* 0x000000102f3d7819 */ /* 0x020fe200000006ff */
[----:B------:R-:W-:Y:S06]  /*2440*/  BRA `(.L_x_384) ;  /* 0x0000000000107947 */ /* 0x000fec0003800000 */
.L_x_383:
[----:B-----5:R-:W-:Y:S01]  /*2450*/  IMAD.U32 R61, R43, 0x10000, RZ ;  /* 0x000100002b3d7824 */ /* 0x020fe200078e00ff */
[----:B------:R-:W-:-:S03]  /*2460*/  @P2 SHF.L.U32 R48, R47, 0x10, RZ ;  /* 0x000000102f302819 */ /* 0x000fc600000006ff */
[----:B------:R-:W-:-:S04]  /*2470*/  FMUL.FTZ R61, R61, UR8 ;  /* 0x000000083d3d7c20 */ /* 0x000fc80008410000 */
[----:B------:R-:W-:-:S07]  /*2480*/  @P2 FADD.FTZ R61, R48, R61 ;  /* 0x0000003d303d2221 */ /* 0x000fce0000010000 */
.L_x_384:
[----:B------:R-:W-:Y:S05]  /*2490*/  BSYNC B1 ;  /* 0x0000000000017941 */ /* 0x000fea0003800000 */
.L_x_382:
[----:B------:R-:W-:Y:S04]  /*24a0*/  BSSY B1, `(.L_x_385) ;  /* 0x000000d000017945 */ /* 0x000fe80003800000 */
[----:B------:R-:W-:Y:S05]  /*24b0*/  @P3 BRA `(.L_x_386) ;  /* 0x0000000000143947 */ /* 0x000fea0003800000 */
[----:B------:R-:W-:Y:S01]  /*24c0*/  MOV R58, RZ ;  /* 0x000000ff003a7202 */ /* 0x000fe20000000f00 */
[----:B------:R-:W-:Y:S06]  /*24d0*/  @!P2 BRA `(.L_x_387) ;  /* 0x000000000024a947 */ /* 0x000fec0003800000 */
[----:B-----5:R-:W-:-:S04]  /*24e0*/  PRMT R58, R47, 0x7632, R58 ;  /* 0x000076322f3a7816 */ /* 0x020fc8000000003a */
[----:B------:R-:W-:Y:S01]  /*24f0*/  SHF.L.U32 R58, R58, 0x10, RZ ;  /* 0x000000103a3a7819 */ /* 0x000fe200000006ff */
[----:B------:R-:W-:Y:S06]  /*2500*/  BRA `(.L_x_387) ;  /* 0x0000000000187947 */ /* 0x000fec0003800000 */
.L_x_386:
[----:B-----5:R-:W-:Y:S02]  /*2510*/  PRMT R48, R43, 0x7632, R48 ;  /* 0x000076322b307816 */ /* 0x020fe40000000030 */
[----:B------:R-:W-:Y:S02]  /*2520*/  @P2 PRMT R49, R47, 0x7632, R49 ;  /* 0x000076322f312816 */ /* 0x000fe40000000031 */
[----:B------:R-:W-:Y:S02]  /*2530*/  SHF.L.U32 R48, R48, 0x10, RZ ;  /* 0x0000001030307819 */ /* 0x000fe400000006ff */
[----:B------:R-:W-:-:S03]  /*2540*/  @P2 SHF.L.U32 R49, R49, 0x10, RZ ;  /* 0x0000001031312819 */ /* 0x000fc600000006ff */
[----:B------:R-:W-:-:S04]  /*2550*/  FMUL.FTZ R58, R48, UR8 ;  /* 0x00000008303a7c20 */ /* 0x000fc80008410000 */
[----:B------:R-:W-:-:S07]  /*2560*/  @P2 FADD.FTZ R58, R49, R58 ;  /* 0x0000003a313a2221 */ /* 0x000fce0000010000 */
.L_x_387:
[----:B------:R-:W-:Y:S05]  /*2570*/  BSYNC B1 ;  /* 0x0000000000017941 */ /* 0x000fea0003800000 */
.L_x_385:
[----:B------:R-:W0:Y:S01]  /*2580*/  LDC.64 R146, c[0x0][0x238] ;  /* 0x00008e00ff927b82 */ /* 0x000e220000000a00 */
[----:B------:R-:W-:Y:S02]  /*2590*/  F2FP.BF16.F32.PACK_AB R51, R58, R61 ;  /* 0x0000003d3a33723e */ /* 0x000fe400000010ff */
[----:B------:R-:W-:Y:S02]  /*25a0*/  F2FP.BF16.F32.PACK_AB R50, R60, R63 ;  /* 0x0000003f3c32723e */ /* 0x000fe400000010ff */
[----:B------:R-:W-:Y:S02]  /*25b0*/  F2FP.BF16.F32.PACK_AB R49, R62, R65 ;  /* 0x000000413e31723e */ /* 0x000fe400000010ff */
[----:B------:R-:W-:Y:S02]  /*25c0*/  F2FP.BF16.F32.PACK_AB R48, R64, R67 ;  /* 0x000000434030723e */ /* 0x000fe400000010ff */
[----:B------:R-:W-:Y:S01]  /*25d0*/  IADD3 R149, R149, 0x20, RZ ;  /* 0x0000002095957810 */ /* 0x000fe20007ffe0ff */
[----:B0-----:R-:W-:-:S04]  /*25e0*/  IMAD.WIDE.U32 R146, R145, 0x10, R146 ;  /* 0x0000001091927825 */ /* 0x001fc800078e0092 */
[----:B------:R-:W-:Y:S01]  /*25f0*/  VIADD R145, R145, 0x20 ;  /* 0x0000002091917836 */ /* 0x000fe20000000000 */
[----:B------:R2:W-:Y:S06]  /*2600*/  STG.E.128 desc[UR4][R146.64], R48 ;  /* 0x0000003092007986 */ /* 0x0005ec000c101d04 */
.L_x_363:
[----:B------:R-:W-:Y:S05]  /*2610*/  BSYNC B0 ;  /* 0x0000000000007941 */ /* 0x000fea0003800000 */
.L_x_362:
[----:B------:R-:W-:Y:S01]  /*2620*/  ISETP.NE.AND P2, PT, R34, RZ, PT ;  /* 0x000000ff2200720c */ /* 0x000fe20003f45270 */
[----:B------:R-:W-:-:S12]  /*2630*/  BSSY B0, `(.L_x_388) ;  /* 0x0000078000007945 */ /* 0x000fd80003800000 */
[----:B------:R-:W-:Y:S05]  /*2640*/  @!P2 BRA `(.L_x_389) ;  /* 0x0000000400d8a947 */ /* 0x000fea0003800000 */
[----:B------:R-:W-:Y:S01]  /*2650*/  ISETP.NE.U32.AND P2, PT, RZ, UR6, PT ;  /* 0x00000006ff007c0c */ /* 0x000fe2000bf45070 */
[----:B012---:R-:W0:Y:S03]  /*2660*/  @P1 LDC.64 R50, c[0x0][0x220] ;  /* 0x00008800ff321b82 */ /* 0x007e260000000a00 */
        /* <DEDUP_REMOVED lines=13> */
.L_x_391:
[----:B-----5:R-:W-:Y:S02]  /*2740*/  SHF.L.U32 R124, R40, 0x10, RZ ;  /* 0x00000010287c7819 */ /* 0x020fe400000006ff */
[----:B------:R-:W-:-:S03]  /*2750*/  @P2 SHF.L.U32 R49, R44, 0x10, RZ ;  /* 0x000000102c312819 */ /* 0x000fc600000006ff */
[----:B------:R-:W-:-:S04]  /*2760*/  FMUL.FTZ R124, R124, UR8 ;  /* 0x000000087c7c7c20 */ /* 0x000fc80008410000 */
[----:B------:R-:W-:-:S07]  /*2770*/  @P2 FADD.FTZ R124, R49, R124 ;  /* 0x0000007c317c2221 */ /* 0x000fce0000010000 */
.L_x_392:
[----:B------:R-:W-:Y:S05]  /*2780*/  BSYNC B1 ;  /* 0x0000000000017941 */ /* 0x000fea0003800000 */
.L_x_390:
[----:B------:R-:W-:Y:S04]  /*2790*/  BSSY B1, `(.L_x_393) ;  /* 0x000000d000017945 */ /* 0x000fe80003800000 */
[----:B------:R-:W-:Y:S05]  /*27a0*/  @P3 BRA `(.L_x_394) ;  /* 0x0000000000143947 */ /* 0x000fea0003800000 */
[----:B------:R-:W-:Y:S01]  /*27b0*/  MOV R125, RZ ;  /* 0x000000ff007d7202 */ /* 0x000fe20000000f00 */
[----:B------:R-:W-:Y:S06]  /*27c0*/  @!P2 BRA `(.L_x_395) ;  /* 0x000000000024a947 */ /* 0x000fec0003800000 */
[----:B-----5:R-:W-:-:S04]  /*27d0*/  PRMT R125, R44, 0x7632, R125 ;  /* 0x000076322c7d7816 */ /* 0x020fc8000000007d */
[----:B------:R-:W-:Y:S01]  /*27e0*/  SHF.L.U32 R125, R125, 0x10, RZ ;  /* 0x000000107d7d7819 */ /* 0x000fe200000006ff */
[----:B------:R-:W-:Y:S06]  /*27f0*/  BRA `(.L_x_395) ;  /* 0x0000000000187947 */ /* 0x000fec0003800000 */
.L_x_394:
[----:B-----5:R-:W-:Y:S02]  /*2800*/  PRMT R48, R40, 0x7632, R48 ;  /* 0x0000763228307816 */ /* 0x020fe40000000030 */
[----:B------:R-:W-:-:S03]  /*2810*/  @P2 PRMT R49, R44, 0x7632, R49 ;  /* 0x000076322c312816 */ /* 0x000fc60000000031 */
[----:B------:R-:W-:Y:S01]  /*2820*/  IMAD.U32 R48, R48, 0x10000, RZ ;  /* 0x0001000030307824 */ /* 0x000fe200078e00ff */
[----:B------:R-:W-:-:S03]  /*2830*/  @P2 SHF.L.U32 R50, R49, 0x10, RZ ;  /* 0x0000001031322819 */ /* 0x000fc600000006ff */
[----:B------:R-:W-:-:S04]  /*2840*/  FMUL.FTZ R125, R48, UR8 ;  /* 0x00000008307d7c20 */ /* 0x000fc80008410000 */
[----:B------:R-:W-:-:S07]  /*2850*/  @P2 FADD.FTZ R125, R50, R125 ;  /* 0x0000007d327d2221 */ /* 0x000fce0000010000 */
.L_x_395:
[----:B------:R-:W-:Y:S05]  /*2860*/  BSYNC B1 ;  /* 0x0000000000017941 */ /* 0x000fea0003800000 */
.L_x_393:
[----:B------:R-:W-:Y:S04]  /*2870*/  BSSY B1, `(.L_x_396) ;  /* 0x000000a000017945 */ /* 0x000fe80003800000 */
[----:B------:R-:W-:Y:S05]  /*2880*/  @P3 BRA `(.L_x_397) ;  /* 0x0000000000103947 */ /* 0x000fea0003800000 */
[----:B------:R-:W-:Y:S01]  /*2890*/  HFMA2.MMA R126, -RZ, RZ, 0, 0 ;  /* 0x00000000ff7e7435 */ /* 0x000fe200000001ff */
[----:B------:R-:W-:Y:S10]  /*28a0*/  @!P2 BRA `(.L_x_398) ;  /* 0x000000000018a947 */ /* 0x000ff40003800000 */
[----:B-----5:R-:W-:Y:S01]  /*28b0*/  SHF.L.U32 R126, R45, 0x10, RZ ;  /* 0x000000102d7e7819 */ /* 0x020fe200000006ff */
[----:B------:R-:W-:Y:S06]  /*28c0*/  BRA `(.L_x_398) ;  /* 0x0000000000107947 */ /* 0x000fec0003800000 */
.L_x_397:
[----:B-----5:R-:W-:Y:S02]  /*28d0*/  SHF.L.U32 R126, R41, 0x10, RZ ;  /* 0x00000010297e7819 */ /* 0x020fe400000006ff */
[----:B------:R-:W-:-:S03]  /*28e0*/  @P2 SHF.L.U32 R49, R45, 0x10, RZ ;  /* 0x000000102d312819 */ /* 0x000fc600000006ff */
[----:B------:R-:W-:-:S04]  /*28f0*/  FMUL.FTZ R126, R126, UR8 ;  /* 0x000000087e7e7c20 */ /* 0x000fc80008410000 */
[----:B------:R-:W-:-:S07]  /*2900*/  @P2 FADD.FTZ R126, R49, R126 ;  /* 0x0000007e317e2221 */ /* 0x000fce0000010000 */
.L_x_398:
[----:B------:R-:W-:Y:S05]  /*2910*/  BSYNC B1 ;  /* 0x0000000000017941 */ /* 0x000fea0003800000 */
.L_x_396:
[----:B------:R-:W-:Y:S04]  /*2920*/  BSSY B1, `(.L_x_399) ;  /* 0x000000d000017945 */ /* 0x000fe80003800000 */
[----:B------:R-:W-:Y:S05]  /*2930*/  @P3 BRA `(.L_x_400) ;  /* 0x0000000000143947 */ /* 0x000fea0003800000 */
[----:B------:R-:W-:Y:S01]  /*2940*/  MOV R127, RZ ;  /* 0x000000ff007f7202 */ /* 0x000fe20000000f00 */
[----:B------:R-:W-:Y:S06]  /*2950*/  @!P2 BRA `(.L_x_401) ;  /* 0x000000000024a947 */ /* 0x000fec0003800000 */
[----:B-----5:R-:W-:-:S05]  /*2960*/  PRMT R127, R45, 0x7632, R127 ;  /* 0x000076322d7f7816 */ /* 0x020fca000000007f */
[----:B------:R-:W-:Y:S01]  /*2970*/  IMAD.U32 R127, R127, 0x10000, RZ ;  /* 0x000100007f7f7824 */ /* 0x000fe200078e00ff */
[----:B------:R-:W-:Y:S06]  /*2980*/  BRA `(.L_x_401) ;  /* 0x0000000000187947 */ /* 0x000fec0003800000 */
.L_x_400:
[----:B-----5:R-:W-:Y:S02]  /*2990*/  PRMT R48, R41, 0x7632, R48 ;  /* 0x0000763229307816 */ /* 0x020fe40000000030 */
[----:B------:R-:W-:Y:S02]  /*29a0*/  @P2 PRMT R49, R45, 0x7632, R49 ;  /* 0x000076322d312816 */ /* 0x000fe40000000031 */
[----:B------:R-:W-:Y:S02]  /*29b0*/  SHF.L.U32 R48, R48, 0x10, RZ ;  /* 0x0000001030307819 */ /* 0x000fe400000006ff */
[----:B------:R-:W-:-:S03]  /*29c0*/  @P2 SHF.L.U32 R50, R49, 0x10, RZ ;  /* 0x0000001031322819 */ /* 0x000fc600000006ff */
[----:B------:R-:W-:-:S04]  /*29d0*/  FMUL.FTZ R127, R48, UR8 ;  /* 0x00000008307f7c20 */ /* 0x000fc80008410000 */
[----:B------:R-:W-:-:S07]  /*29e0*/  @P2 FADD.FTZ R127, R50, R127 ;  /* 0x0000007f327f2221 */ /* 0x000fce0000010000 */
.L_x_401:
[----:B------:R-:W-:Y:S05]  /*29f0*/  BSYNC B1 ;  /* 0x0000000000017941 */ /* 0x000fea0003800000 */
.L_x_399:
[----:B------:R-:W-:Y:S04]  /*2a00*/  BSSY B1, `(.L_x_402) ;  /* 0x000000a000017945 */ /* 0x000fe80003800000 */
[----:B------:R-:W-:Y:S05]  /*2a10*/  @P3 BRA `(.L_x_403) ;  /* 0x0000000000103947 */ /* 0x000fea0003800000 */
[----:B------:R-:W-:Y:S01]  /*2a20*/  HFMA2.MMA R128, -RZ, RZ, 0, 0 ;  /* 0x00000000ff807435 */ /* 0x000fe200000001ff */
[----:B------:R-:W-:Y:S10]  /*2a30*/  @!P2 BRA `(.L_x_404) ;  /* 0x000000000018a947 */ /* 0x000ff40003800000 */
[----:B-----5:R-:W-:Y:S01]  /*2a40*/  SHF.L.U32 R128, R46, 0x10, RZ ;  /* 0x000000102e807819 */ /* 0x020fe200000006ff */
[----:B------:R-:W-:Y:S06]  /*2a50*/  BRA `(.L_x_404) ;  /* 0x0000000000107947 */ /* 0x000fec0003800000 */
.L_x_403:
[----:B-----5:R-:W-:Y:S02]  /*2a60*/  SHF.L.U32 R128, R42, 0x10, RZ ;  /* 0x000000102a807819 */ /* 0x020fe400000006ff */
[----:B------:R-:W-:-:S03]  /*2a70*/  @P2 SHF.L.U32 R49, R46, 0x10, RZ ;  /* 0x000000102e312819 */ /* 0x000fc600000006ff */
[----:B------:R-:W-:-:S04]  /*2a80*/  FMUL.FTZ R128, R128, UR8 ;  /* 0x0000000880807c20 */ /* 0x000fc80008410000 */
[----:B------:R-:W-:-:S07]  /*2a90*/  @P2 FADD.FTZ R128, R49, R128 ;  /* 0x0000008031802221 */ /* 0x000fce0000010000 */
.L_x_404:
[----:B------:R-:W-:Y:S05]  /*2aa0*/  BSYNC B1 ;  /* 0x0000000000017941 */ /* 0x000fea0003800000 */
.L_x_402:
[----:B------:R-:W-:Y:S04]  /*2ab0*/  BSSY B1, `(.L_x_405) ;  /* 0x000000d000017945 */ /* 0x000fe80003800000 */
[----:B------:R-:W-:Y:S05]  /*2ac0*/  @P3 BRA `(.L_x_406) ;  /* 0x0000000000143947 */ /* 0x000fea0003800000 */
[----:B------:R-:W-:Y:S01]  /*2ad0*/  IMAD.MOV.U32 R129, RZ, RZ, RZ ;  /* 0x000000ffff817224 */ /* 0x000fe200078e00ff */
[----:B------:R-:W-:Y:S06]  /*2ae0*/  @!P2 BRA `(.L_x_407) ;  /* 0x000000000024a947 */ /* 0x000fec0003800000 */
[----:B-----5:R-:W-:-:S04]  /*2af0*/  PRMT R129, R46, 0x7632, R129 ;  /* 0x000076322e817816 */ /* 0x020fc80000000081 */
[----:B------:R-:W-:Y:S01]  /*2b00*/  SHF.L.U32 R129, R129, 0x10, RZ ;  /* 0x0000001081817819 */ /* 0x000fe200000006ff */
[----:B------:R-:W-:Y:S06]  /*2b10*/  BRA `(.L_x_407) ;  /* 0x0000000000187947 */ /* 0x000fec0003800000 */
.L_x_406:
[----:B-----5:R-:W-:Y:S02]  /*2b20*/  PRMT R48, R42, 0x7632, R48 ;  /* 0x000076322a307816 */ /* 0x020fe40000000030 */
[----:B------:R-:W-:Y:S02]  /*2b30*/  @P2 PRMT R49, R46, 0x7632, R49 ;  /* 0x000076322e312816 */ /* 0x000fe40000000031 */
[----:B------:R-:W-:Y:S02]  /*2b40*/  SHF.L.U32 R48, R48, 0x10, RZ ;  /* 0x0000001030307819 */ /* 0x000fe400000006ff */
[----:B------:R-:W-:-:S03]  /*2b50*/  @P2 SHF.L.U32 R50, R49, 0x10, RZ ;  /* 0x0000001031322819 */ /* 0x000fc600000006ff */
[----:B------:R-:W-:-:S04]  /*2b60*/  FMUL.FTZ R129, R48, UR8 ;  /* 0x0000000830817c20 */ /* 0x000fc80008410000 */
[----:B------:R-:W-:-:S07]  /*2b70*/  @P2 FADD.FTZ R129, R50, R129 ;  /* 0x0000008132812221 */ /* 0x000fce0000010000 */
.L_x_407:
[----:B------:R-:W-:Y:S05]  /*2b80*/  BSYNC B1 ;  /* 0x0000000000017941 */ /* 0x000fea0003800000 */
.L_x_405:
[----:B------:R-:W-:Y:S04]  /*2b90*/  BSSY B1, `(.L_x_408) ;  /* 0x000000a000017945 */ /* 0x000fe80003800000 */
[----:B------:R-:W-:Y:S05]  /*2ba0*/  @P3 BRA `(.L_x_409) ;  /* 0x0000000000103947 */ /* 0x000fea0003800000 */
[----:B------:R-:W-:Y:S01]  /*2bb0*/  MOV R130, RZ ;  /* 0x000000ff00827202 */ /* 0x000fe20000000f00 */
[----:B------:R-:W-:Y:S06]  /*2bc0*/  @!P2 BRA `(.L_x_410) ;  /* 0x000000000018a947 */ /* 0x000fec0003800000 */
[----:B-----5:R-:W-:Y:S01]  /*2bd0*/  SHF.L.U32 R130, R47, 0x10, RZ ;  /* 0x000000102f827819 */ /* 0x020fe200000006ff */
[----:B------:R-:W-:Y:S06]  /*2be0*/  BRA `(.L_x_410) ;  /* 0x0000000000107947 */ /* 0x000fec0003800000 */
.L_x_409:
[----:B-----5:R-:W-:Y:S01]  /*2bf0*/  SHF.L.U32 R130, R43, 0x10, RZ ;  /* 0x000000102b827819 */ /* 0x020fe200000006ff */
[----:B------:R-:W-:-:S04]  /*2c00*/  @P2 IMAD.U32 R49, R47, 0x10000, RZ ;  /* 0x000100002f312824 */ /* 0x000fc800078e00ff */
[----:B------:R-:W-:-:S04]  /*2c10*/  FMUL.FTZ R130, R130, UR8 ;  /* 0x0000000882827c20 */ /* 0x000fc80008410000 */
[----:B------:R-:W-:-:S07]  /*2c20*/  @P2 FADD.FTZ R130, R49, R130 ;  /* 0x0000008231822221 */ /* 0x000fce0000010000 */
.L_x_410:
[----:B------:R-:W-:Y:S05]  /*2c30*/  BSYNC B1 ;  /* 0x0000000000017941 */ /* 0x000fea0003800000 */
.L_x_408:
[----:B------:R-:W-:Y:S04]  /*2c40*/  BSSY B1, `(.L_x_411) ;  /* 0x000000d000017945 */ /* 0x000fe80003800000 */
[----:B------:R-:W-:Y:S05]  /*2c50*/  @P3 BRA `(.L_x_412) ;  /* 0x0000000000143947 */ /* 0x000fea0003800000 */
[----:B------:R-:W-:Y:S01]  /*2c60*/  HFMA2.MMA R131, -RZ, RZ, 0, 0 ;  /* 0x00000000ff837435 */ /* 0x000fe200000001ff */
[----:B------:R-:W-:Y:S10]  /*2c70*/  @!P2 BRA `(.L_x_413) ;  /* 0x000000000024a947 */ /* 0x000ff40003800000 */
[----:B-----5:R-:W-:-:S04]  /*2c80*/  PRMT R131, R47, 0x7632, R131 ;  /* 0x000076322f837816 */ /* 0x020fc80000000083 */
[----:B------:R-:W-:Y:S01]  /*2c90*/  SHF.L.U32 R131, R131, 0x10, RZ ;  /* 0x0000001083837819 */ /* 0x000fe200000006ff */
[----:B------:R-:W-:Y:S06]  /*2ca0*/  BRA `(.L_x_413) ;  /* 0x0000000000187947 */ /* 0x000fec0003800000 */
.L_x_412:
[----:B-----5:R-:W-:Y:S02]  /*2cb0*/  PRMT R48, R43, 0x7632, R48 ;  /* 0x000076322b307816 */ /* 0x020fe40000000030 */
[----:B------:R-:W-:Y:S02]  /*2cc0*/  @P2 PRMT R49, R47, 0x7632, R49 ;  /* 0x000076322f312816 */ /* 0x000fe40000000031 */
[----:B------:R-:W-:Y:S02]  /*2cd0*/  SHF.L.U32 R48, R48, 0x10, RZ ;  /* 0x0000001030307819 */ /* 0x000fe400000006ff */
[----:B------:R-:W-:-:S03]  /*2ce0*/  @P2 SHF.L.U32 R50, R49, 0x10, RZ ;  /* 0x0000001031322819 */ /* 0x000fc600000006ff */
[----:B------:R-:W-:-:S04]  /*2cf0*/  FMUL.FTZ R131, R48, UR8 ;  /* 0x0000000830837c20 */ /* 0x000fc80008410000 */
[----:B------:R-:W-:-:S07]  /*2d00*/  @P2 FADD.FTZ R131, R50, R131 ;  /* 0x0000008332832221 */ /* 0x000fce0000010000 */
.L_x_413:
[----:B------:R-:W-:Y:S05]  /*2d10*/  BSYNC B1 ;  /* 0x0000000000017941 */ /* 0x000fea0003800000 */
.L_x_411:
        /* <DEDUP_REMOVED lines=9> */
.L_x_389:
[----:B------:R-:W-:Y:S05]  /*2db0*/  BSYNC B0 ;  /* 0x0000000000007941 */ /* 0x000fea0003800000 */
.L_x_388:
[----:B------:R-:W-:Y:S01]  /*2dc0*/  ISETP.NE.AND P2, PT, R35, RZ, PT ;  /* 0x000000ff2300720c */ /* 0x000fe20003f45270 */
[----:B------:R-:W-:-:S12]  /*2dd0*/  BSSY B0, `(.L_x_414) ;  /* 0x0000076000007945 */ /* 0x000fd80003800000 */
[----:B------:R-:W-:Y:S05]  /*2de0*/  @!P2 BRA `(.L_x_415) ;  /* 0x0000000400d0a947 */ /* 0x000fea0003800000 */
[----:B0123--:R-:W0:Y:S02]  /*2df0*/  @P1 LDC.64 R48, c[0x0][0x220] ;  /* 0x00008800ff301b82 */ /* 0x00fe240000000a00 */
[----:B0-----:R-:W-:-:S05]  /*2e00*/  @P1 IMAD.WIDE.U32 R50, R149, 0x10, R48 ;  /* 0x0000001095321825 */ /* 0x001fca00078e0030 */
[----:B-----5:R0:W5:Y:S01]  /*2e10*/  @P1 LDG.E.128 R40, desc[UR4][R50.64] ;  /* 0x0000000432281981 */ /* 0x020162000c1e1d00 */
[----:B------:R-:W-:-:S04]  /*2e20*/  ISETP.NE.U32.AND P1, PT, RZ, UR6, PT ;  /* 0x00000006ff007c0c */ /* 0x000fc8000bf25070 */
[----:B------:R-:W-:-:S13]  /*2e30*/  ISETP.NE.AND.EX P1, PT, RZ, UR7, PT, P1 ;  /* 0x00000007ff007c0c */ /* 0x000fda000bf25310 */
[----:B------:R-:W1:Y:S02]  /*2e40*/  @P1 LDC.64 R48, c[0x0][0x230] ;  /* 0x00008c00ff301b82 */ /* 0x000e640000000a00 */
[----:B-1----:R-:W-:-:S05]  /*2e50*/  @P1 IMAD.WIDE.U32 R48, R145, 0x10, R48 ;  /* 0x0000001091301825 */ /* 0x002fca00078e0030 */
[----:B------:R0:W5:Y:S01]  /*2e60*/  @P1 LDG.E.128 R44, desc[UR4][R48.64] ;  /* 0x00000004302c1981 */ /* 0x000162000c1e1d00 */
[----:B------:R-:W-:Y:S01]  /*2e70*/  ISETP.GT.AND P2, PT, R148, RZ, PT ;  /* 0x000000ff9400720c */ /* 0x000fe20003f44270 */
[----:B------:R-:W-:-:S12]  /*2e80*/  BSSY B1, `(.L_x_416) ;  /* 0x000000a000017945 */ /* 0x000fd80003800000 */
[----:B0-----:R-:W-:Y:S05]  /*2e90*/  @P2 BRA `(.L_x_417) ;  /* 0x0000000000102947 */ /* 0x001fea0003800000 */
[----:B------:R-:W-:Y:S01]  /*2ea0*/  IMAD.MOV.U32 R132, RZ, RZ, RZ ;  /* 0x000000ffff847224 */ /* 0x000fe200078e00ff */
[----:B------:R-:W-:Y:S06]  /*2eb0*/  @!P1 BRA `(.L_x_418) ;  /* 0x0000000000189947 */ /* 0x000fec0003800000 */
[----:B-----5:R-:W-:Y:S01]  /*2ec0*/  SHF.L.U32 R132, R44, 0x10, RZ ;  /* 0x000000102c847819 */ /* 0x020fe200000006ff */
[----:B------:R-:W-:Y:S06]  /*2ed0*/  BRA `(.L_x_418) ;  /* 0x0000000000107947 */ /* 0x000fec0003800000 */
.L_x_417:
[----:B-----5:R-:W-:Y:S02]  /*2ee0*/  SHF.L.U32 R132, R40, 0x10, RZ ;  /* 0x0000001028847819 */ /* 0x020fe400000006ff */
[----:B------:R-:W-:-:S03]  /*2ef0*/  @P1 SHF.L.U32 R49, R44, 0x10, RZ ;  /* 0x000000102c311819 */ /* 0x000fc600000006ff */
[----:B------:R-:W-:-:S04]  /*2f00*/  FMUL.FTZ R132, R132, UR8 ;  /* 0x0000000884847c20 */ /* 0x000fc80008410000 */
[----:B------:R-:W-:-:S07]  /*2f10*/  @P1 FADD.FTZ R132, R49, R132 ;  /* 0x0000008431841221 */ /* 0x000fce0000010000 */
.L_x_418:
[----:B------:R-:W-:Y:S05]  /*2f20*/  BSYNC B1 ;  /* 0x0000000000017941 */ /* 0x000fea0003800000 */
.L_x_416:
[----:B------:R-:W-:Y:S04]  /*2f30*/  BSSY B1, `(.L_x_419) ;  /* 0x000000d000017945 */ /* 0x000fe80003800000 */
[----:B------:R-:W-:Y:S05]  /*2f40*/  @P2 BRA `(.L_x_420) ;  /* 0x0000000000142947 */ /* 0x000fea0003800000 */
[----:B------:R-:W-:Y:S01]  /*2f50*/  MOV R133, RZ ;  /* 0x000000ff00857202 */ /* 0x000fe20000000f00 */
[----:B------:R-:W-:Y:S06]  /*2f60*/  @!P1 BRA `(.L_x_421) ;  /* 0x0000000000249947 */ /* 0x000fec0003800000 */
[----:B-----5:R-:W-:-:S04]  /*2f70*/  PRMT R133, R44, 0x7632, R133 ;  /* 0x000076322c857816 */ /* 0x020fc80000000085 */
[----:B------:R-:W-:Y:S01]  /*2f80*/  SHF.L.U32 R133, R133, 0x10, RZ ;  /* 0x0000001085857819 */ /* 0x000fe200000006ff */
[----:B------:R-:W-:Y:S06]  /*2f90*/  BRA `(.L_x_421) ;  /* 0x0000000000187947 */ /* 0x000fec0003800000 */
.L_x_420:
[----:B-----5:R-:W-:Y:S02]  /*2fa0*/  PRMT R48, R40, 0x7632, R48 ;  /* 0x0000763228307816 */ /* 0x020fe40000000030 */
[----:B------:R-:W-:Y:S02]  /*2fb0*/  @P1 PRMT R49, R44, 0x7632, R49 ;  /* 0x000076322c311816 */ /* 0x000fe40000000031 */
[----:B------:R-:W-:-:S03]  /*2fc0*/  SHF.L.U32 R48, R48, 0x10, RZ ;  /* 0x0000001030307819 */ /* 0x000fc600000006ff */
[----:B------:R-:W-:Y:S02]  /*2fd0*/  @P1 IMAD.U32 R50, R49, 0x10000, RZ ;  /* 0x0001000031321824 */ /* 0x000fe400078e00ff */
[----:B------:R-:W-:-:S04]  /*2fe0*/  FMUL.FTZ R133, R48, UR8 ;  /* 0x0000000830857c20 */ /* 0x000fc80008410000 */
[----:B------:R-:W-:-:S07]  /*2ff0*/  @P1 FADD.FTZ R133, R50, R133 ;  /* 0x0000008532851221 */ /* 0x000fce0000010000 */
.L_x_421:
[----:B------:R-:W-:Y:S05]  /*3000*/  BSYNC B1 ;  /* 0x0000000000017941 */ /* 0x000fea0003800000 */
.L_x_419:
[----:B------:R-:W-:Y:S04]  /*3010*/  BSSY B1, `(.L_x_422) ;  /* 0x000000a000017945 */ /* 0x000fe80003800000 */
[----:B------:R-:W-:Y:S05]  /*3020*/  @P2 BRA `(.L_x_423) ;  /* 0x0000000000102947 */ /* 0x000fea0003800000 */
[----:B------:R-:W-:Y:S01]  /*3030*/  HFMA2.MMA R134, -RZ, RZ, 0, 0 ;  /* 0x00000000ff867435 */ /* 0x000fe200000001ff */
[----:B------:R-:W-:Y:S10]  /*3040*/  @!P1 BRA `(.L_x_424) ;  /* 0x0000000000189947 */ /* 0x000ff40003800000 */
[----:B-----5:R-:W-:Y:S01]  /*3050*/  SHF.L.U32 R134, R45, 0x10, RZ ;  /* 0x000000102d867819 */ /* 0x020fe200000006ff */
[----:B------:R-:W-:Y:S06]  /*3060*/  BRA `(.L_x_424) ;  /* 0x0000000000107947 */ /* 0x000fec0003800000 */
.L_x_423:
[----:B-----5:R-:W-:Y:S02]  /*3070*/  SHF.L.U32 R134, R41, 0x10, RZ ;  /* 0x0000001029867819 */ /* 0x020fe400000006ff */
[----:B------:R-:W-:-:S03]  /*3080*/  @P1 SHF.L.U32 R49, R45, 0x10, RZ ;  /* 0x000000102d311819 */ /* 0x000fc600000006ff */
[----:B------:R-:W-:-:S04]  /*3090*/  FMUL.FTZ R134, R134, UR8 ;  /* 0x0000000886867c20 */ /* 0x000fc80008410000 */
[----:B------:R-:W-:-:S07]  /*30a0*/  @P1 FADD.FTZ R134, R49, R134 ;  /* 0x0000008631861221 */ /* 0x000fce0000010000 */
.L_x_424:
[----:B------:R-:W-:Y:S05]  /*30b0*/  BSYNC B1 ;  /* 0x0000000000017941 */ /* 0x000fea0003800000 */
.L_x_422:
[----:B------:R-:W-:Y:S04]  /*30c0*/  BSSY B1, `(.L_x_425) ;  /* 0x000000d000017945 */ /* 0x000fe80003800000 */
[----:B------:R-:W-:Y:S05]  /*30d0*/  @P2 BRA `(.L_x_426) ;  /* 0x0000000000142947 */ /* 0x000fea0003800000 */
[----:B------:R-:W-:Y:S01]  /*30e0*/  MOV R135, RZ ;  /* 0x000000ff00877202 */ /* 0x000fe20000000f00 */
[----:B------:R-:W-:Y:S06]  /*30f0*/  @!P1 BRA `(.L_x_427) ;  /* 0x0000000000249947 */ /* 0x000fec0003800000 */
[----:B-----5:R-:W-:-:S04]  /*3100*/  PRMT R135, R45, 0x7632, R135 ;  /* 0x000076322d877816 */ /* 0x020fc80000000087 */
[----:B------:R-:W-:Y:S01]  /*3110*/  SHF.L.U32 R135, R135, 0x10, RZ ;  /* 0x0000001087877819 */ /* 0x000fe200000006ff */
[----:B------:R-:W-:Y:S06]  /*3120*/  BRA `(.L_x_427) ;  /* 0x0000000000187947 */ /* 0x000fec0003800000 */
.L_x_426:
[----:B-----5:R-:W-:Y:S02]  /*3130*/  PRMT R48, R41, 0x7632, R48 ;  /* 0x0000763229307816 */ /* 0x020fe40000000030 */
[----:B------:R-:W-:-:S03]  /*3140*/  @P1 PRMT R49, R45, 0x7632, R49 ;  /* 0x000076322d311816 */ /* 0x000fc60000000031 */
[----:B------:R-:W-:Y:S01]  /*3150*/  IMAD.U32 R48, R48, 0x10000, RZ ;  /* 0x0001000030307824 */ /* 0x000fe200078e00ff */
[----:B------:R-:W-:-:S03]  /*3160*/  @P1 SHF.L.U32 R50, R49, 0x10, RZ ;  /* 0x0000001031321819 */ /* 0x000fc600000006ff */
[----:B------:R-:W-:-:S04]  /*3170*/  FMUL.FTZ R135, R48, UR8 ;  /* 0x0000000830877c20 */ /* 0x000fc80008410000 */
[----:B------:R-:W-:-:S07]  /*3180*/  @P1 FADD.FTZ R135, R50, R135 ;  /* 0x0000008732871221 */ /* 0x000fce0000010000 */
.L_x_427:
[----:B------:R-:W-:Y:S05]  /*3190*/  BSYNC B1 ;  /* 0x0000000000017941 */ /* 0x000fea0003800000 */
.L_x_425:
[----:B------:R-:W-:Y:S04]  /*31a0*/  BSSY B1, `(.L_x_428) ;  /* 0x000000a000017945 */ /* 0x000fe80003800000 */
[----:B------:R-:W-:Y:S05]  /*31b0*/  @P2 BRA `(.L_x_429) ;  /* 0x0000000000102947 */ /* 0x000fea0003800000 */
[----:B------:R-:W-:Y:S01]  /*31c0*/  HFMA2.MMA R136, -RZ, RZ, 0, 0 ;  /* 0x00000000ff887435 */ /* 0x000fe200000001ff */
[----:B------:R-:W-:Y:S10]  /*31d0*/  @!P1 BRA `(.L_x_430) ;  /* 0x0000000000189947 */ /* 0x000ff40003800000 */
[----:B-----5:R-:W-:Y:S01]  /*31e0*/  SHF.L.U32 R136, R46, 0x10, RZ ;  /* 0x000000102e887819 */ /* 0x020fe200000006ff */
[----:B------:R-:W-:Y:S06]  /*31f0*/  BRA `(.L_x_430) ;  /* 0x0000000000107947 */ /* 0x000fec0003800000 */
.L_x_429:
[----:B-----5:R-:W-:Y:S02]  /*3200*/  SHF.L.U32 R136, R42, 0x10, RZ ;  /* 0x000000102a887819 */ /* 0x020fe400000006ff */
[----:B------:R-:W-:-:S03]  /*3210*/  @P1 SHF.L.U32 R49, R46, 0x10, RZ ;  /* 0x000000102e311819 */ /* 0x000fc600000006ff */
[----:B------:R-:W-:-:S04]  /*3220*/  FMUL.FTZ R136, R136, UR8 ;  /* 0x0000000888887c20 */ /* 0x000fc80008410000 */
[----:B------:R-:W-:-:S07]  /*3230*/  @P1 FADD.FTZ R136, R49, R136 ;  /* 0x0000008831881221 */ /* 0x000fce0000010000 */
.L_x_430:
[----:B------:R-:W-:Y:S05]  /*3240*/  BSYNC B1 ;  /* 0x0000000000017941 */ /* 0x000fea0003800000 */
.L_x_428:
[----:B------:R-:W-:Y:S04]  /*3250*/  BSSY B1, `(.L_x_431) ;  /* 0x000000d000017945 */ /* 0x000fe80003800000 */
[----:B------:R-:W-:Y:S05]  /*3260*/  @P2 BRA `(.L_x_432) ;  /* 0x0000000000142947 */ /* 0x000fea0003800000 */
[----:B------:R-:W-:Y:S01]  /*3270*/  MOV R137, RZ ;  /* 0x000000ff00897202 */ /* 0x000fe20000000f00 */
[----:B------:R-:W-:Y:S06]  /*3280*/  @!P1 BRA `(.L_x_433) ;  /* 0x0000000000249947 */ /* 0x000fec0003800000 */
[----:B-----5:R-:W-:-:S05]  /*3290*/  PRMT R137, R46, 0x7632, R137 ;  /* 0x000076322e897816 */ /* 0x020fca0000000089 */
[----:B------:R-:W-:Y:S01]  /*32a0*/  IMAD.U32 R137, R137, 0x10000, RZ ;  /* 0x0001000089897824 */ /* 0x000fe200078e00ff */
[----:B------:R-:W-:Y:S06]  /*32b0*/  BRA `(.L_x_433) ;  /* 0x0000000000187947 */ /* 0x000fec0003800000 */
.L_x_432:
[----:B-----5:R-:W-:Y:S02]  /*32c0*/  PRMT R48, R42, 0x7632, R48 ;  /* 0x000076322a307816 */ /* 0x020fe40000000030 */
[----:B------:R-:W-:Y:S02]  /*32d0*/  @P1 PRMT R49, R46, 0x7632, R49 ;  /* 0x000076322e311816 */ /* 0x000fe40000000031 */
[----:B------:R-:W-:Y:S02]  /*32e0*/  SHF.L.U32 R48, R48, 0x10, RZ ;  /* 0x0000001030307819 */ /* 0x000fe400000006ff */
[----:B------:R-:W-:-:S03]  /*32f0*/  @P1 SHF.L.U32 R50, R49, 0x10, RZ ;  /* 0x0000001031321819 */ /* 0x000fc600000006ff */
[----:B------:R-:W-:-:S04]  /*3300*/  FMUL.FTZ R137, R48, UR8 ;  /* 0x0000000830897c20 */ /* 0x000fc80008410000 */
[----:B------:R-:W-:-:S07]  /*3310*/  @P1 FADD.FTZ R137, R50, R137 ;  /* 0x0000008932891221 */ /* 0x000fce0000010000 */
.L_x_433:
[----:B------:R-:W-:Y:S05]  /*3320*/  BSYNC B1 ;  /* 0x0000000000017941 */ /* 0x000fea0003800000 */
.L_x_431:
[----:B------:R-:W-:Y:S04]  /*3330*/  BSSY B1, `(.L_x_434) ;  /* 0x000000a000017945 */ /* 0x000fe80003800000 */
[----:B------:R-:W-:Y:S05]  /*3340*/  @P2 BRA `(.L_x_435) ;  /* 0x0000000000102947 */ /* 0x000fea0003800000 */
[----:B------:R-:W-:Y:S01]  /*3350*/  HFMA2.MMA R138, -RZ, RZ, 0, 0 ;  /* 0x00000000ff8a7435 */ /* 0x000fe200000001ff */
[----:B------:R-:W-:Y:S10]  /*3360*/  @!P1 BRA `(.L_x_436) ;  /* 0x0000000000189947 */ /* 0x000ff40003800000 */
[----:B-----5:R-:W-:Y:S01]  /*3370*/  SHF.L.U32 R138, R47, 0x10, RZ ;  /* 0x000000102f8a7819 */ /* 0x020fe200000006ff */
[----:B------:R-:W-:Y:S06]  /*3380*/  BRA `(.L_x_436) ;  /* 0x0000000000107947 */ /* 0x000fec0003800000 */
.L_x_435:
[----:B-----5:R-:W-:Y:S02]  /*3390*/  SHF.L.U32 R138, R43, 0x10, RZ ;  /* 0x000000102b8a7819 */ /* 0x020fe400000006ff */
[----:B------:R-:W-:-:S03]  /*33a0*/  @P1 SHF.L.U32 R49, R47, 0x10, RZ ;  /* 0x000000102f311819 */ /* 0x000fc600000006ff */
[----:B------:R-:W-:-:S04]  /*33b0*/  FMUL.FTZ R138, R138, UR8 ;  /* 0x000000088a8a7c20 */ /* 0x000fc80008410000 */
[----:B------:R-:W-:-:S07]  /*33c0*/  @P1 FADD.FTZ R138, R49, R138 ;  /* 0x0000008a318a1221 */ /* 0x000fce0000010000 */
.L_x_436:
[----:B------:R-:W-:Y:S05]  /*33d0*/  BSYNC B1 ;  /* 0x0000000000017941 */ /* 0x000fea0003800000 */
.L_x_434:
[----:B------:R-:W-:Y:S04]  /*33e0*/  BSSY B1, `(.L_x_437) ;  /* 0x000000d000017945 */ /* 0x000fe80003800000 */
[----:B------:R-:W-:Y:S05]  /*33f0*/  @P2 BRA `(.L_x_438) ;  /* 0x0000000000142947 */ /* 0x000fea0003800000 */
[----:B------:R-:W-:Y:S01]  /*3400*/  IMAD.MOV.U32 R139, RZ, RZ, RZ ;  /* 0x000000ffff8b7224 */ /* 0x000fe200078e00ff */
[----:B------:R-:W-:Y:S06]  /*3410*/  @!P1 BRA `(.L_x_439) ;  /* 0x0000000000249947 */ /* 0x000fec0003800000 */
[----:B-----5:R-:W-:-:S04]  /*3420*/  PRMT R139, R47, 0x7632, R139 ;  /* 0x000076322f8b7816 */ /* 0x020fc8000000008b */
[----:B------:R-:W-:Y:S01]  /*3430*/  SHF.L.U32 R139, R139, 0x10, RZ ;  /* 0x000000108b8b7819 */ /* 0x000fe200000006ff */
[----:B------:R-:W-:Y:S06]  /*3440*/  BRA `(.L_x_439) ;  /* 0x0000000000187947 */ /* 0x000fec0003800000 */
.L_x_438:
[----:B-----5:R-:W-:Y:S02]  /*3450*/  PRMT R48, R43, 0x7632, R48 ;  /* 0x000076322b307816 */ /* 0x020fe40000000030 */
[----:B------:R-:W-:Y:S02]  /*3460*/  @P1 PRMT R49, R47, 0x7632, R49 ;  /* 0x000076322f311816 */ /* 0x000fe40000000031 */
[----:B------:R-:W-:Y:S02]  /*3470*/  SHF.L.U32 R48, R48, 0x10, RZ ;  /* 0x0000001030307819 */ /* 0x000fe400000006ff */
[----:B------:R-:W-:-:S03]  /*3480*/  @P1 SHF.L.U32 R50, R49, 0x10, RZ ;  /* 0x0000001031321819 */ /* 0x000fc600000006ff */
[----:B------:R-:W-:-:S04]  /*3490*/  FMUL.FTZ R139, R48, UR8 ;  /* 0x00000008308b7c20 */ /* 0x000fc80008410000 */
[----:B------:R-:W-:-:S07]  /*34a0*/  @P1 FADD.FTZ R139, R50, R139 ;  /* 0x0000008b328b1221 */ /* 0x000fce0000010000 */
.L_x_439:
[----:B------:R-:W-:Y:S05]  /*34b0*/  BSYNC B1 ;  /* 0x0000000000017941 */ /* 0x000fea0003800000 */
.L_x_437:
[----:B------:R-:W0:Y:S01]  /*34c0*/  LDC.64 R48, c[0x0][0x238] ;  /* 0x00008e00ff307b82 */ /* 0x000e220000000a00 */
[----:B------:R-:W-:Y:S02]  /*34d0*/  F2FP.BF16.F32.PACK_AB R51, R139, R138 ;  /* 0x0000008a8b33723e */ /* 0x000fe400000010ff */
[----:B------:R-:W-:Y:S01]  /*34e0*/  F2FP.BF16.F32.PACK_AB R50, R137, R136 ;  /* 0x000000888932723e */ /* 0x000fe200000010ff */
[----:B0-----:R-:W-:Y:S01]  /*34f0*/  IMAD.WIDE.U32 R146, R145, 0x10, R48 ;  /* 0x0000001091927825 */ /* 0x001fe200078e0030 */
[----:B------:R-:W-:Y:S02]  /*3500*/  F2FP.BF16.F32.PACK_AB R49, R135, R134 ;  /* 0x000000868731723e */ /* 0x000fe400000010ff */
[----:B------:R-:W-:-:S05]  /*3510*/  F2FP.BF16.F32.PACK_AB R48, R133, R132 ;  /* 0x000000848530723e */ /* 0x000fca00000010ff */
[----:B------:R4:W-:Y:S02]  /*3520*/  STG.E.128 desc[UR4][R146.64], R48 ;  /* 0x0000003092007986 */ /* 0x0009e4000c101d04 */
.L_x_415:
[----:B------:R-:W-:Y:S05]  /*3530*/  BSYNC B0 ;  /* 0x0000000000007941 */ /* 0x000fea0003800000 */
.L_x_414:
[----:B01234-:R-:W-:Y:S01]  /*3540*/  FADD.FTZ R49, RZ, R83 ;  /* 0x00000053ff317221 */ /* 0x01ffe20000010000 */
[C---:B------:R-:W-:Y:S01]  /*3550*/  ISETP.GT.U32.AND P1, PT, R28.reuse, 0x3f, PT ;  /* 0x0000003f1c00780c */ /* 0x040fe20003f24070 */
[----:B------:R-:W-:Y:S01]  /*3560*/  UMOV UR10, 0xffffffff ;  /* 0xffffffff000a7882 */ /* 0x000fe20000000000 */
[----:B------:R-:W-:Y:S01]  /*3570*/  ISETP.GT.U32.AND P2, PT, R28, 0x5f, PT ;  /* 0x0000005f1c00780c */ /* 0x000fe20003f44070 */
[----:B------:R-:W-:Y:S01]  /*3580*/  FADD.FTZ R48, R80, R49 ;  /* 0x0000003150307221 */ /* 0x000fe20000010000 */
[C---:B------:R-:W-:Y:S02]  /*3590*/  ISETP.GT.U32.AND P3, PT, R28.reuse, 0x7f, PT ;  /* 0x0000007f1c00780c */ /* 0x040fe40003f64070 */
[----:B------:R-:W-:Y:S01]  /*35a0*/  ISETP.GT.U32.AND P4, PT, R28, 0x9f, PT ;  /* 0x0000009f1c00780c */ /* 0x000fe20003f84070 */
[----:B------:R-:W-:Y:S01]  /*35b0*/  FADD.FTZ R49, R81, R48 ;  /* 0x0000003051317221 */ /* 0x000fe20000010000 */
[----:B------:R-:W-:-:S03]  /*35c0*/  LOP3.LUT P5, RZ, R31, 0x1f, RZ, 0xc0, !PT ;  /* 0x0000001f1fff7812 */ /* 0x000fc600078ac0ff */
        /* <DEDUP_REMOVED lines=40> */
[----:B------:R-:W1:Y:S01]  /*3850*/  LDC R145, c[0x0][0x290] ;  /* 0x0000a400ff917b82 */ /* 0x000e620000000800 */
[----:B0-----:R-:W-:-:S05]  /*3860*/  FADD.FTZ R49, R48, R49 ;  /* 0x0000003130317221 */ /* 0x001fca0000010000 */
[----:B------:R-:W0:Y:S02]  /*3870*/  SHFL.BFLY PT, R50, R49, 0x2, 0x1f ;  /* 0x0c401f0031327f89 */ /* 0x000e2400000e0000 */
[----:B0-----:R-:W-:-:S05]  /*3880*/  FADD.FTZ R50, R49, R50 ;  /* 0x0000003231327221 */ /* 0x001fca0000010000 */
[----:B------:R-:W0:Y:S02]  /*3890*/  SHFL.BFLY PT, R51, R50, 0x4, 0x1f ;  /* 0x0c801f0032337f89 */ /* 0x000e2400000e0000 */
[----:B0-----:R-:W-:-:S05]  /*38a0*/  FADD.FTZ R51, R50, R51 ;  /* 0x0000003332337221 */ /* 0x001fca0000010000 */
[----:B------:R-:W0:Y:S02]  /*38b0*/  SHFL.BFLY PT, R146, R51, 0x8, 0x1f ;  /* 0x0d001f0033927f89 */ /* 0x000e2400000e0000 */
[----:B0-----:R-:W-:-:S05]  /*38c0*/  FADD.FTZ R146, R51, R146 ;  /* 0x0000009233927221 */ /* 0x001fca0000010000 */
[----:B------:R-:W0:Y:S02]  /*38d0*/  SHFL.BFLY PT, R147, R146, 0x10, 0x1f ;  /* 0x0e001f0092937f89 */ /* 0x000e2400000e0000 */
[----:B0-----:R-:W-:-:S04]  /*38e0*/  FADD.FTZ R148, R146, R147 ;  /* 0x0000009392947221 */ /* 0x001fc80000010000 */
[----:B-1----:R-:W-:-:S04]  /*38f0*/  FMUL.FTZ R147, R148, R145 ;  /* 0x0000009194937220 */ /* 0x002fc80000410000 */
[--C-:B------:R-:W-:Y:S01]  /*3900*/  FADD.FTZ R48, R83, -R147.reuse ;  /* 0x8000009353307221 */ /* 0x100fe20000010000 */
[--C-:B------:R-:W-:Y:S01]  /*3910*/  FADD.FTZ R49, R80, -R147.reuse ;  /* 0x8000009350317221 */ /* 0x100fe20000010000 */
[--C-:B------:R-:W-:Y:S01]  /*3920*/  FADD.FTZ R149, R81, -R147.reuse ;  /* 0x8000009351957221 */ /* 0x100fe20000010000 */
[--C-:B------:R-:W-:Y:S01]  /*3930*/  FADD.FTZ R51, R79, -R147.reuse ;  /* 0x800000934f337221 */ /* 0x100fe20000010000 */
[----:B------:R-:W-:Y:S01]  /*3940*/  FFMA.FTZ R48, R48, R48, RZ ;  /* 0x0000003030307223 */ /* 0x000fe200000100ff */
[--C-:B------:R-:W-:Y:S01]  /*3950*/  FADD.FTZ R50, R72, -R147.reuse ;  /* 0x8000009348327221 */ /* 0x100fe20000010000 */
[--C-:B------:R-:W-:Y:S02]  /*3960*/  FADD.FTZ R146, R73, -R147.reuse ;  /* 0x8000009349927221 */ /* 0x100fe40000010000 */
[----:B------:R-:W-:Y:S01]  /*3970*/  FFMA.FTZ R48, R49, R49, R48 ;  /* 0x0000003131307223 */ /* 0x000fe20000010030 */
        /* <DEDUP_REMOVED lines=82> */
.L_x_463:
[----:B------:R-:W2:Y:S01]  /*3ea0*/  @!P5 LDC.64 R48, c[0x0][0x250] ;  /* 0x00009400ff30db82 */ /* 0x000ea20000000a00 */
[----:B------:R-:W-:Y:S01]  /*3eb0*/  ISETP.NE.AND P2, PT, R141, RZ, PT ;  /* 0x000000ff8d00720c */ /* 0x000fe20003f45270 */
[----:B01----:R-:W-:Y:S01]  /*3ec0*/  FADD.FTZ R146, R146, R149 ;  /* 0x0000009592927221 */ /* 0x003fe20000010000 */
[----:B------:R-:W-:Y:S03]  /*3ed0*/  BSSY B0, `(.L_x_441) ;  /* 0x00000c6000007945 */ /* 0x000fe60003800000 */
[----:B------:R-:W-:Y:S01]  /*3ee0*/  FFMA.FTZ R145, R146, R145, UR9 ;  /* 0x0000000992917e23 */ /* 0x000fe20008010091 */
[----:B--2---:R-:W-:-:S04]  /*3ef0*/  @!P5 LEA R50, P1, R140, R48, 0x2 ;  /* 0x000000308c32d211 */ /* 0x004fc800078210ff */
[C---:B------:R-:W-:Y:S02]  /*3f00*/  @!P5 LEA.HI.X R51, R140.reuse, R49, R144, 0x2, P1 ;  /* 0x000000318c33d211 */ /* 0x040fe400008f1490 */
[----:B------:R-:W0:Y:S03]  /*3f10*/  @!P5 LDC.64 R48, c[0x0][0x258] ;  /* 0x00009600ff30db82 */ /* 0x000e260000000a00 */
[----:B------:R1:W-:Y:S01]  /*3f20*/  @!P5 STG.E desc[UR4][R50.64], R147 ;  /* 0x000000933200d986 */ /* 0x0003e2000c101904 */
[----:B0-----:R-:W-:-:S04]  /*3f30*/  @!P5 LEA R48, P1, R140, R48, 0x2 ;  /* 0x000000308c30d211 */ /* 0x001fc800078210ff */
[----:B------:R-:W-:Y:S01]  /*3f40*/  @!P5 LEA.HI.X R49, R140, R49, R144, 0x2, P1 ;  /* 0x000000318c31d211 */ /* 0x000fe200008f1490 */
[----:B------:R-:W-:Y:S01]  /*3f50*/  FMUL.FTZ R144, R147, R147 ;  /* 0x0000009393907220 */ /* 0x000fe20000410000 */
[----:B-----5:R-:W-:-:S04]  /*3f60*/  ISETP.GE.AND P1, PT, R142, 0x1, PT ;  /* 0x000000018e00780c */ /* 0x020fc80003f26270 */
[----:B------:R-:W-:-:S05]  /*3f70*/  FSEL R144, R144, RZ, P2 ;  /* 0x000000ff90907208 */ /* 0x000fca0001000000 */
[----:B------:R-:W-:-:S06]  /*3f80*/  FADD.FTZ R145, R145, R144 ;  /* 0x0000009091917221 */ /* 0x000fcc0000010000 */
[----:B------:R-:W0:Y:S02]  /*3f90*/  MUFU.RSQ R145, R145 ;  /* 0x0000009100917308 */ /* 0x000e240000001400 */
[----:B0-----:R1:W-:Y:S01]  /*3fa0*/  @!P5 STG.E desc[UR4][R48.64], R145 ;  /* 0x000000913000d986 */ /* 0x0013e2000c101904 */
[----:B------:R-:W-:Y:S05]  /*3fb0*/  @!P1 BRA `(.L_x_442) ;  /* 0x0000000800dc9947 */ /* 0x000fea0003800000 */
[----:B------:R-:W-:Y:S01]  /*3fc0*/  IADD3 R142, R142, -0x1, RZ ;  /* 0xffffffff8e8e7810 */ /* 0x000fe20007ffe0ff */
[----:B------:R-:W-:Y:S01]  /*3fd0*/  BSSY B1, `(.L_x_443) ;  /* 0x0000028000017945 */ /* 0x000fe20003800000 */
[----:B------:R-:W-:Y:S02]  /*3fe0*/  LOP3.LUT R30, R31, 0x1f, RZ, 0xc0, !PT ;  /* 0x0000001f1f1e7812 */ /* 0x000fe400078ec0ff */
[----:B------:R-:W-:Y:S01]  /*3ff0*/  FSEL R144, R147, RZ, !P2 ;  /* 0x000000ff93907208 */ /* 0x000fe20005000000 */
[----:B------:R-:W-:-:S05]  /*4000*/  IMAD R142, R142, R143, RZ ;  /* 0x0000008f8e8e7224 */ /* 0x000fca00078e02ff */
[----:B-1----:R-:W-:-:S04]  /*4010*/  SHF.R.S32.HI R49, RZ, 0x1f, R142 ;  /* 0x0000001fff317819 */ /* 0x002fc8000001148e */
[----:B------:R-:W-:-:S04]  /*4020*/  LEA.HI R49, R49, R142, RZ, 0x3 ;  /* 0x0000008e31317211 */ /* 0x000fc800078f18ff */
[----:B------:R-:W-:Y:S01]  /*4030*/  LEA.HI.SX32 R147, R49, R30, 0x1d ;  /* 0x0000001e31937211 */ /* 0x000fe200078feaff */
[----:B------:R-:W-:Y:S06]  /*4040*/  @!P0 BRA `(.L_x_444) ;  /* 0x0000000000808947 */ /* 0x000fec0003800000 */
[----:B------:R-:W0:Y:S01]  /*4050*/  LDC.64 R142, c[0x0][0x2b8] ;  /* 0x0000ae00ff8e7b82 */ /* 0x000e220000000a00 */
        /* <DEDUP_REMOVED lines=31> */
.L_x_444:
[----:B------:R-:W-:Y:S05]  /*4250*/  BSYNC B1 ;  /* 0x0000000000017941 */ /* 0x000fea0003800000 */
.L_x_443:
[----:B------:R-:W-:Y:S01]  /*4260*/  ISETP.NE.AND P1, PT, R32, RZ, PT ;  /* 0x000000ff2000720c */ /* 0x000fe20003f25270 */
[----:B------:R-:W-:-:S12]  /*4270*/  BSSY B1, `(.L_x_445) ;  /* 0x0000022000017945 */ /* 0x000fd80003800000 */
        /* <DEDUP_REMOVED lines=33> */
.L_x_446:
[----:B------:R-:W-:Y:S05]  /*4490*/  BSYNC B1 ;  /* 0x0000000000017941 */ /* 0x000fea0003800000 */
.L_x_445:
[----:B------:R-:W-:Y:S01]  /*44a0*/  ISETP.NE.AND P1, PT, R33, RZ, PT ;  /* 0x000000ff2100720c */ /* 0x000fe20003f25270 */
        /* <DEDUP_REMOVED lines=34> */
.L_x_448:
[----:B------:R-:W-:Y:S05]  /*46d0*/  BSYNC B1 ;  /* 0x0000000000017941 */ /* 0x000fea0003800000 */
.L_x_447:
[----:B------:R-:W-:Y:S01]  /*46e0*/  ISETP.NE.AND P1, PT, R34, RZ, PT ;  /* 0x000000ff2200720c */ /* 0x000fe20003f25270 */
        /* <DEDUP_REMOVED lines=34> */
.L_x_450:
[----:B------:R-:W-:Y:S05]  /*4910*/  BSYNC B1 ;  /* 0x0000000000017941 */ /* 0x000fea0003800000 */
.L_x_449:
[----:B------:R-:W-:-:S13]  /*4920*/  ISETP.NE.AND P1, PT, R35, RZ, PT ;  /* 0x000000ff2300720c */ /* 0x000fda0003f25270 */
        /* <DEDUP_REMOVED lines=32> */
.L_x_442:
[----:B------:R-:W-:Y:S05]  /*4b30*/  BSYNC B0 ;  /* 0x0000000000007941 */ /* 0x000fea0003800000 */
.L_x_441:
[----:B01234-:R-:W0:Y:S02]  /*4b40*/  LDC.64 R48, c[0x0][0x210] ;  /* 0x00008400ff307b82 */ /* 0x01fe240000000a00 */
[----:B0-----:R-:W-:-:S04]  /*4b50*/  LEA R140, R48, R140, 0x2 ;  /* 0x0000008c308c7211 */ /* 0x001fc800078e10ff */
[----:B------:R-:W-:-:S13]  /*4b60*/  ISETP.GE.AND P1, PT, R140, R49, PT ;  /* 0x000000318c00720c */ /* 0x000fda0003f26270 */
[----:B------:R-:W-:Y:S05]  /*4b70*/  @!P1 BRA `(.L_x_451) ;  /* 0xffffffc000a49947 */ /* 0x000fea000383ffff */
[----:B------:R-:W-:Y:S05]  /*4b80*/  EXIT ;  /* 0x000000000000794d */ /* 0x000fea0003800000 */
.L_x_440:
        /* <DEDUP_REMOVED lines=8> */
.L_x_453:
[----:B------:R-:W-:Y:S05]  /*4c10*/  BSYNC B0 ;  /* 0x0000000000007941 */ /* 0x000fea0003800000 */
.L_x_452:
[----:B------:R-:W-:Y:S01]  /*4c20*/  IMAD.MOV.U32 R49, RZ, RZ, R149 ;  /* 0x000000ffff317224 */ /* 0x000fe200078e0095 */
[----:B------:R-:W-:Y:S01]  /*4c30*/  HFMA2.MMA R150, -RZ, RZ, 0, 1.1920928955078125e-07 ;  /* 0x00000002ff967435 */ /* 0x000fe200000001ff */
[----:B------:R-:W-:Y:S01]  /*4c40*/  MOV R153, 0x1f ;  /* 0x0000001f00997802 */ /* 0x000fe20000000f00 */
[----:B------:R-:W0:Y:S01]  /*4c50*/  LDC R145, c[0x0][0x290] ;  /* 0x0000a400ff917b82 */ /* 0x000e220000000800 */
[----:B------:R-:W-:Y:S01]  /*4c60*/  FADD.FTZ R49, R48, R49 ;  /* 0x0000003130317221 */ /* 0x000fe20000010000 */
[----:B------:R-:W-:-:S04]  /*4c70*/  MOV R148, 0xffffffff ;  /* 0xffffffff00947802 */ /* 0x000fc80000000f00 */
[----:B------:R-:W-:-:S07]  /*4c80*/  MOV R151, R49 ;  /* 0x0000003100977202 */ /* 0x000fce0000000f00 */
[----:B0-----:R-:W-:Y:S05]  /*4c90*/  WARPSYNC.COLLECTIVE R148, `(.L_x_454) ;  /* 0x0000000094087348 */ /* 0x001fea0003c00000 */
[----:B------:R1:W2:Y:S02]  /*4ca0*/  SHFL.BFLY P6, R149, R151, R150, R153 ;  /* 0x0c00009697957389 */ /* 0x0002a400000c0099 */
[----:B012---:R-:W-:Y:S01]  /*4cb0*/  ENDCOLLECTIVE ;  /* 0x000000000000791b */ /* 0x007fe20003800000 */
.L_x_454:
[----:B------:R-:W-:Y:S01]  /*4cc0*/  IMAD.MOV.U32 R150, RZ, RZ, 0x4 ;  /* 0x00000004ff967424 */ /* 0x000fe200078e00ff */
[----:B------:R-:W-:-:S05]  /*4cd0*/  MOV R50, R149 ;  /* 0x0000009500327202 */ /* 0x000fca0000000f00 */
[----:B------:R-:W-:-:S05]  /*4ce0*/  FADD.FTZ R50, R49, R50 ;  /* 0x0000003231327221 */ /* 0x000fca0000010000 */
[----:B------:R-:W-:-:S07]  /*4cf0*/  MOV R151, R50 ;  /* 0x0000003200977202 */ /* 0x000fce0000000f00 */
[----:B------:R-:W-:Y:S05]  /*4d00*/  WARPSYNC.COLLECTIVE R148, `(.L_x_455) ;  /* 0x0000000094087348 */ /* 0x000fea0003c00000 */
[----:B------:R0:W1:Y:S02]  /*4d10*/  SHFL.BFLY P6, R149, R151, R150, R153 ;  /* 0x0c00009697957389 */ /* 0x00006400000c0099 */
[----:B01----:R-:W-:Y:S01]  /*4d20*/  ENDCOLLECTIVE ;  /* 0x000000000000791b */ /* 0x003fe20003800000 */
.L_x_455:
[----:B------:R-:W-:Y:S01]  /*4d30*/  HFMA2.MMA R150, -RZ, RZ, 0, 4.76837158203125e-07 ;  /* 0x00000008ff967435 */ /* 0x000fe200000001ff */
[----:B------:R-:W-:-:S05]  /*4d40*/  MOV R51, R149 ;  /* 0x0000009500337202 */ /* 0x000fca0000000f00 */
[----:B------:R-:W-:-:S05]  /*4d50*/  FADD.FTZ R51, R50, R51 ;  /* 0x0000003332337221 */ /* 0x000fca0000010000 */
[----:B------:R-:W-:-:S07]  /*4d60*/  MOV R151, R51 ;  /* 0x0000003300977202 */ /* 0x000fce0000000f00 */
[----:B------:R-:W-:Y:S05]  /*4d70*/  WARPSYNC.COLLECTIVE R148, `(.L_x_456) ;  /* 0x0000000094087348 */ /* 0x000fea0003c00000 */
[----:B------:R0:W1:Y:S02]  /*4d80*/  SHFL.BFLY P6, R149, R151, R150, R153 ;  /* 0x0c00009697957389 */ /* 0x00006400000c0099 */
[----:B01----:R-:W-:Y:S01]  /*4d90*/  ENDCOLLECTIVE ;  /* 0x000000000000791b */ /* 0x003fe20003800000 */
.L_x_456:
[----:B------:R-:W-:Y:S01]  /*4da0*/  HFMA2.MMA R150, -RZ, RZ, 0, 9.5367431640625e-07 ;  /* 0x00000010ff967435 */ /* 0x000fe200000001ff */
[----:B------:R-:W-:-:S05]  /*4db0*/  MOV R146, R149 ;  /* 0x0000009500927202 */ /* 0x000fca0000000f00 */
[----:B------:R-:W-:-:S05]  /*4dc0*/  FADD.FTZ R146, R51, R146 ;  /* 0x0000009233927221 */ /* 0x000fca0000010000 */
[----:B------:R-:W-:-:S07]  /*4dd0*/  MOV R151, R146 ;  /* 0x0000009200977202 */ /* 0x000fce0000000f00 */
[----:B------:R-:W-:Y:S05]  /*4de0*/  WARPSYNC.COLLECTIVE R148, `(.L_x_457) ;  /* 0x0000000094087348 */ /* 0x000fea0003c00000 */
[----:B------:R0:W1:Y:S02]  /*4df0*/  SHFL.BFLY P6, R149, R151, R150, R153 ;  /* 0x0c00009697957389 */ /* 0x00006400000c0099 */
[----:B01----:R-:W-:Y:S01]  /*4e00*/  ENDCOLLECTIVE ;  /* 0x000000000000791b */ /* 0x003fe20003800000 */
.L_x_457:
[----:B------:R-:W-:Y:S01]  /*4e10*/  HFMA2.MMA R150, -RZ, RZ, 0, 5.9604644775390625e-08 ;  /* 0x00000001ff967435 */ /* 0x000fe200000001ff */
[----:B------:R-:W-:-:S04]  /*4e20*/  IMAD.MOV.U32 R147, RZ, RZ, R149 ;  /* 0x000000ffff937224 */ /* 0x000fc800078e0095 */
        /* <DEDUP_REMOVED lines=87> */
.L_x_458:
[----:B------:R-:W-:Y:S01]  /*53a0*/  HFMA2.MMA R150, -RZ, RZ, 0, 1.1920928955078125e-07 ;  /* 0x00000002ff967435 */ /* 0x000fe200000001ff */
[----:B------:R-:W-:-:S05]  /*53b0*/  MOV R49, R149 ;  /* 0x0000009500317202 */ /* 0x000fca0000000f00 */
[----:B------:R-:W-:-:S05]  /*53c0*/  FADD.FTZ R49, R48, R49 ;  /* 0x0000003130317221 */ /* 0x000fca0000010000 */
[----:B------:R-:W-:-:S07]  /*53d0*/  MOV R151, R49 ;  /* 0x0000003100977202 */ /* 0x000fce0000000f00 */
[----:B------:R-:W-:Y:S05]  /*53e0*/  WARPSYNC.COLLECTIVE R148, `(.L_x_459) ;  /* 0x0000000094087348 */ /* 0x000fea0003c00000 */
[----:B------:R0:W1:Y:S02]  /*53f0*/  SHFL.BFLY P6, R149, R151, R150, R153 ;  /* 0x0c00009697957389 */ /* 0x00006400000c0099 */
[----:B01----:R-:W-:Y:S01]  /*5400*/  ENDCOLLECTIVE ;  /* 0x000000000000791b */ /* 0x003fe20003800000 */
.L_x_459:
[----:B------:R-:W-:Y:S01]  /*5410*/  HFMA2.MMA R150, -RZ, RZ, 0, 2.384185791015625e-07 ;  /* 0x00000004ff967435 */ /* 0x000fe200000001ff */
[----:B------:R-:W-:-:S05]  /*5420*/  MOV R50, R149 ;  /* 0x0000009500327202 */ /* 0x000fca0000000f00 */
[----:B------:R-:W-:-:S04]  /*5430*/  FADD.FTZ R50, R49, R50 ;  /* 0x0000003231327221 */ /* 0x000fc80000010000 */
[----:B------:R-:W-:-:S07]  /*5440*/  IMAD.MOV.U32 R151, RZ, RZ, R50 ;  /* 0x000000ffff977224 */ /* 0x000fce00078e0032 */
[----:B------:R-:W-:Y:S05]  /*5450*/  WARPSYNC.COLLECTIVE R148, `(.L_x_460) ;  /* 0x0000000094087348 */ /* 0x000fea0003c00000 */
[----:B------:R0:W1:Y:S02]  /*5460*/  SHFL.BFLY P6, R149, R151, R150, R153 ;  /* 0x0c00009697957389 */ /* 0x00006400000c0099 */
[----:B01----:R-:W-:Y:S01]  /*5470*/  ENDCOLLECTIVE ;  /* 0x000000000000791b */ /* 0x003fe20003800000 */
.L_x_460:
[----:B------:R-:W-:Y:S01]  /*5480*/  HFMA2.MMA R150, -RZ, RZ, 0, 4.76837158203125e-07 ;  /* 0x00000008ff967435 */ /* 0x000fe200000001ff */
[----:B------:R-:W-:-:S05]  /*5490*/  MOV R51, R149 ;  /* 0x0000009500337202 */ /* 0x000fca0000000f00 */
[----:B------:R-:W-:-:S05]  /*54a0*/  FADD.FTZ R51, R50, R51 ;  /* 0x0000003332337221 */ /* 0x000fca0000010000 */
[----:B------:R-:W-:-:S07]  /*54b0*/  MOV R151, R51 ;  /* 0x0000003300977202 */ /* 0x000fce0000000f00 */
[----:B------:R-:W-:Y:S05]  /*54c0*/  WARPSYNC.COLLECTIVE R148, `(.L_x_461) ;  /* 0x0000000094087348 */ /* 0x000fea0003c00000 */
[----:B------:R0:W1:Y:S02]  /*54d0*/  SHFL.BFLY P6, R149, R151, R150, R153 ;  /* 0x0c00009697957389 */ /* 0x00006400000c0099 */
[----:B01----:R-:W-:Y:S01]  /*54e0*/  ENDCOLLECTIVE ;  /* 0x000000000000791b */ /* 0x003fe20003800000 */
.L_x_461:
[----:B------:R-:W-:Y:S01]  /*54f0*/  HFMA2.MMA R150, -RZ, RZ, 0, 9.5367431640625e-07 ;  /* 0x00000010ff967435 */ /* 0x000fe200000001ff */
[----:B------:R-:W-:-:S05]  /*5500*/  MOV R146, R149 ;  /* 0x0000009500927202 */ /* 0x000fca0000000f00 */
[----:B------:R-:W-:-:S05]  /*5510*/  FADD.FTZ R146, R51, R146 ;  /* 0x0000009233927221 */ /* 0x000fca0000010000 */
[----:B------:R-:W-:-:S07]  /*5520*/  MOV R151, R146 ;  /* 0x0000009200977202 */ /* 0x000fce0000000f00 */
[----:B------:R-:W-:Y:S05]  /*5530*/  WARPSYNC.COLLECTIVE R148, `(.L_x_462) ;  /* 0x0000000094087348 */ /* 0x000fea0003c00000 */
[----:B------:R0:W1:Y:S02]  /*5540*/  SHFL.BFLY P6, R149, R151, R150, R153 ;  /* 0x0c00009697957389 */ /* 0x00006400000c0099 */
[----:B01----:R-:W-:Y:S01]  /*5550*/  ENDCOLLECTIVE ;  /* 0x000000000000791b */ /* 0x003fe20003800000 */
.L_x_462:
[----:B------:R-:W-:Y:S05]  /*5560*/  BRA `(.L_x_463) ;  /* 0xffffffe8004c7947 */ /* 0x000fea000383ffff */
.L_x_464:
        /* <DEDUP_REMOVED lines=9> */
.L_x_37368:


//--------------------- .text._ZN10layer_norm13ln_fwd_kernelINS_13Kernel_traitsI13__nv_bfloat16S2_S2_S2_fjLj1280ELj1ELj4ELj1ELj16ENS_18Kernel_traits_baseILj1280ES2_S2_S2_S2_fjLj128EEEEELb0ELb0ELb1ELb1EEEvNS_9FwdParamsE --------------------------
	.section	.text._ZN10layer_norm13ln_fwd_kernelINS_13Kernel_traitsI13__nv_bfloat16S2_S2_S2_fjLj1280ELj1ELj4ELj1ELj16ENS_18Kernel_traits_baseILj1280ES2_S2_S2_S2_fjLj128EEEEELb0ELb0ELb1ELb1EEEvNS_9FwdParamsE,"ax",@progbits
	.align	128
        .global         _ZN10layer_norm13ln_fwd_kernelINS_13Kernel_traitsI13__nv_bfloat16S2_S2_S2_fjLj1280ELj1ELj4ELj1ELj16ENS_18Kernel_traits_baseILj1280ES2_S2_S2_S2_fjLj128EEEEELb0ELb0ELb1ELb1EEEvNS_9FwdParamsE
        .type           _ZN10layer_norm13ln_fwd_kernelINS_13Kernel_traitsI13__nv_bfloat16S2_S2_S2_fjLj1280ELj1ELj4ELj1ELj16ENS_18Kernel_traits_baseILj1280ES2_S2_S2_S2_fjLj128EEEEELb0ELb0ELb1ELb1EEEvNS_9FwdParamsE,@function
        .size           _ZN10layer_norm13ln_fwd_kernelINS_13Kernel_traitsI13__nv_bfloat16S2_S2_S2_fjLj1280ELj1ELj4ELj1ELj16ENS_18Kernel_traits_baseILj1280ES2_S2_S2_S2_fjLj128EEEEELb0ELb0ELb1ELb1EEEvNS_9FwdParamsE,(.L_x_37369 - _ZN10layer_norm13ln_fwd_kernelINS_13Kernel_traitsI13__nv_bfloat16S2_S2_S2_fjLj1280ELj1ELj4ELj1ELj16ENS_18Kernel_traits_baseILj1280ES2_S2_S2_S2_fjLj128EEEEELb0ELb0ELb1ELb1EEEvNS_9FwdParamsE)
        .other          _ZN10layer_norm13ln_fwd_kernelINS_13Kernel_traitsI13__nv_bfloat16S2_S2_S2_fjLj1280ELj1ELj4ELj1ELj16ENS_18Kernel_traits_baseILj1280ES2_S2_S2_S2_fjLj128EEEEELb0ELb0ELb1ELb1EEEvNS_9FwdParamsE,@"STO_CUDA_ENTRY STV_DEFAULT"
_ZN10layer_norm13ln_fwd_kernelINS_13Kernel_traitsI13__nv_bfloat16S2_S2_S2_fjLj1280ELj1ELj4ELj1ELj16ENS_18Kernel_traits_baseILj1280ES2_S2_S2_S2_fjLj128EEEEELb0ELb0ELb1ELb1EEEvNS_9FwdParamsE:
.text._ZN10layer_norm13ln_fwd_kernelINS_13Kernel_traitsI13__nv_bfloat16S2_S2_S2_fjLj1280ELj1ELj4ELj1ELj16ENS_18Kernel_traits_baseILj1280ES2_S2_S2_S2_fjLj128EEEEELb0ELb0ELb1ELb1EEEvNS_9FwdParamsE:
[----:B------:R-:W-:Y:S01]  /*0000*/  LDC R1, c[0x0][0x28] ;  /* 0x00000a00ff017b82 */ /* 0x000fe20000000800 */
[----:B------:R-:W0:Y:S01]  /*0010*/  S2R R52, SR_TID.X ;  /* 0x0000000000347919 */ /* 0x000e220000002100 */
[----:B------:R-:W-:Y:S01]  /*0020*/  ULDC.64 UR4, c[0x0][0x2c8] ;  /* 0x0000b20000047ab9 */ /* 0x000fe20000000a00 */
[----:B------:R-:W-:Y:S01]  /*0030*/  ULDC UR8, c[0x0][0x214] ;  /* 0x0000850000087ab9 */ /* 0x000fe20000000800 */
[----:B------:R-:W-:Y:S01]  /*0040*/  ISETP.NE.U32.AND P0, PT, RZ, UR4, PT ;  /* 0x00000004ff007c0c */ /* 0x000fe2000bf05070 */
[----:B------:R-:W1:Y:S01]  /*0050*/  S2R R3, SR_CTAID.X ;  /* 0x0000000000037919 */ /* 0x000e620000002500 */
        /* <DEDUP_REMOVED lines=14> */
[----:B-1----:R-:W-:-:S04]  /*0140*/  LEA R44, R3, R0, 0x2 ;  /* 0x00000000032c7211 */ /* 0x002fc800078e10ff */
[----:B------:R-:W-:Y:S02]  /*0150*/  ISETP.GE.AND P1, PT, R44, UR8, PT ;  /* 0x000000082c007c0c */ /* 0x000fe4000bf26270 */
[----:B------:R-:W-:-:S11]  /*0160*/  IADD3.X R3, RZ, UR7, RZ, P2, !PT ;  /* 0x00000007ff037c10 */ /* 0x000fd600097fe4ff */
[----:B0-----:R-:W-:Y:S05]  /*0170*/  @P1 EXIT ;  /* 0x000000000000194d */ /* 0x001fea0003800000 */
[----:B------:R-:W2:Y:S01]  /*0180*/  LDG.E.128 R36, desc[UR4][R2.64+0x800] ;  /* 0x0008000402247981 */ /* 0x000ea2000c1e1d00 */
[----:B-----5:R-:W-:Y:S02]  /*0190*/  @!P0 CS2R R40, SRZ ;  /* 0x0000000000288805 */ /* 0x020fe4000001ff00 */
        /* <DEDUP_REMOVED lines=11> */
[----:B------:R-:W-:Y:S02]  /*0250*/  SHF.L.U32 R124, R41, 0x10, RZ ;  /* 0x00000010297c7819 */ /* 0x000fe400000006ff */
[----:B------:R-:W-:Y:S02]  /*0260*/  @!P0 CS2R R6, SRZ ;  /* 0x0000000000068805 */ /* 0x000fe4000001ff00 */
[C---:B------:R-:W-:Y:S01]  /*0270*/  PRMT R41, R42.reuse, 0x7632, R41 ;  /* 0x000076322a297816 */ /* 0x040fe20000000029 */
[----:B------:R-:W5:Y:S01]  /*0280*/  LDG.E.128 R32, desc[UR4][R2.64] ;  /* 0x0000000402207981 */ /* 0x000f62000c1e1d00 */
[----:B------:R-:W-:Y:S01]  /*0290*/  SHF.L.U32 R123, R42, 0x10, RZ ;  /* 0x000000102a7b7819 */ /* 0x000fe200000006ff */
[----:B------:R-:W-:Y:S01]  /*02a0*/  ULDC.U8 UR6, c[0x0][0x2a0] ;  /* 0x0000a80000067ab9 */ /* 0x000fe20000000000 */
[C---:B------:R-:W-:Y:S01]  /*02b0*/  PRMT R42, R43.reuse, 0x7632, R42 ;  /* 0x000076322b2a7816 */ /* 0x040fe2000000002a */
[----:B------:R-:W5:Y:S01]  /*02c0*/  LDG.E.128 R28, desc[UR4][R2.64+0x200] ;  /* 0x00020004021c7981 */ /* 0x000f62000c1e1d00 */
[----:B------:R-:W-:Y:S01]  /*02d0*/  SHF.L.U32 R122, R43, 0x10, RZ ;  /* 0x000000102b7a7819 */ /* 0x000fe200000006ff */
[----:B------:R-:W-:Y:S01]  /*02e0*/  ULDC UR8, c[0x0][0x29c] ;  /* 0x0000a70000087ab9 */ /* 0x000fe20000000800 */
[C---:B------:R-:W-:Y:S01]  /*02f0*/  PRMT R43, R16.reuse, 0x7632, R43 ;  /* 0x00007632102b7816 */ /* 0x040fe2000000002b */
[----:B------:R-:W5:Y:S01]  /*0300*/  LDG.E.128 R24, desc[UR4][R2.64+0x400] ;  /* 0x0004000402187981 */ /* 0x000f62000c1e1d00 */
[----:B------:R-:W-:Y:S01]  /*0310*/  SHF.L.U32 R121, R16, 0x10, RZ ;  /* 0x0000001010797819 */ /* 0x000fe200000006ff */
[----:B------:R-:W-:Y:S01]  /*0320*/  ULDC UR9, c[0x0][0x2d8] ;  /* 0x0000b60000097ab9 */ /* 0x000fe20000000800 */
[C---:B------:R-:W-:Y:S01]  /*0330*/  PRMT R16, R17.reuse, 0x7632, R16 ;  /* 0x0000763211107816 */ /* 0x040fe20000000010 */
[----:B------:R0:W5:Y:S01]  /*0340*/  LDG.E.128 R20, desc[UR4][R2.64+0x600] ;  /* 0x0006000402147981 */ /* 0x000162000c1e1d00 */
[----:B------:R-:W-:-:S02]  /*0350*/  SHF.L.U32 R120, R17, 0x10, RZ ;  /* 0x0000001011787819 */ /* 0x000fc400000006ff */
[C---:B------:R-:W-:Y:S02]  /*0360*/  PRMT R17, R18.reuse, 0x7632, R17 ;  /* 0x0000763212117816 */ /* 0x040fe40000000011 */
[----:B------:R-:W-:Y:S02]  /*0370*/  SHF.L.U32 R119, R18, 0x10, RZ ;  /* 0x0000001012777819 */ /* 0x000fe400000006ff */
[C---:B------:R-:W-:Y:S02]  /*0380*/  PRMT R18, R19.reuse, 0x7632, R18 ;  /* 0x0000763213127816 */ /* 0x040fe40000000012 */
[----:B------:R-:W-:Y:S02]  /*0390*/  SHF.L.U32 R117, R19, 0x10, RZ ;  /* 0x0000001013757819 */ /* 0x000fe400000006ff */
        /* <DEDUP_REMOVED lines=12> */
[----:B------:R-:W-:Y:S02]  /*0460*/  SHF.L.U32 R116, R12, 0x10, RZ ;  /* 0x000000100c747819 */ /* 0x000fe400000006ff */
[----:B------:R-:W-:-:S02]  /*0470*/  SHF.L.U32 R108, R13, 0x10, RZ ;  /* 0x000000100d6c7819 */ /* 0x000fc400000006ff */
[----:B------:R-:W-:Y:S02]  /*0480*/  SHF.L.U32 R99, R14, 0x10, RZ ;  /* 0x000000100e637819 */ /* 0x000fe400000006ff */
[----:B------:R-:W-:Y:S02]  /*0490*/  SHF.L.U32 R98, R15, 0x10, RZ ;  /* 0x000000100f627819 */ /* 0x000fe400000006ff */
[----:B------:R-:W-:Y:S02]  /*04a0*/  SHF.L.U32 R0, R5, 0x10, RZ ;  /* 0x0000001005007819 */ /* 0x000fe400000006ff */
[----:B0-----:R-:W-:Y:S02]  /*04b0*/  SHF.L.U32 R2, R6, 0x10, RZ ;  /* 0x0000001006027819 */ /* 0x001fe400000006ff */
        /* <DEDUP_REMOVED lines=11> */
[----:B------:R-:W-:Y:S02]  /*0570*/  MOV R4, R44 ;  /* 0x0000002c00047202 */ /* 0x000fe40000000f00 */
        /* <DEDUP_REMOVED lines=13> */
[----:B------:R-:W-:Y:S01]  /*0650*/  ISETP.NE.AND P1, PT, RZ, UR6, PT ;  /* 0x00000006ff007c0c */ /* 0x000fe2000bf25270 */
[----:B------:R-:W-:Y:S01]  /*0660*/  ULDC.64 UR6, c[0x0][0x230] ;  /* 0x00008c0000067ab9 */ /* 0x000fe20000000a00 */
[----:B--2---:R-:W-:-:S02]  /*0670*/  PRMT R73, R37, 0x7632, R73 ;  /* 0x0000763225497816 */ /* 0x004fc40000000049 */
[C---:B------:R-:W-:Y:S02]  /*0680*/  PRMT R74, R38.reuse, 0x7632, R74 ;  /* 0x00007632264a7816 */ /* 0x040fe4000000004a */
[----:B------:R-:W-:Y:S02]  /*0690*/  SHF.L.U32 R5, R37, 0x10, RZ ;  /* 0x0000001025057819 */ /* 0x000fe400000006ff */
[----:B------:R-:W-:Y:S02]  /*06a0*/  SHF.L.U32 R6, R38, 0x10, RZ ;  /* 0x0000001026067819 */ /* 0x000fe400000006ff */
[----:B------:R-:W-:Y:S02]  /*06b0*/  SHF.L.U32 R37, R50, 0x10, RZ ;  /* 0x0000001032257819 */ /* 0x000fe400000006ff */
[----:B------:R-:W-:Y:S02]  /*06c0*/  SHF.L.U32 R38, R51, 0x10, RZ ;  /* 0x0000001033267819 */ /* 0x000fe400000006ff */
[----:B------:R-:W-:-:S02]  /*06d0*/  SHF.L.U32 R73, R73, 0x10, RZ ;  /* 0x0000001049497819 */ /* 0x000fc400000006ff */
[----:B------:R-:W-:-:S07]  /*06e0*/  SHF.L.U32 R74, R74, 0x10, RZ ;  /* 0x000000104a4a7819 */ /* 0x000fce00000006ff */
.L_x_588:
[----:B0-----:R-:W0:Y:S01]  /*06f0*/  LDC.64 R54, c[0x0][0x280] ;  /* 0x0000a000ff367b82 */ /* 0x001e220000000a00 */
[----:B------:R-:W-:-:S07]  /*0700*/  ISETP.NE.U32.AND P0, PT, RZ, UR6, PT ;  /* 0x00000006ff007c0c */ /* 0x000fce000bf05070 */
[----:B------:R-:W1:Y:S08]  /*0710*/  LDC R111, c[0x0][0x218] ;  /* 0x00008600ff6f7b82 */ /* 0x000e700000000800 */
[----:B------:R-:W2:Y:S01]  /*0720*/  LDC.64 R52, c[0x0][0x288] ;  /* 0x0000a200ff347b82 */ /* 0x000ea20000000a00 */
[----:B0-----:R-:W-:-:S06]  /*0730*/  IMAD.WIDE R54, R4, 0x4, R54 ;  /* 0x0000000404367825 */ /* 0x001fcc00078e0236 */
[----:B------:R0:W3:Y:S01]  /*0740*/  LDG.E R54, desc[UR4][R54.64] ;  /* 0x0000000436367981 */ /* 0x0000e2000c1e1900 */
[----:B------:R-:W-:Y:S01]  /*0750*/  ISETP.NE.AND.EX P0, PT, RZ, UR7, PT, P0 ;  /* 0x00000007ff007c0c */ /* 0x000fe2000bf05300 */
[C---:B-1----:R-:W-:Y:S01]  /*0760*/  IMAD R56, R4.reuse, R111, RZ ;  /* 0x0000006f04387224 */ /* 0x042fe200078e02ff */
[----:B------:R-:W-:Y:S01]  /*0770*/  HFMA2.MMA R84, -RZ, RZ, 0, 0 ;  /* 0x00000000ff547435 */ /* 0x000fe200000001ff */
[----:B------:R-:W1:Y:S03]  /*0780*/  S2R R114, SR_TID.X ;  /* 0x0000000000727919 */ /* 0x000e660000002100 */
[----:B0-----:R-:W-:Y:S01]  /*0790*/  SHF.R.S32.HI R55, RZ, 0x1f, R56 ;  /* 0x0000001fff377819 */ /* 0x001fe20000011438 */
[----:B--2---:R-:W-:-:S06]  /*07a0*/  IMAD.WIDE R52, R4, 0x4, R52 ;  /* 0x0000000404347825 */ /* 0x004fcc00078e0234 */
[----:B------:R-:W0:Y:S01]  /*07b0*/  @P0 LDC.64 R48, c[0x0][0x230] ;  /* 0x00008c00ff300b82 */ /* 0x000e220000000a00 */
[----:B------:R-:W-:Y:S01]  /*07c0*/  LEA.HI R55, R55, R56, RZ, 0x3 ;  /* 0x0000003837377211 */ /* 0x000fe200078f18ff */
[----:B------:R-:W-:Y:S01]  /*07d0*/  BSSY B0, `(.L_x_465) ;  /* 0x000001a000007945 */ /* 0x000fe20003800000 */
[----:B-----5:R2:W5:Y:S01]  /*07e0*/  LDG.E R52, desc[UR4][R52.64] ;  /* 0x0000000434347981 */ /* 0x020562000c1e1900 */
[----:B-1----:R-:W-:-:S04]  /*07f0*/  LOP3.LUT R114, R114, 0x1f, RZ, 0xc0, !PT ;  /* 0x0000001f72727812 */ /* 0x002fc800078ec0ff */
[----:B------:R-:W-:-:S05]  /*0800*/  LEA.HI.SX32 R85, R55, R114, 0x1d ;  /* 0x0000007237557211 */ /* 0x000fca00078feaff */
[----:B0-----:R-:W-:-:S05]  /*0810*/  @P0 IMAD.WIDE.U32 R48, R85, 0x10, R48 ;  /* 0x0000001055300825 */ /* 0x001fca00078e0030 */
[----:B------:R0:W5:Y:S01]  /*0820*/  @P0 LDG.E.128 R40, desc[UR4][R48.64] ;  /* 0x0000000430280981 */ /* 0x000162000c1e1d00 */
[----:B---3--:R-:W-:-:S13]  /*0830*/  ISETP.GE.AND P2, PT, R54, 0x1, PT ;  /* 0x000000013600780c */ /* 0x008fda0003f46270 */
[----:B------:R-:W1:Y:S01]  /*0840*/  @P2 LDC.64 R50, c[0x0][0x220] ;  /* 0x00008800ff322b82 */ /* 0x000e620000000a00 */
[----:B------:R-:W-:-:S05]  /*0850*/  @P2 IADD3 R58, R54, -0x1, RZ ;  /* 0xffffffff363a2810 */ /* 0x000fca0007ffe0ff */
[----:B------:R-:W-:-:S05]  /*0860*/  @P2 IMAD R58, R58, R111, RZ ;  /* 0x0000006f3a3a2224 */ /* 0x000fca00078e02ff */
[----:B------:R-:W-:-:S04]  /*0870*/  @P2 SHF.R.S32.HI R57, RZ, 0x1f, R58 ;  /* 0x0000001fff392819 */ /* 0x000fc8000001143a */
[----:B------:R-:W-:-:S04]  /*0880*/  @P2 LEA.HI R57, R57, R58, RZ, 0x3 ;  /* 0x0000003a39392211 */ /* 0x000fc800078f18ff */
[----:B------:R-:W-:-:S05]  /*0890*/  @P2 LEA.HI.SX32 R84, R57, R114, 0x1d ;  /* 0x0000007239542211 */ /* 0x000fca00078feaff */
[----:B-1----:R-:W-:-:S05]  /*08a0*/  @P2 IMAD.WIDE.U32 R50, R84, 0x10, R50 ;  /* 0x0000001054322825 */ /* 0x002fca00078e0032 */
[----:B------:R0:W5:Y:S01]  /*08b0*/  @P2 LDG.E.128 R44, desc[UR4][R50.64] ;  /* 0x00000004322c2981 */ /* 0x000162000c1e1d00 */
[----:B------:R-:W-:Y:S02]  /*08c0*/  ISETP.GT.AND P3, PT, R54, RZ, PT ;  /* 0x000000ff3600720c */ /* 0x000fe40003f64270 */
[----:B--2---:R-:W-:-:S11]  /*08d0*/  SHF.R.S32.HI R53, RZ, 0x1f, R4 ;  /* 0x0000001fff357819 */ /* 0x004fd60000011404 */
[----:B0-----:R-:W-:Y:S05]  /*08e0*/  @P3 BRA `(.L_x_466) ;  /* 0x0000000000103947 */ /* 0x001fea0003800000 */
[----:B------:R-:W-:Y:S01]  /*08f0*/  MOV R54, RZ ;  /* 0x000000ff00367202 */ /* 0x000fe20000000f00 */
[----:B------:R-:W-:Y:S06]  /*0900*/  @!P0 BRA `(.L_x_467) ;  /* 0x0000000000188947 */ /* 0x000fec0003800000 */
[----:B-----5:R-:W-:Y:S01]  /*0910*/  SHF.L.U32 R54, R40, 0x10, RZ ;  /* 0x0000001028367819 */ /* 0x020fe200000006ff */
[----:B------:R-:W-:Y:S06]  /*0920*/  BRA `(.L_x_467) ;  /* 0x0000000000107947 */ /* 0x000fec0003800000 */
.L_x_466:
[----:B-----5:R-:W-:Y:S02]  /*0930*/  SHF.L.U32 R54, R44, 0x10, RZ ;  /* 0x000000102c367819 */ /* 0x020fe400000006ff */
[----:B------:R-:W-:-:S03]  /*0940*/  @P0 SHF.L.U32 R49, R40, 0x10, RZ ;  /* 0x0000001028310819 */ /* 0x000fc600000006ff */
[----:B------:R-:W-:-:S04]  /*0950*/  FMUL.FTZ R54, R54, UR8 ;  /* 0x0000000836367c20 */ /* 0x000fc80008410000 */
[----:B------:R-:W-:-:S07]  /*0960*/  @P0 FADD.FTZ R54, R54, R49 ;  /* 0x0000003136360221 */ /* 0x000fce0000010000 */
.L_x_467:
[----:B------:R-:W-:Y:S05]  /*0970*/  BSYNC B0 ;  /* 0x0000000000007941 */ /* 0x000fea0003800000 */
.L_x_465:
[----:B------:R-:W-:Y:S04]  /*0980*/  BSSY B0, `(.L_x_468) ;  /* 0x000000d000007945 */ /* 0x000fe80003800000 */
[----:B------:R-:W-:Y:S05]  /*0990*/  @P3 BRA `(.L_x_469) ;  /* 0x0000000000143947 */ /* 0x000fea0003800000 */
[----:B------:R-:W-:Y:S01]  /*09a0*/  MOV R55, RZ ;  /* 0x000000ff00377202 */ /* 0x000fe20000000f00 */
[----:B------:R-:W-:Y:S06]  /*09b0*/  @!P0 BRA `(.L_x_470) ;  /* 0x0000000000248947 */ /* 0x000fec0003800000 */
[----:B-----5:R-:W-:-:S04]  /*09c0*/  PRMT R55, R40, 0x7632, R55 ;  /* 0x0000763228377816 */ /* 0x020fc80000000037 */
[----:B------:R-:W-:Y:S01]  /*09d0*/  SHF.L.U32 R55, R55, 0x10, RZ ;  /* 0x0000001037377819 */ /* 0x000fe200000006ff */
[----:B------:R-:W-:Y:S06]  /*09e0*/  BRA `(.L_x_470) ;  /* 0x0000000000187947 */ /* 0x000fec0003800000 */
.L_x_469:
[----:B-----5:R-:W-:Y:S02]  /*09f0*/  PRMT R48, R44, 0x7632, R48 ;  /* 0x000076322c307816 */ /* 0x020fe40000000030 */
[----:B------:R-:W-:Y:S02]  /*0a00*/  @P0 PRMT R49, R40, 0x7632, R49 ;  /* 0x0000763228310816 */ /* 0x000fe40000000031 */
[----:B------:R-:W-:-:S03]  /*0a10*/  SHF.L.U32 R48, R48, 0x10, RZ ;  /* 0x0000001030307819 */ /* 0x000fc600000006ff */
[----:B------:R-:W-:Y:S02]  /*0a20*/  @P0 IMAD.U32 R50, R49, 0x10000, RZ ;  /* 0x0001000031320824 */ /* 0x000fe400078e00ff */
[----:B------:R-:W-:-:S04]  /*0a30*/  FMUL.FTZ R55, R48, UR8 ;  /* 0x0000000830377c20 */ /* 0x000fc80008410000 */
[----:B------:R-:W-:-:S07]  /*0a40*/  @P0 FADD.FTZ R55, R55, R50 ;  /* 0x0000003237370221 */ /* 0x000fce0000010000 */
.L_x_470:
[----:B------:R-:W-:Y:S05]  /*0a50*/  BSYNC B0 ;  /* 0x0000000000007941 */ /* 0x000fea0003800000 */
.L_x_468:
[----:B------:R-:W-:Y:S04]  /*0a60*/  BSSY B0, `(.L_x_471) ;  /* 0x000000a000007945 */ /* 0x000fe80003800000 */
[----:B------:R-:W-:Y:S05]  /*0a70*/  @P3 BRA `(.L_x_472) ;  /* 0x0000000000103947 */ /* 0x000fea0003800000 */
[----:B------:R-:W-:Y:S01]  /*0a80*/  HFMA2.MMA R56, -RZ, RZ, 0, 0 ;  /* 0x00000000ff387435 */ /* 0x000fe200000001ff */
[----:B------:R-:W-:Y:S10]  /*0a90*/  @!P0 BRA `(.L_x_473) ;  /* 0x0000000000188947 */ /* 0x000ff40003800000 */
[----:B-----5:R-:W-:Y:S01]  /*0aa0*/  SHF.L.U32 R56, R41, 0x10, RZ ;  /* 0x0000001029387819 */ /* 0x020fe200000006ff */
[----:B------:R-:W-:Y:S06]  /*0ab0*/  BRA `(.L_x_473) ;  /* 0x0000000000107947 */ /* 0x000fec0003800000 */
.L_x_472:
[----:B-----5:R-:W-:Y:S02]  /*0ac0*/  SHF.L.U32 R56, R45, 0x10, RZ ;  /* 0x000000102d387819 */ /* 0x020fe400000006ff */
[----:B------:R-:W-:-:S03]  /*0ad0*/  @P0 SHF.L.U32 R49, R41, 0x10, RZ ;  /* 0x0000001029310819 */ /* 0x000fc600000006ff */
[----:B------:R-:W-:-:S04]  /*0ae0*/  FMUL.FTZ R56, R56, UR8 ;  /* 0x0000000838387c20 */ /* 0x000fc80008410000 */
[----:B------:R-:W-:-:S07]  /*0af0*/  @P0 FADD.FTZ R56, R56, R49 ;  /* 0x0000003138380221 */ /* 0x000fce0000010000 */
.L_x_473:
[----:B------:R-:W-:Y:S05]  /*0b00*/  BSYNC B0 ;  /* 0x0000000000007941 */ /* 0x000fea0003800000 */
.L_x_471:
[----:B------:R-:W-:Y:S04]  /*0b10*/  BSSY B0, `(.L_x_474) ;  /* 0x000000d000007945 */ /* 0x000fe80003800000 */
[----:B------:R-:W-:Y:S05]  /*0b20*/  @P3 BRA `(.L_x_475) ;  /* 0x0000000000143947 */ /* 0x000fea0003800000 */
[----:B------:R-:W-:Y:S01]  /*0b30*/  MOV R57, RZ ;  /* 0x000000ff00397202 */ /* 0x000fe20000000f00 */
[----:B------:R-:W-:Y:S06]  /*0b40*/  @!P0 BRA `(.L_x_476) ;  /* 0x0000000000248947 */ /* 0x000fec0003800000 */
[----:B-----5:R-:W-:-:S04]  /*0b50*/  PRMT R57, R41, 0x7632, R57 ;  /* 0x0000763229397816 */ /* 0x020fc80000000039 */
[----:B------:R-:W-:Y:S01]  /*0b60*/  SHF.L.U32 R57, R57, 0x10, RZ ;  /* 0x0000001039397819 */ /* 0x000fe200000006ff */
[----:B------:R-:W-:Y:S06]  /*0b70*/  BRA `(.L_x_476) ;  /* 0x0000000000187947 */ /* 0x000fec0003800000 */
.L_x_475:
[----:B-----5:R-:W-:Y:S02]  /*0b80*/  PRMT R48, R45, 0x7632, R48 ;  /* 0x000076322d307816 */ /* 0x020fe40000000030 */
[----:B------:R-:W-:Y:S02]  /*0b90*/  @P0 PRMT R49, R41, 0x7632, R49 ;  /* 0x0000763229310816 */ /* 0x000fe40000000031 */
[----:B------:R-:W-:Y:S02]  /*0ba0*/  SHF.L.U32 R48, R48, 0x10, RZ ;  /* 0x0000001030307819 */ /* 0x000fe400000006ff */
[----:B------:R-:W-:-:S03]  /*0bb0*/  @P0 SHF.L.U32 R50, R49, 0x10, RZ ;  /* 0x0000001031320819 */ /* 0x000fc600000006ff */
[----:B------:R-:W-:-:S04]  /*0bc0*/  FMUL.FTZ R57, R48, UR8 ;  /* 0x0000000830397c20 */ /* 0x000fc80008410000 */
[----:B------:R-:W-:-:S07]  /*0bd0*/  @P0 FADD.FTZ R57, R57, R50 ;  /* 0x0000003239390221 */ /* 0x000fce0000010000 */
.L_x_476:
[----:B------:R-:W-:Y:S05]  /*0be0*/  BSYNC B0 ;  /* 0x0000000000007941 */ /* 0x000fea0003800000 */
.L_x_474:
[----:B------:R-:W-:Y:S04]  /*0bf0*/  BSSY B0, `(.L_x_477) ;  /* 0x000000a000007945 */ /* 0x000fe80003800000 */
[----:B------:R-:W-:Y:S05]  /*0c00*/  @P3 BRA `(.L_x_478) ;  /* 0x0000000000103947 */ /* 0x000fea0003800000 */
[----:B------:R-:W-:Y:S01]  /*0c10*/  HFMA2.MMA R58, -RZ, RZ, 0, 0 ;  /* 0x00000000ff3a7435 */ /* 0x000fe200000001ff */
[----:B------:R-:W-:Y:S10]  /*0c20*/  @!P0 BRA `(.L_x_479) ;  /* 0x0000000000188947 */ /* 0x000ff40003800000 */
[----:B-----5:R-:W-:Y:S01]  /*0c30*/  SHF.L.U32 R58, R42, 0x10, RZ ;  /* 0x000000102a3a7819 */ /* 0x020fe200000006ff */
[----:B------:R-:W-:Y:S06]  /*0c40*/  BRA `(.L_x_479) ;  /* 0x0000000000107947 */ /* 0x000fec0003800000 */
.L_x_478:
[----:B-----5:R-:W-:Y:S02]  /*0c50*/  SHF.L.U32 R58, R46, 0x10, RZ ;  /* 0x000000102e3a7819 */ /* 0x020fe400000006ff */
[----:B------:R-:W-:-:S03]  /*0c60*/  @P0 SHF.L.U32 R49, R42, 0x10, RZ ;  /* 0x000000102a310819 */ /* 0x000fc600000006ff */
[----:B------:R-:W-:-:S04]  /*0c70*/  FMUL.FTZ R58, R58, UR8 ;  /* 0x000000083a3a7c20 */ /* 0x000fc80008410000 */
[----:B------:R-:W-:-:S07]  /*0c80*/  @P0 FADD.FTZ R58, R58, R49 ;  /* 0x000000313a3a0221 */ /* 0x000fce0000010000 */
.L_x_479:
[----:B------:R-:W-:Y:S05]  /*0c90*/  BSYNC B0 ;  /* 0x0000000000007941 */ /* 0x000fea0003800000 */
.L_x_477:
[----:B------:R-:W-:Y:S04]  /*0ca0*/  BSSY B0, `(.L_x_480) ;  /* 0x000000d000007945 */ /* 0x000fe80003800000 */
[----:B------:R-:W-:Y:S05]  /*0cb0*/  @P3 BRA `(.L_x_481) ;  /* 0x0000000000143947 */ /* 0x000fea0003800000 */
[----:B------:R-:W-:Y:S01]  /*0cc0*/  MOV R59, RZ ;  /* 0x000000ff003b7202 */ /* 0x000fe20000000f00 */
[----:B------:R-:W-:Y:S06]  /*0cd0*/  @!P0 BRA `(.L_x_482) ;  /* 0x0000000000248947 */ /* 0x000fec0003800000 */
[----:B-----5:R-:W-:-:S04]  /*0ce0*/  PRMT R59, R42, 0x7632, R59 ;  /* 0x000076322a3b7816 */ /* 0x020fc8000000003b */
[----:B------:R-:W-:Y:S01]  /*0cf0*/  SHF.L.U32 R59, R59, 0x10, RZ ;  /* 0x000000103b3b7819 */ /* 0x000fe200000006ff */
[----:B------:R-:W-:Y:S06]  /*0d00*/  BRA `(.L_x_482) ;  /* 0x0000000000187947 */ /* 0x000fec0003800000 */
.L_x_481:
[----:B-----5:R-:W-:Y:S02]  /*0d10*/  PRMT R48, R46, 0x7632, R48 ;  /* 0x000076322e307816 */ /* 0x020fe40000000030 */
[----:B------:R-:W-:Y:S02]  /*0d20*/  @P0 PRMT R49, R42, 0x7632, R49 ;  /* 0x000076322a310816 */ /* 0x000fe40000000031 */
[----:B------:R-:W-:Y:S02]  /*0d30*/  SHF.L.U32 R48, R48, 0x10, RZ ;  /* 0x0000001030307819 */ /* 0x000fe400000006ff */
[----:B------:R-:W-:-:S03]  /*0d40*/  @P0 SHF.L.U32 R50, R49, 0x10, RZ ;  /* 0x0000001031320819 */ /* 0x000fc600000006ff */
[----:B------:R-:W-:-:S04]  /*0d50*/  FMUL.FTZ R59, R48, UR8 ;  /* 0x00000008303b7c20 */ /* 0x000fc80008410000 */
[----:B------:R-:W-:-:S07]  /*0d60*/  @P0 FADD.FTZ R59, R59, R50 ;  /* 0x000000323b3b0221 */ /* 0x000fce0000010000 */
.L_x_482:
[----:B------:R-:W-:Y:S05]  /*0d70*/  BSYNC B0 ;  /* 0x0000000000007941 */ /* 0x000fea0003800000 */
.L_x_480:
[----:B------:R-:W-:Y:S04]  /*0d80*/  BSSY B0, `(.L_x_483) ;  /* 0x000000a000007945 */ /* 0x000fe80003800000 */
[----:B------:R-:W-:Y:S05]  /*0d90*/  @P3 BRA `(.L_x_484) ;  /* 0x0000000000103947 */ /* 0x000fea0003800000 */
[----:B------:R-:W-:Y:S01]  /*0da0*/  HFMA2.MMA R60, -RZ, RZ, 0, 0 ;  /* 0x00000000ff3c7435 */ /* 0x000fe200000001ff */
[----:B------:R-:W-:Y:S10]  /*0db0*/  @!P0 BRA `(.L_x_485) ;  /* 0x0000000000188947 */ /* 0x000ff40003800000 */
[----:B-----5:R-:W-:Y:S01]  /*0dc0*/  SHF.L.U32 R60, R43, 0x10, RZ ;  /* 0x000000102b3c7819 */ /* 0x020fe200000006ff */
[----:B------:R-:W-:Y:S06]  /*0dd0*/  BRA `(.L_x_485) ;  /* 0x0000000000107947 */ /* 0x000fec0003800000 */
.L_x_484:
[----:B-----5:R-:W-:Y:S02]  /*0de0*/  SHF.L.U32 R60, R47, 0x10, RZ ;  /* 0x000000102f3c7819 */ /* 0x020fe400000006ff */
[----:B------:R-:W-:-:S03]  /*0df0*/  @P0 SHF.L.U32 R49, R43, 0x10, RZ ;  /* 0x000000102b310819 */ /* 0x000fc600000006ff */
[----:B------:R-:W-:-:S04]  /*0e00*/  FMUL.FTZ R60, R60, UR8 ;  /* 0x000000083c3c7c20 */ /* 0x000fc80008410000 */
[----:B------:R-:W-:-:S07]  /*0e10*/  @P0 FADD.FTZ R60, R60, R49 ;  /* 0x000000313c3c0221 */ /* 0x000fce0000010000 */
.L_x_485:
[----:B------:R-:W-:Y:S05]  /*0e20*/  BSYNC B0 ;  /* 0x0000000000007941 */ /* 0x000fea0003800000 */
.L_x_483:
[----:B------:R-:W-:Y:S04]  /*0e30*/  BSSY B0, `(.L_x_486) ;  /* 0x000000d000007945 */ /* 0x000fe80003800000 */
[----:B------:R-:W-:Y:S05]  /*0e40*/  @P3 BRA `(.L_x_487) ;  /* 0x0000000000143947 */ /* 0x000fea0003800000 */
[----:B------:R-:W-:Y:S01]  /*0e50*/  MOV R61, RZ ;  /* 0x000000ff003d7202 */ /* 0x000fe20000000f00 */
[----:B------:R-:W-:Y:S06]  /*0e60*/  @!P0 BRA `(.L_x_488) ;  /* 0x0000000000248947 */ /* 0x000fec0003800000 */
[----:B-----5:R-:W-:-:S04]  /*0e70*/  PRMT R61, R43, 0x7632, R61 ;  /* 0x000076322b3d7816 */ /* 0x020fc8000000003d */
[----:B------:R-:W-:Y:S01]  /*0e80*/  SHF.L.U32 R61, R61, 0x10, RZ ;  /* 0x000000103d3d7819 */ /* 0x000fe200000006ff */
[----:B------:R-:W-:Y:S06]  /*0e90*/  BRA `(.L_x_488) ;  /* 0x0000000000187947 */ /* 0x000fec0003800000 */
.L_x_487:
[----:B-----5:R-:W-:Y:S02]  /*0ea0*/  PRMT R48, R47, 0x7632, R48 ;  /* 0x000076322f307816 */ /* 0x020fe40000000030 */
[----:B------:R-:W-:Y:S02]  /*0eb0*/  @P0 PRMT R49, R43, 0x7632, R49 ;  /* 0x000076322b310816 */ /* 0x000fe40000000031 */
[----:B------:R-:W-:Y:S02]  /*0ec0*/  SHF.L.U32 R48, R48, 0x10, RZ ;  /* 0x0000001030307819 */ /* 0x000fe400000006ff */
[----:B------:R-:W-:-:S03]  /*0ed0*/  @P0 SHF.L.U32 R50, R49, 0x10, RZ ;  /* 0x0000001031320819 */ /* 0x000fc600000006ff */
[----:B------:R-:W-:-:S04]  /*0ee0*/  FMUL.FTZ R61, R48, UR8 ;  /* 0x00000008303d7c20 */ /* 0x000fc80008410000 */
[----:B------:R-:W-:-:S07]  /*0ef0*/  @P0 FADD.FTZ R61, R61, R50 ;  /* 0x000000323d3d0221 */ /* 0x000fce0000010000 */
.L_x_488:
[----:B------:R-:W-:Y:S05]  /*0f00*/  BSYNC B0 ;  /* 0x0000000000007941 */ /* 0x000fea0003800000 */
.L_x_486:
[----:B------:R-:W0:Y:S01]  /*0f10*/  LDC.64 R112, c[0x0][0x238] ;  /* 0x00008e00ff707b82 */ /* 0x000e220000000a00 */
[----:B------:R-:W-:Y:S02]  /*0f20*/  @P2 IADD3 R75, R84, 0x20, RZ ;  /* 0x00000020544b2810 */ /* 0x000fe40007ffe0ff */
[----:B------:R-:W-:Y:S02]  /*0f30*/  IADD3 R79, R85, 0x20, RZ ;  /* 0x00000020554f7810 */ /* 0x000fe40007ffe0ff */
[----:B------:R-:W-:Y:S02]  /*0f40*/  F2FP.BF16.F32.PACK_AB R51, R61, R60 ;  /* 0x0000003c3d33723e */ /* 0x000fe400000010ff */
[----:B------:R-:W-:Y:S01]  /*0f50*/  F2FP.BF16.F32.PACK_AB R50, R59, R58 ;  /* 0x0000003a3b32723e */ /* 0x000fe200000010ff */
[----:B------:R-:W1:Y:S01]  /*0f60*/  @P2 LDC.64 R66, c[0x0][0x220] ;  /* 0x00008800ff422b82 */ /* 0x000e620000000a00 */
[----:B------:R-:W-:Y:S02]  /*0f70*/  F2FP.BF16.F32.PACK_AB R49, R57, R56 ;  /* 0x000000383931723e */ /* 0x000fe400000010ff */
[----:B------:R-:W-:-:S05]  /*0f80*/  F2FP.BF16.F32.PACK_AB R48, R55, R54 ;  /* 0x000000363730723e */ /* 0x000fca00000010ff */
[----:B------:R-:W2:Y:S01]  /*0f90*/  @P0 LDC.64 R62, c[0x0][0x230] ;  /* 0x00008c00ff3e0b82 */ /* 0x000ea20000000a00 */
[----:B0-----:R-:W-:-:S05]  /*0fa0*/  IMAD.WIDE.U32 R64, R85, 0x10, R112 ;  /* 0x0000001055407825 */ /* 0x001fca00078e0070 */
[----:B------:R0:W-:Y:S01]  /*0fb0*/  STG.E.128 desc[UR4][R64.64], R48 ;  /* 0x0000003040007986 */ /* 0x0001e2000c101d04 */
[----:B-1----:R-:W-:-:S05]  /*0fc0*/  @P2 IMAD.WIDE.U32 R66, R75, 0x10, R66 ;  /* 0x000000104b422825 */ /* 0x002fca00078e0042 */
[----:B-----5:R0:W5:Y:S01]  /*0fd0*/  @P2 LDG.E.128 R44, desc[UR4][R66.64] ;  /* 0x00000004422c2981 */ /* 0x020162000c1e1d00 */
[----:B--2---:R-:W-:-:S05]  /*0fe0*/  @P0 IMAD.WIDE.U32 R62, R79, 0x10, R62 ;  /* 0x000000104f3e0825 */ /* 0x004fca00078e003e */
[----:B------:R0:W5:Y:S01]  /*0ff0*/  @P0 LDG.E.128 R40, desc[UR4][R62.64] ;  /* 0x000000043e280981 */ /* 0x000162000c1e1d00 */
[----:B------:R-:W-:Y:S04]  /*1000*/  BSSY B0, `(.L_x_489) ;  /* 0x000000a000007945 */ /* 0x000fe80003800000 */
[----:B------:R-:W-:Y:S05]  /*1010*/  @P3 BRA `(.L_x_490) ;  /* 0x0000000000103947 */ /* 0x000fea0003800000 */
[----:B0-----:R-:W-:Y:S01]  /*1020*/  HFMA2.MMA R62, -RZ, RZ, 0, 0 ;  /* 0x00000000ff3e7435 */ /* 0x001fe200000001ff */
[----:B------:R-:W-:Y:S10]  /*1030*/  @!P0 BRA `(.L_x_491) ;  /* 0x0000000000188947 */ /* 0x000ff40003800000 */
[----:B-----5:R-:W-:Y:S01]  /*1040*/  IMAD.U32 R62, R40, 0x10000, RZ ;  /* 0x00010000283e7824 */ /* 0x020fe200078e00ff */
[----:B------:R-:W-:Y:S06]  /*1050*/  BRA `(.L_x_491) ;  /* 0x0000000000107947 */ /* 0x000fec0003800000 */
.L_x_490:
[----:B0----5:R-:W-:Y:S02]  /*1060*/  SHF.L.U32 R62, R44, 0x10, RZ ;  /* 0x000000102c3e7819 */ /* 0x021fe400000006ff */
[----:B------:R-:W-:-:S03]  /*1070*/  @P0 SHF.L.U32 R49, R40, 0x10, RZ ;  /* 0x0000001028310819 */ /* 0x000fc600000006ff */
[----:B------:R-:W-:-:S04]  /*1080*/  FMUL.FTZ R62, R62, UR8 ;  /* 0x000000083e3e7c20 */ /* 0x000fc80008410000 */
[----:B------:R-:W-:-:S07]  /*1090*/  @P0 FADD.FTZ R62, R49, R62 ;  /* 0x0000003e313e0221 */ /* 0x000fce0000010000 */
.L_x_491:
[----:B------:R-:W-:Y:S05]  /*10a0*/  BSYNC B0 ;  /* 0x0000000000007941 */ /* 0x000fea0003800000 */
.L_x_489:
[----:B------:R-:W-:Y:S04]  /*10b0*/  BSSY B0, `(.L_x_492) ;  /* 0x000000d000007945 */ /* 0x000fe80003800000 */
[----:B------:R-:W-:Y:S05]  /*10c0*/  @P3 BRA `(.L_x_493) ;  /* 0x0000000000143947 */ /* 0x000fea0003800000 */
[----:B------:R-:W-:Y:S01]  /*10d0*/  MOV R63, RZ ;  /* 0x000000ff003f7202 */ /* 0x000fe20000000f00 */
[----:B------:R-:W-:Y:S06]  /*10e0*/  @!P0 BRA `(.L_x_494) ;  /* 0x0000000000248947 */ /* 0x000fec0003800000 */
[----:B-----5:R-:W-:-:S04]  /*10f0*/  PRMT R63, R40, 0x7632, R63 ;  /* 0x00007632283f7816 */ /* 0x020fc8000000003f */
[----:B------:R-:W-:Y:S01]  /*1100*/  SHF.L.U32 R63, R63, 0x10, RZ ;  /* 0x000000103f3f7819 */ /* 0x000fe200000006ff */
[----:B------:R-:W-:Y:S06]  /*1110*/  BRA `(.L_x_494) ;  /* 0x0000000000187947 */ /* 0x000fec0003800000 */
.L_x_493:
[----:B-----5:R-:W-:Y:S02]  /*1120*/  PRMT R48, R44, 0x7632, R48 ;  /* 0x000076322c307816 */ /* 0x020fe40000000030 */
[----:B------:R-:W-:Y:S02]  /*1130*/  @P0 PRMT R49, R40, 0x7632, R49 ;  /* 0x0000763228310816 */ /* 0x000fe40000000031 */
[----:B------:R-:W-:Y:S02]  /*1140*/  SHF.L.U32 R48, R48, 0x10, RZ ;  /* 0x0000001030307819 */ /* 0x000fe400000006ff */
[----:B------:R-:W-:-:S03]  /*1150*/  @P0 SHF.L.U32 R50, R49, 0x10, RZ ;  /* 0x0000001031320819 */ /* 0x000fc600000006ff */
[----:B------:R-:W-:-:S04]  /*1160*/  FMUL.FTZ R63, R48, UR8 ;  /* 0x00000008303f7c20 */ /* 0x000fc80008410000 */
[----:B------:R-:W-:-:S07]  /*1170*/  @P0 FADD.FTZ R63, R63, R50 ;  /* 0x000000323f3f0221 */ /* 0x000fce0000010000 */
.L_x_494:
[----:B------:R-:W-:Y:S05]  /*1180*/  BSYNC B0 ;  /* 0x0000000000007941 */ /* 0x000fea0003800000 */
.L_x_492:
[----:B------:R-:W-:Y:S04]  /*1190*/  BSSY B0, `(.L_x_495) ;  /* 0x000000a000007945 */ /* 0x000fe80003800000 */
[----:B------:R-:W-:Y:S05]  /*11a0*/  @P3 BRA `(.L_x_496) ;  /* 0x0000000000103947 */ /* 0x000fea0003800000 */
[----:B------:R-:W-:Y:S01]  /*11b0*/  HFMA2.MMA R64, -RZ, RZ, 0, 0 ;  /* 0x00000000ff407435 */ /* 0x000fe200000001ff */
[----:B------:R-:W-:Y:S10]  /*11c0*/  @!P0 BRA `(.L_x_497) ;  /* 0x0000000000188947 */ /* 0x000ff40003800000 */
[----:B-----5:R-:W-:Y:S01]  /*11d0*/  SHF.L.U32 R64, R41, 0x10, RZ ;  /* 0x0000001029407819 */ /* 0x020fe200000006ff */
[----:B------:R-:W-:Y:S06]  /*11e0*/  BRA `(.L_x_497) ;  /* 0x0000000000107947 */ /* 0x000fec0003800000 */
.L_x_496:
[----:B-----5:R-:W-:Y:S02]  /*11f0*/  SHF.L.U32 R64, R45, 0x10, RZ ;  /* 0x000000102d407819 */ /* 0x020fe400000006ff */
[----:B------:R-:W-:-:S03]  /*1200*/  @P0 SHF.L.U32 R49, R41, 0x10, RZ ;  /* 0x0000001029310819 */ /* 0x000fc600000006ff */
[----:B------:R-:W-:-:S04]  /*1210*/  FMUL.FTZ R64, R64, UR8 ;  /* 0x0000000840407c20 */ /* 0x000fc80008410000 */
[----:B------:R-:W-:-:S07]  /*1220*/  @P0 FADD.FTZ R64, R49, R64 ;  /* 0x0000004031400221 */ /* 0x000fce0000010000 */
.L_x_497:
[----:B------:R-:W-:Y:S05]  /*1230*/  BSYNC B0 ;  /* 0x0000000000007941 */ /* 0x000fea0003800000 */
.L_x_495:
[----:B------:R-:W-:Y:S04]  /*1240*/  BSSY B0, `(.L_x_498) ;  /* 0x000000d000007945 */ /* 0x000fe80003800000 */
[----:B------:R-:W-:Y:S05]  /*1250*/  @P3 BRA `(.L_x_499) ;  /* 0x0000000000143947 */ /* 0x000fea0003800000 */
[----:B------:R-:W-:Y:S01]  /*1260*/  MOV R65, RZ ;  /* 0x000000ff00417202 */ /* 0x000fe20000000f00 */
[----:B------:R-:W-:Y:S06]  /*1270*/  @!P0 BRA `(.L_x_500) ;  /* 0x0000000000248947 */ /* 0x000fec0003800000 */
[----:B-----5:R-:W-:-:S04]  /*1280*/  PRMT R65, R41, 0x7632, R65 ;  /* 0x0000763229417816 */ /* 0x020fc80000000041 */
[----:B------:R-:W-:Y:S01]  /*1290*/  SHF.L.U32 R65, R65, 0x10, RZ ;  /* 0x0000001041417819 */ /* 0x000fe200000006ff */
[----:B------:R-:W-:Y:S06]  /*12a0*/  BRA `(.L_x_500) ;  /* 0x0000000000187947 */ /* 0x000fec0003800000 */
.L_x_499:
[----:B-----5:R-:W-:Y:S02]  /*12b0*/  PRMT R48, R45, 0x7632, R48 ;  /* 0x000076322d307816 */ /* 0x020fe40000000030 */
[----:B------:R-:W-:Y:S02]  /*12c0*/  @P0 PRMT R49, R41, 0x7632, R49 ;  /* 0x0000763229310816 */ /* 0x000fe40000000031 */
[----:B------:R-:W-:Y:S02]  /*12d0*/  SHF.L.U32 R48, R48, 0x10, RZ ;  /* 0x0000001030307819 */ /* 0x000fe400000006ff */
[----:B------:R-:W-:-:S03]  /*12e0*/  @P0 SHF.L.U32 R50, R49, 0x10, RZ ;  /* 0x0000001031320819 */ /* 0x000fc600000006ff */
[----:B------:R-:W-:-:S04]  /*12f0*/  FMUL.FTZ R65, R48, UR8 ;  /* 0x0000000830417c20 */ /* 0x000fc80008410000 */
[----:B------:R-:W-:-:S07]  /*1300*/  @P0 FADD.FTZ R65, R65, R50 ;  /* 0x0000003241410221 */ /* 0x000fce0000010000 */
.L_x_500:
[----:B------:R-:W-:Y:S05]  /*1310*/  BSYNC B0 ;  /* 0x0000000000007941 */ /* 0x000fea0003800000 */
.L_x_498:
[----:B------:R-:W-:Y:S04]  /*1320*/  BSSY B0, `(.L_x_501) ;  /* 0x000000a000007945 */ /* 0x000fe80003800000 */
[----:B------:R-:W-:Y:S05]  /*1330*/  @P3 BRA `(.L_x_502) ;  /* 0x0000000000103947 */ /* 0x000fea0003800000 */
[----:B------:R-:W-:Y:S01]  /*1340*/  HFMA2.MMA R66, -RZ, RZ, 0, 0 ;  /* 0x00000000ff427435 */ /* 0x000fe200000001ff */
[----:B------:R-:W-:Y:S10]  /*1350*/  @!P0 BRA `(.L_x_503) ;  /* 0x0000000000188947 */ /* 0x000ff40003800000 */
[----:B-----5:R-:W-:Y:S01]  /*1360*/  SHF.L.U32 R66, R42, 0x10, RZ ;  /* 0x000000102a427819 */ /* 0x020fe200000006ff */
[----:B------:R-:W-:Y:S06]  /*1370*/  BRA `(.L_x_503) ;  /* 0x0000000000107947 */ /* 0x000fec0003800000 */
.L_x_502:
[----:B-----5:R-:W-:Y:S02]  /*1380*/  SHF.L.U32 R66, R46, 0x10, RZ ;  /* 0x000000102e427819 */ /* 0x020fe400000006ff */
[----:B------:R-:W-:-:S03]  /*1390*/  @P0 SHF.L.U32 R49, R42, 0x10, RZ ;  /* 0x000000102a310819 */ /* 0x000fc600000006ff */
[----:B------:R-:W-:-:S04]  /*13a0*/  FMUL.FTZ R66, R66, UR8 ;  /* 0x0000000842427c20 */ /* 0x000fc80008410000 */
[----:B------:R-:W-:-:S07]  /*13b0*/  @P0 FADD.FTZ R66, R49, R66 ;  /* 0x0000004231420221 */ /* 0x000fce0000010000 */
.L_x_503:
[----:B------:R-:W-:Y:S05]  /*13c0*/  BSYNC B0 ;  /* 0x0000000000007941 */ /* 0x000fea0003800000 */
.L_x_501:
[----:B------:R-:W-:Y:S04]  /*13d0*/  BSSY B0, `(.L_x_504) ;  /* 0x000000d000007945 */ /* 0x000fe80003800000 */
[----:B------:R-:W-:Y:S05]  /*13e0*/  @P3 BRA `(.L_x_505) ;  /* 0x0000000000143947 */ /* 0x000fea0003800000 */
[----:B------:R-:W-:Y:S01]  /*13f0*/  MOV R67, RZ ;  /* 0x000000ff00437202 */ /* 0x000fe20000000f00 */
[----:B------:R-:W-:Y:S06]  /*1400*/  @!P0 BRA `(.L_x_506) ;  /* 0x0000000000248947 */ /* 0x000fec0003800000 */
[----:B-----5:R-:W-:-:S04]  /*1410*/  PRMT R67, R42, 0x7632, R67 ;  /* 0x000076322a437816 */ /* 0x020fc80000000043 */
[----:B------:R-:W-:Y:S01]  /*1420*/  SHF.L.U32 R67, R67, 0x10, RZ ;  /* 0x0000001043437819 */ /* 0x000fe200000006ff */
[----:B------:R-:W-:Y:S06]  /*1430*/  BRA `(.L_x_506) ;  /* 0x0000000000187947 */ /* 0x000fec0003800000 */
.L_x_505:
[----:B-----5:R-:W-:Y:S02]  /*1440*/  PRMT R48, R46, 0x7632, R48 ;  /* 0x000076322e307816 */ /* 0x020fe40000000030 */
[----:B------:R-:W-:Y:S02]  /*1450*/  @P0 PRMT R49, R42, 0x7632, R49 ;  /* 0x000076322a310816 */ /* 0x000fe40000000031 */
[----:B------:R-:W-:Y:S02]  /*1460*/  SHF.L.U32 R48, R48, 0x10, RZ ;  /* 0x0000001030307819 */ /* 0x000fe400000006ff */
[----:B------:R-:W-:-:S03]  /*1470*/  @P0 SHF.L.U32 R50, R49, 0x10, RZ ;  /* 0x0000001031320819 */ /* 0x000fc600000006ff */
[----:B------:R-:W-:-:S04]  /*1480*/  FMUL.FTZ R67, R48, UR8 ;  /* 0x0000000830437c20 */ /* 0x000fc80008410000 */
[----:B------:R-:W-:-:S07]  /*1490*/  @P0 FADD.FTZ R67, R67, R50 ;  /* 0x0000003243430221 */ /* 0x000fce0000010000 */
.L_x_506:
[----:B------:R-:W-:Y:S05]  /*14a0*/  BSYNC B0 ;  /* 0x0000000000007941 */ /* 0x000fea0003800000 */
.L_x_504:
[----:B------:R-:W-:Y:S04]  /*14b0*/  BSSY B0, `(.L_x_507) ;  /* 0x000000a000007945 */ /* 0x000fe80003800000 */
[----:B------:R-:W-:Y:S05]  /*14c0*/  @P3 BRA `(.L_x_508) ;  /* 0x0000000000103947 */ /* 0x000fea0003800000 */
[----:B------:R-:W-:Y:S01]  /*14d0*/  HFMA2.MMA R75, -RZ, RZ, 0, 0 ;  /* 0x00000000ff4b7435 */ /* 0x000fe200000001ff */
[----:B------:R-:W-:Y:S10]  /*14e0*/  @!P0 BRA `(.L_x_509) ;  /* 0x0000000000188947 */ /* 0x000ff40003800000 */
[----:B-----5:R-:W-:Y:S01]  /*14f0*/  SHF.L.U32 R75, R43, 0x10, RZ ;  /* 0x000000102b4b7819 */ /* 0x020fe200000006ff */
[----:B------:R-:W-:Y:S06]  /*1500*/  BRA `(.L_x_509) ;  /* 0x0000000000107947 */ /* 0x000fec0003800000 */
.L_x_508:
[----:B-----5:R-:W-:Y:S02]  /*1510*/  SHF.L.U32 R75, R47, 0x10, RZ ;  /* 0x000000102f4b7819 */ /* 0x020fe400000006ff */
[----:B------:R-:W-:-:S03]  /*1520*/  @P0 SHF.L.U32 R48, R43, 0x10, RZ ;  /* 0x000000102b300819 */ /* 0x000fc600000006ff */
[----:B------:R-:W-:-:S04]  /*1530*/  FMUL.FTZ R75, R75, UR8 ;  /* 0x000000084b4b7c20 */ /* 0x000fc80008410000 */
[----:B------:R-:W-:-:S07]  /*1540*/  @P0 FADD.FTZ R75, R48, R75 ;  /* 0x0000004b304b0221 */ /* 0x000fce0000010000 */
.L_x_509:
[----:B------:R-:W-:Y:S05]  /*1550*/  BSYNC B0 ;  /* 0x0000000000007941 */ /* 0x000fea0003800000 */
.L_x_507:
[----:B------:R-:W-:Y:S04]  /*1560*/  BSSY B0, `(.L_x_510) ;  /* 0x000000d000007945 */ /* 0x000fe80003800000 */
[----:B------:R-:W-:Y:S05]  /*1570*/  @P3 BRA `(.L_x_511) ;  /* 0x0000000000143947 */ /* 0x000fea0003800000 */
[----:B------:R-:W-:Y:S01]  /*1580*/  MOV R82, RZ ;  /* 0x000000ff00527202 */ /* 0x000fe20000000f00 */
[----:B------:R-:W-:Y:S06]  /*1590*/  @!P0 BRA `(.L_x_512) ;  /* 0x0000000000248947 */ /* 0x000fec0003800000 */
[----:B-----5:R-:W-:-:S05]  /*15a0*/  PRMT R82, R43, 0x7632, R82 ;  /* 0x000076322b527816 */ /* 0x020fca0000000052 */
[----:B------:R-:W-:Y:S01]  /*15b0*/  IMAD.U32 R82, R82, 0x10000, RZ ;  /* 0x0001000052527824 */ /* 0x000fe200078e00ff */
[----:B------:R-:W-:Y:S06]  /*15c0*/  BRA `(.L_x_512) ;  /* 0x0000000000187947 */ /* 0x000fec0003800000 */
.L_x_511:
[----:B-----5:R-:W-:Y:S02]  /*15d0*/  PRMT R48, R47, 0x7632, R48 ;  /* 0x000076322f307816 */ /* 0x020fe40000000030 */
[----:B------:R-:W-:Y:S02]  /*15e0*/  @P0 PRMT R49, R43, 0x7632, R49 ;  /* 0x000076322b310816 */ /* 0x000fe40000000031 */
[----:B------:R-:W-:Y:S02]  /*15f0*/  SHF.L.U32 R48, R48, 0x10, RZ ;  /* 0x0000001030307819 */ /* 0x000fe400000006ff */
[----:B------:R-:W-:-:S03]  /*1600*/  @P0 SHF.L.U32 R49, R49, 0x10, RZ ;  /* 0x0000001031310819 */ /* 0x000fc600000006ff */
[----:B------:R-:W-:-:S04]  /*1610*/  FMUL.FTZ R82, R48, UR8 ;  /* 0x0000000830527c20 */ /* 0x000fc80008410000 */
[----:B------:R-:W-:-:S07]  /*1620*/  @P0 FADD.FTZ R82, R82, R49 ;  /* 0x0000003152520221 */ /* 0x000fce0000010000 */
.L_x_512:
[----:B------:R-:W-:Y:S05]  /*1630*/  BSYNC B0 ;  /* 0x0000000000007941 */ /* 0x000fea0003800000 */
.L_x_510:
[----:B------:R-:W0:Y:S01]  /*1640*/  @P2 LDC.64 R80, c[0x0][0x220] ;  /* 0x00008800ff502b82 */ /* 0x000e220000000a00 */
[----:B------:R-:W-:Y:S01]  /*1650*/  @P2 IADD3 R87, R84, 0x40, RZ ;  /* 0x0000004054572810 */ /* 0x000fe20007ffe0ff */
[----:B------:R-:W-:Y:S01]  /*1660*/  IMAD.WIDE.U32 R78, R79, 0x10, R112 ;  /* 0x000000104f4e7825 */ /* 0x000fe200078e0070 */
[----:B------:R-:W-:Y:S02]  /*1670*/  IADD3 R101, R85, 0x40, RZ ;  /* 0x0000004055657810 */ /* 0x000fe40007ffe0ff */
[----:B------:R-:W-:Y:S02]  /*1680*/  F2FP.BF16.F32.PACK_AB R51, R82, R75 ;  /* 0x0000004b5233723e */ /* 0x000fe400000010ff */
[----:B------:R-:W-:Y:S01]  /*1690*/  F2FP.BF16.F32.PACK_AB R50, R67, R66 ;  /* 0x000000424332723e */ /* 0x000fe200000010ff */
[----:B------:R-:W1:Y:S01]  /*16a0*/  @P0 LDC.64 R76, c[0x0][0x230] ;  /* 0x00008c00ff4c0b82 */ /* 0x000e620000000a00 */
[----:B------:R-:W-:Y:S02]  /*16b0*/  F2FP.BF16.F32.PACK_AB R49, R65, R64 ;  /* 0x000000404131723e */ /* 0x000fe400000010ff */
[----:B------:R-:W-:-:S05]  /*16c0*/  F2FP.BF16.F32.PACK_AB R48, R63, R62 ;  /* 0x0000003e3f30723e */ /* 0x000fca00000010ff */
[----:B------:R2:W-:Y:S01]  /*16d0*/  STG.E.128 desc[UR4][R78.64], R48 ;  /* 0x000000304e007986 */ /* 0x0005e2000c101d04 */
[----:B0-----:R-:W-:-:S05]  /*16e0*/  @P2 IMAD.WIDE.U32 R80, R87, 0x10, R80 ;  /* 0x0000001057502825 */ /* 0x001fca00078e0050 */
[----:B-----5:R2:W5:Y:S01]  /*16f0*/  @P2 LDG.E.128 R44, desc[UR4][R80.64] ;  /* 0x00000004502c2981 */ /* 0x020562000c1e1d00 */
[----:B-1----:R-:W-:-:S05]  /*1700*/  @P0 IMAD.WIDE.U32 R76, R101, 0x10, R76 ;  /* 0x00000010654c0825 */ /* 0x002fca00078e004c */
[----:B------:R2:W5:Y:S01]  /*1710*/  @P0 LDG.E.128 R40, desc[UR4][R76.64] ;  /* 0x000000044c280981 */ /* 0x000562000c1e1d00 */
[----:B------:R-:W-:Y:S04]  /*1720*/  BSSY B0, `(.L_x_513) ;  /* 0x000000a000007945 */ /* 0x000fe80003800000 */
[----:B------:R-:W-:Y:S05]  /*1730*/  @P3 BRA `(.L_x_514) ;  /* 0x0000000000103947 */ /* 0x000fea0003800000 */
[----:B------:R-:W-:Y:S01]  /*1740*/  HFMA2.MMA R86, -RZ, RZ, 0, 0 ;  /* 0x00000000ff567435 */ /* 0x000fe200000001ff */
[----:B------:R-:W-:Y:S10]  /*1750*/  @!P0 BRA `(.L_x_515) ;  /* 0x0000000000188947 */ /* 0x000ff40003800000 */
[----:B-----5:R-:W-:Y:S01]  /*1760*/  SHF.L.U32 R86, R40, 0x10, RZ ;  /* 0x0000001028567819 */ /* 0x020fe200000006ff */
[----:B------:R-:W-:Y:S06]  /*1770*/  BRA `(.L_x_515) ;  /* 0x0000000000107947 */ /* 0x000fec0003800000 */
.L_x_514:
[----:B-----5:R-:W-:Y:S02]  /*1780*/  SHF.L.U32 R86, R44, 0x10, RZ ;  /* 0x000000102c567819 */ /* 0x020fe400000006ff */
[----:B--2---:R-:W-:-:S03]  /*1790*/  @P0 SHF.L.U32 R49, R40, 0x10, RZ ;  /* 0x0000001028310819 */ /* 0x004fc600000006ff */
[----:B------:R-:W-:-:S04]  /*17a0*/  FMUL.FTZ R86, R86, UR8 ;  /* 0x0000000856567c20 */ /* 0x000fc80008410000 */
[----:B------:R-:W-:-:S07]  /*17b0*/  @P0 FADD.FTZ R86, R49, R86 ;  /* 0x0000005631560221 */ /* 0x000fce0000010000 */
.L_x_515:
[----:B------:R-:W-:Y:S05]  /*17c0*/  BSYNC B0 ;  /* 0x0000000000007941 */ /* 0x000fea0003800000 */
.L_x_513:
[----:B------:R-:W-:Y:S04]  /*17d0*/  BSSY B0, `(.L_x_516) ;  /* 0x000000d000007945 */ /* 0x000fe80003800000 */
[----:B------:R-:W-:Y:S05]  /*17e0*/  @P3 BRA `(.L_x_517) ;  /* 0x0000000000143947 */ /* 0x000fea0003800000 */
[----:B------:R-:W-:Y:S01]  /*17f0*/  MOV R87, RZ ;  /* 0x000000ff00577202 */ /* 0x000fe20000000f00 */
[----:B------:R-:W-:Y:S06]  /*1800*/  @!P0 BRA `(.L_x_518) ;  /* 0x0000000000248947 */ /* 0x000fec0003800000 */
[----:B-----5:R-:W-:-:S04]  /*1810*/  PRMT R87, R40, 0x7632, R87 ;  /* 0x0000763228577816 */ /* 0x020fc80000000057 */
[----:B------:R-:W-:Y:S01]  /*1820*/  SHF.L.U32 R87, R87, 0x10, RZ ;  /* 0x0000001057577819 */ /* 0x000fe200000006ff */
[----:B------:R-:W-:Y:S06]  /*1830*/  BRA `(.L_x_518) ;  /* 0x0000000000187947 */ /* 0x000fec0003800000 */
.L_x_517:
[----:B--2--5:R-:W-:Y:S02]  /*1840*/  PRMT R48, R44, 0x7632, R48 ;  /* 0x000076322c307816 */ /* 0x024fe40000000030 */
[----:B------:R-:W-:Y:S02]  /*1850*/  @P0 PRMT R49, R40, 0x7632, R49 ;  /* 0x0000763228310816 */ /* 0x000fe40000000031 */
[----:B------:R-:W-:Y:S02]  /*1860*/  SHF.L.U32 R48, R48, 0x10, RZ ;  /* 0x0000001030307819 */ /* 0x000fe400000006ff */
[----:B------:R-:W-:-:S03]  /*1870*/  @P0 SHF.L.U32 R50, R49, 0x10, RZ ;  /* 0x0000001031320819 */ /* 0x000fc600000006ff */
[----:B------:R-:W-:-:S04]  /*1880*/  FMUL.FTZ R87, R48, UR8 ;  /* 0x0000000830577c20 */ /* 0x000fc80008410000 */
[----:B------:R-:W-:-:S07]  /*1890*/  @P0 FADD.FTZ R87, R87, R50 ;  /* 0x0000003257570221 */ /* 0x000fce0000010000 */
.L_x_518:
[----:B------:R-:W-:Y:S05]  /*18a0*/  BSYNC B0 ;  /* 0x0000000000007941 */ /* 0x000fea0003800000 */
.L_x_516:
[----:B------:R-:W-:Y:S04]  /*18b0*/  BSSY B0, `(.L_x_519) ;  /* 0x000000a000007945 */ /* 0x000fe80003800000 */
[----:B------:R-:W-:Y:S05]  /*18c0*/  @P3 BRA `(.L_x_520) ;  /* 0x0000000000103947 */ /* 0x000fea0003800000 */
[----:B------:R-:W-:Y:S01]  /*18d0*/  HFMA2.MMA R88, -RZ, RZ, 0, 0 ;  /* 0x00000000ff587435 */ /* 0x000fe200000001ff */
[----:B------:R-:W-:Y:S10]  /*18e0*/  @!P0 BRA `(.L_x_521) ;  /* 0x0000000000188947 */ /* 0x000ff40003800000 */
[----:B-----5:R-:W-:Y:S01]  /*18f0*/  SHF.L.U32 R88, R41, 0x10, RZ ;  /* 0x0000001029587819 */ /* 0x020fe200000006ff */
[----:B------:R-:W-:Y:S06]  /*1900*/  BRA `(.L_x_521) ;  /* 0x0000000000107947 */ /* 0x000fec0003800000 */
.L_x_520:
[----:B-----5:R-:W-:Y:S02]  /*1910*/  SHF.L.U32 R88, R45, 0x10, RZ ;  /* 0x000000102d587819 */ /* 0x020fe400000006ff */
[----:B--2---:R-:W-:-:S03]  /*1920*/  @P0 SHF.L.U32 R49, R41, 0x10, RZ ;  /* 0x0000001029310819 */ /* 0x004fc600000006ff */
[----:B------:R-:W-:-:S04]  /*1930*/  FMUL.FTZ R88, R88, UR8 ;  /* 0x0000000858587c20 */ /* 0x000fc80008410000 */
[----:B------:R-:W-:-:S07]  /*1940*/  @P0 FADD.FTZ R88, R49, R88 ;  /* 0x0000005831580221 */ /* 0x000fce0000010000 */
.L_x_521:
[----:B------:R-:W-:Y:S05]  /*1950*/  BSYNC B0 ;  /* 0x0000000000007941 */ /* 0x000fea0003800000 */
.L_x_519:
[----:B------:R-:W-:Y:S04]  /*1960*/  BSSY B0, `(.L_x_522) ;  /* 0x000000d000007945 */ /* 0x000fe80003800000 */
[----:B------:R-:W-:Y:S05]  /*1970*/  @P3 BRA `(.L_x_523) ;  /* 0x0000000000143947 */ /* 0x000fea0003800000 */
[----:B------:R-:W-:Y:S01]  /*1980*/  MOV R89, RZ ;  /* 0x000000ff00597202 */ /* 0x000fe20000000f00 */
[----:B------:R-:W-:Y:S06]  /*1990*/  @!P0 BRA `(.L_x_524) ;  /* 0x0000000000248947 */ /* 0x000fec0003800000 */
[----:B-----5:R-:W-:-:S04]  /*19a0*/  PRMT R89, R41, 0x7632, R89 ;  /* 0x0000763229597816 */ /* 0x020fc80000000059 */
[----:B------:R-:W-:Y:S01]  /*19b0*/  SHF.L.U32 R89, R89, 0x10, RZ ;  /* 0x0000001059597819 */ /* 0x000fe200000006ff */
[----:B------:R-:W-:Y:S06]  /*19c0*/  BRA `(.L_x_524) ;  /* 0x0000000000187947 */ /* 0x000fec0003800000 */
.L_x_523:
[----:B--2--5:R-:W-:Y:S02]  /*19d0*/  PRMT R48, R45, 0x7632, R48 ;  /* 0x000076322d307816 */ /* 0x024fe40000000030 */
[----:B------:R-:W-:Y:S02]  /*19e0*/  @P0 PRMT R49, R41, 0x7632, R49 ;  /* 0x0000763229310816 */ /* 0x000fe40000000031 */
[----:B------:R-:W-:Y:S02]  /*19f0*/  SHF.L.U32 R48, R48, 0x10, RZ ;  /* 0x0000001030307819 */ /* 0x000fe400000006ff */
[----:B------:R-:W-:-:S03]  /*1a00*/  @P0 SHF.L.U32 R50, R49, 0x10, RZ ;  /* 0x0000001031320819 */ /* 0x000fc600000006ff */
[----:B------:R-:W-:-:S04]  /*1a10*/  FMUL.FTZ R89, R48, UR8 ;  /* 0x0000000830597c20 */ /* 0x000fc80008410000 */
[----:B------:R-:W-:-:S07]  /*1a20*/  @P0 FADD.FTZ R89, R89, R50 ;  /* 0x0000003259590221 */ /* 0x000fce0000010000 */
.L_x_524:
[----:B------:R-:W-:Y:S05]  /*1a30*/  BSYNC B0 ;  /* 0x0000000000007941 */ /* 0x000fea0003800000 */
.L_x_522:
[----:B------:R-:W-:Y:S04]  /*1a40*/  BSSY B0, `(.L_x_525) ;  /* 0x000000a000007945 */ /* 0x000fe80003800000 */
[----:B------:R-:W-:Y:S05]  /*1a50*/  @P3 BRA `(.L_x_526) ;  /* 0x0000000000103947 */ /* 0x000fea0003800000 */
[----:B------:R-:W-:Y:S01]  /*1a60*/  HFMA2.MMA R90, -RZ, RZ, 0, 0 ;  /* 0x00000000ff5a7435 */ /* 0x000fe200000001ff */
[----:B------:R-:W-:Y:S10]  /*1a70*/  @!P0 BRA `(.L_x_527) ;  /* 0x0000000000188947 */ /* 0x000ff40003800000 */
[----:B-----5:R-:W-:Y:S01]  /*1a80*/  SHF.L.U32 R90, R42, 0x10, RZ ;  /* 0x000000102a5a7819 */ /* 0x020fe200000006ff */
[----:B------:R-:W-:Y:S06]  /*1a90*/  BRA `(.L_x_527) ;  /* 0x0000000000107947 */ /* 0x000fec0003800000 */
.L_x_526:
[----:B-----5:R-:W-:Y:S02]  /*1aa0*/  SHF.L.U32 R90, R46, 0x10, RZ ;  /* 0x000000102e5a7819 */ /* 0x020fe400000006ff */
[----:B--2---:R-:W-:-:S03]  /*1ab0*/  @P0 SHF.L.U32 R49, R42, 0x10, RZ ;  /* 0x000000102a310819 */ /* 0x004fc600000006ff */
[----:B------:R-:W-:-:S04]  /*1ac0*/  FMUL.FTZ R90, R90, UR8 ;  /* 0x000000085a5a7c20 */ /* 0x000fc80008410000 */
[----:B------:R-:W-:-:S07]  /*1ad0*/  @P0 FADD.FTZ R90, R49, R90 ;  /* 0x0000005a315a0221 */ /* 0x000fce0000010000 */
.L_x_527:
[----:B------:R-:W-:Y:S05]  /*1ae0*/  BSYNC B0 ;  /* 0x0000000000007941 */ /* 0x000fea0003800000 */
.L_x_525:
[----:B------:R-:W-:Y:S04]  /*1af0*/  BSSY B0, `(.L_x_528) ;  /* 0x000000d000007945 */ /* 0x000fe80003800000 */
[----:B------:R-:W-:Y:S05]  /*1b00*/  @P3 BRA `(.L_x_529) ;  /* 0x0000000000143947 */ /* 0x000fea0003800000 */
[----:B------:R-:W-:Y:S01]  /*1b10*/  MOV R91, RZ ;  /* 0x000000ff005b7202 */ /* 0x000fe20000000f00 */
[----:B------:R-:W-:Y:S06]  /*1b20*/  @!P0 BRA `(.L_x_530) ;  /* 0x0000000000248947 */ /* 0x000fec0003800000 */
[----:B-----5:R-:W-:-:S04]  /*1b30*/  PRMT R91, R42, 0x7632, R91 ;  /* 0x000076322a5b7816 */ /* 0x020fc8000000005b */
[----:B------:R-:W-:Y:S01]  /*1b40*/  SHF.L.U32 R91, R91, 0x10, RZ ;  /* 0x000000105b5b7819 */ /* 0x000fe200000006ff */
[----:B------:R-:W-:Y:S06]  /*1b50*/  BRA `(.L_x_530) ;  /* 0x0000000000187947 */ /* 0x000fec0003800000 */
.L_x_529:
[----:B--2--5:R-:W-:Y:S02]  /*1b60*/  PRMT R48, R46, 0x7632, R48 ;  /* 0x000076322e307816 */ /* 0x024fe40000000030 */
[----:B------:R-:W-:Y:S02]  /*1b70*/  @P0 PRMT R49, R42, 0x7632, R49 ;  /* 0x000076322a310816 */ /* 0x000fe40000000031 */
[----:B------:R-:W-:-:S03]  /*1b80*/  SHF.L.U32 R48, R48, 0x10, RZ ;  /* 0x0000001030307819 */ /* 0x000fc600000006ff */
[----:B------:R-:W-:Y:S02]  /*1b90*/  @P0 IMAD.U32 R50, R49, 0x10000, RZ ;  /* 0x0001000031320824 */ /* 0x000fe400078e00ff */
[----:B------:R-:W-:-:S04]  /*1ba0*/  FMUL.FTZ R91, R48, UR8 ;  /* 0x00000008305b7c20 */ /* 0x000fc80008410000 */
[----:B------:R-:W-:-:S07]  /*1bb0*/  @P0 FADD.FTZ R91, R91, R50 ;  /* 0x000000325b5b0221 */ /* 0x000fce0000010000 */
.L_x_530:
[----:B------:R-:W-:Y:S05]  /*1bc0*/  BSYNC B0 ;  /* 0x0000000000007941 */ /* 0x000fea0003800000 */
.L_x_528:
[----:B------:R-:W-:Y:S04]  /*1bd0*/  BSSY B0, `(.L_x_531) ;  /* 0x000000a000007945 */ /* 0x000fe80003800000 */
[----:B------:R-:W-:Y:S05]  /*1be0*/  @P3 BRA `(.L_x_532) ;  /* 0x0000000000103947 */ /* 0x000fea0003800000 */
[----:B------:R-:W-:Y:S01]  /*1bf0*/  HFMA2.MMA R92, -RZ, RZ, 0, 0 ;  /* 0x00000000ff5c7435 */ /* 0x000fe200000001ff */
[----:B------:R-:W-:Y:S10]  /*1c00*/  @!P0 BRA `(.L_x_533) ;  /* 0x0000000000188947 */ /* 0x000ff40003800000 */
[----:B-----5:R-:W-:Y:S01]  /*1c10*/  SHF.L.U32 R92, R43, 0x10, RZ ;  /* 0x000000102b5c7819 */ /* 0x020fe200000006ff */
[----:B------:R-:W-:Y:S06]  /*1c20*/  BRA `(.L_x_533) ;  /* 0x0000000000107947 */ /* 0x000fec0003800000 */
.L_x_532:
[----:B-----5:R-:W-:Y:S02]  /*1c30*/  SHF.L.U32 R92, R47, 0x10, RZ ;  /* 0x000000102f5c7819 */ /* 0x020fe400000006ff */
[----:B--2---:R-:W-:-:S03]  /*1c40*/  @P0 SHF.L.U32 R49, R43, 0x10, RZ ;  /* 0x000000102b310819 */ /* 0x004fc600000006ff */
[----:B------:R-:W-:-:S04]  /*1c50*/  FMUL.FTZ R92, R92, UR8 ;  /* 0x000000085c5c7c20 */ /* 0x000fc80008410000 */
[----:B------:R-:W-:-:S07]  /*1c60*/  @P0 FADD.FTZ R92, R49, R92 ;  /* 0x0000005c315c0221 */ /* 0x000fce0000010000 */
.L_x_533:
[----:B------:R-:W-:Y:S05]  /*1c70*/  BSYNC B0 ;  /* 0x0000000000007941 */ /* 0x000fea0003800000 */
.L_x_531:
[----:B------:R-:W-:Y:S04]  /*1c80*/  BSSY B0, `(.L_x_534) ;  /* 0x000000d000007945 */ /* 0x000fe80003800000 */
[----:B------:R-:W-:Y:S05]  /*1c90*/  @P3 BRA `(.L_x_535) ;  /* 0x0000000000143947 */ /* 0x000fea0003800000 */
[----:B------:R-:W-:Y:S01]  /*1ca0*/  MOV R93, RZ ;  /* 0x000000ff005d7202 */ /* 0x000fe20000000f00 */
[----:B------:R-:W-:Y:S06]  /*1cb0*/  @!P0 BRA `(.L_x_536) ;  /* 0x0000000000248947 */ /* 0x000fec0003800000 */
[----:B-----5:R-:W-:-:S04]  /*1cc0*/  PRMT R93, R43, 0x7632, R93 ;  /* 0x000076322b5d7816 */ /* 0x020fc8000000005d */
[----:B------:R-:W-:Y:S01]  /*1cd0*/  SHF.L.U32 R93, R93, 0x10, RZ ;  /* 0x000000105d5d7819 */ /* 0x000fe200000006ff */
[----:B------:R-:W-:Y:S06]  /*1ce0*/  BRA `(.L_x_536) ;  /* 0x0000000000187947 */ /* 0x000fec0003800000 */
.L_x_535:
[----:B--2--5:R-:W-:Y:S02]  /*1cf0*/  PRMT R48, R47, 0x7632, R48 ;  /* 0x000076322f307816 */ /* 0x024fe40000000030 */
[----:B------:R-:W-:Y:S02]  /*1d00*/  @P0 PRMT R49, R43, 0x7632, R49 ;  /* 0x000076322b310816 */ /* 0x000fe40000000031 */
[----:B------:R-:W-:Y:S02]  /*1d10*/  SHF.L.U32 R48, R48, 0x10, RZ ;  /* 0x0000001030307819 */ /* 0x000fe400000006ff */
[----:B------:R-:W-:-:S03]  /*1d20*/  @P0 SHF.L.U32 R50, R49, 0x10, RZ ;  /* 0x0000001031320819 */ /* 0x000fc600000006ff */
[----:B------:R-:W-:-:S04]  /*1d30*/  FMUL.FTZ R93, R48, UR8 ;  /* 0x00000008305d7c20 */ /* 0x000fc80008410000 */
[----:B------:R-:W-:-:S07]  /*1d40*/  @P0 FADD.FTZ R93, R93, R50 ;  /* 0x000000325d5d0221 */ /* 0x000fce0000010000 */
.L_x_536:
[----:B------:R-:W-:Y:S05]  /*1d50*/  BSYNC B0 ;  /* 0x0000000000007941 */ /* 0x000fea0003800000 */
.L_x_534:
[----:B--2---:R-:W0:Y:S01]  /*1d60*/  @P2 LDC.64 R76, c[0x0][0x220] ;  /* 0x00008800ff4c2b82 */ /* 0x004e220000000a00 */
[----:B------:R-:W-:Y:S01]  /*1d70*/  @P2 IADD3 R49, R84, 0x60, RZ ;  /* 0x0000006054312810 */ /* 0x000fe20007ffe0ff */
[----:B------:R-:W-:Y:S01]  /*1d80*/  IMAD.WIDE.U32 R78, R101, 0x10, R112 ;  /* 0x00000010654e7825 */ /* 0x000fe200078e0070 */
[----:B------:R-:W-:Y:S02]  /*1d90*/  IADD3 R109, R85, 0x60, RZ ;  /* 0x00000060556d7810 */ /* 0x000fe40007ffe0ff */
[----:B------:R-:W-:Y:S02]  /*1da0*/  F2FP.BF16.F32.PACK_AB R51, R93, R92 ;  /* 0x0000005c5d33723e */ /* 0x000fe400000010ff */
[----:B------:R-:W-:Y:S01]  /*1db0*/  F2FP.BF16.F32.PACK_AB R50, R91, R90 ;  /* 0x0000005a5b32723e */ /* 0x000fe200000010ff */
[----:B------:R-:W1:Y:S01]  /*1dc0*/  @P0 LDC.64 R80, c[0x0][0x230] ;  /* 0x00008c00ff500b82 */ /* 0x000e620000000a00 */
[----:B------:R-:W-:Y:S01]  /*1dd0*/  F2FP.BF16.F32.PACK_AB R48, R87, R86 ;  /* 0x000000565730723e */ /* 0x000fe200000010ff */
[----:B0-----:R-:W-:Y:S01]  /*1de0*/  @P2 IMAD.WIDE.U32 R76, R49, 0x10, R76 ;  /* 0x00000010314c2825 */ /* 0x001fe200078e004c */
[----:B------:R-:W-:-:S05]  /*1df0*/  F2FP.BF16.F32.PACK_AB R49, R89, R88 ;  /* 0x000000585931723e */ /* 0x000fca00000010ff */
[----:B------:R0:W-:Y:S01]  /*1e00*/  STG.E.128 desc[UR4][R78.64], R48 ;  /* 0x000000304e007986 */ /* 0x0001e2000c101d04 */
[----:B-1----:R-:W-:-:S03]  /*1e10*/  @P0 IMAD.WIDE.U32 R80, R109, 0x10, R80 ;  /* 0x000000106d500825 */ /* 0x002fc600078e0050 */
[----:B-----5:R0:W5:Y:S04]  /*1e20*/  @P2 LDG.E.128 R44, desc[UR4][R76.64] ;  /* 0x000000044c2c2981 */ /* 0x020168000c1e1d00 */
[----:B------:R0:W5:Y:S01]  /*1e30*/  @P0 LDG.E.128 R40, desc[UR4][R80.64] ;  /* 0x0000000450280981 */ /* 0x000162000c1e1d00 */
[----:B------:R-:W-:Y:S04]  /*1e40*/  BSSY B0, `(.L_x_537) ;  /* 0x000000a000007945 */ /* 0x000fe80003800000 */
[----:B------:R-:W-:Y:S05]  /*1e50*/  @P3 BRA `(.L_x_538) ;  /* 0x0000000000103947 */ /* 0x000fea0003800000 */
[----:B------:R-:W-:Y:S01]  /*1e60*/  HFMA2.MMA R100, -RZ, RZ, 0, 0 ;  /* 0x00000000ff647435 */ /* 0x000fe200000001ff */
[----:B------:R-:W-:Y:S10]  /*1e70*/  @!P0 BRA `(.L_x_539) ;  /* 0x0000000000188947 */ /* 0x000ff40003800000 */
[----:B-----5:R-:W-:Y:S01]  /*1e80*/  SHF.L.U32 R100, R40, 0x10, RZ ;  /* 0x0000001028647819 */ /* 0x020fe200000006ff */
[----:B------:R-:W-:Y:S06]  /*1e90*/  BRA `(.L_x_539) ;  /* 0x0000000000107947 */ /* 0x000fec0003800000 */
.L_x_538:
[----:B-----5:R-:W-:Y:S02]  /*1ea0*/  SHF.L.U32 R100, R44, 0x10, RZ ;  /* 0x000000102c647819 */ /* 0x020fe400000006ff */
[----:B0-----:R-:W-:-:S03]  /*1eb0*/  @P0 SHF.L.U32 R49, R40, 0x10, RZ ;  /* 0x0000001028310819 */ /* 0x001fc600000006ff */
[----:B------:R-:W-:-:S04]  /*1ec0*/  FMUL.FTZ R100, R100, UR8 ;  /* 0x0000000864647c20 */ /* 0x000fc80008410000 */
[----:B------:R-:W-:-:S07]  /*1ed0*/  @P0 FADD.FTZ R100, R49, R100 ;  /* 0x0000006431640221 */ /* 0x000fce0000010000 */
.L_x_539:
[----:B------:R-:W-:Y:S05]  /*1ee0*/  BSYNC B0 ;  /* 0x0000000000007941 */ /* 0x000fea0003800000 */
.L_x_537:
[----:B------:R-:W-:Y:S04]  /*1ef0*/  BSSY B0, `(.L_x_540) ;  /* 0x000000d000007945 */ /* 0x000fe80003800000 */
[----:B------:R-:W-:Y:S05]  /*1f00*/  @P3 BRA `(.L_x_541) ;  /* 0x0000000000143947 */ /* 0x000fea0003800000 */
[----:B------:R-:W-:Y:S01]  /*1f10*/  MOV R101, RZ ;  /* 0x000000ff00657202 */ /* 0x000fe20000000f00 */
[----:B------:R-:W-:Y:S06]  /*1f20*/  @!P0 BRA `(.L_x_542) ;  /* 0x0000000000248947 */ /* 0x000fec0003800000 */
[----:B-----5:R-:W-:-:S04]  /*1f30*/  PRMT R101, R40, 0x7632, R101 ;  /* 0x0000763228657816 */ /* 0x020fc80000000065 */
[----:B------:R-:W-:Y:S01]  /*1f40*/  SHF.L.U32 R101, R101, 0x10, RZ ;  /* 0x0000001065657819 */ /* 0x000fe200000006ff */
[----:B------:R-:W-:Y:S06]  /*1f50*/  BRA `(.L_x_542) ;  /* 0x0000000000187947 */ /* 0x000fec0003800000 */
.L_x_541:
[----:B0----5:R-:W-:Y:S02]  /*1f60*/  PRMT R48, R44, 0x7632, R48 ;  /* 0x000076322c307816 */ /* 0x021fe40000000030 */
[----:B------:R-:W-:Y:S02]  /*1f70*/  @P0 PRMT R49, R40, 0x7632, R49 ;  /* 0x0000763228310816 */ /* 0x000fe40000000031 */
[----:B------:R-:W-:Y:S02]  /*1f80*/  SHF.L.U32 R48, R48, 0x10, RZ ;  /* 0x0000001030307819 */ /* 0x000fe400000006ff */
[----:B------:R-:W-:-:S03]  /*1f90*/  @P0 SHF.L.U32 R50, R49, 0x10, RZ ;  /* 0x0000001031320819 */ /* 0x000fc600000006ff */
[----:B------:R-:W-:-:S04]  /*1fa0*/  FMUL.FTZ R101, R48, UR8 ;  /* 0x0000000830657c20 */ /* 0x000fc80008410000 */
[----:B------:R-:W-:-:S07]  /*1fb0*/  @P0 FADD.FTZ R101, R101, R50 ;  /* 0x0000003265650221 */ /* 0x000fce0000010000 */
.L_x_542:
[----:B------:R-:W-:Y:S05]  /*1fc0*/  BSYNC B0 ;  /* 0x0000000000007941 */ /* 0x000fea0003800000 */
.L_x_540:
[----:B------:R-:W-:Y:S04]  /*1fd0*/  BSSY B0, `(.L_x_543) ;  /* 0x000000a000007945 */ /* 0x000fe80003800000 */
[----:B------:R-:W-:Y:S05]  /*1fe0*/  @P3 BRA `(.L_x_544) ;  /* 0x0000000000103947 */ /* 0x000fea0003800000 */
[----:B------:R-:W-:Y:S01]  /*1ff0*/  HFMA2.MMA R102, -RZ, RZ, 0, 0 ;  /* 0x00000000ff667435 */ /* 0x000fe200000001ff */
[----:B------:R-:W-:Y:S10]  /*2000*/  @!P0 BRA `(.L_x_545) ;  /* 0x0000000000188947 */ /* 0x000ff40003800000 */
[----:B-----5:R-:W-:Y:S01]  /*2010*/  SHF.L.U32 R102, R41, 0x10, RZ ;  /* 0x0000001029667819 */ /* 0x020fe200000006ff */
[----:B------:R-:W-:Y:S06]  /*2020*/  BRA `(.L_x_545) ;  /* 0x0000000000107947 */ /* 0x000fec0003800000 */
.L_x_544:
[----:B-----5:R-:W-:Y:S02]  /*2030*/  SHF.L.U32 R102, R45, 0x10, RZ ;  /* 0x000000102d667819 */ /* 0x020fe400000006ff */
[----:B0-----:R-:W-:-:S03]  /*2040*/  @P0 SHF.L.U32 R49, R41, 0x10, RZ ;  /* 0x0000001029310819 */ /* 0x001fc600000006ff */
[----:B------:R-:W-:-:S04]  /*2050*/  FMUL.FTZ R102, R102, UR8 ;  /* 0x0000000866667c20 */ /* 0x000fc80008410000 */
[----:B------:R-:W-:-:S07]  /*2060*/  @P0 FADD.FTZ R102, R49, R102 ;  /* 0x0000006631660221 */ /* 0x000fce0000010000 */
.L_x_545:
[----:B------:R-:W-:Y:S05]  /*2070*/  BSYNC B0 ;  /* 0x0000000000007941 */ /* 0x000fea0003800000 */
.L_x_543:
[----:B------:R-:W-:Y:S04]  /*2080*/  BSSY B0, `(.L_x_546) ;  /* 0x000000d000007945 */ /* 0x000fe80003800000 */
[----:B------:R-:W-:Y:S05]  /*2090*/  @P3 BRA `(.L_x_547) ;  /* 0x0000000000143947 */ /* 0x000fea0003800000 */
[----:B------:R-:W-:Y:S01]  /*20a0*/  MOV R103, RZ ;  /* 0x000000ff00677202 */ /* 0x000fe20000000f00 */
[----:B------:R-:W-:Y:S06]  /*20b0*/  @!P0 BRA `(.L_x_548) ;  /* 0x0000000000248947 */ /* 0x000fec0003800000 */
[----:B-----5:R-:W-:-:S04]  /*20c0*/  PRMT R103, R41, 0x7632, R103 ;  /* 0x0000763229677816 */ /* 0x020fc80000000067 */
[----:B------:R-:W-:Y:S01]  /*20d0*/  SHF.L.U32 R103, R103, 0x10, RZ ;  /* 0x0000001067677819 */ /* 0x000fe200000006ff */
[----:B------:R-:W-:Y:S06]  /*20e0*/  BRA `(.L_x_548) ;  /* 0x0000000000187947 */ /* 0x000fec0003800000 */
.L_x_547:
[----:B0----5:R-:W-:Y:S02]  /*20f0*/  PRMT R48, R45, 0x7632, R48 ;  /* 0x000076322d307816 */ /* 0x021fe40000000030 */
[----:B------:R-:W-:Y:S02]  /*2100*/  @P0 PRMT R49, R41, 0x7632, R49 ;  /* 0x0000763229310816 */ /* 0x000fe40000000031 */
[----:B------:R-:W-:Y:S02]  /*2110*/  SHF.L.U32 R48, R48, 0x10, RZ ;  /* 0x0000001030307819 */ /* 0x000fe400000006ff */
[----:B------:R-:W-:-:S03]  /*2120*/  @P0 SHF.L.U32 R50, R49, 0x10, RZ ;  /* 0x0000001031320819 */ /* 0x000fc600000006ff */
[----:B------:R-:W-:-:S04]  /*2130*/  FMUL.FTZ R103, R48, UR8 ;  /* 0x0000000830677c20 */ /* 0x000fc80008410000 */
[----:B------:R-:W-:-:S07]  /*2140*/  @P0 FADD.FTZ R103, R103, R50 ;  /* 0x0000003267670221 */ /* 0x000fce0000010000 */
.L_x_548:
[----:B------:R-:W-:Y:S05]  /*2150*/  BSYNC B0 ;  /* 0x0000000000007941 */ /* 0x000fea0003800000 */
.L_x_546:
[----:B------:R-:W-:Y:S04]  /*2160*/  BSSY B0, `(.L_x_549) ;  /* 0x000000a000007945 */ /* 0x000fe80003800000 */
[----:B------:R-:W-:Y:S05]  /*2170*/  @P3 BRA `(.L_x_550) ;  /* 0x0000000000103947 */ /* 0x000fea0003800000 */
[----:B------:R-:W-:Y:S01]  /*2180*/  HFMA2.MMA R104, -RZ, RZ, 0, 0 ;  /* 0x00000000ff687435 */ /* 0x000fe200000001ff */
[----:B------:R-:W-:Y:S10]  /*2190*/  @!P0 BRA `(.L_x_551) ;  /* 0x0000000000188947 */ /* 0x000ff40003800000 */
[----:B-----5:R-:W-:Y:S01]  /*21a0*/  IMAD.U32 R104, R42, 0x10000, RZ ;  /* 0x000100002a687824 */ /* 0x020fe200078e00ff */
[----:B------:R-:W-:Y:S06]  /*21b0*/  BRA `(.L_x_551) ;  /* 0x0000000000107947 */ /* 0x000fec0003800000 */
.L_x_550:
[----:B-----5:R-:W-:Y:S02]  /*21c0*/  SHF.L.U32 R104, R46, 0x10, RZ ;  /* 0x000000102e687819 */ /* 0x020fe400000006ff */
[----:B0-----:R-:W-:-:S03]  /*21d0*/  @P0 SHF.L.U32 R49, R42, 0x10, RZ ;  /* 0x000000102a310819 */ /* 0x001fc600000006ff */
[----:B------:R-:W-:-:S04]  /*21e0*/  FMUL.FTZ R104, R104, UR8 ;  /* 0x0000000868687c20 */ /* 0x000fc80008410000 */
[----:B------:R-:W-:-:S07]  /*21f0*/  @P0 FADD.FTZ R104, R49, R104 ;  /* 0x0000006831680221 */ /* 0x000fce0000010000 */
.L_x_551:
[----:B------:R-:W-:Y:S05]  /*2200*/  BSYNC B0 ;  /* 0x0000000000007941 */ /* 0x000fea0003800000 */
.L_x_549:
[----:B------:R-:W-:Y:S04]  /*2210*/  BSSY B0, `(.L_x_552) ;  /* 0x000000d000007945 */ /* 0x000fe80003800000 */
[----:B------:R-:W-:Y:S05]  /*2220*/  @P3 BRA `(.L_x_553) ;  /* 0x0000000000143947 */ /* 0x000fea0003800000 */
[----:B------:R-:W-:Y:S01]  /*2230*/  MOV R105, RZ ;  /* 0x000000ff00697202 */ /* 0x000fe20000000f00 */
[----:B------:R-:W-:Y:S06]  /*2240*/  @!P0 BRA `(.L_x_554) ;  /* 0x0000000000248947 */ /* 0x000fec0003800000 */
[----:B-----5:R-:W-:-:S04]  /*2250*/  PRMT R105, R42, 0x7632, R105 ;  /* 0x000076322a697816 */ /* 0x020fc80000000069 */
[----:B------:R-:W-:Y:S01]  /*2260*/  SHF.L.U32 R105, R105, 0x10, RZ ;  /* 0x0000001069697819 */ /* 0x000fe200000006ff */
[----:B------:R-:W-:Y:S06]  /*2270*/  BRA `(.L_x_554) ;  /* 0x0000000000187947 */ /* 0x000fec0003800000 */
.L_x_553:
[----:B0----5:R-:W-:Y:S02]  /*2280*/  PRMT R48, R46, 0x7632, R48 ;  /* 0x000076322e307816 */ /* 0x021fe40000000030 */
[----:B------:R-:W-:Y:S02]  /*2290*/  @P0 PRMT R49, R42, 0x7632, R49 ;  /* 0x000076322a310816 */ /* 0x000fe40000000031 */
[----:B------:R-:W-:Y:S02]  /*22a0*/  SHF.L.U32 R48, R48, 0x10, RZ ;  /* 0x0000001030307819 */ /* 0x000fe400000006ff */
[----:B------:R-:W-:-:S03]  /*22b0*/  @P0 SHF.L.U32 R50, R49, 0x10, RZ ;  /* 0x0000001031320819 */ /* 0x000fc600000006ff */
[----:B------:R-:W-:-:S04]  /*22c0*/  FMUL.FTZ R105, R48, UR8 ;  /* 0x0000000830697c20 */ /* 0x000fc80008410000 */
[----:B------:R-:W-:-:S07]  /*22d0*/  @P0 FADD.FTZ R105, R105, R50 ;  /* 0x0000003269690221 */ /* 0x000fce0000010000 */
.L_x_554:
[----:B------:R-:W-:Y:S05]  /*22e0*/  BSYNC B0 ;  /* 0x0000000000007941 */ /* 0x000fea0003800000 */
.L_x_552:
[----:B------:R-:W-:Y:S04]  /*22f0*/  BSSY B0, `(.L_x_555) ;  /* 0x000000a000007945 */ /* 0x000fe80003800000 */
[----:B------:R-:W-:Y:S05]  /*2300*/  @P3 BRA `(.L_x_556) ;  /* 0x0000000000103947 */ /* 0x000fea0003800000 */
[----:B------:R-:W-:Y:S01]  /*2310*/  HFMA2.MMA R106, -RZ, RZ, 0, 0 ;  /* 0x00000000ff6a7435 */ /* 0x000fe200000001ff */
[----:B------:R-:W-:Y:S10]  /*2320*/  @!P0 BRA `(.L_x_557) ;  /* 0x0000000000188947 */ /* 0x000ff40003800000 */
[----:B-----5:R-:W-:Y:S01]  /*2330*/  SHF.L.U32 R106, R43, 0x10, RZ ;  /* 0x000000102b6a7819 */ /* 0x020fe200000006ff */
[----:B------:R-:W-:Y:S06]  /*2340*/  BRA `(.L_x_557) ;  /* 0x0000000000107947 */ /* 0x000fec0003800000 */
.L_x_556:
[----:B-----5:R-:W-:Y:S02]  /*2350*/  SHF.L.U32 R106, R47, 0x10, RZ ;  /* 0x000000102f6a7819 */ /* 0x020fe400000006ff */
[----:B0-----:R-:W-:-:S03]  /*2360*/  @P0 SHF.L.U32 R49, R43, 0x10, RZ ;  /* 0x000000102b310819 */ /* 0x001fc600000006ff */
[----:B------:R-:W-:-:S04]  /*2370*/  FMUL.FTZ R106, R106, UR8 ;  /* 0x000000086a6a7c20 */ /* 0x000fc80008410000 */
[----:B------:R-:W-:-:S07]  /*2380*/  @P0 FADD.FTZ R106, R49, R106 ;  /* 0x0000006a316a0221 */ /* 0x000fce0000010000 */
.L_x_557:
[----:B------:R-:W-:Y:S05]  /*2390*/  BSYNC B0 ;  /* 0x0000000000007941 */ /* 0x000fea0003800000 */
.L_x_555:
[----:B------:R-:W-:Y:S04]  /*23a0*/  BSSY B0, `(.L_x_558) ;  /* 0x000000d000007945 */ /* 0x000fe80003800000 */
[----:B------:R-:W-:Y:S05]  /*23b0*/  @P3 BRA `(.L_x_559) ;  /* 0x0000000000143947 */ /* 0x000fea0003800000 */
[----:B------:R-:W-:Y:S01]  /*23c0*/  MOV R107, RZ ;  /* 0x000000ff006b7202 */ /* 0x000fe20000000f00 */
[----:B------:R-:W-:Y:S06]  /*23d0*/  @!P0 BRA `(.L_x_560) ;  /* 0x0000000000248947 */ /* 0x000fec0003800000 */
[----:B-----5:R-:W-:-:S04]  /*23e0*/  PRMT R107, R43, 0x7632, R107 ;  /* 0x000076322b6b7816 */ /* 0x020fc8000000006b */
[----:B------:R-:W-:Y:S01]  /*23f0*/  SHF.L.U32 R107, R107, 0x10, RZ ;  /* 0x000000106b6b7819 */ /* 0x000fe200000006ff */
[----:B------:R-:W-:Y:S06]  /*2400*/  BRA `(.L_x_560) ;  /* 0x0000000000187947 */ /* 0x000fec0003800000 */
.L_x_559:
[----:B0----5:R-:W-:Y:S02]  /*2410*/  PRMT R48, R47, 0x7632, R48 ;  /* 0x000076322f307816 */ /* 0x021fe40000000030 */
[----:B------:R-:W-:Y:S02]  /*2420*/  @P0 PRMT R49, R43, 0x7632, R49 ;  /* 0x000076322b310816 */ /* 0x000fe40000000031 */
[----:B------:R-:W-:Y:S02]  /*2430*/  SHF.L.U32 R48, R48, 0x10, RZ ;  /* 0x0000001030307819 */ /* 0x000fe400000006ff */
[----:B------:R-:W-:-:S03]  /*2440*/  @P0 SHF.L.U32 R50, R49, 0x10, RZ ;  /* 0x0000001031320819 */ /* 0x000fc600000006ff */
[----:B------:R-:W-:-:S04]  /*2450*/  FMUL.FTZ R107, R48, UR8 ;  /* 0x00000008306b7c20 */ /* 0x000fc80008410000 */
[----:B------:R-:W-:-:S07]  /*2460*/  @P0 FADD.FTZ R107, R107, R50 ;  /* 0x000000326b6b0221 */ /* 0x000fce0000010000 */
.L_x_560:
[----:B------:R-:W-:Y:S05]  /*2470*/  BSYNC B0 ;  /* 0x0000000000007941 */ /* 0x000fea0003800000 */
.L_x_558:
[----:B0-----:R-:W0:Y:S01]  /*2480*/  @P2 LDC.64 R76, c[0x0][0x220] ;  /* 0x00008800ff4c2b82 */ /* 0x001e220000000a00 */
[----:B------:R-:W-:Y:S01]  /*2490*/  IMAD.WIDE.U32 R80, R109, 0x10, R112 ;  /* 0x000000106d507825 */ /* 0x000fe200078e0070 */
[----:B------:R-:W-:Y:S02]  /*24a0*/  F2FP.BF16.F32.PACK_AB R51, R107, R106 ;  /* 0x0000006a6b33723e */ /* 0x000fe400000010ff */
[----:B------:R-:W-:Y:S02]  /*24b0*/  F2FP.BF16.F32.PACK_AB R50, R105, R104 ;  /* 0x000000686932723e */ /* 0x000fe400000010ff */
[----:B------:R-:W-:Y:S02]  /*24c0*/  F2FP.BF16.F32.PACK_AB R49, R103, R102 ;  /* 0x000000666731723e */ /* 0x000fe400000010ff */
[----:B------:R-:W1:Y:S01]  /*24d0*/  @P0 LDC.64 R78, c[0x0][0x230] ;  /* 0x00008c00ff4e0b82 */ /* 0x000e620000000a00 */
[----:B------:R-:W-:Y:S02]  /*24e0*/  F2FP.BF16.F32.PACK_AB R48, R101, R100 ;  /* 0x000000646530723e */ /* 0x000fe400000010ff */
[----:B------:R-:W-:-:S03]  /*24f0*/  @P2 IADD3 R109, R84, 0x80, RZ ;  /* 0x00000080546d2810 */ /* 0x000fc60007ffe0ff */
[----:B------:R2:W-:Y:S02]  /*2500*/  STG.E.128 desc[UR4][R80.64], R48 ;  /* 0x0000003050007986 */ /* 0x0005e4000c101d04 */
[----:B0-----:R-:W-:-:S05]  /*2510*/  @P2 IMAD.WIDE.U32 R76, R109, 0x10, R76 ;  /* 0x000000106d4c2825 */ /* 0x001fca00078e004c */
[----:B-----5:R0:W5:Y:S01]  /*2520*/  @P2 LDG.E.128 R44, desc[UR4][R76.64] ;  /* 0x000000044c2c2981 */ /* 0x020162000c1e1d00 */
[----:B--2---:R-:W-:-:S05]  /*2530*/  IADD3 R48, R85, 0x80, RZ ;  /* 0x0000008055307810 */ /* 0x004fca0007ffe0ff */
        /* <DEDUP_REMOVED lines=8> */
.L_x_562:
[----:B-----5:R-:W-:Y:S02]  /*25c0*/  SHF.L.U32 R110, R44, 0x10, RZ ;  /* 0x000000102c6e7819 */ /* 0x020fe400000006ff */
[----:B------:R-:W-:-:S03]  /*25d0*/  @P0 SHF.L.U32 R49, R40, 0x10, RZ ;  /* 0x0000001028310819 */ /* 0x000fc600000006ff */
[----:B------:R-:W-:-:S04]  /*25e0*/  FMUL.FTZ R110, R110, UR8 ;  /* 0x000000086e6e7c20 */ /* 0x000fc80008410000 */
[----:B------:R-:W-:-:S07]  /*25f0*/  @P0 FADD.FTZ R110, R49, R110 ;  /* 0x0000006e316e0221 */ /* 0x000fce0000010000 */
.L_x_563:
[----:B------:R-:W-:Y:S05]  /*2600*/  BSYNC B0 ;  /* 0x0000000000007941 */ /* 0x000fea0003800000 */
.L_x_561:
[----:B------:R-:W-:Y:S04]  /*2610*/  BSSY B0, `(.L_x_564) ;  /* 0x000000d000007945 */ /* 0x000fe80003800000 */
[----:B------:R-:W-:Y:S05]  /*2620*/  @P3 BRA `(.L_x_565) ;  /* 0x0000000000143947 */ /* 0x000fea0003800000 */
[----:B------:R-:W-:Y:S01]  /*2630*/  MOV R81, RZ ;  /* 0x000000ff00517202 */ /* 0x000fe20000000f00 */
[----:B------:R-:W-:Y:S06]  /*2640*/  @!P0 BRA `(.L_x_566) ;  /* 0x0000000000248947 */ /* 0x000fec0003800000 */
[----:B-----5:R-:W-:-:S04]  /*2650*/  PRMT R81, R40, 0x7632, R81 ;  /* 0x0000763228517816 */ /* 0x020fc80000000051 */
[----:B------:R-:W-:Y:S01]  /*2660*/  SHF.L.U32 R81, R81, 0x10, RZ ;  /* 0x0000001051517819 */ /* 0x000fe200000006ff */
[----:B------:R-:W-:Y:S06]  /*2670*/  BRA `(.L_x_566) ;  /* 0x0000000000187947 */ /* 0x000fec0003800000 */
.L_x_565:
[----:B-----5:R-:W-:Y:S02]  /*2680*/  PRMT R49, R44, 0x7632, R49 ;  /* 0x000076322c317816 */ /* 0x020fe40000000031 */
[----:B------:R-:W-:Y:S02]  /*2690*/  @P0 PRMT R50, R40, 0x7632, R50 ;  /* 0x0000763228320816 */ /* 0x000fe40000000032 */
[----:B------:R-:W-:Y:S02]  /*26a0*/  SHF.L.U32 R49, R49, 0x10, RZ ;  /* 0x0000001031317819 */ /* 0x000fe400000006ff */
[----:B------:R-:W-:-:S03]  /*26b0*/  @P0 SHF.L.U32 R50, R50, 0x10, RZ ;  /* 0x0000001032320819 */ /* 0x000fc600000006ff */
[----:B------:R-:W-:-:S04]  /*26c0*/  FMUL.FTZ R81, R49, UR8 ;  /* 0x0000000831517c20 */ /* 0x000fc80008410000 */
[----:B------:R-:W-:-:S07]  /*26d0*/  @P0 FADD.FTZ R81, R81, R50 ;  /* 0x0000003251510221 */ /* 0x000fce0000010000 */
.L_x_566:
[----:B------:R-:W-:Y:S05]  /*26e0*/  BSYNC B0 ;  /* 0x0000000000007941 */ /* 0x000fea0003800000 */
.L_x_564:
[----:B------:R-:W-:Y:S04]  /*26f0*/  BSSY B0, `(.L_x_567) ;  /* 0x000000a000007945 */ /* 0x000fe80003800000 */
[----:B------:R-:W-:Y:S05]  /*2700*/  @P3 BRA `(.L_x_568) ;  /* 0x0000000000103947 */ /* 0x000fea0003800000 */
[----:B------:R-:W-:Y:S01]  /*2710*/  HFMA2.MMA R109, -RZ, RZ, 0, 0 ;  /* 0x00000000ff6d7435 */ /* 0x000fe200000001ff */
[----:B------:R-:W-:Y:S10]  /*2720*/  @!P0 BRA `(.L_x_569) ;  /* 0x0000000000188947 */ /* 0x000ff40003800000 */
[----:B-----5:R-:W-:Y:S01]  /*2730*/  SHF.L.U32 R109, R41, 0x10, RZ ;  /* 0x00000010296d7819 */ /* 0x020fe200000006ff */
[----:B------:R-:W-:Y:S06]  /*2740*/  BRA `(.L_x_569) ;  /* 0x0000000000107947 */ /* 0x000fec0003800000 */
.L_x_568:
[----:B-----5:R-:W-:Y:S01]  /*2750*/  SHF.L.U32 R109, R45, 0x10, RZ ;  /* 0x000000102d6d7819 */ /* 0x020fe200000006ff */
[----:B------:R-:W-:-:S04]  /*2760*/  @P0 IMAD.U32 R50, R41, 0x10000, RZ ;  /* 0x0001000029320824 */ /* 0x000fc800078e00ff */
[----:B------:R-:W-:-:S04]  /*2770*/  FMUL.FTZ R109, R109, UR8 ;  /* 0x000000086d6d7c20 */ /* 0x000fc80008410000 */
[----:B------:R-:W-:-:S07]  /*2780*/  @P0 FADD.FTZ R109, R50, R109 ;  /* 0x0000006d326d0221 */ /* 0x000fce0000010000 */
.L_x_569:
[----:B------:R-:W-:Y:S05]  /*2790*/  BSYNC B0 ;  /* 0x0000000000007941 */ /* 0x000fea0003800000 */
.L_x_567:
[----:B------:R-:W-:Y:S04]  /*27a0*/  BSSY B0, `(.L_x_570) ;  /* 0x000000d000007945 */ /* 0x000fe80003800000 */
[----:B------:R-:W-:Y:S05]  /*27b0*/  @P3 BRA `(.L_x_571) ;  /* 0x0000000000143947 */ /* 0x000fea0003800000 */
[----:B0-----:R-:W-:Y:S01]  /*27c0*/  MOV R79, RZ ;  /* 0x000000ff004f7202 */ /* 0x001fe20000000f00 */
[----:B------:R-:W-:Y:S06]  /*27d0*/  @!P0 BRA `(.L_x_572) ;  /* 0x0000000000248947 */ /* 0x000fec0003800000 */
[----:B-----5:R-:W-:-:S04]  /*27e0*/  PRMT R79, R41, 0x7632, R79 ;  /* 0x00007632294f7816 */ /* 0x020fc8000000004f */
[----:B------:R-:W-:Y:S01]  /*27f0*/  SHF.L.U32 R79, R79, 0x10, RZ ;  /* 0x000000104f4f7819 */ /* 0x000fe200000006ff */
[----:B------:R-:W-:Y:S06]  /*2800*/  BRA `(.L_x_572) ;  /* 0x0000000000187947 */ /* 0x000fec0003800000 */
.L_x_571:
[----:B-----5:R-:W-:Y:S02]  /*2810*/  PRMT R49, R45, 0x7632, R49 ;  /* 0x000076322d317816 */ /* 0x020fe40000000031 */
[----:B------:R-:W-:Y:S02]  /*2820*/  @P0 PRMT R50, R41, 0x7632, R50 ;  /* 0x0000763229320816 */ /* 0x000fe40000000032 */
[----:B------:R-:W-:Y:S02]  /*2830*/  SHF.L.U32 R49, R49, 0x10, RZ ;  /* 0x0000001031317819 */ /* 0x000fe400000006ff */
[----:B------:R-:W-:-:S03]  /*2840*/  @P0 SHF.L.U32 R50, R50, 0x10, RZ ;  /* 0x0000001032320819 */ /* 0x000fc600000006ff */
[----:B0-----:R-:W-:-:S04]  /*2850*/  FMUL.FTZ R79, R49, UR8 ;  /* 0x00000008314f7c20 */ /* 0x001fc80008410000 */
[----:B------:R-:W-:-:S07]  /*2860*/  @P0 FADD.FTZ R79, R79, R50 ;  /* 0x000000324f4f0221 */ /* 0x000fce0000010000 */
.L_x_572:
[----:B------:R-:W-:Y:S05]  /*2870*/  BSYNC B0 ;  /* 0x0000000000007941 */ /* 0x000fea0003800000 */
.L_x_570:
[----:B------:R-:W-:Y:S04]  /*2880*/  BSSY B0, `(.L_x_573) ;  /* 0x000000a000007945 */ /* 0x000fe80003800000 */
[----:B------:R-:W-:Y:S05]  /*2890*/  @P3 BRA `(.L_x_574) ;  /* 0x0000000000103947 */ /* 0x000fea0003800000 */
[----:B------:R-:W-:Y:S01]  /*28a0*/  HFMA2.MMA R80, -RZ, RZ, 0, 0 ;  /* 0x00000000ff507435 */ /* 0x000fe200000001ff */
[----:B------:R-:W-:Y:S10]  /*28b0*/  @!P0 BRA `(.L_x_575) ;  /* 0x0000000000188947 */ /* 0x000ff40003800000 */
[----:B-----5:R-:W-:Y:S01]  /*28c0*/  SHF.L.U32 R80, R42, 0x10, RZ ;  /* 0x000000102a507819 */ /* 0x020fe200000006ff */
[----:B------:R-:W-:Y:S06]  /*28d0*/  BRA `(.L_x_575) ;  /* 0x0000000000107947 */ /* 0x000fec0003800000 */
.L_x_574:
[----:B-----5:R-:W-:Y:S02]  /*28e0*/  SHF.L.U32 R80, R46, 0x10, RZ ;  /* 0x000000102e507819 */ /* 0x020fe400000006ff */
[----:B------:R-:W-:-:S03]  /*28f0*/  @P0 SHF.L.U32 R49, R42, 0x10, RZ ;  /* 0x000000102a310819 */ /* 0x000fc600000006ff */
[----:B------:R-:W-:-:S04]  /*2900*/  FMUL.FTZ R80, R80, UR8 ;  /* 0x0000000850507c20 */ /* 0x000fc80008410000 */
[----:B------:R-:W-:-:S07]  /*2910*/  @P0 FADD.FTZ R80, R49, R80 ;  /* 0x0000005031500221 */ /* 0x000fce0000010000 */
.L_x_575:
[----:B------:R-:W-:Y:S05]  /*2920*/  BSYNC B0 ;  /* 0x0000000000007941 */ /* 0x000fea0003800000 */
.L_x_573:
[----:B------:R-:W-:Y:S04]  /*2930*/  BSSY B0, `(.L_x_576) ;  /* 0x000000d000007945 */ /* 0x000fe80003800000 */
[----:B------:R-:W-:Y:S05]  /*2940*/  @P3 BRA `(.L_x_577) ;  /* 0x0000000000143947 */ /* 0x000fea0003800000 */
[----:B------:R-:W-:Y:S01]  /*2950*/  MOV R78, RZ ;  /* 0x000000ff004e7202 */ /* 0x000fe20000000f00 */
[----:B------:R-:W-:Y:S06]  /*2960*/  @!P0 BRA `(.L_x_578) ;  /* 0x0000000000248947 */ /* 0x000fec0003800000 */
[----:B-----5:R-:W-:-:S04]  /*2970*/  PRMT R78, R42, 0x7632, R78 ;  /* 0x000076322a4e7816 */ /* 0x020fc8000000004e */
[----:B------:R-:W-:Y:S01]  /*2980*/  SHF.L.U32 R78, R78, 0x10, RZ ;  /* 0x000000104e4e7819 */ /* 0x000fe200000006ff */
[----:B------:R-:W-:Y:S06]  /*2990*/  BRA `(.L_x_578) ;  /* 0x0000000000187947 */ /* 0x000fec0003800000 */
.L_x_577:
[----:B-----5:R-:W-:Y:S02]  /*29a0*/  PRMT R49, R46, 0x7632, R49 ;  /* 0x000076322e317816 */ /* 0x020fe40000000031 */
[----:B------:R-:W-:Y:S02]  /*29b0*/  @P0 PRMT R50, R42, 0x7632, R50 ;  /* 0x000076322a320816 */ /* 0x000fe40000000032 */
[----:B------:R-:W-:Y:S02]  /*29c0*/  SHF.L.U32 R49, R49, 0x10, RZ ;  /* 0x0000001031317819 */ /* 0x000fe400000006ff */
[----:B------:R-:W-:-:S03]  /*29d0*/  @P0 SHF.L.U32 R51, R50, 0x10, RZ ;  /* 0x0000001032330819 */ /* 0x000fc600000006ff */
[----:B------:R-:W-:-:S04]  /*29e0*/  FMUL.FTZ R78, R49, UR8 ;  /* 0x00000008314e7c20 */ /* 0x000fc80008410000 */
[----:B------:R-:W-:-:S07]  /*29f0*/  @P0 FADD.FTZ R78, R78, R51 ;  /* 0x000000334e4e0221 */ /* 0x000fce0000010000 */
.L_x_578:
[----:B------:R-:W-:Y:S05]  /*2a00*/  BSYNC B0 ;  /* 0x0000000000007941 */ /* 0x000fea0003800000 */
.L_x_576:
[----:B------:R-:W-:Y:S04]  /*2a10*/  BSSY B0, `(.L_x_579) ;  /* 0x000000a000007945 */ /* 0x000fe80003800000 */
[----:B------:R-:W-:Y:S05]  /*2a20*/  @P3 BRA `(.L_x_580) ;  /* 0x0000000000103947 */ /* 0x000fea0003800000 */
[----:B------:R-:W-:Y:S01]  /*2a30*/  HFMA2.MMA R84, -RZ, RZ, 0, 0 ;  /* 0x00000000ff547435 */ /* 0x000fe200000001ff */
[----:B------:R-:W-:Y:S10]  /*2a40*/  @!P0 BRA `(.L_x_581) ;  /* 0x0000000000188947 */ /* 0x000ff40003800000 */
[----:B-----5:R-:W-:Y:S01]  /*2a50*/  SHF.L.U32 R84, R43, 0x10, RZ ;  /* 0x000000102b547819 */ /* 0x020fe200000006ff */
[----:B------:R-:W-:Y:S06]  /*2a60*/  BRA `(.L_x_581) ;  /* 0x0000000000107947 */ /* 0x000fec0003800000 */
.L_x_580:
[----:B-----5:R-:W-:Y:S02]  /*2a70*/  SHF.L.U32 R84, R47, 0x10, RZ ;  /* 0x000000102f547819 */ /* 0x020fe400000006ff */
[----:B------:R-:W-:-:S03]  /*2a80*/  @P0 SHF.L.U32 R49, R43, 0x10, RZ ;  /* 0x000000102b310819 */ /* 0x000fc600000006ff */
[----:B------:R-:W-:-:S04]  /*2a90*/  FMUL.FTZ R84, R84, UR8 ;  /* 0x0000000854547c20 */ /* 0x000fc80008410000 */
[----:B------:R-:W-:-:S07]  /*2aa0*/  @P0 FADD.FTZ R84, R49, R84 ;  /* 0x0000005431540221 */ /* 0x000fce0000010000 */
.L_x_581:
[----:B------:R-:W-:Y:S05]  /*2ab0*/  BSYNC B0 ;  /* 0x0000000000007941 */ /* 0x000fea0003800000 */
.L_x_579:
[----:B------:R-:W-:Y:S04]  /*2ac0*/  BSSY B0, `(.L_x_582) ;  /* 0x000000d000007945 */ /* 0x000fe80003800000 */
[----:B------:R-:W-:Y:S05]  /*2ad0*/  @P3 BRA `(.L_x_583) ;  /* 0x0000000000143947 */ /* 0x000fea0003800000 */
[----:B------:R-:W-:Y:S01]  /*2ae0*/  MOV R85, RZ ;  /* 0x000000ff00557202 */ /* 0x000fe20000000f00 */
[----:B------:R-:W-:Y:S06]  /*2af0*/  @!P0 BRA `(.L_x_584) ;  /* 0x0000000000248947 */ /* 0x000fec0003800000 */
[----:B-----5:R-:W-:-:S04]  /*2b00*/  PRMT R85, R43, 0x7632, R85 ;  /* 0x000076322b557816 */ /* 0x020fc80000000055 */
[----:B------:R-:W-:Y:S01]  /*2b10*/  SHF.L.U32 R85, R85, 0x10, RZ ;  /* 0x0000001055557819 */ /* 0x000fe200000006ff */
[----:B------:R-:W-:Y:S06]  /*2b20*/  BRA `(.L_x_584) ;  /* 0x0000000000187947 */ /* 0x000fec0003800000 */
.L_x_583:
[----:B-----5:R-:W-:Y:S02]  /*2b30*/  PRMT R49, R47, 0x7632, R49 ;  /* 0x000076322f317816 */ /* 0x020fe40000000031 */
[----:B------:R-:W-:Y:S02]  /*2b40*/  @P0 PRMT R50, R43, 0x7632, R50 ;  /* 0x000076322b320816 */ /* 0x000fe40000000032 */
[----:B------:R-:W-:Y:S02]  /*2b50*/  SHF.L.U32 R49, R49, 0x10, RZ ;  /* 0x0000001031317819 */ /* 0x000fe400000006ff */
[----:B------:R-:W-:-:S03]  /*2b60*/  @P0 SHF.L.U32 R50, R50, 0x10, RZ ;  /* 0x0000001032320819 */ /* 0x000fc600000006ff */
[----:B------:R-:W-:-:S04]  /*2b70*/  FMUL.FTZ R85, R49, UR8 ;  /* 0x0000000831557c20 */ /* 0x000fc80008410000 */
[----:B------:R-:W-:-:S07]  /*2b80*/  @P0 FADD.FTZ R85, R85, R50 ;  /* 0x0000003255550221 */ /* 0x000fce0000010000 */
.L_x_584:
[----:B------:R-:W-:Y:S05]  /*2b90*/  BSYNC B0 ;  /* 0x0000000000007941 */ /* 0x000fea0003800000 */
.L_x_582:
[----:B------:R-:W-:-:S04]  /*2ba0*/  IMAD.WIDE.U32 R76, R48, 0x10, R112 ;  /* 0x00000010304c7825 */ /* 0x000fc800078e0070 */
[----:B------:R-:W-:Y:S01]  /*2bb0*/  FADD.FTZ R112, RZ, R54 ;  /* 0x00000036ff707221 */ /* 0x000fe20000010000 */
[----:B------:R-:W-:Y:S01]  /*2bc0*/  F2FP.BF16.F32.PACK_AB R51, R85, R84 ;  /* 0x000000545533723e */ /* 0x000fe200000010ff */
[----:B------:R-:W-:Y:S01]  /*2bd0*/  UMOV UR10, 0xffffffff ;  /* 0xffffffff000a7882 */ /* 0x000fe20000000000 */
[----:B------:R-:W-:Y:S01]  /*2be0*/  F2FP.BF16.F32.PACK_AB R50, R78, R80 ;  /* 0x000000504e32723e */ /* 0x000fe200000010ff */
[----:B------:R-:W-:Y:S01]  /*2bf0*/  FADD.FTZ R113, R112, R55 ;  /* 0x0000003770717221 */ /* 0x000fe20000010000 */
[----:B------:R-:W-:Y:S02]  /*2c00*/  F2FP.BF16.F32.PACK_AB R49, R79, R109 ;  /* 0x0000006d4f31723e */ /* 0x000fe400000010ff */
[----:B------:R-:W-:Y:S01]  /*2c10*/  F2FP.BF16.F32.PACK_AB R48, R81, R110 ;  /* 0x0000006e5130723e */ /* 0x000fe200000010ff */
[----:B------:R-:W-:Y:S01]  /*2c20*/  FADD.FTZ R112, R113, R56 ;  /* 0x0000003871707221 */ /* 0x000fe20000010000 */
[----:B------:R-:W-:-:S03]  /*2c30*/  ISETP.NE.AND P0, PT, R114, RZ, PT ;  /* 0x000000ff7200720c */ /* 0x000fc60003f05270 */
[----:B------:R-:W-:Y:S01]  /*2c40*/  FADD.FTZ R113, R112, R57 ;  /* 0x0000003970717221 */ /* 0x000fe20000010000 */
[----:B------:R0:W-:Y:S03]  /*2c50*/  STG.E.128 desc[UR4][R76.64], R48 ;  /* 0x000000304c007986 */ /* 0x0001e6000c101d04 */
[----:B------:R-:W-:-:S04]  /*2c60*/  FADD.FTZ R112, R113, R58 ;  /* 0x0000003a71707221 */ /* 0x000fc80000010000 */
[----:B------:R-:W-:-:S04]  /*2c70*/  FADD.FTZ R113, R112, R59 ;  /* 0x0000003b70717221 */ /* 0x000fc80000010000 */
[----:B------:R-:W-:-:S04]  /*2c80*/  FADD.FTZ R112, R113, R60 ;  /* 0x0000003c71707221 */ /* 0x000fc80000010000 */
[----:B------:R-:W-:-:S04]  /*2c90*/  FADD.FTZ R113, R112, R61 ;  /* 0x0000003d70717221 */ /* 0x000fc80000010000 */
[----:B------:R-:W-:-:S04]  /*2ca0*/  FADD.FTZ R112, R113, R62 ;  /* 0x0000003e71707221 */ /* 0x000fc80000010000 */
[----:B------:R-:W-:-:S04]  /*2cb0*/  FADD.FTZ R113, R112, R63 ;  /* 0x0000003f70717221 */ /* 0x000fc80000010000 */
[----:B0-----:R-:W-:-:S04]  /*2cc0*/  FADD.FTZ R48, R113, R64 ;  /* 0x0000004071307221 */ /* 0x001fc80000010000 */
        /* <DEDUP_REMOVED lines=28> */
[----:B------:R-:W-:Y:S01]  /*2e90*/  FADD.FTZ R77, R48, R85 ;  /* 0x00000055304d7221 */ /* 0x000fe20000010000 */
        /* <DEDUP_REMOVED lines=102> */
.L_x_600:
[----:B-1----:R-:W-:Y:S01]  /*3500*/  FADD.FTZ R48, R118, R48 ;  /* 0x0000003076307221 */ /* 0x002fe20000010000 */
[----:B------:R-:W1:Y:S01]  /*3510*/  @!P0 LDC.64 R50, c[0x0][0x258] ;  /* 0x00009600ff328b82 */ /* 0x000e620000000a00 */
[----:B------:R-:W-:Y:S02]  /*3520*/  BSSY B0, `(.L_x_586) ;  /* 0x00000e8000007945 */ /* 0x000fe40003800000 */
[----:B------:R-:W-:Y:S01]  /*3530*/  FFMA.FTZ R49, R48, R49, UR9 ;  /* 0x0000000930317e23 */ /* 0x000fe20008010031 */
[----:B------:R-:W-:-:S05]  /*3540*/  FMUL.FTZ R48, R77, R77 ;  /* 0x0000004d4d307220 */ /* 0x000fca0000410000 */
[----:B------:R-:W-:-:S05]  /*3550*/  FSEL R48, R48, RZ, P1 ;  /* 0x000000ff30307208 */ /* 0x000fca0000800000 */
[----:B------:R-:W-:Y:S02]  /*3560*/  FADD.FTZ R76, R49, R48 ;  /* 0x00000030314c7221 */ /* 0x000fe40000010000 */
[----:B------:R-:W2:Y:S04]  /*3570*/  @!P0 LDC.64 R48, c[0x0][0x250] ;  /* 0x00009400ff308b82 */ /* 0x000ea80000000a00 */
[----:B------:R-:W3:Y:S01]  /*3580*/  MUFU.RSQ R76, R76 ;  /* 0x0000004c004c7308 */ /* 0x000ee20000001400 */
[----:B-1----:R-:W-:-:S04]  /*3590*/  @!P0 LEA R50, P3, R4, R50, 0x2 ;  /* 0x0000003204328211 */ /* 0x002fc800078610ff */
[C---:B------:R-:W-:Y:S02]  /*35a0*/  @!P0 LEA.HI.X R51, R4.reuse, R51, R53, 0x2, P3 ;  /* 0x0000003304338211 */ /* 0x040fe400018f1435 */
[----:B--2---:R-:W-:-:S04]  /*35b0*/  @!P0 LEA R48, P2, R4, R48, 0x2 ;  /* 0x0000003004308211 */ /* 0x004fc800078410ff */
[----:B------:R-:W-:-:S05]  /*35c0*/  @!P0 LEA.HI.X R49, R4, R49, R53, 0x2, P2 ;  /* 0x0000003104318211 */ /* 0x000fca00010f1435 */
[----:B------:R1:W-:Y:S04]  /*35d0*/  @!P0 STG.E desc[UR4][R48.64], R77 ;  /* 0x0000004d30008986 */ /* 0x0003e8000c101904 */
[----:B---3--:R1:W-:Y:S01]  /*35e0*/  @!P0 STG.E desc[UR4][R50.64], R76 ;  /* 0x0000004c32008986 */ /* 0x0083e2000c101904 */
[----:B------:R-:W-:-:S13]  /*35f0*/  ISETP.GE.AND P0, PT, R52, 0x1, PT ;  /* 0x000000013400780c */ /* 0x000fda0003f06270 */
[----:B-1----:R-:W-:Y:S05]  /*3600*/  @!P0 BRA `(.L_x_587) ;  /* 0x0000000c00648947 */ /* 0x002fea0003800000 */
[----:B------:R-:W-:Y:S02]  /*3610*/  FSEL R49, R77, RZ, !P1 ;  /* 0x000000ff4d317208 */ /* 0x000fe40004800000 */
[----:B------:R-:W-:-:S03]  /*3620*/  IADD3 R48, R52, -0x1, RZ ;  /* 0xffffffff34307810 */ /* 0x000fc60007ffe0ff */
        /* <DEDUP_REMOVED lines=39> */
[----:B------:R-:W-:Y:S01]  /*38a0*/  FADD.FTZ R49, -R49, R85 ;  /* 0x0000005531317221 */ /* 0x000fe20000010100 */
[C---:B------:R-:W-:Y:S01]  /*38b0*/  FMUL.FTZ R50, R76.reuse, R56 ;  /* 0x000000384c327220 */ /* 0x040fe20000410000 */
        /* <DEDUP_REMOVED lines=30> */
[C---:B0-----:R-:W-:Y:S01]  /*3aa0*/  FMUL.FTZ R118, R76.reuse, R107 ;  /* 0x0000006b4c767220 */ /* 0x041fe20000410000 */
        /* <DEDUP_REMOVED lines=8> */
[----:B------:R-:W-:Y:S01]  /*3b30*/  PRMT R76, R33, 0x7632, R76 ;  /* 0x00007632214c7816 */ /* 0x000fe2000000004c */
[----:B------:R-:W-:Y:S01]  /*3b40*/  IMAD R48, R48, R111, RZ ;  /* 0x0000006f30307224 */ /* 0x000fe200078e02ff */
[----:B------:R-:W-:Y:S01]  /*3b50*/  PRMT R78, R34, 0x7632, R78 ;  /* 0x00007632224e7816 */ /* 0x000fe2000000004e */
[----:B------:R-:W0:Y:S01]  /*3b60*/  S2R R81, SR_TID.X ;  /* 0x0000000000517919 */ /* 0x000e220000002100 */
[----:B------:R-:W-:Y:S01]  /*3b70*/  SHF.L.U32 R112, R76, 0x10, RZ ;  /* 0x000000104c707819 */ /* 0x000fe200000006ff */
[----:B------:R-:W-:Y:S01]  /*3b80*/  FFMA.FTZ R89, R74, R89, R71 ;  /* 0x000000594a597223 */ /* 0x000fe20000010047 */
[----:B------:R-:W-:-:S02]  /*3b90*/  SHF.L.U32 R78, R78, 0x10, RZ ;  /* 0x000000104e4e7819 */ /* 0x000fc400000006ff */
[----:B------:R-:W-:Y:S01]  /*3ba0*/  PRMT R79, R35, 0x7632, R79 ;  /* 0x00007632234f7816 */ /* 0x000fe2000000004f */
[----:B------:R-:W-:Y:S01]  /*3bb0*/  FFMA.FTZ R112, R57, R112, R8 ;  /* 0x0000007039707223 */ /* 0x000fe20000010008 */
[----:B------:R-:W-:Y:S01]  /*3bc0*/  PRMT R57, R32, 0x7632, R57 ;  /* 0x0000763220397816 */ /* 0x000fe20000000039 */
[----:B------:R-:W-:Y:S01]  /*3bd0*/  FFMA.FTZ R111, R59, R78, R9 ;  /* 0x0000004e3b6f7223 */ /* 0x000fe20000010009 */
[----:B------:R-:W-:Y:S02]  /*3be0*/  PRMT R59, R30, 0x7632, R59 ;  /* 0x000076321e3b7816 */ /* 0x000fe4000000003b */
[----:B------:R-:W-:Y:S02]  /*3bf0*/  SHF.L.U32 R78, R57, 0x10, RZ ;  /* 0x00000010394e7819 */ /* 0x000fe400000006ff */
[----:B------:R-:W-:Y:S02]  /*3c00*/  PRMT R57, R29, 0x7632, R57 ;  /* 0x000076321d397816 */ /* 0x000fe40000000039 */
[----:B------:R-:W-:Y:S01]  /*3c10*/  SHF.L.U32 R80, R59, 0x10, RZ ;  /* 0x000000103b507819 */ /* 0x000fe200000006ff */
[----:B------:R-:W-:Y:S01]  /*3c20*/  FFMA.FTZ R55, R55, R78, R7 ;  /* 0x0000004e37377223 */ /* 0x000fe20000010007 */
[----:B------:R-:W-:Y:S01]  /*3c30*/  SHF.L.U32 R79, R79, 0x10, RZ ;  /* 0x000000104f4f7819 */ /* 0x000fe200000006ff */
[----:B------:R-:W-:Y:S01]  /*3c40*/  IMAD.U32 R57, R57, 0x10000, RZ ;  /* 0x0001000039397824 */ /* 0x000fe200078e00ff */
[----:B------:R-:W-:Y:S01]  /*3c50*/  PRMT R59, R27, 0x7632, R59 ;  /* 0x000076321b3b7816 */ /* 0x000fe2000000003b */
[----:B------:R-:W-:Y:S01]  /*3c60*/  FFMA.FTZ R113, R51, R80, R13 ;  /* 0x0000005033717223 */ /* 0x000fe2000001000d */
[----:B------:R-:W-:Y:S01]  /*3c70*/  PRMT R51, R28, 0x7632, R51 ;  /* 0x000076321c337816 */ /* 0x000fe20000000033 */
[----:B------:R-:W-:Y:S01]  /*3c80*/  FFMA.FTZ R114, R65, R57, R12 ;  /* 0x0000003941727223 */ /* 0x000fe2000001000c */
[----:B------:R-:W-:Y:S01]  /*3c90*/  PRMT R57, R25, 0x7632, R57 ;  /* 0x0000763219397816 */ /* 0x000fe20000000039 */
[----:B------:R-:W-:Y:S01]  /*3ca0*/  FFMA.FTZ R76, R61, R79, R10 ;  /* 0x0000004f3d4c7223 */ /* 0x000fe2000001000a */
[----:B------:R-:W-:-:S02]  /*3cb0*/  SHF.L.U32 R78, R51, 0x10, RZ ;  /* 0x00000010334e7819 */ /* 0x000fc400000006ff */
[----:B------:R-:W-:Y:S02]  /*3cc0*/  SHF.L.U32 R105, R57, 0x10, RZ ;  /* 0x0000001039697819 */ /* 0x000fe400000006ff */
[----:B------:R-:W-:Y:S01]  /*3cd0*/  PRMT R51, R24, 0x7632, R51 ;  /* 0x0000763218337816 */ /* 0x000fe20000000033 */
[----:B------:R-:W-:Y:S01]  /*3ce0*/  FFMA.FTZ R115, R63, R78, R11 ;  /* 0x0000004e3f737223 */ /* 0x000fe2000001000b */
[----:B------:R-:W-:Y:S01]  /*3cf0*/  SHF.L.U32 R79, R33, 0x10, RZ ;  /* 0x00000010214f7819 */ /* 0x000fe200000006ff */
[----:B------:R-:W-:Y:S01]  /*3d00*/  FFMA.FTZ R105, R53, R105, R16 ;  /* 0x0000006935697223 */ /* 0x000fe20000010010 */
[----:B------:R-:W-:Y:S02]  /*3d10*/  PRMT R53, R22, 0x7632, R53 ;  /* 0x0000763216357816 */ /* 0x000fe40000000035 */
[----:B------:R-:W-:Y:S02]  /*3d20*/  SHF.L.U32 R78, R51, 0x10, RZ ;  /* 0x00000010334e7819 */ /* 0x000fe400000006ff */
[----:B------:R-:W-:-:S02]  /*3d30*/  PRMT R51, R21, 0x7632, R51 ;  /* 0x0000763215337816 */ /* 0x000fc40000000033 */
[----:B------:R-:W-:Y:S01]  /*3d40*/  SHF.L.U32 R53, R53, 0x10, RZ ;  /* 0x0000001035357819 */ /* 0x000fe200000006ff */
[----:B------:R-:W-:Y:S01]  /*3d50*/  FFMA.FTZ R107, R87, R78, R15 ;  /* 0x0000004e576b7223 */ /* 0x000fe2000001000f */
[----:B------:R-:W-:Y:S02]  /*3d60*/  SHF.L.U32 R78, R51, 0x10, RZ ;  /* 0x00000010334e7819 */ /* 0x000fe400000006ff */
[----:B------:R-:W-:Y:S01]  /*3d70*/  SHF.L.U32 R51, R35, 0x10, RZ ;  /* 0x0000001023337819 */ /* 0x000fe200000006ff */
[----:B------:R-:W-:Y:S01]  /*3d80*/  FFMA.FTZ R65, R86, R53, R38 ;  /* 0x0000003556417223 */ /* 0x000fe20000010026 */
[----:B------:R-:W-:Y:S01]  /*3d90*/  PRMT R53, R20, 0x7632, R53 ;  /* 0x0000763214357816 */ /* 0x000fe20000000035 */
[----:B------:R-:W1:Y:S01]  /*3da0*/  LDC.64 R86, c[0x0][0x2b8] ;  /* 0x0000ae00ff567b82 */ /* 0x000e620000000a00 */
[----:B------:R-:W-:Y:S01]  /*3db0*/  PRMT R61, R31, 0x7632, R61 ;  /* 0x000076321f3d7816 */ /* 0x000fe2000000003d */
[----:B------:R-:W-:Y:S01]  /*3dc0*/  FFMA.FTZ R51, R60, R51, R122 ;  /* 0x000000333c337223 */ /* 0x000fe2000001007a */
[----:B------:R-:W-:-:S02]  /*3dd0*/  SHF.L.U32 R60, R53, 0x10, RZ ;  /* 0x00000010353c7819 */ /* 0x000fc400000006ff */
[----:B------:R-:W-:Y:S02]  /*3de0*/  SHF.R.S32.HI R53, RZ, 0x1f, R48 ;  /* 0x0000001fff357819 */ /* 0x000fe40000011430 */
[----:B------:R-:W-:Y:S01]  /*3df0*/  SHF.L.U32 R61, R61, 0x10, RZ ;  /* 0x000000103d3d7819 */ /* 0x000fe200000006ff */
[----:B------:R-:W-:Y:S01]  /*3e00*/  FFMA.FTZ R60, R101, R60, R19 ;  /* 0x0000003c653c7223 */ /* 0x000fe20000010013 */
[----:B------:R-:W-:Y:S02]  /*3e10*/  LEA.HI R53, R53, R48, RZ, 0x3 ;  /* 0x0000003035357211 */ /* 0x000fe400078f18ff */
[----:B------:R-:W-:Y:S01]  /*3e20*/  SHF.L.U32 R48, R34, 0x10, RZ ;  /* 0x0000001022307819 */ /* 0x000fe200000006ff */
[----:B------:R-:W-:Y:S01]  /*3e30*/  FFMA.FTZ R52, R52, R61, R14 ;  /* 0x0000003d34347223 */ /* 0x000fe2000001000e */
[----:B------:R-:W-:Y:S02]  /*3e40*/  PRMT R61, R26, 0x7632, R61 ;  /* 0x000076321a3d7816 */ /* 0x000fe4000000003d */
[----:B0-----:R-:W-:Y:S01]  /*3e50*/  LOP3.LUT R81, R81, 0x1f, RZ, 0xc0, !PT ;  /* 0x0000001f51517812 */ /* 0x001fe200078ec0ff */
[----:B------:R-:W-:Y:S01]  /*3e60*/  FFMA.FTZ R58, R58, R48, R123 ;  /* 0x000000303a3a7223 */ /* 0x000fe2000001007b */
[----:B------:R-:W-:Y:S01]  /*3e70*/  FFMA.FTZ R48, R50, R79, R124 ;  /* 0x0000004f32307223 */ /* 0x000fe2000001007c */
[----:B------:R-:W-:-:S02]  /*3e80*/  PRMT R50, R39, 0x7632, R50 ;  /* 0x0000763227327816 */ /* 0x000fc40000000032 */
[----:B------:R-:W-:Y:S02]  /*3e90*/  SHF.L.U32 R80, R61, 0x10, RZ ;  /* 0x000000103d507819 */ /* 0x000fe400000006ff */
[----:B------:R-:W-:Y:S02]  /*3ea0*/  SHF.L.U32 R50, R50, 0x10, RZ ;  /* 0x0000001032327819 */ /* 0x000fe400000006ff */
[----:B------:R-:W-:Y:S01]  /*3eb0*/  SHF.L.U32 R59, R59, 0x10, RZ ;  /* 0x000000103b3b7819 */ /* 0x000fe200000006ff */
[----:B------:R-:W-:Y:S01]  /*3ec0*/  FFMA.FTZ R57, R77, R80, R17 ;  /* 0x000000504d397223 */ /* 0x000fe20000010011 */
[----:B------:R-:W-:Y:S01]  /*3ed0*/  PRMT R61, R23, 0x7632, R61 ;  /* 0x00007632173d7816 */ /* 0x000fe2000000003d */
[----:B------:R-:W-:Y:S01]  /*3ee0*/  FFMA.FTZ R101, R49, R50, R72 ;  /* 0x0000003231657223 */ /* 0x000fe20000010048 */
[----:B------:R-:W-:Y:S01]  /*3ef0*/  PRMT R49, R36, 0x7632, R49 ;  /* 0x0000763224317816 */ /* 0x000fe20000000031 */
[----:B------:R-:W-:Y:S01]  /*3f00*/  FFMA.FTZ R59, R85, R59, R18 ;  /* 0x0000003b553b7223 */ /* 0x000fe20000010012 */
[----:B------:R-:W-:-:S02]  /*3f10*/  LEA.HI.SX32 R77, R53, R81, 0x1d ;  /* 0x00000051354d7211 */ /* 0x000fc400078feaff */
[----:B------:R-:W-:Y:S02]  /*3f20*/  SHF.L.U32 R50, R49, 0x10, RZ ;  /* 0x0000001031327819 */ /* 0x000fe400000006ff */
[----:B------:R-:W-:Y:S02]  /*3f30*/  F2FP.BF16.F32.PACK_AB R49, R112, R48 ;  /* 0x000000307031723e */ /* 0x000fe400000010ff */
[----:B------:R-:W-:Y:S01]  /*3f40*/  SHF.L.U32 R48, R32, 0x10, RZ ;  /* 0x0000001020307819 */ /* 0x000fe200000006ff */
[----:B------:R-:W-:Y:S01]  /*3f50*/  FFMA.FTZ R93, R93, R50, R69 ;  /* 0x000000325d5d7223 */ /* 0x000fe20000010045 */
[----:B------:R-:W-:Y:S02]  /*3f60*/  SHF.L.U32 R61, R61, 0x10, RZ ;  /* 0x000000103d3d7819 */ /* 0x000fe400000006ff */
[----:B------:R-:W-:Y:S01]  /*3f70*/  IADD3 R79, R77, 0x20, RZ ;  /* 0x000000204d4f7810 */ /* 0x000fe20007ffe0ff */
[----:B------:R-:W-:Y:S01]  /*3f80*/  FFMA.FTZ R48, R54, R48, R125 ;  /* 0x0000003036307223 */ /* 0x000fe2000001007d */
[----:B------:R-:W-:Y:S01]  /*3f90*/  SHF.L.U32 R54, R31, 0x10, RZ ;  /* 0x000000101f367819 */ /* 0x000fe200000006ff */
[----:B------:R-:W-:Y:S01]  /*3fa0*/  FFMA.FTZ R63, R118, R61, R68 ;  /* 0x0000003d763f7223 */ /* 0x000fe20000010044 */
[----:B------:R-:W-:Y:S01]  /*3fb0*/  IADD3 R81, R77, 0x40, RZ ;  /* 0x000000404d517810 */ /* 0x000fe20007ffe0ff */
[----:B------:R-:W-:Y:S01]  /*3fc0*/  FFMA.FTZ R61, R103, R78, R37 ;  /* 0x0000004e673d7223 */ /* 0x000fe20000010025 */
[----:B------:R-:W-:Y:S01]  /*3fd0*/  IADD3 R85, R77, 0x60, RZ ;  /* 0x000000604d557810 */ /* 0x000fe20007ffe0ff */
[----:B------:R-:W-:Y:S01]  /*3fe0*/  FFMA.FTZ R75, R75, R54, R117 ;  /* 0x000000364b4b7223 */ /* 0x000fe20000010075 */
[----:B------:R-:W-:Y:S01]  /*3ff0*/  IADD3 R53, R77, 0x80, RZ ;  /* 0x000000804d357810 */ /* 0x000fe20007ffe0ff */
[----:B-1----:R-:W-:Y:S01]  /*4000*/  IMAD.WIDE.U32 R78, R79, 0x10, R86 ;  /* 0x000000104f4e7825 */ /* 0x002fe200078e0056 */
[----:B------:R-:W-:-:S02]  /*4010*/  F2FP.BF16.F32.PACK_AB R51, R76, R51 ;  /* 0x000000334c33723e */ /* 0x000fc400000010ff */
[----:B------:R-:W-:Y:S01]  /*4020*/  F2FP.BF16.F32.PACK_AB R48, R55, R48 ;  /* 0x000000303730723e */ /* 0x000fe200000010ff */
[--C-:B------:R-:W-:Y:S01]  /*4030*/  IMAD.WIDE.U32 R76, R77, 0x10, R86.reuse ;  /* 0x000000104d4c7825 */ /* 0x100fe200078e0056 */
[----:B------:R-:W-:Y:S02]  /*4040*/  F2FP.BF16.F32.PACK_AB R55, R52, R75 ;  /* 0x0000004b3437723e */ /* 0x000fe400000010ff */
[----:B------:R-:W-:Y:S01]  /*4050*/  SHF.L.U32 R75, R27, 0x10, RZ ;  /* 0x000000101b4b7819 */ /* 0x000fe200000006ff */
[--C-:B------:R-:W-:Y:S01]  /*4060*/  IMAD.WIDE.U32 R80, R81, 0x10, R86.reuse ;  /* 0x0000001051507825 */ /* 0x100fe200078e0056 */
[----:B------:R-:W-:Y:S02]  /*4070*/  SHF.L.U32 R103, R29, 0x10, RZ ;  /* 0x000000101d677819 */ /* 0x000fe400000006ff */
[----:B------:R-:W-:Y:S01]  /*4080*/  F2FP.BF16.F32.PACK_AB R50, R111, R58 ;  /* 0x0000003a6f32723e */ /* 0x000fe200000010ff */
[----:B------:R-:W-:-:S04]  /*4090*/  IMAD.WIDE.U32 R84, R85, 0x10, R86 ;  /* 0x0000001055547825 */ /* 0x000fc800078e0056 */
[----:B------:R-:W-:Y:S01]  /*40a0*/  FFMA.FTZ R92, R92, R75, R98 ;  /* 0x0000004b5c5c7223 */ /* 0x000fe20000010062 */
[----:B------:R-:W-:Y:S01]  /*40b0*/  FFMA.FTZ R103, R64, R103, R120 ;  /* 0x0000006740677223 */ /* 0x000fe20000010078 */
[----:B------:R-:W-:Y:S01]  /*40c0*/  SHF.L.U32 R75, R24, 0x10, RZ ;  /* 0x00000010184b7819 */ /* 0x000fe200000006ff */
[----:B------:R-:W-:Y:S01]  /*40d0*/  IMAD.WIDE.U32 R86, R53, 0x10, R86 ;  /* 0x0000001035567825 */ /* 0x000fe200078e0056 */
[----:B------:R-:W-:Y:S01]  /*40e0*/  SHF.L.U32 R53, R30, 0x10, RZ ;  /* 0x000000101e357819 */ /* 0x000fe200000006ff */
[----:B------:R1:W-:Y:S01]  /*40f0*/  STG.E.128 desc[UR4][R76.64], R48 ;  /* 0x000000304c007986 */ /* 0x0003e2000c101d04 */
[----:B------:R-:W-:Y:S01]  /*4100*/  SHF.L.U32 R58, R26, 0x10, RZ ;  /* 0x000000101a3a7819 */ /* 0x000fe200000006ff */
[----:B------:R-:W-:Y:S01]  /*4110*/  FFMA.FTZ R56, R56, R75, R116 ;  /* 0x0000004b38387223 */ /* 0x000fe20000010074 */
        /* <DEDUP_REMOVED lines=8> */
[----:B------:R-:W-:Y:S01]  /*41a0*/  F2FP.BF16.F32.PACK_AB R53, R114, R103 ;  /* 0x000000677235723e */ /* 0x000fe200000010ff */
[----:B------:R-:W-:Y:S01]  /*41b0*/  FFMA.FTZ R66, R91, R66, R3 ;  /* 0x000000425b427223 */ /* 0x000fe20000010003 */
[----:B------:R-:W-:Y:S01]  /*41c0*/  SHF.L.U32 R103, R25, 0x10, RZ ;  /* 0x0000001019677819 */ /* 0x000fe200000006ff */
[----:B------:R-:W-:Y:S01]  /*41d0*/  FFMA.FTZ R75, R100, R75, R97 ;  /* 0x0000004b644b7223 */ /* 0x000fe20000010061 */
[----:B------:R-:W-:Y:S01]  /*41e0*/  F2FP.BF16.F32.PACK_AB R52, R115, R62 ;  /* 0x0000003e7334723e */ /* 0x000fe200000010ff */
[----:B------:R-:W-:Y:S01]  /*41f0*/  IMAD.U32 R62, R22, 0x10000, RZ ;  /* 0x00010000163e7824 */ /* 0x000fe200078e00ff */
[----:B------:R-:W-:Y:S01]  /*4200*/  SHF.L.U32 R64, R36, 0x10, RZ ;  /* 0x0000001024407819 */ /* 0x000fe200000006ff */
[----:B------:R-:W-:Y:S01]  /*4210*/  FFMA.FTZ R88, R88, R103, R108 ;  /* 0x0000006758587223 */ /* 0x000fe2000001006c */
[----:B------:R-:W-:Y:S01]  /*4220*/  SHF.L.U32 R103, R21, 0x10, RZ ;  /* 0x0000001015677819 */ /* 0x000fe200000006ff */
[----:B------:R-:W-:Y:S01]  /*4230*/  FFMA.FTZ R62, R104, R62, R95 ;  /* 0x0000003e683e7223 */ /* 0x000fe2000001005f */
[----:B------:R-:W-:Y:S01]  /*4240*/  F2FP.BF16.F32.PACK_AB R58, R57, R58 ;  /* 0x0000003a393a723e */ /* 0x000fe200000010ff */
[----:B------:R-:W-:Y:S01]  /*4250*/  FFMA.FTZ R64, R110, R64, R83 ;  /* 0x000000406e407223 */ /* 0x000fe20000010053 */
[----:B------:R-:W-:Y:S01]  /*4260*/  F2FP.BF16.F32.PACK_AB R57, R105, R88 ;  /* 0x000000586939723e */ /* 0x000fe200000010ff */
[----:B------:R-:W-:Y:S01]  /*4270*/  FFMA.FTZ R102, R102, R103, R96 ;  /* 0x0000006766667223 */ /* 0x000fe20000010060 */
[----:B------:R-:W-:Y:S01]  /*4280*/  F2FP.BF16.F32.PACK_AB R62, R65, R62 ;  /* 0x0000003e413e723e */ /* 0x000fe200000010ff */
[----:B------:R-:W-:Y:S01]  /*4290*/  FFMA.FTZ R88, R6, R82, R2 ;  /* 0x0000005206587223 */ /* 0x000fe20000010002 */
[----:B------:R-:W-:Y:S01]  /*42a0*/  FFMA.FTZ R65, R5, R109, R0 ;  /* 0x0000006d05417223 */ /* 0x000fe20000010000 */
[----:B------:R-:W-:Y:S01]  /*42b0*/  FFMA.FTZ R82, R73, R67, R70 ;  /* 0x0000004349527223 */ /* 0x000fe20000010046 */
[----:B------:R-:W-:-:S02]  /*42c0*/  F2FP.BF16.F32.PACK_AB R54, R113, R54 ;  /* 0x000000367136723e */ /* 0x000fc400000010ff */
[----:B------:R-:W-:Y:S02]  /*42d0*/  F2FP.BF16.F32.PACK_AB R59, R59, R92 ;  /* 0x0000005c3b3b723e */ /* 0x000fe400000010ff */
[----:B------:R-:W-:Y:S01]  /*42e0*/  F2FP.BF16.F32.PACK_AB R56, R107, R56 ;  /* 0x000000386b38723e */ /* 0x000fe200000010ff */
[----:B------:R1:W-:Y:S01]  /*42f0*/  STG.E.128 desc[UR4][R78.64], R52 ;  /* 0x000000344e007986 */ /* 0x0003e2000c101d04 */
[----:B------:R-:W-:Y:S02]  /*4300*/  F2FP.BF16.F32.PACK_AB R63, R63, R106 ;  /* 0x0000006a3f3f723e */ /* 0x000fe400000010ff */
[----:B------:R-:W-:Y:S01]  /*4310*/  F2FP.BF16.F32.PACK_AB R61, R61, R102 ;  /* 0x000000663d3d723e */ /* 0x000fe200000010ff */
[----:B------:R1:W-:Y:S01]  /*4320*/  STG.E.128 desc[UR4][R80.64], R56 ;  /* 0x0000003850007986 */ /* 0x0003e2000c101d04 */
[----:B------:R-:W-:Y:S02]  /*4330*/  F2FP.BF16.F32.PACK_AB R60, R60, R75 ;  /* 0x0000004b3c3c723e */ /* 0x000fe400000010ff */
[----:B------:R-:W-:-:S02]  /*4340*/  F2FP.BF16.F32.PACK_AB R67, R101, R66 ;  /* 0x000000426543723e */ /* 0x000fc400000010ff */
[----:B------:R-:W-:Y:S01]  /*4350*/  F2FP.BF16.F32.PACK_AB R66, R89, R88 ;  /* 0x000000585942723e */ /* 0x000fe200000010ff */
[----:B------:R1:W-:Y:S01]  /*4360*/  STG.E.128 desc[UR4][R84.64], R60 ;  /* 0x0000003c54007986 */ /* 0x0003e2000c101d04 */
[----:B------:R-:W-:Y:S02]  /*4370*/  F2FP.BF16.F32.PACK_AB R65, R82, R65 ;  /* 0x000000415241723e */ /* 0x000fe400000010ff */
[----:B------:R-:W-:-:S05]  /*4380*/  F2FP.BF16.F32.PACK_AB R64, R93, R64 ;  /* 0x000000405d40723e */ /* 0x000fca00000010ff */
[----:B------:R1:W-:Y:S02]  /*4390*/  STG.E.128 desc[UR4][R86.64], R64 ;  /* 0x0000004056007986 */ /* 0x0003e4000c101d04 */
.L_x_587:
[----:B------:R-:W-:Y:S05]  /*43a0*/  BSYNC B0 ;  /* 0x0000000000007941 */ /* 0x000fea0003800000 */
.L_x_586:
[----:B-1----:R-:W1:Y:S02]  /*43b0*/  LDC.64 R48, c[0x0][0x210] ;  /* 0x00008400ff307b82 */ /* 0x002e640000000a00 */
[----:B-1----:R-:W-:-:S04]  /*43c0*/  LEA R4, R48, R4, 0x2 ;  /* 0x0000000430047211 */ /* 0x002fc800078e10ff */
[----:B------:R-:W-:-:S13]  /*43d0*/  ISETP.GE.AND P0, PT, R4, R49, PT ;  /* 0x000000310400720c */ /* 0x000fda0003f06270 */
[----:B------:R-:W-:Y:S05]  /*43e0*/  @!P0 BRA `(.L_x_588) ;  /* 0xffffffc000c08947 */ /* 0x000fea000383ffff */
[----:B------:R-:W-:Y:S05]  /*43f0*/  EXIT ;  /* 0x000000000000794d */ /* 0x000fea0003800000 */
.L_x_585:
        /* <DEDUP_REMOVED lines=8> */
.L_x_590:
[----:B------:R-:W-:Y:S05]  /*4480*/  BSYNC B0 ;  /* 0x0000000000007941 */ /* 0x000fea0003800000 */
.L_x_589:
[----:B------:R-:W-:Y:S01]  /*4490*/  HFMA2.MMA R76, -RZ, RZ, 0, 1.1920928955078125e-07 ;  /* 0x00000002ff4c7435 */ /* 0x000fe200000001ff */
[----:B------:R-:W-:Y:S01]  /*44a0*/  FADD.FTZ R112, R77, R48 ;  /* 0x000000304d707221 */ /* 0x000fe20000010000 */
[----:B------:R-:W-:Y:S01]  /*44b0*/  MOV R51, 0x1f ;  /* 0x0000001f00337802 */ /* 0x000fe20000000f00 */
[----:B------:R-:W0:Y:S01]  /*44c0*/  LDC R49, c[0x0][0x290] ;  /* 0x0000a400ff317b82 */ /* 0x000e220000000800 */
[----:B------:R-:W-:-:S07]  /*44d0*/  MOV R50, 0xffffffff ;  /* 0xffffffff00327802 */ /* 0x000fce0000000f00 */
[----:B0-----:R-:W-:Y:S05]  /*44e0*/  WARPSYNC.COLLECTIVE R50, `(.L_x_591) ;  /* 0x0000000032087348 */ /* 0x001fea0003c00000 */
[----:B------:R1:W2:Y:S02]  /*44f0*/  SHFL.BFLY P2, R48, R112, R76, R51 ;  /* 0x0c00004c70307389 */ /* 0x0002a40000040033 */
[----:B012---:R-:W-:Y:S01]  /*4500*/  ENDCOLLECTIVE ;  /* 0x000000000000791b */ /* 0x007fe20003800000 */
.L_x_591:
[----:B------:R-:W-:Y:S01]  /*4510*/  HFMA2.MMA R76, -RZ, RZ, 0, 2.384185791015625e-07 ;  /* 0x00000004ff4c7435 */ /* 0x000fe200000001ff */
[----:B------:R-:W-:-:S05]  /*4520*/  FADD.FTZ R113, R112, R48 ;  /* 0x0000003070717221 */ /* 0x000fca0000010000 */
[----:B------:R-:W-:-:S07]  /*4530*/  MOV R112, R113 ;  /* 0x0000007100707202 */ /* 0x000fce0000000f00 */
[----:B------:R-:W-:Y:S05]  /*4540*/  WARPSYNC.COLLECTIVE R50, `(.L_x_592) ;  /* 0x0000000032087348 */ /* 0x000fea0003c00000 */
[----:B------:R0:W1:Y:S02]  /*4550*/  SHFL.BFLY P2, R48, R112, R76, R51 ;  /* 0x0c00004c70307389 */ /* 0x0000640000040033 */
[----:B01----:R-:W-:Y:S01]  /*4560*/  ENDCOLLECTIVE ;  /* 0x000000000000791b */ /* 0x003fe20003800000 */
.L_x_592:
[----:B------:R-:W-:Y:S01]  /*4570*/  HFMA2.MMA R76, -RZ, RZ, 0, 4.76837158203125e-07 ;  /* 0x00000008ff4c7435 */ /* 0x000fe200000001ff */
[----:B------:R-:W-:-:S05]  /*4580*/  FADD.FTZ R114, R113, R48 ;  /* 0x0000003071727221 */ /* 0x000fca0000010000 */
[----:B------:R-:W-:-:S07]  /*4590*/  MOV R112, R114 ;  /* 0x0000007200707202 */ /* 0x000fce0000000f00 */
[----:B------:R-:W-:Y:S05]  /*45a0*/  WARPSYNC.COLLECTIVE R50, `(.L_x_593) ;  /* 0x0000000032087348 */ /* 0x000fea0003c00000 */
[----:B------:R0:W1:Y:S02]  /*45b0*/  SHFL.BFLY P2, R48, R112, R76, R51 ;  /* 0x0c00004c70307389 */ /* 0x0000640000040033 */
[----:B01----:R-:W-:Y:S01]  /*45c0*/  ENDCOLLECTIVE ;  /* 0x000000000000791b */ /* 0x003fe20003800000 */
.L_x_593:
[----:B------:R-:W-:Y:S01]  /*45d0*/  HFMA2.MMA R76, -RZ, RZ, 0, 9.5367431640625e-07 ;  /* 0x00000010ff4c7435 */ /* 0x000fe200000001ff */
[----:B------:R-:W-:-:S05]  /*45e0*/  FADD.FTZ R115, R114, R48 ;  /* 0x0000003072737221 */ /* 0x000fca0000010000 */
[----:B------:R-:W-:-:S07]  /*45f0*/  MOV R112, R115 ;  /* 0x0000007300707202 */ /* 0x000fce0000000f00 */
[----:B------:R-:W-:Y:S05]  /*4600*/  WARPSYNC.COLLECTIVE R50, `(.L_x_594) ;  /* 0x0000000032087348 */ /* 0x000fea0003c00000 */
[----:B------:R0:W1:Y:S02]  /*4610*/  SHFL.BFLY P2, R48, R112, R76, R51 ;  /* 0x0c00004c70307389 */ /* 0x0000640000040033 */
[----:B01----:R-:W-:Y:S01]  /*4620*/  ENDCOLLECTIVE ;  /* 0x000000000000791b */ /* 0x003fe20003800000 */
.L_x_594:
[----:B------:R-:W-:Y:S01]  /*4630*/  MOV R76, 0x1 ;  /* 0x00000001004c7802 */ /* 0x000fe20000000f00 */
[----:B------:R-:W-:-:S04]  /*4640*/  FADD.FTZ R48, R115, R48 ;  /* 0x0000003073307221 */ /* 0x000fc80000010000 */
[----:B------:R-:W-:-:S04]  /*4650*/  FMUL.FTZ R77, R48, R49 ;  /* 0x00000031304d7220 */ /* 0x000fc80000410000 */
[C---:B------:R-:W-:Y:S01]  /*4660*/  FADD.FTZ R48, -R77.reuse, R54 ;  /* 0x000000364d307221 */ /* 0x040fe20000010100 */
[C---:B------:R-:W-:Y:S01]  /*4670*/  FADD.FTZ R113, -R77.reuse, R55 ;  /* 0x000000374d717221 */ /* 0x040fe20000010100 */
[----:B------:R-:W-:Y:S02]  /*4680*/  FADD.FTZ R51, -R77, R57 ;  /* 0x000000394d337221 */ /* 0x000fe40000010100 */
[----:B------:R-:W-:-:S04]  /*4690*/  FFMA.FTZ R48, R48, R48, RZ ;  /* 0x0000003030307223 */ /* 0x000fc800000100ff */
[----:B------:R-:W-:Y:S01]  /*46a0*/  FFMA.FTZ R48, R113, R113, R48 ;  /* 0x0000007171307223 */ /* 0x000fe20000010030 */
[----:B------:R-:W-:-:S04]  /*46b0*/  FADD.FTZ R113, -R77, R56 ;  /* 0x000000384d717221 */ /* 0x000fc80000010100 */
[----:B------:R-:W-:-:S04]  /*46c0*/  FFMA.FTZ R48, R113, R113, R48 ;  /* 0x0000007171307223 */ /* 0x000fc80000010030 */
        /* <DEDUP_REMOVED lines=73> */
[----:B------:R-:W-:-:S11]  /*4b60*/  HFMA2.MMA R51, -RZ, RZ, 0, 1.847743988037109375e-06 ;  /* 0x0000001fff337435 */ /* 0x000fd600000001ff */
[----:B------:R-:W-:Y:S05]  /*4b70*/  WARPSYNC.COLLECTIVE R50, `(.L_x_595) ;  /* 0x0000000032087348 */ /* 0x000fea0003c00000 */
[----:B------:R0:W1:Y:S02]  /*4b80*/  SHFL.BFLY P2, R48, R112, R76, R51 ;  /* 0x0c00004c70307389 */ /* 0x0000640000040033 */
[----:B01----:R-:W-:Y:S01]  /*4b90*/  ENDCOLLECTIVE ;  /* 0x000000000000791b */ /* 0x003fe20003800000 */
.L_x_595:
[----:B------:R-:W-:Y:S01]  /*4ba0*/  HFMA2.MMA R76, -RZ, RZ, 0, 1.1920928955078125e-07 ;  /* 0x00000002ff4c7435 */ /* 0x000fe200000001ff */
[----:B------:R-:W-:-:S05]  /*4bb0*/  FADD.FTZ R113, R112, R48 ;  /* 0x0000003070717221 */ /* 0x000fca0000010000 */
[----:B------:R-:W-:-:S07]  /*4bc0*/  MOV R112, R113 ;  /* 0x0000007100707202 */ /* 0x000fce0000000f00 */
[----:B------:R-:W-:Y:S05]  /*4bd0*/  WARPSYNC.COLLECTIVE R50, `(.L_x_596) ;  /* 0x0000000032087348 */ /* 0x000fea0003c00000 */
[----:B------:R0:W1:Y:S02]  /*4be0*/  SHFL.BFLY P2, R48, R112, R76, R51 ;  /* 0x0c00004c70307389 */ /* 0x0000640000040033 */
[----:B01----:R-:W-:Y:S01]  /*4bf0*/  ENDCOLLECTIVE ;  /* 0x000000000000791b */ /* 0x003fe20003800000 */
.L_x_596:
[----:B------:R-:W-:Y:S01]  /*4c00*/  HFMA2.MMA R76, -RZ, RZ, 0, 2.384185791015625e-07 ;  /* 0x00000004ff4c7435 */ /* 0x000fe200000001ff */
[----:B------:R-:W-:-:S05]  /*4c10*/  FADD.FTZ R114, R113, R48 ;  /* 0x0000003071727221 */ /* 0x000fca0000010000 */
[----:B------:R-:W-:-:S07]  /*4c20*/  MOV R112, R114 ;  /* 0x0000007200707202 */ /* 0x000fce0000000f00 */
[----:B------:R-:W-:Y:S05]  /*4c30*/  WARPSYNC.COLLECTIVE R50, `(.L_x_597) ;  /* 0x0000000032087348 */ /* 0x000fea0003c00000 */
[----:B------:R0:W1:Y:S02]  /*4c40*/  SHFL.BFLY P2, R48, R112, R76, R51 ;  /* 0x0c00004c70307389 */ /* 0x0000640000040033 */
[----:B01----:R-:W-:Y:S01]  /*4c50*/  ENDCOLLECTIVE ;  /* 0x000000000000791b */ /* 0x003fe20003800000 */
.L_x_597:
[----:B------:R-:W-:Y:S01]  /*4c60*/  HFMA2.MMA R76, -RZ, RZ, 0, 4.76837158203125e-07 ;  /* 0x00000008ff4c7435 */ /* 0x000fe200000001ff */
[----:B------:R-:W-:-:S05]  /*4c70*/  FADD.FTZ R115, R114, R48 ;  /* 0x0000003072737221 */ /* 0x000fca0000010000 */
[----:B------:R-:W-:-:S07]  /*4c80*/  MOV R112, R115 ;  /* 0x0000007300707202 */ /* 0x000fce0000000f00 */
[----:B------:R-:W-:Y:S05]  /*4c90*/  WARPSYNC.COLLECTIVE R50, `(.L_x_598) ;  /* 0x0000000032087348 */ /* 0x000fea0003c00000 */
[----:B------:R0:W1:Y:S02]  /*4ca0*/  SHFL.BFLY P2, R48, R112, R76, R51 ;  /* 0x0c00004c70307389 */ /* 0x0000640000040033 */
[----:B01----:R-:W-:Y:S01]  /*4cb0*/  ENDCOLLECTIVE ;  /* 0x000000000000791b */ /* 0x003fe20003800000 */
.L_x_598:
[----:B------:R-:W-:Y:S01]  /*4cc0*/  HFMA2.MMA R76, -RZ, RZ, 0, 9.5367431640625e-07 ;  /* 0x00000010ff4c7435 */ /* 0x000fe200000001ff */
[----:B------:R-:W-:-:S05]  /*4cd0*/  FADD.FTZ R118, R115, R48 ;  /* 0x0000003073767221 */ /* 0x000fca0000010000 */
[----:B------:R-:W-:-:S07]  /*4ce0*/  MOV R112, R118 ;  /* 0x0000007600707202 */ /* 0x000fce0000000f00 */
[----:B------:R-:W-:Y:S05]  /*4cf0*/  WARPSYNC.COLLECTIVE R50, `(.L_x_599) ;  /* 0x0000000032087348 */ /* 0x000fea0003c00000 */
[----:B------:R0:W1:Y:S02]  /*4d00*/  SHFL.BFLY P2, R48, R112, R76, R51 ;  /* 0x0c00004c70307389 */ /* 0x0000640000040033 */
[----:B01----:R-:W-:Y:S01]  /*4d10*/  ENDCOLLECTIVE ;  /* 0x000000000000791b */ /* 0x003fe20003800000 */
.L_x_599:
[----:B------:R-:W-:Y:S05]  /*4d20*/  BRA `(.L_x_600) ;  /* 0xffffffe400f47947 */ /* 0x000fea000383ffff */
.L_x_601:
        /* <DEDUP_REMOVED lines=13> */
.L_x_37369:


//--------------------- .text._ZN10layer_norm13ln_fwd_kernelINS_13Kernel_traitsI13__nv_bfloat16S2_S2_S2_fjLj1280ELj1ELj4ELj1ELj16ENS_18Kernel_traits_baseILj1280ES2_S2_S2_S2_fjLj128EEEEELb0ELb1ELb0ELb0EEEvNS_9FwdParamsE --------------------------
	.section	.text._ZN10layer_norm13ln_fwd_kernelINS_13Kernel_traitsI13__nv_bfloat16S2_S2_S2_fjLj1280ELj1ELj4ELj1ELj16ENS_18Kernel_traits_baseILj1280ES2_S2_S2_S2_fjLj128EEEEELb0ELb1ELb0ELb0EEEvNS_9FwdParamsE,"ax",@progbits
	.align	128
        .global         _ZN10layer_norm13ln_fwd_kernelINS_13Kernel_traitsI13__nv_bfloat16S2_S2_S2_fjLj1280ELj1ELj4ELj1ELj16ENS_18Kernel_traits_baseILj1280ES2_S2_S2_S2_fjLj128EEEEELb0ELb1ELb0ELb0EEEvNS_9FwdParamsE
        .type           _ZN10layer_norm13ln_fwd_kernelINS_13Kernel_traitsI13__nv_bfloat16S2_S2_S2_fjLj1280ELj1ELj4ELj1ELj16ENS_18Kernel_traits_baseILj1280ES2_S2_S2_S2_fjLj128EEEEELb0ELb1ELb0ELb0EEEvNS_9FwdParamsE,@function
        .size           _ZN10layer_norm13ln_fwd_kernelINS_13Kernel_traitsI13__nv_bfloat16S2_S2_S2_fjLj1280ELj1ELj4ELj1ELj16ENS_18Kernel_traits_baseILj1280ES2_S2_S2_S2_fjLj128EEEEELb0ELb1ELb0ELb0EEEvNS_9FwdParamsE,(.L_x_37370 - _ZN10layer_norm13ln_fwd_kernelINS_13Kernel_traitsI13__nv_bfloat16S2_S2_S2_fjLj1280ELj1ELj4ELj1ELj16ENS_18Kernel_traits_baseILj1280ES2_S2_S2_S2_fjLj128EEEEELb0ELb1ELb0ELb0EEEvNS_9FwdParamsE)
        .other          _ZN10layer_norm13ln_fwd_kernelINS_13Kernel_traitsI13__nv_bfloat16S2_S2_S2_fjLj1280ELj1ELj4ELj1ELj16ENS_18Kernel_traits_baseILj1280ES2_S2_S2_S2_fjLj128EEEEELb0ELb1ELb0ELb0EEEvNS_9FwdParamsE,@"STO_CUDA_ENTRY STV_DEFAULT"
_ZN10layer_norm13ln_fwd_kernelINS_13Kernel_traitsI13__nv_bfloat16S2_S2_S2_fjLj1280ELj1ELj4ELj1ELj16ENS_18Kernel_traits_baseILj1280ES2_S2_S2_S2_fjLj128EEEEELb0ELb1ELb0ELb0EEEvNS_9FwdParamsE:
.text._ZN10layer_norm13ln_fwd_kernelINS_13Kernel_traitsI13__nv_bfloat16S2_S2_S2_fjLj1280ELj1ELj4ELj1ELj16ENS_18Kernel_traits_baseILj1280ES2_S2_S2_S2_fjLj128EEEEELb0ELb1ELb0ELb0EEEvNS_9FwdParamsE:
        /* <DEDUP_REMOVED lines=22> */
[----:B------:R-:W-:Y:S06]  /*0160*/  @!P1 BRA `(.L_x_603) ;  /* 0x0000000000609947 */ /* 0x000fec0003800000 */
[----:B------:R-:W-:Y:S01]  /*0170*/  ULDC.64 UR6, c[0x0][0x2c8] ;  /* 0x0000b20000067ab9 */ /* 0x000fe20000000a00 */
[----:B------:R-:W0:Y:S01]  /*0180*/  LDC.64 R104, c[0x0][0x260] ;  /* 0x00009800ff687b82 */ /* 0x000e220000000a00 */
[----:B------:R-:W-:Y:S01]  /*0190*/  ISETP.NE.U32.AND P0, PT, RZ, UR6, PT ;  /* 0x00000006ff007c0c */ /* 0x000fe2000bf05070 */
[----:B------:R-:W-:-:S03]  /*01a0*/  ULDC.64 UR8, c[0x0][0x278] ;  /* 0x00009e0000087ab9 */ /* 0x000fc60000000a00 */
[----:B------:R-:W-:-:S13]  /*01b0*/  ISETP.NE.AND.EX P0, PT, RZ, UR7, PT, P0 ;  /* 0x00000007ff007c0c */ /* 0x000fda000bf05300 */
[----:B------:R-:W-:-:S04]  /*01c0*/  @P0 LEA R22, P2, R5, UR6, 0x4 ;  /* 0x0000000605160c11 */ /* 0x000fc8000f8420ff */
[C---:B------:R-:W-:Y:S02]  /*01d0*/  @P0 LEA.HI.X R23, R5.reuse, UR7, RZ, 0x4, P2 ;  /* 0x0000000705170c11 */ /* 0x040fe400090f24ff */
[C---:B------:R-:W-:Y:S01]  /*01e0*/  LEA R24, P2, R5.reuse, UR8, 0x4 ;  /* 0x0000000805187c11 */ /* 0x040fe2000f8420ff */
[----:B0-----:R-:W-:-:S03]  /*01f0*/  IMAD.WIDE.U32 R104, R5, 0x10, R104 ;  /* 0x0000001005687825 */ /* 0x001fc600078e0068 */
[C---:B------:R-:W-:Y:S01]  /*0200*/  LEA.HI.X R25, R5.reuse, UR9, RZ, 0x4, P2 ;  /* 0x0000000905197c11 */ /* 0x040fe200090f24ff */
[----:B------:R-:W5:Y:S04]  /*0210*/  @P0 LDG.E.128 R20, desc[UR4][R22.64] ;  /* 0x0000000416140981 */ /* 0x000f68000c1e1d00 */
[----:B------:R-:W2:Y:S04]  /*0220*/  LDG.E.128 R104, desc[UR4][R104.64] ;  /* 0x0000000468687981 */ /* 0x000ea8000c1e1d00 */
[----:B------:R-:W3:Y:S01]  /*0230*/  LDG.E.128 R24, desc[UR4][R24.64] ;  /* 0x0000000418187981 */ /* 0x000ee2000c1e1d00 */
[----:B------:R-:W-:-:S02]  /*0240*/  LOP3.LUT R5, R5, 0x20, RZ, 0xfc, !PT ;  /* 0x0000002005057812 */ /* 0x000fc400078efcff */
[----:B------:R-:W-:Y:S02]  /*0250*/  @!P0 CS2R R20, SRZ ;  /* 0x0000000000148805 */ /* 0x000fe4000001ff00 */
[----:B------:R-:W-:Y:S02]  /*0260*/  @!P0 CS2R R22, SRZ ;  /* 0x0000000000168805 */ /* 0x000fe4000001ff00 */
[----:B--2---:R-:W-:Y:S02]  /*0270*/  PRMT R0, R104, 0x7632, R0 ;  /* 0x0000763268007816 */ /* 0x004fe40000000000 */
[----:B------:R-:W-:Y:S02]  /*0280*/  PRMT R64, R105, 0x7632, R64 ;  /* 0x0000763269407816 */ /* 0x000fe40000000040 */
[----:B------:R-:W-:Y:S02]  /*0290*/  PRMT R65, R106, 0x7632, R65 ;  /* 0x000076326a417816 */ /* 0x000fe40000000041 */
[----:B------:R-:W-:-:S02]  /*02a0*/  PRMT R66, R107, 0x7632, R66 ;  /* 0x000076326b427816 */ /* 0x000fc40000000042 */
[----:B---3--:R-:W-:Y:S02]  /*02b0*/  PRMT R60, R24, 0x7632, R60 ;  /* 0x00007632183c7816 */ /* 0x008fe4000000003c */
[----:B------:R-:W-:Y:S02]  /*02c0*/  PRMT R59, R25, 0x7632, R59 ;  /* 0x00007632193b7816 */ /* 0x000fe4000000003b */
[----:B------:R-:W-:Y:S02]  /*02d0*/  PRMT R58, R26, 0x7632, R58 ;  /* 0x000076321a3a7816 */ /* 0x000fe4000000003a */
[----:B------:R-:W-:-:S07]  /*02e0*/  PRMT R57, R27, 0x7632, R57 ;  /* 0x000076321b397816 */ /* 0x000fce0000000039 */
.L_x_603:
[----:B------:R-:W-:Y:S05]  /*02f0*/  BSYNC B0 ;  /* 0x0000000000007941 */ /* 0x000fea0003800000 */
.L_x_602:
[----:B------:R-:W-:Y:S04]  /*0300*/  BSSY B0, `(.L_x_604) ;  /* 0x000001a000007945 */ /* 0x000fe80003800000 */
[----:B------:R-:W-:Y:S05]  /*0310*/  @!P6 BRA `(.L_x_605) ;  /* 0x000000000060e947 */ /* 0x000fea0003800000 */
        /* <DEDUP_REMOVED lines=13> */
[----:B------:R-:W-:-:S02]  /*03f0*/  IADD3 R5, R5, 0x20, RZ ;  /* 0x0000002005057810 */ /* 0x000fc40007ffe0ff */
        /* <DEDUP_REMOVED lines=10> */
.L_x_605:
[----:B------:R-:W-:Y:S05]  /*04a0*/  BSYNC B0 ;  /* 0x0000000000007941 */ /* 0x000fea0003800000 */
.L_x_604:
        /* <DEDUP_REMOVED lines=26> */
.L_x_607:
[----:B------:R-:W-:Y:S05]  /*0650*/  BSYNC B0 ;  /* 0x0000000000007941 */ /* 0x000fea0003800000 */
.L_x_606:
        /* <DEDUP_REMOVED lines=26> */
.L_x_609:
[----:B------:R-:W-:Y:S05]  /*0800*/  BSYNC B0 ;  /* 0x0000000000007941 */ /* 0x000fea0003800000 */
.L_x_608:
        /* <DEDUP_REMOVED lines=11> */
[----:B------:R-:W-:Y:S02]  /*08c0*/  LEA.HI.X R41, R5, UR9, RZ, 0x4, P2 ;  /* 0x0000000905297c11 */ /* 0x000fe400090f24ff */
[----:B------:R-:W5:Y:S04]  /*08d0*/  @P0 LDG.E.128 R4, desc[UR4][R6.64] ;  /* 0x0000000406040981 */ /* 0x000f68000c1e1d00 */
[----:B------:R-:W2:Y:S04]  /*08e0*/  LDG.E.128 R88, desc[UR4][R88.64] ;  /* 0x0000000458587981 */ /* 0x000ea8000c1e1d00 */
[----:B------:R-:W3:Y:S01]  /*08f0*/  LDG.E.128 R40, desc[UR4][R40.64] ;  /* 0x0000000428287981 */ /* 0x000ee2000c1e1d00 */
[----:B------:R-:W-:-:S02]  /*0900*/  @!P0 CS2R R4, SRZ ;  /* 0x0000000000048805 */ /* 0x000fc4000001ff00 */
[----:B------:R-:W-:Y:S02]  /*0910*/  @!P0 CS2R R6, SRZ ;  /* 0x0000000000068805 */ /* 0x000fe4000001ff00 */
[----:B--2---:R-:W-:Y:S02]  /*0920*/  PRMT R2, R88, 0x7632, R2 ;  /* 0x0000763258027816 */ /* 0x004fe40000000002 */
[----:B------:R-:W-:Y:S02]  /*0930*/  PRMT R3, R89, 0x7632, R3 ;  /* 0x0000763259037816 */ /* 0x000fe40000000003 */
[----:B------:R-:W-:Y:S02]  /*0940*/  PRMT R138, R90, 0x7632, R138 ;  /* 0x000076325a8a7816 */ /* 0x000fe4000000008a */
[----:B------:R-:W-:Y:S02]  /*0950*/  PRMT R139, R91, 0x7632, R139 ;  /* 0x000076325b8b7816 */ /* 0x000fe4000000008b */
[----:B---3--:R-:W-:-:S02]  /*0960*/  PRMT R44, R40, 0x7632, R44 ;  /* 0x00007632282c7816 */ /* 0x008fc4000000002c */
[----:B------:R-:W-:Y:S02]  /*0970*/  PRMT R140, R41, 0x7632, R140 ;  /* 0x00007632298c7816 */ /* 0x000fe4000000008c */
[----:B------:R-:W-:Y:S02]  /*0980*/  PRMT R141, R42, 0x7632, R141 ;  /* 0x000076322a8d7816 */ /* 0x000fe4000000008d */
[----:B------:R-:W-:-:S07]  /*0990*/  PRMT R142, R43, 0x7632, R142 ;  /* 0x000076322b8e7816 */ /* 0x000fce000000008e */
.L_x_611:
[----:B------:R-:W-:Y:S05]  /*09a0*/  BSYNC B0 ;  /* 0x0000000000007941 */ /* 0x000fea0003800000 */
.L_x_610:
[----:B------:R-:W-:Y:S02]  /*09b0*/  ULDC UR6, c[0x0][0x214] ;  /* 0x0000850000067ab9 */ /* 0x000fe40000000800 */
[----:B------:R-:W-:-:S13]  /*09c0*/  ISETP.GE.AND P0, PT, R61, UR6, PT ;  /* 0x000000063d007c0c */ /* 0x000fda000bf06270 */
[----:B------:R-:W-:Y:S05]  /*09d0*/  @P0 EXIT ;  /* 0x000000000000094d */ /* 0x000fea0003800000 */
[----:B------:R-:W-:Y:S01]  /*09e0*/  ULDC.64 UR6, c[0x0][0x270] ;  /* 0x00009c0000067ab9 */ /* 0x000fe20000000a00 */
[----:B------:R-:W-:Y:S01]  /*09f0*/  SHF.L.U32 R108, R104, 0x10, RZ ;  /* 0x00000010686c7819 */ /* 0x000fe200000006ff */
[----:B------:R-:W-:Y:S01]  /*0a00*/  IMAD.U32 R114, R39, 0x10000, RZ ;  /* 0x0001000027727824 */ /* 0x000fe200078e00ff */
[----:B------:R-:W-:Y:S01]  /*0a10*/  ISETP.NE.U32.AND P0, PT, RZ, UR6, PT ;  /* 0x00000006ff007c0c */ /* 0x000fe2000bf05070 */
[----:B------:R-:W-:Y:S01]  /*0a20*/  ULDC.U8 UR6, c[0x0][0x2a0] ;  /* 0x0000a80000067ab9 */ /* 0x000fe20000000000 */
        /* <DEDUP_REMOVED lines=8> */
[----:B------:R-:W-:Y:S01]  /*0ab0*/  SHF.L.U32 R100, R96, 0x10, RZ ;  /* 0x0000001060647819 */ /* 0x000fe200000006ff */
[----:B------:R-:W-:Y:S01]  /*0ac0*/  ULDC UR10, c[0x0][0x2d8] ;  /* 0x0000b600000a7ab9 */ /* 0x000fe20000000800 */
[----:B------:R-:W-:Y:S01]  /*0ad0*/  SHF.L.U32 R101, R97, 0x10, RZ ;  /* 0x0000001061657819 */ /* 0x000fe200000006ff */
[----:B------:R-:W-:Y:S01]  /*0ae0*/  ULDC.64 UR8, c[0x0][0x238] ;  /* 0x00008e0000087ab9 */ /* 0x000fe20000000a00 */
        /* <DEDUP_REMOVED lines=19> */
[----:B------:R-:W-:Y:S02]  /*0c20*/  ISETP.NE.AND P2, PT, RZ, UR6, PT ;  /* 0x00000006ff007c0c */ /* 0x000fe4000bf45270 */
[----:B------:R-:W-:Y:S02]  /*0c30*/  SHF.L.U32 R96, R92, 0x10, RZ ;  /* 0x000000105c607819 */ /* 0x000fe400000006ff */
[----:B------:R-:W-:Y:S02]  /*0c40*/  SHF.L.U32 R97, R93, 0x10, RZ ;  /* 0x000000105d617819 */ /* 0x000fe400000006ff */
[----:B------:R-:W-:Y:S02]  /*0c50*/  SHF.L.U32 R128, R25, 0x10, RZ ;  /* 0x0000001019807819 */ /* 0x000fe400000006ff */
[----:B------:R-:W-:Y:S01]  /*0c60*/  SHF.L.U32 R125, R28, 0x10, RZ ;  /* 0x000000101c7d7819 */ /* 0x000fe200000006ff */
[----:B------:R-:W-:Y:S01]  /*0c70*/  IMAD.U32 R28, R133, 0x10000, RZ ;  /* 0x00010000851c7824 */ /* 0x000fe200078e00ff */
        /* <DEDUP_REMOVED lines=88> */
[----:B------:R-:W-:Y:S02]  /*1200*/  P2R R133, PR, RZ, 0x4 ;  /* 0x00000004ff857803 */ /* 0x000fe40000000000 */
        /* <DEDUP_REMOVED lines=17> */
[----:B------:R-:W-:Y:S01]  /*1320*/  ISETP.NE.AND.EX P0, PT, RZ, UR7, PT, P0 ;  /* 0x00000007ff007c0c */ /* 0x000fe2000bf05300 */
[----:B------:R-:W-:-:S12]  /*1330*/  ULDC.64 UR6, c[0x0][0x230] ;  /* 0x00008c0000067ab9 */ /* 0x000fd80000000a00 */
.L_x_633:
        /* <DEDUP_REMOVED lines=13> */
[----:B------:R-:W-:Y:S06]  /*1410*/  @!P1 BRA `(.L_x_613) ;  /* 0x0000000400009947 */ /* 0x000fec0003800000 */
[----:B------:R-:W0:Y:S01]  /*1420*/  LDC.64 R68, c[0x0][0x220] ;  /* 0x00008800ff447b82 */ /* 0x000e220000000a00 */
[----:B------:R-:W-:-:S04]  /*1430*/  ISETP.NE.U32.AND P2, PT, RZ, UR6, PT ;  /* 0x00000006ff007c0c */ /* 0x000fc8000bf45070 */
[----:B------:R-:W-:-:S13]  /*1440*/  ISETP.NE.AND.EX P2, PT, RZ, UR7, PT, P2 ;  /* 0x00000007ff007c0c */ /* 0x000fda000bf45320 */
[----:B------:R-:W-:-:S04]  /*1450*/  @P2 LEA R130, P3, R175, UR6, 0x4 ;  /* 0x00000006af822c11 */ /* 0x000fc8000f8620ff */
[C---:B------:R-:W-:Y:S01]  /*1460*/  @P2 LEA.HI.X R131, R175.reuse, UR7, RZ, 0x4, P3 ;  /* 0x00000007af832c11 */ /* 0x040fe200098f24ff */
[----:B0-----:R-:W-:-:S04]  /*1470*/  IMAD.WIDE.U32 R68, R175, 0x10, R68 ;  /* 0x00000010af447825 */ /* 0x001fc800078e0044 */
[----:B------:R-:W2:Y:S04]  /*1480*/  @P2 LDG.E.128 R64, desc[UR4][R130.64] ;  /* 0x0000000482402981 */ /* 0x000ea8000c1e1d00 */
[----:B------:R-:W3:Y:S02]  /*1490*/  LDG.E.128 R68, desc[UR4][R68.64] ;  /* 0x0000000444447981 */ /* 0x000ee4000c1e1d00 */
[----:B---3--:R-:W-:Y:S02]  /*14a0*/  SHF.L.U32 R135, R68, 0x10, RZ ;  /* 0x0000001044877819 */ /* 0x008fe400000006ff */
[----:B------:R-:W-:Y:S02]  /*14b0*/  SHF.L.U32 R141, R70, 0x10, RZ ;  /* 0x00000010468d7819 */ /* 0x000fe400000006ff */
[----:B------:R-:W-:Y:S01]  /*14c0*/  SHF.L.U32 R139, R69, 0x10, RZ ;  /* 0x00000010458b7819 */ /* 0x000fe200000006ff */
[-C--:B------:R-:W-:Y:S01]  /*14d0*/  FMUL.FTZ R134, R135, R176.reuse ;  /* 0x000000b087867220 */ /* 0x080fe20000410000 */
[----:B------:R-:W-:Y:S01]  /*14e0*/  PRMT R138, R69, 0x7632, R138 ;  /* 0x00007632458a7816 */ /* 0x000fe2000000008a */
[-C--:B------:R-:W-:Y:S01]  /*14f0*/  FMUL.FTZ R136, R141, R176.reuse ;  /* 0x000000b08d887220 */ /* 0x080fe20000410000 */
[----:B------:R-:W-:Y:S01]  /*1500*/  SHF.L.U32 R177, R71, 0x10, RZ ;  /* 0x0000001047b17819 */ /* 0x000fe200000006ff */
[----:B------:R-:W-:Y:S01]  /*1510*/  FMUL.FTZ R139, R139, R176 ;  /* 0x000000b08b8b7220 */ /* 0x000fe20000410000 */
[----:B--2---:R-:W-:Y:S01]  /*1520*/  @P2 SHF.L.U32 R69, R64, 0x10, RZ ;  /* 0x0000001040452819 */ /* 0x004fe200000006ff */
[----:B------:R-:W-:Y:S01]  /*1530*/  FMUL.FTZ R134, R129, R134 ;  /* 0x0000008681867220 */ /* 0x000fe20000410000 */
[----:B------:R-:W-:Y:S01]  /*1540*/  PRMT R137, R68, 0x7632, R137 ;  /* 0x0000763244897816 */ /* 0x000fe20000000089 */
[----:B------:R-:W-:Y:S01]  /*1550*/  FMUL.FTZ R136, R127, R136 ;  /* 0x000000887f887220 */ /* 0x000fe20000410000 */
[----:B------:R-:W-:Y:S01]  /*1560*/  PRMT R140, R71, 0x7632, R140 ;  /* 0x00007632478c7816 */ /* 0x000fe2000000008c */
[----:B------:R-:W-:Y:S01]  /*1570*/  @P2 IMAD.U32 R71, R66, 0x10000, RZ ;  /* 0x0001000042472824 */ /* 0x000fe200078e00ff */
[----:B------:R-:W-:Y:S01]  /*1580*/  @P2 SHF.L.U32 R68, R65, 0x10, RZ ;  /* 0x0000001041442819 */ /* 0x000fe200000006ff */
[----:B------:R-:W-:Y:S01]  /*1590*/  FMUL.FTZ R135, R128, R139 ;  /* 0x0000008b80877220 */ /* 0x000fe20000410000 */
[----:B------:R-:W-:Y:S01]  /*15a0*/  @P2 FADD.FTZ R134, R69, R134 ;  /* 0x0000008645862221 */ /* 0x000fe20000010000 */
[----:B------:R-:W-:Y:S01]  /*15b0*/  FMUL.FTZ R177, R177, R176 ;  /* 0x000000b0b1b17220 */ /* 0x000fe20000410000 */
[----:B------:R-:W-:Y:S01]  /*15c0*/  PRMT R70, R70, 0x7632, R70 ;  /* 0x0000763246467816 */ /* 0x000fe20000000046 */
[----:B------:R-:W-:Y:S01]  /*15d0*/  @P2 FADD.FTZ R136, R71, R136 ;  /* 0x0000008847882221 */ /* 0x000fe20000010000 */
[----:B------:R-:W-:Y:S01]  /*15e0*/  SHF.L.U32 R69, R137, 0x10, RZ ;  /* 0x0000001089457819 */ /* 0x000fe200000006ff */
[----:B------:R-:W-:Y:S01]  /*15f0*/  @P2 FADD.FTZ R135, R68, R135 ;  /* 0x0000008744872221 */ /* 0x000fe20000010000 */
[----:B------:R-:W-:Y:S01]  /*1600*/  SHF.L.U32 R71, R138, 0x10, RZ ;  /* 0x000000108a477819 */ /* 0x000fe200000006ff */
[----:B------:R-:W-:Y:S01]  /*1610*/  FMUL.FTZ R137, R126, R177 ;  /* 0x000000b17e897220 */ /* 0x000fe20000410000 */
[----:B------:R-:W-:-:S02]  /*1620*/  @P2 SHF.L.U32 R68, R67, 0x10, RZ ;  /* 0x0000001043442819 */ /* 0x000fc400000006ff */
[----:B------:R-:W-:Y:S01]  /*1630*/  SHF.L.U32 R139, R140, 0x10, RZ ;  /* 0x000000108c8b7819 */ /* 0x000fe200000006ff */
[-C--:B------:R-:W-:Y:S01]  /*1640*/  FMUL.FTZ R69, R69, R176.reuse ;  /* 0x000000b045457220 */ /* 0x080fe20000410000 */
[----:B------:R-:W-:Y:S01]  /*1650*/  SHF.L.U32 R131, R70, 0x10, RZ ;  /* 0x0000001046837819 */ /* 0x000fe200000006ff */
[-C--:B------:R-:W-:Y:S01]  /*1660*/  FMUL.FTZ R138, R71, R176.reuse ;  /* 0x000000b0478a7220 */ /* 0x080fe20000410000 */
[----:B------:R-:W-:Y:S01]  /*1670*/  @P2 PRMT R70, R65, 0x7632, R70 ;  /* 0x0000763241462816 */ /* 0x000fe20000000046 */
[----:B------:R-:W-:Y:S01]  /*1680*/  @P2 FADD.FTZ R137, R68, R137 ;  /* 0x0000008944892221 */ /* 0x000fe20000010000 */
[----:B------:R-:W-:Y:S01]  /*1690*/  @P2 PRMT R71, R66, 0x7632, R71 ;  /* 0x0000763242472816 */ /* 0x000fe20000000047 */
[-C--:B------:R-:W-:Y:S01]  /*16a0*/  FMUL.FTZ R140, R139, R176.reuse ;  /* 0x000000b08b8c7220 */ /* 0x080fe20000410000 */
[----:B------:R-:W-:Y:S01]  /*16b0*/  @P2 PRMT R68, R64, 0x7632, R68 ;  /* 0x0000763240442816 */ /* 0x000fe20000000044 */
[----:B------:R-:W-:Y:S01]  /*16c0*/  FMUL.FTZ R131, R131, R176 ;  /* 0x000000b083837220 */ /* 0x000fe20000410000 */
[----:B------:R-:W-:Y:S01]  /*16d0*/  @P2 PRMT R130, R67, 0x7632, R130 ;  /* 0x0000763243822816 */ /* 0x000fe20000000082 */
[----:B------:R-:W-:Y:S01]  /*16e0*/  FMUL.FTZ R139, R60, R69 ;  /* 0x000000453c8b7220 */ /* 0x000fe20000410000 */
[----:B------:R-:W-:-:S02]  /*16f0*/  @P2 SHF.L.U32 R69, R70, 0x10, RZ ;  /* 0x0000001046452819 */ /* 0x000fc400000006ff */
[----:B------:R-:W-:Y:S01]  /*1700*/  @P2 SHF.L.U32 R70, R71, 0x10, RZ ;  /* 0x0000001047462819 */ /* 0x000fe200000006ff */
[----:B------:R-:W-:Y:S01]  /*1710*/  FMUL.FTZ R138, R59, R138 ;  /* 0x0000008a3b8a7220 */ /* 0x000fe20000410000 */
[----:B------:R-:W-:Y:S01]  /*1720*/  @P2 SHF.L.U32 R68, R68, 0x10, RZ ;  /* 0x0000001044442819 */ /* 0x000fe200000006ff */
[----:B------:R-:W-:Y:S01]  /*1730*/  FMUL.FTZ R141, R58, R131 ;  /* 0x000000833a8d7220 */ /* 0x000fe20000410000 */
[----:B------:R-:W-:Y:S01]  /*1740*/  @P2 SHF.L.U32 R71, R130, 0x10, RZ ;  /* 0x0000001082472819 */ /* 0x000fe200000006ff */
[----:B------:R-:W-:Y:S01]  /*1750*/  FMUL.FTZ R140, R57, R140 ;  /* 0x0000008c398c7220 */ /* 0x000fe20000410000 */
[----:B------:R-:W-:Y:S01]  /*1760*/  @P2 FADD.FTZ R138, R69, R138 ;  /* 0x0000008a458a2221 */ /* 0x000fe20000010000 */
[----:B------:R-:W-:Y:S01]  /*1770*/  @P2 FADD.FTZ R139, R68, R139 ;  /* 0x0000008b448b2221 */ /* 0x000fe20000010000 */
[----:B------:R-:W-:Y:S01]  /*1780*/  @P2 FADD.FTZ R141, R70, R141 ;  /* 0x0000008d468d2221 */ /* 0x000fe20000010000 */
[----:B------:R-:W-:Y:S01]  /*1790*/  @P2 FADD.FTZ R140, R71, R140 ;  /* 0x0000008c478c2221 */ /* 0x000fe20000010000 */
[----:B------:R-:W-:-:S02]  /*17a0*/  LEA R130, P2, R175, UR8, 0x4 ;  /* 0x00000008af827c11 */ /* 0x000fc4000f8420ff */
[----:B------:R-:W-:Y:S02]  /*17b0*/  F2FP.BF16.F32.PACK_AB R69, R138, R135 ;  /* 0x000000878a45723e */ /* 0x000fe400000010ff */
[----:B------:R-:W-:Y:S02]  /*17c0*/  LEA.HI.X R131, R175, UR9, RZ, 0x4, P2 ;  /* 0x00000009af837c11 */ /* 0x000fe400090f24ff */
[----:B------:R-:W-:Y:S02]  /*17d0*/  F2FP.BF16.F32.PACK_AB R70, R141, R136 ;  /* 0x000000888d46723e */ /* 0x000fe400000010ff */
[----:B------:R-:W-:Y:S02]  /*17e0*/  F2FP.BF16.F32.PACK_AB R68, R139, R134 ;  /* 0x000000868b44723e */ /* 0x000fe400000010ff */
[----:B------:R-:W-:-:S05]  /*17f0*/  F2FP.BF16.F32.PACK_AB R71, R140, R137 ;  /* 0x000000898c47723e */ /* 0x000fca00000010ff */
[----:B------:R0:W-:Y:S01]  /*1800*/  STG.E.128 desc[UR4][R130.64], R68 ;  /* 0x0000004482007986 */ /* 0x0001e2000c101d04 */
[----:B------:R-:W-:-:S07]  /*1810*/  IADD3 R177, R175, 0x20, RZ ;  /* 0x00000020afb17810 */ /* 0x000fce0007ffe0ff */
.L_x_613:
[----:B------:R-:W-:Y:S05]  /*1820*/  BSYNC B0 ;  /* 0x0000000000007941 */ /* 0x000fea0003800000 */
.L_x_612:
        /* <DEDUP_REMOVED lines=19> */
[----:B------:R-:W-:Y:S01]  /*1960*/  PRMT R148, R71, 0x7632, R148 ;  /* 0x0000763247947816 */ /* 0x000fe20000000094 */
[----:B------:R-:W-:Y:S01]  /*1970*/  FMUL.FTZ R142, R125, R142 ;  /* 0x0000008e7d8e7220 */ /* 0x000fe20000410000 */
[----:B--2---:R-:W-:Y:S01]  /*1980*/  @P2 SHF.L.U32 R69, R64, 0x10, RZ ;  /* 0x0000001040452819 */ /* 0x004fe200000006ff */
[----:B------:R-:W-:Y:S01]  /*1990*/  FMUL.FTZ R144, R123, R144 ;  /* 0x000000907b907220 */ /* 0x000fe20000410000 */
[----:B------:R-:W-:-:S02]  /*19a0*/  @P2 SHF.L.U32 R71, R66, 0x10, RZ ;  /* 0x0000001042472819 */ /* 0x000fc400000006ff */
[----:B------:R-:W-:Y:S01]  /*19b0*/  PRMT R145, R68, 0x7632, R145 ;  /* 0x0000763244917816 */ /* 0x000fe20000000091 */
[----:B------:R-:W-:Y:S01]  /*19c0*/  FMUL.FTZ R143, R124, R147 ;  /* 0x000000937c8f7220 */ /* 0x000fe20000410000 */
[----:B------:R-:W-:Y:S01]  /*19d0*/  @P2 SHF.L.U32 R68, R65, 0x10, RZ ;  /* 0x0000001041442819 */ /* 0x000fe200000006ff */
[----:B------:R-:W-:Y:S01]  /*19e0*/  @P2 FADD.FTZ R142, R69, R142 ;  /* 0x0000008e458e2221 */ /* 0x000fe20000010000 */
[----:B------:R-:W-:Y:S01]  /*19f0*/  FMUL.FTZ R179, R179, R176 ;  /* 0x000000b0b3b37220 */ /* 0x000fe20000410000 */
[----:B------:R-:W-:Y:S01]  /*1a00*/  PRMT R70, R70, 0x7632, R70 ;  /* 0x0000763246467816 */ /* 0x000fe20000000046 */
[----:B------:R-:W-:Y:S01]  /*1a10*/  @P2 FADD.FTZ R144, R71, R144 ;  /* 0x0000009047902221 */ /* 0x000fe20000010000 */
[----:B------:R-:W-:Y:S01]  /*1a20*/  SHF.L.U32 R69, R145, 0x10, RZ ;  /* 0x0000001091457819 */ /* 0x000fe200000006ff */
[----:B------:R-:W-:Y:S01]  /*1a30*/  @P2 FADD.FTZ R143, R68, R143 ;  /* 0x0000008f448f2221 */ /* 0x000fe20000010000 */
[----:B------:R-:W-:Y:S01]  /*1a40*/  SHF.L.U32 R71, R146, 0x10, RZ ;  /* 0x0000001092477819 */ /* 0x000fe200000006ff */
[----:B------:R-:W-:-:S02]  /*1a50*/  @P2 IMAD.U32 R68, R67, 0x10000, RZ ;  /* 0x0001000043442824 */ /* 0x000fc400078e00ff */
[----:B------:R-:W-:Y:S01]  /*1a60*/  FMUL.FTZ R145, R122, R179 ;  /* 0x000000b37a917220 */ /* 0x000fe20000410000 */
        /* <DEDUP_REMOVED lines=31> */
.L_x_615:
[----:B------:R-:W-:Y:S05]  /*1c60*/  BSYNC B0 ;  /* 0x0000000000007941 */ /* 0x000fea0003800000 */
.L_x_614:
        /* <DEDUP_REMOVED lines=23> */
[----:B------:R-:W-:-:S02]  /*1de0*/  PRMT R153, R68, 0x7632, R153 ;  /* 0x0000763244997816 */ /* 0x000fc40000000099 */
[----:B------:R-:W-:Y:S01]  /*1df0*/  @P2 SHF.L.U32 R71, R66, 0x10, RZ ;  /* 0x0000001042472819 */ /* 0x000fe200000006ff */
        /* <DEDUP_REMOVED lines=12> */
[----:B------:R-:W-:Y:S02]  /*1ec0*/  IMAD.U32 R131, R70, 0x10000, RZ ;  /* 0x0001000046837824 */ /* 0x000fe400078e00ff */
[-C--:B------:R-:W-:Y:S01]  /*1ed0*/  FMUL.FTZ R69, R69, R176.reuse ;  /* 0x000000b045457220 */ /* 0x080fe20000410000 */
        /* <DEDUP_REMOVED lines=28> */
.L_x_617:
[----:B------:R-:W-:Y:S05]  /*20a0*/  BSYNC B0 ;  /* 0x0000000000007941 */ /* 0x000fea0003800000 */
.L_x_616:
        /* <DEDUP_REMOVED lines=53> */
[----:B------:R-:W-:Y:S02]  /*2400*/  @P2 IMAD.U32 R68, R68, 0x10000, RZ ;  /* 0x0001000044442824 */ /* 0x000fe400078e00ff */
        /* <DEDUP_REMOVED lines=13> */
.L_x_619:
[----:B------:R-:W-:Y:S05]  /*24e0*/  BSYNC B0 ;  /* 0x0000000000007941 */ /* 0x000fea0003800000 */
.L_x_618:
        /* <DEDUP_REMOVED lines=9> */
[----:B------:R0:W2:Y:S04]  /*2580*/  @P2 LDG.E.128 R64, desc[UR4][R130.64] ;  /* 0x0000000482402981 */ /* 0x0000a8000c1e1d00 */
[----:B------:R-:W3:Y:S02]  /*2590*/  LDG.E.128 R68, desc[UR4][R68.64] ;  /* 0x0000000444447981 */ /* 0x000ee4000c1e1d00 */
[----:B---3--:R-:W-:Y:S02]  /*25a0*/  SHF.L.U32 R167, R68, 0x10, RZ ;  /* 0x0000001044a77819 */ /* 0x008fe400000006ff */
[----:B------:R-:W-:Y:S02]  /*25b0*/  PRMT R170, R69, 0x7632, R170 ;  /* 0x0000763245aa7816 */ /* 0x000fe400000000aa */
[----:B------:R-:W-:-:S02]  /*25c0*/  PRMT R172, R71, 0x7632, R172 ;  /* 0x0000763247ac7816 */ /* 0x000fc400000000ac */
[----:B------:R-:W-:Y:S01]  /*25d0*/  SHF.L.U32 R169, R69, 0x10, RZ ;  /* 0x0000001045a97819 */ /* 0x000fe200000006ff */
[-C--:B------:R-:W-:Y:S01]  /*25e0*/  FMUL.FTZ R166, R167, R176.reuse ;  /* 0x000000b0a7a67220 */ /* 0x080fe20000410000 */
[----:B------:R-:W-:Y:S02]  /*25f0*/  SHF.L.U32 R173, R71, 0x10, RZ ;  /* 0x0000001047ad7819 */ /* 0x000fe400000006ff */
[----:B------:R-:W-:Y:S02]  /*2600*/  SHF.L.U32 R171, R70, 0x10, RZ ;  /* 0x0000001046ab7819 */ /* 0x000fe400000006ff */
[----:B------:R-:W-:Y:S02]  /*2610*/  SHF.L.U32 R71, R170, 0x10, RZ ;  /* 0x00000010aa477819 */ /* 0x000fe400000006ff */
[----:B------:R-:W-:Y:S01]  /*2620*/  SHF.L.U32 R167, R172, 0x10, RZ ;  /* 0x00000010aca77819 */ /* 0x000fe200000006ff */
[----:B------:R-:W-:Y:S01]  /*2630*/  FMUL.FTZ R169, R169, R176 ;  /* 0x000000b0a9a97220 */ /* 0x000fe20000410000 */
[----:B------:R-:W-:-:S02]  /*2640*/  PRMT R168, R68, 0x7632, R168 ;  /* 0x0000763244a87816 */ /* 0x000fc400000000a8 */
[----:B------:R-:W-:Y:S01]  /*2650*/  PRMT R70, R70, 0x7632, R70 ;  /* 0x0000763246467816 */ /* 0x000fe20000000046 */
[-C--:B------:R-:W-:Y:S01]  /*2660*/  FMUL.FTZ R173, R173, R176.reuse ;  /* 0x000000b0adad7220 */ /* 0x080fe20000410000 */
[----:B------:R-:W-:Y:S01]  /*2670*/  SHF.L.U32 R69, R168, 0x10, RZ ;  /* 0x00000010a8457819 */ /* 0x000fe200000006ff */
[-C--:B------:R-:W-:Y:S01]  /*2680*/  FMUL.FTZ R170, R71, R176.reuse ;  /* 0x000000b047aa7220 */ /* 0x080fe20000410000 */
[----:B0-----:R-:W-:Y:S01]  /*2690*/  SHF.L.U32 R131, R70, 0x10, RZ ;  /* 0x0000001046837819 */ /* 0x001fe200000006ff */
[-C--:B------:R-:W-:Y:S01]  /*26a0*/  FMUL.FTZ R179, R167, R176.reuse ;  /* 0x000000b0a7b37220 */ /* 0x080fe20000410000 */
[----:B------:R-:W-:Y:S01]  /*26b0*/  FMUL.FTZ R168, R171, R176 ;  /* 0x000000b0aba87220 */ /* 0x000fe20000410000 */
[----:B------:R-:W-:Y:S01]  /*26c0*/  FMUL.FTZ R167, R112, R169 ;  /* 0x000000a970a77220 */ /* 0x000fe20000410000 */
[----:B--2---:R-:W-:Y:S01]  /*26d0*/  @P2 SHF.L.U32 R71, R64, 0x10, RZ ;  /* 0x0000001040472819 */ /* 0x004fe200000006ff */
[----:B------:R-:W-:Y:S01]  /*26e0*/  FMUL.FTZ R166, R113, R166 ;  /* 0x000000a671a67220 */ /* 0x000fe20000410000 */
[----:B------:R-:W-:Y:S01]  /*26f0*/  @P2 SHF.L.U32 R70, R67, 0x10, RZ ;  /* 0x0000001043462819 */ /* 0x000fe200000006ff */
[----:B------:R-:W-:Y:S01]  /*2700*/  FMUL.FTZ R169, R110, R173 ;  /* 0x000000ad6ea97220 */ /* 0x000fe20000410000 */
[----:B------:R-:W-:Y:S01]  /*2710*/  @P2 SHF.L.U32 R68, R65, 0x10, RZ ;  /* 0x0000001041442819 */ /* 0x000fe200000006ff */
[----:B------:R-:W-:Y:S01]  /*2720*/  FMUL.FTZ R168, R111, R168 ;  /* 0x000000a86fa87220 */ /* 0x000fe20000410000 */
[----:B------:R-:W-:Y:S01]  /*2730*/  @P2 SHF.L.U32 R171, R66, 0x10, RZ ;  /* 0x0000001042ab2819 */ /* 0x000fe200000006ff */
[-C--:B------:R-:W-:Y:S01]  /*2740*/  FMUL.FTZ R69, R69, R176.reuse ;  /* 0x000000b045457220 */ /* 0x080fe20000410000 */
[----:B------:R-:W-:Y:S01]  /*2750*/  @P2 FADD.FTZ R166, R71, R166 ;  /* 0x000000a647a62221 */ /* 0x000fe20000010000 */
[----:B------:R-:W-:Y:S01]  /*2760*/  @P2 FADD.FTZ R169, R70, R169 ;  /* 0x000000a946a92221 */ /* 0x000fe20000010000 */
[----:B------:R-:W-:Y:S01]  /*2770*/  @P2 PRMT R70, R65, 0x7632, R70 ;  /* 0x0000763241462816 */ /* 0x000fe20000000046 */
[----:B------:R-:W-:Y:S01]  /*2780*/  @P2 FADD.FTZ R167, R68, R167 ;  /* 0x000000a744a72221 */ /* 0x000fe20000010000 */
[----:B------:R-:W-:Y:S01]  /*2790*/  @P2 PRMT R71, R66, 0x7632, R71 ;  /* 0x0000763242472816 */ /* 0x000fe20000000047 */
[----:B------:R-:W-:Y:S01]  /*27a0*/  @P2 FADD.FTZ R168, R171, R168 ;  /* 0x000000a8aba82221 */ /* 0x000fe20000010000 */
[----:B------:R-:W-:Y:S01]  /*27b0*/  @P2 PRMT R68, R64, 0x7632, R68 ;  /* 0x0000763240442816 */ /* 0x000fe20000000044 */
[----:B------:R-:W-:Y:S01]  /*27c0*/  FMUL.FTZ R131, R131, R176 ;  /* 0x000000b083837220 */ /* 0x000fe20000410000 */
[----:B------:R-:W-:Y:S01]  /*27d0*/  @P2 PRMT R130, R67, 0x7632, R130 ;  /* 0x0000763243822816 */ /* 0x000fe20000000082 */
[----:B------:R-:W-:Y:S01]  /*27e0*/  FMUL.FTZ R171, R44, R69 ;  /* 0x000000452cab7220 */ /* 0x000fe20000410000 */
[----:B------:R-:W-:Y:S01]  /*27f0*/  @P2 SHF.L.U32 R69, R70, 0x10, RZ ;  /* 0x0000001046452819 */ /* 0x000fe200000006ff */
[----:B------:R-:W-:Y:S01]  /*2800*/  @P2 IMAD.U32 R70, R71, 0x10000, RZ ;  /* 0x0001000047462824 */ /* 0x000fe200078e00ff */
[----:B------:R-:W-:Y:S01]  /*2810*/  @P2 SHF.L.U32 R68, R68, 0x10, RZ ;  /* 0x0000001044442819 */ /* 0x000fe200000006ff */
[----:B------:R-:W-:Y:S01]  /*2820*/  FMUL.FTZ R170, R43, R170 ;  /* 0x000000aa2baa7220 */ /* 0x000fe20000410000 */
[----:B------:R-:W-:Y:S01]  /*2830*/  @P2 SHF.L.U32 R71, R130, 0x10, RZ ;  /* 0x0000001082472819 */ /* 0x000fe200000006ff */
[----:B------:R-:W-:Y:S01]  /*2840*/  FMUL.FTZ R173, R42, R131 ;  /* 0x000000832aad7220 */ /* 0x000fe20000410000 */
        /* <DEDUP_REMOVED lines=11> */
[----:B------:R4:W-:Y:S02]  /*2900*/  STG.E.128 desc[UR4][R130.64], R68 ;  /* 0x0000004482007986 */ /* 0x0009e4000c101d04 */
.L_x_621:
[----:B------:R-:W-:Y:S05]  /*2910*/  BSYNC B0 ;  /* 0x0000000000007941 */ /* 0x000fea0003800000 */
.L_x_620:
[----:B01234-:R-:W-:Y:S01]  /*2920*/  FADD.FTZ R68, RZ, R134 ;  /* 0x00000086ff447221 */ /* 0x01ffe20000010000 */
[C---:B------:R-:W-:Y:S01]  /*2930*/  ISETP.GT.U32.AND P2, PT, R132.reuse, 0x3f, PT ;  /* 0x0000003f8400780c */ /* 0x040fe20003f44070 */
[----:B------:R-:W-:Y:S01]  /*2940*/  UMOV UR12, 0xffffffff ;  /* 0xffffffff000c7882 */ /* 0x000fe20000000000 */
[C---:B------:R-:W-:Y:S01]  /*2950*/  ISETP.GT.U32.AND P3, PT, R132.reuse, 0x7f, PT ;  /* 0x0000007f8400780c */ /* 0x040fe20003f64070 */
[----:B------:R-:W-:Y:S01]  /*2960*/  FADD.FTZ R68, R139, R68 ;  /* 0x000000448b447221 */ /* 0x000fe20000010000 */
[----:B------:R-:W-:Y:S02]  /*2970*/  ISETP.GT.U32.AND P4, PT, R132, 0x9f, PT ;  /* 0x0000009f8400780c */ /* 0x000fe40003f84070 */
        /* <DEDUP_REMOVED lines=14> */
[----:B------:R-:W-:Y:S01]  /*2a60*/  FADD.FTZ R71, R145, R68 ;  /* 0x0000004491477221 */ /* 0x000fe20000010000 */
[----:B------:R-:W-:-:S03]  /*2a70*/  P2R R68, PR, RZ, 0x4 ;  /* 0x00000004ff447803 */ /* 0x000fc60000000000 */
        /* <DEDUP_REMOVED lines=29> */
[----:B------:R-:W-:Y:S01]  /*2c50*/  ISETP.GT.U32.AND P6, PT, R132, 0x3f, PT ;  /* 0x0000003f8400780c */ /* 0x000fe20003fc4070 */
        /* <DEDUP_REMOVED lines=100> */
.L_x_645:
[----:B-1----:R-:W-:Y:S01]  /*32a0*/  FADD.FTZ R179, R174, R177 ;  /* 0x000000b1aeb37221 */ /* 0x002fe20000010000 */
[----:B0-----:R-:W-:Y:S01]  /*32b0*/  FMUL.FTZ R174, R131, R131 ;  /* 0x0000008383ae7220 */ /* 0x001fe20000410000 */
[----:B------:R-:W-:Y:S01]  /*32c0*/  ISETP.NE.AND P2, PT, R133, RZ, PT ;  /* 0x000000ff8500720c */ /* 0x000fe20003f45270 */
[----:B------:R-:W0:Y:S01]  /*32d0*/  @!P5 LDC.64 R70, c[0x0][0x250] ;  /* 0x00009400ff46db82 */ /* 0x000e220000000a00 */
[----:B------:R-:W-:Y:S01]  /*32e0*/  FFMA.FTZ R130, R179, R130, UR10 ;  /* 0x0000000ab3827e23 */ /* 0x000fe20008010082 */
[----:B------:R-:W-:Y:S01]  /*32f0*/  BSSY B0, `(.L_x_623) ;  /* 0x000002b000007945 */ /* 0x000fe20003800000 */
[----:B------:R-:W-:Y:S02]  /*3300*/  FSEL R177, R174, RZ, P2 ;  /* 0x000000ffaeb17208 */ /* 0x000fe40001000000 */
[----:B------:R-:W-:-:S03]  /*3310*/  FSEL R174, R131, RZ, !P2 ;  /* 0x000000ff83ae7208 */ /* 0x000fc60005000000 */
[----:B------:R-:W1:Y:S01]  /*3320*/  @!P5 LDC.64 R68, c[0x0][0x258] ;  /* 0x00009600ff44db82 */ /* 0x000e620000000a00 */
[----:B------:R-:W-:-:S06]  /*3330*/  FADD.FTZ R177, R130, R177 ;  /* 0x000000b182b17221 */ /* 0x000fcc0000010000 */
        /* <DEDUP_REMOVED lines=38> */
.L_x_624:
[----:B------:R-:W-:Y:S05]  /*35a0*/  BSYNC B0 ;  /* 0x0000000000007941 */ /* 0x000fea0003800000 */
.L_x_623:
        /* <DEDUP_REMOVED lines=35> */
.L_x_626:
[----:B------:R-:W-:Y:S05]  /*37e0*/  BSYNC B0 ;  /* 0x0000000000007941 */ /* 0x000fea0003800000 */
.L_x_625:
        /* <DEDUP_REMOVED lines=35> */
.L_x_628:
[----:B------:R-:W-:Y:S05]  /*3a20*/  BSYNC B0 ;  /* 0x0000000000007941 */ /* 0x000fea0003800000 */
.L_x_627:
        /* <DEDUP_REMOVED lines=35> */
.L_x_630:
[----:B------:R-:W-:Y:S05]  /*3c60*/  BSYNC B0 ;  /* 0x0000000000007941 */ /* 0x000fea0003800000 */
.L_x_629:
        /* <DEDUP_REMOVED lines=34> */
.L_x_632:
[----:B------:R-:W-:Y:S05]  /*3e90*/  BSYNC B0 ;  /* 0x0000000000007941 */ /* 0x000fea0003800000 */
.L_x_631:
[----:B01234-:R-:W0:Y:S02]  /*3ea0*/  LDC.64 R68, c[0x0][0x210] ;  /* 0x00008400ff447b82 */ /* 0x01fe240000000a00 */
[----:B0-----:R-:W-:-:S04]  /*3eb0*/  LEA R61, R68, R61, 0x2 ;  /* 0x0000003d443d7211 */ /* 0x001fc800078e10ff */
[----:B------:R-:W-:-:S13]  /*3ec0*/  ISETP.GE.AND P2, PT, R61, R69, PT ;  /* 0x000000453d00720c */ /* 0x000fda0003f46270 */
[----:B------:R-:W-:Y:S05]  /*3ed0*/  @!P2 BRA `(.L_x_633) ;  /* 0xffffffd40018a947 */ /* 0x000fea000383ffff */
[----:B------:R-:W-:Y:S05]  /*3ee0*/  EXIT ;  /* 0x000000000000794d */ /* 0x000fea0003800000 */
.L_x_622:
[----:B------:R-:W-:Y:S01]  /*3ef0*/  HFMA2.MMA R180, -RZ, RZ, 0, 5.9604644775390625e-08 ;  /* 0x00000001ffb47435 */ /* 0x000fe200000001ff */
[----:B------:R-:W-:Y:S01]  /*3f00*/  BSSY B0, `(.L_x_634) ;  /* 0x0000007000007945 */ /* 0x000fe20003800000 */
[----:B------:R-:W-:Y:S02]  /*3f10*/  MOV R179, R69 ;  /* 0x0000004500b37202 */ /* 0x000fe40000000f00 */
[----:B------:R-:W-:Y:S02]  /*3f20*/  MOV R181, 0x1f ;  /* 0x0000001f00b57802 */ /* 0x000fe40000000f00 */
[----:B------:R-:W-:-:S07]  /*3f30*/  MOV R178, 0xffffffff ;  /* 0xffffffff00b27802 */ /* 0x000fce0000000f00 */
[----:B------:R-:W-:Y:S05]  /*3f40*/  WARPSYNC.COLLECTIVE R178, `(.L_x_635) ;  /* 0x00000000b2087348 */ /* 0x000fea0003c00000 */
[----:B------:R0:W1:Y:S02]  /*3f50*/  SHFL.BFLY P6, R177, R179, R180, R181 ;  /* 0x0c0000b4b3b17389 */ /* 0x00006400000c00b5 */
[----:B01----:R-:W-:Y:S01]  /*3f60*/  ENDCOLLECTIVE ;  /* 0x000000000000791b */ /* 0x003fe20003800000 */
.L_x_635:
[----:B------:R-:W-:Y:S05]  /*3f70*/  BSYNC B0 ;  /* 0x0000000000007941 */ /* 0x000fea0003800000 */
.L_x_634:
[----:B------:R-:W-:Y:S01]  /*3f80*/  MOV R68, R177 ;  /* 0x000000b100447202 */ /* 0x000fe20000000f00 */
[----:B------:R-:W-:Y:S01]  /*3f90*/  HFMA2.MMA R180, -RZ, RZ, 0, 1.1920928955078125e-07 ;  /* 0x00000002ffb47435 */ /* 0x000fe200000001ff */
[----:B------:R-:W-:Y:S01]  /*3fa0*/  MOV R181, 0x1f ;  /* 0x0000001f00b57802 */ /* 0x000fe20000000f00 */
[----:B------:R-:W0:Y:S01]  /*3fb0*/  LDC R130, c[0x0][0x290] ;  /* 0x0000a400ff827b82 */ /* 0x000e220000000800 */
[----:B------:R-:W-:Y:S01]  /*3fc0*/  MOV R178, 0xffffffff ;  /* 0xffffffff00b27802 */ /* 0x000fe20000000f00 */
[----:B------:R-:W-:-:S05]  /*3fd0*/  FADD.FTZ R70, R69, R68 ;  /* 0x0000004445467221 */ /* 0x000fca0000010000 */
[----:B------:R-:W-:-:S07]  /*3fe0*/  MOV R179, R70 ;  /* 0x0000004600b37202 */ /* 0x000fce0000000f00 */
[----:B0-----:R-:W-:Y:S05]  /*3ff0*/  WARPSYNC.COLLECTIVE R178, `(.L_x_636) ;  /* 0x00000000b2087348 */ /* 0x001fea0003c00000 */
[----:B------:R1:W2:Y:S02]  /*4000*/  SHFL.BFLY P6, R177, R179, R180, R181 ;  /* 0x0c0000b4b3b17389 */ /* 0x0002a400000c00b5 */
[----:B012---:R-:W-:Y:S01]  /*4010*/  ENDCOLLECTIVE ;  /* 0x000000000000791b */ /* 0x007fe20003800000 */
.L_x_636:
[----:B------:R-:W-:Y:S01]  /*4020*/  HFMA2.MMA R180, -RZ, RZ, 0, 2.384185791015625e-07 ;  /* 0x00000004ffb47435 */ /* 0x000fe200000001ff */
[----:B------:R-:W-:-:S05]  /*4030*/  MOV R71, R177 ;  /* 0x000000b100477202 */ /* 0x000fca0000000f00 */
[----:B------:R-:W-:-:S05]  /*4040*/  FADD.FTZ R71, R70, R71 ;  /* 0x0000004746477221 */ /* 0x000fca0000010000 */
[----:B------:R-:W-:-:S07]  /*4050*/  MOV R179, R71 ;  /* 0x0000004700b37202 */ /* 0x000fce0000000f00 */
[----:B------:R-:W-:Y:S05]  /*4060*/  WARPSYNC.COLLECTIVE R178, `(.L_x_637) ;  /* 0x00000000b2087348 */ /* 0x000fea0003c00000 */
[----:B------:R0:W1:Y:S02]  /*4070*/  SHFL.BFLY P6, R177, R179, R180, R181 ;  /* 0x0c0000b4b3b17389 */ /* 0x00006400000c00b5 */
[----:B01----:R-:W-:Y:S01]  /*4080*/  ENDCOLLECTIVE ;  /* 0x000000000000791b */ /* 0x003fe20003800000 */
.L_x_637:
[----:B------:R-:W-:Y:S01]  /*4090*/  HFMA2.MMA R180, -RZ, RZ, 0, 4.76837158203125e-07 ;  /* 0x00000008ffb47435 */ /* 0x000fe200000001ff */
[----:B------:R-:W-:-:S05]  /*40a0*/  MOV R68, R177 ;  /* 0x000000b100447202 */ /* 0x000fca0000000f00 */
[----:B------:R-:W-:-:S04]  /*40b0*/  FADD.FTZ R174, R71, R68 ;  /* 0x0000004447ae7221 */ /* 0x000fc80000010000 */
[----:B------:R-:W-:-:S07]  /*40c0*/  IMAD.MOV.U32 R179, RZ, RZ, R174 ;  /* 0x000000ffffb37224 */ /* 0x000fce00078e00ae */
[----:B------:R-:W-:Y:S05]  /*40d0*/  WARPSYNC.COLLECTIVE R178, `(.L_x_638) ;  /* 0x00000000b2087348 */ /* 0x000fea0003c00000 */
[----:B------:R0:W1:Y:S02]  /*40e0*/  SHFL.BFLY P6, R177, R179, R180, R181 ;  /* 0x0c0000b4b3b17389 */ /* 0x00006400000c00b5 */
[----:B01----:R-:W-:Y:S01]  /*40f0*/  ENDCOLLECTIVE ;  /* 0x000000000000791b */ /* 0x003fe20003800000 */
.L_x_638:
[----:B------:R-:W-:Y:S01]  /*4100*/  HFMA2.MMA R180, -RZ, RZ, 0, 9.5367431640625e-07 ;  /* 0x00000010ffb47435 */ /* 0x000fe200000001ff */
[----:B------:R-:W-:-:S05]  /*4110*/  MOV R131, R177 ;  /* 0x000000b100837202 */ /* 0x000fca0000000f00 */
[----:B------:R-:W-:-:S05]  /*4120*/  FADD.FTZ R176, R174, R131 ;  /* 0x00000083aeb07221 */ /* 0x000fca0000010000 */
[----:B------:R-:W-:-:S07]  /*4130*/  MOV R179, R176 ;  /* 0x000000b000b37202 */ /* 0x000fce0000000f00 */
[----:B------:R-:W-:Y:S05]  /*4140*/  WARPSYNC.COLLECTIVE R178, `(.L_x_639) ;  /* 0x00000000b2087348 */ /* 0x000fea0003c00000 */
[----:B------:R0:W1:Y:S02]  /*4150*/  SHFL.BFLY P6, R177, R179, R180, R181 ;  /* 0x0c0000b4b3b17389 */ /* 0x00006400000c00b5 */
[----:B01----:R-:W-:Y:S01]  /*4160*/  ENDCOLLECTIVE ;  /* 0x000000000000791b */ /* 0x003fe20003800000 */
.L_x_639:
[----:B------:R-:W-:Y:S01]  /*4170*/  HFMA2.MMA R180, -RZ, RZ, 0, 5.9604644775390625e-08 ;  /* 0x00000001ffb47435 */ /* 0x000fe200000001ff */
[----:B------:R-:W-:Y:S02]  /*4180*/  MOV R131, R177 ;  /* 0x000000b100837202 */ /* 0x000fe40000000f00 */
[----:B------:R-:W-:-:S03]  /*4190*/  ISETP.GT.U32.AND P6, PT, R132, 0x3f, PT ;  /* 0x0000003f8400780c */ /* 0x000fc60003fc4070 */
[----:B------:R-:W-:-:S04]  /*41a0*/  FADD.FTZ R131, R176, R131 ;  /* 0x00000083b0837221 */ /* 0x000fc80000010000 */
[----:B------:R-:W-:-:S04]  /*41b0*/  FMUL.FTZ R131, R131, R130 ;  /* 0x0000008283837220 */ /* 0x000fc80000410000 */
        /* <DEDUP_REMOVED lines=81> */
[----:B------:R-:W-:-:S07]  /*46d0*/  MOV R179, R68 ;  /* 0x0000004400b37202 */ /* 0x000fce0000000f00 */
[----:B------:R-:W-:Y:S05]  /*46e0*/  WARPSYNC.COLLECTIVE R178, `(.L_x_640) ;  /* 0x00000000b2087348 */ /* 0x000fea0003c00000 */
[----:B------:R0:W1:Y:S02]  /*46f0*/  SHFL.BFLY P6, R177, R179, R180, R181 ;  /* 0x0c0000b4b3b17389 */ /* 0x00006400000c00b5 */
[----:B01----:R-:W-:Y:S01]  /*4700*/  ENDCOLLECTIVE ;  /* 0x000000000000791b */ /* 0x003fe20003800000 */
.L_x_640:
[----:B------:R-:W-:Y:S01]  /*4710*/  HFMA2.MMA R180, -RZ, RZ, 0, 1.1920928955078125e-07 ;  /* 0x00000002ffb47435 */ /* 0x000fe200000001ff */
[----:B------:R-:W-:-:S05]  /*4720*/  MOV R69, R177 ;  /* 0x000000b100457202 */ /* 0x000fca0000000f00 */
[----:B------:R-:W-:-:S05]  /*4730*/  FADD.FTZ R69, R68, R69 ;  /* 0x0000004544457221 */ /* 0x000fca0000010000 */
[----:B------:R-:W-:-:S07]  /*4740*/  MOV R179, R69 ;  /* 0x0000004500b37202 */ /* 0x000fce0000000f00 */
[----:B------:R-:W-:Y:S05]  /*4750*/  WARPSYNC.COLLECTIVE R178, `(.L_x_641) ;  /* 0x00000000b2087348 */ /* 0x000fea0003c00000 */
[----:B------:R0:W1:Y:S02]  /*4760*/  SHFL.BFLY P6, R177, R179, R180, R181 ;  /* 0x0c0000b4b3b17389 */ /* 0x00006400000c00b5 */
[----:B01----:R-:W-:Y:S01]  /*4770*/  ENDCOLLECTIVE ;  /* 0x000000000000791b */ /* 0x003fe20003800000 */
.L_x_641:
[----:B------:R-:W-:Y:S01]  /*4780*/  HFMA2.MMA R180, -RZ, RZ, 0, 2.384185791015625e-07 ;  /* 0x00000004ffb47435 */ /* 0x000fe200000001ff */
[----:B------:R-:W-:-:S05]  /*4790*/  MOV R70, R177 ;  /* 0x000000b100467202 */ /* 0x000fca0000000f00 */
[----:B------:R-:W-:-:S05]  /*47a0*/  FADD.FTZ R70, R69, R70 ;  /* 0x0000004645467221 */ /* 0x000fca0000010000 */
[----:B------:R-:W-:-:S07]  /*47b0*/  MOV R179, R70 ;  /* 0x0000004600b37202 */ /* 0x000fce0000000f00 */
[----:B------:R-:W-:Y:S05]  /*47c0*/  WARPSYNC.COLLECTIVE R178, `(.L_x_642) ;  /* 0x00000000b2087348 */ /* 0x000fea0003c00000 */
[----:B------:R0:W1:Y:S02]  /*47d0*/  SHFL.BFLY P6, R177, R179, R180, R181 ;  /* 0x0c0000b4b3b17389 */ /* 0x00006400000c00b5 */
[----:B01----:R-:W-:Y:S01]  /*47e0*/  ENDCOLLECTIVE ;  /* 0x000000000000791b */ /* 0x003fe20003800000 */
.L_x_642:
[----:B------:R-:W-:Y:S01]  /*47f0*/  HFMA2.MMA R180, -RZ, RZ, 0, 4.76837158203125e-07 ;  /* 0x00000008ffb47435 */ /* 0x000fe200000001ff */
[----:B------:R-:W-:-:S05]  /*4800*/  MOV R71, R177 ;  /* 0x000000b100477202 */ /* 0x000fca0000000f00 */
[----:B------:R-:W-:-:S05]  /*4810*/  FADD.FTZ R71, R70, R71 ;  /* 0x0000004746477221 */ /* 0x000fca0000010000 */
[----:B------:R-:W-:-:S07]  /*4820*/  MOV R179, R71 ;  /* 0x0000004700b37202 */ /* 0x000fce0000000f00 */
[----:B------:R-:W-:Y:S05]  /*4830*/  WARPSYNC.COLLECTIVE R178, `(.L_x_643) ;  /* 0x00000000b2087348 */ /* 0x000fea0003c00000 */
[----:B------:R0:W1:Y:S02]  /*4840*/  SHFL.BFLY P6, R177, R179, R180, R181 ;  /* 0x0c0000b4b3b17389 */ /* 0x00006400000c00b5 */
[----:B01----:R-:W-:Y:S01]  /*4850*/  ENDCOLLECTIVE ;  /* 0x000000000000791b */ /* 0x003fe20003800000 */
.L_x_643:
[----:B------:R-:W-:Y:S01]  /*4860*/  HFMA2.MMA R180, -RZ, RZ, 0, 9.5367431640625e-07 ;  /* 0x00000010ffb47435 */ /* 0x000fe200000001ff */
[----:B------:R-:W-:-:S05]  /*4870*/  MOV R174, R177 ;  /* 0x000000b100ae7202 */ /* 0x000fca0000000f00 */
[----:B------:R-:W-:-:S05]  /*4880*/  FADD.FTZ R174, R71, R174 ;  /* 0x000000ae47ae7221 */ /* 0x000fca0000010000 */
[----:B------:R-:W-:-:S07]  /*4890*/  MOV R179, R174 ;  /* 0x000000ae00b37202 */ /* 0x000fce0000000f00 */
[----:B------:R-:W-:Y:S05]  /*48a0*/  WARPSYNC.COLLECTIVE R178, `(.L_x_644) ;  /* 0x00000000b2087348 */ /* 0x000fea0003c00000 */
[----:B------:R0:W1:Y:S02]  /*48b0*/  SHFL.BFLY P6, R177, R179, R180, R181 ;  /* 0x0c0000b4b3b17389 */ /* 0x00006400000c00b5 */
[----:B01----:R-:W-:Y:S01]  /*48c0*/  ENDCOLLECTIVE ;  /* 0x000000000000791b */ /* 0x003fe20003800000 */
.L_x_644:
[----:B------:R-:W-:Y:S05]  /*48d0*/  BRA `(.L_x_645) ;  /* 0xffffffe800707947 */ /* 0x000fea000383ffff */
.L_x_646:
        /* <DEDUP_REMOVED lines=10> */
.L_x_37370:


//--------------------- .text._ZN10layer_norm13ln_fwd_kernelINS_13Kernel_traitsI13__nv_bfloat16S2_S2_S2_fjLj1280ELj1ELj4ELj1ELj16ENS_18Kernel_traits_baseILj1280ES2_S2_S2_S2_fjLj128EEEEELb0ELb1ELb0ELb1EEEvNS_9FwdParamsE --------------------------
	.section	.text._ZN10layer_norm13ln_fwd_kernelINS_13Kernel_traitsI13__nv_bfloat16S2_S2_S2_fjLj1280ELj1ELj4ELj1ELj16ENS_18Kernel_traits_baseILj1280ES2_S2_S2_S2_fjLj128EEEEELb0ELb1ELb0ELb1EEEvNS_9FwdParamsE,"ax",@progbits
	.align	128
        .global         _ZN10layer_norm13ln_fwd_kernelINS_13Kernel_traitsI13__nv_bfloat16S2_S2_S2_fjLj1280ELj1ELj4ELj1ELj16ENS_18Kernel_traits_baseILj1280ES2_S2_S2_S2_fjLj128EEEEELb0ELb1ELb0ELb1EEEvNS_9FwdParamsE
        .type           _ZN10layer_norm13ln_fwd_kernelINS_13Kernel_traitsI13__nv_bfloat16S2_S2_S2_fjLj1280ELj1ELj4ELj1ELj16ENS_18Kernel_traits_baseILj1280ES2_S2_S2_S2_fjLj128EEEEELb0ELb1ELb0ELb1EEEvNS_9FwdParamsE,@function
        .size           _ZN10layer_norm13ln_fwd_kernelINS_13Kernel_traitsI13__nv_bfloat16S2_S2_S2_fjLj1280ELj1ELj4ELj1ELj16ENS_18Kernel_traits_baseILj1280ES2_S2_S2_S2_fjLj128EEEEELb0ELb1ELb0ELb1EEEvNS_9FwdParamsE,(.L_x_37371 - _ZN10layer_norm13ln_fwd_kernelINS_13Kernel_traitsI13__nv_bfloat16S2_S2_S2_fjLj1280ELj1ELj4ELj1ELj16ENS_18Kernel_traits_baseILj1280ES2_S2_S2_S2_fjLj128EEEEELb0ELb1ELb0ELb1EEEvNS_9FwdParamsE)
        .other          _ZN10layer_norm13ln_fwd_kernelINS_13Kernel_traitsI13__nv_bfloat16S2_S2_S2_fjLj1280ELj1ELj4ELj1ELj16ENS_18Kernel_traits_baseILj1280ES2_S2_S2_S2_fjLj128EEEEELb0ELb1ELb0ELb1EEEvNS_9FwdParamsE,@"STO_CUDA_ENTRY STV_DEFAULT"
_ZN10layer_norm13ln_fwd_kernelINS_13Kernel_traitsI13__nv_bfloat16S2_S2_S2_fjLj1280ELj1ELj4ELj1ELj16ENS_18Kernel_traits_baseILj1280ES2_S2_S2_S2_fjLj128EEEEELb0ELb1ELb0ELb1EEEvNS_9FwdParamsE:
.text._ZN10layer_norm13ln_fwd_kernelINS_13Kernel_traitsI13__nv_bfloat16S2_S2_S2_fjLj1280ELj1ELj4ELj1ELj16ENS_18Kernel_traits_baseILj1280ES2_S2_S2_S2_fjLj128EEEEELb0ELb1ELb0ELb1EEEvNS_9FwdParamsE:
[----:B------:R-:W-:Y:S01]  /*0000*/  LDC R1, c[0x0][0x28] ;  /* 0x00000a00ff017b82 */ /* 0x000fe20000000800 */
[----:B------:R-:W0:Y:S01]  /*0010*/  S2R R78, SR_TID.X ;  /* 0x00000000004e7919 */ /* 0x000e220000002100 */
[----:B------:R-:W-:Y:S01]  /*0020*/  ULDC.64 UR4, c[0x0][0x2c8] ;  /* 0x0000b20000047ab9 */ /* 0x000fe20000000a00 */
[----:B------:R-:W-:Y:S01]  /*0030*/  ULDC.64 UR8, c[0x0][0x278] ;  /* 0x00009e0000087ab9 */ /* 0x000fe20000000a00 */
        /* <DEDUP_REMOVED lines=14> */
[----:B------:R-:W-:Y:S01]  /*0120*/  LOP3.LUT R78, R78, 0x1f, RZ, 0xc0, !PT ;  /* 0x0000001f4e4e7812 */ /* 0x000fe200078ec0ff */
[----:B------:R0:W5:Y:S01]  /*0130*/  @P0 LDG.E.128 R44, desc[UR4][R4.64+0x800] ;  /* 0x00080004042c0981 */ /* 0x000162000c1e1d00 */
[----:B-1----:R-:W-:Y:S02]  /*0140*/  LEA R145, R145, R0, 0x2 ;  /* 0x0000000091917211 */ /* 0x002fe400078e10ff */
[----:B------:R-:W-:Y:S01]  /*0150*/  LEA R36, P2, R78, UR8, 0x4 ;  /* 0x000000084e247c11 */ /* 0x000fe2000f8420ff */
[----:B------:R-:W-:Y:S02]  /*0160*/  ULDC UR8, c[0x0][0x214] ;  /* 0x0000850000087ab9 */ /* 0x000fe40000000800 */
[----:B------:R-:W-:Y:S02]  /*0170*/  ISETP.GE.AND P1, PT, R145, UR8, PT ;  /* 0x0000000891007c0c */ /* 0x000fe4000bf26270 */
[----:B------:R-:W-:Y:S02]  /*0180*/  IADD3.X R37, RZ, UR9, RZ, P2, !PT ;  /* 0x00000009ff257c10 */ /* 0x000fe400097fe4ff */
[----:B------:R-:W-:-:S04]  /*0190*/  IADD3 R2, P2, R2, UR6, RZ ;  /* 0x0000000602027c10 */ /* 0x000fc8000ff5e0ff */
[----:B------:R-:W-:-:S05]  /*01a0*/  IADD3.X R3, RZ, UR7, RZ, P2, !PT ;  /* 0x00000007ff037c10 */ /* 0x000fca00097fe4ff */
[----:B0-----:R-:W-:Y:S05]  /*01b0*/  @P1 EXIT ;  /* 0x000000000000194d */ /* 0x001fea0003800000 */
[----:B------:R-:W2:Y:S04]  /*01c0*/  LDG.E.128 R80, desc[UR4][R2.64+0x600] ;  /* 0x0006000402507981 */ /* 0x000ea8000c1e1d00 */
[----:B------:R-:W3:Y:S04]  /*01d0*/  LDG.E.128 R84, desc[UR4][R2.64+0x800] ;  /* 0x0008000402547981 */ /* 0x000ee8000c1e1d00 */
[----:B------:R-:W4:Y:S04]  /*01e0*/  LDG.E.128 R32, desc[UR4][R36.64] ;  /* 0x0000000424207981 */ /* 0x000f28000c1e1d00 */
[----:B------:R-:W4:Y:S04]  /*01f0*/  LDG.E.128 R28, desc[UR4][R36.64+0x200] ;  /* 0x00020004241c7981 */ /* 0x000f28000c1e1d00 */
[----:B------:R-:W4:Y:S04]  /*0200*/  LDG.E.128 R24, desc[UR4][R36.64+0x400] ;  /* 0x0004000424187981 */ /* 0x000f28000c1e1d00 */
[----:B------:R-:W4:Y:S04]  /*0210*/  LDG.E.128 R20, desc[UR4][R36.64+0x600] ;  /* 0x0006000424147981 */ /* 0x000f28000c1e1d00 */
[----:B------:R-:W4:Y:S04]  /*0220*/  LDG.E.128 R16, desc[UR4][R36.64+0x800] ;  /* 0x0008000424107981 */ /* 0x000f28000c1e1d00 */
[----:B------:R-:W4:Y:S04]  /*0230*/  LDG.E.128 R12, desc[UR4][R2.64] ;  /* 0x00000004020c7981 */ /* 0x000f28000c1e1d00 */
[----:B------:R-:W4:Y:S04]  /*0240*/  LDG.E.128 R8, desc[UR4][R2.64+0x200] ;  /* 0x0002000402087981 */ /* 0x000f28000c1e1d00 */
[----:B------:R-:W4:Y:S01]  /*0250*/  LDG.E.128 R4, desc[UR4][R2.64+0x400] ;  /* 0x0004000402047981 */ /* 0x000f22000c1e1d00 */
[----:B-----5:R-:W-:-:S02]  /*0260*/  @!P0 CS2R R72, SRZ ;  /* 0x0000000000488805 */ /* 0x020fc4000001ff00 */
[----:B------:R-:W-:Y:S02]  /*0270*/  @!P0 CS2R R74, SRZ ;  /* 0x00000000004a8805 */ /* 0x000fe4000001ff00 */
[----:B------:R-:W-:Y:S02]  /*0280*/  @!P0 CS2R R68, SRZ ;  /* 0x0000000000448805 */ /* 0x000fe4000001ff00 */
[----:B------:R-:W-:Y:S02]  /*0290*/  @!P0 CS2R R70, SRZ ;  /* 0x0000000000468805 */ /* 0x000fe4000001ff00 */
[----:B------:R-:W-:Y:S02]  /*02a0*/  @!P0 CS2R R64, SRZ ;  /* 0x0000000000408805 */ /* 0x000fe4000001ff00 */
[----:B------:R-:W-:Y:S02]  /*02b0*/  @!P0 CS2R R66, SRZ ;  /* 0x0000000000428805 */ /* 0x000fe4000001ff00 */
[----:B------:R-:W-:-:S02]  /*02c0*/  @!P0 CS2R R40, SRZ ;  /* 0x0000000000288805 */ /* 0x000fc4000001ff00 */
[----:B------:R-:W-:Y:S02]  /*02d0*/  @!P0 CS2R R42, SRZ ;  /* 0x00000000002a8805 */ /* 0x000fe4000001ff00 */
[----:B------:R-:W-:Y:S02]  /*02e0*/  @!P0 CS2R R44, SRZ ;  /* 0x00000000002c8805 */ /* 0x000fe4000001ff00 */
[----:B------:R-:W-:Y:S01]  /*02f0*/  @!P0 CS2R R46, SRZ ;  /* 0x00000000002e8805 */ /* 0x000fe2000001ff00 */
[----:B------:R-:W-:Y:S01]  /*0300*/  ULDC.64 UR6, c[0x0][0x270] ;  /* 0x00009c0000067ab9 */ /* 0x000fe20000000a00 */
[C---:B------:R-:W-:Y:S01]  /*0310*/  PRMT R146, R72.reuse, 0x7632, R146 ;  /* 0x0000763248927816 */ /* 0x040fe20000000092 */
[----:B------:R-:W-:Y:S01]  /*0320*/  ULDC UR12, c[0x0][0x2d8] ;  /* 0x0000b600000c7ab9 */ /* 0x000fe20000000800 */
[----:B------:R-:W-:Y:S01]  /*0330*/  SHF.L.U32 R76, R72, 0x10, RZ ;  /* 0x00000010484c7819 */ /* 0x000fe200000006ff */
[----:B------:R-:W-:Y:S01]  /*0340*/  ULDC.64 UR8, c[0x0][0x230] ;  /* 0x00008c0000087ab9 */ /* 0x000fe20000000a00 */
[C---:B------:R-:W-:Y:S01]  /*0350*/  PRMT R143, R73.reuse, 0x7632, R143 ;  /* 0x00007632498f7816 */ /* 0x040fe2000000008f */
[----:B------:R-:W-:Y:S01]  /*0360*/  ULDC.64 UR10, c[0x0][0x238] ;  /* 0x00008e00000a7ab9 */ /* 0x000fe20000000a00 */
        /* <DEDUP_REMOVED lines=20> */
[----:B------:R-:W-:-:S02]  /*04b0*/  SHF.L.U32 R72, R68, 0x10, RZ ;  /* 0x0000001044487819 */ /* 0x000fc400000006ff */
[----:B------:R-:W-:Y:S02]  /*04c0*/  SHF.L.U32 R73, R69, 0x10, RZ ;  /* 0x0000001045497819 */ /* 0x000fe400000006ff */
[----:B------:R-:W-:Y:S01]  /*04d0*/  ISETP.NE.U32.AND P0, PT, RZ, UR6, PT ;  /* 0x00000006ff007c0c */ /* 0x000fe2000bf05070 */
[----:B------:R-:W-:Y:S01]  /*04e0*/  ULDC.U8 UR6, c[0x0][0x2a0] ;  /* 0x0000a80000067ab9 */ /* 0x000fe20000000000 */
        /* <DEDUP_REMOVED lines=16> */
[----:B------:R-:W-:Y:S02]  /*05f0*/  ISETP.NE.AND P2, PT, RZ, UR6, PT ;  /* 0x00000006ff007c0c */ /* 0x000fe4000bf45270 */
        /* <DEDUP_REMOVED lines=20> */
[----:B------:R-:W-:Y:S01]  /*0740*/  ISETP.NE.AND.EX P0, PT, RZ, UR7, PT, P0 ;  /* 0x00000007ff007c0c */ /* 0x000fe2000bf05300 */
[----:B------:R-:W-:Y:S01]  /*0750*/  ULDC UR7, c[0x0][0x218] ;  /* 0x0000860000077ab9 */ /* 0x000fe20000000800 */
[C---:B--2---:R-:W-:Y:S02]  /*0760*/  PRMT R92, R81.reuse, 0x7632, R92 ;  /* 0x00007632515c7816 */ /* 0x044fe4000000005c */
[----:B------:R-:W-:-:S02]  /*0770*/  SHF.L.U32 R79, R81, 0x10, RZ ;  /* 0x00000010514f7819 */ /* 0x000fc400000006ff */
[C---:B------:R-:W-:Y:S02]  /*0780*/  PRMT R90, R83.reuse, 0x7632, R90 ;  /* 0x00007632535a7816 */ /* 0x040fe4000000005a */
[----:B------:R-:W-:Y:S02]  /*0790*/  SHF.L.U32 R81, R83, 0x10, RZ ;  /* 0x0000001053517819 */ /* 0x000fe400000006ff */
[C---:B---3--:R-:W-:Y:S02]  /*07a0*/  PRMT R88, R85.reuse, 0x7632, R88 ;  /* 0x0000763255587816 */ /* 0x048fe40000000058 */
[----:B------:R-:W-:Y:S02]  /*07b0*/  SHF.L.U32 R83, R85, 0x10, RZ ;  /* 0x0000001055537819 */ /* 0x000fe400000006ff */
[----:B----4-:R-:W-:Y:S02]  /*07c0*/  PRMT R125, R32, 0x7632, R125 ;  /* 0x00007632207d7816 */ /* 0x010fe4000000007d */
        /* <DEDUP_REMOVED lines=113> */
.L_x_648:
[----:B0-----:R-:W0:Y:S01]  /*0ee0*/  @P0 LDC.64 R14, c[0x0][0x270] ;  /* 0x00009c00ff0e0b82 */ /* 0x001e220000000a00 */
[----:B------:R-:W-:Y:S01]  /*0ef0*/  IMAD R0, R145, UR7, RZ ;  /* 0x0000000791007c24 */ /* 0x000fe2000f8e02ff */
[----:B------:R-:W-:-:S04]  /*0f00*/  ISETP.NE.U32.AND P1, PT, RZ, UR8, PT ;  /* 0x00000008ff007c0c */ /* 0x000fc8000bf25070 */
[----:B------:R-:W-:Y:S02]  /*0f10*/  SHF.R.S32.HI R9, RZ, 0x1f, R0 ;  /* 0x0000001fff097819 */ /* 0x000fe40000011400 */
[----:B------:R-:W1:Y:S01]  /*0f20*/  LDC.64 R2, c[0x0][0x220] ;  /* 0x00008800ff027b82 */ /* 0x000e620000000a00 */
[----:B------:R-:W-:Y:S02]  /*0f30*/  ISETP.NE.AND.EX P1, PT, RZ, UR9, PT, P1 ;  /* 0x00000009ff007c0c */ /* 0x000fe4000bf25310 */
[----:B------:R-:W-:-:S04]  /*0f40*/  LEA.HI R9, R9, R0, RZ, 0x3 ;  /* 0x0000000009097211 */ /* 0x000fc800078f18ff */
[----:B------:R-:W-:-:S07]  /*0f50*/  LEA.HI.SX32 R155, R9, R78, 0x1d ;  /* 0x0000004e099b7211 */ /* 0x000fce00078feaff */
[----:B------:R-:W-:Y:S01]  /*0f60*/  @P1 LEA R12, P3, R155, UR8, 0x4 ;  /* 0x000000089b0c1c11 */ /* 0x000fe2000f8620ff */
[----:B0-----:R-:W-:-:S04]  /*0f70*/  @P0 IMAD.WIDE R14, R145, 0x2, R14 ;  /* 0x00000002910e0825 */ /* 0x001fc800078e020e */
[C---:B-1----:R-:W-:Y:S02]  /*0f80*/  IMAD.WIDE.U32 R8, R155.reuse, 0x10, R2 ;  /* 0x000000109b087825 */ /* 0x042fe400078e0002 */
[----:B------:R-:W2:Y:S01]  /*0f90*/  @P0 LDG.E.U16 R14, desc[UR4][R14.64] ;  /* 0x000000040e0e0981 */ /* 0x000ea2000c1e1500 */
[----:B------:R-:W-:-:S03]  /*0fa0*/  @P1 LEA.HI.X R13, R155, UR9, RZ, 0x4, P3 ;  /* 0x000000099b0d1c11 */ /* 0x000fc600098f24ff */
[----:B------:R-:W3:Y:S04]  /*0fb0*/  LDG.E.128 R8, desc[UR4][R8.64] ;  /* 0x0000000408087981 */ /* 0x000ee8000c1e1d00 */
[----:B------:R-:W4:Y:S01]  /*0fc0*/  @P1 LDG.E.128 R4, desc[UR4][R12.64] ;  /* 0x000000040c041981 */ /* 0x000f22000c1e1d00 */
[----:B------:R-:W-:Y:S01]  /*0fd0*/  HFMA2.MMA R0, -RZ, RZ, 1.875, 0 ;  /* 0x3f800000ff007435 */ /* 0x000fe200000001ff */
[C---:B------:R-:W-:Y:S02]  /*0fe0*/  SHF.L.U32 R20, R155.reuse, 0x4, RZ ;  /* 0x000000049b147819 */ /* 0x040fe400000006ff */
[----:B------:R-:W-:Y:S02]  /*0ff0*/  IADD3 R167, R155, 0x20, RZ ;  /* 0x000000209ba77810 */ /* 0x000fe40007ffe0ff */
[----:B------:R-:W-:-:S02]  /*1000*/  SHF.R.U32.HI R179, RZ, 0x1c, R155 ;  /* 0x0000001cffb37819 */ /* 0x000fc4000001169b */
[----:B--2---:R-:W-:Y:S02]  /*1010*/  @P0 SHF.L.U32 R0, R14, 0x10, RZ ;  /* 0x000000100e000819 */ /* 0x004fe400000006ff */
[C---:B---3--:R-:W-:Y:S02]  /*1020*/  SHF.L.U32 R19, R9.reuse, 0x10, RZ ;  /* 0x0000001009137819 */ /* 0x048fe400000006ff */
[----:B------:R-:W-:Y:S02]  /*1030*/  PRMT R18, R9, 0x7632, R18 ;  /* 0x0000763209127816 */ /* 0x000fe40000000012 */
[C---:B------:R-:W-:Y:S01]  /*1040*/  SHF.L.U32 R17, R8.reuse, 0x10, RZ ;  /* 0x0000001008117819 */ /* 0x040fe200000006ff */
[-C--:B------:R-:W-:Y:S01]  /*1050*/  FMUL.FTZ R19, R19, R0.reuse ;  /* 0x0000000013137220 */ /* 0x080fe20000410000 */
[----:B----4-:R-:W-:Y:S02]  /*1060*/  @P1 SHF.L.U32 R9, R5, 0x10, RZ ;  /* 0x0000001005091819 */ /* 0x010fe400000006ff */
[----:B------:R-:W-:Y:S01]  /*1070*/  PRMT R16, R8, 0x7632, R16 ;  /* 0x0000763208107816 */ /* 0x000fe20000000010 */
[----:B------:R-:W-:Y:S01]  /*1080*/  FMUL.FTZ R150, R56, R19 ;  /* 0x0000001338967220 */ /* 0x000fe20000410000 */
[----:B------:R-:W-:Y:S01]  /*1090*/  FMUL.FTZ R8, R17, R0 ;  /* 0x0000000011087220 */ /* 0x000fe20000410000 */
[----:B------:R-:W-:-:S02]  /*10a0*/  SHF.L.U32 R13, R11, 0x10, RZ ;  /* 0x000000100b0d7819 */ /* 0x000fc400000006ff */
[----:B------:R-:W-:Y:S01]  /*10b0*/  @P1 FADD.FTZ R150, R150, R9 ;  /* 0x0000000996961221 */ /* 0x000fe20000010000 */
[----:B------:R-:W-:Y:S01]  /*10c0*/  SHF.L.U32 R9, R16, 0x10, RZ ;  /* 0x0000001010097819 */ /* 0x000fe200000006ff */
[----:B------:R-:W-:Y:S01]  /*10d0*/  FMUL.FTZ R149, R57, R8 ;  /* 0x0000000839957220 */ /* 0x000fe20000410000 */
[----:B------:R-:W-:Y:S01]  /*10e0*/  PRMT R11, R11, 0x7632, R11 ;  /* 0x000076320b0b7816 */ /* 0x000fe2000000000b */
[-C--:B------:R-:W-:Y:S01]  /*10f0*/  FMUL.FTZ R13, R13, R0.reuse ;  /* 0x000000000d0d7220 */ /* 0x080fe20000410000 */
[----:B------:R-:W-:Y:S01]  /*1100*/  @P1 PRMT R8, R4, 0x7632, R8 ;  /* 0x0000763204081816 */ /* 0x000fe20000000008 */
[----:B------:R-:W-:Y:S01]  /*1110*/  FMUL.FTZ R154, R9, R0 ;  /* 0x00000000099a7220 */ /* 0x000fe20000410000 */
[----:B------:R-:W-:Y:S01]  /*1120*/  SHF.L.U32 R21, R10, 0x10, RZ ;  /* 0x000000100a157819 */ /* 0x000fe200000006ff */
[----:B------:R-:W-:Y:S01]  /*1130*/  FMUL.FTZ R152, R54, R13 ;  /* 0x0000000d36987220 */ /* 0x000fe20000410000 */
[----:B------:R-:W-:Y:S01]  /*1140*/  PRMT R14, R10, 0x7632, R14 ;  /* 0x000076320a0e7816 */ /* 0x000fe2000000000e */
[----:B------:R-:W-:Y:S01]  /*1150*/  FMUL.FTZ R154, R125, R154 ;  /* 0x0000009a7d9a7220 */ /* 0x000fe20000410000 */
[----:B------:R-:W-:-:S02]  /*1160*/  @P1 SHF.L.U32 R10, R4, 0x10, RZ ;  /* 0x00000010040a1819 */ /* 0x000fc400000006ff */
[----:B------:R-:W-:Y:S02]  /*1170*/  SHF.L.U32 R15, R11, 0x10, RZ ;  /* 0x000000100b0f7819 */ /* 0x000fe400000006ff */
[----:B------:R-:W-:Y:S01]  /*1180*/  @P1 SHF.L.U32 R11, R7, 0x10, RZ ;  /* 0x00000010070b1819 */ /* 0x000fe200000006ff */
[----:B------:R-:W-:Y:S01]  /*1190*/  @P1 FADD.FTZ R149, R149, R10 ;  /* 0x0000000a95951221 */ /* 0x000fe20000010000 */
[----:B------:R-:W-:Y:S01]  /*11a0*/  @P1 SHF.L.U32 R9, R8, 0x10, RZ ;  /* 0x0000001008091819 */ /* 0x000fe200000006ff */
[----:B------:R-:W-:Y:S01]  /*11b0*/  FMUL.FTZ R10, R21, R0 ;  /* 0x00000000150a7220 */ /* 0x000fe20000410000 */
[----:B------:R-:W-:Y:S01]  /*11c0*/  @P1 PRMT R16, R7, 0x7632, R16 ;  /* 0x0000763207101816 */ /* 0x000fe20000000010 */
[----:B------:R-:W-:Y:S01]  /*11d0*/  @P1 FADD.FTZ R152, R152, R11 ;  /* 0x0000000b98981221 */ /* 0x000fe20000010000 */
[----:B------:R-:W-:Y:S01]  /*11e0*/  SHF.L.U32 R11, R14, 0x10, RZ ;  /* 0x000000100e0b7819 */ /* 0x000fe200000006ff */
[----:B------:R-:W-:Y:S01]  /*11f0*/  @P1 FADD.FTZ R154, R154, R9 ;  /* 0x000000099a9a1221 */ /* 0x000fe20000010000 */
[----:B------:R-:W-:Y:S01]  /*1200*/  SHF.L.U32 R9, R18, 0x10, RZ ;  /* 0x0000001012097819 */ /* 0x000fe200000006ff */
[----:B------:R-:W-:Y:S01]  /*1210*/  FMUL.FTZ R151, R55, R10 ;  /* 0x0000000a37977220 */ /* 0x000fe20000410000 */
[----:B------:R-:W-:Y:S01]  /*1220*/  @P1 PRMT R8, R5, 0x7632, R8 ;  /* 0x0000763205081816 */ /* 0x000fe20000000008 */
[-C--:B------:R-:W-:Y:S01]  /*1230*/  FMUL.FTZ R15, R15, R0.reuse ;  /* 0x000000000f0f7220 */ /* 0x080fe20000410000 */
[C---:B------:R-:W-:Y:S01]  /*1240*/  @P1 PRMT R10, R6.reuse, 0x7632, R10 ;  /* 0x00007632060a1816 */ /* 0x040fe2000000000a */
[-C--:B------:R-:W-:Y:S01]  /*1250*/  FMUL.FTZ R156, R11, R0.reuse ;  /* 0x000000000b9c7220 */ /* 0x080fe20000410000 */
[----:B------:R-:W-:Y:S01]  /*1260*/  FMUL.FTZ R9, R9, R0 ;  /* 0x0000000009097220 */ /* 0x000fe20000410000 */
[----:B------:R-:W-:Y:S01]  /*1270*/  @P1 SHF.L.U32 R12, R6, 0x10, RZ ;  /* 0x00000010060c1819 */ /* 0x000fe200000006ff */
[----:B------:R-:W-:Y:S01]  /*1280*/  FMUL.FTZ R153, R122, R15 ;  /* 0x0000000f7a997220 */ /* 0x000fe20000410000 */
[----:B------:R-:W-:Y:S01]  /*1290*/  @P1 SHF.L.U32 R16, R16, 0x10, RZ ;  /* 0x0000001010101819 */ /* 0x000fe200000006ff */
[----:B------:R-:W-:Y:S01]  /*12a0*/  FMUL.FTZ R156, R123, R156 ;  /* 0x0000009c7b9c7220 */ /* 0x000fe20000410000 */
[----:B------:R-:W-:Y:S01]  /*12b0*/  @P1 SHF.L.U32 R8, R8, 0x10, RZ ;  /* 0x0000001008081819 */ /* 0x000fe200000006ff */
[----:B------:R-:W-:Y:S01]  /*12c0*/  FMUL.FTZ R157, R124, R9 ;  /* 0x000000097c9d7220 */ /* 0x000fe20000410000 */
[----:B------:R-:W-:Y:S01]  /*12d0*/  @P1 SHF.L.U32 R11, R10, 0x10, RZ ;  /* 0x000000100a0b1819 */ /* 0x000fe200000006ff */
[----:B------:R-:W-:Y:S01]  /*12e0*/  @P1 FADD.FTZ R151, R151, R12 ;  /* 0x0000000c97971221 */ /* 0x000fe20000010000 */
[----:B------:R-:W-:Y:S01]  /*12f0*/  @P1 FADD.FTZ R153, R153, R16 ;  /* 0x0000001099991221 */ /* 0x000fe20000010000 */
[----:B------:R-:W-:Y:S01]  /*1300*/  @P1 FADD.FTZ R157, R157, R8 ;  /* 0x000000089d9d1221 */ /* 0x000fe20000010000 */
[----:B------:R-:W-:Y:S01]  /*1310*/  IADD3 R18, P3, R20, UR10, RZ ;  /* 0x0000000a14127c10 */ /* 0x000fe2000ff7e0ff */
[----:B------:R-:W-:Y:S01]  /*1320*/  @P1 FADD.FTZ R156, R156, R11 ;  /* 0x0000000b9c9c1221 */ /* 0x000fe20000010000 */
[----:B------:R-:W-:Y:S01]  /*1330*/  F2FP.BF16.F32.PACK_AB R8, R154, R149 ;  /* 0x000000959a08723e */ /* 0x000fe200000010ff */
[----:B------:R-:W-:Y:S01]  /*1340*/  IMAD.WIDE.U32 R12, R167, 0x10, R2 ;  /* 0x00000010a70c7825 */ /* 0x000fe200078e0002 */
[----:B------:R-:W-:-:S02]  /*1350*/  IADD3.X R19, R179, UR11, RZ, P3, !PT ;  /* 0x0000000bb3137c10 */ /* 0x000fc40009ffe4ff */
[----:B------:R-:W-:Y:S02]  /*1360*/  F2FP.BF16.F32.PACK_AB R11, R153, R152 ;  /* 0x00000098990b723e */ /* 0x000fe400000010ff */
[----:B------:R-:W-:Y:S02]  /*1370*/  F2FP.BF16.F32.PACK_AB R10, R156, R151 ;  /* 0x000000979c0a723e */ /* 0x000fe400000010ff */
[----:B------:R-:W-:Y:S02]  /*1380*/  F2FP.BF16.F32.PACK_AB R9, R157, R150 ;  /* 0x000000969d09723e */ /* 0x000fe400000010ff */
[----:B------:R-:W-:-:S03]  /*1390*/  @P1 LEA R16, P3, R167, UR8, 0x4 ;  /* 0x00000008a7101c11 */ /* 0x000fc6000f8620ff */
[----:B------:R0:W-:Y:S01]  /*13a0*/  STG.E.128 desc[UR4][R18.64], R8 ;  /* 0x0000000812007986 */ /* 0x0001e2000c101d04 */
[----:B------:R-:W-:-:S03]  /*13b0*/  @P1 LEA.HI.X R17, R167, UR9, RZ, 0x4, P3 ;  /* 0x00000009a7111c11 */ /* 0x000fc600098f24ff */
[----:B------:R-:W2:Y:S04]  /*13c0*/  LDG.E.128 R12, desc[UR4][R12.64] ;  /* 0x000000040c0c7981 */ /* 0x000ea8000c1e1d00 */
[----:B------:R-:W0:Y:S01]  /*13d0*/  @P1 LDG.E.128 R4, desc[UR4][R16.64] ;  /* 0x0000000410041981 */ /* 0x000e22000c1e1d00 */
[----:B------:R-:W-:Y:S02]  /*13e0*/  IADD3 R175, R155, 0x40, RZ ;  /* 0x000000409baf7810 */ /* 0x000fe40007ffe0ff */
[----:B--2---:R-:W-:Y:S02]  /*13f0*/  SHF.L.U32 R21, R12, 0x10, RZ ;  /* 0x000000100c157819 */ /* 0x004fe400000006ff */
[----:B------:R-:W-:Y:S02]  /*1400*/  SHF.L.U32 R23, R13, 0x10, RZ ;  /* 0x000000100d177819 */ /* 0x000fe400000006ff */
[----:B0-----:R-:W-:Y:S01]  /*1410*/  @P1 SHF.L.U32 R9, R4, 0x10, RZ ;  /* 0x0000001004091819 */ /* 0x001fe200000006ff */
[-C--:B------:R-:W-:Y:S01]  /*1420*/  FMUL.FTZ R158, R21, R0.reuse ;  /* 0x00000000159e7220 */ /* 0x080fe20000410000 */
[----:B------:R-:W-:Y:S01]  /*1430*/  @P1 SHF.L.U32 R8, R5, 0x10, RZ ;  /* 0x0000001005081819 */ /* 0x000fe200000006ff */
[----:B------:R-:W-:Y:S01]  /*1440*/  FMUL.FTZ R23, R23, R0 ;  /* 0x0000000017177220 */ /* 0x000fe20000410000 */
[----:B------:R-:W-:Y:S01]  /*1450*/  PRMT R22, R12, 0x7632, R22 ;  /* 0x000076320c167816 */ /* 0x000fe20000000016 */
[----:B------:R-:W-:Y:S01]  /*1460*/  FMUL.FTZ R158, R53, R158 ;  /* 0x0000009e359e7220 */ /* 0x000fe20000410000 */
[----:B------:R-:W-:Y:S01]  /*1470*/  SHF.L.U32 R11, R15, 0x10, RZ ;  /* 0x000000100f0b7819 */ /* 0x000fe200000006ff */
[----:B------:R-:W-:Y:S01]  /*1480*/  FMUL.FTZ R159, R52, R23 ;  /* 0x00000017349f7220 */ /* 0x000fe20000410000 */
[----:B------:R-:W-:Y:S01]  /*1490*/  SHF.L.U32 R25, R14, 0x10, RZ ;  /* 0x000000100e197819 */ /* 0x000fe200000006ff */
[----:B------:R-:W-:Y:S01]  /*14a0*/  @P1 FADD.FTZ R158, R9, R158 ;  /* 0x0000009e099e1221 */ /* 0x000fe20000010000 */
[----:B------:R-:W-:Y:S01]  /*14b0*/  SHF.L.U32 R9, R22, 0x10, RZ ;  /* 0x0000001016097819 */ /* 0x000fe200000006ff */
[----:B------:R-:W-:Y:S01]  /*14c0*/  @P1 FADD.FTZ R159, R8, R159 ;  /* 0x0000009f089f1221 */ /* 0x000fe20000010000 */
[----:B------:R-:W-:Y:S01]  /*14d0*/  @P1 PRMT R8, R4, 0x7632, R8 ;  /* 0x0000763204081816 */ /* 0x000fe20000000008 */
[-C--:B------:R-:W-:Y:S01]  /*14e0*/  FMUL.FTZ R11, R11, R0.reuse ;  /* 0x000000000b0b7220 */ /* 0x080fe20000410000 */
[----:B------:R-:W-:Y:S01]  /*14f0*/  PRMT R24, R13, 0x7632, R24 ;  /* 0x000076320d187816 */ /* 0x000fe20000000018 */
[-C--:B------:R-:W-:Y:S01]  /*1500*/  FMUL.FTZ R160, R25, R0.reuse ;  /* 0x0000000019a07220 */ /* 0x080fe20000410000 */
[----:B------:R-:W-:Y:S01]  /*1510*/  @P1 SHF.L.U32 R10, R8, 0x10, RZ ;  /* 0x00000010080a1819 */ /* 0x000fe200000006ff */
[----:B------:R-:W-:Y:S01]  /*1520*/  FMUL.FTZ R8, R9, R0 ;  /* 0x0000000009087220 */ /* 0x000fe20000410000 */
[----:B------:R-:W-:Y:S01]  /*1530*/  PRMT R14, R14, 0x7632, R14 ;  /* 0x000076320e0e7816 */ /* 0x000fe2000000000e */
[----:B------:R-:W-:Y:S01]  /*1540*/  FMUL.FTZ R161, R50, R11 ;  /* 0x0000000b32a17220 */ /* 0x000fe20000410000 */
[----:B------:R-:W-:Y:S01]  /*1550*/  PRMT R15, R15, 0x7632, R15 ;  /* 0x000076320f0f7816 */ /* 0x000fe2000000000f */
[----:B------:R-:W-:Y:S01]  /*1560*/  FMUL.FTZ R163, R121, R8 ;  /* 0x0000000879a37220 */ /* 0x000fe20000410000 */
[----:B------:R-:W-:Y:S01]  /*1570*/  @P1 PRMT R12, R7, 0x7632, R12 ;  /* 0x00007632070c1816 */ /* 0x000fe2000000000c */
[----:B------:R-:W-:Y:S01]  /*1580*/  FMUL.FTZ R160, R51, R160 ;  /* 0x000000a033a07220 */ /* 0x000fe20000410000 */
[----:B------:R-:W-:Y:S01]  /*1590*/  SHF.L.U32 R15, R15, 0x10, RZ ;  /* 0x000000100f0f7819 */ /* 0x000fe200000006ff */
[----:B------:R-:W-:Y:S01]  /*15a0*/  @P1 FADD.FTZ R163, R163, R10 ;  /* 0x0000000aa3a31221 */ /* 0x000fe20000010000 */
[----:B------:R-:W-:-:S02]  /*15b0*/  SHF.L.U32 R11, R14, 0x10, RZ ;  /* 0x000000100e0b7819 */ /* 0x000fc400000006ff */
[----:B------:R-:W-:Y:S01]  /*15c0*/  SHF.L.U32 R9, R24, 0x10, RZ ;  /* 0x0000001018097819 */ /* 0x000fe200000006ff */
[-C--:B------:R-:W-:Y:S01]  /*15d0*/  FMUL.FTZ R15, R15, R0.reuse ;  /* 0x000000000f0f7220 */ /* 0x080fe20000410000 */
[----:B------:R-:W-:Y:S01]  /*15e0*/  @P1 SHF.L.U32 R13, R12, 0x10, RZ ;  /* 0x000000100c0d1819 */ /* 0x000fe200000006ff */
[-C--:B------:R-:W-:Y:S01]  /*15f0*/  FMUL.FTZ R10, R11, R0.reuse ;  /* 0x000000000b0a7220 */ /* 0x080fe20000410000 */
[----:B------:R-:W-:Y:S01]  /*1600*/  @P1 PRMT R8, R5, 0x7632, R8 ;  /* 0x0000763205081816 */ /* 0x000fe20000000008 */
[----:B------:R-:W-:Y:S01]  /*1610*/  FMUL.FTZ R9, R9, R0 ;  /* 0x0000000009097220 */ /* 0x000fe20000410000 */
[----:B------:R-:W-:Y:S01]  /*1620*/  @P1 PRMT R12, R6, 0x7632, R12 ;  /* 0x00007632060c1816 */ /* 0x000fe2000000000c */
[----:B------:R-:W-:Y:S01]  /*1630*/  FMUL.FTZ R162, R118, R15 ;  /* 0x0000000f76a27220 */ /* 0x000fe20000410000 */
[----:B------:R-:W-:Y:S01]  /*1640*/  @P1 SHF.L.U32 R17, R6, 0x10, RZ ;  /* 0x0000001006111819 */ /* 0x000fe200000006ff */
[----:B------:R-:W-:Y:S01]  /*1650*/  FMUL.FTZ R165, R119, R10 ;  /* 0x0000000a77a57220 */ /* 0x000fe20000410000 */
[----:B------:R-:W-:Y:S01]  /*1660*/  @P1 SHF.L.U32 R16, R7, 0x10, RZ ;  /* 0x0000001007101819 */ /* 0x000fe200000006ff */
[----:B------:R-:W-:Y:S01]  /*1670*/  FMUL.FTZ R164, R120, R9 ;  /* 0x0000000978a47220 */ /* 0x000fe20000410000 */
[----:B------:R-:W-:Y:S01]  /*1680*/  @P1 SHF.L.U32 R11, R8, 0x10, RZ ;  /* 0x00000010080b1819 */ /* 0x000fe200000006ff */
[----:B------:R-:W-:Y:S01]  /*1690*/  @P1 FADD.FTZ R160, R17, R160 ;  /* 0x000000a011a01221 */ /* 0x000fe20000010000 */
[----:B------:R-:W-:Y:S01]  /*16a0*/  @P1 SHF.L.U32 R12, R12, 0x10, RZ ;  /* 0x000000100c0c1819 */ /* 0x000fe200000006ff */
[----:B------:R-:W-:Y:S01]  /*16b0*/  @P1 FADD.FTZ R161, R16, R161 ;  /* 0x000000a110a11221 */ /* 0x000fe20000010000 */
[----:B------:R-:W-:Y:S01]  /*16c0*/  SHF.L.U32 R24, R167, 0x4, RZ ;  /* 0x00000004a7187819 */ /* 0x000fe200000006ff */
[----:B------:R-:W-:Y:S01]  /*16d0*/  @P1 FADD.FTZ R162, R162, R13 ;  /* 0x0000000da2a21221 */ /* 0x000fe20000010000 */
[----:B------:R-:W-:Y:S01]  /*16e0*/  @P1 FADD.FTZ R164, R164, R11 ;  /* 0x0000000ba4a41221 */ /* 0x000fe20000010000 */
[----:B------:R-:W-:Y:S01]  /*16f0*/  @P1 FADD.FTZ R165, R165, R12 ;  /* 0x0000000ca5a51221 */ /* 0x000fe20000010000 */
[----:B------:R-:W-:Y:S01]  /*1700*/  SHF.R.U32.HI R21, RZ, 0x1c, R167 ;  /* 0x0000001cff157819 */ /* 0x000fe200000116a7 */
[----:B------:R-:W-:Y:S01]  /*1710*/  IMAD.WIDE.U32 R12, R175, 0x10, R2 ;  /* 0x00000010af0c7825 */ /* 0x000fe200078e0002 */
[----:B------:R-:W-:-:S02]  /*1720*/  IADD3 R18, P3, R24, UR10, RZ ;  /* 0x0000000a18127c10 */ /* 0x000fc4000ff7e0ff */
[----:B------:R-:W-:Y:S02]  /*1730*/  F2FP.BF16.F32.PACK_AB R11, R162, R161 ;  /* 0x000000a1a20b723e */ /* 0x000fe400000010ff */
[----:B------:R-:W-:Y:S02]  /*1740*/  IADD3.X R19, R21, UR11, RZ, P3, !PT ;  /* 0x0000000b15137c10 */ /* 0x000fe40009ffe4ff */
        /* <DEDUP_REMOVED lines=11> */
[C---:B------:R-:W-:Y:S01]  /*1800*/  SHF.L.U32 R169, R14.reuse, 0x10, RZ ;  /* 0x000000100ea97819 */ /* 0x040fe200000006ff */
[-C--:B------:R-:W-:Y:S01]  /*1810*/  FMUL.FTZ R25, R25, R0.reuse ;  /* 0x0000000019197220 */ /* 0x080fe20000410000 */
[----:B------:R-:W-:Y:S01]  /*1820*/  PRMT R172, R14, 0x7632, R172 ;  /* 0x000076320eac7816 */ /* 0x000fe200000000ac */
[----:B------:R-:W-:Y:S01]  /*1830*/  FMUL.FTZ R14, R23, R0 ;  /* 0x00000000170e7220 */ /* 0x000fe20000410000 */
[----:B0-----:R-:W-:Y:S01]  /*1840*/  @P1 SHF.L.U32 R9, R5, 0x10, RZ ;  /* 0x0000001005091819 */ /* 0x001fe200000006ff */
[----:B------:R-:W-:Y:S01]  /*1850*/  FMUL.FTZ R166, R48, R25 ;  /* 0x0000001930a67220 */ /* 0x000fe20000410000 */
[----:B------:R-:W-:Y:S01]  /*1860*/  PRMT R22, R12, 0x7632, R22 ;  /* 0x000076320c167816 */ /* 0x000fe20000000016 */
[----:B------:R-:W-:Y:S01]  /*1870*/  FMUL.FTZ R167, R49, R14 ;  /* 0x0000000e31a77220 */ /* 0x000fe20000410000 */
[----:B------:R-:W-:Y:S01]  /*1880*/  PRMT R148, R13, 0x7632, R148 ;  /* 0x000076320d947816 */ /* 0x000fe20000000094 */
[----:B------:R-:W-:Y:S01]  /*1890*/  @P1 FADD.FTZ R166, R9, R166 ;  /* 0x000000a609a61221 */ /* 0x000fe20000010000 */
[----:B------:R-:W-:-:S02]  /*18a0*/  @P1 SHF.L.U32 R8, R4, 0x10, RZ ;  /* 0x0000001004081819 */ /* 0x000fc400000006ff */
[C---:B------:R-:W-:Y:S02]  /*18b0*/  SHF.L.U32 R13, R15.reuse, 0x10, RZ ;  /* 0x000000100f0d7819 */ /* 0x040fe400000006ff */
[----:B------:R-:W-:Y:S01]  /*18c0*/  PRMT R15, R15, 0x7632, R15 ;  /* 0x000076320f0f7816 */ /* 0x000fe2000000000f */
[----:B------:R-:W-:Y:S01]  /*18d0*/  @P1 FADD.FTZ R167, R8, R167 ;  /* 0x000000a708a71221 */ /* 0x000fe20000010000 */
[----:B------:R-:W-:Y:S01]  /*18e0*/  SHF.L.U32 R9, R22, 0x10, RZ ;  /* 0x0000001016097819 */ /* 0x000fe200000006ff */
[-C--:B------:R-:W-:Y:S01]  /*18f0*/  FMUL.FTZ R13, R13, R0.reuse ;  /* 0x000000000d0d7220 */ /* 0x080fe20000410000 */
[----:B------:R-:W-:Y:S02]  /*1900*/  @P1 PRMT R8, R4, 0x7632, R8 ;  /* 0x0000763204081816 */ /* 0x000fe40000000008 */
[----:B------:R-:W-:Y:S01]  /*1910*/  SHF.L.U32 R15, R15, 0x10, RZ ;  /* 0x000000100f0f7819 */ /* 0x000fe200000006ff */
[-C--:B------:R-:W-:Y:S01]  /*1920*/  FMUL.FTZ R170, R9, R0.reuse ;  /* 0x0000000009aa7220 */ /* 0x080fe20000410000 */
[----:B------:R-:W-:Y:S01]  /*1930*/  @P1 PRMT R10, R7, 0x7632, R10 ;  /* 0x00007632070a1816 */ /* 0x000fe2000000000a */
[----:B------:R-:W-:Y:S01]  /*1940*/  FMUL.FTZ R168, R46, R13 ;  /* 0x0000000d2ea87220 */ /* 0x000fe20000410000 */
[----:B------:R-:W-:Y:S01]  /*1950*/  @P1 SHF.L.U32 R11, R8, 0x10, RZ ;  /* 0x00000010080b1819 */ /* 0x000fe200000006ff */
[----:B------:R-:W-:Y:S01]  /*1960*/  FMUL.FTZ R15, R15, R0 ;  /* 0x000000000f0f7220 */ /* 0x000fe20000410000 */
[----:B------:R-:W-:Y:S01]  /*1970*/  FMUL.FTZ R170, R117, R170 ;  /* 0x000000aa75aa7220 */ /* 0x000fe20000410000 */
[----:B------:R-:W-:Y:S01]  /*1980*/  @P1 SHF.L.U32 R10, R10, 0x10, RZ ;  /* 0x000000100a0a1819 */ /* 0x000fe200000006ff */
[----:B------:R-:W-:Y:S01]  /*1990*/  FMUL.FTZ R8, R169, R0 ;  /* 0x00000000a9087220 */ /* 0x000fe20000410000 */
[----:B------:R-:W-:Y:S01]  /*19a0*/  FMUL.FTZ R171, R114, R15 ;  /* 0x0000000f72ab7220 */ /* 0x000fe20000410000 */
[----:B------:R-:W-:Y:S01]  /*19b0*/  @P1 FADD.FTZ R170, R170, R11 ;  /* 0x0000000baaaa1221 */ /* 0x000fe20000010000 */
[----:B------:R-:W-:Y:S01]  /*19c0*/  SHF.L.U32 R11, R172, 0x10, RZ ;  /* 0x00000010ac0b7819 */ /* 0x000fe200000006ff */
[----:B------:R-:W-:Y:S01]  /*19d0*/  FMUL.FTZ R169, R47, R8 ;  /* 0x000000082fa97220 */ /* 0x000fe20000410000 */
[----:B------:R-:W-:Y:S01]  /*19e0*/  SHF.L.U32 R9, R148, 0x10, RZ ;  /* 0x0000001094097819 */ /* 0x000fe200000006ff */
[----:B------:R-:W-:Y:S01]  /*19f0*/  @P1 FADD.FTZ R171, R171, R10 ;  /* 0x0000000aabab1221 */ /* 0x000fe20000010000 */
[----:B------:R-:W-:Y:S01]  /*1a00*/  @P1 PRMT R8, R5, 0x7632, R8 ;  /* 0x0000763205081816 */ /* 0x000fe20000000008 */
[-C--:B------:R-:W-:Y:S01]  /*1a10*/  FMUL.FTZ R172, R11, R0.reuse ;  /* 0x000000000bac7220 */ /* 0x080fe20000410000 */
[C---:B------:R-:W-:Y:S01]  /*1a20*/  @P1 PRMT R10, R6.reuse, 0x7632, R10 ;  /* 0x00007632060a1816 */ /* 0x040fe2000000000a */
        /* <DEDUP_REMOVED lines=11> */
[----:B------:R-:W-:Y:S01]  /*1ae0*/  SHF.R.U32.HI R23, RZ, 0x1c, R175 ;  /* 0x0000001cff177819 */ /* 0x000fe200000116af */
[----:B------:R-:W-:Y:S01]  /*1af0*/  @P1 FADD.FTZ R172, R172, R11 ;  /* 0x0000000bacac1221 */ /* 0x000fe20000010000 */
[----:B------:R-:W-:Y:S01]  /*1b00*/  IADD3 R18, P3, R22, UR10, RZ ;  /* 0x0000000a16127c10 */ /* 0x000fe2000ff7e0ff */
[----:B------:R-:W-:Y:S01]  /*1b10*/  IMAD.WIDE.U32 R12, R183, 0x10, R2 ;  /* 0x00000010b70c7825 */ /* 0x000fe200078e0002 */
[----:B------:R-:W-:-:S02]  /*1b20*/  F2FP.BF16.F32.PACK_AB R11, R171, R168 ;  /* 0x000000a8ab0b723e */ /* 0x000fc400000010ff */
        /* <DEDUP_REMOVED lines=59> */
[----:B------:R-:W-:-:S02]  /*1ee0*/  IADD3 R183, R155, 0x80, RZ ;  /* 0x000000809bb77810 */ /* 0x000fc40007ffe0ff */
[----:B------:R-:W-:Y:S02]  /*1ef0*/  IADD3 R16, P3, R148, UR10, RZ ;  /* 0x0000000a94107c10 */ /* 0x000fe4000ff7e0ff */
[----:B------:R-:W-:Y:S01]  /*1f00*/  F2FP.BF16.F32.PACK_AB R11, R177, R174 ;  /* 0x000000aeb10b723e */ /* 0x000fe200000010ff */
[----:B------:R-:W-:Y:S01]  /*1f10*/  IMAD.WIDE.U32 R12, R183, 0x10, R2 ;  /* 0x00000010b70c7825 */ /* 0x000fe200078e0002 */
[----:B------:R-:W-:Y:S02]  /*1f20*/  IADD3.X R17, R25, UR11, RZ, P3, !PT ;  /* 0x0000000b19117c10 */ /* 0x000fe40009ffe4ff */
[----:B------:R-:W-:Y:S02]  /*1f30*/  F2FP.BF16.F32.PACK_AB R10, R178, R175 ;  /* 0x000000afb20a723e */ /* 0x000fe400000010ff */
[----:B------:R-:W-:Y:S02]  /*1f40*/  F2FP.BF16.F32.PACK_AB R9, R181, R18 ;  /* 0x00000012b509723e */ /* 0x000fe400000010ff */
[----:B------:R-:W-:-:S05]  /*1f50*/  F2FP.BF16.F32.PACK_AB R8, R176, R19 ;  /* 0x00000013b008723e */ /* 0x000fca00000010ff */
[----:B------:R0:W-:Y:S04]  /*1f60*/  STG.E.128 desc[UR4][R16.64], R8 ;  /* 0x0000000810007986 */ /* 0x0001e8000c101d04 */
[----:B------:R-:W2:Y:S01]  /*1f70*/  LDG.E.128 R12, desc[UR4][R12.64] ;  /* 0x000000040c0c7981 */ /* 0x000ea2000c1e1d00 */
[----:B------:R-:W-:-:S04]  /*1f80*/  @P1 LEA R2, P3, R183, UR8, 0x4 ;  /* 0x00000008b7021c11 */ /* 0x000fc8000f8620ff */
[----:B------:R-:W-:-:S05]  /*1f90*/  @P1 LEA.HI.X R3, R183, UR9, RZ, 0x4, P3 ;  /* 0x00000009b7031c11 */ /* 0x000fca00098f24ff */
[----:B------:R1:W3:Y:S01]  /*1fa0*/  @P1 LDG.E.128 R4, desc[UR4][R2.64] ;  /* 0x0000000402041981 */ /* 0x0002e2000c1e1d00 */
[----:B------:R-:W-:Y:S01]  /*1fb0*/  FADD.FTZ R155, RZ, R149 ;  /* 0x00000095ff9b7221 */ /* 0x000fe20000010000 */
[----:B------:R-:W-:-:S03]  /*1fc0*/  UMOV UR6, 0xffffffff ;  /* 0xffffffff00067882 */ /* 0x000fc60000000000 */
        /* <DEDUP_REMOVED lines=9> */
[----:B-1----:R-:W-:-:S04]  /*2060*/  FADD.FTZ R3, R8, R159 ;  /* 0x0000009f08037221 */ /* 0x002fc80000010000 */
        /* <DEDUP_REMOVED lines=16> */
[----:B------:R-:W-:-:S03]  /*2170*/  SHF.R.U32.HI R155, RZ, 0x1c, R183 ;  /* 0x0000001cff9b7819 */ /* 0x000fc600000116b7 */
[----:B------:R-:W-:Y:S01]  /*2180*/  FADD.FTZ R10, R10, R181 ;  /* 0x000000b50a0a7221 */ /* 0x000fe20000010000 */
[C---:B--2---:R-:W-:Y:S02]  /*2190*/  SHF.L.U32 R3, R12.reuse, 0x10, RZ ;  /* 0x000000100c037819 */ /* 0x044fe400000006ff */
[----:B------:R-:W-:Y:S02]  /*21a0*/  PRMT R12, R12, 0x7632, R12 ;  /* 0x000076320c0c7816 */ /* 0x000fe4000000000c */
[C---:B------:R-:W-:Y:S02]  /*21b0*/  SHF.L.U32 R11, R14.reuse, 0x10, RZ ;  /* 0x000000100e0b7819 */ /* 0x040fe400000006ff */
[----:B------:R-:W-:Y:S02]  /*21c0*/  SHF.L.U32 R9, R13, 0x10, RZ ;  /* 0x000000100d097819 */ /* 0x000fe400000006ff */
[----:B------:R-:W-:Y:S01]  /*21d0*/  PRMT R2, R14, 0x7632, R2 ;  /* 0x000076320e027816 */ /* 0x000fe20000000002 */
[-C--:B------:R-:W-:Y:S01]  /*21e0*/  FMUL.FTZ R14, R3, R0.reuse ;  /* 0x00000000030e7220 */ /* 0x080fe20000410000 */
[----:B------:R-:W-:Y:S01]  /*21f0*/  SHF.L.U32 R17, R15, 0x10, RZ ;  /* 0x000000100f117819 */ /* 0x000fe200000006ff */
[----:B------:R-:W-:Y:S01]  /*2200*/  FMUL.FTZ R9, R9, R0 ;  /* 0x0000000009097220 */ /* 0x000fe20000410000 */
[----:B------:R-:W-:Y:S01]  /*2210*/  PRMT R13, R13, 0x7632, R13 ;  /* 0x000076320d0d7816 */ /* 0x000fe2000000000d */
[----:B------:R-:W-:Y:S01]  /*2220*/  FMUL.FTZ R14, R41, R14 ;  /* 0x0000000e290e7220 */ /* 0x000fe20000410000 */
[----:B------:R-:W-:Y:S01]  /*2230*/  PRMT R15, R15, 0x7632, R15 ;  /* 0x000076320f0f7816 */ /* 0x000fe2000000000f */
[-C--:B------:R-:W-:Y:S01]  /*2240*/  FMUL.FTZ R17, R17, R0.reuse ;  /* 0x0000000011117220 */ /* 0x080fe20000410000 */
[----:B------:R-:W-:Y:S01]  /*2250*/  SHF.L.U32 R3, R12, 0x10, RZ ;  /* 0x000000100c037819 */ /* 0x000fe200000006ff */
[----:B------:R-:W-:Y:S01]  /*2260*/  FMUL.FTZ R12, R11, R0 ;  /* 0x000000000b0c7220 */ /* 0x000fe20000410000 */
[----:B------:R-:W-:-:S02]  /*2270*/  SHF.L.U32 R11, R2, 0x10, RZ ;  /* 0x00000010020b7819 */ /* 0x000fc400000006ff */
[----:B------:R-:W-:Y:S01]  /*2280*/  SHF.L.U32 R13, R13, 0x10, RZ ;  /* 0x000000100d0d7819 */ /* 0x000fe200000006ff */
[-C--:B------:R-:W-:Y:S01]  /*2290*/  FMUL.FTZ R2, R3, R0.reuse ;  /* 0x0000000003027220 */ /* 0x080fe20000410000 */
[----:B------:R-:W-:Y:S01]  /*22a0*/  SHF.L.U32 R15, R15, 0x10, RZ ;  /* 0x000000100f0f7819 */ /* 0x000fe200000006ff */
[----:B------:R-:W-:Y:S01]  /*22b0*/  FMUL.FTZ R8, R11, R0 ;  /* 0x000000000b087220 */ /* 0x000fe20000410000 */
[----:B------:R-:W-:Y:S01]  /*22c0*/  FMUL.FTZ R12, R39, R12 ;  /* 0x0000000c270c7220 */ /* 0x000fe20000410000 */
[-C--:B------:R-:W-:Y:S01]  /*22d0*/  FMUL.FTZ R3, R13, R0.reuse ;  /* 0x000000000d037220 */ /* 0x080fe20000410000 */
[----:B------:R-:W-:Y:S01]  /*22e0*/  FMUL.FTZ R13, R40, R9 ;  /* 0x00000009280d7220 */ /* 0x000fe20000410000 */
[----:B------:R-:W-:Y:S01]  /*22f0*/  FMUL.FTZ R11, R15, R0 ;  /* 0x000000000f0b7220 */ /* 0x000fe20000410000 */
[----:B---3--:R-:W-:Y:S01]  /*2300*/  @P1 SHF.L.U32 R0, R5, 0x10, RZ ;  /* 0x0000001005001819 */ /* 0x008fe200000006ff */
[----:B------:R-:W-:Y:S01]  /*2310*/  FMUL.FTZ R182, R108, R3 ;  /* 0x000000036cb67220 */ /* 0x000fe20000410000 */
[----:B------:R-:W-:Y:S01]  /*2320*/  @P1 SHF.L.U32 R15, R4, 0x10, RZ ;  /* 0x00000010040f1819 */ /* 0x000fe200000006ff */
[----:B------:R-:W-:Y:S01]  /*2330*/  FMUL.FTZ R16, R106, R11 ;  /* 0x0000000b6a107220 */ /* 0x000fe20000410000 */
[----:B------:R-:W-:Y:S01]  /*2340*/  @P1 SHF.L.U32 R9, R6, 0x10, RZ ;  /* 0x0000001006091819 */ /* 0x000fe200000006ff */
[----:B------:R-:W-:Y:S01]  /*2350*/  @P1 FADD.FTZ R13, R0, R13 ;  /* 0x0000000d000d1221 */ /* 0x000fe20000010000 */
[----:B------:R-:W-:Y:S01]  /*2360*/  @P1 PRMT R0, R4, 0x7632, R0 ;  /* 0x0000763204001816 */ /* 0x000fe20000000000 */
[----:B------:R-:W-:Y:S01]  /*2370*/  @P1 FADD.FTZ R14, R15, R14 ;  /* 0x0000000e0f0e1221 */ /* 0x000fe20000010000 */
[----:B------:R-:W-:Y:S01]  /*2380*/  FMUL.FTZ R15, R38, R17 ;  /* 0x00000011260f7220 */ /* 0x000fe20000410000 */
[----:B------:R-:W-:Y:S01]  /*2390*/  @P1 FADD.FTZ R12, R9, R12 ;  /* 0x0000000c090c1221 */ /* 0x000fe20000010000 */
[----:B------:R-:W-:Y:S01]  /*23a0*/  @P1 PRMT R9, R7, 0x7632, R9 ;  /* 0x0000763207091816 */ /* 0x000fe20000000009 */
[----:B------:R-:W-:Y:S01]  /*23b0*/  FADD.FTZ R11, R10, R175 ;  /* 0x000000af0a0b7221 */ /* 0x000fe20000010000 */
[----:B------:R-:W-:Y:S01]  /*23c0*/  @P1 SHF.L.U32 R0, R0, 0x10, RZ ;  /* 0x0000001000001819 */ /* 0x000fe200000006ff */
[----:B------:R-:W-:Y:S01]  /*23d0*/  FMUL.FTZ R17, R109, R2 ;  /* 0x000000026d117220 */ /* 0x000fe20000410000 */
[----:B------:R-:W-:Y:S01]  /*23e0*/  @P1 SHF.L.U32 R9, R9, 0x10, RZ ;  /* 0x0000001009091819 */ /* 0x000fe200000006ff */
[----:B------:R-:W-:Y:S01]  /*23f0*/  FADD.FTZ R11, R11, R178 ;  /* 0x000000b20b0b7221 */ /* 0x000fe20000010000 */
[----:B------:R-:W-:Y:S01]  /*2400*/  @P1 SHF.L.U32 R180, R7, 0x10, RZ ;  /* 0x0000001007b41819 */ /* 0x000fe200000006ff */
[--C-:B------:R-:W-:Y:S01]  /*2410*/  @P1 FADD.FTZ R17, R17, R0.reuse ;  /* 0x0000000011111221 */ /* 0x100fe20000010000 */
[----:B------:R-:W-:Y:S01]  /*2420*/  @P1 PRMT R0, R5, 0x7632, R0 ;  /* 0x0000763205001816 */ /* 0x000fe20000000000 */
[----:B------:R-:W-:Y:S01]  /*2430*/  FADD.FTZ R10, R11, R174 ;  /* 0x000000ae0b0a7221 */ /* 0x000fe20000010000 */
[----:B------:R-:W-:Y:S01]  /*2440*/  @P1 PRMT R2, R6, 0x7632, R2 ;  /* 0x0000763206021816 */ /* 0x000fe20000000002 */
[----:B------:R-:W-:Y:S01]  /*2450*/  @P1 FADD.FTZ R16, R16, R9 ;  /* 0x0000000910101221 */ /* 0x000fe20000010000 */
[----:B------:R-:W-:Y:S01]  /*2460*/  @P1 FADD.FTZ R15, R180, R15 ;  /* 0x0000000fb40f1221 */ /* 0x000fe20000010000 */
[----:B------:R-:W-:Y:S01]  /*2470*/  @P1 SHF.L.U32 R9, R0, 0x10, RZ ;  /* 0x0000001000091819 */ /* 0x000fe200000006ff */
[----:B------:R-:W-:Y:S01]  /*2480*/  FADD.FTZ R11, R10, R177 ;  /* 0x000000b10a0b7221 */ /* 0x000fe20000010000 */
[----:B------:R-:W-:Y:S01]  /*2490*/  SHF.L.U32 R180, R183, 0x4, RZ ;  /* 0x00000004b7b47819 */ /* 0x000fe200000006ff */
[----:B------:R-:W-:Y:S01]  /*24a0*/  FMUL.FTZ R183, R107, R8 ;  /* 0x000000086bb77220 */ /* 0x000fe20000410000 */
[----:B------:R-:W-:Y:S01]  /*24b0*/  @P1 SHF.L.U32 R0, R2, 0x10, RZ ;  /* 0x0000001002001819 */ /* 0x000fe200000006ff */
[----:B------:R-:W-:Y:S01]  /*24c0*/  FADD.FTZ R8, R11, R14 ;  /* 0x0000000e0b087221 */ /* 0x000fe20000010000 */
[----:B------:R-:W-:Y:S01]  /*24d0*/  @P1 FADD.FTZ R182, R182, R9 ;  /* 0x00000009b6b61221 */ /* 0x000fe20000010000 */
[----:B------:R-:W-:-:S02]  /*24e0*/  IADD3 R2, P3, R180, UR10, RZ ;  /* 0x0000000ab4027c10 */ /* 0x000fc4000ff7e0ff */
[----:B------:R-:W-:Y:S01]  /*24f0*/  @P1 FADD.FTZ R183, R183, R0 ;  /* 0x00000000b7b71221 */ /* 0x000fe20000010000 */
[----:B------:R-:W-:Y:S01]  /*2500*/  FADD.FTZ R0, R8, R17 ;  /* 0x0000001108007221 */ /* 0x000fe20000010000 */
[----:B------:R-:W-:Y:S02]  /*2510*/  IADD3.X R3, R155, UR11, RZ, P3, !PT ;  /* 0x0000000b9b037c10 */ /* 0x000fe40009ffe4ff */
[----:B------:R-:W-:Y:S01]  /*2520*/  F2FP.BF16.F32.PACK_AB R11, R16, R15 ;  /* 0x0000000f100b723e */ /* 0x000fe200000010ff */
[----:B------:R-:W-:Y:S01]  /*2530*/  FADD.FTZ R185, R0, R13 ;  /* 0x0000000d00b97221 */ /* 0x000fe20000010000 */
[----:B------:R-:W-:Y:S02]  /*2540*/  F2FP.BF16.F32.PACK_AB R10, R183, R12 ;  /* 0x0000000cb70a723e */ /* 0x000fe400000010ff */
[----:B------:R-:W-:Y:S01]  /*2550*/  F2FP.BF16.F32.PACK_AB R9, R182, R13 ;  /* 0x0000000db609723e */ /* 0x000fe200000010ff */
[----:B------:R-:W-:Y:S01]  /*2560*/  FADD.FTZ R185, R185, R182 ;  /* 0x000000b6b9b97221 */ /* 0x000fe20000010000 */
[----:B------:R-:W-:-:S02]  /*2570*/  F2FP.BF16.F32.PACK_AB R8, R17, R14 ;  /* 0x0000000e1108723e */ /* 0x000fc400000010ff */
[----:B------:R-:W-:Y:S01]  /*2580*/  ISETP.NE.AND P1, PT, R78, RZ, PT ;  /* 0x000000ff4e00720c */ /* 0x000fe20003f25270 */
[----:B------:R-:W-:Y:S02]  /*2590*/  FADD.FTZ R0, R185, R12 ;  /* 0x0000000cb9007221 */ /* 0x000fe40000010000 */
[----:B------:R0:W-:Y:S02]  /*25a0*/  STG.E.128 desc[UR4][R2.64], R8 ;  /* 0x0000000802007986 */ /* 0x0001e4000c101d04 */
[----:B------:R-:W-:-:S04]  /*25b0*/  FADD.FTZ R0, R0, R183 ;  /* 0x000000b700007221 */ /* 0x000fc80000010000 */
[----:B------:R-:W-:-:S04]  /*25c0*/  FADD.FTZ R185, R0, R15 ;  /* 0x0000000f00b97221 */ /* 0x000fc80000010000 */
[----:B------:R-:W-:Y:S01]  /*25d0*/  FADD.FTZ R185, R185, R16 ;  /* 0x00000010b9b97221 */ /* 0x000fe20000010000 */
[----:B------:R-:W-:Y:S06]  /*25e0*/  BRA.DIV UR6, `(.L_x_647) ;  /* 0x0000001206487947 */ /* 0x000fec000b800000 */
[----:B------:R-:W1:Y:S01]  /*25f0*/  SHFL.BFLY PT, R0, R185, 0x1, 0x1f ;  /* 0x0c201f00b9007f89 */ /* 0x000e6200000e0000 */
[----:B0-----:R-:W0:Y:S01]  /*2600*/  LDC R2, c[0x0][0x290] ;  /* 0x0000a400ff027b82 */ /* 0x001e220000000800 */
[----:B-1----:R-:W-:-:S05]  /*2610*/  FADD.FTZ R3, R185, R0 ;  /* 0x00000000b9037221 */ /* 0x002fca0000010000 */
[----:B------:R-:W1:Y:S02]  /*2620*/  SHFL.BFLY PT, R0, R3, 0x2, 0x1f ;  /* 0x0c401f0003007f89 */ /* 0x000e6400000e0000 */
[----:B-1----:R-:W-:-:S05]  /*2630*/  FADD.FTZ R8, R3, R0 ;  /* 0x0000000003087221 */ /* 0x002fca0000010000 */
[----:B------:R-:W1:Y:S02]  /*2640*/  SHFL.BFLY PT, R9, R8, 0x4, 0x1f ;  /* 0x0c801f0008097f89 */ /* 0x000e6400000e0000 */
[----:B-1----:R-:W-:-:S05]  /*2650*/  FADD.FTZ R10, R8, R9 ;  /* 0x00000009080a7221 */ /* 0x002fca0000010000 */
        /* <DEDUP_REMOVED lines=94> */
.L_x_660:
[C---:B------:R-:W-:Y:S01]  /*2c40*/  FMUL.FTZ R0, R9.reuse, R9 ;  /* 0x0000000909007220 */ /* 0x040fe20000410000 */
[----:B-1----:R-:W-:Y:S01]  /*2c50*/  FADD.FTZ R185, R10, R185 ;  /* 0x000000b90ab97221 */ /* 0x002fe20000010000 */
[----:B------:R-:W-:-:S03]  /*2c60*/  FSEL R8, R9, RZ, !P2 ;  /* 0x000000ff09087208 */ /* 0x000fc60005000000 */
[----:B------:R-:W-:Y:S01]  /*2c70*/  FSEL R11, R0, RZ, P2 ;  /* 0x000000ff000b7208 */ /* 0x000fe20001000000 */
[----:B------:R-:W-:Y:S01]  /*2c80*/  FFMA.FTZ R0, R185, R2, UR12 ;  /* 0x0000000cb9007e23 */ /* 0x000fe20008010002 */
[C---:B0-----:R-:W-:Y:S01]  /*2c90*/  FADD.FTZ R10, -R8.reuse, R149 ;  /* 0x00000095080a7221 */ /* 0x041fe20000010100 */
[----:B------:R-:W0:Y:S01]  /*2ca0*/  @!P1 LDC.64 R2, c[0x0][0x250] ;  /* 0x00009400ff029b82 */ /* 0x000e220000000a00 */
[----:B------:R-:W-:Y:S01]  /*2cb0*/  FADD.FTZ R218, -R8, R162 ;  /* 0x000000a208da7221 */ /* 0x000fe20000010100 */
[----:B------:R-:W-:Y:S01]  /*2cc0*/  FADD.FTZ R11, R0, R11 ;  /* 0x0000000b000b7221 */ /* 0x000fe20000010000 */
[C---:B------:R-:W-:Y:S01]  /*2cd0*/  FADD.FTZ R188, -R8.reuse, R19 ;  /* 0x0000001308bc7221 */ /* 0x040fe20000010100 */
[C---:B------:R-:W-:Y:S01]  /*2ce0*/  FADD.FTZ R162, -R8.reuse, R18 ;  /* 0x0000001208a27221 */ /* 0x040fe20000010100 */
[C---:B------:R-:W-:Y:S01]  /*2cf0*/  FADD.FTZ R200, -R8.reuse, R152 ;  /* 0x0000009808c87221 */ /* 0x040fe20000010100 */
[----:B------:R-:W1:Y:S01]  /*2d00*/  MUFU.RSQ R149, R11 ;  /* 0x0000000b00957308 */ /* 0x000e620000001400 */
[C---:B------:R-:W-:Y:S01]  /*2d10*/  FADD.FTZ R190, -R8.reuse, R154 ;  /* 0x0000009a08be7221 */ /* 0x040fe20000010100 */
[----:B------:R-:W2:Y:S01]  /*2d20*/  @!P1 LDC.64 R18, c[0x0][0x258] ;  /* 0x00009600ff129b82 */ /* 0x000ea20000000a00 */
        /* <DEDUP_REMOVED lines=14> */
[----:B-1----:R-:W-:Y:S01]  /*2e10*/  FMUL.FTZ R200, R149, R200 ;  /* 0x000000c895c87220 */ /* 0x002fe20000410000 */
[----:B0-----:R-:W-:-:S04]  /*2e20*/  @!P1 IMAD.WIDE R2, R145, 0x4, R2 ;  /* 0x0000000491029825 */ /* 0x001fc800078e0202 */
[C---:B------:R-:W-:Y:S01]  /*2e30*/  FMUL.FTZ R10, R149.reuse, R10 ;  /* 0x0000000a950a7220 */ /* 0x040fe20000410000 */
[----:B------:R-:W-:Y:S01]  /*2e40*/  FMUL.FTZ R190, R149, R190 ;  /* 0x000000be95be7220 */ /* 0x000fe20000410000 */
[----:B------:R-:W-:Y:S01]  /*2e50*/  FFMA.FTZ R11, R200, R34, R75 ;  /* 0x00000022c80b7223 */ /* 0x000fe2000001004b */
        /* <DEDUP_REMOVED lines=20> */
[----:B------:R0:W-:Y:S01]  /*2fa0*/  @!P1 STG.E desc[UR4][R2.64], R9 ;  /* 0x0000000902009986 */ /* 0x0001e2000c101904 */
[----:B------:R-:W-:Y:S01]  /*2fb0*/  FFMA.FTZ R8, R37, R10, R76 ;  /* 0x0000000a25087223 */ /* 0x000fe2000001004c */
        /* <DEDUP_REMOVED lines=10> */
[----:B0-----:R-:W-:Y:S01]  /*3060*/  FFMA.FTZ R3, R105, R190, R146 ;  /* 0x000000be69037223 */ /* 0x001fe20000010092 */
[----:B------:R-:W-:Y:S01]  /*3070*/  FFMA.FTZ R17, R99, R214, R140 ;  /* 0x000000d663117223 */ /* 0x000fe2000001008c */
        /* <DEDUP_REMOVED lines=8> */
[----:B------:R-:W-:Y:S01]  /*3100*/  IADD3 R2, P3, R20, UR14, RZ ;  /* 0x0000000e14027c10 */ /* 0x000fe2000ff7e0ff */
[C---:B------:R-:W-:Y:S01]  /*3110*/  FMUL.FTZ R150, R149.reuse, R150 ;  /* 0x0000009695967220 */ /* 0x040fe20000410000 */
[----:B------:R-:W-:Y:S01]  /*3120*/  IADD3 R16, P4, R24, UR14, RZ ;  /* 0x0000000e18107c10 */ /* 0x000fe2000ff9e0ff */
[----:B------:R-:W-:Y:S01]  /*3130*/  FMUL.FTZ R170, R149, R170 ;  /* 0x000000aa95aa7220 */ /* 0x000fe20000410000 */
[----:B------:R-:W-:Y:S01]  /*3140*/  F2FP.BF16.F32.PACK_AB R14, R17, R14 ;  /* 0x0000000e110e723e */ /* 0x000fe200000010ff */
[----:B--2---:R-:W-:Y:S01]  /*3150*/  @!P1 IMAD.WIDE R18, R145, 0x4, R18 ;  /* 0x0000000491129825 */ /* 0x004fe200078e0212 */
[----:B------:R-:W-:-:S03]  /*3160*/  F2FP.BF16.F32.PACK_AB R12, R3, R12 ;  /* 0x0000000c030c723e */ /* 0x000fc600000010ff */
[----:B------:R-:W-:Y:S01]  /*3170*/  FFMA.FTZ R150, R29, R150, R68 ;  /* 0x000000961d967223 */ /* 0x000fe20000010044 */
[----:B------:R-:W-:Y:S01]  /*3180*/  F2FP.BF16.F32.PACK_AB R11, R202, R11 ;  /* 0x0000000bca0b723e */ /* 0x000fe200000010ff */
[----:B------:R-:W-:Y:S01]  /*3190*/  FMUL.FTZ R220, R149, R220 ;  /* 0x000000dc95dc7220 */ /* 0x000fe20000410000 */
[----:B------:R-:W-:Y:S01]  /*31a0*/  F2FP.BF16.F32.PACK_AB R10, R13, R10 ;  /* 0x0000000a0d0a723e */ /* 0x000fe200000010ff */
[----:B------:R-:W-:Y:S01]  /*31b0*/  FMUL.FTZ R200, R149, R200 ;  /* 0x000000c895c87220 */ /* 0x000fe20000410000 */
[----:B------:R-:W-:Y:S01]  /*31c0*/  F2FP.BF16.F32.PACK_AB R9, R194, R9 ;  /* 0x00000009c209723e */ /* 0x000fe200000010ff */
[----:B------:R0:W-:Y:S01]  /*31d0*/  @!P1 STG.E desc[UR4][R18.64], R149 ;  /* 0x0000009512009986 */ /* 0x0001e2000c101904 */
[----:B------:R-:W-:Y:S01]  /*31e0*/  IADD3.X R3, R179, UR15, RZ, P3, !PT ;  /* 0x0000000fb3037c10 */ /* 0x000fe20009ffe4ff */
[----:B------:R-:W-:Y:S01]  /*31f0*/  FMUL.FTZ R216, R149, R216 ;  /* 0x000000d895d87220 */ /* 0x000fe20000410000 */
[----:B------:R-:W-:Y:S01]  /*3200*/  IADD3.X R17, R21, UR15, RZ, P4, !PT ;  /* 0x0000000f15117c10 */ /* 0x000fe2000a7fe4ff */
[----:B------:R-:W-:Y:S01]  /*3210*/  FFMA.FTZ R21, R97, R170, R138 ;  /* 0x000000aa61157223 */ /* 0x000fe2000001008a */
[C---:B------:R-:W-:Y:S01]  /*3220*/  FMUL.FTZ R218, R149.reuse, R218 ;  /* 0x000000da95da7220 */ /* 0x040fe20000410000 */
[C---:B------:R-:W-:Y:S01]  /*3230*/  FMUL.FTZ R208, R149.reuse, R208 ;  /* 0x000000d095d07220 */ /* 0x040fe20000410000 */
[C---:B------:R-:W-:Y:S01]  /*3240*/  FMUL.FTZ R210, R149.reuse, R210 ;  /* 0x000000d295d27220 */ /* 0x040fe20000410000 */
[----:B------:R1:W-:Y:S01]  /*3250*/  STG.E.128 desc[UR4][R2.64], R8 ;  /* 0x0000000802007986 */ /* 0x0003e2000c101d04 */
[----:B------:R-:W-:Y:S01]  /*3260*/  FFMA.FTZ R15, R30, R216, R71 ;  /* 0x000000d81e0f7223 */ /* 0x000fe20000010047 */
[----:B------:R-:W-:Y:S01]  /*3270*/  FFMA.FTZ R218, R98, R218, R137 ;  /* 0x000000da62da7223 */ /* 0x000fe20000010089 */
[----:B------:R-:W-:Y:S01]  /*3280*/  FFMA.FTZ R13, R32, R208, R73 ;  /* 0x000000d0200d7223 */ /* 0x000fe20000010049 */
[----:B0-----:R-:W-:Y:S01]  /*3290*/  FFMA.FTZ R18, R86, R220, R59 ;  /* 0x000000dc56127223 */ /* 0x001fe2000001003b */
[----:B------:R-:W-:Y:S01]  /*32a0*/  FFMA.FTZ R210, R100, R210, R139 ;  /* 0x000000d264d27223 */ /* 0x000fe2000001008b */
[C---:B------:R-:W-:Y:S01]  /*32b0*/  FMUL.FTZ R174, R149.reuse, R174 ;  /* 0x000000ae95ae7220 */ /* 0x040fe20000410000 */
[C---:B------:R-:W-:Y:S01]  /*32c0*/  FMUL.FTZ R156, R149.reuse, R156 ;  /* 0x0000009c959c7220 */ /* 0x040fe20000410000 */
[----:B------:R-:W-:Y:S01]  /*32d0*/  F2FP.BF16.F32.PACK_AB R15, R218, R15 ;  /* 0x0000000fda0f723e */ /* 0x000fe200000010ff */
[C---:B------:R-:W-:Y:S01]  /*32e0*/  FMUL.FTZ R164, R149.reuse, R164 ;  /* 0x000000a495a47220 */ /* 0x040fe20000410000 */
[----:B------:R-:W-:Y:S01]  /*32f0*/  F2FP.BF16.F32.PACK_AB R13, R210, R13 ;  /* 0x0000000dd20d723e */ /* 0x000fe200000010ff */
[----:B------:R-:W-:Y:S01]  /*3300*/  FMUL.FTZ R178, R149, R178 ;  /* 0x000000b295b27220 */ /* 0x000fe20000410000 */
[----:B------:R-:W-:Y:S01]  /*3310*/  FFMA.FTZ R174, R81, R174, R62 ;  /* 0x000000ae51ae7223 */ /* 0x000fe2000001003e */
[C---:B------:R-:W-:Y:S01]  /*3320*/  FMUL.FTZ R188, R149.reuse, R188 ;  /* 0x000000bc95bc7220 */ /* 0x040fe20000410000 */
[C---:B------:R-:W-:Y:S01]  /*3330*/  FMUL.FTZ R176, R149.reuse, R176 ;  /* 0x000000b095b07220 */ /* 0x040fe20000410000 */
[----:B------:R0:W-:Y:S01]  /*3340*/  STG.E.128 desc[UR4][R16.64], R12 ;  /* 0x0000000c10007986 */ /* 0x0001e2000c101d04 */
[C---:B------:R-:W-:Y:S01]  /*3350*/  FMUL.FTZ R166, R149.reuse, R166 ;  /* 0x000000a695a67220 */ /* 0x040fe20000410000 */
[----:B------:R-:W-:Y:S01]  /*3360*/  FMUL.FTZ R0, R149, R0 ;  /* 0x0000000095007220 */ /* 0x000fe20000410000 */
[----:B-1----:R-:W-:Y:S01]  /*3370*/  F2FP.BF16.F32.PACK_AB R8, R21, R150 ;  /* 0x000000961508723e */ /* 0x002fe200000010ff */
[----:B------:R-:W-:Y:S01]  /*3380*/  FFMA.FTZ R21, R87, R200, R128 ;  /* 0x000000c857157223 */ /* 0x000fe20000010080 */
[----:B------:R-:W-:Y:S01]  /*3390*/  FFMA.FTZ R3, R90, R156, R129 ;  /* 0x0000009c5a037223 */ /* 0x000fe20000010081 */
[C---:B------:R-:W-:Y:S01]  /*33a0*/  FMUL.FTZ R158, R149.reuse, R158 ;  /* 0x0000009e959e7220 */ /* 0x040fe20000410000 */
[C---:B------:R-:W-:Y:S01]  /*33b0*/  FMUL.FTZ R184, R149.reuse, R184 ;  /* 0x000000b895b87220 */ /* 0x040fe20000410000 */
[----:B------:R-:W-:Y:S01]  /*33c0*/  FMUL.FTZ R168, R149, R168 ;  /* 0x000000a895a87220 */ /* 0x000fe20000410000 */
[----:B------:R-:W-:Y:S01]  /*33d0*/  F2FP.BF16.F32.PACK_AB R18, R21, R18 ;  /* 0x000000121512723e */ /* 0x000fe200000010ff */
[C---:B------:R-:W-:Y:S01]  /*33e0*/  FMUL.FTZ R186, R149.reuse, R186 ;  /* 0x000000ba95ba7220 */ /* 0x040fe20000410000 */
[----:B------:R-:W1:Y:S01]  /*33f0*/  LDC.64 R20, c[0x0][0x210] ;  /* 0x00008400ff147b82 */ /* 0x000e620000000a00 */
[C---:B------:R-:W-:Y:S01]  /*3400*/  FMUL.FTZ R162, R149.reuse, R162 ;  /* 0x000000a295a27220 */ /* 0x040fe20000410000 */
[C---:B------:R-:W-:Y:S01]  /*3410*/  FMUL.FTZ R154, R149.reuse, R154 ;  /* 0x0000009a959a7220 */ /* 0x040fe20000410000 */
[C---:B------:R-:W-:Y:S01]  /*3420*/  FMUL.FTZ R172, R149.reuse, R172 ;  /* 0x000000ac95ac7220 */ /* 0x040fe20000410000 */
[C---:B------:R-:W-:Y:S01]  /*3430*/  FMUL.FTZ R152, R149.reuse, R152 ;  /* 0x0000009895987220 */ /* 0x040fe20000410000 */
[C---:B------:R-:W-:Y:S01]  /*3440*/  FMUL.FTZ R160, R149.reuse, R160 ;  /* 0x000000a095a07220 */ /* 0x040fe20000410000 */
[----:B------:R-:W-:Y:S01]  /*3450*/  FMUL.FTZ R182, R149, R182 ;  /* 0x000000b695b67220 */ /* 0x000fe20000410000 */
[----:B0-----:R-:W-:Y:S01]  /*3460*/  FFMA.FTZ R14, R82, R164, R63 ;  /* 0x000000a4520e7223 */ /* 0x001fe2000001003f */
[----:B------:R-:W-:Y:S01]  /*3470*/  FFMA.FTZ R17, R91, R178, R132 ;  /* 0x000000b25b117223 */ /* 0x000fe20000010084 */
[C---:B------:R-:W-:Y:S01]  /*3480*/  FMUL.FTZ R222, R149.reuse, R222 ;  /* 0x000000de95de7220 */ /* 0x040fe20000410000 */
[----:B------:R-:W-:Y:S01]  /*3490*/  FMUL.FTZ R224, R149, R224 ;  /* 0x000000e095e07220 */ /* 0x000fe20000410000 */
[----:B------:R-:W-:Y:S01]  /*34a0*/  F2FP.BF16.F32.PACK_AB R15, R3, R174 ;  /* 0x000000ae030f723e */ /* 0x000fe200000010ff */
        /* <DEDUP_REMOVED lines=11> */
[----:B------:R-:W-:Y:S01]  /*3560*/  FFMA.FTZ R19, R147, R222, R58 ;  /* 0x000000de93137223 */ /* 0x000fe2000001003a */
[----:B------:R-:W-:Y:S01]  /*3570*/  IADD3 R2, P1, R22, UR14, RZ ;  /* 0x0000000e16027c10 */ /* 0x000fe2000ff3e0ff */
[----:B------:R-:W-:Y:S01]  /*3580*/  FFMA.FTZ R224, R85, R224, R126 ;  /* 0x000000e055e07223 */ /* 0x000fe2000001007e */
[----:B------:R-:W-:Y:S01]  /*3590*/  IADD3 R22, P3, R148, UR14, RZ ;  /* 0x0000000e94167c10 */ /* 0x000fe2000ff7e0ff */
[----:B------:R-:W-:Y:S01]  /*35a0*/  FFMA.FTZ R17, R83, R160, R60 ;  /* 0x000000a053117223 */ /* 0x000fe2000001003c */
[----:B------:R-:W-:Y:S01]  /*35b0*/  FFMA.FTZ R182, R88, R182, R127 ;  /* 0x000000b658b67223 */ /* 0x000fe2000001007f */
[----:B------:R-:W-:Y:S01]  /*35c0*/  FFMA.FTZ R16, R84, R172, R61 ;  /* 0x000000ac54107223 */ /* 0x000fe2000001003d */
[----:B------:R-:W-:Y:S01]  /*35d0*/  FFMA.FTZ R149, R89, R152, R130 ;  /* 0x0000009859957223 */ /* 0x000fe20000010082 */
[----:B------:R-:W-:-:S02]  /*35e0*/  IADD3 R24, P4, R180, UR14, RZ ;  /* 0x0000000eb4187c10 */ /* 0x000fc4000ff9e0ff */
[----:B------:R-:W-:Y:S02]  /*35f0*/  F2FP.BF16.F32.PACK_AB R12, R3, R12 ;  /* 0x0000000c030c723e */ /* 0x000fe400000010ff */
[----:B------:R-:W-:Y:S02]  /*3600*/  F2FP.BF16.F32.PACK_AB R11, R157, R168 ;  /* 0x000000a89d0b723e */ /* 0x000fe400000010ff */
[----:B------:R-:W-:Y:S02]  /*3610*/  F2FP.BF16.F32.PACK_AB R10, R153, R158 ;  /* 0x0000009e990a723e */ /* 0x000fe400000010ff */
[----:B------:R-:W-:Y:S02]  /*3620*/  F2FP.BF16.F32.PACK_AB R9, R151, R166 ;  /* 0x000000a69709723e */ /* 0x000fe400000010ff */
[----:B------:R-:W-:Y:S02]  /*3630*/  IADD3.X R3, R23, UR15, RZ, P1, !PT ;  /* 0x0000000f17037c10 */ /* 0x000fe40008ffe4ff */
[----:B------:R-:W-:-:S02]  /*3640*/  F2FP.BF16.F32.PACK_AB R13, R154, R13 ;  /* 0x0000000d9a0d723e */ /* 0x000fc400000010ff */
[----:B------:R-:W-:Y:S01]  /*3650*/  IADD3.X R23, R25, UR15, RZ, P3, !PT ;  /* 0x0000000f19177c10 */ /* 0x000fe20009ffe4ff */
[----:B------:R0:W-:Y:S01]  /*3660*/  STG.E.128 desc[UR4][R2.64], R8 ;  /* 0x0000000802007986 */ /* 0x0001e2000c101d04 */
[----:B------:R-:W-:Y:S02]  /*3670*/  F2FP.BF16.F32.PACK_AB R19, R224, R19 ;  /* 0x00000013e013723e */ /* 0x000fe400000010ff */
[----:B------:R-:W-:Y:S01]  /*3680*/  F2FP.BF16.F32.PACK_AB R17, R182, R17 ;  /* 0x00000011b611723e */ /* 0x000fe200000010ff */
[----:B------:R0:W-:Y:S01]  /*3690*/  STG.E.128 desc[UR4][R22.64], R12 ;  /* 0x0000000c16007986 */ /* 0x0001e2000c101d04 */
[----:B------:R-:W-:Y:S02]  /*36a0*/  F2FP.BF16.F32.PACK_AB R16, R149, R16 ;  /* 0x000000109510723e */ /* 0x000fe400000010ff */
[----:B------:R-:W-:Y:S02]  /*36b0*/  IADD3.X R25, R155, UR15, RZ, P4, !PT ;  /* 0x0000000f9b197c10 */ /* 0x000fe4000a7fe4ff */
[----:B-1----:R-:W-:-:S03]  /*36c0*/  LEA R145, R20, R145, 0x2 ;  /* 0x0000009114917211 */ /* 0x002fc600078e10ff */
[----:B------:R0:W-:Y:S01]  /*36d0*/  STG.E.128 desc[UR4][R24.64], R16 ;  /* 0x0000001018007986 */ /* 0x0001e2000c101d04 */
[----:B------:R-:W-:-:S13]  /*36e0*/  ISETP.GE.AND P1, PT, R145, R21, PT ;  /* 0x000000159100720c */ /* 0x000fda0003f26270 */
[----:B------:R-:W-:Y:S05]  /*36f0*/  @!P1 BRA `(.L_x_648) ;  /* 0xffffffd400f89947 */ /* 0x000fea000383ffff */
[----:B------:R-:W-:Y:S05]  /*3700*/  EXIT ;  /* 0x000000000000794d */ /* 0x000fea0003800000 */
.L_x_647:
[----:B------:R-:W-:Y:S01]  /*3710*/  BSSY B0, `(.L_x_649) ;  /* 0x0000008000007945 */ /* 0x000fe20003800000 */
[----:B------:R-:W-:Y:S02]  /*3720*/  MOV R187, R185 ;  /* 0x000000b900bb7202 */ /* 0x000fe40000000f00 */
[----:B------:R-:W-:Y:S02]  /*3730*/  MOV R188, 0x1 ;  /* 0x0000000100bc7802 */ /* 0x000fe40000000f00 */
[----:B------:R-:W-:Y:S02]  /*3740*/  MOV R189, 0x1f ;  /* 0x0000001f00bd7802 */ /* 0x000fe40000000f00 */
[----:B------:R-:W-:-:S07]  /*3750*/  MOV R184, 0xffffffff ;  /* 0xffffffff00b87802 */ /* 0x000fce0000000f00 */
[----:B0-----:R-:W-:Y:S05]  /*3760*/  WARPSYNC.COLLECTIVE R184, `(.L_x_650) ;  /* 0x00000000b8087348 */ /* 0x001fea0003c00000 */
[----:B------:R1:W2:Y:S02]  /*3770*/  SHFL.BFLY P3, R186, R187, R188, R189 ;  /* 0x0c0000bcbbba7389 */ /* 0x0002a400000600bd */
[----:B012---:R-:W-:Y:S01]  /*3780*/  ENDCOLLECTIVE ;  /* 0x000000000000791b */ /* 0x007fe20003800000 */
.L_x_650:
[----:B------:R-:W-:Y:S05]  /*3790*/  BSYNC B0 ;  /* 0x0000000000007941 */ /* 0x000fea0003800000 */
.L_x_649:
        /* <DEDUP_REMOVED lines=10> */
.L_x_651:
[----:B------:R-:W-:Y:S01]  /*3840*/  HFMA2.MMA R188, -RZ, RZ, 0, 2.384185791015625e-07 ;  /* 0x00000004ffbc7435 */ /* 0x000fe200000001ff */
[----:B------:R-:W-:-:S05]  /*3850*/  MOV R0, R186 ;  /* 0x000000ba00007202 */ /* 0x000fca0000000f00 */
[----:B------:R-:W-:-:S05]  /*3860*/  FADD.FTZ R8, R3, R0 ;  /* 0x0000000003087221 */ /* 0x000fca0000010000 */
[----:B------:R-:W-:-:S07]  /*3870*/  MOV R187, R8 ;  /* 0x0000000800bb7202 */ /* 0x000fce0000000f00 */
[----:B------:R-:W-:Y:S05]  /*3880*/  WARPSYNC.COLLECTIVE R184, `(.L_x_652) ;  /* 0x00000000b8087348 */ /* 0x000fea0003c00000 */
[----:B------:R0:W1:Y:S02]  /*3890*/  SHFL.BFLY P3, R186, R187, R188, R189 ;  /* 0x0c0000bcbbba7389 */ /* 0x00006400000600bd */
[----:B01----:R-:W-:Y:S01]  /*38a0*/  ENDCOLLECTIVE ;  /* 0x000000000000791b */ /* 0x003fe20003800000 */
.L_x_652:
[----:B------:R-:W-:Y:S01]  /*38b0*/  HFMA2.MMA R188, -RZ, RZ, 0, 4.76837158203125e-07 ;  /* 0x00000008ffbc7435 */ /* 0x000fe200000001ff */
[----:B------:R-:W-:-:S05]  /*38c0*/  MOV R9, R186 ;  /* 0x000000ba00097202 */ /* 0x000fca0000000f00 */
[----:B------:R-:W-:-:S05]  /*38d0*/  FADD.FTZ R10, R8, R9 ;  /* 0x00000009080a7221 */ /* 0x000fca0000010000 */
[----:B------:R-:W-:-:S07]  /*38e0*/  MOV R187, R10 ;  /* 0x0000000a00bb7202 */ /* 0x000fce0000000f00 */
[----:B------:R-:W-:Y:S05]  /*38f0*/  WARPSYNC.COLLECTIVE R184, `(.L_x_653) ;  /* 0x00000000b8087348 */ /* 0x000fea0003c00000 */
[----:B------:R0:W1:Y:S02]  /*3900*/  SHFL.BFLY P3, R186, R187, R188, R189 ;  /* 0x0c0000bcbbba7389 */ /* 0x00006400000600bd */
[----:B01----:R-:W-:Y:S01]  /*3910*/  ENDCOLLECTIVE ;  /* 0x000000000000791b */ /* 0x003fe20003800000 */
.L_x_653:
[----:B------:R-:W-:Y:S01]  /*3920*/  HFMA2.MMA R188, -RZ, RZ, 0, 9.5367431640625e-07 ;  /* 0x00000010ffbc7435 */ /* 0x000fe200000001ff */
[----:B------:R-:W-:-:S05]  /*3930*/  MOV R9, R186 ;  /* 0x000000ba00097202 */ /* 0x000fca0000000f00 */
[----:B------:R-:W-:-:S05]  /*3940*/  FADD.FTZ R11, R10, R9 ;  /* 0x000000090a0b7221 */ /* 0x000fca0000010000 */
[----:B------:R-:W-:-:S07]  /*3950*/  MOV R187, R11 ;  /* 0x0000000b00bb7202 */ /* 0x000fce0000000f00 */
[----:B------:R-:W-:Y:S05]  /*3960*/  WARPSYNC.COLLECTIVE R184, `(.L_x_654) ;  /* 0x00000000b8087348 */ /* 0x000fea0003c00000 */
[----:B------:R0:W1:Y:S02]  /*3970*/  SHFL.BFLY P3, R186, R187, R188, R189 ;  /* 0x0c0000bcbbba7389 */ /* 0x00006400000600bd */
[----:B01----:R-:W-:Y:S01]  /*3980*/  ENDCOLLECTIVE ;  /* 0x000000000000791b */ /* 0x003fe20003800000 */
.L_x_654:
[----:B------:R-:W-:Y:S01]  /*3990*/  HFMA2.MMA R188, -RZ, RZ, 0, 5.9604644775390625e-08 ;  /* 0x00000001ffbc7435 */ /* 0x000fe200000001ff */
[----:B------:R-:W-:-:S05]  /*39a0*/  MOV R0, R186 ;  /* 0x000000ba00007202 */ /* 0x000fca0000000f00 */
[----:B------:R-:W-:-:S04]  /*39b0*/  FADD.FTZ R9, R11, R0 ;  /* 0x000000000b097221 */ /* 0x000fc80000010000 */
[----:B------:R-:W-:-:S04]  /*39c0*/  FMUL.FTZ R9, R9, R2 ;  /* 0x0000000209097220 */ /* 0x000fc80000410000 */
[C---:B------:R-:W-:Y:S01]  /*39d0*/  FADD.FTZ R0, -R9.reuse, R149 ;  /* 0x0000009509007221 */ /* 0x040fe20000010100 */
[C---:B------:R-:W-:Y:S01]  /*39e0*/  FADD.FTZ R3, -R9.reuse, R154 ;  /* 0x0000009a09037221 */ /* 0x040fe20000010100 */
[----:B------:R-:W-:Y:S02]  /*39f0*/  FADD.FTZ R11, -R9, R150 ;  /* 0x00000096090b7221 */ /* 0x000fe40000010100 */
[----:B------:R-:W-:-:S04]  /*3a00*/  FFMA.FTZ R0, R0, R0, RZ ;  /* 0x0000000000007223 */ /* 0x000fc800000100ff */
        /* <DEDUP_REMOVED lines=76> */
[----:B------:R-:W-:-:S07]  /*3ed0*/  MOV R187, R0 ;  /* 0x0000000000bb7202 */ /* 0x000fce0000000f00 */
[----:B------:R-:W-:Y:S05]  /*3ee0*/  WARPSYNC.COLLECTIVE R184, `(.L_x_655) ;  /* 0x00000000b8087348 */ /* 0x000fea0003c00000 */
[----:B------:R0:W1:Y:S02]  /*3ef0*/  SHFL.BFLY P3, R186, R187, R188, R189 ;  /* 0x0c0000bcbbba7389 */ /* 0x00006400000600bd */
[----:B01----:R-:W-:Y:S01]  /*3f00*/  ENDCOLLECTIVE ;  /* 0x000000000000791b */ /* 0x003fe20003800000 */
.L_x_655:
[----:B------:R-:W-:Y:S01]  /*3f10*/  HFMA2.MMA R188, -RZ, RZ, 0, 1.1920928955078125e-07 ;  /* 0x00000002ffbc7435 */ /* 0x000fe200000001ff */
[----:B------:R-:W-:-:S05]  /*3f20*/  MOV R3, R186 ;  /* 0x000000ba00037202 */ /* 0x000fca0000000f00 */
[----:B------:R-:W-:-:S05]  /*3f30*/  FADD.FTZ R3, R0, R3 ;  /* 0x0000000300037221 */ /* 0x000fca0000010000 */
[----:B------:R-:W-:-:S07]  /*3f40*/  MOV R187, R3 ;  /* 0x0000000300bb7202 */ /* 0x000fce0000000f00 */
[----:B------:R-:W-:Y:S05]  /*3f50*/  WARPSYNC.COLLECTIVE R184, `(.L_x_656) ;  /* 0x00000000b8087348 */ /* 0x000fea0003c00000 */
[----:B------:R0:W1:Y:S02]  /*3f60*/  SHFL.BFLY P3, R186, R187, R188, R189 ;  /* 0x0c0000bcbbba7389 */ /* 0x00006400000600bd */
[----:B01----:R-:W-:Y:S01]  /*3f70*/  ENDCOLLECTIVE ;  /* 0x000000000000791b */ /* 0x003fe20003800000 */
.L_x_656:
[----:B------:R-:W-:Y:S01]  /*3f80*/  HFMA2.MMA R188, -RZ, RZ, 0, 2.384185791015625e-07 ;  /* 0x00000004ffbc7435 */ /* 0x000fe200000001ff */
[----:B------:R-:W-:-:S05]  /*3f90*/  MOV R8, R186 ;  /* 0x000000ba00087202 */ /* 0x000fca0000000f00 */
[----:B------:R-:W-:-:S05]  /*3fa0*/  FADD.FTZ R8, R3, R8 ;  /* 0x0000000803087221 */ /* 0x000fca0000010000 */
[----:B------:R-:W-:-:S07]  /*3fb0*/  MOV R187, R8 ;  /* 0x0000000800bb7202 */ /* 0x000fce0000000f00 */
[----:B------:R-:W-:Y:S05]  /*3fc0*/  WARPSYNC.COLLECTIVE R184, `(.L_x_657) ;  /* 0x00000000b8087348 */ /* 0x000fea0003c00000 */
[----:B------:R0:W1:Y:S02]  /*3fd0*/  SHFL.BFLY P3, R186, R187, R188, R189 ;  /* 0x0c0000bcbbba7389 */ /* 0x00006400000600bd */
[----:B01----:R-:W-:Y:S01]  /*3fe0*/  ENDCOLLECTIVE ;  /* 0x000000000000791b */ /* 0x003fe20003800000 */
.L_x_657:
[----:B------:R-:W-:Y:S01]  /*3ff0*/  HFMA2.MMA R188, -RZ, RZ, 0, 4.76837158203125e-07 ;  /* 0x00000008ffbc7435 */ /* 0x000fe200000001ff */
[----:B------:R-:W-:-:S05]  /*4000*/  MOV R11, R186 ;  /* 0x000000ba000b7202 */ /* 0x000fca0000000f00 */
[----:B------:R-:W-:-:S05]  /*4010*/  FADD.FTZ R11, R8, R11 ;  /* 0x0000000b080b7221 */ /* 0x000fca0000010000 */
[----:B------:R-:W-:-:S07]  /*4020*/  MOV R187, R11 ;  /* 0x0000000b00bb7202 */ /* 0x000fce0000000f00 */
[----:B------:R-:W-:Y:S05]  /*4030*/  WARPSYNC.COLLECTIVE R184, `(.L_x_658) ;  /* 0x00000000b8087348 */ /* 0x000fea0003c00000 */
[----:B------:R0:W1:Y:S02]  /*4040*/  SHFL.BFLY P3, R186, R187, R188, R189 ;  /* 0x0c0000bcbbba7389 */ /* 0x00006400000600bd */
[----:B01----:R-:W-:Y:S01]  /*4050*/  ENDCOLLECTIVE ;  /* 0x000000000000791b */ /* 0x003fe20003800000 */
.L_x_658:
[----:B------:R-:W-:Y:S01]  /*4060*/  HFMA2.MMA R188, -RZ, RZ, 0, 9.5367431640625e-07 ;  /* 0x00000010ffbc7435 */ /* 0x000fe200000001ff */
[----:B------:R-:W-:-:S05]  /*4070*/  MOV R10, R186 ;  /* 0x000000ba000a7202 */ /* 0x000fca0000000f00 */
[----:B------:R-:W-:-:S05]  /*4080*/  FADD.FTZ R10, R11, R10 ;  /* 0x0000000a0b0a7221 */ /* 0x000fca0000010000 */
[----:B------:R-:W-:-:S07]  /*4090*/  MOV R187, R10 ;  /* 0x0000000a00bb7202 */ /* 0x000fce0000000f00 */
[----:B------:R-:W-:Y:S05]  /*40a0*/  WARPSYNC.COLLECTIVE R184, `(.L_x_659) ;  /* 0x00000000b8087348 */ /* 0x000fea0003c00000 */
[----:B------:R0:W1:Y:S02]  /*40b0*/  SHFL.BFLY P3, R186, R187, R188, R189 ;  /* 0x0c0000bcbbba7389 */ /* 0x00006400000600bd */
[----:B01----:R-:W-:Y:S01]  /*40c0*/  ENDCOLLECTIVE ;  /* 0x000000000000791b */ /* 0x003fe20003800000 */
.L_x_659:
[----:B------:R-:W-:Y:S01]  /*40d0*/  MOV R185, R186 ;  /* 0x000000ba00b97202 */ /* 0x000fe20000000f00 */
[----:B------:R-:W-:Y:S06]  /*40e0*/  BRA `(.L_x_660) ;  /* 0xffffffe800d47947 */ /* 0x000fec000383ffff */
.L_x_661:
        /* <DEDUP_REMOVED lines=9> */
.L_x_37371:


//--------------------- .text._ZN10layer_norm13ln_fwd_kernelINS_13Kernel_traitsI13__nv_bfloat16S2_S2_S2_fjLj1280ELj1ELj4ELj1ELj16ENS_18Kernel_traits_baseILj1280ES2_S2_S2_S2_fjLj128EEEEELb0ELb1ELb1ELb0EEEvNS_9FwdParamsE --------------------------
	.section	.text._ZN10layer_norm13ln_fwd_kernelINS_13Kernel_traitsI13__nv_bfloat16S2_S2_S2_fjLj1280ELj1ELj4ELj1ELj16ENS_18Kernel_traits_baseILj1280ES2_S2_S2_S2_fjLj128EEEEELb0ELb1ELb1ELb0EEEvNS_9FwdParamsE,"ax",@progbits
	.align	128
        .global         _ZN10layer_norm13ln_fwd_kernelINS_13Kernel_traitsI13__nv_bfloat16S2_S2_S2_fjLj1280ELj1ELj4ELj1ELj16ENS_18Kernel_traits_baseILj1280ES2_S2_S2_S2_fjLj128EEEEELb0ELb1ELb1ELb0EEEvNS_9FwdParamsE
        .type           _ZN10layer_norm13ln_fwd_kernelINS_13Kernel_traitsI13__nv_bfloat16S2_S2_S2_fjLj1280ELj1ELj4ELj1ELj16ENS_18Kernel_traits_baseILj1280ES2_S2_S2_S2_fjLj128EEEEELb0ELb1ELb1ELb0EEEvNS_9FwdParamsE,@function
        .size           _ZN10layer_norm13ln_fwd_kernelINS_13Kernel_traitsI13__nv_bfloat16S2_S2_S2_fjLj1280ELj1ELj4ELj1ELj16ENS_18Kernel_traits_baseILj1280ES2_S2_S2_S2_fjLj128EEEEELb0ELb1ELb1ELb0EEEvNS_9FwdParamsE,(.L_x_37372 - _ZN10layer_norm13ln_fwd_kernelINS_13Kernel_traitsI13__nv_bfloat16S2_S2_S2_fjLj1280ELj1ELj4ELj1ELj16ENS_18Kernel_traits_baseILj1280ES2_S2_S2_S2_fjLj128EEEEELb0ELb1ELb1ELb0EEEvNS_9FwdParamsE)
        .other          _ZN10layer_norm13ln_fwd_kernelINS_13Kernel_traitsI13__nv_bfloat16S2_S2_S2_fjLj1280ELj1ELj4ELj1ELj16ENS_18Kernel_traits_baseILj1280ES2_S2_S2_S2_fjLj128EEEEELb0ELb1ELb1ELb0EEEvNS_9FwdParamsE,@"STO_CUDA_ENTRY STV_DEFAULT"
_ZN10layer_norm13ln_fwd_kernelINS_13Kernel_traitsI13__nv_bfloat16S2_S2_S2_fjLj1280ELj1ELj4ELj1ELj16ENS_18Kernel_traits_baseILj1280ES2_S2_S2_S2_fjLj128EEEEELb0ELb1ELb1ELb0EEEvNS_9FwdParamsE:
.text._ZN10layer_norm13ln_fwd_kernelINS_13Kernel_traitsI13__nv_bfloat16S2_S2_S2_fjLj1280ELj1ELj4ELj1ELj16ENS_18Kernel_traits_baseILj1280ES2_S2_S2_S2_fjLj128EEEEELb0ELb1ELb1ELb0EEEvNS_9FwdParamsE:
        /* <DEDUP_REMOVED lines=9> */
[----:B------:R-:W-:-:S04]  /*0090*/  LOP3.LUT R57, R58, 0x1f, RZ, 0x3c, !PT ;  /* 0x0000001f3a397812 */ /* 0x000fc800078e3cff */
[----:B------:R-:W-:Y:S02]  /*00a0*/  LEA.HI.SX32 R57, R0, R57, 0x1d ;  /* 0x0000003900397211 */ /* 0x000fe400078feaff */
[----:B------:R-:W-:Y:S02]  /*00b0*/  SHF.R.U32.HI R0, RZ, 0x5, R59 ;  /* 0x00000005ff007819 */ /* 0x000fe4000001163b */
[C---:B------:R-:W-:Y:S02]  /*00c0*/  LOP3.LUT P0, RZ, R57.reuse, 0xffffffe0, RZ, 0xc0, !PT ;  /* 0xffffffe039ff7812 */ /* 0x040fe4000780c0ff */
[C---:B------:R-:W-:Y:S02]  /*00d0*/  ISETP.GE.U32.AND P6, PT, R57.reuse, 0x40, PT ;  /* 0x000000403900780c */ /* 0x040fe40003fc6070 */
[C---:B------:R-:W-:Y:S02]  /*00e0*/  ISETP.GE.U32.AND P5, PT, R57.reuse, 0x60, PT ;  /* 0x000000603900780c */ /* 0x040fe40003fa6070 */
[----:B------:R-:W-:-:S02]  /*00f0*/  ISETP.GE.U32.AND P4, PT, R57, 0x80, PT ;  /* 0x000000803900780c */ /* 0x000fc40003f86070 */
[----:B------:R-:W-:Y:S02]  /*0100*/  ISETP.GE.U32.AND P3, PT, R57, 0xa0, PT ;  /* 0x000000a03900780c */ /* 0x000fe40003f66070 */
[----:B--2---:R-:W-:Y:S02]  /*0110*/  LEA R128, R5, R0, 0x2 ;  /* 0x0000000005807211 */ /* 0x004fe400078e10ff */
[----:B------:R-:W-:Y:S02]  /*0120*/  P2R R4, PR, RZ, 0x40 ;  /* 0x00000040ff047803 */ /* 0x000fe40000000000 */
[----:B------:R-:W-:Y:S02]  /*0130*/  P2R R3, PR, RZ, 0x20 ;  /* 0x00000020ff037803 */ /* 0x000fe40000000000 */
[----:B------:R-:W-:Y:S02]  /*0140*/  P2R R2, PR, RZ, 0x10 ;  /* 0x00000010ff027803 */ /* 0x000fe40000000000 */
[----:B------:R-:W-:-:S02]  /*0150*/  P2R R0, PR, RZ, 0x8 ;  /* 0x00000008ff007803 */ /* 0x000fc40000000000 */
[----:B------:R-:W-:Y:S01]  /*0160*/  MOV R5, R58 ;  /* 0x0000003a00057202 */ /* 0x000fe20000000f00 */
        /* <DEDUP_REMOVED lines=25> */
.L_x_663:
[----:B------:R-:W-:Y:S05]  /*0300*/  BSYNC B0 ;  /* 0x0000000000007941 */ /* 0x000fea0003800000 */
.L_x_662:
        /* <DEDUP_REMOVED lines=26> */
.L_x_665:
[----:B------:R-:W-:Y:S05]  /*04b0*/  BSYNC B0 ;  /* 0x0000000000007941 */ /* 0x000fea0003800000 */
.L_x_664:
        /* <DEDUP_REMOVED lines=26> */
.L_x_667:
[----:B------:R-:W-:Y:S05]  /*0660*/  BSYNC B0 ;  /* 0x0000000000007941 */ /* 0x000fea0003800000 */
.L_x_666:
        /* <DEDUP_REMOVED lines=15> */
[----:B------:R-:W-:Y:S01]  /*0760*/  VIADD R5, R5, 0x20 ;  /* 0x0000002005057836 */ /* 0x000fe20000000000 */
        /* <DEDUP_REMOVED lines=10> */
.L_x_669:
[----:B------:R-:W-:Y:S05]  /*0810*/  BSYNC B0 ;  /* 0x0000000000007941 */ /* 0x000fea0003800000 */
.L_x_668:
        /* <DEDUP_REMOVED lines=11> */
[----:B------:R-:W-:Y:S01]  /*08d0*/  LEA.HI.X R85, R5, UR9, RZ, 0x4, P2 ;  /* 0x0000000905557c11 */ /* 0x000fe200090f24ff */
        /* <DEDUP_REMOVED lines=13> */
.L_x_671:
[----:B------:R-:W-:Y:S05]  /*09b0*/  BSYNC B0 ;  /* 0x0000000000007941 */ /* 0x000fea0003800000 */
.L_x_670:
[----:B------:R-:W-:Y:S02]  /*09c0*/  ULDC UR6, c[0x0][0x214] ;  /* 0x0000850000067ab9 */ /* 0x000fe40000000800 */
[----:B------:R-:W-:-:S13]  /*09d0*/  ISETP.GE.AND P1, PT, R128, UR6, PT ;  /* 0x0000000680007c0c */ /* 0x000fda000bf26270 */
[----:B------:R-:W-:Y:S05]  /*09e0*/  @P1 EXIT ;  /* 0x000000000000194d */ /* 0x000fea0003800000 */
[----:B------:R-:W-:Y:S01]  /*09f0*/  SHF.L.U32 R45, R35, 0x10, RZ ;  /* 0x00000010232d7819 */ /* 0x000fe200000006ff */
[----:B-----5:R-:W-:Y:S01]  /*0a00*/  IMAD.U32 R7, R69, 0x10000, RZ ;  /* 0x0001000045077824 */ /* 0x020fe200078e00ff */
[----:B------:R-:W-:Y:S01]  /*0a10*/  SHF.L.U32 R35, R16, 0x10, RZ ;  /* 0x0000001010237819 */ /* 0x000fe200000006ff */
[----:B------:R-:W-:Y:S01]  /*0a20*/  IMAD.U32 R42, R38, 0x10000, RZ ;  /* 0x00010000262a7824 */ /* 0x000fe200078e00ff */
[----:B------:R-:W-:Y:S01]  /*0a30*/  SHF.L.U32 R46, R34, 0x10, RZ ;  /* 0x00000010222e7819 */ /* 0x000fe200000006ff */
[----:B------:R-:W-:Y:S01]  /*0a40*/  ULDC.U8 UR6, c[0x0][0x2a0] ;  /* 0x0000a80000067ab9 */ /* 0x000fe20000000000 */
[C---:B------:R-:W-:Y:S01]  /*0a50*/  PRMT R129, R8.reuse, 0x7632, R129 ;  /* 0x0000763208817816 */ /* 0x040fe20000000081 */
[----:B------:R-:W-:Y:S01]  /*0a60*/  IMAD.U32 R47, R33, 0x10000, RZ ;  /* 0x00010000212f7824 */ /* 0x000fe200078e00ff */
[----:B------:R-:W-:Y:S01]  /*0a70*/  SHF.L.U32 R16, R8, 0x10, RZ ;  /* 0x0000001008107819 */ /* 0x000fe200000006ff */
[----:B------:R-:W-:Y:S01]  /*0a80*/  IMAD.U32 R52, R28, 0x10000, RZ ;  /* 0x000100001c347824 */ /* 0x000fe200078e00ff */
[----:B------:R-:W-:Y:S01]  /*0a90*/  SHF.L.U32 R34, R19, 0x10, RZ ;  /* 0x0000001013227819 */ /* 0x000fe200000006ff */
[----:B------:R-:W-:Y:S01]  /*0aa0*/  IMAD.U32 R28, R77, 0x10000, RZ ;  /* 0x000100004d1c7824 */ /* 0x000fe200078e00ff */
[C---:B------:R-:W-:Y:S01]  /*0ab0*/  PRMT R137, R68.reuse, 0x7632, R137 ;  /* 0x0000763244897816 */ /* 0x040fe20000000089 */
[----:B------:R-:W-:Y:S01]  /*0ac0*/  IMAD.U32 R105, R105, 0x10000, RZ ;  /* 0x0001000069697824 */ /* 0x000fe200078e00ff */
[----:B------:R-:W-:Y:S01]  /*0ad0*/  SHF.L.U32 R8, R68, 0x10, RZ ;  /* 0x0000001044087819 */ /* 0x000fe200000006ff */
[----:B------:R-:W-:Y:S01]  /*0ae0*/  IMAD.U32 R111, R111, 0x10000, RZ ;  /* 0x000100006f6f7824 */ /* 0x000fe200078e00ff */
[----:B------:R-:W-:Y:S01]  /*0af0*/  SHF.L.U32 R49, R31, 0x10, RZ ;  /* 0x000000101f317819 */ /* 0x000fe200000006ff */
[----:B------:R-:W-:Y:S01]  /*0b00*/  IMAD.U32 R31, R20, 0x10000, RZ ;  /* 0x00010000141f7824 */ /* 0x000fe200078e00ff */
[----:B------:R-:W-:Y:S01]  /*0b10*/  SHF.L.U32 R19, R13, 0x10, RZ ;  /* 0x000000100d137819 */ /* 0x000fe200000006ff */
[----:B------:R-:W-:Y:S01]  /*0b20*/  ULDC UR8, c[0x0][0x29c] ;  /* 0x0000a70000087ab9 */ /* 0x000fe20000000800 */
[----:B------:R-:W-:Y:S01]  /*0b30*/  PRMT R68, R69, 0x7632, R68 ;  /* 0x0000763245447816 */ /* 0x000fe20000000044 */
[----:B------:R-:W-:Y:S01]  /*0b40*/  ULDC UR9, c[0x0][0x2d8] ;  /* 0x0000b60000097ab9 */ /* 0x000fe20000000800 */
[----:B------:R-:W-:-:S02]  /*0b50*/  PRMT R132, R11, 0x7632, R132 ;  /* 0x000076320b847816 */ /* 0x000fc40000000084 */
[----:B------:R-:W-:Y:S02]  /*0b60*/  SHF.L.U32 R13, R11, 0x10, RZ ;  /* 0x000000100b0d7819 */ /* 0x000fe400000006ff */
[C---:B------:R-:W-:Y:S02]  /*0b70*/  PRMT R69, R70.reuse, 0x7632, R69 ;  /* 0x0000763246457816 */ /* 0x040fe40000000045 */
[----:B------:R-:W-:Y:S02]  /*0b80*/  SHF.L.U32 R6, R70, 0x10, RZ ;  /* 0x0000001046067819 */ /* 0x000fe400000006ff */
[----:B------:R-:W-:Y:S02]  /*0b90*/  SHF.L.U32 R50, R30, 0x10, RZ ;  /* 0x000000101e327819 */ /* 0x000fe400000006ff */
[----:B------:R-:W-:Y:S02]  /*0ba0*/  SHF.L.U32 R48, R32, 0x10, RZ ;  /* 0x0000001020307819 */ /* 0x000fe400000006ff */
[----:B------:R-:W-:-:S02]  /*0bb0*/  SHF.L.U32 R40, R84, 0x10, RZ ;  /* 0x0000001054287819 */ /* 0x000fc400000006ff */
[----:B------:R-:W-:Y:S01]  /*0bc0*/  SHF.L.U32 R20, R12, 0x10, RZ ;  /* 0x000000100c147819 */ /* 0x000fe200000006ff */
[----:B------:R-:W-:Y:S01]  /*0bd0*/  IMAD.U32 R12, R72, 0x10000, RZ ;  /* 0x00010000480c7824 */ /* 0x000fe200078e00ff */
[C---:B------:R-:W-:Y:S02]  /*0be0*/  PRMT R134, R73.reuse, 0x7632, R134 ;  /* 0x0000763249867816 */ /* 0x040fe40000000086 */
[----:B------:R-:W-:Y:S02]  /*0bf0*/  SHF.L.U32 R11, R73, 0x10, RZ ;  /* 0x00000010490b7819 */ /* 0x000fe400000006ff */
[C---:B------:R-:W-:Y:S02]  /*0c00*/  PRMT R70, R71.reuse, 0x7632, R70 ;  /* 0x0000763247467816 */ /* 0x040fe40000000046 */
[----:B------:R-:W-:Y:S02]  /*0c10*/  SHF.L.U32 R5, R71, 0x10, RZ ;  /* 0x0000001047057819 */ /* 0x000fe400000006ff */
[----:B------:R-:W-:-:S02]  /*0c20*/  SHF.L.U32 R51, R29, 0x10, RZ ;  /* 0x000000101d337819 */ /* 0x000fc400000006ff */
[----:B------:R-:W-:Y:S01]  /*0c30*/  SHF.L.U32 R43, R37, 0x10, RZ ;  /* 0x00000010252b7819 */ /* 0x000fe200000006ff */
[----:B------:R-:W-:Y:S01]  /*0c40*/  IMAD.U32 R37, R87, 0x10000, RZ ;  /* 0x0001000057257824 */ /* 0x000fe200078e00ff */
[----:B------:R-:W-:Y:S01]  /*0c50*/  SHF.L.U32 R41, R39, 0x10, RZ ;  /* 0x0000001027297819 */ /* 0x000fe200000006ff */
[----:B------:R-:W-:Y:S01]  /*0c60*/  IMAD.U32 R87, R93, 0x10000, RZ ;  /* 0x000100005d577824 */ /* 0x000fe200078e00ff */
[----:B------:R-:W-:Y:S01]  /*0c70*/  SHF.L.U32 R38, R86, 0x10, RZ ;  /* 0x0000001056267819 */ /* 0x000fe200000006ff */
[----:B------:R-:W-:Y:S01]  /*0c80*/  IMAD.U32 R93, R119, 0x10000, RZ ;  /* 0x00010000775d7824 */ /* 0x000fe200078e00ff */
[----:B------:R-:W-:Y:S02]  /*0c90*/  SHF.L.U32 R32, R21, 0x10, RZ ;  /* 0x0000001015207819 */ /* 0x000fe400000006ff */
[----:B------:R-:W-:Y:S02]  /*0ca0*/  SHF.L.U32 R30, R23, 0x10, RZ ;  /* 0x00000010171e7819 */ /* 0x000fe400000006ff */
[----:B------:R-:W-:-:S02]  /*0cb0*/  PRMT R130, R9, 0x7632, R130 ;  /* 0x0000763209827816 */ /* 0x000fc40000000082 */
[----:B------:R-:W-:Y:S02]  /*0cc0*/  PRMT R131, R10, 0x7632, R131 ;  /* 0x000076320a837816 */ /* 0x000fe40000000083 */
[----:B------:R-:W-:Y:S02]  /*0cd0*/  PRMT R133, R72, 0x7632, R133 ;  /* 0x0000763248857816 */ /* 0x000fe40000000085 */
[C---:B------:R-:W-:Y:S02]  /*0ce0*/  PRMT R71, R64.reuse, 0x7632, R71 ;  /* 0x0000763240477816 */ /* 0x040fe40000000047 */
[----:B------:R-:W-:Y:S02]  /*0cf0*/  SHF.L.U32 R73, R64, 0x10, RZ ;  /* 0x0000001040497819 */ /* 0x000fe400000006ff */
[----:B------:R-:W-:Y:S02]  /*0d00*/  SHF.L.U32 R84, R88, 0x10, RZ ;  /* 0x0000001058547819 */ /* 0x000fe400000006ff */
[----:B------:R-:W-:-:S02]  /*0d10*/  SHF.L.U32 R44, R36, 0x10, RZ ;  /* 0x00000010242c7819 */ /* 0x000fc400000006ff */
[----:B------:R-:W-:Y:S02]  /*0d20*/  SHF.L.U32 R39, R85, 0x10, RZ ;  /* 0x0000001055277819 */ /* 0x000fe400000006ff */
[----:B------:R-:W-:Y:S01]  /*0d30*/  SHF.L.U32 R29, R22, 0x10, RZ ;  /* 0x00000010161d7819 */ /* 0x000fe200000006ff */
[----:B------:R-:W-:Y:S01]  /*0d40*/  IMAD.U32 R22, R82, 0x10000, RZ ;  /* 0x0001000052167824 */ /* 0x000fe200078e00ff */
[----:B------:R-:W-:Y:S01]  /*0d50*/  SHF.L.U32 R23, R81, 0x10, RZ ;  /* 0x0000001051177819 */ /* 0x000fe200000006ff */
[----:B------:R-:W-:Y:S01]  /*0d60*/  IMAD.U32 R81, R91, 0x10000, RZ ;  /* 0x000100005b517824 */ /* 0x000fe200078e00ff */
[----:B------:R-:W-:Y:S02]  /*0d70*/  SHF.L.U32 R21, R83, 0x10, RZ ;  /* 0x0000001053157819 */ /* 0x000fe400000006ff */
[----:B------:R-:W-:Y:S02]  /*0d80*/  PRMT R135, R74, 0x7632, R135 ;  /* 0x000076324a877816 */ /* 0x000fe40000000087 */
[----:B------:R-:W-:-:S02]  /*0d90*/  PRMT R136, R75, 0x7632, R136 ;  /* 0x000076324b887816 */ /* 0x000fc40000000088 */
[C---:B------:R-:W-:Y:S02]  /*0da0*/  PRMT R64, R65.reuse, 0x7632, R64 ;  /* 0x0000763241407816 */ /* 0x040fe40000000040 */
[----:B------:R-:W-:Y:S02]  /*0db0*/  SHF.L.U32 R72, R65, 0x10, RZ ;  /* 0x0000001041487819 */ /* 0x000fe400000006ff */
[----:B------:R-:W-:Y:S02]  /*0dc0*/  PRMT R138, R66, 0x7632, R138 ;  /* 0x00007632428a7816 */ /* 0x000fe4000000008a */
[----:B------:R-:W-:Y:S02]  /*0dd0*/  SHF.L.U32 R86, R94, 0x10, RZ ;  /* 0x000000105e567819 */ /* 0x000fe400000006ff */
[----:B------:R-:W-:Y:S01]  /*0de0*/  SHF.L.U32 R88, R92, 0x10, RZ ;  /* 0x000000105c587819 */ /* 0x000fe200000006ff */
[----:B------:R-:W-:Y:S01]  /*0df0*/  IMAD.U32 R138, R138, 0x10000, RZ ;  /* 0x000100008a8a7824 */ /* 0x000fe200078e00ff */
[----:B------:R-:W-:-:S02]  /*0e00*/  SHF.L.U32 R56, R24, 0x10, RZ ;  /* 0x0000001018387819 */ /* 0x000fc400000006ff */
[----:B------:R-:W-:Y:S01]  /*0e10*/  SHF.L.U32 R36, R17, 0x10, RZ ;  /* 0x0000001011247819 */ /* 0x000fe200000006ff */
[----:B------:R-:W-:Y:S01]  /*0e20*/  IMAD.U32 R17, R15, 0x10000, RZ ;  /* 0x000100000f117824 */ /* 0x000fe200078e00ff */
[----:B------:R-:W-:Y:S02]  /*0e30*/  SHF.L.U32 R33, R18, 0x10, RZ ;  /* 0x0000001012217819 */ /* 0x000fe400000006ff */
        /* <DEDUP_REMOVED lines=9> */
[----:B------:R-:W-:Y:S01]  /*0ed0*/  ISETP.NE.AND P1, PT, RZ, UR6, PT ;  /* 0x00000006ff007c0c */ /* 0x000fe2000bf25270 */
[----:B------:R-:W-:Y:S01]  /*0ee0*/  ULDC.64 UR6, c[0x0][0x230] ;  /* 0x00008c0000067ab9 */ /* 0x000fe20000000a00 */
[----:B------:R-:W-:-:S02]  /*0ef0*/  SHF.L.U32 R24, R80, 0x10, RZ ;  /* 0x0000001050187819 */ /* 0x000fc400000006ff */
[----:B------:R-:W-:Y:S02]  /*0f00*/  SHF.L.U32 R18, R14, 0x10, RZ ;  /* 0x000000100e127819 */ /* 0x000fe400000006ff */
[----:B------:R-:W-:Y:S02]  /*0f10*/  SHF.L.U32 R82, R90, 0x10, RZ ;  /* 0x000000105a527819 */ /* 0x000fe400000006ff */
[----:B------:R-:W-:Y:S01]  /*0f20*/  SHF.L.U32 R89, R99, 0x10, RZ ;  /* 0x0000001063597819 */ /* 0x000fe200000006ff */
[----:B------:R-:W-:Y:S01]  /*0f30*/  IMAD.U32 R99, R125, 0x10000, RZ ;  /* 0x000100007d637824 */ /* 0x000fe200078e00ff */
        /* <DEDUP_REMOVED lines=10> */
[----:B------:R-:W-:Y:S02]  /*0fe0*/  MOV R80, R128 ;  /* 0x0000008000507202 */ /* 0x000fe40000000f00 */
        /* <DEDUP_REMOVED lines=38> */
[----:B------:R-:W-:-:S02]  /*1250*/  P2R R183, PR, RZ, 0x2 ;  /* 0x00000002ffb77803 */ /* 0x000fc40000000000 */
        /* <DEDUP_REMOVED lines=11> */
[----:B------:R-:W-:-:S07]  /*1310*/  SHF.L.U32 R141, R141, 0x10, RZ ;  /* 0x000000108d8d7819 */ /* 0x000fce00000006ff */
.L_x_813:
[----:B------:R-:W0:Y:S08]  /*1320*/  LDC.64 R68, c[0x0][0x280] ;  /* 0x0000a000ff447b82 */ /* 0x000e300000000a00 */
[----:B------:R-:W1:Y:S01]  /*1330*/  LDC R185, c[0x0][0x218] ;  /* 0x00008600ffb97b82 */ /* 0x000e620000000800 */
[----:B0-----:R-:W-:-:S07]  /*1340*/  IMAD.WIDE R70, R80, 0x4, R68 ;  /* 0x0000000450467825 */ /* 0x001fce00078e0244 */
[----:B------:R-:W0:Y:S01]  /*1350*/  LDC.64 R68, c[0x0][0x288] ;  /* 0x0000a200ff447b82 */ /* 0x000e220000000a00 */
[----:B------:R-:W2:Y:S01]  /*1360*/  LDG.E R188, desc[UR4][R70.64] ;  /* 0x0000000446bc7981 */ /* 0x000ea2000c1e1900 */
[----:B0-----:R-:W-:-:S05]  /*1370*/  IMAD.WIDE R68, R80, 0x4, R68 ;  /* 0x0000000450447825 */ /* 0x001fca00078e0244 */
[----:B------:R0:W5:Y:S01]  /*1380*/  LDG.E R184, desc[UR4][R68.64] ;  /* 0x0000000444b87981 */ /* 0x000162000c1e1900 */
[----:B-1----:R-:W-:Y:S01]  /*1390*/  IMAD R132, R80, R185, RZ ;  /* 0x000000b950847224 */ /* 0x002fe200078e02ff */
[----:B------:R-:W-:Y:S01]  /*13a0*/  HFMA2.MMA R189, -RZ, RZ, 0, 0 ;  /* 0x00000000ffbd7435 */ /* 0x000fe200000001ff */
[----:B------:R-:W-:Y:S03]  /*13b0*/  BSSY B0, `(.L_x_672) ;  /* 0x000008b000007945 */ /* 0x000fe60003800000 */
[----:B------:R-:W-:-:S04]  /*13c0*/  SHF.R.S32.HI R133, RZ, 0x1f, R132 ;  /* 0x0000001fff857819 */ /* 0x000fc80000011484 */
[----:B------:R-:W-:Y:S02]  /*13d0*/  LEA.HI R133, R133, R132, RZ, 0x3 ;  /* 0x0000008485857211 */ /* 0x000fe400078f18ff */
[----:B--2---:R-:W-:-:S13]  /*13e0*/  ISETP.GE.AND P1, PT, R188, 0x1, PT ;  /* 0x00000001bc00780c */ /* 0x004fda0003f26270 */
[----:B------:R-:W-:-:S04]  /*13f0*/  @P1 VIADD R186, R188, 0xffffffff ;  /* 0xffffffffbcba1836 */ /* 0x000fc80000000000 */
        /* <DEDUP_REMOVED lines=23> */
.L_x_675:
[----:B-----5:R-:W-:-:S05]  /*1570*/  SHF.L.U32 R68, R60, 0x10, RZ ;  /* 0x000000103c447819 */ /* 0x020fca00000006ff */
[----:B------:R-:W-:Y:S01]  /*1580*/  FMUL.FTZ R143, R68, UR8 ;  /* 0x00000008448f7c20 */ /* 0x000fe20008410000 */
[----:B------:R-:W-:-:S03]  /*1590*/  @P2 SHF.L.U32 R68, R64, 0x10, RZ ;  /* 0x0000001040442819 */ /* 0x000fc600000006ff */
[----:B------:R-:W-:-:S04]  /*15a0*/  FMUL.FTZ R143, R56, R143 ;  /* 0x0000008f388f7220 */ /* 0x000fc80000410000 */
[----:B------:R-:W-:-:S07]  /*15b0*/  @P2 FADD.FTZ R143, R68, R143 ;  /* 0x0000008f448f2221 */ /* 0x000fce0000010000 */
.L_x_676:
[----:B------:R-:W-:Y:S05]  /*15c0*/  BSYNC B1 ;  /* 0x0000000000017941 */ /* 0x000fea0003800000 */
.L_x_674:
[----:B------:R-:W-:Y:S04]  /*15d0*/  BSSY B1, `(.L_x_677) ;  /* 0x000000e000017945 */ /* 0x000fe80003800000 */
[----:B------:R-:W-:Y:S05]  /*15e0*/  @P3 BRA `(.L_x_678) ;  /* 0x0000000000143947 */ /* 0x000fea0003800000 */
[----:B------:R-:W-:Y:S01]  /*15f0*/  IMAD.MOV.U32 R144, RZ, RZ, RZ ;  /* 0x000000ffff907224 */ /* 0x000fe200078e00ff */
[----:B------:R-:W-:Y:S06]  /*1600*/  @!P2 BRA `(.L_x_679) ;  /* 0x000000000028a947 */ /* 0x000fec0003800000 */
[----:B-----5:R-:W-:-:S04]  /*1610*/  PRMT R144, R64, 0x7632, R144 ;  /* 0x0000763240907816 */ /* 0x020fc80000000090 */
[----:B------:R-:W-:Y:S01]  /*1620*/  SHF.L.U32 R144, R144, 0x10, RZ ;  /* 0x0000001090907819 */ /* 0x000fe200000006ff */
[----:B------:R-:W-:Y:S06]  /*1630*/  BRA `(.L_x_679) ;  /* 0x00000000001c7947 */ /* 0x000fec0003800000 */
.L_x_678:
[----:B-----5:R-:W-:Y:S02]  /*1640*/  PRMT R68, R60, 0x7632, R68 ;  /* 0x000076323c447816 */ /* 0x020fe40000000044 */
[----:B------:R-:W-:Y:S02]  /*1650*/  @P2 PRMT R69, R64, 0x7632, R69 ;  /* 0x0000763240452816 */ /* 0x000fe40000000045 */
[----:B------:R-:W-:Y:S02]  /*1660*/  SHF.L.U32 R68, R68, 0x10, RZ ;  /* 0x0000001044447819 */ /* 0x000fe400000006ff */
[----:B------:R-:W-:-:S03]  /*1670*/  @P2 SHF.L.U32 R69, R69, 0x10, RZ ;  /* 0x0000001045452819 */ /* 0x000fc600000006ff */
[----:B------:R-:W-:-:S04]  /*1680*/  FMUL.FTZ R68, R68, UR8 ;  /* 0x0000000844447c20 */ /* 0x000fc80008410000 */
[----:B------:R-:W-:-:S04]  /*1690*/  FMUL.FTZ R144, R81, R68 ;  /* 0x0000004451907220 */ /* 0x000fc80000410000 */
[----:B------:R-:W-:-:S07]  /*16a0*/  @P2 FADD.FTZ R144, R69, R144 ;  /* 0x0000009045902221 */ /* 0x000fce0000010000 */
.L_x_679:
[----:B------:R-:W-:Y:S05]  /*16b0*/  BSYNC B1 ;  /* 0x0000000000017941 */ /* 0x000fea0003800000 */
.L_x_677:
[----:B------:R-:W-:Y:S04]  /*16c0*/  BSSY B1, `(.L_x_680) ;  /* 0x000000b000017945 */ /* 0x000fe80003800000 */
[----:B------:R-:W-:Y:S05]  /*16d0*/  @P3 BRA `(.L_x_681) ;  /* 0x0000000000103947 */ /* 0x000fea0003800000 */
[----:B------:R-:W-:Y:S01]  /*16e0*/  HFMA2.MMA R145, -RZ, RZ, 0, 0 ;  /* 0x00000000ff917435 */ /* 0x000fe200000001ff */
[----:B------:R-:W-:Y:S10]  /*16f0*/  @!P2 BRA `(.L_x_682) ;  /* 0x00000000001ca947 */ /* 0x000ff40003800000 */
[----:B-----5:R-:W-:Y:S01]  /*1700*/  SHF.L.U32 R145, R65, 0x10, RZ ;  /* 0x0000001041917819 */ /* 0x020fe200000006ff */
[----:B------:R-:W-:Y:S06]  /*1710*/  BRA `(.L_x_682) ;  /* 0x0000000000147947 */ /* 0x000fec0003800000 */
.L_x_681:
[----:B-----5:R-:W-:Y:S01]  /*1720*/  IMAD.U32 R68, R61, 0x10000, RZ ;  /* 0x000100003d447824 */ /* 0x020fe200078e00ff */
[----:B------:R-:W-:-:S03]  /*1730*/  @P2 SHF.L.U32 R70, R65, 0x10, RZ ;  /* 0x0000001041462819 */ /* 0x000fc600000006ff */
[----:B------:R-:W-:-:S04]  /*1740*/  FMUL.FTZ R68, R68, UR8 ;  /* 0x0000000844447c20 */ /* 0x000fc80008410000 */
[----:B------:R-:W-:-:S04]  /*1750*/  FMUL.FTZ R145, R55, R68 ;  /* 0x0000004437917220 */ /* 0x000fc80000410000 */
[----:B------:R-:W-:-:S07]  /*1760*/  @P2 FADD.FTZ R145, R70, R145 ;  /* 0x0000009146912221 */ /* 0x000fce0000010000 */
.L_x_682:
[----:B------:R-:W-:Y:S05]  /*1770*/  BSYNC B1 ;  /* 0x0000000000017941 */ /* 0x000fea0003800000 */
.L_x_680:
[----:B------:R-:W-:Y:S04]  /*1780*/  BSSY B1, `(.L_x_683) ;  /* 0x000000e000017945 */ /* 0x000fe80003800000 */
[----:B------:R-:W-:Y:S05]  /*1790*/  @P3 BRA `(.L_x_684) ;  /* 0x0000000000143947 */ /* 0x000fea0003800000 */
[----:B------:R-:W-:Y:S01]  /*17a0*/  MOV R146, RZ ;  /* 0x000000ff00927202 */ /* 0x000fe20000000f00 */
[----:B------:R-:W-:Y:S06]  /*17b0*/  @!P2 BRA `(.L_x_685) ;  /* 0x000000000028a947 */ /* 0x000fec0003800000 */
[----:B-----5:R-:W-:-:S04]  /*17c0*/  PRMT R146, R65, 0x7632, R146 ;  /* 0x0000763241927816 */ /* 0x020fc80000000092 */
[----:B------:R-:W-:Y:S01]  /*17d0*/  SHF.L.U32 R146, R146, 0x10, RZ ;  /* 0x0000001092927819 */ /* 0x000fe200000006ff */
[----:B------:R-:W-:Y:S06]  /*17e0*/  BRA `(.L_x_685) ;  /* 0x00000000001c7947 */ /* 0x000fec0003800000 */
.L_x_684:
[----:B-----5:R-:W-:Y:S02]  /*17f0*/  PRMT R68, R61, 0x7632, R68 ;  /* 0x000076323d447816 */ /* 0x020fe40000000044 */
[----:B------:R-:W-:Y:S02]  /*1800*/  @P2 PRMT R70, R65, 0x7632, R70 ;  /* 0x0000763241462816 */ /* 0x000fe40000000046 */
[----:B------:R-:W-:Y:S02]  /*1810*/  SHF.L.U32 R68, R68, 0x10, RZ ;  /* 0x0000001044447819 */ /* 0x000fe400000006ff */
[----:B------:R-:W-:-:S03]  /*1820*/  @P2 SHF.L.U32 R71, R70, 0x10, RZ ;  /* 0x0000001046472819 */ /* 0x000fc600000006ff */
[----:B------:R-:W-:-:S04]  /*1830*/  FMUL.FTZ R69, R68, UR8 ;  /* 0x0000000844457c20 */ /* 0x000fc80008410000 */
[----:B------:R-:W-:-:S04]  /*1840*/  FMUL.FTZ R146, R82, R69 ;  /* 0x0000004552927220 */ /* 0x000fc80000410000 */
[----:B------:R-:W-:-:S07]  /*1850*/  @P2 FADD.FTZ R146, R71, R146 ;  /* 0x0000009247922221 */ /* 0x000fce0000010000 */
.L_x_685:
[----:B------:R-:W-:Y:S05]  /*1860*/  BSYNC B1 ;  /* 0x0000000000017941 */ /* 0x000fea0003800000 */
.L_x_683:
[----:B------:R-:W-:Y:S04]  /*1870*/  BSSY B1, `(.L_x_686) ;  /* 0x000000b000017945 */ /* 0x000fe80003800000 */
[----:B------:R-:W-:Y:S05]  /*1880*/  @P3 BRA `(.L_x_687) ;  /* 0x0000000000103947 */ /* 0x000fea0003800000 */
[----:B------:R-:W-:Y:S01]  /*1890*/  IMAD.MOV.U32 R147, RZ, RZ, RZ ;  /* 0x000000ffff937224 */ /* 0x000fe200078e00ff */
[----:B------:R-:W-:Y:S06]  /*18a0*/  @!P2 BRA `(.L_x_688) ;  /* 0x00000000001ca947 */ /* 0x000fec0003800000 */
[----:B-----5:R-:W-:Y:S01]  /*18b0*/  SHF.L.U32 R147, R66, 0x10, RZ ;  /* 0x0000001042937819 */ /* 0x020fe200000006ff */
[----:B------:R-:W-:Y:S06]  /*18c0*/  BRA `(.L_x_688) ;  /* 0x0000000000147947 */ /* 0x000fec0003800000 */
.L_x_687:
[----:B-----5:R-:W-:-:S05]  /*18d0*/  SHF.L.U32 R68, R62, 0x10, RZ ;  /* 0x000000103e447819 */ /* 0x020fca00000006ff */
[----:B------:R-:W-:Y:S01]  /*18e0*/  FMUL.FTZ R147, R68, UR8 ;  /* 0x0000000844937c20 */ /* 0x000fe20008410000 */
[----:B------:R-:W-:-:S03]  /*18f0*/  @P2 SHF.L.U32 R68, R66, 0x10, RZ ;  /* 0x0000001042442819 */ /* 0x000fc600000006ff */
[----:B------:R-:W-:-:S04]  /*1900*/  FMUL.FTZ R147, R54, R147 ;  /* 0x0000009336937220 */ /* 0x000fc80000410000 */
[----:B------:R-:W-:-:S07]  /*1910*/  @P2 FADD.FTZ R147, R68, R147 ;  /* 0x0000009344932221 */ /* 0x000fce0000010000 */
.L_x_688:
[----:B------:R-:W-:Y:S05]  /*1920*/  BSYNC B1 ;  /* 0x0000000000017941 */ /* 0x000fea0003800000 */
.L_x_686:
[----:B------:R-:W-:Y:S04]  /*1930*/  BSSY B1, `(.L_x_689) ;  /* 0x000000e000017945 */ /* 0x000fe80003800000 */
[----:B------:R-:W-:Y:S05]  /*1940*/  @P3 BRA `(.L_x_690) ;  /* 0x0000000000143947 */ /* 0x000fea0003800000 */
[----:B------:R-:W-:Y:S01]  /*1950*/  HFMA2.MMA R148, -RZ, RZ, 0, 0 ;  /* 0x00000000ff947435 */ /* 0x000fe200000001ff */
[----:B------:R-:W-:Y:S10]  /*1960*/  @!P2 BRA `(.L_x_691) ;  /* 0x000000000028a947 */ /* 0x000ff40003800000 */
[----:B-----5:R-:W-:-:S04]  /*1970*/  PRMT R148, R66, 0x7632, R148 ;  /* 0x0000763242947816 */ /* 0x020fc80000000094 */
[----:B------:R-:W-:Y:S01]  /*1980*/  SHF.L.U32 R148, R148, 0x10, RZ ;  /* 0x0000001094947819 */ /* 0x000fe200000006ff */
[----:B------:R-:W-:Y:S06]  /*1990*/  BRA `(.L_x_691) ;  /* 0x00000000001c7947 */ /* 0x000fec0003800000 */
.L_x_690:
[----:B-----5:R-:W-:Y:S02]  /*19a0*/  PRMT R68, R62, 0x7632, R68 ;  /* 0x000076323e447816 */ /* 0x020fe40000000044 */
[----:B------:R-:W-:-:S03]  /*19b0*/  @P2 PRMT R69, R66, 0x7632, R69 ;  /* 0x0000763242452816 */ /* 0x000fc60000000045 */
[----:B------:R-:W-:Y:S01]  /*19c0*/  IMAD.U32 R68, R68, 0x10000, RZ ;  /* 0x0001000044447824 */ /* 0x000fe200078e00ff */
[----:B------:R-:W-:-:S03]  /*19d0*/  @P2 SHF.L.U32 R69, R69, 0x10, RZ ;  /* 0x0000001045452819 */ /* 0x000fc600000006ff */
[----:B------:R-:W-:-:S04]  /*19e0*/  FMUL.FTZ R68, R68, UR8 ;  /* 0x0000000844447c20 */ /* 0x000fc80008410000 */
[----:B------:R-:W-:-:S04]  /*19f0*/  FMUL.FTZ R148, R83, R68 ;  /* 0x0000004453947220 */ /* 0x000fc80000410000 */
[----:B------:R-:W-:-:S07]  /*1a00*/  @P2 FADD.FTZ R148, R69, R148 ;  /* 0x0000009445942221 */ /* 0x000fce0000010000 */
.L_x_691:
[----:B------:R-:W-:Y:S05]  /*1a10*/  BSYNC B1 ;  /* 0x0000000000017941 */ /* 0x000fea0003800000 */
.L_x_689:
[----:B------:R-:W-:Y:S04]  /*1a20*/  BSSY B1, `(.L_x_692) ;  /* 0x000000b000017945 */ /* 0x000fe80003800000 */
[----:B------:R-:W-:Y:S05]  /*1a30*/  @P3 BRA `(.L_x_693) ;  /* 0x0000000000103947 */ /* 0x000fea0003800000 */
[----:B------:R-:W-:Y:S01]  /*1a40*/  MOV R149, RZ ;  /* 0x000000ff00957202 */ /* 0x000fe20000000f00 */
[----:B------:R-:W-:Y:S06]  /*1a50*/  @!P2 BRA `(.L_x_694) ;  /* 0x00000000001ca947 */ /* 0x000fec0003800000 */
[----:B-----5:R-:W-:Y:S01]  /*1a60*/  SHF.L.U32 R149, R67, 0x10, RZ ;  /* 0x0000001043957819 */ /* 0x020fe200000006ff */
[----:B------:R-:W-:Y:S06]  /*1a70*/  BRA `(.L_x_694) ;  /* 0x0000000000147947 */ /* 0x000fec0003800000 */
.L_x_693:
[----:B-----5:R-:W-:Y:S02]  /*1a80*/  SHF.L.U32 R68, R63, 0x10, RZ ;  /* 0x000000103f447819 */ /* 0x020fe400000006ff */
[----:B------:R-:W-:-:S03]  /*1a90*/  @P2 SHF.L.U32 R70, R67, 0x10, RZ ;  /* 0x0000001043462819 */ /* 0x000fc600000006ff */
[----:B------:R-:W-:-:S04]  /*1aa0*/  FMUL.FTZ R68, R68, UR8 ;  /* 0x0000000844447c20 */ /* 0x000fc80008410000 */
[----:B------:R-:W-:-:S04]  /*1ab0*/  FMUL.FTZ R149, R53, R68 ;  /* 0x0000004435957220 */ /* 0x000fc80000410000 */
[----:B------:R-:W-:-:S07]  /*1ac0*/  @P2 FADD.FTZ R149, R70, R149 ;  /* 0x0000009546952221 */ /* 0x000fce0000010000 */
.L_x_694:
[----:B------:R-:W-:Y:S05]  /*1ad0*/  BSYNC B1 ;  /* 0x0000000000017941 */ /* 0x000fea0003800000 */
.L_x_692:
[----:B------:R-:W-:Y:S04]  /*1ae0*/  BSSY B1, `(.L_x_695) ;  /* 0x000000e000017945 */ /* 0x000fe80003800000 */
[----:B------:R-:W-:Y:S05]  /*1af0*/  @P3 BRA `(.L_x_696) ;  /* 0x0000000000143947 */ /* 0x000fea0003800000 */
[----:B------:R-:W-:Y:S01]  /*1b00*/  IMAD.MOV.U32 R150, RZ, RZ, RZ ;  /* 0x000000ffff967224 */ /* 0x000fe200078e00ff */
[----:B------:R-:W-:Y:S06]  /*1b10*/  @!P2 BRA `(.L_x_697) ;  /* 0x000000000028a947 */ /* 0x000fec0003800000 */
[----:B-----5:R-:W-:-:S04]  /*1b20*/  PRMT R150, R67, 0x7632, R150 ;  /* 0x0000763243967816 */ /* 0x020fc80000000096 */
[----:B------:R-:W-:Y:S01]  /*1b30*/  SHF.L.U32 R150, R150, 0x10, RZ ;  /* 0x0000001096967819 */ /* 0x000fe200000006ff */
[----:B------:R-:W-:Y:S06]  /*1b40*/  BRA `(.L_x_697) ;  /* 0x00000000001c7947 */ /* 0x000fec0003800000 */
.L_x_696:
[----:B-----5:R-:W-:Y:S02]  /*1b50*/  PRMT R68, R63, 0x7632, R68 ;  /* 0x000076323f447816 */ /* 0x020fe40000000044 */
[----:B------:R-:W-:Y:S02]  /*1b60*/  @P2 PRMT R70, R67, 0x7632, R70 ;  /* 0x0000763243462816 */ /* 0x000fe40000000046 */
[----:B------:R-:W-:Y:S02]  /*1b70*/  SHF.L.U32 R68, R68, 0x10, RZ ;  /* 0x0000001044447819 */ /* 0x000fe400000006ff */
[----:B------:R-:W-:-:S03]  /*1b80*/  @P2 SHF.L.U32 R71, R70, 0x10, RZ ;  /* 0x0000001046472819 */ /* 0x000fc600000006ff */
[----:B------:R-:W-:-:S04]  /*1b90*/  FMUL.FTZ R69, R68, UR8 ;  /* 0x0000000844457c20 */ /* 0x000fc80008410000 */
[----:B------:R-:W-:-:S04]  /*1ba0*/  FMUL.FTZ R150, R84, R69 ;  /* 0x0000004554967220 */ /* 0x000fc80000410000 */
[----:B------:R-:W-:-:S07]  /*1bb0*/  @P2 FADD.FTZ R150, R71, R150 ;  /* 0x0000009647962221 */ /* 0x000fce0000010000 */
.L_x_697:
[----:B------:R-:W-:Y:S05]  /*1bc0*/  BSYNC B1 ;  /* 0x0000000000017941 */ /* 0x000fea0003800000 */
.L_x_695:
        /* <DEDUP_REMOVED lines=9> */
.L_x_673:
[----:B------:R-:W-:Y:S05]  /*1c60*/  BSYNC B0 ;  /* 0x0000000000007941 */ /* 0x000fea0003800000 */
.L_x_672:
        /* <DEDUP_REMOVED lines=18> */
.L_x_701:
[----:B-----5:R-:W-:-:S05]  /*1d90*/  SHF.L.U32 R68, R60, 0x10, RZ ;  /* 0x000000103c447819 */ /* 0x020fca00000006ff */
[----:B------:R-:W-:Y:S01]  /*1da0*/  FMUL.FTZ R151, R68, UR8 ;  /* 0x0000000844977c20 */ /* 0x000fe20008410000 */
[----:B------:R-:W-:-:S03]  /*1db0*/  @P2 SHF.L.U32 R68, R64, 0x10, RZ ;  /* 0x0000001040442819 */ /* 0x000fc600000006ff */
[----:B------:R-:W-:-:S04]  /*1dc0*/  FMUL.FTZ R151, R52, R151 ;  /* 0x0000009734977220 */ /* 0x000fc80000410000 */
[----:B------:R-:W-:-:S07]  /*1dd0*/  @P2 FADD.FTZ R151, R68, R151 ;  /* 0x0000009744972221 */ /* 0x000fce0000010000 */
.L_x_702:
[----:B------:R-:W-:Y:S05]  /*1de0*/  BSYNC B1 ;  /* 0x0000000000017941 */ /* 0x000fea0003800000 */
.L_x_700:
[----:B------:R-:W-:Y:S04]  /*1df0*/  BSSY B1, `(.L_x_703) ;  /* 0x000000e000017945 */ /* 0x000fe80003800000 */
[----:B------:R-:W-:Y:S05]  /*1e00*/  @P3 BRA `(.L_x_704) ;  /* 0x0000000000143947 */ /* 0x000fea0003800000 */
[----:B------:R-:W-:Y:S01]  /*1e10*/  HFMA2.MMA R152, -RZ, RZ, 0, 0 ;  /* 0x00000000ff987435 */ /* 0x000fe200000001ff */
[----:B------:R-:W-:Y:S10]  /*1e20*/  @!P2 BRA `(.L_x_705) ;  /* 0x000000000028a947 */ /* 0x000ff40003800000 */
[----:B-----5:R-:W-:-:S04]  /*1e30*/  PRMT R152, R64, 0x7632, R152 ;  /* 0x0000763240987816 */ /* 0x020fc80000000098 */
[----:B------:R-:W-:Y:S01]  /*1e40*/  SHF.L.U32 R152, R152, 0x10, RZ ;  /* 0x0000001098987819 */ /* 0x000fe200000006ff */
[----:B------:R-:W-:Y:S06]  /*1e50*/  BRA `(.L_x_705) ;  /* 0x00000000001c7947 */ /* 0x000fec0003800000 */
.L_x_704:
[----:B-----5:R-:W-:Y:S02]  /*1e60*/  PRMT R68, R60, 0x7632, R68 ;  /* 0x000076323c447816 */ /* 0x020fe40000000044 */
[----:B------:R-:W-:-:S03]  /*1e70*/  @P2 PRMT R69, R64, 0x7632, R69 ;  /* 0x0000763240452816 */ /* 0x000fc60000000045 */
[----:B------:R-:W-:Y:S01]  /*1e80*/  IMAD.U32 R68, R68, 0x10000, RZ ;  /* 0x0001000044447824 */ /* 0x000fe200078e00ff */
[----:B------:R-:W-:-:S03]  /*1e90*/  @P2 SHF.L.U32 R69, R69, 0x10, RZ ;  /* 0x0000001045452819 */ /* 0x000fc600000006ff */
[----:B------:R-:W-:-:S04]  /*1ea0*/  FMUL.FTZ R68, R68, UR8 ;  /* 0x0000000844447c20 */ /* 0x000fc80008410000 */
[----:B------:R-:W-:-:S04]  /*1eb0*/  FMUL.FTZ R152, R85, R68 ;  /* 0x0000004455987220 */ /* 0x000fc80000410000 */
[----:B------:R-:W-:-:S07]  /*1ec0*/  @P2 FADD.FTZ R152, R69, R152 ;  /* 0x0000009845982221 */ /* 0x000fce0000010000 */
.L_x_705:
[----:B------:R-:W-:Y:S05]  /*1ed0*/  BSYNC B1 ;  /* 0x0000000000017941 */ /* 0x000fea0003800000 */
.L_x_703:
[----:B------:R-:W-:Y:S04]  /*1ee0*/  BSSY B1, `(.L_x_706) ;  /* 0x000000b000017945 */ /* 0x000fe80003800000 */
[----:B------:R-:W-:Y:S05]  /*1ef0*/  @P3 BRA `(.L_x_707) ;  /* 0x0000000000103947 */ /* 0x000fea0003800000 */
[----:B------:R-:W-:Y:S01]  /*1f00*/  MOV R153, RZ ;  /* 0x000000ff00997202 */ /* 0x000fe20000000f00 */
[----:B------:R-:W-:Y:S06]  /*1f10*/  @!P2 BRA `(.L_x_708) ;  /* 0x00000000001ca947 */ /* 0x000fec0003800000 */
[----:B-----5:R-:W-:Y:S01]  /*1f20*/  SHF.L.U32 R153, R65, 0x10, RZ ;  /* 0x0000001041997819 */ /* 0x020fe200000006ff */
[----:B------:R-:W-:Y:S06]  /*1f30*/  BRA `(.L_x_708) ;  /* 0x0000000000147947 */ /* 0x000fec0003800000 */
.L_x_707:
[----:B-----5:R-:W-:Y:S02]  /*1f40*/  SHF.L.U32 R68, R61, 0x10, RZ ;  /* 0x000000103d447819 */ /* 0x020fe400000006ff */
[----:B------:R-:W-:-:S03]  /*1f50*/  @P2 SHF.L.U32 R70, R65, 0x10, RZ ;  /* 0x0000001041462819 */ /* 0x000fc600000006ff */
[----:B------:R-:W-:-:S04]  /*1f60*/  FMUL.FTZ R68, R68, UR8 ;  /* 0x0000000844447c20 */ /* 0x000fc80008410000 */
[----:B------:R-:W-:-:S04]  /*1f70*/  FMUL.FTZ R153, R51, R68 ;  /* 0x0000004433997220 */ /* 0x000fc80000410000 */
[----:B------:R-:W-:-:S07]  /*1f80*/  @P2 FADD.FTZ R153, R70, R153 ;  /* 0x0000009946992221 */ /* 0x000fce0000010000 */
.L_x_708:
[----:B------:R-:W-:Y:S05]  /*1f90*/  BSYNC B1 ;  /* 0x0000000000017941 */ /* 0x000fea0003800000 */
.L_x_706:
[----:B------:R-:W-:Y:S04]  /*1fa0*/  BSSY B1, `(.L_x_709) ;  /* 0x000000e000017945 */ /* 0x000fe80003800000 */
[----:B------:R-:W-:Y:S05]  /*1fb0*/  @P3 BRA `(.L_x_710) ;  /* 0x0000000000143947 */ /* 0x000fea0003800000 */
[----:B------:R-:W-:Y:S01]  /*1fc0*/  IMAD.MOV.U32 R154, RZ, RZ, RZ ;  /* 0x000000ffff9a7224 */ /* 0x000fe200078e00ff */
[----:B------:R-:W-:Y:S06]  /*1fd0*/  @!P2 BRA `(.L_x_711) ;  /* 0x000000000028a947 */ /* 0x000fec0003800000 */
[----:B-----5:R-:W-:-:S04]  /*1fe0*/  PRMT R154, R65, 0x7632, R154 ;  /* 0x00007632419a7816 */ /* 0x020fc8000000009a */
[----:B------:R-:W-:Y:S01]  /*1ff0*/  SHF.L.U32 R154, R154, 0x10, RZ ;  /* 0x000000109a9a7819 */ /* 0x000fe200000006ff */
[----:B------:R-:W-:Y:S06]  /*2000*/  BRA `(.L_x_711) ;  /* 0x00000000001c7947 */ /* 0x000fec0003800000 */
.L_x_710:
[----:B-----5:R-:W-:Y:S02]  /*2010*/  PRMT R68, R61, 0x7632, R68 ;  /* 0x000076323d447816 */ /* 0x020fe40000000044 */
[----:B------:R-:W-:Y:S02]  /*2020*/  @P2 PRMT R70, R65, 0x7632, R70 ;  /* 0x0000763241462816 */ /* 0x000fe40000000046 */
[----:B------:R-:W-:Y:S02]  /*2030*/  SHF.L.U32 R68, R68, 0x10, RZ ;  /* 0x0000001044447819 */ /* 0x000fe400000006ff */
[----:B------:R-:W-:-:S03]  /*2040*/  @P2 SHF.L.U32 R71, R70, 0x10, RZ ;  /* 0x0000001046472819 */ /* 0x000fc600000006ff */
[----:B------:R-:W-:-:S04]  /*2050*/  FMUL.FTZ R69, R68, UR8 ;  /* 0x0000000844457c20 */ /* 0x000fc80008410000 */
[----:B------:R-:W-:-:S04]  /*2060*/  FMUL.FTZ R154, R86, R69 ;  /* 0x00000045569a7220 */ /* 0x000fc80000410000 */
[----:B------:R-:W-:-:S07]  /*2070*/  @P2 FADD.FTZ R154, R71, R154 ;  /* 0x0000009a479a2221 */ /* 0x000fce0000010000 */
.L_x_711:
[----:B------:R-:W-:Y:S05]  /*2080*/  BSYNC B1 ;  /* 0x0000000000017941 */ /* 0x000fea0003800000 */
.L_x_709:
[----:B------:R-:W-:Y:S04]  /*2090*/  BSSY B1, `(.L_x_712) ;  /* 0x000000b000017945 */ /* 0x000fe80003800000 */
[----:B------:R-:W-:Y:S05]  /*20a0*/  @P3 BRA `(.L_x_713) ;  /* 0x0000000000103947 */ /* 0x000fea0003800000 */
[----:B------:R-:W-:Y:S01]  /*20b0*/  HFMA2.MMA R155, -RZ, RZ, 0, 0 ;  /* 0x00000000ff9b7435 */ /* 0x000fe200000001ff */
[----:B------:R-:W-:Y:S10]  /*20c0*/  @!P2 BRA `(.L_x_714) ;  /* 0x00000000001ca947 */ /* 0x000ff40003800000 */
[----:B-----5:R-:W-:Y:S01]  /*20d0*/  SHF.L.U32 R155, R66, 0x10, RZ ;  /* 0x00000010429b7819 */ /* 0x020fe200000006ff */
[----:B------:R-:W-:Y:S06]  /*20e0*/  BRA `(.L_x_714) ;  /* 0x0000000000147947 */ /* 0x000fec0003800000 */
.L_x_713:
[----:B-----5:R-:W-:-:S04]  /*20f0*/  IMAD.U32 R68, R62, 0x10000, RZ ;  /* 0x000100003e447824 */ /* 0x020fc800078e00ff */
[----:B------:R-:W-:Y:S01]  /*2100*/  FMUL.FTZ R155, R68, UR8 ;  /* 0x00000008449b7c20 */ /* 0x000fe20008410000 */
[----:B------:R-:W-:-:S03]  /*2110*/  @P2 SHF.L.U32 R68, R66, 0x10, RZ ;  /* 0x0000001042442819 */ /* 0x000fc600000006ff */
[----:B------:R-:W-:-:S04]  /*2120*/  FMUL.FTZ R155, R50, R155 ;  /* 0x0000009b329b7220 */ /* 0x000fc80000410000 */
[----:B------:R-:W-:-:S07]  /*2130*/  @P2 FADD.FTZ R155, R68, R155 ;  /* 0x0000009b449b2221 */ /* 0x000fce0000010000 */
.L_x_714:
[----:B------:R-:W-:Y:S05]  /*2140*/  BSYNC B1 ;  /* 0x0000000000017941 */ /* 0x000fea0003800000 */
.L_x_712:
[----:B------:R-:W-:Y:S04]  /*2150*/  BSSY B1, `(.L_x_715) ;  /* 0x000000e000017945 */ /* 0x000fe80003800000 */
[----:B------:R-:W-:Y:S05]  /*2160*/  @P3 BRA `(.L_x_716) ;  /* 0x0000000000143947 */ /* 0x000fea0003800000 */
[----:B------:R-:W-:Y:S01]  /*2170*/  MOV R156, RZ ;  /* 0x000000ff009c7202 */ /* 0x000fe20000000f00 */
[----:B------:R-:W-:Y:S06]  /*2180*/  @!P2 BRA `(.L_x_717) ;  /* 0x000000000028a947 */ /* 0x000fec0003800000 */
[----:B-----5:R-:W-:-:S04]  /*2190*/  PRMT R156, R66, 0x7632, R156 ;  /* 0x00007632429c7816 */ /* 0x020fc8000000009c */
[----:B------:R-:W-:Y:S01]  /*21a0*/  SHF.L.U32 R156, R156, 0x10, RZ ;  /* 0x000000109c9c7819 */ /* 0x000fe200000006ff */
[----:B------:R-:W-:Y:S06]  /*21b0*/  BRA `(.L_x_717) ;  /* 0x00000000001c7947 */ /* 0x000fec0003800000 */
.L_x_716:
[----:B-----5:R-:W-:Y:S02]  /*21c0*/  PRMT R68, R62, 0x7632, R68 ;  /* 0x000076323e447816 */ /* 0x020fe40000000044 */
[----:B------:R-:W-:Y:S02]  /*21d0*/  @P2 PRMT R69, R66, 0x7632, R69 ;  /* 0x0000763242452816 */ /* 0x000fe40000000045 */
[----:B------:R-:W-:Y:S02]  /*21e0*/  SHF.L.U32 R68, R68, 0x10, RZ ;  /* 0x0000001044447819 */ /* 0x000fe400000006ff */
[----:B------:R-:W-:-:S03]  /*21f0*/  @P2 SHF.L.U32 R69, R69, 0x10, RZ ;  /* 0x0000001045452819 */ /* 0x000fc600000006ff */
[----:B------:R-:W-:-:S04]  /*2200*/  FMUL.FTZ R68, R68, UR8 ;  /* 0x0000000844447c20 */ /* 0x000fc80008410000 */
[----:B------:R-:W-:-:S04]  /*2210*/  FMUL.FTZ R156, R87, R68 ;  /* 0x00000044579c7220 */ /* 0x000fc80000410000 */
[----:B------:R-:W-:-:S07]  /*2220*/  @P2 FADD.FTZ R156, R69, R156 ;  /* 0x0000009c459c2221 */ /* 0x000fce0000010000 */
.L_x_717:
[----:B------:R-:W-:Y:S05]  /*2230*/  BSYNC B1 ;  /* 0x0000000000017941 */ /* 0x000fea0003800000 */
.L_x_715:
[----:B------:R-:W-:Y:S04]  /*2240*/  BSSY B1, `(.L_x_718) ;  /* 0x000000b000017945 */ /* 0x000fe80003800000 */
[----:B------:R-:W-:Y:S05]  /*2250*/  @P3 BRA `(.L_x_719) ;  /* 0x0000000000103947 */ /* 0x000fea0003800000 */
[----:B------:R-:W-:Y:S01]  /*2260*/  IMAD.MOV.U32 R157, RZ, RZ, RZ ;  /* 0x000000ffff9d7224 */ /* 0x000fe200078e00ff */
[----:B------:R-:W-:Y:S06]  /*2270*/  @!P2 BRA `(.L_x_720) ;  /* 0x00000000001ca947 */ /* 0x000fec0003800000 */
[----:B-----5:R-:W-:Y:S01]  /*2280*/  SHF.L.U32 R157, R67, 0x10, RZ ;  /* 0x00000010439d7819 */ /* 0x020fe200000006ff */
[----:B------:R-:W-:Y:S06]  /*2290*/  BRA `(.L_x_720) ;  /* 0x0000000000147947 */ /* 0x000fec0003800000 */
.L_x_719:
[----:B-----5:R-:W-:Y:S02]  /*22a0*/  SHF.L.U32 R68, R63, 0x10, RZ ;  /* 0x000000103f447819 */ /* 0x020fe400000006ff */
[----:B------:R-:W-:-:S03]  /*22b0*/  @P2 SHF.L.U32 R70, R67, 0x10, RZ ;  /* 0x0000001043462819 */ /* 0x000fc600000006ff */
[----:B------:R-:W-:-:S04]  /*22c0*/  FMUL.FTZ R68, R68, UR8 ;  /* 0x0000000844447c20 */ /* 0x000fc80008410000 */
[----:B------:R-:W-:-:S04]  /*22d0*/  FMUL.FTZ R157, R49, R68 ;  /* 0x00000044319d7220 */ /* 0x000fc80000410000 */
[----:B------:R-:W-:-:S07]  /*22e0*/  @P2 FADD.FTZ R157, R70, R157 ;  /* 0x0000009d469d2221 */ /* 0x000fce0000010000 */
.L_x_720:
[----:B------:R-:W-:Y:S05]  /*22f0*/  BSYNC B1 ;  /* 0x0000000000017941 */ /* 0x000fea0003800000 */
.L_x_718:
[----:B------:R-:W-:Y:S04]  /*2300*/  BSSY B1, `(.L_x_721) ;  /* 0x000000e000017945 */ /* 0x000fe80003800000 */
[----:B------:R-:W-:Y:S05]  /*2310*/  @P3 BRA `(.L_x_722) ;  /* 0x0000000000143947 */ /* 0x000fea0003800000 */
[----:B------:R-:W-:Y:S01]  /*2320*/  HFMA2.MMA R158, -RZ, RZ, 0, 0 ;  /* 0x00000000ff9e7435 */ /* 0x000fe200000001ff */
[----:B------:R-:W-:Y:S10]  /*2330*/  @!P2 BRA `(.L_x_723) ;  /* 0x000000000028a947 */ /* 0x000ff40003800000 */
[----:B-----5:R-:W-:-:S04]  /*2340*/  PRMT R158, R67, 0x7632, R158 ;  /* 0x00007632439e7816 */ /* 0x020fc8000000009e */
[----:B------:R-:W-:Y:S01]  /*2350*/  SHF.L.U32 R158, R158, 0x10, RZ ;  /* 0x000000109e9e7819 */ /* 0x000fe200000006ff */
[----:B------:R-:W-:Y:S06]  /*2360*/  BRA `(.L_x_723) ;  /* 0x00000000001c7947 */ /* 0x000fec0003800000 */
.L_x_722:
[----:B-----5:R-:W-:Y:S02]  /*2370*/  PRMT R68, R63, 0x7632, R68 ;  /* 0x000076323f447816 */ /* 0x020fe40000000044 */
[----:B------:R-:W-:-:S03]  /*2380*/  @P2 PRMT R70, R67, 0x7632, R70 ;  /* 0x0000763243462816 */ /* 0x000fc60000000046 */
[----:B------:R-:W-:Y:S01]  /*2390*/  IMAD.U32 R68, R68, 0x10000, RZ ;  /* 0x0001000044447824 */ /* 0x000fe200078e00ff */
[----:B------:R-:W-:-:S03]  /*23a0*/  @P2 SHF.L.U32 R71, R70, 0x10, RZ ;  /* 0x0000001046472819 */ /* 0x000fc600000006ff */
[----:B------:R-:W-:-:S04]  /*23b0*/  FMUL.FTZ R69, R68, UR8 ;  /* 0x0000000844457c20 */ /* 0x000fc80008410000 */
[----:B------:R-:W-:-:S04]  /*23c0*/  FMUL.FTZ R158, R88, R69 ;  /* 0x00000045589e7220 */ /* 0x000fc80000410000 */
[----:B------:R-:W-:-:S07]  /*23d0*/  @P2 FADD.FTZ R158, R71, R158 ;  /* 0x0000009e479e2221 */ /* 0x000fce0000010000 */
.L_x_723:
[----:B------:R-:W-:Y:S05]  /*23e0*/  BSYNC B1 ;  /* 0x0000000000017941 */ /* 0x000fea0003800000 */
.L_x_721:
        /* <DEDUP_REMOVED lines=9> */
.L_x_699:
[----:B------:R-:W-:Y:S05]  /*2480*/  BSYNC B0 ;  /* 0x0000000000007941 */ /* 0x000fea0003800000 */
.L_x_698:
        /* <DEDUP_REMOVED lines=18> */
.L_x_727:
[----:B-----5:R-:W-:-:S04]  /*25b0*/  IMAD.U32 R68, R60, 0x10000, RZ ;  /* 0x000100003c447824 */ /* 0x020fc800078e00ff */
[----:B------:R-:W-:Y:S01]  /*25c0*/  FMUL.FTZ R159, R68, UR8 ;  /* 0x00000008449f7c20 */ /* 0x000fe20008410000 */
[----:B------:R-:W-:-:S03]  /*25d0*/  @P2 SHF.L.U32 R68, R64, 0x10, RZ ;  /* 0x0000001040442819 */ /* 0x000fc600000006ff */
[----:B------:R-:W-:-:S04]  /*25e0*/  FMUL.FTZ R159, R48, R159 ;  /* 0x0000009f309f7220 */ /* 0x000fc80000410000 */
[----:B------:R-:W-:-:S07]  /*25f0*/  @P2 FADD.FTZ R159, R68, R159 ;  /* 0x0000009f449f2221 */ /* 0x000fce0000010000 */
.L_x_728:
[----:B------:R-:W-:Y:S05]  /*2600*/  BSYNC B1 ;  /* 0x0000000000017941 */ /* 0x000fea0003800000 */
.L_x_726:
[----:B------:R-:W-:Y:S04]  /*2610*/  BSSY B1, `(.L_x_729) ;  /* 0x000000e000017945 */ /* 0x000fe80003800000 */
[----:B------:R-:W-:Y:S05]  /*2620*/  @P3 BRA `(.L_x_730) ;  /* 0x0000000000143947 */ /* 0x000fea0003800000 */
[----:B------:R-:W-:Y:S01]  /*2630*/  HFMA2.MMA R160, -RZ, RZ, 0, 0 ;  /* 0x00000000ffa07435 */ /* 0x000fe200000001ff */
[----:B------:R-:W-:Y:S10]  /*2640*/  @!P2 BRA `(.L_x_731) ;  /* 0x000000000028a947 */ /* 0x000ff40003800000 */
[----:B-----5:R-:W-:-:S04]  /*2650*/  PRMT R160, R64, 0x7632, R160 ;  /* 0x0000763240a07816 */ /* 0x020fc800000000a0 */
[----:B------:R-:W-:Y:S01]  /*2660*/  SHF.L.U32 R160, R160, 0x10, RZ ;  /* 0x00000010a0a07819 */ /* 0x000fe200000006ff */
[----:B------:R-:W-:Y:S06]  /*2670*/  BRA `(.L_x_731) ;  /* 0x00000000001c7947 */ /* 0x000fec0003800000 */
.L_x_730:
[----:B-----5:R-:W-:Y:S02]  /*2680*/  PRMT R68, R60, 0x7632, R68 ;  /* 0x000076323c447816 */ /* 0x020fe40000000044 */
[----:B------:R-:W-:Y:S02]  /*2690*/  @P2 PRMT R69, R64, 0x7632, R69 ;  /* 0x0000763240452816 */ /* 0x000fe40000000045 */
[----:B------:R-:W-:Y:S02]  /*26a0*/  SHF.L.U32 R68, R68, 0x10, RZ ;  /* 0x0000001044447819 */ /* 0x000fe400000006ff */
[----:B------:R-:W-:-:S03]  /*26b0*/  @P2 SHF.L.U32 R69, R69, 0x10, RZ ;  /* 0x0000001045452819 */ /* 0x000fc600000006ff */
[----:B------:R-:W-:-:S04]  /*26c0*/  FMUL.FTZ R68, R68, UR8 ;  /* 0x0000000844447c20 */ /* 0x000fc80008410000 */
[----:B------:R-:W-:-:S04]  /*26d0*/  FMUL.FTZ R160, R89, R68 ;  /* 0x0000004459a07220 */ /* 0x000fc80000410000 */
[----:B------:R-:W-:-:S07]  /*26e0*/  @P2 FADD.FTZ R160, R69, R160 ;  /* 0x000000a045a02221 */ /* 0x000fce0000010000 */
.L_x_731:
[----:B------:R-:W-:Y:S05]  /*26f0*/  BSYNC B1 ;  /* 0x0000000000017941 */ /* 0x000fea0003800000 */
.L_x_729:
[----:B------:R-:W-:Y:S04]  /*2700*/  BSSY B1, `(.L_x_732) ;  /* 0x000000b000017945 */ /* 0x000fe80003800000 */
[----:B------:R-:W-:Y:S05]  /*2710*/  @P3 BRA `(.L_x_733) ;  /* 0x0000000000103947 */ /* 0x000fea0003800000 */
[----:B------:R-:W-:Y:S01]  /*2720*/  IMAD.MOV.U32 R161, RZ, RZ, RZ ;  /* 0x000000ffffa17224 */ /* 0x000fe200078e00ff */
[----:B------:R-:W-:Y:S06]  /*2730*/  @!P2 BRA `(.L_x_734) ;  /* 0x00000000001ca947 */ /* 0x000fec0003800000 */
[----:B-----5:R-:W-:Y:S01]  /*2740*/  SHF.L.U32 R161, R65, 0x10, RZ ;  /* 0x0000001041a17819 */ /* 0x020fe200000006ff */
[----:B------:R-:W-:Y:S06]  /*2750*/  BRA `(.L_x_734) ;  /* 0x0000000000147947 */ /* 0x000fec0003800000 */
.L_x_733:
[----:B-----5:R-:W-:Y:S02]  /*2760*/  SHF.L.U32 R68, R61, 0x10, RZ ;  /* 0x000000103d447819 */ /* 0x020fe400000006ff */
[----:B------:R-:W-:-:S03]  /*2770*/  @P2 SHF.L.U32 R70, R65, 0x10, RZ ;  /* 0x0000001041462819 */ /* 0x000fc600000006ff */
[----:B------:R-:W-:-:S04]  /*2780*/  FMUL.FTZ R68, R68, UR8 ;  /* 0x0000000844447c20 */ /* 0x000fc80008410000 */
[----:B------:R-:W-:-:S04]  /*2790*/  FMUL.FTZ R161, R47, R68 ;  /* 0x000000442fa17220 */ /* 0x000fc80000410000 */
[----:B------:R-:W-:-:S07]  /*27a0*/  @P2 FADD.FTZ R161, R70, R161 ;  /* 0x000000a146a12221 */ /* 0x000fce0000010000 */
.L_x_734:
[----:B------:R-:W-:Y:S05]  /*27b0*/  BSYNC B1 ;  /* 0x0000000000017941 */ /* 0x000fea0003800000 */
.L_x_732:
[----:B------:R-:W-:Y:S04]  /*27c0*/  BSSY B1, `(.L_x_735) ;  /* 0x000000e000017945 */ /* 0x000fe80003800000 */
[----:B------:R-:W-:Y:S05]  /*27d0*/  @P3 BRA `(.L_x_736) ;  /* 0x0000000000143947 */ /* 0x000fea0003800000 */
[----:B------:R-:W-:Y:S01]  /*27e0*/  MOV R162, RZ ;  /* 0x000000ff00a27202 */ /* 0x000fe20000000f00 */
[----:B------:R-:W-:Y:S06]  /*27f0*/  @!P2 BRA `(.L_x_737) ;  /* 0x000000000028a947 */ /* 0x000fec0003800000 */
[----:B-----5:R-:W-:-:S04]  /*2800*/  PRMT R162, R65, 0x7632, R162 ;  /* 0x0000763241a27816 */ /* 0x020fc800000000a2 */
[----:B------:R-:W-:Y:S01]  /*2810*/  SHF.L.U32 R162, R162, 0x10, RZ ;  /* 0x00000010a2a27819 */ /* 0x000fe200000006ff */
[----:B------:R-:W-:Y:S06]  /*2820*/  BRA `(.L_x_737) ;  /* 0x00000000001c7947 */ /* 0x000fec0003800000 */
.L_x_736:
[----:B-----5:R-:W-:Y:S02]  /*2830*/  PRMT R68, R61, 0x7632, R68 ;  /* 0x000076323d447816 */ /* 0x020fe40000000044 */
[----:B------:R-:W-:-:S03]  /*2840*/  @P2 PRMT R70, R65, 0x7632, R70 ;  /* 0x0000763241462816 */ /* 0x000fc60000000046 */
[----:B------:R-:W-:Y:S01]  /*2850*/  IMAD.U32 R68, R68, 0x10000, RZ ;  /* 0x0001000044447824 */ /* 0x000fe200078e00ff */
[----:B------:R-:W-:-:S03]  /*2860*/  @P2 SHF.L.U32 R71, R70, 0x10, RZ ;  /* 0x0000001046472819 */ /* 0x000fc600000006ff */
[----:B------:R-:W-:-:S04]  /*2870*/  FMUL.FTZ R69, R68, UR8 ;  /* 0x0000000844457c20 */ /* 0x000fc80008410000 */
[----:B------:R-:W-:-:S04]  /*2880*/  FMUL.FTZ R162, R90, R69 ;  /* 0x000000455aa27220 */ /* 0x000fc80000410000 */
[----:B------:R-:W-:-:S07]  /*2890*/  @P2 FADD.FTZ R162, R71, R162 ;  /* 0x000000a247a22221 */ /* 0x000fce0000010000 */
.L_x_737:
[----:B------:R-:W-:Y:S05]  /*28a0*/  BSYNC B1 ;  /* 0x0000000000017941 */ /* 0x000fea0003800000 */
.L_x_735:
[----:B------:R-:W-:Y:S04]  /*28b0*/  BSSY B1, `(.L_x_738) ;  /* 0x000000b000017945 */ /* 0x000fe80003800000 */
[----:B------:R-:W-:Y:S05]  /*28c0*/  @P3 BRA `(.L_x_739) ;  /* 0x0000000000103947 */ /* 0x000fea0003800000 */
[----:B------:R-:W-:Y:S01]  /*28d0*/  HFMA2.MMA R163, -RZ, RZ, 0, 0 ;  /* 0x00000000ffa37435 */ /* 0x000fe200000001ff */
[----:B------:R-:W-:Y:S10]  /*28e0*/  @!P2 BRA `(.L_x_740) ;  /* 0x00000000001ca947 */ /* 0x000ff40003800000 */
[----:B-----5:R-:W-:Y:S01]  /*28f0*/  SHF.L.U32 R163, R66, 0x10, RZ ;  /* 0x0000001042a37819 */ /* 0x020fe200000006ff */
[----:B------:R-:W-:Y:S06]  /*2900*/  BRA `(.L_x_740) ;  /* 0x0000000000147947 */ /* 0x000fec0003800000 */
.L_x_739:
[----:B-----5:R-:W-:-:S05]  /*2910*/  SHF.L.U32 R68, R62, 0x10, RZ ;  /* 0x000000103e447819 */ /* 0x020fca00000006ff */
[----:B------:R-:W-:Y:S01]  /*2920*/  FMUL.FTZ R163, R68, UR8 ;  /* 0x0000000844a37c20 */ /* 0x000fe20008410000 */
[----:B------:R-:W-:-:S03]  /*2930*/  @P2 SHF.L.U32 R68, R66, 0x10, RZ ;  /* 0x0000001042442819 */ /* 0x000fc600000006ff */
[----:B------:R-:W-:-:S04]  /*2940*/  FMUL.FTZ R163, R46, R163 ;  /* 0x000000a32ea37220 */ /* 0x000fc80000410000 */
[----:B------:R-:W-:-:S07]  /*2950*/  @P2 FADD.FTZ R163, R68, R163 ;  /* 0x000000a344a32221 */ /* 0x000fce0000010000 */
.L_x_740:
[----:B------:R-:W-:Y:S05]  /*2960*/  BSYNC B1 ;  /* 0x0000000000017941 */ /* 0x000fea0003800000 */
.L_x_738:
[----:B------:R-:W-:Y:S04]  /*2970*/  BSSY B1, `(.L_x_741) ;  /* 0x000000e000017945 */ /* 0x000fe80003800000 */
[----:B------:R-:W-:Y:S05]  /*2980*/  @P3 BRA `(.L_x_742) ;  /* 0x0000000000143947 */ /* 0x000fea0003800000 */
[----:B------:R-:W-:Y:S01]  /*2990*/  IMAD.MOV.U32 R164, RZ, RZ, RZ ;  /* 0x000000ffffa47224 */ /* 0x000fe200078e00ff */
[----:B------:R-:W-:Y:S06]  /*29a0*/  @!P2 BRA `(.L_x_743) ;  /* 0x000000000028a947 */ /* 0x000fec0003800000 */
[----:B-----5:R-:W-:-:S04]  /*29b0*/  PRMT R164, R66, 0x7632, R164 ;  /* 0x0000763242a47816 */ /* 0x020fc800000000a4 */
[----:B------:R-:W-:Y:S01]  /*29c0*/  SHF.L.U32 R164, R164, 0x10, RZ ;  /* 0x00000010a4a47819 */ /* 0x000fe200000006ff */
[----:B------:R-:W-:Y:S06]  /*29d0*/  BRA `(.L_x_743) ;  /* 0x00000000001c7947 */ /* 0x000fec0003800000 */
.L_x_742:
[----:B-----5:R-:W-:Y:S02]  /*29e0*/  PRMT R68, R62, 0x7632, R68 ;  /* 0x000076323e447816 */ /* 0x020fe40000000044 */
[----:B------:R-:W-:Y:S02]  /*29f0*/  @P2 PRMT R69, R66, 0x7632, R69 ;  /* 0x0000763242452816 */ /* 0x000fe40000000045 */
[----:B------:R-:W-:Y:S02]  /*2a00*/  SHF.L.U32 R68, R68, 0x10, RZ ;  /* 0x0000001044447819 */ /* 0x000fe400000006ff */
[----:B------:R-:W-:-:S03]  /*2a10*/  @P2 SHF.L.U32 R69, R69, 0x10, RZ ;  /* 0x0000001045452819 */ /* 0x000fc600000006ff */
[----:B------:R-:W-:-:S04]  /*2a20*/  FMUL.FTZ R68, R68, UR8 ;  /* 0x0000000844447c20 */ /* 0x000fc80008410000 */
[----:B------:R-:W-:-:S04]  /*2a30*/  FMUL.FTZ R164, R91, R68 ;  /* 0x000000445ba47220 */ /* 0x000fc80000410000 */
[----:B------:R-:W-:-:S07]  /*2a40*/  @P2 FADD.FTZ R164, R69, R164 ;  /* 0x000000a445a42221 */ /* 0x000fce0000010000 */
.L_x_743:
[----:B------:R-:W-:Y:S05]  /*2a50*/  BSYNC B1 ;  /* 0x0000000000017941 */ /* 0x000fea0003800000 */
.L_x_741:
[----:B------:R-:W-:Y:S04]  /*2a60*/  BSSY B1, `(.L_x_744) ;  /* 0x000000b000017945 */ /* 0x000fe80003800000 */
[----:B------:R-:W-:Y:S05]  /*2a70*/  @P3 BRA `(.L_x_745) ;  /* 0x0000000000103947 */ /* 0x000fea0003800000 */
[----:B------:R-:W-:Y:S01]  /*2a80*/  MOV R165, RZ ;  /* 0x000000ff00a57202 */ /* 0x000fe20000000f00 */
[----:B------:R-:W-:Y:S06]  /*2a90*/  @!P2 BRA `(.L_x_746) ;  /* 0x00000000001ca947 */ /* 0x000fec0003800000 */
[----:B-----5:R-:W-:Y:S01]  /*2aa0*/  SHF.L.U32 R165, R67, 0x10, RZ ;  /* 0x0000001043a57819 */ /* 0x020fe200000006ff */
[----:B------:R-:W-:Y:S06]  /*2ab0*/  BRA `(.L_x_746) ;  /* 0x0000000000147947 */ /* 0x000fec0003800000 */
.L_x_745:
[----:B-----5:R-:W-:Y:S01]  /*2ac0*/  IMAD.U32 R68, R63, 0x10000, RZ ;  /* 0x000100003f447824 */ /* 0x020fe200078e00ff */
[----:B------:R-:W-:-:S03]  /*2ad0*/  @P2 SHF.L.U32 R70, R67, 0x10, RZ ;  /* 0x0000001043462819 */ /* 0x000fc600000006ff */
[----:B------:R-:W-:-:S04]  /*2ae0*/  FMUL.FTZ R68, R68, UR8 ;  /* 0x0000000844447c20 */ /* 0x000fc80008410000 */
[----:B------:R-:W-:-:S04]  /*2af0*/  FMUL.FTZ R165, R45, R68 ;  /* 0x000000442da57220 */ /* 0x000fc80000410000 */
[----:B------:R-:W-:-:S07]  /*2b00*/  @P2 FADD.FTZ R165, R70, R165 ;  /* 0x000000a546a52221 */ /* 0x000fce0000010000 */
.L_x_746:
[----:B------:R-:W-:Y:S05]  /*2b10*/  BSYNC B1 ;  /* 0x0000000000017941 */ /* 0x000fea0003800000 */
.L_x_744:
[----:B------:R-:W-:Y:S04]  /*2b20*/  BSSY B1, `(.L_x_747) ;  /* 0x000000e000017945 */ /* 0x000fe80003800000 */
[----:B------:R-:W-:Y:S05]  /*2b30*/  @P3 BRA `(.L_x_748) ;  /* 0x0000000000143947 */ /* 0x000fea0003800000 */
[----:B------:R-:W-:Y:S01]  /*2b40*/  HFMA2.MMA R166, -RZ, RZ, 0, 0 ;  /* 0x00000000ffa67435 */ /* 0x000fe200000001ff */
[----:B------:R-:W-:Y:S10]  /*2b50*/  @!P2 BRA `(.L_x_749) ;  /* 0x000000000028a947 */ /* 0x000ff40003800000 */
[----:B-----5:R-:W-:-:S04]  /*2b60*/  PRMT R166, R67, 0x7632, R166 ;  /* 0x0000763243a67816 */ /* 0x020fc800000000a6 */
[----:B------:R-:W-:Y:S01]  /*2b70*/  SHF.L.U32 R166, R166, 0x10, RZ ;  /* 0x00000010a6a67819 */ /* 0x000fe200000006ff */
[----:B------:R-:W-:Y:S06]  /*2b80*/  BRA `(.L_x_749) ;  /* 0x00000000001c7947 */ /* 0x000fec0003800000 */
.L_x_748:
[----:B-----5:R-:W-:Y:S02]  /*2b90*/  PRMT R68, R63, 0x7632, R68 ;  /* 0x000076323f447816 */ /* 0x020fe40000000044 */
[----:B------:R-:W-:Y:S02]  /*2ba0*/  @P2 PRMT R70, R67, 0x7632, R70 ;  /* 0x0000763243462816 */ /* 0x000fe40000000046 */
[----:B------:R-:W-:Y:S02]  /*2bb0*/  SHF.L.U32 R68, R68, 0x10, RZ ;  /* 0x0000001044447819 */ /* 0x000fe400000006ff */
[----:B------:R-:W-:-:S03]  /*2bc0*/  @P2 SHF.L.U32 R71, R70, 0x10, RZ ;  /* 0x0000001046472819 */ /* 0x000fc600000006ff */
[----:B------:R-:W-:-:S04]  /*2bd0*/  FMUL.FTZ R69, R68, UR8 ;  /* 0x0000000844457c20 */ /* 0x000fc80008410000 */
[----:B------:R-:W-:-:S04]  /*2be0*/  FMUL.FTZ R166, R92, R69 ;  /* 0x000000455ca67220 */ /* 0x000fc80000410000 */
[----:B------:R-:W-:-:S07]  /*2bf0*/  @P2 FADD.FTZ R166, R71, R166 ;  /* 0x000000a647a62221 */ /* 0x000fce0000010000 */
.L_x_749:
[----:B------:R-:W-:Y:S05]  /*2c00*/  BSYNC B1 ;  /* 0x0000000000017941 */ /* 0x000fea0003800000 */
.L_x_747:
        /* <DEDUP_REMOVED lines=9> */
.L_x_725:
[----:B------:R-:W-:Y:S05]  /*2ca0*/  BSYNC B0 ;  /* 0x0000000000007941 */ /* 0x000fea0003800000 */
.L_x_724:
        /* <DEDUP_REMOVED lines=18> */
.L_x_753:
[----:B-----5:R-:W-:-:S05]  /*2dd0*/  SHF.L.U32 R68, R60, 0x10, RZ ;  /* 0x000000103c447819 */ /* 0x020fca00000006ff */
[----:B------:R-:W-:Y:S01]  /*2de0*/  FMUL.FTZ R167, R68, UR8 ;  /* 0x0000000844a77c20 */ /* 0x000fe20008410000 */
[----:B------:R-:W-:-:S03]  /*2df0*/  @P2 SHF.L.U32 R68, R64, 0x10, RZ ;  /* 0x0000001040442819 */ /* 0x000fc600000006ff */
[----:B------:R-:W-:-:S04]  /*2e00*/  FMUL.FTZ R167, R44, R167 ;  /* 0x000000a72ca77220 */ /* 0x000fc80000410000 */
[----:B------:R-:W-:-:S07]  /*2e10*/  @P2 FADD.FTZ R167, R68, R167 ;  /* 0x000000a744a72221 */ /* 0x000fce0000010000 */
.L_x_754:
[----:B------:R-:W-:Y:S05]  /*2e20*/  BSYNC B1 ;  /* 0x0000000000017941 */ /* 0x000fea0003800000 */
.L_x_752:
[----:B------:R-:W-:Y:S04]  /*2e30*/  BSSY B1, `(.L_x_755) ;  /* 0x000000e000017945 */ /* 0x000fe80003800000 */
[----:B------:R-:W-:Y:S05]  /*2e40*/  @P3 BRA `(.L_x_756) ;  /* 0x0000000000143947 */ /* 0x000fea0003800000 */
[----:B------:R-:W-:Y:S01]  /*2e50*/  IMAD.MOV.U32 R168, RZ, RZ, RZ ;  /* 0x000000ffffa87224 */ /* 0x000fe200078e00ff */
[----:B------:R-:W-:Y:S06]  /*2e60*/  @!P2 BRA `(.L_x_757) ;  /* 0x000000000028a947 */ /* 0x000fec0003800000 */
[----:B-----5:R-:W-:-:S04]  /*2e70*/  PRMT R168, R64, 0x7632, R168 ;  /* 0x0000763240a87816 */ /* 0x020fc800000000a8 */
[----:B------:R-:W-:Y:S01]  /*2e80*/  SHF.L.U32 R168, R168, 0x10, RZ ;  /* 0x00000010a8a87819 */ /* 0x000fe200000006ff */
[----:B------:R-:W-:Y:S06]  /*2e90*/  BRA `(.L_x_757) ;  /* 0x00000000001c7947 */ /* 0x000fec0003800000 */
.L_x_756:
[----:B-----5:R-:W-:Y:S02]  /*2ea0*/  PRMT R68, R60, 0x7632, R68 ;  /* 0x000076323c447816 */ /* 0x020fe40000000044 */
[----:B------:R-:W-:Y:S02]  /*2eb0*/  @P2 PRMT R69, R64, 0x7632, R69 ;  /* 0x0000763240452816 */ /* 0x000fe40000000045 */
[----:B------:R-:W-:Y:S02]  /*2ec0*/  SHF.L.U32 R68, R68, 0x10, RZ ;  /* 0x0000001044447819 */ /* 0x000fe400000006ff */
[----:B------:R-:W-:-:S03]  /*2ed0*/  @P2 SHF.L.U32 R69, R69, 0x10, RZ ;  /* 0x0000001045452819 */ /* 0x000fc600000006ff */
[----:B------:R-:W-:-:S04]  /*2ee0*/  FMUL.FTZ R68, R68, UR8 ;  /* 0x0000000844447c20 */ /* 0x000fc80008410000 */
[----:B------:R-:W-:-:S04]  /*2ef0*/  FMUL.FTZ R168, R93, R68 ;  /* 0x000000445da87220 */ /* 0x000fc80000410000 */
[----:B------:R-:W-:-:S07]  /*2f00*/  @P2 FADD.FTZ R168, R69, R168 ;  /* 0x000000a845a82221 */ /* 0x000fce0000010000 */
.L_x_757:
[----:B------:R-:W-:Y:S05]  /*2f10*/  BSYNC B1 ;  /* 0x0000000000017941 */ /* 0x000fea0003800000 */
.L_x_755:
[----:B------:R-:W-:Y:S04]  /*2f20*/  BSSY B1, `(.L_x_758) ;  /* 0x000000b000017945 */ /* 0x000fe80003800000 */
[----:B------:R-:W-:Y:S05]  /*2f30*/  @P3 BRA `(.L_x_759) ;  /* 0x0000000000103947 */ /* 0x000fea0003800000 */
[----:B------:R-:W-:Y:S01]  /*2f40*/  HFMA2.MMA R169, -RZ, RZ, 0, 0 ;  /* 0x00000000ffa97435 */ /* 0x000fe200000001ff */
[----:B------:R-:W-:Y:S10]  /*2f50*/  @!P2 BRA `(.L_x_760) ;  /* 0x00000000001ca947 */ /* 0x000ff40003800000 */
[----:B-----5:R-:W-:Y:S01]  /*2f60*/  SHF.L.U32 R169, R65, 0x10, RZ ;  /* 0x0000001041a97819 */ /* 0x020fe200000006ff */
[----:B------:R-:W-:Y:S06]  /*2f70*/  BRA `(.L_x_760) ;  /* 0x0000000000147947 */ /* 0x000fec0003800000 */
.L_x_759:
[----:B-----5:R-:W-:Y:S01]  /*2f80*/  IMAD.U32 R68, R61, 0x10000, RZ ;  /* 0x000100003d447824 */ /* 0x020fe200078e00ff */
[----:B------:R-:W-:-:S03]  /*2f90*/  @P2 SHF.L.U32 R70, R65, 0x10, RZ ;  /* 0x0000001041462819 */ /* 0x000fc600000006ff */
[----:B------:R-:W-:-:S04]  /*2fa0*/  FMUL.FTZ R68, R68, UR8 ;  /* 0x0000000844447c20 */ /* 0x000fc80008410000 */
[----:B------:R-:W-:-:S04]  /*2fb0*/  FMUL.FTZ R169, R43, R68 ;  /* 0x000000442ba97220 */ /* 0x000fc80000410000 */
[----:B------:R-:W-:-:S07]  /*2fc0*/  @P2 FADD.FTZ R169, R70, R169 ;  /* 0x000000a946a92221 */ /* 0x000fce0000010000 */
.L_x_760:
[----:B------:R-:W-:Y:S05]  /*2fd0*/  BSYNC B1 ;  /* 0x0000000000017941 */ /* 0x000fea0003800000 */
.L_x_758:
[----:B------:R-:W-:Y:S04]  /*2fe0*/  BSSY B1, `(.L_x_761) ;  /* 0x000000e000017945 */ /* 0x000fe80003800000 */
[----:B------:R-:W-:Y:S05]  /*2ff0*/  @P3 BRA `(.L_x_762) ;  /* 0x0000000000143947 */ /* 0x000fea0003800000 */
[----:B------:R-:W-:Y:S01]  /*3000*/  MOV R170, RZ ;  /* 0x000000ff00aa7202 */ /* 0x000fe20000000f00 */
[----:B------:R-:W-:Y:S06]  /*3010*/  @!P2 BRA `(.L_x_763) ;  /* 0x000000000028a947 */ /* 0x000fec0003800000 */
[----:B-----5:R-:W-:-:S04]  /*3020*/  PRMT R170, R65, 0x7632, R170 ;  /* 0x0000763241aa7816 */ /* 0x020fc800000000aa */
[----:B------:R-:W-:Y:S01]  /*3030*/  SHF.L.U32 R170, R170, 0x10, RZ ;  /* 0x00000010aaaa7819 */ /* 0x000fe200000006ff */
[----:B------:R-:W-:Y:S06]  /*3040*/  BRA `(.L_x_763) ;  /* 0x00000000001c7947 */ /* 0x000fec0003800000 */
.L_x_762:
[----:B-----5:R-:W-:Y:S02]  /*3050*/  PRMT R68, R61, 0x7632, R68 ;  /* 0x000076323d447816 */ /* 0x020fe40000000044 */
[----:B------:R-:W-:Y:S02]  /*3060*/  @P2 PRMT R70, R65, 0x7632, R70 ;  /* 0x0000763241462816 */ /* 0x000fe40000000046 */
[----:B------:R-:W-:Y:S02]  /*3070*/  SHF.L.U32 R68, R68, 0x10, RZ ;  /* 0x0000001044447819 */ /* 0x000fe400000006ff */
[----:B------:R-:W-:-:S03]  /*3080*/  @P2 SHF.L.U32 R71, R70, 0x10, RZ ;  /* 0x0000001046472819 */ /* 0x000fc600000006ff */
[----:B------:R-:W-:-:S04]  /*3090*/  FMUL.FTZ R69, R68, UR8 ;  /* 0x0000000844457c20 */ /* 0x000fc80008410000 */
[----:B------:R-:W-:-:S04]  /*30a0*/  FMUL.FTZ R170, R94, R69 ;  /* 0x000000455eaa7220 */ /* 0x000fc80000410000 */
[----:B------:R-:W-:-:S07]  /*30b0*/  @P2 FADD.FTZ R170, R71, R170 ;  /* 0x000000aa47aa2221 */ /* 0x000fce0000010000 */
.L_x_763:
[----:B------:R-:W-:Y:S05]  /*30c0*/  BSYNC B1 ;  /* 0x0000000000017941 */ /* 0x000fea0003800000 */
.L_x_761:
[----:B------:R-:W-:Y:S04]  /*30d0*/  BSSY B1, `(.L_x_764) ;  /* 0x000000b000017945 */ /* 0x000fe80003800000 */
[----:B------:R-:W-:Y:S05]  /*30e0*/  @P3 BRA `(.L_x_765) ;  /* 0x0000000000103947 */ /* 0x000fea0003800000 */
[----:B------:R-:W-:Y:S01]  /*30f0*/  IMAD.MOV.U32 R171, RZ, RZ, RZ ;  /* 0x000000ffffab7224 */ /* 0x000fe200078e00ff */
[----:B------:R-:W-:Y:S06]  /*3100*/  @!P2 BRA `(.L_x_766) ;  /* 0x00000000001ca947 */ /* 0x000fec0003800000 */
[----:B-----5:R-:W-:Y:S01]  /*3110*/  SHF.L.U32 R171, R66, 0x10, RZ ;  /* 0x0000001042ab7819 */ /* 0x020fe200000006ff */
[----:B------:R-:W-:Y:S06]  /*3120*/  BRA `(.L_x_766) ;  /* 0x0000000000147947 */ /* 0x000fec0003800000 */
.L_x_765:
[----:B-----5:R-:W-:-:S05]  /*3130*/  SHF.L.U32 R68, R62, 0x10, RZ ;  /* 0x000000103e447819 */ /* 0x020fca00000006ff */
[----:B------:R-:W-:Y:S01]  /*3140*/  FMUL.FTZ R171, R68, UR8 ;  /* 0x0000000844ab7c20 */ /* 0x000fe20008410000 */
[----:B------:R-:W-:-:S03]  /*3150*/  @P2 SHF.L.U32 R68, R66, 0x10, RZ ;  /* 0x0000001042442819 */ /* 0x000fc600000006ff */
[----:B------:R-:W-:-:S04]  /*3160*/  FMUL.FTZ R171, R42, R171 ;  /* 0x000000ab2aab7220 */ /* 0x000fc80000410000 */
[----:B------:R-:W-:-:S07]  /*3170*/  @P2 FADD.FTZ R171, R68, R171 ;  /* 0x000000ab44ab2221 */ /* 0x000fce0000010000 */
.L_x_766:
[----:B------:R-:W-:Y:S05]  /*3180*/  BSYNC B1 ;  /* 0x0000000000017941 */ /* 0x000fea0003800000 */
.L_x_764:
[----:B------:R-:W-:Y:S04]  /*3190*/  BSSY B1, `(.L_x_767) ;  /* 0x000000e000017945 */ /* 0x000fe80003800000 */
[----:B------:R-:W-:Y:S05]  /*31a0*/  @P3 BRA `(.L_x_768) ;  /* 0x0000000000143947 */ /* 0x000fea0003800000 */
[----:B------:R-:W-:Y:S01]  /*31b0*/  HFMA2.MMA R172, -RZ, RZ, 0, 0 ;  /* 0x00000000ffac7435 */ /* 0x000fe200000001ff */
[----:B------:R-:W-:Y:S10]  /*31c0*/  @!P2 BRA `(.L_x_769) ;  /* 0x000000000028a947 */ /* 0x000ff40003800000 */
[----:B-----5:R-:W-:-:S04]  /*31d0*/  PRMT R172, R66, 0x7632, R172 ;  /* 0x0000763242ac7816 */ /* 0x020fc800000000ac */
[----:B------:R-:W-:Y:S01]  /*31e0*/  SHF.L.U32 R172, R172, 0x10, RZ ;  /* 0x00000010acac7819 */ /* 0x000fe200000006ff */
[----:B------:R-:W-:Y:S06]  /*31f0*/  BRA `(.L_x_769) ;  /* 0x00000000001c7947 */ /* 0x000fec0003800000 */
.L_x_768:
[----:B-----5:R-:W-:Y:S02]  /*3200*/  PRMT R68, R62, 0x7632, R68 ;  /* 0x000076323e447816 */ /* 0x020fe40000000044 */
[----:B------:R-:W-:-:S03]  /*3210*/  @P2 PRMT R69, R66, 0x7632, R69 ;  /* 0x0000763242452816 */ /* 0x000fc60000000045 */
[----:B------:R-:W-:Y:S01]  /*3220*/  IMAD.U32 R68, R68, 0x10000, RZ ;  /* 0x0001000044447824 */ /* 0x000fe200078e00ff */
[----:B------:R-:W-:-:S03]  /*3230*/  @P2 SHF.L.U32 R69, R69, 0x10, RZ ;  /* 0x0000001045452819 */ /* 0x000fc600000006ff */
[----:B------:R-:W-:-:S04]  /*3240*/  FMUL.FTZ R68, R68, UR8 ;  /* 0x0000000844447c20 */ /* 0x000fc80008410000 */
[----:B------:R-:W-:-:S04]  /*3250*/  FMUL.FTZ R172, R95, R68 ;  /* 0x000000445fac7220 */ /* 0x000fc80000410000 */
[----:B------:R-:W-:-:S07]  /*3260*/  @P2 FADD.FTZ R172, R69, R172 ;  /* 0x000000ac45ac2221 */ /* 0x000fce0000010000 */
.L_x_769:
[----:B------:R-:W-:Y:S05]  /*3270*/  BSYNC B1 ;  /* 0x0000000000017941 */ /* 0x000fea0003800000 */
.L_x_767:
[----:B------:R-:W-:Y:S04]  /*3280*/  BSSY B1, `(.L_x_770) ;  /* 0x000000b000017945 */ /* 0x000fe80003800000 */
[----:B------:R-:W-:Y:S05]  /*3290*/  @P3 BRA `(.L_x_771) ;  /* 0x0000000000103947 */ /* 0x000fea0003800000 */
[----:B------:R-:W-:Y:S01]  /*32a0*/  MOV R173, RZ ;  /* 0x000000ff00ad7202 */ /* 0x000fe20000000f00 */
[----:B------:R-:W-:Y:S06]  /*32b0*/  @!P2 BRA `(.L_x_772) ;  /* 0x00000000001ca947 */ /* 0x000fec0003800000 */
[----:B-----5:R-:W-:Y:S01]  /*32c0*/  SHF.L.U32 R173, R67, 0x10, RZ ;  /* 0x0000001043ad7819 */ /* 0x020fe200000006ff */
[----:B------:R-:W-:Y:S06]  /*32d0*/  BRA `(.L_x_772) ;  /* 0x0000000000147947 */ /* 0x000fec0003800000 */
.L_x_771:
[----:B-----5:R-:W-:Y:S02]  /*32e0*/  SHF.L.U32 R68, R63, 0x10, RZ ;  /* 0x000000103f447819 */ /* 0x020fe400000006ff */
[----:B------:R-:W-:-:S03]  /*32f0*/  @P2 SHF.L.U32 R70, R67, 0x10, RZ ;  /* 0x0000001043462819 */ /* 0x000fc600000006ff */
[----:B------:R-:W-:-:S04]  /*3300*/  FMUL.FTZ R68, R68, UR8 ;  /* 0x0000000844447c20 */ /* 0x000fc80008410000 */
[----:B------:R-:W-:-:S04]  /*3310*/  FMUL.FTZ R173, R41, R68 ;  /* 0x0000004429ad7220 */ /* 0x000fc80000410000 */
[----:B------:R-:W-:-:S07]  /*3320*/  @P2 FADD.FTZ R173, R70, R173 ;  /* 0x000000ad46ad2221 */ /* 0x000fce0000010000 */
.L_x_772:
[----:B------:R-:W-:Y:S05]  /*3330*/  BSYNC B1 ;  /* 0x0000000000017941 */ /* 0x000fea0003800000 */
.L_x_770:
[----:B------:R-:W-:Y:S04]  /*3340*/  BSSY B1, `(.L_x_773) ;  /* 0x000000e000017945 */ /* 0x000fe80003800000 */
[----:B------:R-:W-:Y:S05]  /*3350*/  @P3 BRA `(.L_x_774) ;  /* 0x0000000000143947 */ /* 0x000fea0003800000 */
[----:B------:R-:W-:Y:S01]  /*3360*/  IMAD.MOV.U32 R174, RZ, RZ, RZ ;  /* 0x000000ffffae7224 */ /* 0x000fe200078e00ff */
[----:B------:R-:W-:Y:S06]  /*3370*/  @!P2 BRA `(.L_x_775) ;  /* 0x000000000028a947 */ /* 0x000fec0003800000 */
[----:B-----5:R-:W-:-:S04]  /*3380*/  PRMT R174, R67, 0x7632, R174 ;  /* 0x0000763243ae7816 */ /* 0x020fc800000000ae */
[----:B------:R-:W-:Y:S01]  /*3390*/  SHF.L.U32 R174, R174, 0x10, RZ ;  /* 0x00000010aeae7819 */ /* 0x000fe200000006ff */
[----:B------:R-:W-:Y:S06]  /*33a0*/  BRA `(.L_x_775) ;  /* 0x00000000001c7947 */ /* 0x000fec0003800000 */
.L_x_774:
[----:B-----5:R-:W-:Y:S02]  /*33b0*/  PRMT R68, R63, 0x7632, R68 ;  /* 0x000076323f447816 */ /* 0x020fe40000000044 */
[----:B------:R-:W-:Y:S02]  /*33c0*/  @P2 PRMT R70, R67, 0x7632, R70 ;  /* 0x0000763243462816 */ /* 0x000fe40000000046 */
[----:B------:R-:W-:Y:S02]  /*33d0*/  SHF.L.U32 R68, R68, 0x10, RZ ;  /* 0x0000001044447819 */ /* 0x000fe400000006ff */
[----:B------:R-:W-:-:S03]  /*33e0*/  @P2 SHF.L.U32 R71, R70, 0x10, RZ ;  /* 0x0000001046472819 */ /* 0x000fc600000006ff */
[----:B------:R-:W-:-:S04]  /*33f0*/  FMUL.FTZ R69, R68, UR8 ;  /* 0x0000000844457c20 */ /* 0x000fc80008410000 */
[----:B------:R-:W-:-:S04]  /*3400*/  FMUL.FTZ R174, R96, R69 ;  /* 0x0000004560ae7220 */ /* 0x000fc80000410000 */
[----:B------:R-:W-:-:S07]  /*3410*/  @P2 FADD.FTZ R174, R71, R174 ;  /* 0x000000ae47ae2221 */ /* 0x000fce0000010000 */
.L_x_775:
[----:B------:R-:W-:Y:S05]  /*3420*/  BSYNC B1 ;  /* 0x0000000000017941 */ /* 0x000fea0003800000 */
.L_x_773:
        /* <DEDUP_REMOVED lines=9> */
.L_x_751:
[----:B------:R-:W-:Y:S05]  /*34c0*/  BSYNC B0 ;  /* 0x0000000000007941 */ /* 0x000fea0003800000 */
.L_x_750:
        /* <DEDUP_REMOVED lines=18> */
.L_x_779:
[----:B-----5:R-:W-:-:S05]  /*35f0*/  SHF.L.U32 R68, R60, 0x10, RZ ;  /* 0x000000103c447819 */ /* 0x020fca00000006ff */
[----:B------:R-:W-:Y:S01]  /*3600*/  FMUL.FTZ R175, R68, UR8 ;  /* 0x0000000844af7c20 */ /* 0x000fe20008410000 */
[----:B------:R-:W-:-:S03]  /*3610*/  @P1 SHF.L.U32 R68, R64, 0x10, RZ ;  /* 0x0000001040441819 */ /* 0x000fc600000006ff */
[----:B------:R-:W-:-:S04]  /*3620*/  FMUL.FTZ R175, R40, R175 ;  /* 0x000000af28af7220 */ /* 0x000fc80000410000 */
[----:B------:R-:W-:-:S07]  /*3630*/  @P1 FADD.FTZ R175, R68, R175 ;  /* 0x000000af44af1221 */ /* 0x000fce0000010000 */
.L_x_780:
[----:B------:R-:W-:Y:S05]  /*3640*/  BSYNC B1 ;  /* 0x0000000000017941 */ /* 0x000fea0003800000 */
.L_x_778:
[----:B------:R-:W-:Y:S04]  /*3650*/  BSSY B1, `(.L_x_781) ;  /* 0x000000e000017945 */ /* 0x000fe80003800000 */
[----:B------:R-:W-:Y:S05]  /*3660*/  @P2 BRA `(.L_x_782) ;  /* 0x0000000000142947 */ /* 0x000fea0003800000 */
[----:B------:R-:W-:Y:S01]  /*3670*/  HFMA2.MMA R176, -RZ, RZ, 0, 0 ;  /* 0x00000000ffb07435 */ /* 0x000fe200000001ff */
[----:B------:R-:W-:Y:S10]  /*3680*/  @!P1 BRA `(.L_x_783) ;  /* 0x0000000000289947 */ /* 0x000ff40003800000 */
[----:B-----5:R-:W-:-:S04]  /*3690*/  PRMT R176, R64, 0x7632, R176 ;  /* 0x0000763240b07816 */ /* 0x020fc800000000b0 */
[----:B------:R-:W-:Y:S01]  /*36a0*/  SHF.L.U32 R176, R176, 0x10, RZ ;  /* 0x00000010b0b07819 */ /* 0x000fe200000006ff */
[----:B------:R-:W-:Y:S06]  /*36b0*/  BRA `(.L_x_783) ;  /* 0x00000000001c7947 */ /* 0x000fec0003800000 */
.L_x_782:
[----:B-----5:R-:W-:Y:S02]  /*36c0*/  PRMT R68, R60, 0x7632, R68 ;  /* 0x000076323c447816 */ /* 0x020fe40000000044 */
[----:B------:R-:W-:-:S03]  /*36d0*/  @P1 PRMT R69, R64, 0x7632, R69 ;  /* 0x0000763240451816 */ /* 0x000fc60000000045 */
[----:B------:R-:W-:Y:S01]  /*36e0*/  IMAD.U32 R68, R68, 0x10000, RZ ;  /* 0x0001000044447824 */ /* 0x000fe200078e00ff */
[----:B------:R-:W-:-:S03]  /*36f0*/  @P1 SHF.L.U32 R69, R69, 0x10, RZ ;  /* 0x0000001045451819 */ /* 0x000fc600000006ff */
[----:B------:R-:W-:-:S04]  /*3700*/  FMUL.FTZ R68, R68, UR8 ;  /* 0x0000000844447c20 */ /* 0x000fc80008410000 */
[----:B------:R-:W-:-:S04]  /*3710*/  FMUL.FTZ R176, R97, R68 ;  /* 0x0000004461b07220 */ /* 0x000fc80000410000 */
[----:B------:R-:W-:-:S07]  /*3720*/  @P1 FADD.FTZ R176, R69, R176 ;  /* 0x000000b045b01221 */ /* 0x000fce0000010000 */
.L_x_783:
[----:B------:R-:W-:Y:S05]  /*3730*/  BSYNC B1 ;  /* 0x0000000000017941 */ /* 0x000fea0003800000 */
.L_x_781:
[----:B------:R-:W-:Y:S04]  /*3740*/  BSSY B1, `(.L_x_784) ;  /* 0x000000b000017945 */ /* 0x000fe80003800000 */
[----:B------:R-:W-:Y:S05]  /*3750*/  @P2 BRA `(.L_x_785) ;  /* 0x0000000000102947 */ /* 0x000fea0003800000 */
[----:B------:R-:W-:Y:S01]  /*3760*/  MOV R177, RZ ;  /* 0x000000ff00b17202 */ /* 0x000fe20000000f00 */
[----:B------:R-:W-:Y:S06]  /*3770*/  @!P1 BRA `(.L_x_786) ;  /* 0x00000000001c9947 */ /* 0x000fec0003800000 */
[----:B-----5:R-:W-:Y:S01]  /*3780*/  SHF.L.U32 R177, R65, 0x10, RZ ;  /* 0x0000001041b17819 */ /* 0x020fe200000006ff */
[----:B------:R-:W-:Y:S06]  /*3790*/  BRA `(.L_x_786) ;  /* 0x0000000000147947 */ /* 0x000fec0003800000 */
.L_x_785:
[----:B-----5:R-:W-:Y:S02]  /*37a0*/  SHF.L.U32 R68, R61, 0x10, RZ ;  /* 0x000000103d447819 */ /* 0x020fe400000006ff */
[----:B------:R-:W-:-:S03]  /*37b0*/  @P1 SHF.L.U32 R70, R65, 0x10, RZ ;  /* 0x0000001041461819 */ /* 0x000fc600000006ff */
[----:B------:R-:W-:-:S04]  /*37c0*/  FMUL.FTZ R68, R68, UR8 ;  /* 0x0000000844447c20 */ /* 0x000fc80008410000 */
[----:B------:R-:W-:-:S04]  /*37d0*/  FMUL.FTZ R177, R39, R68 ;  /* 0x0000004427b17220 */ /* 0x000fc80000410000 */
[----:B------:R-:W-:-:S07]  /*37e0*/  @P1 FADD.FTZ R177, R70, R177 ;  /* 0x000000b146b11221 */ /* 0x000fce0000010000 */
.L_x_786:
[----:B------:R-:W-:Y:S05]  /*37f0*/  BSYNC B1 ;  /* 0x0000000000017941 */ /* 0x000fea0003800000 */
.L_x_784:
[----:B------:R-:W-:Y:S04]  /*3800*/  BSSY B1, `(.L_x_787) ;  /* 0x000000e000017945 */ /* 0x000fe80003800000 */
[----:B------:R-:W-:Y:S05]  /*3810*/  @P2 BRA `(.L_x_788) ;  /* 0x0000000000142947 */ /* 0x000fea0003800000 */
[----:B------:R-:W-:Y:S01]  /*3820*/  IMAD.MOV.U32 R178, RZ, RZ, RZ ;  /* 0x000000ffffb27224 */ /* 0x000fe200078e00ff */
[----:B------:R-:W-:Y:S06]  /*3830*/  @!P1 BRA `(.L_x_789) ;  /* 0x0000000000289947 */ /* 0x000fec0003800000 */
[----:B-----5:R-:W-:-:S04]  /*3840*/  PRMT R178, R65, 0x7632, R178 ;  /* 0x0000763241b27816 */ /* 0x020fc800000000b2 */
[----:B------:R-:W-:Y:S01]  /*3850*/  SHF.L.U32 R178, R178, 0x10, RZ ;  /* 0x00000010b2b27819 */ /* 0x000fe200000006ff */
[----:B------:R-:W-:Y:S06]  /*3860*/  BRA `(.L_x_789) ;  /* 0x00000000001c7947 */ /* 0x000fec0003800000 */
.L_x_788:
[----:B-----5:R-:W-:Y:S02]  /*3870*/  PRMT R68, R61, 0x7632, R68 ;  /* 0x000076323d447816 */ /* 0x020fe40000000044 */
[----:B------:R-:W-:Y:S02]  /*3880*/  @P1 PRMT R70, R65, 0x7632, R70 ;  /* 0x0000763241461816 */ /* 0x000fe40000000046 */
[----:B------:R-:W-:Y:S02]  /*3890*/  SHF.L.U32 R68, R68, 0x10, RZ ;  /* 0x0000001044447819 */ /* 0x000fe400000006ff */
[----:B------:R-:W-:-:S03]  /*38a0*/  @P1 SHF.L.U32 R71, R70, 0x10, RZ ;  /* 0x0000001046471819 */ /* 0x000fc600000006ff */
[----:B------:R-:W-:-:S04]  /*38b0*/  FMUL.FTZ R69, R68, UR8 ;  /* 0x0000000844457c20 */ /* 0x000fc80008410000 */
[----:B------:R-:W-:-:S04]  /*38c0*/  FMUL.FTZ R178, R98, R69 ;  /* 0x0000004562b27220 */ /* 0x000fc80000410000 */
[----:B------:R-:W-:-:S07]  /*38d0*/  @P1 FADD.FTZ R178, R71, R178 ;  /* 0x000000b247b21221 */ /* 0x000fce0000010000 */
.L_x_789:
[----:B------:R-:W-:Y:S05]  /*38e0*/  BSYNC B1 ;  /* 0x0000000000017941 */ /* 0x000fea0003800000 */
.L_x_787:
[----:B------:R-:W-:Y:S04]  /*38f0*/  BSSY B1, `(.L_x_790) ;  /* 0x000000b000017945 */ /* 0x000fe80003800000 */
[----:B------:R-:W-:Y:S05]  /*3900*/  @P2 BRA `(.L_x_791) ;  /* 0x0000000000102947 */ /* 0x000fea0003800000 */
[----:B------:R-:W-:Y:S01]  /*3910*/  HFMA2.MMA R179, -RZ, RZ, 0, 0 ;  /* 0x00000000ffb37435 */ /* 0x000fe200000001ff */
[----:B------:R-:W-:Y:S10]  /*3920*/  @!P1 BRA `(.L_x_792) ;  /* 0x00000000001c9947 */ /* 0x000ff40003800000 */
[----:B-----5:R-:W-:Y:S01]  /*3930*/  SHF.L.U32 R179, R66, 0x10, RZ ;  /* 0x0000001042b37819 */ /* 0x020fe200000006ff */
[----:B------:R-:W-:Y:S06]  /*3940*/  BRA `(.L_x_792) ;  /* 0x0000000000147947 */ /* 0x000fec0003800000 */
.L_x_791:
[----:B-----5:R-:W-:-:S04]  /*3950*/  IMAD.U32 R68, R62, 0x10000, RZ ;  /* 0x000100003e447824 */ /* 0x020fc800078e00ff */
[----:B------:R-:W-:Y:S01]  /*3960*/  FMUL.FTZ R179, R68, UR8 ;  /* 0x0000000844b37c20 */ /* 0x000fe20008410000 */
[----:B------:R-:W-:-:S03]  /*3970*/  @P1 SHF.L.U32 R68, R66, 0x10, RZ ;  /* 0x0000001042441819 */ /* 0x000fc600000006ff */
[----:B------:R-:W-:-:S04]  /*3980*/  FMUL.FTZ R179, R38, R179 ;  /* 0x000000b326b37220 */ /* 0x000fc80000410000 */
[----:B------:R-:W-:-:S07]  /*3990*/  @P1 FADD.FTZ R179, R68, R179 ;  /* 0x000000b344b31221 */ /* 0x000fce0000010000 */
.L_x_792:
[----:B------:R-:W-:Y:S05]  /*39a0*/  BSYNC B1 ;  /* 0x0000000000017941 */ /* 0x000fea0003800000 */
.L_x_790:
[----:B------:R-:W-:Y:S04]  /*39b0*/  BSSY B1, `(.L_x_793) ;  /* 0x000000e000017945 */ /* 0x000fe80003800000 */
[----:B------:R-:W-:Y:S05]  /*39c0*/  @P2 BRA `(.L_x_794) ;  /* 0x0000000000142947 */ /* 0x000fea0003800000 */
[----:B------:R-:W-:Y:S01]  /*39d0*/  MOV R180, RZ ;  /* 0x000000ff00b47202 */ /* 0x000fe20000000f00 */
[----:B------:R-:W-:Y:S06]  /*39e0*/  @!P1 BRA `(.L_x_795) ;  /* 0x0000000000289947 */ /* 0x000fec0003800000 */
[----:B-----5:R-:W-:-:S04]  /*39f0*/  PRMT R180, R66, 0x7632, R180 ;  /* 0x0000763242b47816 */ /* 0x020fc800000000b4 */
[----:B------:R-:W-:Y:S01]  /*3a00*/  SHF.L.U32 R180, R180, 0x10, RZ ;  /* 0x00000010b4b47819 */ /* 0x000fe200000006ff */
[----:B------:R-:W-:Y:S06]  /*3a10*/  BRA `(.L_x_795) ;  /* 0x00000000001c7947 */ /* 0x000fec0003800000 */
.L_x_794:
[----:B-----5:R-:W-:Y:S02]  /*3a20*/  PRMT R68, R62, 0x7632, R68 ;  /* 0x000076323e447816 */ /* 0x020fe40000000044 */
[----:B------:R-:W-:Y:S02]  /*3a30*/  @P1 PRMT R69, R66, 0x7632, R69 ;  /* 0x0000763242451816 */ /* 0x000fe40000000045 */
[----:B------:R-:W-:Y:S02]  /*3a40*/  SHF.L.U32 R68, R68, 0x10, RZ ;  /* 0x0000001044447819 */ /* 0x000fe400000006ff */
[----:B------:R-:W-:-:S03]  /*3a50*/  @P1 SHF.L.U32 R69, R69, 0x10, RZ ;  /* 0x0000001045451819 */ /* 0x000fc600000006ff */
[----:B------:R-:W-:-:S04]  /*3a60*/  FMUL.FTZ R68, R68, UR8 ;  /* 0x0000000844447c20 */ /* 0x000fc80008410000 */
[----:B------:R-:W-:-:S04]  /*3a70*/  FMUL.FTZ R180, R99, R68 ;  /* 0x0000004463b47220 */ /* 0x000fc80000410000 */
[----:B------:R-:W-:-:S07]  /*3a80*/  @P1 FADD.FTZ R180, R69, R180 ;  /* 0x000000b445b41221 */ /* 0x000fce0000010000 */
.L_x_795:
[----:B------:R-:W-:Y:S05]  /*3a90*/  BSYNC B1 ;  /* 0x0000000000017941 */ /* 0x000fea0003800000 */
.L_x_793:
[----:B------:R-:W-:Y:S04]  /*3aa0*/  BSSY B1, `(.L_x_796) ;  /* 0x000000b000017945 */ /* 0x000fe80003800000 */
[----:B------:R-:W-:Y:S05]  /*3ab0*/  @P2 BRA `(.L_x_797) ;  /* 0x0000000000102947 */ /* 0x000fea0003800000 */
[----:B------:R-:W-:Y:S01]  /*3ac0*/  IMAD.MOV.U32 R181, RZ, RZ, RZ ;  /* 0x000000ffffb57224 */ /* 0x000fe200078e00ff */
[----:B------:R-:W-:Y:S06]  /*3ad0*/  @!P1 BRA `(.L_x_798) ;  /* 0x00000000001c9947 */ /* 0x000fec0003800000 */
[----:B-----5:R-:W-:Y:S01]  /*3ae0*/  SHF.L.U32 R181, R67, 0x10, RZ ;  /* 0x0000001043b57819 */ /* 0x020fe200000006ff */
[----:B------:R-:W-:Y:S06]  /*3af0*/  BRA `(.L_x_798) ;  /* 0x0000000000147947 */ /* 0x000fec0003800000 */
.L_x_797:
[----:B-----5:R-:W-:Y:S02]  /*3b00*/  SHF.L.U32 R68, R63, 0x10, RZ ;  /* 0x000000103f447819 */ /* 0x020fe400000006ff */
[----:B------:R-:W-:-:S03]  /*3b10*/  @P1 SHF.L.U32 R70, R67, 0x10, RZ ;  /* 0x0000001043461819 */ /* 0x000fc600000006ff */
[----:B------:R-:W-:-:S04]  /*3b20*/  FMUL.FTZ R68, R68, UR8 ;  /* 0x0000000844447c20 */ /* 0x000fc80008410000 */
[----:B------:R-:W-:-:S04]  /*3b30*/  FMUL.FTZ R181, R37, R68 ;  /* 0x0000004425b57220 */ /* 0x000fc80000410000 */
[----:B------:R-:W-:-:S07]  /*3b40*/  @P1 FADD.FTZ R181, R70, R181 ;  /* 0x000000b546b51221 */ /* 0x000fce0000010000 */
.L_x_798:
[----:B------:R-:W-:Y:S05]  /*3b50*/  BSYNC B1 ;  /* 0x0000000000017941 */ /* 0x000fea0003800000 */
.L_x_796:
[----:B------:R-:W-:Y:S04]  /*3b60*/  BSSY B1, `(.L_x_799) ;  /* 0x000000e000017945 */ /* 0x000fe80003800000 */
[----:B------:R-:W-:Y:S05]  /*3b70*/  @P2 BRA `(.L_x_800) ;  /* 0x0000000000142947 */ /* 0x000fea0003800000 */
[----:B------:R-:W-:Y:S01]  /*3b80*/  HFMA2.MMA R182, -RZ, RZ, 0, 0 ;  /* 0x00000000ffb67435 */ /* 0x000fe200000001ff */
[----:B------:R-:W-:Y:S10]  /*3b90*/  @!P1 BRA `(.L_x_801) ;  /* 0x0000000000289947 */ /* 0x000ff40003800000 */
[----:B-----5:R-:W-:-:S04]  /*3ba0*/  PRMT R182, R67, 0x7632, R182 ;  /* 0x0000763243b67816 */ /* 0x020fc800000000b6 */
[----:B------:R-:W-:Y:S01]  /*3bb0*/  SHF.L.U32 R182, R182, 0x10, RZ ;  /* 0x00000010b6b67819 */ /* 0x000fe200000006ff */
[----:B------:R-:W-:Y:S06]  /*3bc0*/  BRA `(.L_x_801) ;  /* 0x00000000001c7947 */ /* 0x000fec0003800000 */
.L_x_800:
[----:B-----5:R-:W-:Y:S02]  /*3bd0*/  PRMT R68, R63, 0x7632, R68 ;  /* 0x000076323f447816 */ /* 0x020fe40000000044 */
[----:B------:R-:W-:-:S03]  /*3be0*/  @P1 PRMT R70, R67, 0x7632, R70 ;  /* 0x0000763243461816 */ /* 0x000fc60000000046 */
[----:B------:R-:W-:Y:S01]  /*3bf0*/  IMAD.U32 R68, R68, 0x10000, RZ ;  /* 0x0001000044447824 */ /* 0x000fe200078e00ff */
[----:B------:R-:W-:-:S03]  /*3c00*/  @P1 SHF.L.U32 R71, R70, 0x10, RZ ;  /* 0x0000001046471819 */ /* 0x000fc600000006ff */
[----:B------:R-:W-:-:S04]  /*3c10*/  FMUL.FTZ R69, R68, UR8 ;  /* 0x0000000844457c20 */ /* 0x000fc80008410000 */
[----:B------:R-:W-:-:S04]  /*3c20*/  FMUL.FTZ R182, R100, R69 ;  /* 0x0000004564b67220 */ /* 0x000fc80000410000 */
[----:B------:R-:W-:-:S07]  /*3c30*/  @P1 FADD.FTZ R182, R71, R182 ;  /* 0x000000b647b61221 */ /* 0x000fce0000010000 */
.L_x_801:
[----:B------:R-:W-:Y:S05]  /*3c40*/  BSYNC B1 ;  /* 0x0000000000017941 */ /* 0x000fea0003800000 */
.L_x_799:
[----:B------:R-:W0:Y:S01]  /*3c50*/  LDC.64 R132, c[0x0][0x238] ;  /* 0x00008e00ff847b82 */ /* 0x000e220000000a00 */
[----:B------:R-:W-:Y:S02]  /*3c60*/  F2FP.BF16.F32.PACK_AB R71, R182, R181 ;  /* 0x000000b5b647723e */ /* 0x000fe400000010ff */
[----:B------:R-:W-:Y:S02]  /*3c70*/  F2FP.BF16.F32.PACK_AB R70, R180, R179 ;  /* 0x000000b3b446723e */ /* 0x000fe400000010ff */
[----:B------:R-:W-:Y:S02]  /*3c80*/  F2FP.BF16.F32.PACK_AB R69, R178, R177 ;  /* 0x000000b1b245723e */ /* 0x000fe400000010ff */
[----:B------:R-:W-:Y:S01]  /*3c90*/  F2FP.BF16.F32.PACK_AB R68, R176, R175 ;  /* 0x000000afb044723e */ /* 0x000fe200000010ff */
[----:B0-----:R-:W-:-:S05]  /*3ca0*/  IMAD.WIDE.U32 R132, R187, 0x10, R132 ;  /* 0x00000010bb847825 */ /* 0x001fca00078e0084 */
[----:B------:R4:W-:Y:S02]  /*3cb0*/  STG.E.128 desc[UR4][R132.64], R68 ;  /* 0x0000004484007986 */ /* 0x0009e4000c101d04 */
.L_x_777:
[----:B------:R-:W-:Y:S05]  /*3cc0*/  BSYNC B0 ;  /* 0x0000000000007941 */ /* 0x000fea0003800000 */
.L_x_776:
[----:B01234-:R-:W-:Y:S01]  /*3cd0*/  FADD.FTZ R69, RZ, R143 ;  /* 0x0000008fff457221 */ /* 0x01ffe20000010000 */
[C---:B------:R-:W-:Y:S01]  /*3ce0*/  ISETP.GT.U32.AND P1, PT, R57.reuse, 0x3f, PT ;  /* 0x0000003f3900780c */ /* 0x040fe20003f24070 */
[----:B------:R-:W-:Y:S01]  /*3cf0*/  UMOV UR10, 0xffffffff ;  /* 0xffffffff000a7882 */ /* 0x000fe20000000000 */
[C---:B------:R-:W-:Y:S01]  /*3d00*/  ISETP.GT.U32.AND P2, PT, R57.reuse, 0x5f, PT ;  /* 0x0000005f3900780c */ /* 0x040fe20003f44070 */
        /* <DEDUP_REMOVED lines=44> */
[----:B------:R-:W0:Y:S02]  /*3fd0*/  SHFL.BFLY PT, R69, R68, 0x1, 0x1f ;  /* 0x0c201f0044457f89 */ /* 0x000e2400000e0000 */
        /* <DEDUP_REMOVED lines=101> */
.L_x_825:
[----:B------:R-:W2:Y:S01]  /*4630*/  @!P5 LDC.64 R68, c[0x0][0x250] ;  /* 0x00009400ff44db82 */ /* 0x000ea20000000a00 */
[----:B------:R-:W-:Y:S01]  /*4640*/  ISETP.NE.AND P2, PT, R183, RZ, PT ;  /* 0x000000ffb700720c */ /* 0x000fe20003f45270 */
[----:B-1----:R-:W-:Y:S01]  /*4650*/  FADD.FTZ R189, R188, R187 ;  /* 0x000000bbbcbd7221 */ /* 0x002fe20000010000 */
[----:B------:R-:W-:Y:S03]  /*4660*/  BSSY B0, `(.L_x_803) ;  /* 0x00000c6000007945 */ /* 0x000fe60003800000 */
[----:B------:R-:W-:Y:S01]  /*4670*/  FFMA.FTZ R132, R189, R132, UR9 ;  /* 0x00000009bd847e23 */ /* 0x000fe20008010084 */
[----:B--2---:R-:W-:-:S04]  /*4680*/  @!P5 LEA R70, P1, R80, R68, 0x2 ;  /* 0x000000445046d211 */ /* 0x004fc800078210ff */
[C---:B------:R-:W-:Y:S02]  /*4690*/  @!P5 LEA.HI.X R71, R80.reuse, R69, R186, 0x2, P1 ;  /* 0x000000455047d211 */ /* 0x040fe400008f14ba */
[----:B------:R-:W1:Y:S03]  /*46a0*/  @!P5 LDC.64 R68, c[0x0][0x258] ;  /* 0x00009600ff44db82 */ /* 0x000e660000000a00 */
[----:B------:R2:W-:Y:S01]  /*46b0*/  @!P5 STG.E desc[UR4][R70.64], R133 ;  /* 0x000000854600d986 */ /* 0x0005e2000c101904 */
[----:B-1----:R-:W-:-:S04]  /*46c0*/  @!P5 LEA R68, P1, R80, R68, 0x2 ;  /* 0x000000445044d211 */ /* 0x002fc800078210ff */
[----:B------:R-:W-:Y:S01]  /*46d0*/  @!P5 LEA.HI.X R69, R80, R69, R186, 0x2, P1 ;  /* 0x000000455045d211 */ /* 0x000fe200008f14ba */
[----:B------:R-:W-:Y:S01]  /*46e0*/  FMUL.FTZ R186, R133, R133 ;  /* 0x0000008585ba7220 */ /* 0x000fe20000410000 */
[----:B-----5:R-:W-:-:S04]  /*46f0*/  ISETP.GE.AND P1, PT, R184, 0x1, PT ;  /* 0x00000001b800780c */ /* 0x020fc80003f26270 */
[----:B------:R-:W-:-:S05]  /*4700*/  FSEL R187, R186, RZ, P2 ;  /* 0x000000ffbabb7208 */ /* 0x000fca0001000000 */
[----:B------:R-:W-:-:S06]  /*4710*/  FADD.FTZ R187, R132, R187 ;  /* 0x000000bb84bb7221 */ /* 0x000fcc0000010000 */
[----:B------:R-:W1:Y:S02]  /*4720*/  MUFU.RSQ R187, R187 ;  /* 0x000000bb00bb7308 */ /* 0x000e640000001400 */
[----:B-1----:R2:W-:Y:S01]  /*4730*/  @!P5 STG.E desc[UR4][R68.64], R187 ;  /* 0x000000bb4400d986 */ /* 0x0025e2000c101904 */
[----:B------:R-:W-:Y:S05]  /*4740*/  @!P1 BRA `(.L_x_804) ;  /* 0x0000000800dc9947 */ /* 0x000fea0003800000 */
[----:B------:R-:W-:Y:S01]  /*4750*/  IADD3 R184, R184, -0x1, RZ ;  /* 0xffffffffb8b87810 */ /* 0x000fe20007ffe0ff */
[----:B------:R-:W-:Y:S01]  /*4760*/  BSSY B1, `(.L_x_805) ;  /* 0x0000028000017945 */ /* 0x000fe20003800000 */
[----:B------:R-:W-:-:S03]  /*4770*/  LOP3.LUT R58, R59, 0x1f, RZ, 0xc0, !PT ;  /* 0x0000001f3b3a7812 */ /* 0x000fc600078ec0ff */
[----:B------:R-:W-:-:S05]  /*4780*/  IMAD R184, R184, R185, RZ ;  /* 0x000000b9b8b87224 */ /* 0x000fca00078e02ff */
[----:B--2---:R-:W-:-:S04]  /*4790*/  SHF.R.S32.HI R69, RZ, 0x1f, R184 ;  /* 0x0000001fff457819 */ /* 0x004fc800000114b8 */
[----:B------:R-:W-:Y:S02]  /*47a0*/  LEA.HI R69, R69, R184, RZ, 0x3 ;  /* 0x000000b845457211 */ /* 0x000fe400078f18ff */
[----:B------:R-:W-:Y:S02]  /*47b0*/  FSEL R184, R133, RZ, !P2 ;  /* 0x000000ff85b87208 */ /* 0x000fe40005000000 */
[----:B------:R-:W-:Y:S01]  /*47c0*/  LEA.HI.SX32 R185, R69, R58, 0x1d ;  /* 0x0000003a45b97211 */ /* 0x000fe200078feaff */
[----:B------:R-:W-:Y:S06]  /*47d0*/  @!P0 BRA `(.L_x_806) ;  /* 0x0000000000808947 */ /* 0x000fec0003800000 */
[----:B------:R-:W1:Y:S01]  /*47e0*/  LDC.64 R132, c[0x0][0x2b8] ;  /* 0x0000ae00ff847b82 */ /* 0x000e620000000a00 */
[--C-:B------:R-:W-:Y:S01]  /*47f0*/  FADD.FTZ R68, R143, -R184.reuse ;  /* 0x800000b88f447221 */ /* 0x100fe20000010000 */
[--C-:B------:R-:W-:Y:S01]  /*4800*/  FADD.FTZ R70, R144, -R184.reuse ;  /* 0x800000b890467221 */ /* 0x100fe20000010000 */
[--C-:B------:R-:W-:Y:S01]  /*4810*/  FADD.FTZ R186, R145, -R184.reuse ;  /* 0x800000b891ba7221 */ /* 0x100fe20000010000 */
[--C-:B0-----:R-:W-:Y:S01]  /*4820*/  FADD.FTZ R188, R146, -R184.reuse ;  /* 0x800000b892bc7221 */ /* 0x101fe20000010000 */
        /* <DEDUP_REMOVED lines=21> */
[----:B-1----:R-:W-:Y:S01]  /*4980*/  IMAD.WIDE.U32 R132, R185, 0x10, R132 ;  /* 0x00000010b9847825 */ /* 0x002fe200078e0084 */
[----:B------:R-:W-:-:S02]  /*4990*/  F2FP.BF16.F32.PACK_AB R69, R71, R186 ;  /* 0x000000ba4745723e */ /* 0x000fc400000010ff */
[----:B------:R-:W-:Y:S02]  /*49a0*/  F2FP.BF16.F32.PACK_AB R70, R189, R70 ;  /* 0x00000046bd46723e */ /* 0x000fe400000010ff */
[----:B------:R-:W-:Y:S02]  /*49b0*/  F2FP.BF16.F32.PACK_AB R71, R191, R194 ;  /* 0x000000c2bf47723e */ /* 0x000fe400000010ff */
[----:B------:R-:W-:-:S03]  /*49c0*/  IADD3 R185, R185, 0x20, RZ ;  /* 0x00000020b9b97810 */ /* 0x000fc60007ffe0ff */
[----:B------:R1:W-:Y:S04]  /*49d0*/  STG.E.128 desc[UR4][R132.64], R68 ;  /* 0x0000004484007986 */ /* 0x0003e8000c101d04 */
.L_x_806:
[----:B------:R-:W-:Y:S05]  /*49e0*/  BSYNC B1 ;  /* 0x0000000000017941 */ /* 0x000fea0003800000 */
.L_x_805:
[----:B------:R-:W-:Y:S01]  /*49f0*/  ISETP.NE.AND P1, PT, R4, RZ, PT ;  /* 0x000000ff0400720c */ /* 0x000fe20003f25270 */
[----:B------:R-:W-:-:S12]  /*4a00*/  BSSY B1, `(.L_x_807) ;  /* 0x0000022000017945 */ /* 0x000fd80003800000 */
[----:B------:R-:W-:Y:S05]  /*4a10*/  @!P1 BRA `(.L_x_808) ;  /* 0x0000000000809947 */ /* 0x000fea0003800000 */
[----:B-1----:R-:W1:Y:S01]  /*4a20*/  LDC.64 R132, c[0x0][0x2b8] ;  /* 0x0000ae00ff847b82 */ /* 0x002e620000000a00 */
        /* <DEDUP_REMOVED lines=31> */
.L_x_808:
[----:B------:R-:W-:Y:S05]  /*4c20*/  BSYNC B1 ;  /* 0x0000000000017941 */ /* 0x000fea0003800000 */
.L_x_807:
[----:B------:R-:W-:Y:S01]  /*4c30*/  ISETP.NE.AND P1, PT, R3, RZ, PT ;  /* 0x000000ff0300720c */ /* 0x000fe20003f25270 */
[----:B------:R-:W-:-:S12]  /*4c40*/  BSSY B1, `(.L_x_809) ;  /* 0x0000022000017945 */ /* 0x000fd80003800000 */
[----:B------:R-:W-:Y:S05]  /*4c50*/  @!P1 BRA `(.L_x_810) ;  /* 0x0000000000809947 */ /* 0x000fea0003800000 */
[----:B-12---:R-:W1:Y:S01]  /*4c60*/  LDC.64 R132, c[0x0][0x2b8] ;  /* 0x0000ae00ff847b82 */ /* 0x006e620000000a00 */
        /* <DEDUP_REMOVED lines=31> */
.L_x_810:
[----:B------:R-:W-:Y:S05]  /*4e60*/  BSYNC B1 ;  /* 0x0000000000017941 */ /* 0x000fea0003800000 */
.L_x_809:
[----:B------:R-:W-:Y:S01]  /*4e70*/  ISETP.NE.AND P1, PT, R2, RZ, PT ;  /* 0x000000ff0200720c */ /* 0x000fe20003f25270 */
[----:B------:R-:W-:-:S12]  /*4e80*/  BSSY B1, `(.L_x_811) ;  /* 0x0000022000017945 */ /* 0x000fd80003800000 */
[----:B------:R-:W-:Y:S05]  /*4e90*/  @!P1 BRA `(.L_x_812) ;  /* 0x0000000000809947 */ /* 0x000fea0003800000 */
[----:B-123--:R-:W1:Y:S01]  /*4ea0*/  LDC.64 R132, c[0x0][0x2b8] ;  /* 0x0000ae00ff847b82 */ /* 0x00ee620000000a00 */
        /* <DEDUP_REMOVED lines=27> */
[----:B------:R-:W-:Y:S01]  /*5060*/  F2FP.BF16.F32.PACK_AB R70, R189, R70 ;  /* 0x00000046bd46723e */ /* 0x000fe200000010ff */
[----:B------:R-:W-:Y:S01]  /*5070*/  VIADD R185, R185, 0x20 ;  /* 0x00000020b9b97836 */ /* 0x000fe20000000000 */
[----:B------:R-:W-:-:S05]  /*5080*/  F2FP.BF16.F32.PACK_AB R71, R191, R194 ;  /* 0x000000c2bf47723e */ /* 0x000fca00000010ff */
[----:B------:R4:W-:Y:S02]  /*5090*/  STG.E.128 desc[UR4][R132.64], R68 ;  /* 0x0000004484007986 */ /* 0x0009e4000c101d04 */
.L_x_812:
[----:B------:R-:W-:Y:S05]  /*50a0*/  BSYNC B1 ;  /* 0x0000000000017941 */ /* 0x000fea0003800000 */
.L_x_811:
[----:B------:R-:W-:-:S13]  /*50b0*/  ISETP.NE.AND P1, PT, R0, RZ, PT ;  /* 0x000000ff0000720c */ /* 0x000fda0003f25270 */
[----:B------:R-:W-:Y:S05]  /*50c0*/  @!P1 BRA `(.L_x_804) ;  /* 0x00000000007c9947 */ /* 0x000fea0003800000 */
[----:B-1234-:R-:W1:Y:S01]  /*50d0*/  LDC.64 R132, c[0x0][0x2b8] ;  /* 0x0000ae00ff847b82 */ /* 0x01ee620000000a00 */
        /* <DEDUP_REMOVED lines=24> */
[----:B-1----:R-:W-:Y:S01]  /*5260*/  IMAD.WIDE.U32 R132, R185, 0x10, R132 ;  /* 0x00000010b9847825 */ /* 0x002fe200078e0084 */
[----:B------:R-:W-:-:S02]  /*5270*/  F2FP.BF16.F32.PACK_AB R71, R184, R71 ;  /* 0x00000047b847723e */ /* 0x000fc400000010ff */
[----:B------:R-:W-:Y:S02]  /*5280*/  F2FP.BF16.F32.PACK_AB R70, R189, R190 ;  /* 0x000000bebd46723e */ /* 0x000fe400000010ff */
[----:B------:R-:W-:Y:S02]  /*5290*/  F2FP.BF16.F32.PACK_AB R69, R188, R69 ;  /* 0x00000045bc45723e */ /* 0x000fe400000010ff */
[----:B------:R-:W-:-:S05]  /*52a0*/  F2FP.BF16.F32.PACK_AB R68, R187, R68 ;  /* 0x00000044bb44723e */ /* 0x000fca00000010ff */
[----:B------:R0:W-:Y:S02]  /*52b0*/  STG.E.128 desc[UR4][R132.64], R68 ;  /* 0x0000004484007986 */ /* 0x0001e4000c101d04 */
.L_x_804:
[----:B------:R-:W-:Y:S05]  /*52c0*/  BSYNC B0 ;  /* 0x0000000000007941 */ /* 0x000fea0003800000 */
.L_x_803:
[----:B01234-:R-:W0:Y:S02]  /*52d0*/  LDC.64 R68, c[0x0][0x210] ;  /* 0x00008400ff447b82 */ /* 0x01fe240000000a00 */
[----:B0-----:R-:W-:-:S04]  /*52e0*/  LEA R80, R68, R80, 0x2 ;  /* 0x0000005044507211 */ /* 0x001fc800078e10ff */
[----:B------:R-:W-:-:S13]  /*52f0*/  ISETP.GE.AND P1, PT, R80, R69, PT ;  /* 0x000000455000720c */ /* 0x000fda0003f26270 */
[----:B------:R-:W-:Y:S05]  /*5300*/  @!P1 BRA `(.L_x_813) ;  /* 0xffffffc000049947 */ /* 0x000fea000383ffff */
[----:B------:R-:W-:Y:S05]  /*5310*/  EXIT ;  /* 0x000000000000794d */ /* 0x000fea0003800000 */
.L_x_802:
        /* <DEDUP_REMOVED lines=8> */
.L_x_815:
[----:B------:R-:W-:Y:S05]  /*53a0*/  BSYNC B0 ;  /* 0x0000000000007941 */ /* 0x000fea0003800000 */
.L_x_814:
[----:B------:R-:W-:Y:S01]  /*53b0*/  IMAD.MOV.U32 R69, RZ, RZ, R190 ;  /* 0x000000ffff457224 */ /* 0x000fe200078e00be */
[----:B------:R-:W-:Y:S01]  /*53c0*/  HFMA2.MMA R191, -RZ, RZ, 0, 1.1920928955078125e-07 ;  /* 0x00000002ffbf7435 */ /* 0x000fe200000001ff */
[----:B------:R-:W-:Y:S02]  /*53d0*/  MOV R194, 0x1f ;  /* 0x0000001f00c27802 */ /* 0x000fe40000000f00 */
[----:B------:R-:W-:Y:S01]  /*53e0*/  FADD.FTZ R69, R68, R69 ;  /* 0x0000004544457221 */ /* 0x000fe20000010000 */
[----:B------:R-:W-:-:S04]  /*53f0*/  MOV R189, 0xffffffff ;  /* 0xffffffff00bd7802 */ /* 0x000fc80000000f00 */
[----:B------:R-:W-:-:S07]  /*5400*/  MOV R192, R69 ;  /* 0x0000004500c07202 */ /* 0x000fce0000000f00 */
[----:B------:R-:W-:Y:S05]  /*5410*/  WARPSYNC.COLLECTIVE R189, `(.L_x_816) ;  /* 0x00000000bd087348 */ /* 0x000fea0003c00000 */
[----:B------:R0:W1:Y:S02]  /*5420*/  SHFL.BFLY P6, R190, R192, R191, R194 ;  /* 0x0c0000bfc0be7389 */ /* 0x00006400000c00c2 */
[----:B01----:R-:W-:Y:S01]  /*5430*/  ENDCOLLECTIVE ;  /* 0x000000000000791b */ /* 0x003fe20003800000 */
.L_x_816:
[----:B------:R-:W-:Y:S01]  /*5440*/  HFMA2.MMA R191, -RZ, RZ, 0, 2.384185791015625e-07 ;  /* 0x00000004ffbf7435 */ /* 0x000fe200000001ff */
[----:B------:R-:W-:-:S05]  /*5450*/  MOV R70, R190 ;  /* 0x000000be00467202 */ /* 0x000fca0000000f00 */
[----:B------:R-:W-:-:S04]  /*5460*/  FADD.FTZ R70, R69, R70 ;  /* 0x0000004645467221 */ /* 0x000fc80000010000 */
[----:B------:R-:W-:-:S07]  /*5470*/  IMAD.MOV.U32 R192, RZ, RZ, R70 ;  /* 0x000000ffffc07224 */ /* 0x000fce00078e0046 */
[----:B------:R-:W-:Y:S05]  /*5480*/  WARPSYNC.COLLECTIVE R189, `(.L_x_817) ;  /* 0x00000000bd087348 */ /* 0x000fea0003c00000 */
[----:B------:R0:W1:Y:S02]  /*5490*/  SHFL.BFLY P6, R190, R192, R191, R194 ;  /* 0x0c0000bfc0be7389 */ /* 0x00006400000c00c2 */
[----:B01----:R-:W-:Y:S01]  /*54a0*/  ENDCOLLECTIVE ;  /* 0x000000000000791b */ /* 0x003fe20003800000 */
.L_x_817:
[----:B------:R-:W-:Y:S01]  /*54b0*/  HFMA2.MMA R191, -RZ, RZ, 0, 4.76837158203125e-07 ;  /* 0x00000008ffbf7435 */ /* 0x000fe200000001ff */
[----:B------:R-:W-:-:S05]  /*54c0*/  MOV R71, R190 ;  /* 0x000000be00477202 */ /* 0x000fca0000000f00 */
[----:B------:R-:W-:-:S05]  /*54d0*/  FADD.FTZ R71, R70, R71 ;  /* 0x0000004746477221 */ /* 0x000fca0000010000 */
[----:B------:R-:W-:-:S07]  /*54e0*/  MOV R192, R71 ;  /* 0x0000004700c07202 */ /* 0x000fce0000000f00 */
[----:B------:R-:W-:Y:S05]  /*54f0*/  WARPSYNC.COLLECTIVE R189, `(.L_x_818) ;  /* 0x00000000bd087348 */ /* 0x000fea0003c00000 */
[----:B------:R0:W1:Y:S02]  /*5500*/  SHFL.BFLY P6, R190, R192, R191, R194 ;  /* 0x0c0000bfc0be7389 */ /* 0x00006400000c00c2 */
[----:B01----:R-:W-:Y:S01]  /*5510*/  ENDCOLLECTIVE ;  /* 0x000000000000791b */ /* 0x003fe20003800000 */
.L_x_818:
[----:B------:R-:W-:Y:S01]  /*5520*/  HFMA2.MMA R191, -RZ, RZ, 0, 9.5367431640625e-07 ;  /* 0x00000010ffbf7435 */ /* 0x000fe200000001ff */
[----:B------:R-:W-:-:S05]  /*5530*/  MOV R132, R190 ;  /* 0x000000be00847202 */ /* 0x000fca0000000f00 */
[----:B------:R-:W-:Y:S02]  /*5540*/  FADD.FTZ R187, R71, R132 ;  /* 0x0000008447bb7221 */ /* 0x000fe40000010000 */
[----:B------:R-:W0:Y:S02]  /*5550*/  LDC R132, c[0x0][0x290] ;  /* 0x0000a400ff847b82 */ /* 0x000e240000000800 */
[----:B------:R-:W-:-:S07]  /*5560*/  IMAD.MOV.U32 R192, RZ, RZ, R187 ;  /* 0x000000ffffc07224 */ /* 0x000fce00078e00bb */
[----:B0-----:R-:W-:Y:S05]  /*5570*/  WARPSYNC.COLLECTIVE R189, `(.L_x_819) ;  /* 0x00000000bd087348 */ /* 0x001fea0003c00000 */
[----:B------:R1:W2:Y:S02]  /*5580*/  SHFL.BFLY P6, R190, R192, R191, R194 ;  /* 0x0c0000bfc0be7389 */ /* 0x0002a400000c00c2 */
[----:B012---:R-:W-:Y:S01]  /*5590*/  ENDCOLLECTIVE ;  /* 0x000000000000791b */ /* 0x007fe20003800000 */
.L_x_819:
[----:B------:R-:W-:Y:S01]  /*55a0*/  HFMA2.MMA R191, -RZ, RZ, 0, 5.9604644775390625e-08 ;  /* 0x00000001ffbf7435 */ /* 0x000fe200000001ff */
[----:B------:R-:W-:-:S05]  /*55b0*/  MOV R188, R190 ;  /* 0x000000be00bc7202 */ /* 0x000fca0000000f00 */
        /* <DEDUP_REMOVED lines=87> */
.L_x_820:
[----:B------:R-:W-:Y:S01]  /*5b30*/  HFMA2.MMA R191, -RZ, RZ, 0, 1.1920928955078125e-07 ;  /* 0x00000002ffbf7435 */ /* 0x000fe200000001ff */
[----:B------:R-:W-:-:S05]  /*5b40*/  MOV R69, R190 ;  /* 0x000000be00457202 */ /* 0x000fca0000000f00 */
[----:B------:R-:W-:-:S04]  /*5b50*/  FADD.FTZ R69, R68, R69 ;  /* 0x0000004544457221 */ /* 0x000fc80000010000 */
[----:B------:R-:W-:-:S07]  /*5b60*/  IMAD.MOV.U32 R192, RZ, RZ, R69 ;  /* 0x000000ffffc07224 */ /* 0x000fce00078e0045 */
[----:B------:R-:W-:Y:S05]  /*5b70*/  WARPSYNC.COLLECTIVE R189, `(.L_x_821) ;  /* 0x00000000bd087348 */ /* 0x000fea0003c00000 */
[----:B------:R0:W1:Y:S02]  /*5b80*/  SHFL.BFLY P6, R190, R192, R191, R194 ;  /* 0x0c0000bfc0be7389 */ /* 0x00006400000c00c2 */
[----:B01----:R-:W-:Y:S01]  /*5b90*/  ENDCOLLECTIVE ;  /* 0x000000000000791b */ /* 0x003fe20003800000 */
.L_x_821:
[----:B------:R-:W-:Y:S01]  /*5ba0*/  HFMA2.MMA R191, -RZ, RZ, 0, 2.384185791015625e-07 ;  /* 0x00000004ffbf7435 */ /* 0x000fe200000001ff */
[----:B------:R-:W-:-:S05]  /*5bb0*/  MOV R70, R190 ;  /* 0x000000be00467202 */ /* 0x000fca0000000f00 */
[----:B------:R-:W-:-:S05]  /*5bc0*/  FADD.FTZ R70, R69, R70 ;  /* 0x0000004645467221 */ /* 0x000fca0000010000 */
[----:B------:R-:W-:-:S07]  /*5bd0*/  MOV R192, R70 ;  /* 0x0000004600c07202 */ /* 0x000fce0000000f00 */
[----:B------:R-:W-:Y:S05]  /*5be0*/  WARPSYNC.COLLECTIVE R189, `(.L_x_822) ;  /* 0x00000000bd087348 */ /* 0x000fea0003c00000 */
[----:B------:R0:W1:Y:S02]  /*5bf0*/  SHFL.BFLY P6, R190, R192, R191, R194 ;  /* 0x0c0000bfc0be7389 */ /* 0x00006400000c00c2 */
[----:B01----:R-:W-:Y:S01]  /*5c00*/  ENDCOLLECTIVE ;  /* 0x000000000000791b */ /* 0x003fe20003800000 */
.L_x_822:
[----:B------:R-:W-:Y:S01]  /*5c10*/  HFMA2.MMA R191, -RZ, RZ, 0, 4.76837158203125e-07 ;  /* 0x00000008ffbf7435 */ /* 0x000fe200000001ff */
[----:B------:R-:W-:-:S05]  /*5c20*/  MOV R71, R190 ;  /* 0x000000be00477202 */ /* 0x000fca0000000f00 */
[----:B------:R-:W-:-:S04]  /*5c30*/  FADD.FTZ R71, R70, R71 ;  /* 0x0000004746477221 */ /* 0x000fc80000010000 */
[----:B------:R-:W-:-:S07]  /*5c40*/  IMAD.MOV.U32 R192, RZ, RZ, R71 ;  /* 0x000000ffffc07224 */ /* 0x000fce00078e0047 */
[----:B------:R-:W-:Y:S05]  /*5c50*/  WARPSYNC.COLLECTIVE R189, `(.L_x_823) ;  /* 0x00000000bd087348 */ /* 0x000fea0003c00000 */
[----:B------:R0:W1:Y:S02]  /*5c60*/  SHFL.BFLY P6, R190, R192, R191, R194 ;  /* 0x0c0000bfc0be7389 */ /* 0x00006400000c00c2 */
[----:B01----:R-:W-:Y:S01]  /*5c70*/  ENDCOLLECTIVE ;  /* 0x000000000000791b */ /* 0x003fe20003800000 */
.L_x_823:
[----:B------:R-:W-:Y:S01]  /*5c80*/  HFMA2.MMA R191, -RZ, RZ, 0, 9.5367431640625e-07 ;  /* 0x00000010ffbf7435 */ /* 0x000fe200000001ff */
[----:B------:R-:W-:-:S05]  /*5c90*/  MOV R188, R190 ;  /* 0x000000be00bc7202 */ /* 0x000fca0000000f00 */
[----:B------:R-:W-:-:S05]  /*5ca0*/  FADD.FTZ R188, R71, R188 ;  /* 0x000000bc47bc7221 */ /* 0x000fca0000010000 */
[----:B------:R-:W-:-:S07]  /*5cb0*/  MOV R192, R188 ;  /* 0x000000bc00c07202 */ /* 0x000fce0000000f00 */
[----:B------:R-:W-:Y:S05]  /*5cc0*/  WARPSYNC.COLLECTIVE R189, `(.L_x_824) ;  /* 0x00000000bd087348 */ /* 0x000fea0003c00000 */
[----:B------:R0:W1:Y:S02]  /*5cd0*/  SHFL.BFLY P6, R190, R192, R191, R194 ;  /* 0x0c0000bfc0be7389 */ /* 0x00006400000c00c2 */
[----:B01----:R-:W-:Y:S01]  /*5ce0*/  ENDCOLLECTIVE ;  /* 0x000000000000791b */ /* 0x003fe20003800000 */
.L_x_824:
[----:B------:R-:W-:Y:S01]  /*5cf0*/  MOV R187, R190 ;  /* 0x000000be00bb7202 */ /* 0x000fe20000000f00 */
[----:B------:R-:W-:Y:S06]  /*5d00*/  BRA `(.L_x_825) ;  /* 0xffffffe800487947 */ /* 0x000fec000383ffff */
.L_x_826:
        /* <DEDUP_REMOVED lines=15> */
.L_x_37372:


//--------------------- .text._ZN10layer_norm13ln_fwd_kernelINS_13Kernel_traitsI13__nv_bfloat16S2_S2_S2_fjLj1280ELj1ELj4ELj1ELj16ENS_18Kernel_traits_baseILj1280ES2_S2_S2_S2_fjLj128EEEEELb0ELb1ELb1ELb1EEEvNS_9FwdParamsE --------------------------
	.section	.text._ZN10layer_norm13ln_fwd_kernelINS_13Kernel_traitsI13__nv_bfloat16S2_S2_S2_fjLj1280ELj1ELj4ELj1ELj16ENS_18Kernel_traits_baseILj1280ES2_S2_S2_S2_fjLj128EEEEELb0ELb1ELb1ELb1EEEvNS_9FwdParamsE,"ax",@progbits
	.align	128
        .global         _ZN10layer_norm13ln_fwd_kernelINS_13Kernel_traitsI13__nv_bfloat16S2_S2_S2_fjLj1280ELj1ELj4ELj1ELj16ENS_18Kernel_traits_baseILj1280ES2_S2_S2_S2_fjLj128EEEEELb0ELb1ELb1ELb1EEEvNS_9FwdParamsE
        .type           _ZN10layer_norm13ln_fwd_kernelINS_13Kernel_traitsI13__nv_bfloat16S2_S2_S2_fjLj1280ELj1ELj4ELj1ELj16ENS_18Kernel_traits_baseILj1280ES2_S2_S2_S2_fjLj128EEEEELb0ELb1ELb1ELb1EEEvNS_9FwdParamsE,@function
        .size           _ZN10layer_norm13ln_fwd_kernelINS_13Kernel_traitsI13__nv_bfloat16S2_S2_S2_fjLj1280ELj1ELj4ELj1ELj16ENS_18Kernel_traits_baseILj1280ES2_S2_S2_S2_fjLj128EEEEELb0ELb1ELb1ELb1EEEvNS_9FwdParamsE,(.L_x_37373 - _ZN10layer_norm13ln_fwd_kernelINS_13Kernel_traitsI13__nv_bfloat16S2_S2_S2_fjLj1280ELj1ELj4ELj1ELj16ENS_18Kernel_traits_baseILj1280ES2_S2_S2_S2_fjLj128EEEEELb0ELb1ELb1ELb1EEEvNS_9FwdParamsE)
        .other          _ZN10layer_norm13ln_fwd_kernelINS_13Kernel_traitsI13__nv_bfloat16S2_S2_S2_fjLj1280ELj1ELj4ELj1ELj16ENS_18Kernel_traits_baseILj1280ES2_S2_S2_S2_fjLj128EEEEELb0ELb1ELb1ELb1EEEvNS_9FwdParamsE,@"STO_CUDA_ENTRY STV_DEFAULT"
_ZN10layer_norm13ln_fwd_kernelINS_13Kernel_traitsI13__nv_bfloat16S2_S2_S2_fjLj1280ELj1ELj4ELj1ELj16ENS_18Kernel_traits_baseILj1280ES2_S2_S2_S2_fjLj128EEEEELb0ELb1ELb1ELb1EEEvNS_9FwdParamsE:
.text._ZN10layer_norm13ln_fwd_kernelINS_13Kernel_traitsI13__nv_bfloat16S2_S2_S2_fjLj1280ELj1ELj4ELj1ELj16ENS_18Kernel_traits_baseILj1280ES2_S2_S2_S2_fjLj128EEEEELb0ELb1ELb1ELb1EEEvNS_9FwdParamsE:
        /* <DEDUP_REMOVED lines=47> */
[----:B------:R-:W-:Y:S02]  /*02f0*/  @!P0 CS2R R64, SRZ ;  /* 0x0000000000408805 */ /* 0x000fe4000001ff00 */
[----:B------:R-:W-:Y:S01]  /*0300*/  PRMT R147, R54, 0x7632, R147 ;  /* 0x0000763236937816 */ /* 0x000fe20000000093 */
[----:B------:R-:W-:Y:S01]  /*0310*/  ULDC.U8 UR6, c[0x0][0x2a0] ;  /* 0x0000a80000067ab9 */ /* 0x000fe20000000000 */
[----:B------:R-:W-:Y:S01]  /*0320*/  PRMT R134, R67, 0x7632, R134 ;  /* 0x0000763243867816 */ /* 0x000fe20000000086 */
[----:B------:R-:W-:Y:S01]  /*0330*/  ULDC UR8, c[0x0][0x29c] ;  /* 0x0000a70000087ab9 */ /* 0x000fe20000000800 */
[----:B------:R-:W-:Y:S01]  /*0340*/  PRMT R153, R48, 0x7632, R153 ;  /* 0x0000763230997816 */ /* 0x000fe20000000099 */
[----:B------:R-:W-:Y:S01]  /*0350*/  ULDC UR9, c[0x0][0x2d8] ;  /* 0x0000b60000097ab9 */ /* 0x000fe20000000800 */
        /* <DEDUP_REMOVED lines=16> */
[----:B------:R-:W-:Y:S01]  /*0460*/  PRMT R135, R66, 0x7632, R135 ;  /* 0x0000763242877816 */ /* 0x000fe20000000087 */
[----:B------:R-:W-:Y:S01]  /*0470*/  IMAD.U32 R80, R55, 0x10000, RZ ;  /* 0x0001000037507824 */ /* 0x000fe200078e00ff */
[----:B------:R-:W-:Y:S01]  /*0480*/  SHF.L.U32 R83, R52, 0x10, RZ ;  /* 0x0000001034537819 */ /* 0x000fe200000006ff */
[----:B------:R-:W-:Y:S01]  /*0490*/  IMAD.U32 R147, R147, 0x10000, RZ ;  /* 0x0001000093937824 */ /* 0x000fe200078e00ff */
        /* <DEDUP_REMOVED lines=40> */
[----:B------:R-:W-:Y:S02]  /*0720*/  PRMT R120, R9, 0x7632, R120 ;  /* 0x0000763209787816 */ /* 0x000fe40000000078 */
[----:B---3--:R-:W-:Y:S02]  /*0730*/  PRMT R108, R21, 0x7632, R108 ;  /* 0x00007632156c7816 */ /* 0x008fe4000000006c */
[----:B------:R-:W-:Y:S02]  /*0740*/  PRMT R119, R10, 0x7632, R119 ;  /* 0x000076320a777816 */ /* 0x000fe40000000077 */
[----:B----4-:R-:W-:Y:S02]  /*0750*/  PRMT R133, R40, 0x7632, R133 ;  /* 0x0000763228857816 */ /* 0x010fe40000000085 */
        /* <DEDUP_REMOVED lines=94> */
.L_x_950:
[----:B0-----:R-:W0:Y:S01]  /*0d40*/  LDC.64 R24, c[0x0][0x280] ;  /* 0x0000a000ff187b82 */ /* 0x001e220000000a00 */
[----:B------:R-:W-:-:S07]  /*0d50*/  ISETP.NE.U32.AND P0, PT, RZ, UR6, PT ;  /* 0x00000006ff007c0c */ /* 0x000fce000bf05070 */
[----:B------:R-:W1:Y:S08]  /*0d60*/  LDC R28, c[0x0][0x218] ;  /* 0x00008600ff1c7b82 */ /* 0x000e700000000800 */
[----:B------:R-:W2:Y:S01]  /*0d70*/  LDC.64 R20, c[0x0][0x288] ;  /* 0x0000a200ff147b82 */ /* 0x000ea20000000a00 */
[----:B0-----:R-:W-:-:S05]  /*0d80*/  IMAD.WIDE R24, R93, 0x4, R24 ;  /* 0x000000045d187825 */ /* 0x001fca00078e0218 */
[----:B------:R0:W3:Y:S01]  /*0d90*/  LDG.E R32, desc[UR4][R24.64] ;  /* 0x0000000418207981 */ /* 0x0000e2000c1e1900 */
[----:B------:R-:W-:Y:S01]  /*0da0*/  ISETP.NE.AND.EX P0, PT, RZ, UR7, PT, P0 ;  /* 0x00000007ff007c0c */ /* 0x000fe2000bf05300 */
[----:B------:R-:W-:Y:S01]  /*0db0*/  HFMA2.MMA R43, -RZ, RZ, 0, 0 ;  /* 0x00000000ff2b7435 */ /* 0x000fe200000001ff */
[----:B-1----:R-:W-:-:S05]  /*0dc0*/  IMAD R0, R93, R28, RZ ;  /* 0x0000001c5d007224 */ /* 0x002fca00078e02ff */
[----:B0-----:R-:W-:Y:S01]  /*0dd0*/  SHF.R.S32.HI R25, RZ, 0x1f, R0 ;  /* 0x0000001fff197819 */ /* 0x001fe20000011400 */
[----:B--2---:R-:W-:-:S05]  /*0de0*/  IMAD.WIDE R20, R93, 0x4, R20 ;  /* 0x000000045d147825 */ /* 0x004fca00078e0214 */
[----:B------:R-:W0:Y:S01]  /*0df0*/  @P0 LDC.64 R16, c[0x0][0x230] ;  /* 0x00008c00ff100b82 */ /* 0x000e220000000a00 */
[----:B------:R-:W-:-:S04]  /*0e00*/  LEA.HI R25, R25, R0, RZ, 0x3 ;  /* 0x0000000019197211 */ /* 0x000fc800078f18ff */
[----:B------:R-:W-:-:S05]  /*0e10*/  LEA.HI.SX32 R45, R25, R88, 0x1d ;  /* 0x00000058192d7211 */ /* 0x000fca00078feaff */
[----:B0-----:R-:W-:-:S05]  /*0e20*/  @P0 IMAD.WIDE.U32 R16, R45, 0x10, R16 ;  /* 0x000000102d100825 */ /* 0x001fca00078e0010 */
[----:B-----5:R0:W5:Y:S01]  /*0e30*/  @P0 LDG.E.128 R4, desc[UR4][R16.64] ;  /* 0x0000000410040981 */ /* 0x020162000c1e1d00 */
[----:B---3--:R-:W-:-:S13]  /*0e40*/  ISETP.GE.AND P2, PT, R32, 0x1, PT ;  /* 0x000000012000780c */ /* 0x008fda0003f46270 */
[----:B------:R-:W1:Y:S01]  /*0e50*/  @P2 LDC.64 R2, c[0x0][0x220] ;  /* 0x00008800ff022b82 */ /* 0x000e620000000a00 */
[----:B------:R-:W-:-:S05]  /*0e60*/  @P2 IADD3 R29, R32, -0x1, RZ ;  /* 0xffffffff201d2810 */ /* 0x000fca0007ffe0ff */
[----:B------:R-:W-:-:S05]  /*0e70*/  @P2 IMAD R29, R29, R28, RZ ;  /* 0x0000001c1d1d2224 */ /* 0x000fca00078e02ff */
[----:B------:R-:W-:-:S04]  /*0e80*/  @P2 SHF.R.S32.HI R24, RZ, 0x1f, R29 ;  /* 0x0000001fff182819 */ /* 0x000fc8000001141d */
[----:B------:R-:W-:-:S04]  /*0e90*/  @P2 LEA.HI R29, R24, R29, RZ, 0x3 ;  /* 0x0000001d181d2211 */ /* 0x000fc800078f18ff */
[----:B------:R-:W-:Y:S02]  /*0ea0*/  @P2 LEA.HI.SX32 R43, R29, R88, 0x1d ;  /* 0x000000581d2b2211 */ /* 0x000fe400078feaff */
[----:B------:R0:W5:Y:S03]  /*0eb0*/  LDG.E R29, desc[UR4][R20.64] ;  /* 0x00000004141d7981 */ /* 0x000166000c1e1900 */
[----:B-1----:R-:W-:-:S05]  /*0ec0*/  @P2 IMAD.WIDE.U32 R2, R43, 0x10, R2 ;  /* 0x000000102b022825 */ /* 0x002fca00078e0002 */
[----:B------:R0:W5:Y:S01]  /*0ed0*/  @P2 LDG.E.128 R8, desc[UR4][R2.64] ;  /* 0x0000000402082981 */ /* 0x000162000c1e1d00 */
[----:B------:R-:W-:Y:S01]  /*0ee0*/  ISETP.GT.AND P3, PT, R32, RZ, PT ;  /* 0x000000ff2000720c */ /* 0x000fe20003f64270 */
[----:B------:R-:W-:Y:S01]  /*0ef0*/  BSSY B0, `(.L_x_827) ;  /* 0x000000c000007945 */ /* 0x000fe20003800000 */
[----:B------:R-:W-:-:S11]  /*0f00*/  SHF.R.S32.HI R36, RZ, 0x1f, R93 ;  /* 0x0000001fff247819 */ /* 0x000fd6000001145d */
[----:B0-----:R-:W-:Y:S05]  /*0f10*/  @P3 BRA `(.L_x_828) ;  /* 0x0000000000103947 */ /* 0x001fea0003800000 */
[----:B------:R-:W-:Y:S01]  /*0f20*/  MOV R37, RZ ;  /* 0x000000ff00257202 */ /* 0x000fe20000000f00 */
[----:B------:R-:W-:Y:S06]  /*0f30*/  @!P0 BRA `(.L_x_829) ;  /* 0x00000000001c8947 */ /* 0x000fec0003800000 */
[----:B-----5:R-:W-:Y:S01]  /*0f40*/  SHF.L.U32 R37, R4, 0x10, RZ ;  /* 0x0000001004257819 */ /* 0x020fe200000006ff */
[----:B------:R-:W-:Y:S06]  /*0f50*/  BRA `(.L_x_829) ;  /* 0x0000000000147947 */ /* 0x000fec0003800000 */
.L_x_828:
[----:B-----5:R-:W-:Y:S01]  /*0f60*/  SHF.L.U32 R0, R8, 0x10, RZ ;  /* 0x0000001008007819 */ /* 0x020fe200000006ff */
[----:B------:R-:W-:-:S04]  /*0f70*/  @P0 IMAD.U32 R2, R4, 0x10000, RZ ;  /* 0x0001000004020824 */ /* 0x000fc800078e00ff */
[----:B------:R-:W-:-:S04]  /*0f80*/  FMUL.FTZ R0, R0, UR8 ;  /* 0x0000000800007c20 */ /* 0x000fc80008410000 */
[----:B------:R-:W-:-:S04]  /*0f90*/  FMUL.FTZ R37, R67, R0 ;  /* 0x0000000043257220 */ /* 0x000fc80000410000 */
[----:B------:R-:W-:-:S07]  /*0fa0*/  @P0 FADD.FTZ R37, R37, R2 ;  /* 0x0000000225250221 */ /* 0x000fce0000010000 */
.L_x_829:
[----:B------:R-:W-:Y:S05]  /*0fb0*/  BSYNC B0 ;  /* 0x0000000000007941 */ /* 0x000fea0003800000 */
.L_x_827:
[----:B------:R-:W-:Y:S04]  /*0fc0*/  BSSY B0, `(.L_x_830) ;  /* 0x000000e000007945 */ /* 0x000fe80003800000 */
[----:B------:R-:W-:Y:S05]  /*0fd0*/  @P3 BRA `(.L_x_831) ;  /* 0x0000000000143947 */ /* 0x000fea0003800000 */
[----:B------:R-:W-:Y:S01]  /*0fe0*/  MOV R38, RZ ;  /* 0x000000ff00267202 */ /* 0x000fe20000000f00 */
[----:B------:R-:W-:Y:S06]  /*0ff0*/  @!P0 BRA `(.L_x_832) ;  /* 0x0000000000288947 */ /* 0x000fec0003800000 */
[----:B-----5:R-:W-:-:S04]  /*1000*/  PRMT R38, R4, 0x7632, R38 ;  /* 0x0000763204267816 */ /* 0x020fc80000000026 */
[----:B------:R-:W-:Y:S01]  /*1010*/  SHF.L.U32 R38, R38, 0x10, RZ ;  /* 0x0000001026267819 */ /* 0x000fe200000006ff */
[----:B------:R-:W-:Y:S06]  /*1020*/  BRA `(.L_x_832) ;  /* 0x00000000001c7947 */ /* 0x000fec0003800000 */
.L_x_831:
[----:B-----5:R-:W-:Y:S02]  /*1030*/  PRMT R0, R8, 0x7632, R0 ;  /* 0x0000763208007816 */ /* 0x020fe40000000000 */
[----:B------:R-:W-:Y:S02]  /*1040*/  @P0 PRMT R2, R4, 0x7632, R2 ;  /* 0x0000763204020816 */ /* 0x000fe40000000002 */
[----:B------:R-:W-:Y:S02]  /*1050*/  SHF.L.U32 R0, R0, 0x10, RZ ;  /* 0x0000001000007819 */ /* 0x000fe400000006ff */
[----:B------:R-:W-:-:S03]  /*1060*/  @P0 SHF.L.U32 R3, R2, 0x10, RZ ;  /* 0x0000001002030819 */ /* 0x000fc600000006ff */
[----:B------:R-:W-:-:S04]  /*1070*/  FMUL.FTZ R0, R0, UR8 ;  /* 0x0000000800007c20 */ /* 0x000fc80008410000 */
[----:B------:R-:W-:-:S04]  /*1080*/  FMUL.FTZ R38, R133, R0 ;  /* 0x0000000085267220 */ /* 0x000fc80000410000 */
[----:B------:R-:W-:-:S07]  /*1090*/  @P0 FADD.FTZ R38, R38, R3 ;  /* 0x0000000326260221 */ /* 0x000fce0000010000 */
.L_x_832:
[----:B------:R-:W-:Y:S05]  /*10a0*/  BSYNC B0 ;  /* 0x0000000000007941 */ /* 0x000fea0003800000 */
.L_x_830:
[----:B------:R-:W-:Y:S04]  /*10b0*/  BSSY B0, `(.L_x_833) ;  /* 0x000000b000007945 */ /* 0x000fe80003800000 */
[----:B------:R-:W-:Y:S05]  /*10c0*/  @P3 BRA `(.L_x_834) ;  /* 0x0000000000103947 */ /* 0x000fea0003800000 */
[----:B------:R-:W-:Y:S01]  /*10d0*/  HFMA2.MMA R39, -RZ, RZ, 0, 0 ;  /* 0x00000000ff277435 */ /* 0x000fe200000001ff */
[----:B------:R-:W-:Y:S10]  /*10e0*/  @!P0 BRA `(.L_x_835) ;  /* 0x00000000001c8947 */ /* 0x000ff40003800000 */
[----:B-----5:R-:W-:Y:S01]  /*10f0*/  SHF.L.U32 R39, R5, 0x10, RZ ;  /* 0x0000001005277819 */ /* 0x020fe200000006ff */
[----:B------:R-:W-:Y:S06]  /*1100*/  BRA `(.L_x_835) ;  /* 0x0000000000147947 */ /* 0x000fec0003800000 */
.L_x_834:
[----:B-----5:R-:W-:-:S05]  /*1110*/  SHF.L.U32 R0, R9, 0x10, RZ ;  /* 0x0000001009007819 */ /* 0x020fca00000006ff */
[----:B------:R-:W-:Y:S01]  /*1120*/  FMUL.FTZ R39, R0, UR8 ;  /* 0x0000000800277c20 */ /* 0x000fe20008410000 */
[----:B------:R-:W-:-:S03]  /*1130*/  @P0 SHF.L.U32 R0, R5, 0x10, RZ ;  /* 0x0000001005000819 */ /* 0x000fc600000006ff */
[----:B------:R-:W-:-:S04]  /*1140*/  FMUL.FTZ R39, R66, R39 ;  /* 0x0000002742277220 */ /* 0x000fc80000410000 */
[----:B------:R-:W-:-:S07]  /*1150*/  @P0 FADD.FTZ R39, R39, R0 ;  /* 0x0000000027270221 */ /* 0x000fce0000010000 */
.L_x_835:
[----:B------:R-:W-:Y:S05]  /*1160*/  BSYNC B0 ;  /* 0x0000000000007941 */ /* 0x000fea0003800000 */
.L_x_833:
[----:B------:R-:W-:Y:S04]  /*1170*/  BSSY B0, `(.L_x_836) ;  /* 0x000000e000007945 */ /* 0x000fe80003800000 */
[----:B------:R-:W-:Y:S05]  /*1180*/  @P3 BRA `(.L_x_837) ;  /* 0x0000000000143947 */ /* 0x000fea0003800000 */
[----:B------:R-:W-:Y:S01]  /*1190*/  MOV R40, RZ ;  /* 0x000000ff00287202 */ /* 0x000fe20000000f00 */
[----:B------:R-:W-:Y:S06]  /*11a0*/  @!P0 BRA `(.L_x_838) ;  /* 0x0000000000288947 */ /* 0x000fec0003800000 */
[----:B-----5:R-:W-:-:S04]  /*11b0*/  PRMT R40, R5, 0x7632, R40 ;  /* 0x0000763205287816 */ /* 0x020fc80000000028 */
[----:B------:R-:W-:Y:S01]  /*11c0*/  SHF.L.U32 R40, R40, 0x10, RZ ;  /* 0x0000001028287819 */ /* 0x000fe200000006ff */
[----:B------:R-:W-:Y:S06]  /*11d0*/  BRA `(.L_x_838) ;  /* 0x00000000001c7947 */ /* 0x000fec0003800000 */
.L_x_837:
[----:B-----5:R-:W-:Y:S02]  /*11e0*/  PRMT R0, R9, 0x7632, R0 ;  /* 0x0000763209007816 */ /* 0x020fe40000000000 */
[----:B------:R-:W-:Y:S02]  /*11f0*/  @P0 PRMT R2, R5, 0x7632, R2 ;  /* 0x0000763205020816 */ /* 0x000fe40000000002 */
[----:B------:R-:W-:Y:S02]  /*1200*/  SHF.L.U32 R0, R0, 0x10, RZ ;  /* 0x0000001000007819 */ /* 0x000fe400000006ff */
[----:B------:R-:W-:-:S03]  /*1210*/  @P0 SHF.L.U32 R17, R2, 0x10, RZ ;  /* 0x0000001002110819 */ /* 0x000fc600000006ff */
[----:B------:R-:W-:-:S04]  /*1220*/  FMUL.FTZ R3, R0, UR8 ;  /* 0x0000000800037c20 */ /* 0x000fc80008410000 */
[----:B------:R-:W-:-:S04]  /*1230*/  FMUL.FTZ R40, R132, R3 ;  /* 0x0000000384287220 */ /* 0x000fc80000410000 */
[----:B------:R-:W-:-:S07]  /*1240*/  @P0 FADD.FTZ R40, R40, R17 ;  /* 0x0000001128280221 */ /* 0x000fce0000010000 */
.L_x_838:
[----:B------:R-:W-:Y:S05]  /*1250*/  BSYNC B0 ;  /* 0x0000000000007941 */ /* 0x000fea0003800000 */
.L_x_836:
[----:B------:R-:W-:Y:S04]  /*1260*/  BSSY B0, `(.L_x_839) ;  /* 0x000000b000007945 */ /* 0x000fe80003800000 */
[----:B------:R-:W-:Y:S05]  /*1270*/  @P3 BRA `(.L_x_840) ;  /* 0x0000000000103947 */ /* 0x000fea0003800000 */
[----:B------:R-:W-:Y:S01]  /*1280*/  IMAD.MOV.U32 R41, RZ, RZ, RZ ;  /* 0x000000ffff297224 */ /* 0x000fe200078e00ff */
[----:B------:R-:W-:Y:S06]  /*1290*/  @!P0 BRA `(.L_x_841) ;  /* 0x00000000001c8947 */ /* 0x000fec0003800000 */
[----:B-----5:R-:W-:Y:S01]  /*12a0*/  SHF.L.U32 R41, R6, 0x10, RZ ;  /* 0x0000001006297819 */ /* 0x020fe200000006ff */
[----:B------:R-:W-:Y:S06]  /*12b0*/  BRA `(.L_x_841) ;  /* 0x0000000000147947 */ /* 0x000fec0003800000 */
.L_x_840:
[----:B-----5:R-:W-:Y:S02]  /*12c0*/  SHF.L.U32 R0, R10, 0x10, RZ ;  /* 0x000000100a007819 */ /* 0x020fe400000006ff */
[----:B------:R-:W-:-:S03]  /*12d0*/  @P0 SHF.L.U32 R2, R6, 0x10, RZ ;  /* 0x0000001006020819 */ /* 0x000fc600000006ff */
[----:B------:R-:W-:-:S04]  /*12e0*/  FMUL.FTZ R0, R0, UR8 ;  /* 0x0000000800007c20 */ /* 0x000fc80008410000 */
[----:B------:R-:W-:-:S04]  /*12f0*/  FMUL.FTZ R41, R65, R0 ;  /* 0x0000000041297220 */ /* 0x000fc80000410000 */
[----:B------:R-:W-:-:S07]  /*1300*/  @P0 FADD.FTZ R41, R41, R2 ;  /* 0x0000000229290221 */ /* 0x000fce0000010000 */
.L_x_841:
[----:B------:R-:W-:Y:S05]  /*1310*/  BSYNC B0 ;  /* 0x0000000000007941 */ /* 0x000fea0003800000 */
.L_x_839:
[----:B------:R-:W-:Y:S04]  /*1320*/  BSSY B0, `(.L_x_842) ;  /* 0x000000e000007945 */ /* 0x000fe80003800000 */
[----:B------:R-:W-:Y:S05]  /*1330*/  @P3 BRA `(.L_x_843) ;  /* 0x0000000000143947 */ /* 0x000fea0003800000 */
[----:B------:R-:W-:Y:S01]  /*1340*/  HFMA2.MMA R42, -RZ, RZ, 0, 0 ;  /* 0x00000000ff2a7435 */ /* 0x000fe200000001ff */
[----:B------:R-:W-:Y:S10]  /*1350*/  @!P0 BRA `(.L_x_844) ;  /* 0x0000000000288947 */ /* 0x000ff40003800000 */
[----:B-----5:R-:W-:-:S04]  /*1360*/  PRMT R42, R6, 0x7632, R42 ;  /* 0x00007632062a7816 */ /* 0x020fc8000000002a */
[----:B------:R-:W-:Y:S01]  /*1370*/  SHF.L.U32 R42, R42, 0x10, RZ ;  /* 0x000000102a2a7819 */ /* 0x000fe200000006ff */
[----:B------:R-:W-:Y:S06]  /*1380*/  BRA `(.L_x_844) ;  /* 0x00000000001c7947 */ /* 0x000fec0003800000 */
.L_x_843:
[----:B-----5:R-:W-:Y:S02]  /*1390*/  PRMT R0, R10, 0x7632, R0 ;  /* 0x000076320a007816 */ /* 0x020fe40000000000 */
[----:B------:R-:W-:Y:S02]  /*13a0*/  @P0 PRMT R2, R6, 0x7632, R2 ;  /* 0x0000763206020816 */ /* 0x000fe40000000002 */
[----:B------:R-:W-:Y:S02]  /*13b0*/  SHF.L.U32 R0, R0, 0x10, RZ ;  /* 0x0000001000007819 */ /* 0x000fe400000006ff */
[----:B------:R-:W-:-:S03]  /*13c0*/  @P0 SHF.L.U32 R3, R2, 0x10, RZ ;  /* 0x0000001002030819 */ /* 0x000fc600000006ff */
[----:B------:R-:W-:-:S04]  /*13d0*/  FMUL.FTZ R0, R0, UR8 ;  /* 0x0000000800007c20 */ /* 0x000fc80008410000 */
[----:B------:R-:W-:-:S04]  /*13e0*/  FMUL.FTZ R42, R131, R0 ;  /* 0x00000000832a7220 */ /* 0x000fc80000410000 */
[----:B------:R-:W-:-:S07]  /*13f0*/  @P0 FADD.FTZ R42, R42, R3 ;  /* 0x000000032a2a0221 */ /* 0x000fce0000010000 */
.L_x_844:
[----:B------:R-:W-:Y:S05]  /*1400*/  BSYNC B0 ;  /* 0x0000000000007941 */ /* 0x000fea0003800000 */
.L_x_842:
[----:B------:R-:W-:Y:S04]  /*1410*/  BSSY B0, `(.L_x_845) ;  /* 0x000000b000007945 */ /* 0x000fe80003800000 */
[----:B------:R-:W-:Y:S05]  /*1420*/  @P3 BRA `(.L_x_846) ;  /* 0x0000000000103947 */ /* 0x000fea0003800000 */
[----:B------:R-:W-:Y:S01]  /*1430*/  MOV R44, RZ ;  /* 0x000000ff002c7202 */ /* 0x000fe20000000f00 */
[----:B------:R-:W-:Y:S06]  /*1440*/  @!P0 BRA `(.L_x_847) ;  /* 0x00000000001c8947 */ /* 0x000fec0003800000 */
[----:B-----5:R-:W-:Y:S01]  /*1450*/  SHF.L.U32 R44, R7, 0x10, RZ ;  /* 0x00000010072c7819 */ /* 0x020fe200000006ff */
[----:B------:R-:W-:Y:S06]  /*1460*/  BRA `(.L_x_847) ;  /* 0x0000000000147947 */ /* 0x000fec0003800000 */
.L_x_846:
[----:B-----5:R-:W-:Y:S02]  /*1470*/  SHF.L.U32 R0, R11, 0x10, RZ ;  /* 0x000000100b007819 */ /* 0x020fe400000006ff */
[----:B------:R-:W-:-:S03]  /*1480*/  @P0 SHF.L.U32 R17, R7, 0x10, RZ ;  /* 0x0000001007110819 */ /* 0x000fc600000006ff */
[----:B------:R-:W-:-:S04]  /*1490*/  FMUL.FTZ R3, R0, UR8 ;  /* 0x0000000800037c20 */ /* 0x000fc80008410000 */
[----:B------:R-:W-:-:S04]  /*14a0*/  FMUL.FTZ R44, R64, R3 ;  /* 0x00000003402c7220 */ /* 0x000fc80000410000 */
[----:B------:R-:W-:-:S07]  /*14b0*/  @P0 FADD.FTZ R44, R44, R17 ;  /* 0x000000112c2c0221 */ /* 0x000fce0000010000 */
.L_x_847:
[----:B------:R-:W-:Y:S05]  /*14c0*/  BSYNC B0 ;  /* 0x0000000000007941 */ /* 0x000fea0003800000 */
.L_x_845:
[----:B------:R-:W-:Y:S04]  /*14d0*/  BSSY B0, `(.L_x_848) ;  /* 0x000000e000007945 */ /* 0x000fe80003800000 */
[----:B------:R-:W-:Y:S05]  /*14e0*/  @P3 BRA `(.L_x_849) ;  /* 0x0000000000143947 */ /* 0x000fea0003800000 */
[----:B------:R-:W-:Y:S01]  /*14f0*/  HFMA2.MMA R47, -RZ, RZ, 0, 0 ;  /* 0x00000000ff2f7435 */ /* 0x000fe200000001ff */
[----:B------:R-:W-:Y:S10]  /*1500*/  @!P0 BRA `(.L_x_850) ;  /* 0x0000000000288947 */ /* 0x000ff40003800000 */
[----:B-----5:R-:W-:-:S05]  /*1510*/  PRMT R47, R7, 0x7632, R47 ;  /* 0x00007632072f7816 */ /* 0x020fca000000002f */
[----:B------:R-:W-:Y:S01]  /*1520*/  IMAD.U32 R47, R47, 0x10000, RZ ;  /* 0x000100002f2f7824 */ /* 0x000fe200078e00ff */
[----:B------:R-:W-:Y:S06]  /*1530*/  BRA `(.L_x_850) ;  /* 0x00000000001c7947 */ /* 0x000fec0003800000 */
.L_x_849:
[----:B-----5:R-:W-:Y:S02]  /*1540*/  PRMT R0, R11, 0x7632, R0 ;  /* 0x000076320b007816 */ /* 0x020fe40000000000 */
[----:B------:R-:W-:Y:S02]  /*1550*/  @P0 PRMT R2, R7, 0x7632, R2 ;  /* 0x0000763207020816 */ /* 0x000fe40000000002 */
[----:B------:R-:W-:Y:S02]  /*1560*/  SHF.L.U32 R0, R0, 0x10, RZ ;  /* 0x0000001000007819 */ /* 0x000fe400000006ff */
[----:B------:R-:W-:-:S03]  /*1570*/  @P0 SHF.L.U32 R2, R2, 0x10, RZ ;  /* 0x0000001002020819 */ /* 0x000fc600000006ff */
[----:B------:R-:W-:-:S04]  /*1580*/  FMUL.FTZ R47, R0, UR8 ;  /* 0x00000008002f7c20 */ /* 0x000fc80008410000 */
[----:B------:R-:W-:-:S04]  /*1590*/  FMUL.FTZ R47, R130, R47 ;  /* 0x0000002f822f7220 */ /* 0x000fc80000410000 */
[----:B------:R-:W-:-:S07]  /*15a0*/  @P0 FADD.FTZ R47, R47, R2 ;  /* 0x000000022f2f0221 */ /* 0x000fce0000010000 */
.L_x_850:
[----:B------:R-:W-:Y:S05]  /*15b0*/  BSYNC B0 ;  /* 0x0000000000007941 */ /* 0x000fea0003800000 */
.L_x_848:
        /* <DEDUP_REMOVED lines=17> */
[----:B------:R-:W-:Y:S01]  /*16d0*/  MOV R46, RZ ;  /* 0x000000ff002e7202 */ /* 0x000fe20000000f00 */
[----:B------:R-:W-:Y:S06]  /*16e0*/  @!P0 BRA `(.L_x_853) ;  /* 0x00000000001c8947 */ /* 0x000fec0003800000 */
[----:B-----5:R-:W-:Y:S01]  /*16f0*/  SHF.L.U32 R46, R4, 0x10, RZ ;  /* 0x00000010042e7819 */ /* 0x020fe200000006ff */
[----:B------:R-:W-:Y:S06]  /*1700*/  BRA `(.L_x_853) ;  /* 0x0000000000147947 */ /* 0x000fec0003800000 */
.L_x_852:
[----:B-----5:R-:W-:Y:S02]  /*1710*/  SHF.L.U32 R0, R8, 0x10, RZ ;  /* 0x0000001008007819 */ /* 0x020fe400000006ff */
[----:B0-----:R-:W-:-:S03]  /*1720*/  @P0 SHF.L.U32 R17, R4, 0x10, RZ ;  /* 0x0000001004110819 */ /* 0x001fc600000006ff */
[----:B------:R-:W-:-:S04]  /*1730*/  FMUL.FTZ R0, R0, UR8 ;  /* 0x0000000800007c20 */ /* 0x000fc80008410000 */
[----:B------:R-:W-:-:S04]  /*1740*/  FMUL.FTZ R46, R63, R0 ;  /* 0x000000003f2e7220 */ /* 0x000fc80000410000 */
[----:B------:R-:W-:-:S07]  /*1750*/  @P0 FADD.FTZ R46, R17, R46 ;  /* 0x0000002e112e0221 */ /* 0x000fce0000010000 */
.L_x_853:
[----:B------:R-:W-:Y:S05]  /*1760*/  BSYNC B0 ;  /* 0x0000000000007941 */ /* 0x000fea0003800000 */
.L_x_851:
[----:B------:R-:W-:Y:S04]  /*1770*/  BSSY B0, `(.L_x_854) ;  /* 0x000000e000007945 */ /* 0x000fe80003800000 */
[----:B------:R-:W-:Y:S05]  /*1780*/  @P3 BRA `(.L_x_855) ;  /* 0x0000000000143947 */ /* 0x000fea0003800000 */
[----:B------:R-:W-:Y:S01]  /*1790*/  HFMA2.MMA R49, -RZ, RZ, 0, 0 ;  /* 0x00000000ff317435 */ /* 0x000fe200000001ff */
[----:B------:R-:W-:Y:S10]  /*17a0*/  @!P0 BRA `(.L_x_856) ;  /* 0x0000000000288947 */ /* 0x000ff40003800000 */
[----:B-----5:R-:W-:-:S04]  /*17b0*/  PRMT R49, R4, 0x7632, R49 ;  /* 0x0000763204317816 */ /* 0x020fc80000000031 */
[----:B------:R-:W-:Y:S01]  /*17c0*/  SHF.L.U32 R49, R49, 0x10, RZ ;  /* 0x0000001031317819 */ /* 0x000fe200000006ff */
[----:B------:R-:W-:Y:S06]  /*17d0*/  BRA `(.L_x_856) ;  /* 0x00000000001c7947 */ /* 0x000fec0003800000 */
.L_x_855:
[----:B-----5:R-:W-:Y:S02]  /*17e0*/  PRMT R0, R8, 0x7632, R0 ;  /* 0x0000763208007816 */ /* 0x020fe40000000000 */
[----:B0-----:R-:W-:Y:S02]  /*17f0*/  @P0 PRMT R16, R4, 0x7632, R16 ;  /* 0x0000763204100816 */ /* 0x001fe40000000010 */
[----:B------:R-:W-:Y:S02]  /*1800*/  SHF.L.U32 R0, R0, 0x10, RZ ;  /* 0x0000001000007819 */ /* 0x000fe400000006ff */
[----:B------:R-:W-:-:S03]  /*1810*/  @P0 SHF.L.U32 R16, R16, 0x10, RZ ;  /* 0x0000001010100819 */ /* 0x000fc600000006ff */
[----:B------:R-:W-:-:S04]  /*1820*/  FMUL.FTZ R0, R0, UR8 ;  /* 0x0000000800007c20 */ /* 0x000fc80008410000 */
[----:B------:R-:W-:-:S04]  /*1830*/  FMUL.FTZ R49, R129, R0 ;  /* 0x0000000081317220 */ /* 0x000fc80000410000 */
[----:B------:R-:W-:-:S07]  /*1840*/  @P0 FADD.FTZ R49, R49, R16 ;  /* 0x0000001031310221 */ /* 0x000fce0000010000 */
.L_x_856:
[----:B------:R-:W-:Y:S05]  /*1850*/  BSYNC B0 ;  /* 0x0000000000007941 */ /* 0x000fea0003800000 */
.L_x_854:
[----:B------:R-:W-:Y:S04]  /*1860*/  BSSY B0, `(.L_x_857) ;  /* 0x000000b000007945 */ /* 0x000fe80003800000 */
[----:B------:R-:W-:Y:S05]  /*1870*/  @P3 BRA `(.L_x_858) ;  /* 0x0000000000103947 */ /* 0x000fea0003800000 */
[----:B------:R-:W-:Y:S01]  /*1880*/  IMAD.MOV.U32 R48, RZ, RZ, RZ ;  /* 0x000000ffff307224 */ /* 0x000fe200078e00ff */
[----:B------:R-:W-:Y:S06]  /*1890*/  @!P0 BRA `(.L_x_859) ;  /* 0x00000000001c8947 */ /* 0x000fec0003800000 */
[----:B-----5:R-:W-:Y:S01]  /*18a0*/  SHF.L.U32 R48, R5, 0x10, RZ ;  /* 0x0000001005307819 */ /* 0x020fe200000006ff */
[----:B------:R-:W-:Y:S06]  /*18b0*/  BRA `(.L_x_859) ;  /* 0x0000000000147947 */ /* 0x000fec0003800000 */
.L_x_858:
[----:B-----5:R-:W-:Y:S02]  /*18c0*/  SHF.L.U32 R0, R9, 0x10, RZ ;  /* 0x0000001009007819 */ /* 0x020fe400000006ff */
[----:B0-----:R-:W-:-:S03]  /*18d0*/  @P0 SHF.L.U32 R21, R5, 0x10, RZ ;  /* 0x0000001005150819 */ /* 0x001fc600000006ff */
[----:B------:R-:W-:-:S04]  /*18e0*/  FMUL.FTZ R17, R0, UR8 ;  /* 0x0000000800117c20 */ /* 0x000fc80008410000 */
[----:B------:R-:W-:-:S04]  /*18f0*/  FMUL.FTZ R48, R62, R17 ;  /* 0x000000113e307220 */ /* 0x000fc80000410000 */
[----:B------:R-:W-:-:S07]  /*1900*/  @P0 FADD.FTZ R48, R21, R48 ;  /* 0x0000003015300221 */ /* 0x000fce0000010000 */
.L_x_859:
[----:B------:R-:W-:Y:S05]  /*1910*/  BSYNC B0 ;  /* 0x0000000000007941 */ /* 0x000fea0003800000 */
.L_x_857:
[----:B------:R-:W-:Y:S04]  /*1920*/  BSSY B0, `(.L_x_860) ;  /* 0x000000e000007945 */ /* 0x000fe80003800000 */
[----:B------:R-:W-:Y:S05]  /*1930*/  @P3 BRA `(.L_x_861) ;  /* 0x0000000000143947 */ /* 0x000fea0003800000 */
[----:B------:R-:W-:Y:S01]  /*1940*/  MOV R51, RZ ;  /* 0x000000ff00337202 */ /* 0x000fe20000000f00 */
[----:B------:R-:W-:Y:S06]  /*1950*/  @!P0 BRA `(.L_x_862) ;  /* 0x0000000000288947 */ /* 0x000fec0003800000 */
[----:B-----5:R-:W-:-:S04]  /*1960*/  PRMT R51, R5, 0x7632, R51 ;  /* 0x0000763205337816 */ /* 0x020fc80000000033 */
[----:B------:R-:W-:Y:S01]  /*1970*/  SHF.L.U32 R51, R51, 0x10, RZ ;  /* 0x0000001033337819 */ /* 0x000fe200000006ff */
[----:B------:R-:W-:Y:S06]  /*1980*/  BRA `(.L_x_862) ;  /* 0x00000000001c7947 */ /* 0x000fec0003800000 */
.L_x_861:
[----:B-----5:R-:W-:Y:S02]  /*1990*/  PRMT R0, R9, 0x7632, R0 ;  /* 0x0000763209007816 */ /* 0x020fe40000000000 */
[----:B0-----:R-:W-:Y:S02]  /*19a0*/  @P0 PRMT R16, R5, 0x7632, R16 ;  /* 0x0000763205100816 */ /* 0x001fe40000000010 */
[----:B------:R-:W-:Y:S02]  /*19b0*/  SHF.L.U32 R0, R0, 0x10, RZ ;  /* 0x0000001000007819 */ /* 0x000fe400000006ff */
[----:B------:R-:W-:-:S03]  /*19c0*/  @P0 SHF.L.U32 R16, R16, 0x10, RZ ;  /* 0x0000001010100819 */ /* 0x000fc600000006ff */
[----:B------:R-:W-:-:S04]  /*19d0*/  FMUL.FTZ R51, R0, UR8 ;  /* 0x0000000800337c20 */ /* 0x000fc80008410000 */
[----:B------:R-:W-:-:S04]  /*19e0*/  FMUL.FTZ R51, R128, R51 ;  /* 0x0000003380337220 */ /* 0x000fc80000410000 */
[----:B------:R-:W-:-:S07]  /*19f0*/  @P0 FADD.FTZ R51, R51, R16 ;  /* 0x0000001033330221 */ /* 0x000fce0000010000 */
.L_x_862:
[----:B------:R-:W-:Y:S05]  /*1a00*/  BSYNC B0 ;  /* 0x0000000000007941 */ /* 0x000fea0003800000 */
.L_x_860:
[----:B------:R-:W-:Y:S04]  /*1a10*/  BSSY B0, `(.L_x_863) ;  /* 0x000000b000007945 */ /* 0x000fe80003800000 */
[----:B------:R-:W-:Y:S05]  /*1a20*/  @P3 BRA `(.L_x_864) ;  /* 0x0000000000103947 */ /* 0x000fea0003800000 */
[----:B------:R-:W-:Y:S01]  /*1a30*/  HFMA2.MMA R50, -RZ, RZ, 0, 0 ;  /* 0x00000000ff327435 */ /* 0x000fe200000001ff */
[----:B------:R-:W-:Y:S10]  /*1a40*/  @!P0 BRA `(.L_x_865) ;  /* 0x00000000001c8947 */ /* 0x000ff40003800000 */
[----:B-----5:R-:W-:Y:S01]  /*1a50*/  SHF.L.U32 R50, R6, 0x10, RZ ;  /* 0x0000001006327819 */ /* 0x020fe200000006ff */
[----:B------:R-:W-:Y:S06]  /*1a60*/  BRA `(.L_x_865) ;  /* 0x0000000000147947 */ /* 0x000fec0003800000 */
.L_x_864:
[----:B-----5:R-:W-:Y:S02]  /*1a70*/  SHF.L.U32 R0, R10, 0x10, RZ ;  /* 0x000000100a007819 */ /* 0x020fe400000006ff */
[----:B0-----:R-:W-:-:S03]  /*1a80*/  @P0 SHF.L.U32 R17, R6, 0x10, RZ ;  /* 0x0000001006110819 */ /* 0x001fc600000006ff */
[----:B------:R-:W-:-:S04]  /*1a90*/  FMUL.FTZ R0, R0, UR8 ;  /* 0x0000000800007c20 */ /* 0x000fc80008410000 */
[----:B------:R-:W-:-:S04]  /*1aa0*/  FMUL.FTZ R50, R61, R0 ;  /* 0x000000003d327220 */ /* 0x000fc80000410000 */
[----:B------:R-:W-:-:S07]  /*1ab0*/  @P0 FADD.FTZ R50, R17, R50 ;  /* 0x0000003211320221 */ /* 0x000fce0000010000 */
.L_x_865:
[----:B------:R-:W-:Y:S05]  /*1ac0*/  BSYNC B0 ;  /* 0x0000000000007941 */ /* 0x000fea0003800000 */
.L_x_863:
[----:B------:R-:W-:Y:S04]  /*1ad0*/  BSSY B0, `(.L_x_866) ;  /* 0x000000e000007945 */ /* 0x000fe80003800000 */
[----:B------:R-:W-:Y:S05]  /*1ae0*/  @P3 BRA `(.L_x_867) ;  /* 0x0000000000143947 */ /* 0x000fea0003800000 */
[----:B------:R-:W-:Y:S01]  /*1af0*/  MOV R155, RZ ;  /* 0x000000ff009b7202 */ /* 0x000fe20000000f00 */
[----:B------:R-:W-:Y:S06]  /*1b00*/  @!P0 BRA `(.L_x_868) ;  /* 0x0000000000288947 */ /* 0x000fec0003800000 */
[----:B-----5:R-:W-:-:S05]  /*1b10*/  PRMT R155, R6, 0x7632, R155 ;  /* 0x00007632069b7816 */ /* 0x020fca000000009b */
[----:B------:R-:W-:Y:S01]  /*1b20*/  IMAD.U32 R155, R155, 0x10000, RZ ;  /* 0x000100009b9b7824 */ /* 0x000fe200078e00ff */
[----:B------:R-:W-:Y:S06]  /*1b30*/  BRA `(.L_x_868) ;  /* 0x00000000001c7947 */ /* 0x000fec0003800000 */
.L_x_867:
[----:B-----5:R-:W-:Y:S02]  /*1b40*/  PRMT R0, R10, 0x7632, R0 ;  /* 0x000076320a007816 */ /* 0x020fe40000000000 */
[----:B0-----:R-:W-:Y:S02]  /*1b50*/  @P0 PRMT R16, R6, 0x7632, R16 ;  /* 0x0000763206100816 */ /* 0x001fe40000000010 */
[----:B------:R-:W-:Y:S02]  /*1b60*/  SHF.L.U32 R0, R0, 0x10, RZ ;  /* 0x0000001000007819 */ /* 0x000fe400000006ff */
[----:B------:R-:W-:-:S03]  /*1b70*/  @P0 SHF.L.U32 R16, R16, 0x10, RZ ;  /* 0x0000001010100819 */ /* 0x000fc600000006ff */
[----:B------:R-:W-:-:S04]  /*1b80*/  FMUL.FTZ R0, R0, UR8 ;  /* 0x0000000800007c20 */ /* 0x000fc80008410000 */
[----:B------:R-:W-:-:S04]  /*1b90*/  FMUL.FTZ R155, R127, R0 ;  /* 0x000000007f9b7220 */ /* 0x000fc80000410000 */
[----:B------:R-:W-:-:S07]  /*1ba0*/  @P0 FADD.FTZ R155, R155, R16 ;  /* 0x000000109b9b0221 */ /* 0x000fce0000010000 */
.L_x_868:
[----:B------:R-:W-:Y:S05]  /*1bb0*/  BSYNC B0 ;  /* 0x0000000000007941 */ /* 0x000fea0003800000 */
.L_x_866:
[----:B------:R-:W-:Y:S04]  /*1bc0*/  BSSY B0, `(.L_x_869) ;  /* 0x000000b000007945 */ /* 0x000fe80003800000 */
[----:B------:R-:W-:Y:S05]  /*1bd0*/  @P3 BRA `(.L_x_870) ;  /* 0x0000000000103947 */ /* 0x000fea0003800000 */
[----:B------:R-:W-:Y:S01]  /*1be0*/  HFMA2.MMA R156, -RZ, RZ, 0, 0 ;  /* 0x00000000ff9c7435 */ /* 0x000fe200000001ff */
[----:B------:R-:W-:Y:S10]  /*1bf0*/  @!P0 BRA `(.L_x_871) ;  /* 0x00000000001c8947 */ /* 0x000ff40003800000 */
[----:B-----5:R-:W-:Y:S01]  /*1c00*/  SHF.L.U32 R156, R7, 0x10, RZ ;  /* 0x00000010079c7819 */ /* 0x020fe200000006ff */
[----:B------:R-:W-:Y:S06]  /*1c10*/  BRA `(.L_x_871) ;  /* 0x0000000000147947 */ /* 0x000fec0003800000 */
.L_x_870:
[----:B-----5:R-:W-:Y:S02]  /*1c20*/  SHF.L.U32 R0, R11, 0x10, RZ ;  /* 0x000000100b007819 */ /* 0x020fe400000006ff */
[----:B0-----:R-:W-:-:S03]  /*1c30*/  @P0 SHF.L.U32 R21, R7, 0x10, RZ ;  /* 0x0000001007150819 */ /* 0x001fc600000006ff */
[----:B------:R-:W-:-:S04]  /*1c40*/  FMUL.FTZ R17, R0, UR8 ;  /* 0x0000000800117c20 */ /* 0x000fc80008410000 */
[----:B------:R-:W-:-:S04]  /*1c50*/  FMUL.FTZ R156, R60, R17 ;  /* 0x000000113c9c7220 */ /* 0x000fc80000410000 */
[----:B------:R-:W-:-:S07]  /*1c60*/  @P0 FADD.FTZ R156, R21, R156 ;  /* 0x0000009c159c0221 */ /* 0x000fce0000010000 */
.L_x_871:
[----:B------:R-:W-:Y:S05]  /*1c70*/  BSYNC B0 ;  /* 0x0000000000007941 */ /* 0x000fea0003800000 */
.L_x_869:
[----:B------:R-:W-:Y:S04]  /*1c80*/  BSSY B0, `(.L_x_872) ;  /* 0x000000e000007945 */ /* 0x000fe80003800000 */
[----:B------:R-:W-:Y:S05]  /*1c90*/  @P3 BRA `(.L_x_873) ;  /* 0x0000000000143947 */ /* 0x000fea0003800000 */
[----:B------:R-:W-:Y:S01]  /*1ca0*/  MOV R157, RZ ;  /* 0x000000ff009d7202 */ /* 0x000fe20000000f00 */
[----:B------:R-:W-:Y:S06]  /*1cb0*/  @!P0 BRA `(.L_x_874) ;  /* 0x0000000000288947 */ /* 0x000fec0003800000 */
[----:B-----5:R-:W-:-:S04]  /*1cc0*/  PRMT R157, R7, 0x7632, R157 ;  /* 0x00007632079d7816 */ /* 0x020fc8000000009d */
[----:B------:R-:W-:Y:S01]  /*1cd0*/  SHF.L.U32 R157, R157, 0x10, RZ ;  /* 0x000000109d9d7819 */ /* 0x000fe200000006ff */
[----:B------:R-:W-:Y:S06]  /*1ce0*/  BRA `(.L_x_874) ;  /* 0x00000000001c7947 */ /* 0x000fec0003800000 */
.L_x_873:
[----:B-----5:R-:W-:Y:S02]  /*1cf0*/  PRMT R0, R11, 0x7632, R0 ;  /* 0x000076320b007816 */ /* 0x020fe40000000000 */
[----:B0-----:R-:W-:Y:S02]  /*1d00*/  @P0 PRMT R16, R7, 0x7632, R16 ;  /* 0x0000763207100816 */ /* 0x001fe40000000010 */
[----:B------:R-:W-:Y:S02]  /*1d10*/  SHF.L.U32 R0, R0, 0x10, RZ ;  /* 0x0000001000007819 */ /* 0x000fe400000006ff */
[----:B------:R-:W-:-:S03]  /*1d20*/  @P0 SHF.L.U32 R16, R16, 0x10, RZ ;  /* 0x0000001010100819 */ /* 0x000fc600000006ff */
[----:B------:R-:W-:-:S04]  /*1d30*/  FMUL.FTZ R157, R0, UR8 ;  /* 0x00000008009d7c20 */ /* 0x000fc80008410000 */
[----:B------:R-:W-:-:S04]  /*1d40*/  FMUL.FTZ R157, R126, R157 ;  /* 0x0000009d7e9d7220 */ /* 0x000fc80000410000 */
[----:B------:R-:W-:-:S07]  /*1d50*/  @P0 FADD.FTZ R157, R157, R16 ;  /* 0x000000109d9d0221 */ /* 0x000fce0000010000 */
.L_x_874:
[----:B------:R-:W-:Y:S05]  /*1d60*/  BSYNC B0 ;  /* 0x0000000000007941 */ /* 0x000fea0003800000 */
.L_x_872:
[----:B0-----:R-:W0:Y:S01]  /*1d70*/  @P2 LDC.64 R24, c[0x0][0x220] ;  /* 0x00008800ff182b82 */ /* 0x001e220000000a00 */
[----:B------:R-:W-:Y:S01]  /*1d80*/  IMAD.WIDE.U32 R16, R159, 0x10, R2 ;  /* 0x000000109f107825 */ /* 0x000fe200078e0002 */
[----:B------:R-:W-:Y:S02]  /*1d90*/  @P2 IADD3 R159, R43, 0x40, RZ ;  /* 0x000000402b9f2810 */ /* 0x000fe40007ffe0ff */
[----:B------:R-:W-:Y:S02]  /*1da0*/  IADD3 R167, R45, 0x40, RZ ;  /* 0x000000402da77810 */ /* 0x000fe40007ffe0ff */
[----:B------:R-:W-:Y:S02]  /*1db0*/  F2FP.BF16.F32.PACK_AB R35, R157, R156 ;  /* 0x0000009c9d23723e */ /* 0x000fe400000010ff */
[----:B------:R-:W1:Y:S01]  /*1dc0*/  @P0 LDC.64 R20, c[0x0][0x230] ;  /* 0x00008c00ff140b82 */ /* 0x000e620000000a00 */
[----:B------:R-:W-:Y:S02]  /*1dd0*/  F2FP.BF16.F32.PACK_AB R34, R155, R50 ;  /* 0x000000329b22723e */ /* 0x000fe400000010ff */
[----:B------:R-:W-:-:S02]  /*1de0*/  F2FP.BF16.F32.PACK_AB R33, R51, R48 ;  /* 0x000000303321723e */ /* 0x000fc400000010ff */
        /* <DEDUP_REMOVED lines=8> */
[----:B------:R-:W-:Y:S01]  /*1e70*/  IMAD.MOV.U32 R158, RZ, RZ, RZ ;  /* 0x000000ffff9e7224 */ /* 0x000fe200078e00ff */
[----:B------:R-:W-:Y:S06]  /*1e80*/  @!P0 BRA `(.L_x_877) ;  /* 0x00000000001c8947 */ /* 0x000fec0003800000 */
[----:B-----5:R-:W-:Y:S01]  /*1e90*/  SHF.L.U32 R158, R4, 0x10, RZ ;  /* 0x00000010049e7819 */ /* 0x020fe200000006ff */
[----:B------:R-:W-:Y:S06]  /*1ea0*/  BRA `(.L_x_877) ;  /* 0x0000000000147947 */ /* 0x000fec0003800000 */
.L_x_876:
[----:B-----5:R-:W-:Y:S02]  /*1eb0*/  SHF.L.U32 R0, R8, 0x10, RZ ;  /* 0x0000001008007819 */ /* 0x020fe400000006ff */
[----:B--2---:R-:W-:-:S03]  /*1ec0*/  @P0 SHF.L.U32 R17, R4, 0x10, RZ ;  /* 0x0000001004110819 */ /* 0x004fc600000006ff */
[----:B------:R-:W-:-:S04]  /*1ed0*/  FMUL.FTZ R0, R0, UR8 ;  /* 0x0000000800007c20 */ /* 0x000fc80008410000 */
[----:B------:R-:W-:-:S04]  /*1ee0*/  FMUL.FTZ R158, R59, R0 ;  /* 0x000000003b9e7220 */ /* 0x000fc80000410000 */
[----:B------:R-:W-:-:S07]  /*1ef0*/  @P0 FADD.FTZ R158, R17, R158 ;  /* 0x0000009e119e0221 */ /* 0x000fce0000010000 */
.L_x_877:
[----:B------:R-:W-:Y:S05]  /*1f00*/  BSYNC B0 ;  /* 0x0000000000007941 */ /* 0x000fea0003800000 */
.L_x_875:
[----:B------:R-:W-:Y:S04]  /*1f10*/  BSSY B0, `(.L_x_878) ;  /* 0x000000e000007945 */ /* 0x000fe80003800000 */
[----:B------:R-:W-:Y:S05]  /*1f20*/  @P3 BRA `(.L_x_879) ;  /* 0x0000000000143947 */ /* 0x000fea0003800000 */
[----:B------:R-:W-:Y:S01]  /*1f30*/  HFMA2.MMA R159, -RZ, RZ, 0, 0 ;  /* 0x00000000ff9f7435 */ /* 0x000fe200000001ff */
[----:B------:R-:W-:Y:S10]  /*1f40*/  @!P0 BRA `(.L_x_880) ;  /* 0x0000000000288947 */ /* 0x000ff40003800000 */
[----:B-----5:R-:W-:-:S04]  /*1f50*/  PRMT R159, R4, 0x7632, R159 ;  /* 0x00007632049f7816 */ /* 0x020fc8000000009f */
[----:B------:R-:W-:Y:S01]  /*1f60*/  SHF.L.U32 R159, R159, 0x10, RZ ;  /* 0x000000109f9f7819 */ /* 0x000fe200000006ff */
[----:B------:R-:W-:Y:S06]  /*1f70*/  BRA `(.L_x_880) ;  /* 0x00000000001c7947 */ /* 0x000fec0003800000 */
.L_x_879:
[----:B-----5:R-:W-:Y:S02]  /*1f80*/  PRMT R0, R8, 0x7632, R0 ;  /* 0x0000763208007816 */ /* 0x020fe40000000000 */
[----:B--2---:R-:W-:Y:S02]  /*1f90*/  @P0 PRMT R16, R4, 0x7632, R16 ;  /* 0x0000763204100816 */ /* 0x004fe40000000010 */
[----:B------:R-:W-:Y:S02]  /*1fa0*/  SHF.L.U32 R0, R0, 0x10, RZ ;  /* 0x0000001000007819 */ /* 0x000fe400000006ff */
[----:B------:R-:W-:-:S03]  /*1fb0*/  @P0 SHF.L.U32 R16, R16, 0x10, RZ ;  /* 0x0000001010100819 */ /* 0x000fc600000006ff */
[----:B------:R-:W-:-:S04]  /*1fc0*/  FMUL.FTZ R0, R0, UR8 ;  /* 0x0000000800007c20 */ /* 0x000fc80008410000 */
[----:B------:R-:W-:-:S04]  /*1fd0*/  FMUL.FTZ R159, R125, R0 ;  /* 0x000000007d9f7220 */ /* 0x000fc80000410000 */
[----:B------:R-:W-:-:S07]  /*1fe0*/  @P0 FADD.FTZ R159, R159, R16 ;  /* 0x000000109f9f0221 */ /* 0x000fce0000010000 */
.L_x_880:
[----:B------:R-:W-:Y:S05]  /*1ff0*/  BSYNC B0 ;  /* 0x0000000000007941 */ /* 0x000fea0003800000 */
.L_x_878:
[----:B------:R-:W-:Y:S04]  /*2000*/  BSSY B0, `(.L_x_881) ;  /* 0x000000b000007945 */ /* 0x000fe80003800000 */
[----:B------:R-:W-:Y:S05]  /*2010*/  @P3 BRA `(.L_x_882) ;  /* 0x0000000000103947 */ /* 0x000fea0003800000 */
[----:B------:R-:W-:Y:S01]  /*2020*/  MOV R160, RZ ;  /* 0x000000ff00a07202 */ /* 0x000fe20000000f00 */
[----:B------:R-:W-:Y:S06]  /*2030*/  @!P0 BRA `(.L_x_883) ;  /* 0x00000000001c8947 */ /* 0x000fec0003800000 */
[----:B-----5:R-:W-:Y:S01]  /*2040*/  SHF.L.U32 R160, R5, 0x10, RZ ;  /* 0x0000001005a07819 */ /* 0x020fe200000006ff */
[----:B------:R-:W-:Y:S06]  /*2050*/  BRA `(.L_x_883) ;  /* 0x0000000000147947 */ /* 0x000fec0003800000 */
.L_x_882:
[----:B-----5:R-:W-:Y:S02]  /*2060*/  SHF.L.U32 R0, R9, 0x10, RZ ;  /* 0x0000001009007819 */ /* 0x020fe400000006ff */
[----:B--2---:R-:W-:-:S03]  /*2070*/  @P0 SHF.L.U32 R21, R5, 0x10, RZ ;  /* 0x0000001005150819 */ /* 0x004fc600000006ff */
[----:B------:R-:W-:-:S04]  /*2080*/  FMUL.FTZ R17, R0, UR8 ;  /* 0x0000000800117c20 */ /* 0x000fc80008410000 */
[----:B------:R-:W-:-:S04]  /*2090*/  FMUL.FTZ R160, R58, R17 ;  /* 0x000000113aa07220 */ /* 0x000fc80000410000 */
[----:B------:R-:W-:-:S07]  /*20a0*/  @P0 FADD.FTZ R160, R21, R160 ;  /* 0x000000a015a00221 */ /* 0x000fce0000010000 */
.L_x_883:
[----:B------:R-:W-:Y:S05]  /*20b0*/  BSYNC B0 ;  /* 0x0000000000007941 */ /* 0x000fea0003800000 */
.L_x_881:
[----:B------:R-:W-:Y:S04]  /*20c0*/  BSSY B0, `(.L_x_884) ;  /* 0x000000e000007945 */ /* 0x000fe80003800000 */
[----:B------:R-:W-:Y:S05]  /*20d0*/  @P3 BRA `(.L_x_885) ;  /* 0x0000000000143947 */ /* 0x000fea0003800000 */
[----:B------:R-:W-:Y:S01]  /*20e0*/  HFMA2.MMA R161, -RZ, RZ, 0, 0 ;  /* 0x00000000ffa17435 */ /* 0x000fe200000001ff */
[----:B------:R-:W-:Y:S10]  /*20f0*/  @!P0 BRA `(.L_x_886) ;  /* 0x0000000000288947 */ /* 0x000ff40003800000 */
[----:B-----5:R-:W-:-:S05]  /*2100*/  PRMT R161, R5, 0x7632, R161 ;  /* 0x0000763205a17816 */ /* 0x020fca00000000a1 */
[----:B------:R-:W-:Y:S01]  /*2110*/  IMAD.U32 R161, R161, 0x10000, RZ ;  /* 0x00010000a1a17824 */ /* 0x000fe200078e00ff */
[----:B------:R-:W-:Y:S06]  /*2120*/  BRA `(.L_x_886) ;  /* 0x00000000001c7947 */ /* 0x000fec0003800000 */
.L_x_885:
[----:B-----5:R-:W-:Y:S02]  /*2130*/  PRMT R0, R9, 0x7632, R0 ;  /* 0x0000763209007816 */ /* 0x020fe40000000000 */
[----:B--2---:R-:W-:Y:S02]  /*2140*/  @P0 PRMT R16, R5, 0x7632, R16 ;  /* 0x0000763205100816 */ /* 0x004fe40000000010 */
[----:B------:R-:W-:Y:S02]  /*2150*/  SHF.L.U32 R0, R0, 0x10, RZ ;  /* 0x0000001000007819 */ /* 0x000fe400000006ff */
[----:B------:R-:W-:-:S03]  /*2160*/  @P0 SHF.L.U32 R16, R16, 0x10, RZ ;  /* 0x0000001010100819 */ /* 0x000fc600000006ff */
[----:B------:R-:W-:-:S04]  /*2170*/  FMUL.FTZ R161, R0, UR8 ;  /* 0x0000000800a17c20 */ /* 0x000fc80008410000 */
[----:B------:R-:W-:-:S04]  /*2180*/  FMUL.FTZ R161, R124, R161 ;  /* 0x000000a17ca17220 */ /* 0x000fc80000410000 */
[----:B------:R-:W-:-:S07]  /*2190*/  @P0 FADD.FTZ R161, R161, R16 ;  /* 0x00000010a1a10221 */ /* 0x000fce0000010000 */
.L_x_886:
[----:B------:R-:W-:Y:S05]  /*21a0*/  BSYNC B0 ;  /* 0x0000000000007941 */ /* 0x000fea0003800000 */
.L_x_884:
[----:B------:R-:W-:Y:S04]  /*21b0*/  BSSY B0, `(.L_x_887) ;  /* 0x000000b000007945 */ /* 0x000fe80003800000 */
[----:B------:R-:W-:Y:S05]  /*21c0*/  @P3 BRA `(.L_x_888) ;  /* 0x0000000000103947 */ /* 0x000fea0003800000 */
[----:B------:R-:W-:Y:S01]  /*21d0*/  MOV R162, RZ ;  /* 0x000000ff00a27202 */ /* 0x000fe20000000f00 */
[----:B------:R-:W-:Y:S06]  /*21e0*/  @!P0 BRA `(.L_x_889) ;  /* 0x00000000001c8947 */ /* 0x000fec0003800000 */
[----:B-----5:R-:W-:Y:S01]  /*21f0*/  SHF.L.U32 R162, R6, 0x10, RZ ;  /* 0x0000001006a27819 */ /* 0x020fe200000006ff */
[----:B------:R-:W-:Y:S06]  /*2200*/  BRA `(.L_x_889) ;  /* 0x0000000000147947 */ /* 0x000fec0003800000 */
.L_x_888:
[----:B-----5:R-:W-:Y:S02]  /*2210*/  SHF.L.U32 R0, R10, 0x10, RZ ;  /* 0x000000100a007819 */ /* 0x020fe400000006ff */
[----:B--2---:R-:W-:-:S03]  /*2220*/  @P0 SHF.L.U32 R17, R6, 0x10, RZ ;  /* 0x0000001006110819 */ /* 0x004fc600000006ff */
[----:B------:R-:W-:-:S04]  /*2230*/  FMUL.FTZ R0, R0, UR8 ;  /* 0x0000000800007c20 */ /* 0x000fc80008410000 */
[----:B------:R-:W-:-:S04]  /*2240*/  FMUL.FTZ R162, R57, R0 ;  /* 0x0000000039a27220 */ /* 0x000fc80000410000 */
[----:B------:R-:W-:-:S07]  /*2250*/  @P0 FADD.FTZ R162, R17, R162 ;  /* 0x000000a211a20221 */ /* 0x000fce0000010000 */
.L_x_889:
[----:B------:R-:W-:Y:S05]  /*2260*/  BSYNC B0 ;  /* 0x0000000000007941 */ /* 0x000fea0003800000 */
.L_x_887:
[----:B------:R-:W-:Y:S04]  /*2270*/  BSSY B0, `(.L_x_890) ;  /* 0x000000e000007945 */ /* 0x000fe80003800000 */
[----:B------:R-:W-:Y:S05]  /*2280*/  @P3 BRA `(.L_x_891) ;  /* 0x0000000000143947 */ /* 0x000fea0003800000 */
[----:B------:R-:W-:Y:S01]  /*2290*/  HFMA2.MMA R163, -RZ, RZ, 0, 0 ;  /* 0x00000000ffa37435 */ /* 0x000fe200000001ff */
[----:B------:R-:W-:Y:S10]  /*22a0*/  @!P0 BRA `(.L_x_892) ;  /* 0x0000000000288947 */ /* 0x000ff40003800000 */
[----:B-----5:R-:W-:-:S04]  /*22b0*/  PRMT R163, R6, 0x7632, R163 ;  /* 0x0000763206a37816 */ /* 0x020fc800000000a3 */
[----:B------:R-:W-:Y:S01]  /*22c0*/  SHF.L.U32 R163, R163, 0x10, RZ ;  /* 0x00000010a3a37819 */ /* 0x000fe200000006ff */
[----:B------:R-:W-:Y:S06]  /*22d0*/  BRA `(.L_x_892) ;  /* 0x00000000001c7947 */ /* 0x000fec0003800000 */
.L_x_891:
[----:B-----5:R-:W-:Y:S02]  /*22e0*/  PRMT R0, R10, 0x7632, R0 ;  /* 0x000076320a007816 */ /* 0x020fe40000000000 */
[----:B--2---:R-:W-:Y:S02]  /*22f0*/  @P0 PRMT R16, R6, 0x7632, R16 ;  /* 0x0000763206100816 */ /* 0x004fe40000000010 */
[----:B------:R-:W-:Y:S02]  /*2300*/  SHF.L.U32 R0, R0, 0x10, RZ ;  /* 0x0000001000007819 */ /* 0x000fe400000006ff */
[----:B------:R-:W-:-:S03]  /*2310*/  @P0 SHF.L.U32 R16, R16, 0x10, RZ ;  /* 0x0000001010100819 */ /* 0x000fc600000006ff */
[----:B------:R-:W-:-:S04]  /*2320*/  FMUL.FTZ R0, R0, UR8 ;  /* 0x0000000800007c20 */ /* 0x000fc80008410000 */
[----:B------:R-:W-:-:S04]  /*2330*/  FMUL.FTZ R163, R123, R0 ;  /* 0x000000007ba37220 */ /* 0x000fc80000410000 */
[----:B------:R-:W-:-:S07]  /*2340*/  @P0 FADD.FTZ R163, R163, R16 ;  /* 0x00000010a3a30221 */ /* 0x000fce0000010000 */
.L_x_892:
[----:B------:R-:W-:Y:S05]  /*2350*/  BSYNC B0 ;  /* 0x0000000000007941 */ /* 0x000fea0003800000 */
.L_x_890:
[----:B------:R-:W-:Y:S04]  /*2360*/  BSSY B0, `(.L_x_893) ;  /* 0x000000b000007945 */ /* 0x000fe80003800000 */
[----:B------:R-:W-:Y:S05]  /*2370*/  @P3 BRA `(.L_x_894) ;  /* 0x0000000000103947 */ /* 0x000fea0003800000 */
[----:B------:R-:W-:Y:S01]  /*2380*/  MOV R164, RZ ;  /* 0x000000ff00a47202 */ /* 0x000fe20000000f00 */
[----:B------:R-:W-:Y:S06]  /*2390*/  @!P0 BRA `(.L_x_895) ;  /* 0x00000000001c8947 */ /* 0x000fec0003800000 */
[----:B-----5:R-:W-:Y:S01]  /*23a0*/  SHF.L.U32 R164, R7, 0x10, RZ ;  /* 0x0000001007a47819 */ /* 0x020fe200000006ff */
[----:B------:R-:W-:Y:S06]  /*23b0*/  BRA `(.L_x_895) ;  /* 0x0000000000147947 */ /* 0x000fec0003800000 */
.L_x_894:
[----:B-----5:R-:W-:Y:S01]  /*23c0*/  SHF.L.U32 R0, R11, 0x10, RZ ;  /* 0x000000100b007819 */ /* 0x020fe200000006ff */
[----:B--2---:R-:W-:-:S04]  /*23d0*/  @P0 IMAD.U32 R21, R7, 0x10000, RZ ;  /* 0x0001000007150824 */ /* 0x004fc800078e00ff */
[----:B------:R-:W-:-:S04]  /*23e0*/  FMUL.FTZ R17, R0, UR8 ;  /* 0x0000000800117c20 */ /* 0x000fc80008410000 */
[----:B------:R-:W-:-:S04]  /*23f0*/  FMUL.FTZ R164, R56, R17 ;  /* 0x0000001138a47220 */ /* 0x000fc80000410000 */
[----:B------:R-:W-:-:S07]  /*2400*/  @P0 FADD.FTZ R164, R21, R164 ;  /* 0x000000a415a40221 */ /* 0x000fce0000010000 */
.L_x_895:
[----:B------:R-:W-:Y:S05]  /*2410*/  BSYNC B0 ;  /* 0x0000000000007941 */ /* 0x000fea0003800000 */
.L_x_893:
[----:B------:R-:W-:Y:S04]  /*2420*/  BSSY B0, `(.L_x_896) ;  /* 0x000000e000007945 */ /* 0x000fe80003800000 */
[----:B------:R-:W-:Y:S05]  /*2430*/  @P3 BRA `(.L_x_897) ;  /* 0x0000000000143947 */ /* 0x000fea0003800000 */
[----:B------:R-:W-:Y:S01]  /*2440*/  HFMA2.MMA R165, -RZ, RZ, 0, 0 ;  /* 0x00000000ffa57435 */ /* 0x000fe200000001ff */
[----:B------:R-:W-:Y:S10]  /*2450*/  @!P0 BRA `(.L_x_898) ;  /* 0x0000000000288947 */ /* 0x000ff40003800000 */
[----:B-----5:R-:W-:-:S04]  /*2460*/  PRMT R165, R7, 0x7632, R165 ;  /* 0x0000763207a57816 */ /* 0x020fc800000000a5 */
[----:B------:R-:W-:Y:S01]  /*2470*/  SHF.L.U32 R165, R165, 0x10, RZ ;  /* 0x00000010a5a57819 */ /* 0x000fe200000006ff */
[----:B------:R-:W-:Y:S06]  /*2480*/  BRA `(.L_x_898) ;  /* 0x00000000001c7947 */ /* 0x000fec0003800000 */
.L_x_897:
[----:B-----5:R-:W-:Y:S02]  /*2490*/  PRMT R0, R11, 0x7632, R0 ;  /* 0x000076320b007816 */ /* 0x020fe40000000000 */
[----:B--2---:R-:W-:Y:S02]  /*24a0*/  @P0 PRMT R16, R7, 0x7632, R16 ;  /* 0x0000763207100816 */ /* 0x004fe40000000010 */
[----:B------:R-:W-:Y:S02]  /*24b0*/  SHF.L.U32 R0, R0, 0x10, RZ ;  /* 0x0000001000007819 */ /* 0x000fe400000006ff */
[----:B------:R-:W-:-:S03]  /*24c0*/  @P0 SHF.L.U32 R16, R16, 0x10, RZ ;  /* 0x0000001010100819 */ /* 0x000fc600000006ff */
[----:B------:R-:W-:-:S04]  /*24d0*/  FMUL.FTZ R165, R0, UR8 ;  /* 0x0000000800a57c20 */ /* 0x000fc80008410000 */
[----:B------:R-:W-:-:S04]  /*24e0*/  FMUL.FTZ R165, R122, R165 ;  /* 0x000000a57aa57220 */ /* 0x000fc80000410000 */
[----:B------:R-:W-:-:S07]  /*24f0*/  @P0 FADD.FTZ R165, R165, R16 ;  /* 0x00000010a5a50221 */ /* 0x000fce0000010000 */
.L_x_898:
[----:B------:R-:W-:Y:S05]  /*2500*/  BSYNC B0 ;  /* 0x0000000000007941 */ /* 0x000fea0003800000 */
.L_x_896:
[----:B--2---:R-:W0:Y:S01]  /*2510*/  @P2 LDC.64 R24, c[0x0][0x220] ;  /* 0x00008800ff182b82 */ /* 0x004e220000000a00 */
        /* <DEDUP_REMOVED lines=15> */
[----:B------:R-:W-:Y:S01]  /*2610*/  MOV R166, RZ ;  /* 0x000000ff00a67202 */ /* 0x000fe20000000f00 */
[----:B------:R-:W-:Y:S06]  /*2620*/  @!P0 BRA `(.L_x_901) ;  /* 0x00000000001c8947 */ /* 0x000fec0003800000 */
[----:B-----5:R-:W-:Y:S01]  /*2630*/  SHF.L.U32 R166, R4, 0x10, RZ ;  /* 0x0000001004a67819 */ /* 0x020fe200000006ff */
[----:B------:R-:W-:Y:S06]  /*2640*/  BRA `(.L_x_901) ;  /* 0x0000000000147947 */ /* 0x000fec0003800000 */
.L_x_900:
[----:B-----5:R-:W-:Y:S02]  /*2650*/  SHF.L.U32 R0, R8, 0x10, RZ ;  /* 0x0000001008007819 */ /* 0x020fe400000006ff */
[----:B--2---:R-:W-:-:S03]  /*2660*/  @P0 SHF.L.U32 R17, R4, 0x10, RZ ;  /* 0x0000001004110819 */ /* 0x004fc600000006ff */
[----:B------:R-:W-:-:S04]  /*2670*/  FMUL.FTZ R0, R0, UR8 ;  /* 0x0000000800007c20 */ /* 0x000fc80008410000 */
[----:B------:R-:W-:-:S04]  /*2680*/  FMUL.FTZ R166, R55, R0 ;  /* 0x0000000037a67220 */ /* 0x000fc80000410000 */
[----:B------:R-:W-:-:S07]  /*2690*/  @P0 FADD.FTZ R166, R17, R166 ;  /* 0x000000a611a60221 */ /* 0x000fce0000010000 */
.L_x_901:
[----:B------:R-:W-:Y:S05]  /*26a0*/  BSYNC B0 ;  /* 0x0000000000007941 */ /* 0x000fea0003800000 */
.L_x_899:
[----:B------:R-:W-:Y:S04]  /*26b0*/  BSSY B0, `(.L_x_902) ;  /* 0x000000e000007945 */ /* 0x000fe80003800000 */
[----:B------:R-:W-:Y:S05]  /*26c0*/  @P3 BRA `(.L_x_903) ;  /* 0x0000000000143947 */ /* 0x000fea0003800000 */
[----:B------:R-:W-:Y:S01]  /*26d0*/  HFMA2.MMA R167, -RZ, RZ, 0, 0 ;  /* 0x00000000ffa77435 */ /* 0x000fe200000001ff */
[----:B------:R-:W-:Y:S10]  /*26e0*/  @!P0 BRA `(.L_x_904) ;  /* 0x0000000000288947 */ /* 0x000ff40003800000 */
[----:B-----5:R-:W-:-:S04]  /*26f0*/  PRMT R167, R4, 0x7632, R167 ;  /* 0x0000763204a77816 */ /* 0x020fc800000000a7 */
[----:B------:R-:W-:Y:S01]  /*2700*/  SHF.L.U32 R167, R167, 0x10, RZ ;  /* 0x00000010a7a77819 */ /* 0x000fe200000006ff */
[----:B------:R-:W-:Y:S06]  /*2710*/  BRA `(.L_x_904) ;  /* 0x00000000001c7947 */ /* 0x000fec0003800000 */
.L_x_903:
[----:B-----5:R-:W-:Y:S02]  /*2720*/  PRMT R0, R8, 0x7632, R0 ;  /* 0x0000763208007816 */ /* 0x020fe40000000000 */
[----:B--2---:R-:W-:Y:S02]  /*2730*/  @P0 PRMT R16, R4, 0x7632, R16 ;  /* 0x0000763204100816 */ /* 0x004fe40000000010 */
[----:B------:R-:W-:-:S03]  /*2740*/  SHF.L.U32 R0, R0, 0x10, RZ ;  /* 0x0000001000007819 */ /* 0x000fc600000006ff */
[----:B------:R-:W-:Y:S02]  /*2750*/  @P0 IMAD.U32 R16, R16, 0x10000, RZ ;  /* 0x0001000010100824 */ /* 0x000fe400078e00ff */
[----:B------:R-:W-:-:S04]  /*2760*/  FMUL.FTZ R0, R0, UR8 ;  /* 0x0000000800007c20 */ /* 0x000fc80008410000 */
[----:B------:R-:W-:-:S04]  /*2770*/  FMUL.FTZ R167, R121, R0 ;  /* 0x0000000079a77220 */ /* 0x000fc80000410000 */
[----:B------:R-:W-:-:S07]  /*2780*/  @P0 FADD.FTZ R167, R167, R16 ;  /* 0x00000010a7a70221 */ /* 0x000fce0000010000 */
.L_x_904:
[----:B------:R-:W-:Y:S05]  /*2790*/  BSYNC B0 ;  /* 0x0000000000007941 */ /* 0x000fea0003800000 */
.L_x_902:
[----:B------:R-:W-:Y:S04]  /*27a0*/  BSSY B0, `(.L_x_905) ;  /* 0x000000b000007945 */ /* 0x000fe80003800000 */
[----:B------:R-:W-:Y:S05]  /*27b0*/  @P3 BRA `(.L_x_906) ;  /* 0x0000000000103947 */ /* 0x000fea0003800000 */
[----:B------:R-:W-:Y:S01]  /*27c0*/  MOV R168, RZ ;  /* 0x000000ff00a87202 */ /* 0x000fe20000000f00 */
[----:B------:R-:W-:Y:S06]  /*27d0*/  @!P0 BRA `(.L_x_907) ;  /* 0x00000000001c8947 */ /* 0x000fec0003800000 */
[----:B-----5:R-:W-:Y:S01]  /*27e0*/  SHF.L.U32 R168, R5, 0x10, RZ ;  /* 0x0000001005a87819 */ /* 0x020fe200000006ff */
[----:B------:R-:W-:Y:S06]  /*27f0*/  BRA `(.L_x_907) ;  /* 0x0000000000147947 */ /* 0x000fec0003800000 */
.L_x_906:
[----:B-----5:R-:W-:Y:S02]  /*2800*/  SHF.L.U32 R0, R9, 0x10, RZ ;  /* 0x0000001009007819 */ /* 0x020fe400000006ff */
[----:B--2---:R-:W-:-:S03]  /*2810*/  @P0 SHF.L.U32 R21, R5, 0x10, RZ ;  /* 0x0000001005150819 */ /* 0x004fc600000006ff */
[----:B------:R-:W-:-:S04]  /*2820*/  FMUL.FTZ R17, R0, UR8 ;  /* 0x0000000800117c20 */ /* 0x000fc80008410000 */
[----:B------:R-:W-:-:S04]  /*2830*/  FMUL.FTZ R168, R54, R17 ;  /* 0x0000001136a87220 */ /* 0x000fc80000410000 */
[----:B------:R-:W-:-:S07]  /*2840*/  @P0 FADD.FTZ R168, R21, R168 ;  /* 0x000000a815a80221 */ /* 0x000fce0000010000 */
.L_x_907:
[----:B------:R-:W-:Y:S05]  /*2850*/  BSYNC B0 ;  /* 0x0000000000007941 */ /* 0x000fea0003800000 */
.L_x_905:
[----:B------:R-:W-:Y:S04]  /*2860*/  BSSY B0, `(.L_x_908) ;  /* 0x000000e000007945 */ /* 0x000fe80003800000 */
[----:B------:R-:W-:Y:S05]  /*2870*/  @P3 BRA `(.L_x_909) ;  /* 0x0000000000143947 */ /* 0x000fea0003800000 */
[----:B------:R-:W-:Y:S01]  /*2880*/  HFMA2.MMA R169, -RZ, RZ, 0, 0 ;  /* 0x00000000ffa97435 */ /* 0x000fe200000001ff */
[----:B------:R-:W-:Y:S10]  /*2890*/  @!P0 BRA `(.L_x_910) ;  /* 0x0000000000288947 */ /* 0x000ff40003800000 */
[----:B-----5:R-:W-:-:S04]  /*28a0*/  PRMT R169, R5, 0x7632, R169 ;  /* 0x0000763205a97816 */ /* 0x020fc800000000a9 */
[----:B------:R-:W-:Y:S01]  /*28b0*/  SHF.L.U32 R169, R169, 0x10, RZ ;  /* 0x00000010a9a97819 */ /* 0x000fe200000006ff */
[----:B------:R-:W-:Y:S06]  /*28c0*/  BRA `(.L_x_910) ;  /* 0x00000000001c7947 */ /* 0x000fec0003800000 */
.L_x_909:
[----:B-----5:R-:W-:Y:S02]  /*28d0*/  PRMT R0, R9, 0x7632, R0 ;  /* 0x0000763209007816 */ /* 0x020fe40000000000 */
[----:B--2---:R-:W-:Y:S02]  /*28e0*/  @P0 PRMT R16, R5, 0x7632, R16 ;  /* 0x0000763205100816 */ /* 0x004fe40000000010 */
[----:B------:R-:W-:Y:S02]  /*28f0*/  SHF.L.U32 R0, R0, 0x10, RZ ;  /* 0x0000001000007819 */ /* 0x000fe400000006ff */
[----:B------:R-:W-:-:S03]  /*2900*/  @P0 SHF.L.U32 R16, R16, 0x10, RZ ;  /* 0x0000001010100819 */ /* 0x000fc600000006ff */
[----:B------:R-:W-:-:S04]  /*2910*/  FMUL.FTZ R169, R0, UR8 ;  /* 0x0000000800a97c20 */ /* 0x000fc80008410000 */
[----:B------:R-:W-:-:S04]  /*2920*/  FMUL.FTZ R169, R120, R169 ;  /* 0x000000a978a97220 */ /* 0x000fc80000410000 */
[----:B------:R-:W-:-:S07]  /*2930*/  @P0 FADD.FTZ R169, R169, R16 ;  /* 0x00000010a9a90221 */ /* 0x000fce0000010000 */
.L_x_910:
[----:B------:R-:W-:Y:S05]  /*2940*/  BSYNC B0 ;  /* 0x0000000000007941 */ /* 0x000fea0003800000 */
.L_x_908:
[----:B------:R-:W-:Y:S04]  /*2950*/  BSSY B0, `(.L_x_911) ;  /* 0x000000b000007945 */ /* 0x000fe80003800000 */
[----:B------:R-:W-:Y:S05]  /*2960*/  @P3 BRA `(.L_x_912) ;  /* 0x0000000000103947 */ /* 0x000fea0003800000 */
[----:B------:R-:W-:Y:S01]  /*2970*/  MOV R170, RZ ;  /* 0x000000ff00aa7202 */ /* 0x000fe20000000f00 */
[----:B------:R-:W-:Y:S06]  /*2980*/  @!P0 BRA `(.L_x_913) ;  /* 0x00000000001c8947 */ /* 0x000fec0003800000 */
[----:B-----5:R-:W-:Y:S01]  /*2990*/  SHF.L.U32 R170, R6, 0x10, RZ ;  /* 0x0000001006aa7819 */ /* 0x020fe200000006ff */
[----:B------:R-:W-:Y:S06]  /*29a0*/  BRA `(.L_x_913) ;  /* 0x0000000000147947 */ /* 0x000fec0003800000 */
.L_x_912:
[----:B-----5:R-:W-:Y:S02]  /*29b0*/  SHF.L.U32 R0, R10, 0x10, RZ ;  /* 0x000000100a007819 */ /* 0x020fe400000006ff */
[----:B--2---:R-:W-:-:S03]  /*29c0*/  @P0 SHF.L.U32 R17, R6, 0x10, RZ ;  /* 0x0000001006110819 */ /* 0x004fc600000006ff */
[----:B------:R-:W-:-:S04]  /*29d0*/  FMUL.FTZ R0, R0, UR8 ;  /* 0x0000000800007c20 */ /* 0x000fc80008410000 */
[----:B------:R-:W-:-:S04]  /*29e0*/  FMUL.FTZ R170, R53, R0 ;  /* 0x0000000035aa7220 */ /* 0x000fc80000410000 */
[----:B------:R-:W-:-:S07]  /*29f0*/  @P0 FADD.FTZ R170, R17, R170 ;  /* 0x000000aa11aa0221 */ /* 0x000fce0000010000 */
.L_x_913:
[----:B------:R-:W-:Y:S05]  /*2a00*/  BSYNC B0 ;  /* 0x0000000000007941 */ /* 0x000fea0003800000 */
.L_x_911:
[----:B------:R-:W-:Y:S04]  /*2a10*/  BSSY B0, `(.L_x_914) ;  /* 0x000000e000007945 */ /* 0x000fe80003800000 */
[----:B------:R-:W-:Y:S05]  /*2a20*/  @P3 BRA `(.L_x_915) ;  /* 0x0000000000143947 */ /* 0x000fea0003800000 */
[----:B------:R-:W-:Y:S01]  /*2a30*/  HFMA2.MMA R171, -RZ, RZ, 0, 0 ;  /* 0x00000000ffab7435 */ /* 0x000fe200000001ff */
[----:B------:R-:W-:Y:S10]  /*2a40*/  @!P0 BRA `(.L_x_916) ;  /* 0x0000000000288947 */ /* 0x000ff40003800000 */
[----:B-----5:R-:W-:-:S05]  /*2a50*/  PRMT R171, R6, 0x7632, R171 ;  /* 0x0000763206ab7816 */ /* 0x020fca00000000ab */
[----:B------:R-:W-:Y:S01]  /*2a60*/  IMAD.U32 R171, R171, 0x10000, RZ ;  /* 0x00010000abab7824 */ /* 0x000fe200078e00ff */
[----:B------:R-:W-:Y:S06]  /*2a70*/  BRA `(.L_x_916) ;  /* 0x00000000001c7947 */ /* 0x000fec0003800000 */
.L_x_915:
[----:B-----5:R-:W-:Y:S02]  /*2a80*/  PRMT R0, R10, 0x7632, R0 ;  /* 0x000076320a007816 */ /* 0x020fe40000000000 */
[----:B--2---:R-:W-:Y:S02]  /*2a90*/  @P0 PRMT R16, R6, 0x7632, R16 ;  /* 0x0000763206100816 */ /* 0x004fe40000000010 */
[----:B------:R-:W-:Y:S02]  /*2aa0*/  SHF.L.U32 R0, R0, 0x10, RZ ;  /* 0x0000001000007819 */ /* 0x000fe400000006ff */
[----:B------:R-:W-:-:S03]  /*2ab0*/  @P0 SHF.L.U32 R16, R16, 0x10, RZ ;  /* 0x0000001010100819 */ /* 0x000fc600000006ff */
[----:B------:R-:W-:-:S04]  /*2ac0*/  FMUL.FTZ R0, R0, UR8 ;  /* 0x0000000800007c20 */ /* 0x000fc80008410000 */
[----:B------:R-:W-:-:S04]  /*2ad0*/  FMUL.FTZ R171, R119, R0 ;  /* 0x0000000077ab7220 */ /* 0x000fc80000410000 */
[----:B------:R-:W-:-:S07]  /*2ae0*/  @P0 FADD.FTZ R171, R171, R16 ;  /* 0x00000010abab0221 */ /* 0x000fce0000010000 */
.L_x_916:
[----:B------:R-:W-:Y:S05]  /*2af0*/  BSYNC B0 ;  /* 0x0000000000007941 */ /* 0x000fea0003800000 */
.L_x_914:
[----:B------:R-:W-:Y:S04]  /*2b00*/  BSSY B0, `(.L_x_917) ;  /* 0x000000b000007945 */ /* 0x000fe80003800000 */
[----:B------:R-:W-:Y:S05]  /*2b10*/  @P3 BRA `(.L_x_918) ;  /* 0x0000000000103947 */ /* 0x000fea0003800000 */
[----:B------:R-:W-:Y:S01]  /*2b20*/  MOV R172, RZ ;  /* 0x000000ff00ac7202 */ /* 0x000fe20000000f00 */
[----:B------:R-:W-:Y:S06]  /*2b30*/  @!P0 BRA `(.L_x_919) ;  /* 0x00000000001c8947 */ /* 0x000fec0003800000 */
[----:B-----5:R-:W-:Y:S01]  /*2b40*/  SHF.L.U32 R172, R7, 0x10, RZ ;  /* 0x0000001007ac7819 */ /* 0x020fe200000006ff */
[----:B------:R-:W-:Y:S06]  /*2b50*/  BRA `(.L_x_919) ;  /* 0x0000000000147947 */ /* 0x000fec0003800000 */
.L_x_918:
[----:B-----5:R-:W-:Y:S02]  /*2b60*/  SHF.L.U32 R0, R11, 0x10, RZ ;  /* 0x000000100b007819 */ /* 0x020fe400000006ff */
[----:B--2---:R-:W-:-:S03]  /*2b70*/  @P0 SHF.L.U32 R21, R7, 0x10, RZ ;  /* 0x0000001007150819 */ /* 0x004fc600000006ff */
[----:B------:R-:W-:-:S04]  /*2b80*/  FMUL.FTZ R17, R0, UR8 ;  /* 0x0000000800117c20 */ /* 0x000fc80008410000 */
[----:B------:R-:W-:-:S04]  /*2b90*/  FMUL.FTZ R172, R52, R17 ;  /* 0x0000001134ac7220 */ /* 0x000fc80000410000 */
[----:B------:R-:W-:-:S07]  /*2ba0*/  @P0 FADD.FTZ R172, R21, R172 ;  /* 0x000000ac15ac0221 */ /* 0x000fce0000010000 */
.L_x_919:
[----:B------:R-:W-:Y:S05]  /*2bb0*/  BSYNC B0 ;  /* 0x0000000000007941 */ /* 0x000fea0003800000 */
.L_x_917:
[----:B------:R-:W-:Y:S04]  /*2bc0*/  BSSY B0, `(.L_x_920) ;  /* 0x000000e000007945 */ /* 0x000fe80003800000 */
[----:B------:R-:W-:Y:S05]  /*2bd0*/  @P3 BRA `(.L_x_921) ;  /* 0x0000000000143947 */ /* 0x000fea0003800000 */
[----:B------:R-:W-:Y:S01]  /*2be0*/  HFMA2.MMA R173, -RZ, RZ, 0, 0 ;  /* 0x00000000ffad7435 */ /* 0x000fe200000001ff */
[----:B------:R-:W-:Y:S10]  /*2bf0*/  @!P0 BRA `(.L_x_922) ;  /* 0x0000000000288947 */ /* 0x000ff40003800000 */
[----:B-----5:R-:W-:-:S04]  /*2c00*/  PRMT R173, R7, 0x7632, R173 ;  /* 0x0000763207ad7816 */ /* 0x020fc800000000ad */
[----:B------:R-:W-:Y:S01]  /*2c10*/  SHF.L.U32 R173, R173, 0x10, RZ ;  /* 0x00000010adad7819 */ /* 0x000fe200000006ff */
[----:B------:R-:W-:Y:S06]  /*2c20*/  BRA `(.L_x_922) ;  /* 0x00000000001c7947 */ /* 0x000fec0003800000 */
.L_x_921:
[----:B-----5:R-:W-:Y:S02]  /*2c30*/  PRMT R0, R11, 0x7632, R0 ;  /* 0x000076320b007816 */ /* 0x020fe40000000000 */
[----:B--2---:R-:W-:Y:S02]  /*2c40*/  @P0 PRMT R16, R7, 0x7632, R16 ;  /* 0x0000763207100816 */ /* 0x004fe40000000010 */
[----:B------:R-:W-:Y:S02]  /*2c50*/  SHF.L.U32 R0, R0, 0x10, RZ ;  /* 0x0000001000007819 */ /* 0x000fe400000006ff */
[----:B------:R-:W-:-:S03]  /*2c60*/  @P0 SHF.L.U32 R16, R16, 0x10, RZ ;  /* 0x0000001010100819 */ /* 0x000fc600000006ff */
[----:B------:R-:W-:-:S04]  /*2c70*/  FMUL.FTZ R173, R0, UR8 ;  /* 0x0000000800ad7c20 */ /* 0x000fc80008410000 */
[----:B------:R-:W-:-:S04]  /*2c80*/  FMUL.FTZ R173, R118, R173 ;  /* 0x000000ad76ad7220 */ /* 0x000fc80000410000 */
[----:B------:R-:W-:-:S07]  /*2c90*/  @P0 FADD.FTZ R173, R173, R16 ;  /* 0x00000010adad0221 */ /* 0x000fce0000010000 */
.L_x_922:
[----:B------:R-:W-:Y:S05]  /*2ca0*/  BSYNC B0 ;  /* 0x0000000000007941 */ /* 0x000fea0003800000 */
.L_x_920:
[----:B--2---:R-:W0:Y:S01]  /*2cb0*/  @P2 LDC.64 R24, c[0x0][0x220] ;  /* 0x00008800ff182b82 */ /* 0x004e220000000a00 */
[----:B------:R-:W-:Y:S01]  /*2cc0*/  IADD3 R175, R45, 0x80, RZ ;  /* 0x000000802daf7810 */ /* 0x000fe20007ffe0ff */
[----:B------:R-:W-:Y:S01]  /*2cd0*/  IMAD.WIDE.U32 R16, R177, 0x10, R2 ;  /* 0x00000010b1107825 */ /* 0x000fe200078e0002 */
[----:B------:R-:W-:Y:S02]  /*2ce0*/  @P2 IADD3 R43, R43, 0x80, RZ ;  /* 0x000000802b2b2810 */ /* 0x000fe40007ffe0ff */
        /* <DEDUP_REMOVED lines=12> */
[----:B--2---:R-:W-:Y:S01]  /*2db0*/  MOV R20, RZ ;  /* 0x000000ff00147202 */ /* 0x004fe20000000f00 */
[----:B------:R-:W-:Y:S06]  /*2dc0*/  @!P0 BRA `(.L_x_925) ;  /* 0x00000000001c8947 */ /* 0x000fec0003800000 */
[----:B-----5:R-:W-:Y:S01]  /*2dd0*/  IMAD.U32 R20, R4, 0x10000, RZ ;  /* 0x0001000004147824 */ /* 0x020fe200078e00ff */
[----:B------:R-:W-:Y:S06]  /*2de0*/  BRA `(.L_x_925) ;  /* 0x0000000000147947 */ /* 0x000fec0003800000 */
.L_x_924:
[----:B-----5:R-:W-:Y:S02]  /*2df0*/  SHF.L.U32 R0, R8, 0x10, RZ ;  /* 0x0000001008007819 */ /* 0x020fe400000006ff */
[----:B--2---:R-:W-:-:S03]  /*2e00*/  @P0 SHF.L.U32 R17, R4, 0x10, RZ ;  /* 0x0000001004110819 */ /* 0x004fc600000006ff */
[----:B------:R-:W-:-:S04]  /*2e10*/  FMUL.FTZ R0, R0, UR8 ;  /* 0x0000000800007c20 */ /* 0x000fc80008410000 */
[----:B------:R-:W-:-:S04]  /*2e20*/  FMUL.FTZ R20, R89, R0 ;  /* 0x0000000059147220 */ /* 0x000fc80000410000 */
[----:B------:R-:W-:-:S07]  /*2e30*/  @P0 FADD.FTZ R20, R17, R20 ;  /* 0x0000001411140221 */ /* 0x000fce0000010000 */
.L_x_925:
[----:B------:R-:W-:Y:S05]  /*2e40*/  BSYNC B0 ;  /* 0x0000000000007941 */ /* 0x000fea0003800000 */
.L_x_923:
[----:B------:R-:W-:Y:S04]  /*2e50*/  BSSY B0, `(.L_x_926) ;  /* 0x000000e000007945 */ /* 0x000fe80003800000 */
[----:B------:R-:W-:Y:S05]  /*2e60*/  @P3 BRA `(.L_x_927) ;  /* 0x0000000000143947 */ /* 0x000fea0003800000 */
[----:B------:R-:W-:Y:S01]  /*2e70*/  HFMA2.MMA R21, -RZ, RZ, 0, 0 ;  /* 0x00000000ff157435 */ /* 0x000fe200000001ff */
[----:B------:R-:W-:Y:S10]  /*2e80*/  @!P0 BRA `(.L_x_928) ;  /* 0x0000000000288947 */ /* 0x000ff40003800000 */
[----:B-----5:R-:W-:-:S04]  /*2e90*/  PRMT R21, R4, 0x7632, R21 ;  /* 0x0000763204157816 */ /* 0x020fc80000000015 */
[----:B------:R-:W-:Y:S01]  /*2ea0*/  SHF.L.U32 R21, R21, 0x10, RZ ;  /* 0x0000001015157819 */ /* 0x000fe200000006ff */
[----:B------:R-:W-:Y:S06]  /*2eb0*/  BRA `(.L_x_928) ;  /* 0x00000000001c7947 */ /* 0x000fec0003800000 */
.L_x_927:
[----:B-----5:R-:W-:Y:S02]  /*2ec0*/  PRMT R0, R8, 0x7632, R0 ;  /* 0x0000763208007816 */ /* 0x020fe40000000000 */
[----:B------:R-:W-:Y:S02]  /*2ed0*/  @P0 PRMT R16, R4, 0x7632, R16 ;  /* 0x0000763204100816 */ /* 0x000fe40000000010 */
[----:B------:R-:W-:Y:S02]  /*2ee0*/  SHF.L.U32 R0, R0, 0x10, RZ ;  /* 0x0000001000007819 */ /* 0x000fe400000006ff */
[----:B------:R-:W-:-:S03]  /*2ef0*/  @P0 SHF.L.U32 R16, R16, 0x10, RZ ;  /* 0x0000001010100819 */ /* 0x000fc600000006ff */
[----:B------:R-:W-:-:S04]  /*2f00*/  FMUL.FTZ R0, R0, UR8 ;  /* 0x0000000800007c20 */ /* 0x000fc80008410000 */
[----:B------:R-:W-:-:S04]  /*2f10*/  FMUL.FTZ R21, R117, R0 ;  /* 0x0000000075157220 */ /* 0x000fc80000410000 */
[----:B------:R-:W-:-:S07]  /*2f20*/  @P0 FADD.FTZ R21, R21, R16 ;  /* 0x0000001015150221 */ /* 0x000fce0000010000 */
.L_x_928:
[----:B------:R-:W-:Y:S05]  /*2f30*/  BSYNC B0 ;  /* 0x0000000000007941 */ /* 0x000fea0003800000 */
.L_x_926:
[----:B------:R-:W-:Y:S04]  /*2f40*/  BSSY B0, `(.L_x_929) ;  /* 0x000000b000007945 */ /* 0x000fe80003800000 */
[----:B------:R-:W-:Y:S05]  /*2f50*/  @P3 BRA `(.L_x_930) ;  /* 0x0000000000103947 */ /* 0x000fea0003800000 */
[----:B------:R-:W-:Y:S01]  /*2f60*/  MOV R24, RZ ;  /* 0x000000ff00187202 */ /* 0x000fe20000000f00 */
[----:B------:R-:W-:Y:S06]  /*2f70*/  @!P0 BRA `(.L_x_931) ;  /* 0x00000000001c8947 */ /* 0x000fec0003800000 */
[----:B-----5:R-:W-:Y:S01]  /*2f80*/  SHF.L.U32 R24, R5, 0x10, RZ ;  /* 0x0000001005187819 */ /* 0x020fe200000006ff */
[----:B------:R-:W-:Y:S06]  /*2f90*/  BRA `(.L_x_931) ;  /* 0x0000000000147947 */ /* 0x000fec0003800000 */
.L_x_930:
[----:B-----5:R-:W-:Y:S02]  /*2fa0*/  SHF.L.U32 R0, R9, 0x10, RZ ;  /* 0x0000001009007819 */ /* 0x020fe400000006ff */
[----:B------:R-:W-:-:S03]  /*2fb0*/  @P0 SHF.L.U32 R25, R5, 0x10, RZ ;  /* 0x0000001005190819 */ /* 0x000fc600000006ff */
[----:B------:R-:W-:-:S04]  /*2fc0*/  FMUL.FTZ R17, R0, UR8 ;  /* 0x0000000800117c20 */ /* 0x000fc80008410000 */
[----:B------:R-:W-:-:S04]  /*2fd0*/  FMUL.FTZ R24, R90, R17 ;  /* 0x000000115a187220 */ /* 0x000fc80000410000 */
[----:B------:R-:W-:-:S07]  /*2fe0*/  @P0 FADD.FTZ R24, R25, R24 ;  /* 0x0000001819180221 */ /* 0x000fce0000010000 */
.L_x_931:
[----:B------:R-:W-:Y:S05]  /*2ff0*/  BSYNC B0 ;  /* 0x0000000000007941 */ /* 0x000fea0003800000 */
.L_x_929:
[----:B------:R-:W-:Y:S04]  /*3000*/  BSSY B0, `(.L_x_932) ;  /* 0x000000e000007945 */ /* 0x000fe80003800000 */
[----:B------:R-:W-:Y:S05]  /*3010*/  @P3 BRA `(.L_x_933) ;  /* 0x0000000000143947 */ /* 0x000fea0003800000 */
[----:B------:R-:W-:Y:S01]  /*3020*/  HFMA2.MMA R25, -RZ, RZ, 0, 0 ;  /* 0x00000000ff197435 */ /* 0x000fe200000001ff */
[----:B------:R-:W-:Y:S10]  /*3030*/  @!P0 BRA `(.L_x_934) ;  /* 0x0000000000288947 */ /* 0x000ff40003800000 */
[----:B-----5:R-:W-:-:S04]  /*3040*/  PRMT R25, R5, 0x7632, R25 ;  /* 0x0000763205197816 */ /* 0x020fc80000000019 */
[----:B------:R-:W-:Y:S01]  /*3050*/  SHF.L.U32 R25, R25, 0x10, RZ ;  /* 0x0000001019197819 */ /* 0x000fe200000006ff */
[----:B------:R-:W-:Y:S06]  /*3060*/  BRA `(.L_x_934) ;  /* 0x00000000001c7947 */ /* 0x000fec0003800000 */
.L_x_933:
[----:B-----5:R-:W-:Y:S02]  /*3070*/  PRMT R0, R9, 0x7632, R0 ;  /* 0x0000763209007816 */ /* 0x020fe40000000000 */
[----:B------:R-:W-:Y:S02]  /*3080*/  @P0 PRMT R16, R5, 0x7632, R16 ;  /* 0x0000763205100816 */ /* 0x000fe40000000010 */
[----:B------:R-:W-:-:S03]  /*3090*/  SHF.L.U32 R0, R0, 0x10, RZ ;  /* 0x0000001000007819 */ /* 0x000fc600000006ff */
[----:B------:R-:W-:Y:S02]  /*30a0*/  @P0 IMAD.U32 R16, R16, 0x10000, RZ ;  /* 0x0001000010100824 */ /* 0x000fe400078e00ff */
[----:B------:R-:W-:-:S04]  /*30b0*/  FMUL.FTZ R25, R0, UR8 ;  /* 0x0000000800197c20 */ /* 0x000fc80008410000 */
[----:B------:R-:W-:-:S04]  /*30c0*/  FMUL.FTZ R25, R116, R25 ;  /* 0x0000001974197220 */ /* 0x000fc80000410000 */
[----:B------:R-:W-:-:S07]  /*30d0*/  @P0 FADD.FTZ R25, R25, R16 ;  /* 0x0000001019190221 */ /* 0x000fce0000010000 */
.L_x_934:
[----:B------:R-:W-:Y:S05]  /*30e0*/  BSYNC B0 ;  /* 0x0000000000007941 */ /* 0x000fea0003800000 */
.L_x_932:
[----:B------:R-:W-:Y:S04]  /*30f0*/  BSSY B0, `(.L_x_935) ;  /* 0x000000b000007945 */ /* 0x000fe80003800000 */
[----:B------:R-:W-:Y:S05]  /*3100*/  @P3 BRA `(.L_x_936) ;  /* 0x0000000000103947 */ /* 0x000fea0003800000 */
[----:B------:R-:W-:Y:S01]  /*3110*/  MOV R43, RZ ;  /* 0x000000ff002b7202 */ /* 0x000fe20000000f00 */
[----:B------:R-:W-:Y:S06]  /*3120*/  @!P0 BRA `(.L_x_937) ;  /* 0x00000000001c8947 */ /* 0x000fec0003800000 */
[----:B-----5:R-:W-:Y:S01]  /*3130*/  SHF.L.U32 R43, R6, 0x10, RZ ;  /* 0x00000010062b7819 */ /* 0x020fe200000006ff */
[----:B------:R-:W-:Y:S06]  /*3140*/  BRA `(.L_x_937) ;  /* 0x0000000000147947 */ /* 0x000fec0003800000 */
.L_x_936:
[----:B-----5:R-:W-:Y:S02]  /*3150*/  SHF.L.U32 R0, R10, 0x10, RZ ;  /* 0x000000100a007819 */ /* 0x020fe400000006ff */
[----:B------:R-:W-:-:S03]  /*3160*/  @P0 SHF.L.U32 R16, R6, 0x10, RZ ;  /* 0x0000001006100819 */ /* 0x000fc600000006ff */
[----:B------:R-:W-:-:S04]  /*3170*/  FMUL.FTZ R0, R0, UR8 ;  /* 0x0000000800007c20 */ /* 0x000fc80008410000 */
[----:B------:R-:W-:-:S04]  /*3180*/  FMUL.FTZ R43, R91, R0 ;  /* 0x000000005b2b7220 */ /* 0x000fc80000410000 */
[----:B------:R-:W-:-:S07]  /*3190*/  @P0 FADD.FTZ R43, R16, R43 ;  /* 0x0000002b102b0221 */ /* 0x000fce0000010000 */
.L_x_937:
[----:B------:R-:W-:Y:S05]  /*31a0*/  BSYNC B0 ;  /* 0x0000000000007941 */ /* 0x000fea0003800000 */
.L_x_935:
[----:B------:R-:W-:Y:S04]  /*31b0*/  BSSY B0, `(.L_x_938) ;  /* 0x000000e000007945 */ /* 0x000fe80003800000 */
[----:B------:R-:W-:Y:S05]  /*31c0*/  @P3 BRA `(.L_x_939) ;  /* 0x0000000000143947 */ /* 0x000fea0003800000 */
[----:B------:R-:W-:Y:S01]  /*31d0*/  HFMA2.MMA R174, -RZ, RZ, 0, 0 ;  /* 0x00000000ffae7435 */ /* 0x000fe200000001ff */
[----:B------:R-:W-:Y:S10]  /*31e0*/  @!P0 BRA `(.L_x_940) ;  /* 0x0000000000288947 */ /* 0x000ff40003800000 */
[----:B-----5:R-:W-:-:S04]  /*31f0*/  PRMT R174, R6, 0x7632, R174 ;  /* 0x0000763206ae7816 */ /* 0x020fc800000000ae */
[----:B------:R-:W-:Y:S01]  /*3200*/  SHF.L.U32 R174, R174, 0x10, RZ ;  /* 0x00000010aeae7819 */ /* 0x000fe200000006ff */
[----:B------:R-:W-:Y:S06]  /*3210*/  BRA `(.L_x_940) ;  /* 0x00000000001c7947 */ /* 0x000fec0003800000 */
.L_x_939:
[----:B-----5:R-:W-:Y:S02]  /*3220*/  PRMT R0, R10, 0x7632, R0 ;  /* 0x000076320a007816 */ /* 0x020fe40000000000 */
[----:B------:R-:W-:Y:S02]  /*3230*/  @P0 PRMT R16, R6, 0x7632, R16 ;  /* 0x0000763206100816 */ /* 0x000fe40000000010 */
[----:B------:R-:W-:Y:S02]  /*3240*/  SHF.L.U32 R0, R0, 0x10, RZ ;  /* 0x0000001000007819 */ /* 0x000fe400000006ff */
[----:B------:R-:W-:-:S03]  /*3250*/  @P0 SHF.L.U32 R17, R16, 0x10, RZ ;  /* 0x0000001010110819 */ /* 0x000fc600000006ff */
[----:B------:R-:W-:-:S04]  /*3260*/  FMUL.FTZ R0, R0, UR8 ;  /* 0x0000000800007c20 */ /* 0x000fc80008410000 */
[----:B------:R-:W-:-:S04]  /*3270*/  FMUL.FTZ R174, R115, R0 ;  /* 0x0000000073ae7220 */ /* 0x000fc80000410000 */
[----:B------:R-:W-:-:S07]  /*3280*/  @P0 FADD.FTZ R174, R174, R17 ;  /* 0x00000011aeae0221 */ /* 0x000fce0000010000 */
.L_x_940:
[----:B------:R-:W-:Y:S05]  /*3290*/  BSYNC B0 ;  /* 0x0000000000007941 */ /* 0x000fea0003800000 */
.L_x_938:
[----:B------:R-:W-:Y:S04]  /*32a0*/  BSSY B0, `(.L_x_941) ;  /* 0x000000b000007945 */ /* 0x000fe80003800000 */
[----:B------:R-:W-:Y:S05]  /*32b0*/  @P3 BRA `(.L_x_942) ;  /* 0x0000000000103947 */ /* 0x000fea0003800000 */
[----:B------:R-:W-:Y:S01]  /*32c0*/  MOV R45, RZ ;  /* 0x000000ff002d7202 */ /* 0x000fe20000000f00 */
[----:B------:R-:W-:Y:S06]  /*32d0*/  @!P0 BRA `(.L_x_943) ;  /* 0x00000000001c8947 */ /* 0x000fec0003800000 */
[----:B-----5:R-:W-:Y:S01]  /*32e0*/  SHF.L.U32 R45, R7, 0x10, RZ ;  /* 0x00000010072d7819 */ /* 0x020fe200000006ff */
[----:B------:R-:W-:Y:S06]  /*32f0*/  BRA `(.L_x_943) ;  /* 0x0000000000147947 */ /* 0x000fec0003800000 */
.L_x_942:
[----:B-----5:R-:W-:-:S05]  /*3300*/  SHF.L.U32 R0, R11, 0x10, RZ ;  /* 0x000000100b007819 */ /* 0x020fca00000006ff */
[----:B------:R-:W-:Y:S01]  /*3310*/  FMUL.FTZ R45, R0, UR8 ;  /* 0x00000008002d7c20 */ /* 0x000fe20008410000 */
[----:B------:R-:W-:-:S03]  /*3320*/  @P0 SHF.L.U32 R0, R7, 0x10, RZ ;  /* 0x0000001007000819 */ /* 0x000fc600000006ff */
[----:B------:R-:W-:-:S04]  /*3330*/  FMUL.FTZ R45, R92, R45 ;  /* 0x0000002d5c2d7220 */ /* 0x000fc80000410000 */
[----:B------:R-:W-:-:S07]  /*3340*/  @P0 FADD.FTZ R45, R0, R45 ;  /* 0x0000002d002d0221 */ /* 0x000fce0000010000 */
.L_x_943:
[----:B------:R-:W-:Y:S05]  /*3350*/  BSYNC B0 ;  /* 0x0000000000007941 */ /* 0x000fea0003800000 */
.L_x_941:
[----:B------:R-:W-:Y:S04]  /*3360*/  BSSY B0, `(.L_x_944) ;  /* 0x000000e000007945 */ /* 0x000fe80003800000 */
[----:B------:R-:W-:Y:S05]  /*3370*/  @P3 BRA `(.L_x_945) ;  /* 0x0000000000143947 */ /* 0x000fea0003800000 */
[----:B------:R-:W-:Y:S01]  /*3380*/  HFMA2.MMA R176, -RZ, RZ, 0, 0 ;  /* 0x00000000ffb07435 */ /* 0x000fe200000001ff */
[----:B------:R-:W-:Y:S10]  /*3390*/  @!P0 BRA `(.L_x_946) ;  /* 0x0000000000288947 */ /* 0x000ff40003800000 */
[----:B-----5:R-:W-:-:S05]  /*33a0*/  PRMT R176, R7, 0x7632, R176 ;  /* 0x0000763207b07816 */ /* 0x020fca00000000b0 */
[----:B------:R-:W-:Y:S01]  /*33b0*/  IMAD.U32 R176, R176, 0x10000, RZ ;  /* 0x00010000b0b07824 */ /* 0x000fe200078e00ff */
[----:B------:R-:W-:Y:S06]  /*33c0*/  BRA `(.L_x_946) ;  /* 0x00000000001c7947 */ /* 0x000fec0003800000 */
.L_x_945:
[----:B-----5:R-:W-:Y:S02]  /*33d0*/  PRMT R0, R11, 0x7632, R0 ;  /* 0x000076320b007816 */ /* 0x020fe40000000000 */
[----:B------:R-:W-:Y:S02]  /*33e0*/  @P0 PRMT R16, R7, 0x7632, R16 ;  /* 0x0000763207100816 */ /* 0x000fe40000000010 */
[----:B------:R-:W-:Y:S02]  /*33f0*/  SHF.L.U32 R0, R0, 0x10, RZ ;  /* 0x0000001000007819 */ /* 0x000fe400000006ff */
[----:B------:R-:W-:-:S03]  /*3400*/  @P0 SHF.L.U32 R33, R16, 0x10, RZ ;  /* 0x0000001010210819 */ /* 0x000fc600000006ff */
[----:B------:R-:W-:-:S04]  /*3410*/  FMUL.FTZ R17, R0, UR8 ;  /* 0x0000000800117c20 */ /* 0x000fc80008410000 */
[----:B------:R-:W-:-:S04]  /*3420*/  FMUL.FTZ R176, R114, R17 ;  /* 0x0000001172b07220 */ /* 0x000fc80000410000 */
[----:B------:R-:W-:-:S07]  /*3430*/  @P0 FADD.FTZ R176, R176, R33 ;  /* 0x00000021b0b00221 */ /* 0x000fce0000010000 */
.L_x_946:
[----:B------:R-:W-:Y:S05]  /*3440*/  BSYNC B0 ;  /* 0x0000000000007941 */ /* 0x000fea0003800000 */
.L_x_944:
[----:B------:R-:W-:Y:S01]  /*3450*/  FADD.FTZ R17, RZ, R37 ;  /* 0x00000025ff117221 */ /* 0x000fe20000010000 */
[----:B------:R-:W-:Y:S01]  /*3460*/  IMAD.WIDE.U32 R2, R175, 0x10, R2 ;  /* 0x00000010af027825 */ /* 0x000fe200078e0002 */
[----:B------:R-:W-:Y:S01]  /*3470*/  F2FP.BF16.F32.PACK_AB R35, R176, R45 ;  /* 0x0000002db023723e */ /* 0x000fe200000010ff */
[----:B------:R-:W-:Y:S02]  /*3480*/  UMOV UR10, 0xffffffff ;  /* 0xffffffff000a7882 */ /* 0x000fe40000000000 */
        /* <DEDUP_REMOVED lines=44> */
[----:B0-----:R-:W-:Y:S06]  /*3750*/  BRA.DIV UR10, `(.L_x_947) ;  /* 0x000000120ac87947 */ /* 0x001fec000b800000 */
        /* <DEDUP_REMOVED lines=101> */
.L_x_962:
[----:B------:R-:W2:Y:S01]  /*3db0*/  @!P0 LDC.64 R2, c[0x0][0x250] ;  /* 0x00009400ff028b82 */ /* 0x000ea20000000a00 */
[----:B------:R-:W-:Y:S01]  /*3dc0*/  FMUL.FTZ R0, R33, R33 ;  /* 0x0000002121007220 */ /* 0x000fe20000410000 */
[----:B-1----:R-:W-:Y:S01]  /*3dd0*/  FADD.FTZ R175, R34, R35 ;  /* 0x0000002322af7221 */ /* 0x002fe20000010000 */
[----:B------:R-:W-:Y:S03]  /*3de0*/  BSSY B0, `(.L_x_948) ;  /* 0x00000c4000007945 */ /* 0x000fe60003800000 */
[----:B------:R-:W-:Y:S01]  /*3df0*/  FSEL R35, R0, RZ, P1 ;  /* 0x000000ff00237208 */ /* 0x000fe20000800000 */
[----:B------:R-:W-:Y:S01]  /*3e00*/  FFMA.FTZ R32, R175, R32, UR9 ;  /* 0x00000009af207e23 */ /* 0x000fe20008010020 */
[----:B------:R-:W1:Y:S03]  /*3e10*/  @!P0 LDC.64 R16, c[0x0][0x258] ;  /* 0x00009600ff108b82 */ /* 0x000e660000000a00 */
[----:B------:R-:W-:-:S06]  /*3e20*/  FADD.FTZ R35, R32, R35 ;  /* 0x0000002320237221 */ /* 0x000fcc0000010000 */
[----:B------:R-:W3:Y:S01]  /*3e30*/  MUFU.RSQ R35, R35 ;  /* 0x0000002300237308 */ /* 0x000ee20000001400 */
[----:B--2---:R-:W-:-:S04]  /*3e40*/  @!P0 LEA R2, P2, R93, R2, 0x2 ;  /* 0x000000025d028211 */ /* 0x004fc800078410ff */
[C---:B------:R-:W-:Y:S02]  /*3e50*/  @!P0 LEA.HI.X R3, R93.reuse, R3, R36, 0x2, P2 ;  /* 0x000000035d038211 */ /* 0x040fe400010f1424 */
[----:B-1----:R-:W-:-:S03]  /*3e60*/  @!P0 LEA R16, P3, R93, R16, 0x2 ;  /* 0x000000105d108211 */ /* 0x002fc600078610ff */
[----:B------:R1:W-:Y:S01]  /*3e70*/  @!P0 STG.E desc[UR4][R2.64], R33 ;  /* 0x0000002102008986 */ /* 0x0003e2000c101904 */
[----:B------:R-:W-:-:S05]  /*3e80*/  @!P0 LEA.HI.X R17, R93, R17, R36, 0x2, P3 ;  /* 0x000000115d118211 */ /* 0x000fca00018f1424 */
        /* <DEDUP_REMOVED lines=19> */
[----:B------:R-:W-:Y:S01]  /*3fc0*/  PRMT R21, R15, 0x7632, R21 ;  /* 0x000076320f157816 */ /* 0x000fe20000000015 */
        /* <DEDUP_REMOVED lines=26> */
[----:B------:R-:W-:Y:S01]  /*4170*/  SHF.L.U32 R25, R15, 0x10, RZ ;  /* 0x000000100f197819 */ /* 0x000fe200000006ff */
[----:B------:R-:W-:Y:S01]  /*4180*/  FMUL.FTZ R3, R35, R44 ;  /* 0x0000002c23037220 */ /* 0x000fe20000410000 */
[----:B------:R-:W-:-:S02]  /*4190*/  IMAD R28, R29, R28, RZ ;  /* 0x0000001c1d1c7224 */ /* 0x000fc400078e02ff */
        /* <DEDUP_REMOVED lines=11> */
[----:B------:R-:W-:Y:S01]  /*4250*/  SHF.L.U32 R32, R21, 0x10, RZ ;  /* 0x0000001015207819 */ /* 0x000fe200000006ff */
        /* <DEDUP_REMOVED lines=29> */
[----:B------:R-:W-:Y:S01]  /*4430*/  FFMA.FTZ R35, R3, R25, R84 ;  /* 0x0000001903237223 */ /* 0x000fe20000010054 */
[----:B------:R-:W-:Y:S01]  /*4440*/  PRMT R3, R12, 0x7632, R3 ;  /* 0x000076320c037816 */ /* 0x000fe20000000003 */
[----:B------:R-:W-:Y:S01]  /*4450*/  FFMA.FTZ R164, R29, R32, R150 ;  /* 0x000000201da47223 */ /* 0x000fe20000010096 */
[----:B------:R-:W-:Y:S01]  /*4460*/  PRMT R16, R13, 0x7632, R16 ;  /* 0x000076320d107816 */ /* 0x000fe20000000010 */
[----:B------:R-:W-:Y:S01]  /*4470*/  FFMA.FTZ R33, R17, R21, R86 ;  /* 0x0000001511217223 */ /* 0x000fe20000010056 */
[----:B------:R-:W-:Y:S01]  /*4480*/  SHF.L.U32 R17, R3, 0x10, RZ ;  /* 0x0000001003117819 */ /* 0x000fe200000006ff */
[----:B------:R-:W-:Y:S01]  /*4490*/  FFMA.FTZ R34, R14, R34, R85 ;  /* 0x000000220e227223 */ /* 0x000fe20000010055 */
[----:B------:R-:W-:Y:S01]  /*44a0*/  SHF.R.S32.HI R3, RZ, 0x1f, R28 ;  /* 0x0000001fff037819 */ /* 0x000fe2000001141c */
[----:B------:R-:W-:Y:S01]  /*44b0*/  FFMA.FTZ R161, R113, R161, R152 ;  /* 0x000000a171a17223 */ /* 0x000fe20000010098 */
[----:B------:R-:W-:Y:S01]  /*44c0*/  SHF.L.U32 R25, R16, 0x10, RZ ;  /* 0x0000001010197819 */ /* 0x000fe200000006ff */
[----:B------:R-:W-:Y:S01]  /*44d0*/  FFMA.FTZ R36, R112, R36, R149 ;  /* 0x0000002470247223 */ /* 0x000fe20000010095 */
[----:B------:R-:W-:Y:S01]  /*44e0*/  SHF.L.U32 R16, R12, 0x10, RZ ;  /* 0x000000100c107819 */ /* 0x000fe200000006ff */
[----:B------:R-:W-:Y:S01]  /*44f0*/  FFMA.FTZ R39, R20, R17, R153 ;  /* 0x0000001114277223 */ /* 0x000fe20000010099 */
[----:B------:R-:W-:Y:S01]  /*4500*/  LEA.HI R3, R3, R28, RZ, 0x3 ;  /* 0x0000001c03037211 */ /* 0x000fe200078f18ff */
[----:B------:R-:W-:Y:S01]  /*4510*/  FFMA.FTZ R46, R108, R46, R143 ;  /* 0x0000002e6c2e7223 */ /* 0x000fe2000001008f */
[----:B------:R-:W0:Y:S01]  /*4520*/  LDC.64 R28, c[0x0][0x2b8] ;  /* 0x0000ae00ff1c7b82 */ /* 0x000e220000000a00 */
[----:B------:R-:W-:Y:S01]  /*4530*/  FFMA.FTZ R32, R2, R16, R87 ;  /* 0x0000001002207223 */ /* 0x000fe20000010057 */
[----:B------:R-:W-:Y:S01]  /*4540*/  PRMT R2, R19, 0x7632, R2 ;  /* 0x0000763213027816 */ /* 0x000fe20000000002 */
[----:B------:R-:W-:Y:S01]  /*4550*/  FFMA.FTZ R40, R96, R40, R79 ;  /* 0x0000002860287223 */ /* 0x000fe2000001004f */
[----:B------:R-:W-:Y:S01]  /*4560*/  F2FP.BF16.F32.PACK_AB R34, R161, R34 ;  /* 0x00000022a122723e */ /* 0x000fe200000010ff */
        /* <DEDUP_REMOVED lines=9> */
[----:B------:R-:W-:Y:S01]  /*4600*/  PRMT R16, R23, 0x7632, R16 ;  /* 0x0000763217107816 */ /* 0x000fe20000000010 */
[----:B------:R-:W-:Y:S01]  /*4610*/  FFMA.FTZ R184, R184, R2, R145 ;  /* 0x00000002b8b87223 */ /* 0x000fe20000010091 */
[----:B------:R-:W-:Y:S01]  /*4620*/  FFMA.FTZ R41, R97, R45, R78 ;  /* 0x0000002d61297223 */ /* 0x000fe2000001004e */
[----:B------:R-:W-:Y:S01]  /*4630*/  PRMT R2, R27, 0x7632, R2 ;  /* 0x000076321b027816 */ /* 0x000fe20000000002 */
[----:B------:R-:W-:Y:S01]  /*4640*/  FFMA.FTZ R45, R99, R157, R74 ;  /* 0x0000009d632d7223 */ /* 0x000fe2000001004a */
[----:B------:R-:W-:Y:S01]  /*4650*/  FFMA.FTZ R167, R167, R17, R76 ;  /* 0x00000011a7a77223 */ /* 0x000fe2000001004c */
[----:B------:R-:W-:Y:S01]  /*4660*/  PRMT R20, R31, 0x7632, R20 ;  /* 0x000076321f147816 */ /* 0x000fe20000000014 */
[----:B------:R-:W-:Y:S01]  /*4670*/  FFMA.FTZ R157, R26, R158, R73 ;  /* 0x0000009e1a9d7223 */ /* 0x000fe20000010049 */
[----:B------:R-:W-:Y:S01]  /*4680*/  IMAD.U32 R17, R27, 0x10000, RZ ;  /* 0x000100001b117824 */ /* 0x000fe200078e00ff */
[----:B------:R-:W-:Y:S01]  /*4690*/  SHF.L.U32 R21, R31, 0x10, RZ ;  /* 0x000000101f157819 */ /* 0x000fe200000006ff */
[----:B------:R-:W-:Y:S01]  /*46a0*/  FFMA.FTZ R158, R105, R47, R140 ;  /* 0x0000002f699e7223 */ /* 0x000fe2000001008c */
[----:B------:R-:W-:Y:S01]  /*46b0*/  SHF.L.U32 R16, R16, 0x10, RZ ;  /* 0x0000001010107819 */ /* 0x000fe200000006ff */
[----:B------:R-:W-:Y:S01]  /*46c0*/  FFMA.FTZ R160, R104, R159, R139 ;  /* 0x0000009f68a07223 */ /* 0x000fe2000001008b */
[----:B------:R-:W-:Y:S01]  /*46d0*/  LEA.HI.SX32 R3, R3, R88, 0x1d ;  /* 0x0000005803037211 */ /* 0x000fe200078feaff */
[----:B------:R-:W-:Y:S01]  /*46e0*/  FFMA.FTZ R162, R24, R25, R151 ;  /* 0x0000001918a27223 */ /* 0x000fe20000010097 */
[----:B------:R-:W-:Y:S01]  /*46f0*/  SHF.L.U32 R2, R2, 0x10, RZ ;  /* 0x0000001002027819 */ /* 0x000fe200000006ff */
[----:B------:R-:W-:Y:S01]  /*4700*/  FFMA.FTZ R171, R171, R17, R72 ;  /* 0x00000011abab7223 */ /* 0x000fe20000010048 */
[----:B------:R-:W-:Y:S01]  /*4710*/  SHF.L.U32 R20, R20, 0x10, RZ ;  /* 0x0000001014147819 */ /* 0x000fe200000006ff */
[----:B------:R-:W-:Y:S01]  /*4720*/  FFMA.FTZ R175, R175, R21, R68 ;  /* 0x00000015afaf7223 */ /* 0x000fe20000010044 */
[----:B------:R-:W-:Y:S01]  /*4730*/  IADD3 R17, R3, 0x20, RZ ;  /* 0x0000002003117810 */ /* 0x000fe20007ffe0ff */
[----:B------:R-:W-:Y:S01]  /*4740*/  FFMA.FTZ R42, R95, R42, R82 ;  /* 0x0000002a5f2a7223 */ /* 0x000fe20000010052 */
[----:B------:R-:W-:Y:S01]  /*4750*/  FFMA.FTZ R37, R111, R37, R148 ;  /* 0x000000256f257223 */ /* 0x000fe20000010094 */
[----:B------:R-:W-:Y:S01]  /*4760*/  F2FP.BF16.F32.PACK_AB R41, R46, R41 ;  /* 0x000000292e29723e */ /* 0x000fe200000010ff */
[----:B------:R-:W-:Y:S01]  /*4770*/  FFMA.FTZ R166, R169, R16, R142 ;  /* 0x00000010a9a67223 */ /* 0x000fe2000001008e */
[----:B------:R-:W-:Y:S01]  /*4780*/  F2FP.BF16.F32.PACK_AB R45, R158, R45 ;  /* 0x0000002d9e2d723e */ /* 0x000fe200000010ff */
[----:B------:R-:W-:Y:S01]  /*4790*/  FFMA.FTZ R165, R22, R165, R77 ;  /* 0x000000a516a57223 */ /* 0x000fe2000001004d */
[----:B------:R-:W-:Y:S01]  /*47a0*/  IADD3 R21, R3, 0x40, RZ ;  /* 0x0000004003157810 */ /* 0x000fe20007ffe0ff */
[----:B------:R-:W-:Y:S01]  /*47b0*/  FFMA.FTZ R192, R107, R192, R144 ;  /* 0x000000c06bc07223 */ /* 0x000fe20000010090 */
[----:B------:R-:W-:Y:S01]  /*47c0*/  F2FP.BF16.F32.PACK_AB R40, R161, R40 ;  /* 0x00000028a128723e */ /* 0x000fe200000010ff */
[----:B------:R-:W-:Y:S01]  /*47d0*/  FFMA.FTZ R158, R100, R50, R71 ;  /* 0x00000032649e7223 */ /* 0x000fe20000010047 */
[----:B------:R-:W-:Y:S01]  /*47e0*/  F2FP.BF16.F32.PACK_AB R46, R160, R157 ;  /* 0x0000009da02e723e */ /* 0x000fe200000010ff */
[----:B------:R-:W-:Y:S01]  /*47f0*/  FFMA.FTZ R168, R173, R2, R138 ;  /* 0x00000002ada87223 */ /* 0x000fe2000001008a */
[----:B------:R-:W-:Y:S01]  /*4800*/  IADD3 R25, R3, 0x60, RZ ;  /* 0x0000006003197810 */ /* 0x000fe20007ffe0ff */
[----:B------:R-:W-:Y:S01]  /*4810*/  FFMA.FTZ R0, R98, R0, R75 ;  /* 0x0000000062007223 */ /* 0x000fe2000001004b */
[----:B------:R-:W-:Y:S01]  /*4820*/  FFMA.FTZ R157, R106, R44, R141 ;  /* 0x0000002c6a9d7223 */ /* 0x000fe2000001008d */
[----:B------:R-:W-:Y:S01]  /*4830*/  FFMA.FTZ R50, R154, R155, R69 ;  /* 0x0000009b9a327223 */ /* 0x000fe20000010045 */
[----:B------:R-:W-:Y:S01]  /*4840*/  FFMA.FTZ R161, R30, R156, R135 ;  /* 0x0000009c1ea17223 */ /* 0x000fe20000010087 */
[----:B------:R-:W-:Y:S01]  /*4850*/  FFMA.FTZ R170, R177, R20, R134 ;  /* 0x00000014b1aa7223 */ /* 0x000fe20000010086 */
[----:B------:R-:W-:Y:S01]  /*4860*/  IADD3 R169, R3, 0x80, RZ ;  /* 0x0000008003a97810 */ /* 0x000fe20007ffe0ff */
[----:B------:R-:W-:Y:S01]  /*4870*/  FFMA.FTZ R159, R101, R51, R70 ;  /* 0x00000033659f7223 */ /* 0x000fe20000010046 */
[----:B------:R-:W-:Y:S01]  /*4880*/  FFMA.FTZ R156, R102, R49, R137 ;  /* 0x00000031669c7223 */ /* 0x000fe20000010089 */
[----:B------:R-:W-:Y:S01]  /*4890*/  FFMA.FTZ R155, R103, R48, R136 ;  /* 0x00000030679b7223 */ /* 0x000fe20000010088 */
[----:B0-----:R-:W-:Y:S01]  /*48a0*/  IMAD.WIDE.U32 R2, R3, 0x10, R28 ;  /* 0x0000001003027825 */ /* 0x001fe200078e001c */
[----:B------:R-:W-:-:S02]  /*48b0*/  F2FP.BF16.F32.PACK_AB R35, R164, R35 ;  /* 0x00000023a423723e */ /* 0x000fc400000010ff */
[----:B------:R-:W-:Y:S01]  /*48c0*/  F2FP.BF16.F32.PACK_AB R33, R162, R33 ;  /* 0x00000021a221723e */ /* 0x000fe200000010ff */
[--C-:B------:R-:W-:Y:S01]  /*48d0*/  IMAD.WIDE.U32 R16, R17, 0x10, R28.reuse ;  /* 0x0000001011107825 */ /* 0x100fe200078e001c */
[----:B------:R-:W-:Y:S02]  /*48e0*/  F2FP.BF16.F32.PACK_AB R32, R39, R32 ;  /* 0x000000202720723e */ /* 0x000fe400000010ff */
[----:B------:R-:W-:Y:S01]  /*48f0*/  F2FP.BF16.F32.PACK_AB R39, R184, R163 ;  /* 0x000000a3b827723e */ /* 0x000fe200000010ff */
[--C-:B------:R-:W-:Y:S01]  /*4900*/  IMAD.WIDE.U32 R20, R21, 0x10, R28.reuse ;  /* 0x0000001015147825 */ /* 0x100fe200078e001c */
[----:B------:R-:W-:Y:S01]  /*4910*/  F2FP.BF16.F32.PACK_AB R38, R43, R38 ;  /* 0x000000262b26723e */ /* 0x000fe200000010ff */
[----:B------:R1:W-:Y:S01]  /*4920*/  STG.E.128 desc[UR4][R2.64], R32 ;  /* 0x0000002002007986 */ /* 0x0003e2000c101d04 */
[----:B------:R-:W-:Y:S01]  /*4930*/  F2FP.BF16.F32.PACK_AB R37, R37, R42 ;  /* 0x0000002a2525723e */ /* 0x000fe200000010ff */
[----:B------:R-:W-:Y:S01]  /*4940*/  IMAD.WIDE.U32 R24, R25, 0x10, R28 ;  /* 0x0000001019187825 */ /* 0x000fe200078e001c */
[----:B------:R-:W-:-:S02]  /*4950*/  F2FP.BF16.F32.PACK_AB R43, R166, R167 ;  /* 0x000000a7a62b723e */ /* 0x000fc400000010ff */
[----:B------:R-:W-:Y:S01]  /*4960*/  F2FP.BF16.F32.PACK_AB R42, R192, R165 ;  /* 0x000000a5c02a723e */ /* 0x000fe200000010ff */
[----:B------:R-:W-:Y:S01]  /*4970*/  IMAD.WIDE.U32 R28, R169, 0x10, R28 ;  /* 0x00000010a91c7825 */ /* 0x000fe200078e001c */
[----:B------:R-:W-:Y:S01]  /*4980*/  F2FP.BF16.F32.PACK_AB R47, R168, R171 ;  /* 0x000000aba82f723e */ /* 0x000fe200000010ff */
[----:B------:R1:W-:Y:S01]  /*4990*/  STG.E.128 desc[UR4][R16.64], R36 ;  /* 0x0000002410007986 */ /* 0x0003e2000c101d04 */
[----:B------:R-:W-:Y:S02]  /*49a0*/  F2FP.BF16.F32.PACK_AB R44, R157, R0 ;  /* 0x000000009d2c723e */ /* 0x000fe400000010ff */
[----:B------:R-:W-:Y:S01]  /*49b0*/  F2FP.BF16.F32.PACK_AB R51, R170, R175 ;  /* 0x000000afaa33723e */ /* 0x000fe200000010ff */
[----:B------:R1:W-:Y:S01]  /*49c0*/  STG.E.128 desc[UR4][R20.64], R40 ;  /* 0x0000002814007986 */ /* 0x0003e2000c101d04 */
[----:B------:R-:W-:Y:S02]  /*49d0*/  F2FP.BF16.F32.PACK_AB R50, R161, R50 ;  /* 0x00000032a132723e */ /* 0x000fe400000010ff */
[----:B------:R-:W-:Y:S01]  /*49e0*/  F2FP.BF16.F32.PACK_AB R49, R156, R159 ;  /* 0x0000009f9c31723e */ /* 0x000fe200000010ff */
[----:B------:R1:W-:Y:S01]  /*49f0*/  STG.E.128 desc[UR4][R24.64], R44 ;  /* 0x0000002c18007986 */ /* 0x0003e2000c101d04 */
[----:B------:R-:W-:-:S05]  /*4a00*/  F2FP.BF16.F32.PACK_AB R48, R155, R158 ;  /* 0x0000009e9b30723e */ /* 0x000fca00000010ff */
[----:B------:R1:W-:Y:S02]  /*4a10*/  STG.E.128 desc[UR4][R28.64], R48 ;  /* 0x000000301c007986 */ /* 0x0003e4000c101d04 */
.L_x_949:
[----:B------:R-:W-:Y:S05]  /*4a20*/  BSYNC B0 ;  /* 0x0000000000007941 */ /* 0x000fea0003800000 */
.L_x_948:
[----:B-1----:R-:W1:Y:S02]  /*4a30*/  LDC.64 R2, c[0x0][0x210] ;  /* 0x00008400ff027b82 */ /* 0x002e640000000a00 */
[----:B-1----:R-:W-:-:S04]  /*4a40*/  LEA R93, R2, R93, 0x2 ;  /* 0x0000005d025d7211 */ /* 0x002fc800078e10ff */
[----:B------:R-:W-:-:S13]  /*4a50*/  ISETP.GE.AND P0, PT, R93, R3, PT ;  /* 0x000000035d00720c */ /* 0x000fda0003f06270 */
[----:B------:R-:W-:Y:S05]  /*4a60*/  @!P0 BRA `(.L_x_950) ;  /* 0xffffffc000b48947 */ /* 0x000fea000383ffff */
[----:B------:R-:W-:Y:S05]  /*4a70*/  EXIT ;  /* 0x000000000000794d */ /* 0x000fea0003800000 */
.L_x_947:
        /* <DEDUP_REMOVED lines=8> */
.L_x_952:
[----:B------:R-:W-:Y:S05]  /*4b00*/  BSYNC B0 ;  /* 0x0000000000007941 */ /* 0x000fea0003800000 */
.L_x_951:
[----:B------:R-:W-:Y:S01]  /*4b10*/  MOV R0, R35 ;  /* 0x0000002300007202 */ /* 0x000fe20000000f00 */
[----:B------:R-:W-:Y:S01]  /*4b20*/  HFMA2.MMA R177, -RZ, RZ, 0, 1.1920928955078125e-07 ;  /* 0x00000002ffb17435 */ /* 0x000fe200000001ff */
[----:B------:R-:W-:Y:S01]  /*4b30*/  MOV R180, 0x1f ;  /* 0x0000001f00b47802 */ /* 0x000fe20000000f00 */
[----:B------:R-:W0:Y:S01]  /*4b40*/  LDC R32, c[0x0][0x290] ;  /* 0x0000a400ff207b82 */ /* 0x000e220000000800 */
[----:B------:R-:W-:Y:S01]  /*4b50*/  MOV R175, 0xffffffff ;  /* 0xffffffff00af7802 */ /* 0x000fe20000000f00 */
[----:B------:R-:W-:-:S04]  /*4b60*/  FADD.FTZ R2, R17, R0 ;  /* 0x0000000011027221 */ /* 0x000fc80000010000 */
[----:B------:R-:W-:-:S07]  /*4b70*/  IMAD.MOV.U32 R178, RZ, RZ, R2 ;  /* 0x000000ffffb27224 */ /* 0x000fce00078e0002 */
[----:B0-----:R-:W-:Y:S05]  /*4b80*/  WARPSYNC.COLLECTIVE R175, `(.L_x_953) ;  /* 0x00000000af087348 */ /* 0x001fea0003c00000 */
[----:B------:R1:W2:Y:S02]  /*4b90*/  SHFL.BFLY P2, R35, R178, R177, R180 ;  /* 0x0c0000b1b2237389 */ /* 0x0002a400000400b4 */
[----:B012---:R-:W-:Y:S01]  /*4ba0*/  ENDCOLLECTIVE ;  /* 0x000000000000791b */ /* 0x007fe20003800000 */
.L_x_953:
[----:B------:R-:W-:Y:S01]  /*4bb0*/  HFMA2.MMA R177, -RZ, RZ, 0, 2.384185791015625e-07 ;  /* 0x00000004ffb17435 */ /* 0x000fe200000001ff */
[----:B------:R-:W-:-:S05]  /*4bc0*/  MOV R3, R35 ;  /* 0x0000002300037202 */ /* 0x000fca0000000f00 */
[----:B------:R-:W-:-:S05]  /*4bd0*/  FADD.FTZ R3, R2, R3 ;  /* 0x0000000302037221 */ /* 0x000fca0000010000 */
[----:B------:R-:W-:-:S07]  /*4be0*/  MOV R178, R3 ;  /* 0x0000000300b27202 */ /* 0x000fce0000000f00 */
[----:B------:R-:W-:Y:S05]  /*4bf0*/  WARPSYNC.COLLECTIVE R175, `(.L_x_954) ;  /* 0x00000000af087348 */ /* 0x000fea0003c00000 */
[----:B------:R0:W1:Y:S02]  /*4c00*/  SHFL.BFLY P2, R35, R178, R177, R180 ;  /* 0x0c0000b1b2237389 */ /* 0x00006400000400b4 */
[----:B01----:R-:W-:Y:S01]  /*4c10*/  ENDCOLLECTIVE ;  /* 0x000000000000791b */ /* 0x003fe20003800000 */
.L_x_954:
[----:B------:R-:W-:Y:S01]  /*4c20*/  HFMA2.MMA R177, -RZ, RZ, 0, 4.76837158203125e-07 ;  /* 0x00000008ffb17435 */ /* 0x000fe200000001ff */
[----:B------:R-:W-:-:S05]  /*4c30*/  MOV R0, R35 ;  /* 0x0000002300007202 */ /* 0x000fca0000000f00 */
[----:B------:R-:W-:-:S05]  /*4c40*/  FADD.FTZ R16, R3, R0 ;  /* 0x0000000003107221 */ /* 0x000fca0000010000 */
[----:B------:R-:W-:-:S07]  /*4c50*/  MOV R178, R16 ;  /* 0x0000001000b27202 */ /* 0x000fce0000000f00 */
[----:B------:R-:W-:Y:S05]  /*4c60*/  WARPSYNC.COLLECTIVE R175, `(.L_x_955) ;  /* 0x00000000af087348 */ /* 0x000fea0003c00000 */
[----:B------:R0:W1:Y:S02]  /*4c70*/  SHFL.BFLY P2, R35, R178, R177, R180 ;  /* 0x0c0000b1b2237389 */ /* 0x00006400000400b4 */
[----:B01----:R-:W-:Y:S01]  /*4c80*/  ENDCOLLECTIVE ;  /* 0x000000000000791b */ /* 0x003fe20003800000 */
.L_x_955:
[----:B------:R-:W-:Y:S01]  /*4c90*/  HFMA2.MMA R177, -RZ, RZ, 0, 9.5367431640625e-07 ;  /* 0x00000010ffb17435 */ /* 0x000fe200000001ff */
[----:B------:R-:W-:-:S05]  /*4ca0*/  MOV R33, R35 ;  /* 0x0000002300217202 */ /* 0x000fca0000000f00 */
[----:B------:R-:W-:-:S05]  /*4cb0*/  FADD.FTZ R34, R16, R33 ;  /* 0x0000002110227221 */ /* 0x000fca0000010000 */
[----:B------:R-:W-:-:S07]  /*4cc0*/  MOV R178, R34 ;  /* 0x0000002200b27202 */ /* 0x000fce0000000f00 */
[----:B------:R-:W-:Y:S05]  /*4cd0*/  WARPSYNC.COLLECTIVE R175, `(.L_x_956) ;  /* 0x00000000af087348 */ /* 0x000fea0003c00000 */
[----:B------:R0:W1:Y:S02]  /*4ce0*/  SHFL.BFLY P2, R35, R178, R177, R180 ;  /* 0x0c0000b1b2237389 */ /* 0x00006400000400b4 */
[----:B01----:R-:W-:Y:S01]  /*4cf0*/  ENDCOLLECTIVE ;  /* 0x000000000000791b */ /* 0x003fe20003800000 */
.L_x_956:
        /* <DEDUP_REMOVED lines=83> */
[----:B------:R-:W-:-:S04]  /*5230*/  FFMA.FTZ R0, R3, R3, R0 ;  /* 0x0000000303007223 */ /* 0x000fc80000010000 */
[----:B------:R-:W-:-:S07]  /*5240*/  IMAD.MOV.U32 R178, RZ, RZ, R0 ;  /* 0x000000ffffb27224 */ /* 0x000fce00078e0000 */
[----:B------:R-:W-:Y:S05]  /*5250*/  WARPSYNC.COLLECTIVE R175, `(.L_x_957) ;  /* 0x00000000af087348 */ /* 0x000fea0003c00000 */
[----:B------:R0:W1:Y:S02]  /*5260*/  SHFL.BFLY P2, R35, R178, R177, R180 ;  /* 0x0c0000b1b2237389 */ /* 0x00006400000400b4 */
[----:B01----:R-:W-:Y:S01]  /*5270*/  ENDCOLLECTIVE ;  /* 0x000000000000791b */ /* 0x003fe20003800000 */
.L_x_957:
[----:B------:R-:W-:Y:S01]  /*5280*/  HFMA2.MMA R177, -RZ, RZ, 0, 1.1920928955078125e-07 ;  /* 0x00000002ffb17435 */ /* 0x000fe200000001ff */
[----:B------:R-:W-:-:S05]  /*5290*/  MOV R3, R35 ;  /* 0x0000002300037202 */ /* 0x000fca0000000f00 */
[----:B------:R-:W-:-:S05]  /*52a0*/  FADD.FTZ R3, R0, R3 ;  /* 0x0000000300037221 */ /* 0x000fca0000010000 */
[----:B------:R-:W-:-:S07]  /*52b0*/  MOV R178, R3 ;  /* 0x0000000300b27202 */ /* 0x000fce0000000f00 */
[----:B------:R-:W-:Y:S05]  /*52c0*/  WARPSYNC.COLLECTIVE R175, `(.L_x_958) ;  /* 0x00000000af087348 */ /* 0x000fea0003c00000 */
[----:B------:R0:W1:Y:S02]  /*52d0*/  SHFL.BFLY P2, R35, R178, R177, R180 ;  /* 0x0c0000b1b2237389 */ /* 0x00006400000400b4 */
[----:B01----:R-:W-:Y:S01]  /*52e0*/  ENDCOLLECTIVE ;  /* 0x000000000000791b */ /* 0x003fe20003800000 */
.L_x_958:
[----:B------:R-:W-:Y:S01]  /*52f0*/  HFMA2.MMA R177, -RZ, RZ, 0, 2.384185791015625e-07 ;  /* 0x00000004ffb17435 */ /* 0x000fe200000001ff */
[----:B------:R-:W-:-:S05]  /*5300*/  MOV R2, R35 ;  /* 0x0000002300027202 */ /* 0x000fca0000000f00 */
[----:B------:R-:W-:-:S05]  /*5310*/  FADD.FTZ R2, R3, R2 ;  /* 0x0000000203027221 */ /* 0x000fca0000010000 */
[----:B------:R-:W-:-:S07]  /*5320*/  MOV R178, R2 ;  /* 0x0000000200b27202 */ /* 0x000fce0000000f00 */
[----:B------:R-:W-:Y:S05]  /*5330*/  WARPSYNC.COLLECTIVE R175, `(.L_x_959) ;  /* 0x00000000af087348 */ /* 0x000fea0003c00000 */
[----:B------:R0:W1:Y:S02]  /*5340*/  SHFL.BFLY P2, R35, R178, R177, R180 ;  /* 0x0c0000b1b2237389 */ /* 0x00006400000400b4 */
[----:B01----:R-:W-:Y:S01]  /*5350*/  ENDCOLLECTIVE ;  /* 0x000000000000791b */ /* 0x003fe20003800000 */
.L_x_959:
[----:B------:R-:W-:Y:S01]  /*5360*/  HFMA2.MMA R177, -RZ, RZ, 0, 4.76837158203125e-07 ;  /* 0x00000008ffb17435 */ /* 0x000fe200000001ff */
[----:B------:R-:W-:-:S05]  /*5370*/  MOV R17, R35 ;  /* 0x0000002300117202 */ /* 0x000fca0000000f00 */
[----:B------:R-:W-:-:S05]  /*5380*/  FADD.FTZ R17, R2, R17 ;  /* 0x0000001102117221 */ /* 0x000fca0000010000 */
[----:B------:R-:W-:-:S07]  /*5390*/  MOV R178, R17 ;  /* 0x0000001100b27202 */ /* 0x000fce0000000f00 */
[----:B------:R-:W-:Y:S05]  /*53a0*/  WARPSYNC.COLLECTIVE R175, `(.L_x_960) ;  /* 0x00000000af087348 */ /* 0x000fea0003c00000 */
[----:B------:R0:W1:Y:S02]  /*53b0*/  SHFL.BFLY P2, R35, R178, R177, R180 ;  /* 0x0c0000b1b2237389 */ /* 0x00006400000400b4 */
[----:B01----:R-:W-:Y:S01]  /*53c0*/  ENDCOLLECTIVE ;  /* 0x000000000000791b */ /* 0x003fe20003800000 */
.L_x_960:
[----:B------:R-:W-:Y:S01]  /*53d0*/  HFMA2.MMA R177, -RZ, RZ, 0, 9.5367431640625e-07 ;  /* 0x00000010ffb17435 */ /* 0x000fe200000001ff */
[----:B------:R-:W-:-:S05]  /*53e0*/  MOV R16, R35 ;  /* 0x0000002300107202 */ /* 0x000fca0000000f00 */
[----:B------:R-:W-:-:S05]  /*53f0*/  FADD.FTZ R34, R17, R16 ;  /* 0x0000001011227221 */ /* 0x000fca0000010000 */
[----:B------:R-:W-:-:S07]  /*5400*/  MOV R178, R34 ;  /* 0x0000002200b27202 */ /* 0x000fce0000000f00 */
[----:B------:R-:W-:Y:S05]  /*5410*/  WARPSYNC.COLLECTIVE R175, `(.L_x_961) ;  /* 0x00000000af087348 */ /* 0x000fea0003c00000 */
[----:B------:R0:W1:Y:S02]  /*5420*/  SHFL.BFLY P2, R35, R178, R177, R180 ;  /* 0x0c0000b1b2237389 */ /* 0x00006400000400b4 */
[----:B01----:R-:W-:Y:S01]  /*5430*/  ENDCOLLECTIVE ;  /* 0x000000000000791b */ /* 0x003fe20003800000 */
.L_x_961:
[----:B------:R-:W-:Y:S05]  /*5440*/  BRA `(.L_x_962) ;  /* 0xffffffe800587947 */ /* 0x000fea000383ffff */
.L_x_963:
        /* <DEDUP_REMOVED lines=11> */
.L_x_37373:


//--------------------- .text._ZN10layer_norm13ln_fwd_kernelINS_13Kernel_traitsI13__nv_bfloat16S2_S2_S2_fjLj1280ELj1ELj4ELj1ELj16ENS_18Kernel_traits_baseILj1280ES2_S2_S2_S2_fjLj128EEEEELb1ELb0ELb0ELb0EEEvNS_9FwdParamsE --------------------------
	.section	.text._ZN10layer_norm13ln_fwd_kernelINS_13Kernel_traitsI13__nv_bfloat16S2_S2_S2_fjLj1280ELj1ELj4ELj1ELj16ENS_18Kernel_traits_baseILj1280ES2_S2_S2_S2_fjLj128EEEEELb1ELb0ELb0ELb0EEEvNS_9FwdParamsE,"ax",@progbits
	.align	128
        .global         _ZN10layer_norm13ln_fwd_kernelINS_13Kernel_traitsI13__nv_bfloat16S2_S2_S2_fjLj1280ELj1ELj4ELj1ELj16ENS_18Kernel_traits_baseILj1280ES2_S2_S2_S2_fjLj128EEEEELb1ELb0ELb0ELb0EEEvNS_9FwdParamsE
        .type           _ZN10layer_norm13ln_fwd_kernelINS_13Kernel_traitsI13__nv_bfloat16S2_S2_S2_fjLj1280ELj1ELj4ELj1ELj16ENS_18Kernel_traits_baseILj1280ES2_S2_S2_S2_fjLj128EEEEELb1ELb0ELb0ELb0EEEvNS_9FwdParamsE,@function
        .size           _ZN10layer_norm13ln_fwd_kernelINS_13Kernel_traitsI13__nv_bfloat16S2_S2_S2_fjLj1280ELj1ELj4ELj1ELj16ENS_18Kernel_traits_baseILj1280ES2_S2_S2_S2_fjLj128EEEEELb1ELb0ELb0ELb0EEEvNS_9FwdParamsE,(.L_x_37374 - _ZN10layer_norm13ln_fwd_kernelINS_13Kernel_traitsI13__nv_bfloat16S2_S2_S2_fjLj1280ELj1ELj4ELj1ELj16ENS_18Kernel_traits_baseILj1280ES2_S2_S2_S2_fjLj128EEEEELb1ELb0ELb0ELb0EEEvNS_9FwdParamsE)
        .other          _ZN10layer_norm13ln_fwd_kernelINS_13Kernel_traitsI13__nv_bfloat16S2_S2_S2_fjLj1280ELj1ELj4ELj1ELj16ENS_18Kernel_traits_baseILj1280ES2_S2_S2_S2_fjLj128EEEEELb1ELb0ELb0ELb0EEEvNS_9FwdParamsE,@"STO_CUDA_ENTRY STV_DEFAULT"
_ZN10layer_norm13ln_fwd_kernelINS_13Kernel_traitsI13__nv_bfloat16S2_S2_S2_fjLj1280ELj1ELj4ELj1ELj16ENS_18Kernel_traits_baseILj1280ES2_S2_S2_S2_fjLj128EEEEELb1ELb0ELb0ELb0EEEvNS_9FwdParamsE:
.text._ZN10layer_norm13ln_fwd_kernelINS_13Kernel_traitsI13__nv_bfloat16S2_S2_S2_fjLj1280ELj1ELj4ELj1ELj16ENS_18Kernel_traits_baseILj1280ES2_S2_S2_S2_fjLj128EEEEELb1ELb0ELb0ELb0EEEvNS_9FwdParamsE:
[----:B------:R-:W-:Y:S08]  /*0000*/  LDC R1, c[0x0][0x28] ;  /* 0x00000a00ff017b82 */ /* 0x000ff00000000800 */
[----:B------:R-:W0:Y:S01]  /*0010*/  LDC R60, c[0x0][0x2e8] ;  /* 0x0000ba00ff3c7b82 */ /* 0x000e220000000800 */
[----:B------:R-:W-:Y:S01]  /*0020*/  ULDC.U8 UR4, c[0x0][0x2f4] ;  /* 0x0000bd0000047ab9 */ /* 0x000fe20000000000 */
[----:B------:R-:W-:Y:S01]  /*0030*/  ULDC.64 UR6, c[0x0][0x2e0] ;  /* 0x0000b80000067ab9 */ /* 0x000fe20000000a00 */
[----:B------:R-:W-:Y:S01]  /*0040*/  ISETP.NE.AND P0, PT, RZ, UR4, PT ;  /* 0x00000004ff007c0c */ /* 0x000fe2000bf05270 */
[----:B------:R-:W-:Y:S01]  /*0050*/  IMAD.U32 R2, RZ, RZ, UR6 ;  /* 0x00000006ff027e24 */ /* 0x000fe2000f8e00ff */
[----:B------:R-:W-:Y:S01]  /*0060*/  ULDC.64 UR4, c[0x0][0x208] ;  /* 0x0000820000047ab9 */ /* 0x000fe20000000a00 */
[----:B------:R-:W-:-:S02]  /*0070*/  IMAD.U32 R3, RZ, RZ, UR7 ;  /* 0x00000007ff037e24 */ /* 0x000fc4000f8e00ff */
[----:B------:R-:W1:Y:S08]  /*0080*/  LDC R61, c[0x0][0x2ec] ;  /* 0x0000bb00ff3d7b82 */ /* 0x000e700000000800 */
[----:B------:R-:W2:Y:S01]  /*0090*/  @P0 LDG.E.64 R2, desc[UR4][R2.64] ;  /* 0x0000000402020981 */ /* 0x000ea2000c1e1b00 */
[----:B------:R-:W3:Y:S01]  /*00a0*/  @P0 LDC R7, c[0x0][0x2f0] ;  /* 0x0000bc00ff070b82 */ /* 0x000ee20000000800 */
[----:B0-----:R-:W-:Y:S01]  /*00b0*/  @P0 MOV R4, R60 ;  /* 0x0000003c00040202 */ /* 0x001fe20000000f00 */
[----:B-1----:R-:W-:-:S06]  /*00c0*/  @P0 IMAD.MOV.U32 R5, RZ, RZ, R61 ;  /* 0x000000ffff050224 */ /* 0x002fcc00078e003d */
[----:B------:R-:W3:Y:S01]  /*00d0*/  @P0 LDG.E.64 R4, desc[UR4][R4.64] ;  /* 0x0000000404040981 */ /* 0x000ee2000c1e1b00 */
[----:B------:R-:W0:Y:S01]  /*00e0*/  S2R R24, SR_TID.X ;  /* 0x0000000000187919 */ /* 0x000e220000002100 */
[----:B------:R-:W0:Y:S01]  /*00f0*/  S2R R11, SR_CTAID.X ;  /* 0x00000000000b7919 */ /* 0x000e220000002500 */
[----:B------:R-:W-:Y:S02]  /*0100*/  ULDC UR8, c[0x0][0x0] ;  /* 0x0000000000087ab9 */ /* 0x000fe40000000800 */
[--C-:B0-----:R-:W-:Y:S01]  /*0110*/  IMAD R29, R11, UR8, R24.reuse ;  /* 0x000000080b1d7c24 */ /* 0x101fe2000f8e0218 */
[----:B------:R-:W-:Y:S01]  /*0120*/  LOP3.LUT R23, R24, 0x1f, RZ, 0xc0, !PT ;  /* 0x0000001f18177812 */ /* 0x000fe200078ec0ff */
[----:B------:R-:W-:Y:S01]  /*0130*/  BSSY B0, `(.L_x_964) ;  /* 0x000005e000007945 */ /* 0x000fe20003800000 */
[----:B------:R-:W-:-:S04]  /*0140*/  SHF.R.U32.HI R24, RZ, 0x5, R24 ;  /* 0x00000005ff187819 */ /* 0x000fc80000011618 */
[----:B------:R-:W-:Y:S02]  /*0150*/  LEA R24, R11, R24, 0x2 ;  /* 0x000000180b187211 */ /* 0x000fe400078e10ff */
[----:B--2---:R-:W-:Y:S02]  /*0160*/  @P0 R2UR UR6, R2 ;  /* 0x00000000020602ca */ /* 0x004fe400000e0000 */
[----:B------:R-:W-:Y:S02]  /*0170*/  @P0 R2UR UR7, R3 ;  /* 0x00000000030702ca */ /* 0x000fe400000e0000 */
[----:B---3--:R-:W-:-:S05]  /*0180*/  @P0 IADD3 R60, P1, R4, R7, RZ ;  /* 0x00000007043c0210 */ /* 0x008fca0007f3e0ff */
[----:B------:R-:W-:Y:S02]  /*0190*/  @P0 IMAD.X R61, RZ, RZ, R5, P1 ;  /* 0x000000ffff3d0224 */ /* 0x000fe400008e0605 */
[----:B------:R-:W-:-:S03]  /*01a0*/  IMAD.WIDE.U32 R4, R29, -0x326172a9, RZ ;  /* 0xcd9e8d571d047825 */ /* 0x000fc600078e00ff */
[--C-:B------:R-:W-:Y:S02]  /*01b0*/  SHF.R.U64 R28, R60, 0x2, R61.reuse ;  /* 0x000000023c1c7819 */ /* 0x100fe4000000123d */
[----:B------:R-:W-:-:S03]  /*01c0*/  SHF.R.U32.HI R27, RZ, 0x2, R61 ;  /* 0x00000002ff1b7819 */ /* 0x000fc6000001163d */
[----:B------:R-:W-:Y:S01]  /*01d0*/  IMAD.WIDE.U32 R2, R28, -0x2daee0ad, RZ ;  /* 0xd2511f531c027825 */ /* 0x000fe200078e00ff */
[----:B------:R-:W-:Y:S01]  /*01e0*/  LOP3.LUT R6, R5, UR6, R27, 0x96, !PT ;  /* 0x0000000605067c12 */ /* 0x000fe2000f8e961b */
[----:B------:R-:W-:-:S03]  /*01f0*/  UIADD3 UR18, UR7, -0x4498517b, URZ ;  /* 0xbb67ae8507127890 */ /* 0x000fc6000fffe03f */
[----:B------:R-:W-:Y:S01]  /*0200*/  LOP3.LUT R8, R3, UR7, RZ, 0x3c, !PT ;  /* 0x0000000703087c12 */ /* 0x000fe2000f8e3cff */
[----:B------:R-:W-:Y:S01]  /*0210*/  IMAD.WIDE.U32 R6, R6, -0x2daee0ad, RZ ;  /* 0xd2511f5306067825 */ /* 0x000fe200078e00ff */
[----:B------:R-:W-:-:S03]  /*0220*/  UIADD3 UR17, UR6, -0x61c88647, URZ ;  /* 0x9e3779b906117890 */ /* 0x000fc6000fffe03f */
[----:B------:R-:W-:Y:S01]  /*0230*/  IMAD.WIDE.U32 R8, R8, -0x326172a9, RZ ;  /* 0xcd9e8d5708087825 */ /* 0x000fe200078e00ff */
[----:B------:R-:W-:Y:S01]  /*0240*/  LOP3.LUT R5, R7, UR18, R2, 0x96, !PT ;  /* 0x0000001207057c12 */ /* 0x000fe2000f8e9602 */
[----:B------:R-:W-:-:S03]  /*0250*/  UIADD3 UR19, UR6, 0x3c6ef372, URZ ;  /* 0x3c6ef37206137890 */ /* 0x000fc6000fffe03f */
[----:B------:R-:W-:Y:S01]  /*0260*/  LOP3.LUT R2, R9, UR17, R4, 0x96, !PT ;  /* 0x0000001109027c12 */ /* 0x000fe2000f8e9604 */
[----:B------:R-:W-:Y:S01]  /*0270*/  IMAD.WIDE.U32 R4, R5, -0x326172a9, RZ ;  /* 0xcd9e8d5705047825 */ /* 0x000fe200078e00ff */
[----:B------:R-:W-:-:S03]  /*0280*/  UIADD3 UR20, UR7, 0x76cf5d0a, URZ ;  /* 0x76cf5d0a07147890 */ /* 0x000fc6000fffe03f */
[----:B------:R-:W-:Y:S01]  /*0290*/  IMAD.WIDE.U32 R2, R2, -0x2daee0ad, RZ ;  /* 0xd2511f5302027825 */ /* 0x000fe200078e00ff */
[----:B------:R-:W-:Y:S01]  /*02a0*/  LOP3.LUT R7, R5, UR19, R8, 0x96, !PT ;  /* 0x0000001305077c12 */ /* 0x000fe2000f8e9608 */
[----:B------:R-:W-:-:S03]  /*02b0*/  UIADD3 UR22, UR7, 0x32370b8f, URZ ;  /* 0x32370b8f07167890 */ /* 0x000fc6000fffe03f */
[----:B------:R-:W-:Y:S01]  /*02c0*/  LOP3.LUT R8, R3, UR20, R6, 0x96, !PT ;  /* 0x0000001403087c12 */ /* 0x000fe2000f8e9606 */
[----:B------:R-:W-:Y:S01]  /*02d0*/  IMAD.WIDE.U32 R6, R7, -0x2daee0ad, RZ ;  /* 0xd2511f5307067825 */ /* 0x000fe200078e00ff */
[----:B------:R-:W-:-:S03]  /*02e0*/  UIADD3 UR21, UR6, -0x255992d5, URZ ;  /* 0xdaa66d2b06157890 */ /* 0x000fc6000fffe03f */
[----:B------:R-:W-:Y:S01]  /*02f0*/  IMAD.WIDE.U32 R8, R8, -0x326172a9, RZ ;  /* 0xcd9e8d5708087825 */ /* 0x000fe200078e00ff */
[----:B------:R-:W-:Y:S01]  /*0300*/  LOP3.LUT R5, R7, UR22, R2, 0x96, !PT ;  /* 0x0000001607057c12 */ /* 0x000fe2000f8e9602 */
[----:B------:R-:W-:-:S03]  /*0310*/  UIADD3 UR23, UR6, 0x78dde6e4, URZ ;  /* 0x78dde6e406177890 */ /* 0x000fc6000fffe03f */
[----:B------:R-:W-:Y:S01]  /*0320*/  LOP3.LUT R2, R9, UR21, R4, 0x96, !PT ;  /* 0x0000001509027c12 */ /* 0x000fe2000f8e9604 */
[----:B------:R-:W-:Y:S01]  /*0330*/  IMAD.WIDE.U32 R4, R5, -0x326172a9, RZ ;  /* 0xcd9e8d5705047825 */ /* 0x000fe200078e00ff */
[----:B------:R-:W-:-:S04]  /*0340*/  UIADD3 UR24, UR7, -0x126145ec, URZ ;  /* 0xed9eba1407187890 */ /* 0x000fc8000fffe03f */
[----:B------:R-:W-:Y:S02]  /*0350*/  LOP3.LUT R7, R5, UR23, R8, 0x96, !PT ;  /* 0x0000001705077c12 */ /* 0x000fe4000f8e9608 */
[----:B------:R-:W0:Y:S01]  /*0360*/  LDC R5, c[0x0][0x218] ;  /* 0x00008600ff057b82 */ /* 0x000e220000000800 */
[----:B------:R-:W-:Y:S01]  /*0370*/  IMAD.WIDE.U32 R2, R2, -0x2daee0ad, RZ ;  /* 0xd2511f5302027825 */ /* 0x000fe200078e00ff */
[----:B------:R-:W-:-:S04]  /*0380*/  UIADD3 UR26, UR7, -0x56f99767, URZ ;  /* 0xa9066899071a7890 */ /* 0x000fc8000fffe03f */
[----:B------:R-:W-:Y:S01]  /*0390*/  LOP3.LUT R8, R3, UR24, R6, 0x96, !PT ;  /* 0x0000001803087c12 */ /* 0x000fe2000f8e9606 */
[----:B------:R-:W-:Y:S01]  /*03a0*/  UIADD3 UR25, UR6, 0x1715609d, URZ ;  /* 0x1715609d06197890 */ /* 0x000fe2000fffe03f */
[----:B------:R-:W-:-:S04]  /*03b0*/  IMAD.WIDE.U32 R6, R7, -0x2daee0ad, RZ ;  /* 0xd2511f5307067825 */ /* 0x000fc800078e00ff */
[----:B------:R-:W-:Y:S01]  /*03c0*/  IMAD.WIDE.U32 R8, R8, -0x326172a9, RZ ;  /* 0xcd9e8d5708087825 */ /* 0x000fe200078e00ff */
[----:B------:R-:W-:-:S04]  /*03d0*/  LOP3.LUT R62, R7, UR26, R2, 0x96, !PT ;  /* 0x0000001a073e7c12 */ /* 0x000fc8000f8e9602 */
[----:B------:R-:W-:Y:S01]  /*03e0*/  LOP3.LUT R2, R9, UR25, R4, 0x96, !PT ;  /* 0x0000001909027c12 */ /* 0x000fe2000f8e9604 */
[----:B------:R-:W-:-:S04]  /*03f0*/  UIADD3 UR28, UR7, 0x646e171e, URZ ;  /* 0x646e171e071c7890 */ /* 0x000fc8000fffe03f */
[----:B------:R-:W-:Y:S01]  /*0400*/  IMAD.WIDE.U32 R2, R2, -0x2daee0ad, RZ ;  /* 0xd2511f5302027825 */ /* 0x000fe200078e00ff */
[----:B------:R-:W-:Y:S01]  /*0410*/  UIADD3 UR27, UR6, -0x4ab325aa, URZ ;  /* 0xb54cda56061b7890 */ /* 0x000fe2000fffe03f */
[----:B0-----:R-:W-:Y:S02]  /*0420*/  SHF.R.S32.HI R0, RZ, 0x1f, R5 ;  /* 0x0000001fff007819 */ /* 0x001fe40000011405 */
[----:B------:R-:W-:Y:S01]  /*0430*/  IMAD.WIDE.U32 R62, R62, -0x326172a9, RZ ;  /* 0xcd9e8d573e3e7825 */ /* 0x000fe200078e00ff */
[----:B------:R-:W-:Y:S02]  /*0440*/  LOP3.LUT R108, R3, UR28, R6, 0x96, !PT ;  /* 0x0000001c036c7c12 */ /* 0x000fe4000f8e9606 */
[----:B------:R-:W-:Y:S02]  /*0450*/  LEA.HI R0, R0, R5, RZ, 0x3 ;  /* 0x0000000500007211 */ /* 0x000fe400078f18ff */
[----:B------:R-:W-:Y:S02]  /*0460*/  LOP3.LUT R3, R23, 0x1f, RZ, 0x3c, !PT ;  /* 0x0000001f17037812 */ /* 0x000fe400078e3cff */
[----:B------:R-:W-:-:S02]  /*0470*/  LOP3.LUT R20, R63, UR27, R8, 0x96, !PT ;  /* 0x0000001b3f147c12 */ /* 0x000fc4000f8e9608 */
[----:B------:R-:W-:Y:S01]  /*0480*/  LEA.HI.SX32 R26, R0, R3, 0x1d ;  /* 0x00000003001a7211 */ /* 0x000fe200078feaff */
[----:B------:R-:W-:Y:S02]  /*0490*/  UIADD3 UR30, UR7, 0x1fd5c5a3, URZ ;  /* 0x1fd5c5a3071e7890 */ /* 0x000fe4000fffe03f */
[----:B------:R-:W-:Y:S01]  /*04a0*/  IMAD.WIDE.U32 R20, R20, -0x2daee0ad, RZ ;  /* 0xd2511f5314147825 */ /* 0x000fe200078e00ff */
[----:B------:R-:W-:Y:S01]  /*04b0*/  LOP3.LUT P6, RZ, R26, 0xffffffe0, RZ, 0xc0, !PT ;  /* 0xffffffe01aff7812 */ /* 0x000fe200078cc0ff */
[----:B------:R-:W-:Y:S02]  /*04c0*/  UIADD3 UR29, UR6, 0x5384540f, URZ ;  /* 0x5384540f061d7890 */ /* 0x000fe4000fffe03f */
[----:B------:R-:W-:Y:S01]  /*04d0*/  IMAD.WIDE.U32 R108, R108, -0x326172a9, RZ ;  /* 0xcd9e8d576c6c7825 */ /* 0x000fe200078e00ff */
[----:B------:R-:W-:Y:S01]  /*04e0*/  LOP3.LUT R61, R21, UR30, R2, 0x96, !PT ;  /* 0x0000001e153d7c12 */ /* 0x000fe2000f8e9602 */
[----:B------:R-:W-:Y:S01]  /*04f0*/  UIADD3 UR31, UR6, -0xe443238, URZ ;  /* 0xf1bbcdc8061f7890 */ /* 0x000fe2000fffe03f */
[----:B------:R-:W-:-:S02]  /*0500*/  ISETP.GE.U32.AND P5, PT, R26, 0x40, PT ;  /* 0x000000401a00780c */ /* 0x000fc40003fa6070 */
[----:B------:R-:W-:Y:S01]  /*0510*/  LOP3.LUT R62, R109, UR29, R62, 0x96, !PT ;  /* 0x0000001d6d3e7c12 */ /* 0x000fe2000f8e963e */
[----:B------:R-:W-:Y:S01]  /*0520*/  IMAD.HI.U32 R3, R61, -0x326172a9, RZ ;  /* 0xcd9e8d573d037827 */ /* 0x000fe200078e00ff */
[C---:B------:R-:W-:Y:S01]  /*0530*/  ISETP.GE.U32.AND P4, PT, R26.reuse, 0x60, PT ;  /* 0x000000601a00780c */ /* 0x040fe20003f86070 */
[----:B------:R-:W-:Y:S01]  /*0540*/  UIADD3 UR32, UR7, -0x24c28bd8, URZ ;  /* 0xdb3d742807207890 */ /* 0x000fe2000fffe03f */
[C---:B------:R-:W-:Y:S01]  /*0550*/  ISETP.GE.U32.AND P3, PT, R26.reuse, 0x80, PT ;  /* 0x000000801a00780c */ /* 0x040fe20003f66070 */
[----:B------:R-:W-:Y:S01]  /*0560*/  UIADD3 UR33, UR6, -0x700cb87f, URZ ;  /* 0x8ff3478106217890 */ /* 0x000fe2000fffe03f */
[----:B------:R-:W-:Y:S01]  /*0570*/  ISETP.GE.U32.AND P2, PT, R26, 0xa0, PT ;  /* 0x000000a01a00780c */ /* 0x000fe20003f46070 */
[----:B------:R-:W-:Y:S01]  /*0580*/  UIADD3 UR34, UR7, -0x695add53, URZ ;  /* 0x96a522ad07227890 */ /* 0x000fe2000fffe03f */
[----:B------:R-:W-:Y:S01]  /*0590*/  P2R R30, PR, RZ, 0x40 ;  /* 0x00000040ff1e7803 */ /* 0x000fe20000000000 */
[----:B------:R-:W-:Y:S01]  /*05a0*/  IMAD.HI.U32 R25, R62, -0x2daee0ad, RZ ;  /* 0xd2511f533e197827 */ /* 0x000fe200078e00ff */
[----:B------:R-:W-:-:S02]  /*05b0*/  P2R R31, PR, RZ, 0x20 ;  /* 0x00000020ff1f7803 */ /* 0x000fc40000000000 */
[----:B------:R-:W-:Y:S02]  /*05c0*/  P2R R32, PR, RZ, 0x10 ;  /* 0x00000010ff207803 */ /* 0x000fe40000000000 */
[----:B------:R-:W-:Y:S02]  /*05d0*/  P2R R33, PR, RZ, 0x8 ;  /* 0x00000008ff217803 */ /* 0x000fe40000000000 */
[----:B------:R-:W-:Y:S02]  /*05e0*/  P2R R34, PR, RZ, 0x4 ;  /* 0x00000004ff227803 */ /* 0x000fe40000000000 */
[----:B------:R-:W-:Y:S01]  /*05f0*/  LOP3.LUT R108, R3, UR31, R108, 0x96, !PT ;  /* 0x0000001f036c7c12 */ /* 0x000fe2000f8e966c */
        /* <DEDUP_REMOVED lines=17> */
.L_x_965:
[----:B------:R-:W-:Y:S05]  /*0710*/  BSYNC B0 ;  /* 0x0000000000007941 */ /* 0x000fea0003800000 */
.L_x_964:
        /* <DEDUP_REMOVED lines=11> */
[----:B------:R-:W-:Y:S01]  /*07d0*/  VIADD R23, R23, 0x20 ;  /* 0x0000002017177836 */ /* 0x000fe20000000000 */
[----:B--2---:R-:W-:Y:S02]  /*07e0*/  PRMT R70, R12, 0x7632, R70 ;  /* 0x000076320c467816 */ /* 0x004fe40000000046 */
[----:B------:R-:W-:Y:S02]  /*07f0*/  PRMT R67, R13, 0x7632, R67 ;  /* 0x000076320d437816 */ /* 0x000fe40000000043 */
[----:B------:R-:W-:-:S02]  /*0800*/  PRMT R68, R14, 0x7632, R68 ;  /* 0x000076320e447816 */ /* 0x000fc40000000044 */
[----:B------:R-:W-:Y:S02]  /*0810*/  @!P0 CS2R R52, SRZ ;  /* 0x0000000000348805 */ /* 0x000fe4000001ff00 */
[----:B------:R-:W-:Y:S02]  /*0820*/  PRMT R69, R15, 0x7632, R69 ;  /* 0x000076320f457816 */ /* 0x000fe40000000045 */
[----:B0-----:R-:W-:-:S07]  /*0830*/  @!P0 CS2R R54, SRZ ;  /* 0x0000000000368805 */ /* 0x001fce000001ff00 */
.L_x_967:
[----:B------:R-:W-:Y:S05]  /*0840*/  BSYNC B0 ;  /* 0x0000000000007941 */ /* 0x000fea0003800000 */
.L_x_966:
        /* <DEDUP_REMOVED lines=18> */
.L_x_969:
[----:B------:R-:W-:Y:S05]  /*0970*/  BSYNC B0 ;  /* 0x0000000000007941 */ /* 0x000fea0003800000 */
.L_x_968:
        /* <DEDUP_REMOVED lines=18> */
.L_x_971:
[----:B------:R-:W-:Y:S05]  /*0aa0*/  BSYNC B0 ;  /* 0x0000000000007941 */ /* 0x000fea0003800000 */
.L_x_970:
        /* <DEDUP_REMOVED lines=13> */
.L_x_973:
[----:B------:R-:W-:Y:S05]  /*0b80*/  BSYNC B0 ;  /* 0x0000000000007941 */ /* 0x000fea0003800000 */
.L_x_972:
[----:B------:R-:W-:Y:S01]  /*0b90*/  ULDC UR8, c[0x0][0x214] ;  /* 0x0000850000087ab9 */ /* 0x000fe20000000800 */
[----:B------:R-:W-:Y:S02]  /*0ba0*/  LOP3.LUT R110, R25, UR32, R20, 0x96, !PT ;  /* 0x00000020196e7c12 */ /* 0x000fe4000f8e9614 */
[----:B------:R-:W-:-:S13]  /*0bb0*/  ISETP.GE.AND P0, PT, R24, UR8, PT ;  /* 0x0000000818007c0c */ /* 0x000fda000bf06270 */
[----:B------:R-:W-:Y:S05]  /*0bc0*/  @P0 EXIT ;  /* 0x000000000000094d */ /* 0x000fea0003800000 */
[C---:B-----5:R-:W-:Y:S01]  /*0bd0*/  PRMT R87, R36.reuse, 0x7632, R87 ;  /* 0x0000763224577816 */ /* 0x060fe20000000057 */
[----:B------:R-:W-:Y:S01]  /*0be0*/  IMAD.U32 R35, R36, 0x10000, RZ ;  /* 0x0001000024237824 */ /* 0x000fe200078e00ff */
[C---:B------:R-:W-:Y:S01]  /*0bf0*/  PRMT R88, R37.reuse, 0x7632, R88 ;  /* 0x0000763225587816 */ /* 0x040fe20000000058 */
[----:B------:R-:W-:Y:S01]  /*0c00*/  IMAD.U32 R36, R37, 0x10000, RZ ;  /* 0x0001000025247824 */ /* 0x000fe200078e00ff */
[C---:B------:R-:W-:Y:S01]  /*0c10*/  PRMT R89, R38.reuse, 0x7632, R89 ;  /* 0x0000763226597816 */ /* 0x040fe20000000059 */
[----:B------:R-:W-:Y:S01]  /*0c20*/  IMAD.U32 R22, R17, 0x10000, RZ ;  /* 0x0001000011167824 */ /* 0x000fe200078e00ff */
[----:B------:R-:W-:Y:S01]  /*0c30*/  SHF.L.U32 R37, R38, 0x10, RZ ;  /* 0x0000001026257819 */ /* 0x000fe200000006ff */
        /* <DEDUP_REMOVED lines=9> */
[----:B------:R-:W-:Y:S01]  /*0cd0*/  PRMT R92, R49, 0x7632, R92 ;  /* 0x00007632315c7816 */ /* 0x000fe2000000005c */
[----:B------:R-:W-:Y:S01]  /*0ce0*/  IMAD.U32 R20, R19, 0x10000, RZ ;  /* 0x0001000013147824 */ /* 0x000fe200078e00ff */
[----:B------:R-:W-:Y:S01]  /*0cf0*/  SHF.L.U32 R48, R49, 0x10, RZ ;  /* 0x0000001031307819 */ /* 0x000fe200000006ff */
[----:B------:R-:W-:Y:S01]  /*0d00*/  IMAD.U32 R49, R50, 0x10000, RZ ;  /* 0x0001000032317824 */ /* 0x000fe200078e00ff */
[----:B------:R-:W-:Y:S01]  /*0d10*/  SHF.L.U32 R13, R11, 0x10, RZ ;  /* 0x000000100b0d7819 */ /* 0x000fe200000006ff */
[----:B------:R-:W-:Y:S01]  /*0d20*/  IMAD.U32 R11, R5, 0x10000, RZ ;  /* 0x00010000050b7824 */ /* 0x000fe200078e00ff */
[----:B------:R-:W-:Y:S01]  /*0d30*/  PRMT R80, R57, 0x7632, R80 ;  /* 0x0000763239507816 */ /* 0x000fe20000000050 */
[----:B------:R-:W-:Y:S01]  /*0d40*/  IMAD.U32 R5, R59, 0x10000, RZ ;  /* 0x000100003b057824 */ /* 0x000fe200078e00ff */
[----:B------:R-:W-:Y:S01]  /*0d50*/  SHF.L.U32 R7, R57, 0x10, RZ ;  /* 0x0000001039077819 */ /* 0x000fe200000006ff */
[----:B------:R-:W-:Y:S01]  /*0d60*/  IMAD R57, R62, -0x2daee0ad, RZ ;  /* 0xd2511f533e397824 */ /* 0x000fe200078e02ff */
[----:B------:R-:W-:Y:S01]  /*0d70*/  PRMT R93, R50, 0x7632, R93 ;  /* 0x00007632325d7816 */ /* 0x000fe2000000005d */
[C---:B------:R-:W-:Y:S01]  /*0d80*/  IMAD.U32 R50, R51.reuse, 0x10000, RZ ;  /* 0x0001000033327824 */ /* 0x040fe200078e00ff */
[----:B------:R-:W-:Y:S01]  /*0d90*/  PRMT R94, R51, 0x7632, R94 ;  /* 0x00007632335e7816 */ /* 0x000fe2000000005e */
[----:B------:R-:W-:Y:S01]  /*0da0*/  IMAD.U32 R62, R66, 0x10000, RZ ;  /* 0x00010000423e7824 */ /* 0x000fe200078e00ff */
[----:B------:R-:W-:Y:S01]  /*0db0*/  PRMT R82, R59, 0x7632, R82 ;  /* 0x000076323b527816 */ /* 0x000fe20000000052 */
[----:B------:R-:W-:Y:S01]  /*0dc0*/  IMAD.HI.U32 R59, R110, -0x326172a9, RZ ;  /* 0xcd9e8d576e3b7827 */ /* 0x000fe200078e00ff */
[C---:B------:R-:W-:Y:S01]  /*0dd0*/  PRMT R95, R40.reuse, 0x7632, R95 ;  /* 0x00007632285f7816 */ /* 0x040fe2000000005f */
[----:B------:R-:W-:Y:S01]  /*0de0*/  ULDC.64 UR8, c[0x0][0x270] ;  /* 0x00009c0000087ab9 */ /* 0x000fe20000000a00 */
[----:B------:R-:W-:Y:S01]  /*0df0*/  SHF.L.U32 R51, R40, 0x10, RZ ;  /* 0x0000001028337819 */ /* 0x000fe200000006ff */
[----:B------:R-:W-:Y:S01]  /*0e00*/  IMAD R40, R61, -0x326172a9, RZ ;  /* 0xcd9e8d573d287824 */ /* 0x000fe200078e02ff */
[----:B------:R-:W-:Y:S01]  /*0e10*/  PRMT R79, R56, 0x7632, R79 ;  /* 0x00007632384f7816 */ /* 0x000fe2000000004f */
[----:B------:R-:W-:Y:S01]  /*0e20*/  IMAD.WIDE.U32 R108, R108, -0x2daee0ad, RZ ;  /* 0xd2511f536c6c7825 */ /* 0x000fe200078e00ff */
[----:B------:R-:W-:Y:S01]  /*0e30*/  PRMT R83, R52, 0x7632, R83 ;  /* 0x0000763234537816 */ /* 0x000fe20000000053 */
[----:B------:R-:W-:Y:S01]  /*0e40*/  BSSY B0, `(.L_x_974) ;  /* 0x000101b000007945 */ /* 0x000fe20003800000 */
[----:B------:R-:W-:Y:S01]  /*0e50*/  PRMT R85, R54, 0x7632, R85 ;  /* 0x0000763236557816 */ /* 0x000fe20000000055 */
[----:B------:R-:W-:Y:S01]  /*0e60*/  IMAD.U32 R19, R14, 0x10000, RZ ;  /* 0x000100000e137824 */ /* 0x000fe200078e00ff */
        /* <DEDUP_REMOVED lines=9> */
[C---:B------:R-:W-:Y:S01]  /*0f00*/  IMAD.U32 R3, R53.reuse, 0x10000, RZ ;  /* 0x0001000035037824 */ /* 0x040fe200078e00ff */
[----:B------:R-:W-:Y:S01]  /*0f10*/  SHF.L.U32 R66, R70, 0x10, RZ ;  /* 0x0000001046427819 */ /* 0x000fe200000006ff */
[----:B------:R-:W-:Y:S01]  /*0f20*/  IMAD.U32 R70, R74, 0x10000, RZ ;  /* 0x000100004a467824 */ /* 0x000fe200078e00ff */
[----:B------:R-:W-:Y:S01]  /*0f30*/  PRMT R81, R58, 0x7632, R81 ;  /* 0x000076323a517816 */ /* 0x000fe20000000051 */
[----:B------:R-:W-:Y:S01]  /*0f40*/  IMAD.U32 R74, R78, 0x10000, RZ ;  /* 0x000100004e4a7824 */ /* 0x000fe200078e00ff */
[----:B------:R-:W-:Y:S01]  /*0f50*/  PRMT R84, R53, 0x7632, R84 ;  /* 0x0000763235547816 */ /* 0x000fe20000000054 */
[----:B------:R-:W-:Y:S01]  /*0f60*/  HFMA2.MMA R78, -RZ, RZ, 0, 0 ;  /* 0x00000000ff4e7435 */ /* 0x000fe200000001ff */
[----:B------:R-:W-:Y:S01]  /*0f70*/  PRMT R99, R42, 0x7632, R99 ;  /* 0x000076322a637816 */ /* 0x000fe20000000063 */
[----:B------:R-:W-:Y:S01]  /*0f80*/  IMAD.U32 R2, R54, 0x10000, RZ ;  /* 0x0001000036027824 */ /* 0x000fe200078e00ff */
[----:B------:R-:W-:Y:S01]  /*0f90*/  PRMT R96, R44, 0x7632, R96 ;  /* 0x000076322c607816 */ /* 0x000fe20000000060 */
[----:B------:R-:W-:Y:S01]  /*0fa0*/  UISETP.NE.U32.AND UP0, UPT, UR8, URZ, UPT ;  /* 0x0000003f0800728c */ /* 0x000fe2000bf05070 */
        /* <DEDUP_REMOVED lines=14> */
[----:B------:R-:W-:Y:S01]  /*1090*/  LOP3.LUT R59, R59, UR33, R40, 0x96, !PT ;  /* 0x000000213b3b7c12 */ /* 0x000fe2000f8e9628 */
[----:B------:R-:W-:Y:S01]  /*10a0*/  IMAD.U32 R64, R64, 0x10000, RZ ;  /* 0x0001000040407824 */ /* 0x000fe200078e00ff */
[----:B------:R-:W-:Y:S01]  /*10b0*/  LOP3.LUT R57, R109, UR34, R57, 0x96, !PT ;  /* 0x000000226d397c12 */ /* 0x000fe2000f8e9639 */
[----:B------:R-:W-:Y:S01]  /*10c0*/  IMAD.U32 R65, R65, 0x10000, RZ ;  /* 0x0001000041417824 */ /* 0x000fe200078e00ff */
[----:B------:R-:W-:Y:S01]  /*10d0*/  LOP3.LUT R60, R60, 0x3, RZ, 0xc0, !PT ;  /* 0x000000033c3c7812 */ /* 0x000fe200078ec0ff */
        /* <DEDUP_REMOVED lines=12> */
[----:B------:R-:W-:Y:S01]  /*11a0*/  IMAD R110, R110, -0x326172a9, RZ ;  /* 0xcd9e8d576e6e7824 */ /* 0x000fe200078e02ff */
        /* <DEDUP_REMOVED lines=12> */
[----:B------:R-:W-:Y:S01]  /*1270*/  ULDC.U8 UR8, c[0x0][0x2a0] ;  /* 0x0000a80000087ab9 */ /* 0x000fe20000000000 */
[----:B------:R-:W-:Y:S01]  /*1280*/  IMAD.U32 R88, R88, 0x10000, RZ ;  /* 0x0001000058587824 */ /* 0x000fe200078e00ff */
[----:B------:R-:W-:Y:S01]  /*1290*/  UISETP.NE.AND.EX UP0, UPT, UR9, URZ, UPT, UP0 ;  /* 0x0000003f0900728c */ /* 0x000fe2000bf05300 */
[----:B------:R-:W-:Y:S01]  /*12a0*/  IMAD.U32 R89, R89, 0x10000, RZ ;  /* 0x0001000059597824 */ /* 0x000fe200078e00ff */
[----:B------:R-:W-:Y:S01]  /*12b0*/  ULDC UR35, c[0x0][0x218] ;  /* 0x0000860000237ab9 */ /* 0x000fe20000000800 */
[----:B------:R-:W-:Y:S01]  /*12c0*/  IMAD.U32 R91, R91, 0x10000, RZ ;  /* 0x000100005b5b7824 */ /* 0x000fe200078e00ff */
[----:B------:R-:W-:Y:S01]  /*12d0*/  ULDC UR16, c[0x0][0x2d8] ;  /* 0x0000b60000107ab9 */ /* 0x000fe20000000800 */
[----:B------:R-:W-:Y:S01]  /*12e0*/  IMAD.U32 R92, R92, 0x10000, RZ ;  /* 0x000100005c5c7824 */ /* 0x000fe200078e00ff */
[----:B------:R-:W-:Y:S01]  /*12f0*/  ULDC.64 UR10, c[0x0][0x230] ;  /* 0x00008c00000a7ab9 */ /* 0x000fe20000000a00 */
[----:B------:R-:W-:Y:S01]  /*1300*/  IMAD.U32 R94, R94, 0x10000, RZ ;  /* 0x000100005e5e7824 */ /* 0x000fe200078e00ff */
[----:B------:R-:W-:Y:S01]  /*1310*/  UISETP.NE.AND UP1, UPT, UR8, URZ, UPT ;  /* 0x0000003f0800728c */ /* 0x000fe2000bf25270 */
[----:B------:R-:W-:Y:S01]  /*1320*/  IMAD.U32 R95, R95, 0x10000, RZ ;  /* 0x000100005f5f7824 */ /* 0x000fe200078e00ff */
[----:B------:R-:W-:Y:S01]  /*1330*/  ULDC.64 UR12, c[0x0][0x238] ;  /* 0x00008e00000c7ab9 */ /* 0x000fe20000000a00 */
[----:B------:R-:W-:Y:S01]  /*1340*/  IMAD.U32 R97, R97, 0x10000, RZ ;  /* 0x0001000061617824 */ /* 0x000fe200078e00ff */
[----:B------:R-:W-:Y:S01]  /*1350*/  ULDC.64 UR14, c[0x0][0x240] ;  /* 0x00009000000e7ab9 */ /* 0x000fe20000000a00 */
[----:B------:R-:W-:-:S02]  /*1360*/  IMAD.U32 R98, R98, 0x10000, RZ ;  /* 0x0001000062627824 */ /* 0x000fc400078e00ff */
[----:B------:R-:W-:Y:S02]  /*1370*/  IMAD.U32 R100, R100, 0x10000, RZ ;  /* 0x0001000064647824 */ /* 0x000fe400078e00ff */
[----:B------:R-:W-:-:S07]  /*1380*/  IMAD.U32 R101, R101, 0x10000, RZ ;  /* 0x0001000065657824 */ /* 0x000fce00078e00ff */
.L_x_1276:
[----:B------:R-:W-:Y:S01]  /*1390*/  PLOP3.LUT P0, PT, PT, PT, UP0, 0x80, 0x0 ;  /* 0x000000000000781c */ /* 0x000fe20003f0f008 */
[----:B------:R-:W-:Y:S01]  /*13a0*/  IMAD.MOV.U32 R45, RZ, RZ, 0x2 ;  /* 0x00000002ff2d7424 */ /* 0x000fe200078e00ff */
[----:B------:R-:W-:Y:S01]  /*13b0*/  PLOP3.LUT P1, PT, PT, PT, UP0, 0x80, 0x0 ;  /* 0x000000000000781c */ /* 0x000fe20003f2f008 */
[----:B------:R-:W-:Y:S01]  /*13c0*/  @UP0 ULDC.64 UR8, c[0x0][0x270] ;  /* 0x00009c0000080ab9 */ /* 0x000fe20000000a00 */
[----:B------:R-:W-:-:S09]  /*13d0*/  ISETP.NE.AND P2, PT, R30, RZ, PT ;  /* 0x000000ff1e00720c */ /* 0x000fd20003f45270 */
[----:B------:R-:W-:-:S06]  /*13e0*/  @P0 IMAD.WIDE R44, R24, R45, UR8 ;  /* 0x00000008182c0e25 */ /* 0x000fcc000f8e022d */
[----:B------:R-:W2:Y:S01]  /*13f0*/  @P1 LDG.E.U16 R44, desc[UR4][R44.64] ;  /* 0x000000042c2c1981 */ /* 0x000ea2000c1e1500 */
[----:B------:R-:W-:Y:S01]  /*1400*/  IMAD R46, R24, UR35, RZ ;  /* 0x00000023182e7c24 */ /* 0x000fe2000f8e02ff */
[----:B------:R-:W-:Y:S01]  /*1410*/  PLOP3.LUT P0, PT, PT, PT, UP0, 0x80, 0x0 ;  /* 0x000000000000781c */ /* 0x000fe20003f0f008 */
[----:B------:R-:W-:Y:S01]  /*1420*/  BSSY B1, `(.L_x_975) ;  /* 0x00002e3000017945 */ /* 0x000fe20003800000 */
[----:B------:R-:W0:Y:S01]  /*1430*/  S2R R145, SR_TID.X ;  /* 0x0000000000917919 */ /* 0x000e220000002100 */
[----:B------:R-:W-:Y:S01]  /*1440*/  IMAD.MOV.U32 R147, RZ, RZ, 0x3f800000 ;  /* 0x3f800000ff937424 */ /* 0x000fe200078e00ff */
[----:B------:R-:W-:-:S04]  /*1450*/  SHF.R.S32.HI R47, RZ, 0x1f, R46 ;  /* 0x0000001fff2f7819 */ /* 0x000fc8000001142e */
[----:B------:R-:W-:Y:S02]  /*1460*/  LEA.HI R46, R47, R46, RZ, 0x3 ;  /* 0x0000002e2f2e7211 */ /* 0x000fe400078f18ff */
[----:B0-----:R-:W-:-:S04]  /*1470*/  LOP3.LUT R145, R145, 0x1f, RZ, 0xc0, !PT ;  /* 0x0000001f91917812 */ /* 0x001fc800078ec0ff */
[----:B------:R-:W-:-:S05]  /*1480*/  LEA.HI.SX32 R143, R46, R145, 0x1d ;  /* 0x000000912e8f7211 */ /* 0x000fca00078feaff */
[----:B------:R-:W-:Y:S01]  /*1490*/  IMAD.MOV.U32 R148, RZ, RZ, R143 ;  /* 0x000000ffff947224 */ /* 0x000fe200078e008f */
        /* <DEDUP_REMOVED lines=10> */
[C---:B------:R-:W-:Y:S01]  /*1540*/  ISETP.NE.AND P1, PT, R60.reuse, 0x1, PT ;  /* 0x000000013c00780c */ /* 0x040fe20003f25270 */
[----:B------:R-:W-:Y:S01]  /*1550*/  BSSY B2, `(.L_x_977) ;  /* 0x000000c000027945 */ /* 0x000fe20003800000 */
[----:B------:R-:W-:-:S11]  /*1560*/  VIADD R109, R60, 0x1 ;  /* 0x000000013c6d7836 */ /* 0x000fd60000000000 */
[----:B0-----:R-:W-:Y:S05]  /*1570*/  @!P1 BRA `(.L_x_978) ;  /* 0x0000000000209947 */ /* 0x001fea0003800000 */
[----:B------:R-:W-:Y:S02]  /*1580*/  ISETP.NE.AND P1, PT, R60, 0x2, PT ;  /* 0x000000023c00780c */ /* 0x000fe40003f25270 */
[----:B------:R-:W-:-:S11]  /*1590*/  MOV R103, R57 ;  /* 0x0000003900677202 */ /* 0x000fd60000000f00 */
[----:B------:R-:W-:Y:S05]  /*15a0*/  @!P1 BRA `(.L_x_979) ;  /* 0x0000000000189947 */ /* 0x000fea0003800000 */
[----:B------:R-:W-:Y:S01]  /*15b0*/  ISETP.NE.AND P1, PT, R60, 0x3, PT ;  /* 0x000000033c00780c */ /* 0x000fe20003f25270 */
[----:B------:R-:W-:-:S12]  /*15c0*/  IMAD.MOV.U32 R103, RZ, RZ, R59 ;  /* 0x000000ffff677224 */ /* 0x000fd800078e003b */
[----:B------:R-:W-:Y:S05]  /*15d0*/  @P1 BRA `(.L_x_979) ;  /* 0x00000000000c1947 */ /* 0x000fea0003800000 */
[----:B------:R-:W-:Y:S01]  /*15e0*/  IMAD.MOV.U32 R103, RZ, RZ, R108 ;  /* 0x000000ffff677224 */ /* 0x000fe200078e006c */
[----:B------:R-:W-:Y:S06]  /*15f0*/  BRA `(.L_x_979) ;  /* 0x0000000000047947 */ /* 0x000fec0003800000 */
.L_x_978:
[----:B------:R-:W-:-:S07]  /*1600*/  MOV R103, R110 ;  /* 0x0000006e00677202 */ /* 0x000fce0000000f00 */
.L_x_979:
[----:B------:R-:W-:Y:S05]  /*1610*/  BSYNC B2 ;  /* 0x0000000000027941 */ /* 0x000fea0003800000 */
.L_x_977:
[----:B------:R-:W-:Y:S01]  /*1620*/  ISETP.NE.AND P1, PT, R109, 0x4, PT ;  /* 0x000000046d00780c */ /* 0x000fe20003f25270 */
[----:B------:R-:W-:-:S12]  /*1630*/  BSSY B2, `(.L_x_980) ;  /* 0x000003b000027945 */ /* 0x000fd80003800000 */
[----:B------:R-:W-:Y:S05]  /*1640*/  @P1 BRA `(.L_x_981) ;  /* 0x0000000000e41947 */ /* 0x000fea0003800000 */
[----:B------:R-:W-:Y:S01]  /*1650*/  VIADD R28, R28, 0x1 ;  /* 0x000000011c1c7836 */ /* 0x000fe20000000000 */
[----:B------:R-:W-:Y:S03]  /*1660*/  BSSY B3, `(.L_x_982) ;  /* 0x000000c000037945 */ /* 0x000fe60003800000 */
[C---:B------:R-:W-:Y:S01]  /*1670*/  IMAD.HI.U32 R57, R28.reuse, -0x2daee0ad, RZ ;  /* 0xd2511f531c397827 */ /* 0x040fe200078e00ff */
[----:B------:R-:W-:-:S13]  /*1680*/  ISETP.NE.AND P1, PT, R28, RZ, PT ;  /* 0x000000ff1c00720c */ /* 0x000fda0003f25270 */
[----:B------:R-:W-:Y:S05]  /*1690*/  @P1 BRA `(.L_x_983) ;  /* 0x0000000000201947 */ /* 0x000fea0003800000 */
[----:B------:R-:W-:-:S05]  /*16a0*/  VIADD R27, R27, 0x1 ;  /* 0x000000011b1b7836 */ /* 0x000fca0000000000 */
[----:B------:R-:W-:-:S13]  /*16b0*/  ISETP.NE.AND P1, PT, R27, RZ, PT ;  /* 0x000000ff1b00720c */ /* 0x000fda0003f25270 */
[----:B------:R-:W-:Y:S01]  /*16c0*/  @!P1 IADD3 R29, R29, 0x1, RZ ;  /* 0x000000011d1d9810 */ /* 0x000fe20007ffe0ff */
[----:B------:R-:W-:Y:S02]  /*16d0*/  @!P1 VIADD R59, R78, 0x1 ;  /* 0x000000014e3b9836 */ /* 0x000fe40000000000 */
[----:B------:R-:W-:Y:S01]  /*16e0*/  @!P1 IMAD.MOV.U32 R27, RZ, RZ, RZ ;  /* 0x000000ffff1b9224 */ /* 0x000fe200078e00ff */
[----:B------:R-:W-:-:S13]  /*16f0*/  ISETP.NE.AND P2, PT, R29, RZ, !P1 ;  /* 0x000000ff1d00720c */ /* 0x000fda0004f45270 */
[----:B------:R-:W-:-:S05]  /*1700*/  @P2 IMAD.MOV R59, RZ, RZ, R78 ;  /* 0x000000ffff3b2224 */ /* 0x000fca00078e024e */
[----:B------:R-:W-:-:S07]  /*1710*/  @!P1 MOV R78, R59 ;  /* 0x0000003b004e9202 */ /* 0x000fce0000000f00 */
.L_x_983:
[----:B------:R-:W-:Y:S05]  /*1720*/  BSYNC B3 ;  /* 0x0000000000037941 */ /* 0x000fea0003800000 */
.L_x_982:
[----:B------:R-:W-:Y:S01]  /*1730*/  IMAD.HI.U32 R60, R29, -0x326172a9, RZ ;  /* 0xcd9e8d571d3c7827 */ /* 0x000fe200078e00ff */
[----:B------:R-:W-:-:S03]  /*1740*/  LOP3.LUT R57, R57, UR7, R78, 0x96, !PT ;  /* 0x0000000739397c12 */ /* 0x000fc6000f8e964e */
[----:B------:R-:W-:Y:S01]  /*1750*/  IMAD R59, R29, -0x326172a9, RZ ;  /* 0xcd9e8d571d3b7824 */ /* 0x000fe200078e02ff */
[----:B------:R-:W-:Y:S01]  /*1760*/  LOP3.LUT R60, R60, UR6, R27, 0x96, !PT ;  /* 0x000000063c3c7c12 */ /* 0x000fe2000f8e961b */
[----:B------:R-:W-:-:S04]  /*1770*/  IMAD.WIDE.U32 R108, R57, -0x326172a9, RZ ;  /* 0xcd9e8d57396c7825 */ /* 0x000fc800078e00ff */
[----:B------:R-:W-:Y:S01]  /*1780*/  IMAD R57, R28, -0x2daee0ad, RZ ;  /* 0xd2511f531c397824 */ /* 0x000fe200078e02ff */
[----:B------:R-:W-:Y:S01]  /*1790*/  LOP3.LUT R59, R109, UR17, R59, 0x96, !PT ;  /* 0x000000116d3b7c12 */ /* 0x000fe2000f8e963b */
[----:B------:R-:W-:-:S04]  /*17a0*/  IMAD.WIDE.U32 R130, R60, -0x2daee0ad, RZ ;  /* 0xd2511f533c827825 */ /* 0x000fc800078e00ff */
[----:B------:R-:W-:Y:S01]  /*17b0*/  IMAD.WIDE.U32 R148, R59, -0x2daee0ad, RZ ;  /* 0xd2511f533b947825 */ /* 0x000fe200078e00ff */
[----:B------:R-:W-:-:S04]  /*17c0*/  LOP3.LUT R57, R131, UR18, R57, 0x96, !PT ;  /* 0x0000001283397c12 */ /* 0x000fc8000f8e9639 */
[----:B------:R-:W-:Y:S01]  /*17d0*/  LOP3.LUT R109, R149, UR20, R130, 0x96, !PT ;  /* 0x00000014956d7c12 */ /* 0x000fe2000f8e9682 */
[----:B------:R-:W-:-:S05]  /*17e0*/  IMAD.WIDE.U32 R120, R57, -0x326172a9, RZ ;  /* 0xcd9e8d5739787825 */ /* 0x000fca00078e00ff */
[----:B------:R-:W-:Y:S01]  /*17f0*/  LOP3.LUT R130, R121, UR19, R108, 0x96, !PT ;  /* 0x0000001379827c12 */ /* 0x000fe2000f8e966c */
[----:B------:R-:W-:-:S04]  /*1800*/  IMAD.WIDE.U32 R108, R109, -0x326172a9, RZ ;  /* 0xcd9e8d576d6c7825 */ /* 0x000fc800078e00ff */
[----:B------:R-:W-:Y:S01]  /*1810*/  IMAD.WIDE.U32 R130, R130, -0x2daee0ad, RZ ;  /* 0xd2511f5382827825 */ /* 0x000fe200078e00ff */
[----:B------:R-:W-:-:S04]  /*1820*/  LOP3.LUT R149, R109, UR21, R120, 0x96, !PT ;  /* 0x000000156d957c12 */ /* 0x000fc8000f8e9678 */
        /* <DEDUP_REMOVED lines=23> */
[----:B------:R-:W-:-:S03]  /*19a0*/  LOP3.LUT R59, R131, UR33, R148, 0x96, !PT ;  /* 0x00000021833b7c12 */ /* 0x000fc6000f8e9694 */
[----:B------:R-:W-:Y:S01]  /*19b0*/  IMAD.MOV.U32 R110, RZ, RZ, R130 ;  /* 0x000000ffff6e7224 */ /* 0x000fe200078e0082 */
[----:B------:R-:W-:Y:S01]  /*19c0*/  LOP3.LUT R57, R109, UR34, R120, 0x96, !PT ;  /* 0x000000226d397c12 */ /* 0x000fe2000f8e9678 */
[----:B------:R-:W-:-:S11]  /*19d0*/  HFMA2.MMA R109, -RZ, RZ, 0, 0 ;  /* 0x00000000ff6d7435 */ /* 0x000fd600000001ff */
.L_x_981:
[----:B------:R-:W-:Y:S05]  /*19e0*/  BSYNC B2 ;  /* 0x0000000000027941 */ /* 0x000fea0003800000 */
.L_x_980:
[----:B------:R-:W0:Y:S01]  /*19f0*/  LDC R140, c[0x0][0x298] ;  /* 0x0000a600ff8c7b82 */ /* 0x000e220000000800 */
[----:B------:R-:W-:Y:S01]  /*1a00*/  I2FP.F32.U32 R60, R103 ;  /* 0x00000067003c7245 */ /* 0x000fe20000201000 */
[----:B------:R-:W-:Y:S01]  /*1a10*/  IMAD.MOV.U32 R153, RZ, RZ, 0x2f800000 ;  /* 0x2f800000ff997424 */ /* 0x000fe200078e00ff */
[----:B------:R-:W-:Y:S01]  /*1a20*/  BSSY B2, `(.L_x_984) ;  /* 0x0000018000027945 */ /* 0x000fe20003800000 */
[C---:B-----5:R-:W-:Y:S01]  /*1a30*/  IMAD.U32 R112, R44.reuse, 0x10000, RZ ;  /* 0x000100002c707824 */ /* 0x060fe200078e00ff */
[----:B------:R-:W-:Y:S01]  /*1a40*/  PRMT R44, R44, 0x7632, R44 ;  /* 0x000076322c2c7816 */ /* 0x000fe2000000002c */
[----:B------:R-:W-:Y:S01]  /*1a50*/  FFMA.FTZ R103, R60, R153, 1.1641532182693481445e-10 ;  /* 0x2f0000003c677423 */ /* 0x000fe20000010099 */
[----:B------:R-:W-:Y:S01]  /*1a60*/  @P0 SHF.L.U32 R60, R40, 0x10, RZ ;  /* 0x00000010283c0819 */ /* 0x000fe200000006ff */
[----:B------:R-:W1:Y:S01]  /*1a70*/  LDC R152, c[0x0][0x294] ;  /* 0x0000a500ff987b82 */ /* 0x000e620000000800 */
[----:B------:R-:W-:Y:S01]  /*1a80*/  FMUL.FTZ R121, R112, R147 ;  /* 0x0000009370797220 */ /* 0x000fe20000410000 */
[----:B------:R-:W-:-:S03]  /*1a90*/  VIADD R120, R109, 0x1 ;  /* 0x000000016d787836 */ /* 0x000fc60000000000 */
[----:B0-----:R-:W-:Y:S01]  /*1aa0*/  FMUL.FTZ R121, R121, R140 ;  /* 0x0000008c79797220 */ /* 0x001fe20000410000 */
[----:B-1----:R-:W-:-:S04]  /*1ab0*/  FSETP.GTU.FTZ.AND P1, PT, R103, R152, PT ;  /* 0x000000986700720b */ /* 0x002fc80003f3c000 */
[----:B------:R-:W-:Y:S02]  /*1ac0*/  P2R R154, PR, RZ, 0x2 ;  /* 0x00000002ff9a7803 */ /* 0x000fe40000000000 */
[----:B------:R-:W-:Y:S02]  /*1ad0*/  FSEL R103, R121, RZ, !P1 ;  /* 0x000000ff79677208 */ /* 0x000fe40004800000 */
[----:B------:R-:W-:-:S03]  /*1ae0*/  ISETP.NE.AND P1, PT, R109, 0x1, PT ;  /* 0x000000016d00780c */ /* 0x000fc60003f25270 */
[----:B------:R-:W-:-:S10]  /*1af0*/  @P0 FADD.FTZ R103, R60, R103 ;  /* 0x000000673c670221 */ /* 0x000fd40000010000 */
[----:B------:R-:W-:Y:S05]  /*1b00*/  @!P1 BRA `(.L_x_985) ;  /* 0x0000000000209947 */ /* 0x000fea0003800000 */
[----:B------:R-:W-:Y:S01]  /*1b10*/  ISETP.NE.AND P1, PT, R109, 0x2, PT ;  /* 0x000000026d00780c */ /* 0x000fe20003f25270 */
[----:B------:R-:W-:-:S12]  /*1b20*/  IMAD.MOV.U32 R60, RZ, RZ, R57 ;  /* 0x000000ffff3c7224 */ /* 0x000fd800078e0039 */
[----:B------:R-:W-:Y:S05]  /*1b30*/  @!P1 BRA `(.L_x_986) ;  /* 0x0000000000189947 */ /* 0x000fea0003800000 */
[----:B------:R-:W-:Y:S02]  /*1b40*/  ISETP.NE.AND P1, PT, R109, 0x3, PT ;  /* 0x000000036d00780c */ /* 0x000fe40003f25270 */
[----:B------:R-:W-:-:S11]  /*1b50*/  MOV R60, R59 ;  /* 0x0000003b003c7202 */ /* 0x000fd60000000f00 */
[----:B------:R-:W-:Y:S05]  /*1b60*/  @P1 BRA `(.L_x_986) ;  /* 0x00000000000c1947 */ /* 0x000fea0003800000 */
[----:B------:R-:W-:Y:S01]  /*1b70*/  IMAD.MOV.U32 R60, RZ, RZ, R108 ;  /* 0x000000ffff3c7224 */ /* 0x000fe200078e006c */
[----:B------:R-:W-:Y:S06]  /*1b80*/  BRA `(.L_x_986) ;  /* 0x0000000000047947 */ /* 0x000fec0003800000 */
.L_x_985:
[----:B------:R-:W-:-:S07]  /*1b90*/  IMAD.MOV.U32 R60, RZ, RZ, R110 ;  /* 0x000000ffff3c7224 */ /* 0x000fce00078e006e */
.L_x_986:
[----:B------:R-:W-:Y:S05]  /*1ba0*/  BSYNC B2 ;  /* 0x0000000000027941 */ /* 0x000fea0003800000 */
.L_x_984:
[----:B------:R-:W-:Y:S01]  /*1bb0*/  ISETP.NE.AND P1, PT, R120, 0x4, PT ;  /* 0x000000047800780c */ /* 0x000fe20003f25270 */
[----:B------:R-:W-:-:S12]  /*1bc0*/  BSSY B2, `(.L_x_987) ;  /* 0x000003b000027945 */ /* 0x000fd80003800000 */
[----:B------:R-:W-:Y:S05]  /*1bd0*/  @P1 BRA `(.L_x_988) ;  /* 0x0000000000e41947 */ /* 0x000fea0003800000 */
[----:B------:R-:W-:Y:S01]  /*1be0*/  IADD3 R28, R28, 0x1, RZ ;  /* 0x000000011c1c7810 */ /* 0x000fe20007ffe0ff */
[----:B------:R-:W-:Y:S03]  /*1bf0*/  BSSY B3, `(.L_x_989) ;  /* 0x000000c000037945 */ /* 0x000fe60003800000 */
[C---:B------:R-:W-:Y:S01]  /*1c00*/  ISETP.NE.AND P1, PT, R28.reuse, RZ, PT ;  /* 0x000000ff1c00720c */ /* 0x040fe20003f25270 */
[----:B------:R-:W-:-:S12]  /*1c10*/  IMAD.HI.U32 R57, R28, -0x2daee0ad, RZ ;  /* 0xd2511f531c397827 */ /* 0x000fd800078e00ff */
[----:B------:R-:W-:Y:S05]  /*1c20*/  @P1 BRA `(.L_x_990) ;  /* 0x0000000000201947 */ /* 0x000fea0003800000 */
[----:B------:R-:W-:-:S05]  /*1c30*/  VIADD R27, R27, 0x1 ;  /* 0x000000011b1b7836 */ /* 0x000fca0000000000 */
[----:B------:R-:W-:-:S13]  /*1c40*/  ISETP.NE.AND P1, PT, R27, RZ, PT ;  /* 0x000000ff1b00720c */ /* 0x000fda0003f25270 */
[----:B------:R-:W-:Y:S01]  /*1c50*/  @!P1 VIADD R29, R29, 0x1 ;  /* 0x000000011d1d9836 */ /* 0x000fe20000000000 */
[----:B------:R-:W-:Y:S01]  /*1c60*/  @!P1 IADD3 R59, R78, 0x1, RZ ;  /* 0x000000014e3b9810 */ /* 0x000fe20007ffe0ff */
[----:B------:R-:W-:-:S03]  /*1c70*/  @!P1 IMAD.MOV.U32 R27, RZ, RZ, RZ ;  /* 0x000000ffff1b9224 */ /* 0x000fc600078e00ff */
[----:B------:R-:W-:-:S13]  /*1c80*/  ISETP.NE.AND P2, PT, R29, RZ, !P1 ;  /* 0x000000ff1d00720c */ /* 0x000fda0004f45270 */
[----:B------:R-:W-:-:S05]  /*1c90*/  @P2 IMAD.MOV R59, RZ, RZ, R78 ;  /* 0x000000ffff3b2224 */ /* 0x000fca00078e024e */
[----:B------:R-:W-:-:S07]  /*1ca0*/  @!P1 MOV R78, R59 ;  /* 0x0000003b004e9202 */ /* 0x000fce0000000f00 */
.L_x_990:
[----:B------:R-:W-:Y:S05]  /*1cb0*/  BSYNC B3 ;  /* 0x0000000000037941 */ /* 0x000fea0003800000 */
.L_x_989:
        /* <DEDUP_REMOVED lines=42> */
[----:B------:R-:W-:-:S07]  /*1f60*/  IMAD.MOV.U32 R120, RZ, RZ, RZ ;  /* 0x000000ffff787224 */ /* 0x000fce00078e00ff */
.L_x_988:
[----:B------:R-:W-:Y:S05]  /*1f70*/  BSYNC B2 ;  /* 0x0000000000027941 */ /* 0x000fea0003800000 */
.L_x_987:
[----:B------:R-:W-:Y:S01]  /*1f80*/  I2FP.F32.U32 R60, R60 ;  /* 0x0000003c003c7245 */ /* 0x000fe20000201000 */
[----:B------:R-:W-:Y:S01]  /*1f90*/  BSSY B2, `(.L_x_991) ;  /* 0x0000017000027945 */ /* 0x000fe20003800000 */
[----:B------:R-:W-:Y:S01]  /*1fa0*/  SHF.L.U32 R44, R44, 0x10, RZ ;  /* 0x000000102c2c7819 */ /* 0x000fe200000006ff */
[----:B------:R-:W-:Y:S01]  /*1fb0*/  VIADD R130, R120, 0x1 ;  /* 0x0000000178827836 */ /* 0x000fe20000000000 */
[----:B------:R-:W-:Y:S01]  /*1fc0*/  @P0 PRMT R112, R40, 0x7632, R112 ;  /* 0x0000763228700816 */ /* 0x000fe20000000070 */
[----:B------:R-:W-:Y:S02]  /*1fd0*/  FFMA.FTZ R109, R60, R153, 1.1641532182693481445e-10 ;  /* 0x2f0000003c6d7423 */ /* 0x000fe40000010099 */
[----:B------:R-:W-:Y:S02]  /*1fe0*/  FMUL.FTZ R121, R44, R147 ;  /* 0x000000932c797220 */ /* 0x000fe40000410000 */
[----:B------:R-:W-:Y:S01]  /*1ff0*/  @P0 IMAD.U32 R131, R112, 0x10000, RZ ;  /* 0x0001000070830824 */ /* 0x000fe200078e00ff */
[----:B------:R-:W-:Y:S01]  /*2000*/  FSETP.GTU.FTZ.AND P1, PT, R109, R152, PT ;  /* 0x000000986d00720b */ /* 0x000fe20003f3c000 */
[----:B------:R-:W-:-:S03]  /*2010*/  FMUL.FTZ R121, R121, R140 ;  /* 0x0000008c79797220 */ /* 0x000fc60000410000 */
[----:B------:R-:W-:Y:S02]  /*2020*/  P2R R155, PR, RZ, 0x2 ;  /* 0x00000002ff9b7803 */ /* 0x000fe40000000000 */
[----:B------:R-:W-:Y:S02]  /*2030*/  FSEL R112, R121, RZ, !P1 ;  /* 0x000000ff79707208 */ /* 0x000fe40004800000 */
[----:B------:R-:W-:-:S03]  /*2040*/  ISETP.NE.AND P1, PT, R120, 0x1, PT ;  /* 0x000000017800780c */ /* 0x000fc60003f25270 */
[----:B------:R-:W-:-:S10]  /*2050*/  @P0 FADD.FTZ R112, R131, R112 ;  /* 0x0000007083700221 */ /* 0x000fd40000010000 */
[----:B------:R-:W-:Y:S05]  /*2060*/  @!P1 BRA `(.L_x_992) ;  /* 0x0000000000209947 */ /* 0x000fea0003800000 */
        /* <DEDUP_REMOVED lines=8> */
.L_x_992:
[----:B------:R-:W-:-:S07]  /*20f0*/  MOV R44, R110 ;  /* 0x0000006e002c7202 */ /* 0x000fce0000000f00 */
.L_x_993:
[----:B------:R-:W-:Y:S05]  /*2100*/  BSYNC B2 ;  /* 0x0000000000027941 */ /* 0x000fea0003800000 */
.L_x_991:
        /* <DEDUP_REMOVED lines=11> */
[----:B------:R-:W-:Y:S01]  /*21c0*/  @!P1 VIADD R59, R78, 0x1 ;  /* 0x000000014e3b9836 */ /* 0x000fe20000000000 */
[----:B------:R-:W-:Y:S02]  /*21d0*/  @!P1 MOV R27, RZ ;  /* 0x000000ff001b9202 */ /* 0x000fe40000000f00 */
[----:B------:R-:W-:-:S13]  /*21e0*/  ISETP.NE.AND P2, PT, R29, RZ, !P1 ;  /* 0x000000ff1d00720c */ /* 0x000fda0004f45270 */
[----:B------:R-:W-:-:S04]  /*21f0*/  @P2 IMAD.MOV R59, RZ, RZ, R78 ;  /* 0x000000ffff3b2224 */ /* 0x000fc800078e024e */
[----:B------:R-:W-:-:S07]  /*2200*/  @!P1 IMAD.MOV.U32 R78, RZ, RZ, R59 ;  /* 0x000000ffff4e9224 */ /* 0x000fce00078e003b */
.L_x_997:
[----:B------:R-:W-:Y:S05]  /*2210*/  BSYNC B3 ;  /* 0x0000000000037941 */ /* 0x000fea0003800000 */
.L_x_996:
        /* <DEDUP_REMOVED lines=41> */
[----:B------:R-:W-:Y:S01]  /*24b0*/  HFMA2.MMA R130, -RZ, RZ, 0, 0 ;  /* 0x00000000ff827435 */ /* 0x000fe200000001ff */
[----:B------:R-:W-:-:S10]  /*24c0*/  LOP3.LUT R57, R109, UR34, R120, 0x96, !PT ;  /* 0x000000226d397c12 */ /* 0x000fd4000f8e9678 */
.L_x_995:
[----:B------:R-:W-:Y:S05]  /*24d0*/  BSYNC B2 ;  /* 0x0000000000027941 */ /* 0x000fea0003800000 */
.L_x_994:
[----:B------:R-:W-:Y:S01]  /*24e0*/  I2FP.F32.U32 R44, R44 ;  /* 0x0000002c002c7245 */ /* 0x000fe20000201000 */
[----:B------:R-:W-:Y:S01]  /*24f0*/  IMAD.U32 R60, R45, 0x10000, RZ ;  /* 0x000100002d3c7824 */ /* 0x000fe200078e00ff */
[C---:B------:R-:W-:Y:S01]  /*2500*/  ISETP.NE.AND P2, PT, R130.reuse, 0x1, PT ;  /* 0x000000018200780c */ /* 0x040fe20003f45270 */
[----:B------:R-:W-:Y:S01]  /*2510*/  BSSY B2, `(.L_x_998) ;  /* 0x0000014000027945 */ /* 0x000fe20003800000 */
[----:B------:R-:W-:Y:S01]  /*2520*/  IADD3 R148, R130, 0x1, RZ ;  /* 0x0000000182947810 */ /* 0x000fe20007ffe0ff */
[----:B------:R-:W-:Y:S01]  /*2530*/  FFMA.FTZ R109, R44, R153, 1.1641532182693481445e-10 ;  /* 0x2f0000002c6d7423 */ /* 0x000fe20000010099 */
[----:B------:R-:W-:Y:S01]  /*2540*/  FMUL.FTZ R121, R60, R147 ;  /* 0x000000933c797220 */ /* 0x000fe20000410000 */
[----:B------:R-:W-:Y:S01]  /*2550*/  @P0 IMAD.U32 R44, R41, 0x10000, RZ ;  /* 0x00010000292c0824 */ /* 0x000fe200078e00ff */
[----:B------:R-:W-:Y:S02]  /*2560*/  PRMT R60, R45, 0x7632, R60 ;  /* 0x000076322d3c7816 */ /* 0x000fe4000000003c */
[----:B------:R-:W-:Y:S01]  /*2570*/  FMUL.FTZ R121, R121, R140 ;  /* 0x0000008c79797220 */ /* 0x000fe20000410000 */
[----:B------:R-:W-:-:S04]  /*2580*/  FSETP.GTU.FTZ.AND P1, PT, R109, R152, PT ;  /* 0x000000986d00720b */ /* 0x000fc80003f3c000 */
[----:B------:R-:W-:-:S05]  /*2590*/  FSEL R109, R121, RZ, !P1 ;  /* 0x000000ff796d7208 */ /* 0x000fca0004800000 */
[----:B------:R-:W-:Y:S01]  /*25a0*/  @P0 FADD.FTZ R109, R44, R109 ;  /* 0x0000006d2c6d0221 */ /* 0x000fe20000010000 */
[----:B------:R-:W-:Y:S06]  /*25b0*/  @!P2 BRA `(.L_x_999) ;  /* 0x000000000020a947 */ /* 0x000fec0003800000 */
[----:B------:R-:W-:Y:S01]  /*25c0*/  ISETP.NE.AND P2, PT, R130, 0x2, PT ;  /* 0x000000028200780c */ /* 0x000fe20003f45270 */
[----:B------:R-:W-:-:S12]  /*25d0*/  IMAD.MOV.U32 R150, RZ, RZ, R57 ;  /* 0x000000ffff967224 */ /* 0x000fd800078e0039 */
[----:B------:R-:W-:Y:S05]  /*25e0*/  @!P2 BRA `(.L_x_1000) ;  /* 0x000000000018a947 */ /* 0x000fea0003800000 */
[----:B------:R-:W-:Y:S01]  /*25f0*/  ISETP.NE.AND P2, PT, R130, 0x3, PT ;  /* 0x000000038200780c */ /* 0x000fe20003f45270 */
[----:B------:R-:W-:-:S12]  /*2600*/  IMAD.MOV.U32 R150, RZ, RZ, R59 ;  /* 0x000000ffff967224 */ /* 0x000fd800078e003b */
[----:B------:R-:W-:Y:S05]  /*2610*/  @P2 BRA `(.L_x_1000) ;  /* 0x00000000000c2947 */ /* 0x000fea0003800000 */
[----:B------:R-:W-:Y:S01]  /*2620*/  MOV R150, R108 ;  /* 0x0000006c00967202 */ /* 0x000fe20000000f00 */
[----:B------:R-:W-:Y:S06]  /*2630*/  BRA `(.L_x_1000) ;  /* 0x0000000000047947 */ /* 0x000fec0003800000 */
.L_x_999:
[----:B------:R-:W-:-:S07]  /*2640*/  IMAD.MOV.U32 R150, RZ, RZ, R110 ;  /* 0x000000ffff967224 */ /* 0x000fce00078e006e */
.L_x_1000:
[----:B------:R-:W-:Y:S05]  /*2650*/  BSYNC B2 ;  /* 0x0000000000027941 */ /* 0x000fea0003800000 */
.L_x_998:
        /* <DEDUP_REMOVED lines=8> */
[----:B------:R-:W-:-:S04]  /*26e0*/  IADD3 R27, R27, 0x1, RZ ;  /* 0x000000011b1b7810 */ /* 0x000fc80007ffe0ff */
[----:B------:R-:W-:-:S13]  /*26f0*/  ISETP.NE.AND P2, PT, R27, RZ, PT ;  /* 0x000000ff1b00720c */ /* 0x000fda0003f45270 */
[----:B------:R-:W-:Y:S02]  /*2700*/  @!P2 VIADD R29, R29, 0x1 ;  /* 0x000000011d1da836 */ /* 0x000fe40000000000 */
[----:B------:R-:W-:Y:S02]  /*2710*/  @!P2 VIADD R44, R78, 0x1 ;  /* 0x000000014e2ca836 */ /* 0x000fe40000000000 */
[----:B------:R-:W-:Y:S01]  /*2720*/  @!P2 IMAD.MOV.U32 R27, RZ, RZ, RZ ;  /* 0x000000ffff1ba224 */ /* 0x000fe200078e00ff */
[----:B------:R-:W-:-:S13]  /*2730*/  ISETP.NE.AND P3, PT, R29, RZ, !P2 ;  /* 0x000000ff1d00720c */ /* 0x000fda0005765270 */
[----:B------:R-:W-:-:S05]  /*2740*/  @P3 IADD3 R44, R78, RZ, RZ ;  /* 0x000000ff4e2c3210 */ /* 0x000fca0007ffe0ff */
[----:B------:R-:W-:-:S07]  /*2750*/  @!P2 IMAD.MOV.U32 R78, RZ, RZ, R44 ;  /* 0x000000ffff4ea224 */ /* 0x000fce00078e002c */
.L_x_1004:
[----:B------:R-:W-:Y:S05]  /*2760*/  BSYNC B3 ;  /* 0x0000000000037941 */ /* 0x000fea0003800000 */
.L_x_1003:
        /* <DEDUP_REMOVED lines=39> */
[----:B------:R-:W-:Y:S02]  /*29e0*/  LOP3.LUT R59, R131, UR33, R148, 0x96, !PT ;  /* 0x00000021833b7c12 */ /* 0x000fe4000f8e9694 */
[----:B------:R-:W-:Y:S01]  /*29f0*/  MOV R110, R130 ;  /* 0x00000082006e7202 */ /* 0x000fe20000000f00 */
[----:B------:R-:W-:Y:S01]  /*2a00*/  IMAD.MOV.U32 R108, RZ, RZ, R44 ;  /* 0x000000ffff6c7224 */ /* 0x000fe200078e002c */
[----:B------:R-:W-:Y:S01]  /*2a10*/  LOP3.LUT R57, R45, UR34, R120, 0x96, !PT ;  /* 0x000000222d397c12 */ /* 0x000fe2000f8e9678 */
[----:B------:R-:W-:-:S07]  /*2a20*/  IMAD.MOV.U32 R148, RZ, RZ, RZ ;  /* 0x000000ffff947224 */ /* 0x000fce00078e00ff */
.L_x_1002:
[----:B------:R-:W-:Y:S05]  /*2a30*/  BSYNC B2 ;  /* 0x0000000000027941 */ /* 0x000fea0003800000 */
.L_x_1001:
[----:B------:R-:W-:Y:S01]  /*2a40*/  I2FP.F32.U32 R44, R150 ;  /* 0x00000096002c7245 */ /* 0x000fe20000201000 */
[----:B------:R-:W-:Y:S01]  /*2a50*/  BSSY B2, `(.L_x_1005) ;  /* 0x0000016000027945 */ /* 0x000fe20003800000 */
[----:B------:R-:W-:Y:S01]  /*2a60*/  SHF.L.U32 R60, R60, 0x10, RZ ;  /* 0x000000103c3c7819 */ /* 0x000fe200000006ff */
[C---:B------:R-:W-:Y:S01]  /*2a70*/  VIADD R130, R148.reuse, 0x1 ;  /* 0x0000000194827836 */ /* 0x040fe20000000000 */
[----:B------:R-:W-:Y:S01]  /*2a80*/  ISETP.NE.AND P3, PT, R148, 0x1, PT ;  /* 0x000000019400780c */ /* 0x000fe20003f65270 */
[----:B------:R-:W-:Y:S01]  /*2a90*/  FFMA.FTZ R45, R44, R153, 1.1641532182693481445e-10 ;  /* 0x2f0000002c2d7423 */ /* 0x000fe20000010099 */
[----:B------:R-:W-:Y:S01]  /*2aa0*/  @P0 PRMT R120, R41, 0x7632, R120 ;  /* 0x0000763229780816 */ /* 0x000fe20000000078 */
[----:B------:R-:W-:-:S03]  /*2ab0*/  FMUL.FTZ R121, R60, R147 ;  /* 0x000000933c797220 */ /* 0x000fc60000410000 */
[----:B------:R-:W-:Y:S01]  /*2ac0*/  FSETP.GTU.FTZ.AND P2, PT, R45, R152, PT ;  /* 0x000000982d00720b */ /* 0x000fe20003f5c000 */
[----:B------:R-:W-:Y:S01]  /*2ad0*/  FMUL.FTZ R121, R121, R140 ;  /* 0x0000008c79797220 */ /* 0x000fe20000410000 */
[----:B------:R-:W-:-:S04]  /*2ae0*/  @P0 IMAD.U32 R131, R120, 0x10000, RZ ;  /* 0x0001000078830824 */ /* 0x000fc800078e00ff */
[----:B------:R-:W-:-:S05]  /*2af0*/  FSEL R120, R121, RZ, !P2 ;  /* 0x000000ff79787208 */ /* 0x000fca0005000000 */
[----:B------:R-:W-:Y:S01]  /*2b00*/  @P0 FADD.FTZ R120, R131, R120 ;  /* 0x0000007883780221 */ /* 0x000fe20000010000 */
[----:B------:R-:W-:Y:S06]  /*2b10*/  @!P3 BRA `(.L_x_1006) ;  /* 0x000000000020b947 */ /* 0x000fec0003800000 */
        /* <DEDUP_REMOVED lines=8> */
.L_x_1006:
[----:B------:R-:W-:-:S07]  /*2ba0*/  MOV R60, R110 ;  /* 0x0000006e003c7202 */ /* 0x000fce0000000f00 */
.L_x_1007:
[----:B------:R-:W-:Y:S05]  /*2bb0*/  BSYNC B2 ;  /* 0x0000000000027941 */ /* 0x000fea0003800000 */
.L_x_1005:
        /* <DEDUP_REMOVED lines=16> */
.L_x_1011:
[----:B------:R-:W-:Y:S05]  /*2cc0*/  BSYNC B3 ;  /* 0x0000000000037941 */ /* 0x000fea0003800000 */
.L_x_1010:
        /* <DEDUP_REMOVED lines=42> */
[----:B------:R-:W-:Y:S01]  /*2f70*/  IMAD.MOV.U32 R130, RZ, RZ, RZ ;  /* 0x000000ffff827224 */ /* 0x000fe200078e00ff */
[----:B------:R-:W-:-:S07]  /*2f80*/  MOV R108, R44 ;  /* 0x0000002c006c7202 */ /* 0x000fce0000000f00 */
.L_x_1009:
[----:B------:R-:W-:Y:S05]  /*2f90*/  BSYNC B2 ;  /* 0x0000000000027941 */ /* 0x000fea0003800000 */
.L_x_1008:
[----:B------:R-:W-:Y:S01]  /*2fa0*/  I2FP.F32.U32 R44, R60 ;  /* 0x0000003c002c7245 */ /* 0x000fe20000201000 */
[----:B------:R-:W-:Y:S01]  /*2fb0*/  IMAD.U32 R60, R46, 0x10000, RZ ;  /* 0x000100002e3c7824 */ /* 0x000fe200078e00ff */
[----:B------:R-:W-:Y:S01]  /*2fc0*/  ISETP.NE.AND P4, PT, R130, 0x1, PT ;  /* 0x000000018200780c */ /* 0x000fe20003f85270 */
[----:B------:R-:W-:Y:S01]  /*2fd0*/  BSSY B2, `(.L_x_1012) ;  /* 0x0000014000027945 */ /* 0x000fe20003800000 */
[----:B------:R-:W-:Y:S01]  /*2fe0*/  PRMT R46, R46, 0x7632, R46 ;  /* 0x000076322e2e7816 */ /* 0x000fe2000000002e */
[----:B------:R-:W-:Y:S01]  /*2ff0*/  FFMA.FTZ R45, R44, R153, 1.1641532182693481445e-10 ;  /* 0x2f0000002c2d7423 */ /* 0x000fe20000010099 */
[----:B------:R-:W-:Y:S01]  /*3000*/  FMUL.FTZ R121, R60, R147 ;  /* 0x000000933c797220 */ /* 0x000fe20000410000 */
[----:B------:R-:W-:Y:S01]  /*3010*/  @P0 SHF.L.U32 R44, R42, 0x10, RZ ;  /* 0x000000102a2c0819 */ /* 0x000fe200000006ff */
[----:B------:R-:W-:Y:S02]  /*3020*/  VIADD R148, R130, 0x1 ;  /* 0x0000000182947836 */ /* 0x000fe40000000000 */
        /* <DEDUP_REMOVED lines=13> */
.L_x_1013:
[----:B------:R-:W-:-:S07]  /*3100*/  IMAD.MOV.U32 R60, RZ, RZ, R110 ;  /* 0x000000ffff3c7224 */ /* 0x000fce00078e006e */
.L_x_1014:
[----:B------:R-:W-:Y:S05]  /*3110*/  BSYNC B2 ;  /* 0x0000000000027941 */ /* 0x000fea0003800000 */
.L_x_1012:
        /* <DEDUP_REMOVED lines=16> */
.L_x_1018:
[----:B------:R-:W-:Y:S05]  /*3220*/  BSYNC B3 ;  /* 0x0000000000037941 */ /* 0x000fea0003800000 */
.L_x_1017:
        /* <DEDUP_REMOVED lines=42> */
[----:B------:R-:W-:Y:S01]  /*34d0*/  LOP3.LUT R57, R45, UR34, R130, 0x96, !PT ;  /* 0x000000222d397c12 */ /* 0x000fe2000f8e9682 */
[----:B------:R-:W-:-:S09]  /*34e0*/  IMAD.MOV.U32 R108, RZ, RZ, R44 ;  /* 0x000000ffff6c7224 */ /* 0x000fd200078e002c */
.L_x_1016:
[----:B------:R-:W-:Y:S05]  /*34f0*/  BSYNC B2 ;  /* 0x0000000000027941 */ /* 0x000fea0003800000 */
.L_x_1015:
[----:B------:R-:W-:Y:S01]  /*3500*/  I2FP.F32.U32 R44, R60 ;  /* 0x0000003c002c7245 */ /* 0x000fe20000201000 */
[----:B------:R-:W-:Y:S01]  /*3510*/  IMAD.U32 R46, R46, 0x10000, RZ ;  /* 0x000100002e2e7824 */ /* 0x000fe200078e00ff */
[----:B------:R-:W-:Y:S01]  /*3520*/  ISETP.NE.AND P5, PT, R148, 0x1, PT ;  /* 0x000000019400780c */ /* 0x000fe20003fa5270 */
[----:B------:R-:W-:Y:S01]  /*3530*/  BSSY B2, `(.L_x_1019) ;  /* 0x0000014000027945 */ /* 0x000fe20003800000 */
[----:B------:R-:W-:Y:S01]  /*3540*/  @P0 PRMT R60, R42, 0x7632, R60 ;  /* 0x000076322a3c0816 */ /* 0x000fe2000000003c */
[----:B------:R-:W-:Y:S01]  /*3550*/  FFMA.FTZ R45, R44, R153, 1.1641532182693481445e-10 ;  /* 0x2f0000002c2d7423 */ /* 0x000fe20000010099 */
[----:B------:R-:W-:Y:S01]  /*3560*/  FMUL.FTZ R131, R46, R147 ;  /* 0x000000932e837220 */ /* 0x000fe20000410000 */
[----:B------:R-:W-:Y:S02]  /*3570*/  IADD3 R150, R148, 0x1, RZ ;  /* 0x0000000194967810 */ /* 0x000fe40007ffe0ff */
[----:B------:R-:W-:Y:S02]  /*3580*/  @P0 IMAD.U32 R149, R60, 0x10000, RZ ;  /* 0x000100003c950824 */ /* 0x000fe400078e00ff */
        /* <DEDUP_REMOVED lines=13> */
.L_x_1020:
[----:B------:R-:W-:-:S07]  /*3660*/  IMAD.MOV.U32 R46, RZ, RZ, R110 ;  /* 0x000000ffff2e7224 */ /* 0x000fce00078e006e */
.L_x_1021:
[----:B------:R-:W-:Y:S05]  /*3670*/  BSYNC B2 ;  /* 0x0000000000027941 */ /* 0x000fea0003800000 */
.L_x_1019:
        /* <DEDUP_REMOVED lines=16> */
.L_x_1025:
[----:B------:R-:W-:Y:S05]  /*3780*/  BSYNC B3 ;  /* 0x0000000000037941 */ /* 0x000fea0003800000 */
.L_x_1024:
        /* <DEDUP_REMOVED lines=39> */
[----:B------:R-:W-:Y:S02]  /*3a00*/  MOV R110, R150 ;  /* 0x00000096006e7202 */ /* 0x000fe40000000f00 */
[----:B------:R-:W-:Y:S01]  /*3a10*/  LOP3.LUT R59, R151, UR33, R156, 0x96, !PT ;  /* 0x00000021973b7c12 */ /* 0x000fe2000f8e969c */
[----:B------:R-:W-:Y:S01]  /*3a20*/  IMAD.MOV.U32 R108, RZ, RZ, R44 ;  /* 0x000000ffff6c7224 */ /* 0x000fe200078e002c */
[----:B------:R-:W-:Y:S01]  /*3a30*/  LOP3.LUT R57, R45, UR34, R148, 0x96, !PT ;  /* 0x000000222d397c12 */ /* 0x000fe2000f8e9694 */
[----:B------:R-:W-:-:S07]  /*3a40*/  IMAD.MOV.U32 R150, RZ, RZ, RZ ;  /* 0x000000ffff967224 */ /* 0x000fce00078e00ff */
.L_x_1023:
[----:B------:R-:W-:Y:S05]  /*3a50*/  BSYNC B2 ;  /* 0x0000000000027941 */ /* 0x000fea0003800000 */
.L_x_1022:
[----:B------:R-:W-:Y:S01]  /*3a60*/  I2FP.F32.U32 R44, R46 ;  /* 0x0000002e002c7245 */ /* 0x000fe20000201000 */
[----:B------:R-:W-:Y:S01]  /*3a70*/  BSSY B2, `(.L_x_1026) ;  /* 0x0000016000027945 */ /* 0x000fe20003800000 */
[----:B------:R-:W-:Y:S01]  /*3a80*/  SHF.L.U32 R46, R47, 0x10, RZ ;  /* 0x000000102f2e7819 */ /* 0x000fe200000006ff */
[C---:B------:R-:W-:Y:S01]  /*3a90*/  VIADD R60, R150.reuse, 0x1 ;  /* 0x00000001963c7836 */ /* 0x040fe20000000000 */
[----:B------:R-:W-:Y:S01]  /*3aa0*/  ISETP.NE.AND P6, PT, R150, 0x1, PT ;  /* 0x000000019600780c */ /* 0x000fe20003fc5270 */
[----:B------:R-:W-:Y:S01]  /*3ab0*/  FFMA.FTZ R45, R44, R153, 1.1641532182693481445e-10 ;  /* 0x2f0000002c2d7423 */ /* 0x000fe20000010099 */
[----:B------:R-:W-:Y:S02]  /*3ac0*/  @P0 IMAD.U32 R44, R43, 0x10000, RZ ;  /* 0x000100002b2c0824 */ /* 0x000fe400078e00ff */
[----:B------:R-:W-:Y:S01]  /*3ad0*/  FMUL.FTZ R131, R46, R147 ;  /* 0x000000932e837220 */ /* 0x000fe20000410000 */
[----:B------:R-:W-:Y:S02]  /*3ae0*/  PRMT R156, R47, 0x7632, R156 ;  /* 0x000076322f9c7816 */ /* 0x000fe4000000009c */
[----:B------:R-:W-:Y:S01]  /*3af0*/  FSETP.GTU.FTZ.AND P5, PT, R45, R152, PT ;  /* 0x000000982d00720b */ /* 0x000fe20003fbc000 */
[----:B------:R-:W-:-:S05]  /*3b00*/  FMUL.FTZ R131, R131, R140 ;  /* 0x0000008c83837220 */ /* 0x000fca0000410000 */
        /* <DEDUP_REMOVED lines=11> */
.L_x_1027:
[----:B------:R-:W-:-:S07]  /*3bc0*/  MOV R157, R110 ;  /* 0x0000006e009d7202 */ /* 0x000fce0000000f00 */
.L_x_1028:
[----:B------:R-:W-:Y:S05]  /*3bd0*/  BSYNC B2 ;  /* 0x0000000000027941 */ /* 0x000fea0003800000 */
.L_x_1026:
        /* <DEDUP_REMOVED lines=8> */
[----:B------:R-:W-:Y:S01]  /*3c60*/  VIADD R27, R27, 0x1 ;  /* 0x000000011b1b7836 */ /* 0x000fe20000000000 */
[----:B------:R-:W-:-:S04]  /*3c70*/  P2R R44, PR, RZ, 0x1 ;  /* 0x00000001ff2c7803 */ /* 0x000fc80000000000 */
[----:B------:R-:W-:-:S13]  /*3c80*/  ISETP.NE.AND P6, PT, R27, RZ, PT ;  /* 0x000000ff1b00720c */ /* 0x000fda0003fc5270 */
[----:B------:R-:W-:Y:S01]  /*3c90*/  @!P6 IADD3 R29, R29, 0x1, RZ ;  /* 0x000000011d1de810 */ /* 0x000fe20007ffe0ff */
[----:B------:R-:W-:Y:S01]  /*3ca0*/  @!P6 VIADD R46, R78, 0x1 ;  /* 0x000000014e2ee836 */ /* 0x000fe20000000000 */
[----:B------:R-:W-:Y:S02]  /*3cb0*/  @!P6 MOV R27, RZ ;  /* 0x000000ff001be202 */ /* 0x000fe40000000f00 */
[----:B------:R-:W-:-:S13]  /*3cc0*/  ISETP.NE.AND P0, PT, R29, RZ, !P6 ;  /* 0x000000ff1d00720c */ /* 0x000fda0007705270 */
[----:B------:R-:W-:Y:S01]  /*3cd0*/  @P0 IMAD.MOV R46, RZ, RZ, R78 ;  /* 0x000000ffff2e0224 */ /* 0x000fe200078e024e */
[----:B------:R-:W-:-:S03]  /*3ce0*/  ISETP.NE.AND P0, PT, R44, RZ, PT ;  /* 0x000000ff2c00720c */ /* 0x000fc60003f05270 */
[----:B------:R-:W-:-:S10]  /*3cf0*/  @!P6 IMAD.MOV.U32 R78, RZ, RZ, R46 ;  /* 0x000000ffff4ee224 */ /* 0x000fd400078e002e */
.L_x_1032:
[----:B------:R-:W-:Y:S05]  /*3d00*/  BSYNC B3 ;  /* 0x0000000000037941 */ /* 0x000fea0003800000 */
.L_x_1031:
        /* <DEDUP_REMOVED lines=9> */
[----:B------:R-:W-:-:S03]  /*3da0*/  LOP3.LUT R46, R149, UR18, R57, 0x96, !PT ;  /* 0x00000012952e7c12 */ /* 0x000fc6000f8e9639 */
[----:B------:R-:W-:Y:S01]  /*3db0*/  IMAD.MOV.U32 R60, RZ, RZ, RZ ;  /* 0x000000ffff3c7224 */ /* 0x000fe200078e00ff */
        /* <DEDUP_REMOVED lines=31> */
[----:B------:R-:W-:Y:S02]  /*3fb0*/  LOP3.LUT R57, R45, UR34, R46, 0x96, !PT ;  /* 0x000000222d397c12 */ /* 0x000fe4000f8e962e */
[----:B------:R-:W-:-:S07]  /*3fc0*/  MOV R108, R44 ;  /* 0x0000002c006c7202 */ /* 0x000fce0000000f00 */
.L_x_1030:
[----:B------:R-:W-:Y:S05]  /*3fd0*/  BSYNC B2 ;  /* 0x0000000000027941 */ /* 0x000fea0003800000 */
.L_x_1029:
[----:B------:R-:W-:Y:S01]  /*3fe0*/  I2FP.F32.U32 R44, R157 ;  /* 0x0000009d002c7245 */ /* 0x000fe20000201000 */
[----:B------:R-:W-:Y:S01]  /*3ff0*/  IMAD.U32 R156, R156, 0x10000, RZ ;  /* 0x000100009c9c7824 */ /* 0x000fe200078e00ff */
[----:B------:R-:W-:Y:S02]  /*4000*/  SEL R150, RZ, 0x1, P1 ;  /* 0x00000001ff967807 */ /* 0x000fe40000800000 */
[----:B------:R-:W-:Y:S01]  /*4010*/  ISETP.NE.AND P6, PT, R154, RZ, PT ;  /* 0x000000ff9a00720c */ /* 0x000fe20003fc5270 */
[----:B------:R-:W-:Y:S01]  /*4020*/  FFMA.FTZ R153, R44, R153, 1.1641532182693481445e-10 ;  /* 0x2f0000002c997423 */ /* 0x000fe20000010099 */
[----:B------:R-:W-:Y:S01]  /*4030*/  FMUL.FTZ R45, R156, R147 ;  /* 0x000000939c2d7220 */ /* 0x000fe20000410000 */
[----:B------:R-:W-:Y:S02]  /*4040*/  SEL R47, RZ, 0x10000, P5 ;  /* 0x00010000ff2f7807 */ /* 0x000fe40002800000 */
[----:B------:R-:W-:Y:S01]  /*4050*/  SEL R154, RZ, 0x100, P4 ;  /* 0x00000100ff9a7807 */ /* 0x000fe20002000000 */
[----:B------:R-:W-:Y:S01]  /*4060*/  FMUL.FTZ R45, R45, R140 ;  /* 0x0000008c2d2d7220 */ /* 0x000fe20000410000 */
[----:B------:R-:W-:-:S02]  /*4070*/  FSETP.GTU.FTZ.AND P1, PT, R153, R152, PT ;  /* 0x000000989900720b */ /* 0x000fc40003f3c000 */
[----:B------:R-:W-:Y:S02]  /*4080*/  SEL R46, RZ, 0x1, P2 ;  /* 0x00000001ff2e7807 */ /* 0x000fe40001000000 */
[----:B------:R-:W-:Y:S02]  /*4090*/  SEL R151, RZ, 0x1000000, P1 ;  /* 0x01000000ff977807 */ /* 0x000fe40000800000 */
[----:B------:R-:W-:Y:S02]  /*40a0*/  ISETP.NE.AND P5, PT, R155, RZ, PT ;  /* 0x000000ff9b00720c */ /* 0x000fe40003fa5270 */
[----:B------:R-:W-:Y:S02]  /*40b0*/  @P0 PRMT R44, R43, 0x7632, R44 ;  /* 0x000076322b2c0816 */ /* 0x000fe4000000002c */
[----:B------:R-:W-:Y:S01]  /*40c0*/  LOP3.LUT R154, R154, R151, R47, 0xfe, !PT ;  /* 0x000000979a9a7212 */ /* 0x000fe200078efe2f */
[----:B------:R-:W-:Y:S01]  /*40d0*/  IMAD.WIDE.U32 R46, R46, 0x1000000, RZ ;  /* 0x010000002e2e7825 */ /* 0x000fe200078e00ff */
[----:B------:R-:W-:-:S02]  /*40e0*/  SEL R148, RZ, 0x1, P5 ;  /* 0x00000001ff947807 */ /* 0x000fc40002800000 */
[----:B------:R-:W-:Y:S02]  /*40f0*/  FSEL R140, R45, RZ, !P1 ;  /* 0x000000ff2d8c7208 */ /* 0x000fe40004800000 */
[----:B------:R-:W-:Y:S01]  /*4100*/  @P0 SHF.L.U32 R151, R44, 0x10, RZ ;  /* 0x000000102c970819 */ /* 0x000fe200000006ff */
[----:B------:R-:W-:Y:S01]  /*4110*/  IMAD.WIDE.U32 R44, R150, 0x10000, RZ ;  /* 0x00010000962c7825 */ /* 0x000fe200078e00ff */
[----:B------:R-:W-:-:S03]  /*4120*/  SEL R149, RZ, 0x1, P3 ;  /* 0x00000001ff957807 */ /* 0x000fc60001800000 */
[----:B------:R-:W-:Y:S01]  /*4130*/  IMAD.WIDE.U32 R152, R148, 0x100, RZ ;  /* 0x0000010094987825 */ /* 0x000fe200078e00ff */
[----:B------:R-:W-:-:S03]  /*4140*/  LOP3.LUT R149, R47, R154, R149, 0xfe, !PT ;  /* 0x0000009a2f957212 */ /* 0x000fc600078efe95 */
[----:B------:R-:W-:Y:S01]  /*4150*/  @P0 FADD.FTZ R140, R151, R140 ;  /* 0x0000008c978c0221 */ /* 0x000fe20000010000 */
[----:B------:R-:W-:Y:S02]  /*4160*/  LEA R154, P0, R143, UR12, 0x4 ;  /* 0x0000000c8f9a7c11 */ /* 0x000fe4000f8020ff */
[----:B------:R-:W-:Y:S02]  /*4170*/  LOP3.LUT R153, R153, R149, R45, 0xfe, !PT ;  /* 0x0000009599997212 */ /* 0x000fe400078efe2d */
[C---:B------:R-:W-:Y:S02]  /*4180*/  LEA.HI.X R155, R143.reuse, UR13, RZ, 0x4, P0 ;  /* 0x0000000d8f9b7c11 */ /* 0x040fe400080f24ff */
[----:B------:R-:W-:Y:S02]  /*4190*/  LOP3.LUT R148, R152, R46, R44, 0xfe, !PT ;  /* 0x0000002e98947212 */ /* 0x000fe400078efe2c */
[----:B------:R-:W-:Y:S02]  /*41a0*/  SEL R149, RZ, 0x1, P6 ;  /* 0x00000001ff957807 */ /* 0x000fe40003000000 */
[----:B------:R-:W-:-:S02]  /*41b0*/  LEA R150, P0, R143, UR14, 0x3 ;  /* 0x0000000e8f967c11 */ /* 0x000fc4000f8018ff */
[----:B------:R-:W-:Y:S02]  /*41c0*/  F2FP.BF16.F32.PACK_AB R46, R130, R121 ;  /* 0x00000079822e723e */ /* 0x000fe400000010ff */
[----:B------:R-:W-:Y:S02]  /*41d0*/  F2FP.BF16.F32.PACK_AB R45, R120, R109 ;  /* 0x0000006d782d723e */ /* 0x000fe400000010ff */
[----:B------:R-:W-:Y:S02]  /*41e0*/  F2FP.BF16.F32.PACK_AB R44, R112, R103 ;  /* 0x00000067702c723e */ /* 0x000fe400000010ff */
[----:B------:R-:W-:Y:S02]  /*41f0*/  F2FP.BF16.F32.PACK_AB R47, R140, R131 ;  /* 0x000000838c2f723e */ /* 0x000fe400000010ff */
[C---:B------:R-:W-:Y:S02]  /*4200*/  LEA.HI.X R151, R143.reuse, UR15, RZ, 0x3, P0 ;  /* 0x0000000f8f977c11 */ /* 0x040fe400080f1cff */
[----:B------:R-:W-:Y:S01]  /*4210*/  LOP3.LUT R152, R148, R149, RZ, 0xfc, !PT ;  /* 0x0000009594987212 */ /* 0x000fe200078efcff */
[----:B------:R0:W-:Y:S01]  /*4220*/  STG.E.128 desc[UR4][R154.64], R44 ;  /* 0x0000002c9a007986 */ /* 0x0001e2000c101d04 */
[----:B------:R-:W-:-:S03]  /*4230*/  VIADD R148, R143, 0x20 ;  /* 0x000000208f947836 */ /* 0x000fc60000000000 */
[----:B------:R0:W-:Y:S04]  /*4240*/  STG.E.64 desc[UR4][R150.64], R152 ;  /* 0x0000009896007986 */ /* 0x0001e8000c101b04 */
.L_x_976:
[----:B------:R-:W-:Y:S05]  /*4250*/  BSYNC B1 ;  /* 0x0000000000017941 */ /* 0x000fea0003800000 */
.L_x_975:
[----:B------:R-:W-:Y:S01]  /*4260*/  ISETP.NE.AND P0, PT, R31, RZ, PT ;  /* 0x000000ff1f00720c */ /* 0x000fe20003f05270 */
        /* <DEDUP_REMOVED lines=22> */
.L_x_1036:
[----:B------:R-:W-:-:S07]  /*43d0*/  MOV R104, R110 ;  /* 0x0000006e00687202 */ /* 0x000fce0000000f00 */
.L_x_1037:
[----:B------:R-:W-:Y:S05]  /*43e0*/  BSYNC B2 ;  /* 0x0000000000027941 */ /* 0x000fea0003800000 */
.L_x_1035:
        /* <DEDUP_REMOVED lines=16> */
.L_x_1041:
[----:B------:R-:W-:Y:S05]  /*44f0*/  BSYNC B3 ;  /* 0x0000000000037941 */ /* 0x000fea0003800000 */
.L_x_1040:
        /* <DEDUP_REMOVED lines=39> */
[----:B------:R-:W-:Y:S01]  /*4770*/  LOP3.LUT R59, R111, UR33, R150, 0x96, !PT ;  /* 0x000000216f3b7c12 */ /* 0x000fe2000f8e9696 */
[----:B------:R-:W-:Y:S02]  /*4780*/  HFMA2.MMA R111, -RZ, RZ, 0, 0 ;  /* 0x00000000ff6f7435 */ /* 0x000fe400000001ff */
[----:B------:R-:W-:Y:S01]  /*4790*/  IMAD.MOV.U32 R108, RZ, RZ, R122 ;  /* 0x000000ffff6c7224 */ /* 0x000fe200078e007a */
[----:B------:R-:W-:-:S08]  /*47a0*/  LOP3.LUT R57, R123, UR34, R132, 0x96, !PT ;  /* 0x000000227b397c12 */ /* 0x000fd0000f8e9684 */
.L_x_1039:
[----:B------:R-:W-:Y:S05]  /*47b0*/  BSYNC B2 ;  /* 0x0000000000027941 */ /* 0x000fea0003800000 */
.L_x_1038:
[----:B------:R-:W0:Y:S01]  /*47c0*/  LDC R155, c[0x0][0x298] ;  /* 0x0000a600ff9b7b82 */ /* 0x000e220000000800 */
[----:B------:R-:W-:Y:S01]  /*47d0*/  I2FP.F32.U32 R60, R104 ;  /* 0x00000068003c7245 */ /* 0x000fe20000201000 */
[----:B------:R-:W-:Y:S01]  /*47e0*/  IMAD.MOV.U32 R149, RZ, RZ, 0x2f800000 ;  /* 0x2f800000ff957424 */ /* 0x000fe200078e00ff */
[----:B------:R-:W-:Y:S01]  /*47f0*/  BSSY B2, `(.L_x_1042) ;  /* 0x0000018000027945 */ /* 0x000fe20003800000 */
[C---:B-----5:R-:W-:Y:S01]  /*4800*/  IMAD.U32 R104, R44.reuse, 0x10000, RZ ;  /* 0x000100002c687824 */ /* 0x060fe200078e00ff */
[----:B------:R-:W-:Y:S01]  /*4810*/  PRMT R44, R44, 0x7632, R44 ;  /* 0x000076322c2c7816 */ /* 0x000fe2000000002c */
[----:B------:R-:W-:Y:S01]  /*4820*/  FFMA.FTZ R113, R60, R149, 1.1641532182693481445e-10 ;  /* 0x2f0000003c717423 */ /* 0x000fe20000010095 */
[----:B------:R-:W-:Y:S01]  /*4830*/  VIADD R122, R111, 0x1 ;  /* 0x000000016f7a7836 */ /* 0x000fe20000000000 */
[----:B------:R-:W1:Y:S01]  /*4840*/  LDC R154, c[0x0][0x294] ;  /* 0x0000a500ff9a7b82 */ /* 0x000e620000000800 */
[----:B------:R-:W-:-:S04]  /*4850*/  FMUL.FTZ R104, R104, R147 ;  /* 0x0000009368687220 */ /* 0x000fc80000410000 */
[----:B0-----:R-:W-:Y:S01]  /*4860*/  FMUL.FTZ R104, R104, R155 ;  /* 0x0000009b68687220 */ /* 0x001fe20000410000 */
[----:B-1----:R-:W-:Y:S02]  /*4870*/  FSETP.GTU.FTZ.AND P1, PT, R113, R154, PT ;  /* 0x0000009a7100720b */ /* 0x002fe40003f3c000 */
[----:B------:R-:W-:Y:S02]  /*4880*/  @P0 SHF.L.U32 R113, R40, 0x10, RZ ;  /* 0x0000001028710819 */ /* 0x000fe400000006ff */
        /* <DEDUP_REMOVED lines=13> */
.L_x_1043:
[----:B------:R-:W-:-:S07]  /*4960*/  IMAD.MOV.U32 R60, RZ, RZ, R110 ;  /* 0x000000ffff3c7224 */ /* 0x000fce00078e006e */
.L_x_1044:
[----:B------:R-:W-:Y:S05]  /*4970*/  BSYNC B2 ;  /* 0x0000000000027941 */ /* 0x000fea0003800000 */
.L_x_1042:
        /* <DEDUP_REMOVED lines=16> */
.L_x_1048:
[----:B------:R-:W-:Y:S05]  /*4a80*/  BSYNC B3 ;  /* 0x0000000000037941 */ /* 0x000fea0003800000 */
.L_x_1047:
        /* <DEDUP_REMOVED lines=43> */
.L_x_1046:
[----:B------:R-:W-:Y:S05]  /*4d40*/  BSYNC B2 ;  /* 0x0000000000027941 */ /* 0x000fea0003800000 */
.L_x_1045:
        /* <DEDUP_REMOVED lines=23> */
.L_x_1050:
[----:B------:R-:W-:-:S07]  /*4ec0*/  MOV R44, R110 ;  /* 0x0000006e002c7202 */ /* 0x000fce0000000f00 */
.L_x_1051:
[----:B------:R-:W-:Y:S05]  /*4ed0*/  BSYNC B2 ;  /* 0x0000000000027941 */ /* 0x000fea0003800000 */
.L_x_1049:
        /* <DEDUP_REMOVED lines=16> */
.L_x_1055:
[----:B------:R-:W-:Y:S05]  /*4fe0*/  BSYNC B3 ;  /* 0x0000000000037941 */ /* 0x000fea0003800000 */
.L_x_1054:
        /* <DEDUP_REMOVED lines=44> */
.L_x_1053:
[----:B------:R-:W-:Y:S05]  /*52b0*/  BSYNC B2 ;  /* 0x0000000000027941 */ /* 0x000fea0003800000 */
.L_x_1052:
[----:B------:R-:W-:Y:S01]  /*52c0*/  I2FP.F32.U32 R44, R44 ;  /* 0x0000002c002c7245 */ /* 0x000fe20000201000 */
[----:B------:R-:W-:Y:S01]  /*52d0*/  IMAD.U32 R60, R45, 0x10000, RZ ;  /* 0x000100002d3c7824 */ /* 0x000fe200078e00ff */
[C---:B------:R-:W-:Y:S01]  /*52e0*/  ISETP.NE.AND P2, PT, R123.reuse, 0x1, PT ;  /* 0x000000017b00780c */ /* 0x040fe20003f45270 */
[----:B------:R-:W-:Y:S01]  /*52f0*/  BSSY B2, `(.L_x_1056) ;  /* 0x0000014000027945 */ /* 0x000fe20003800000 */
[----:B------:R-:W-:Y:S02]  /*5300*/  VIADD R132, R123, 0x1 ;  /* 0x000000017b847836 */ /* 0x000fe40000000000 */
[----:B------:R-:W-:Y:S01]  /*5310*/  FFMA.FTZ R113, R44, R149, 1.1641532182693481445e-10 ;  /* 0x2f0000002c717423 */ /* 0x000fe20000010095 */
[----:B------:R-:W-:Y:S01]  /*5320*/  FMUL.FTZ R60, R60, R147 ;  /* 0x000000933c3c7220 */ /* 0x000fe20000410000 */
[----:B------:R-:W-:-:S03]  /*5330*/  @P0 SHF.L.U32 R44, R41, 0x10, RZ ;  /* 0x00000010292c0819 */ /* 0x000fc600000006ff */
[----:B------:R-:W-:Y:S01]  /*5340*/  FMUL.FTZ R60, R60, R155 ;  /* 0x0000009b3c3c7220 */ /* 0x000fe20000410000 */
[----:B------:R-:W-:-:S04]  /*5350*/  FSETP.GTU.FTZ.AND P1, PT, R113, R154, PT ;  /* 0x0000009a7100720b */ /* 0x000fc80003f3c000 */
[----:B------:R-:W-:Y:S02]  /*5360*/  FSEL R113, R60, RZ, !P1 ;  /* 0x000000ff3c717208 */ /* 0x000fe40004800000 */
[----:B------:R-:W-:-:S03]  /*5370*/  PRMT R60, R45, 0x7632, R60 ;  /* 0x000076322d3c7816 */ /* 0x000fc6000000003c */
        /* <DEDUP_REMOVED lines=10> */
.L_x_1057:
[----:B------:R-:W-:-:S07]  /*5420*/  IMAD.MOV.U32 R152, RZ, RZ, R110 ;  /* 0x000000ffff987224 */ /* 0x000fce00078e006e */
.L_x_1058:
[----:B------:R-:W-:Y:S05]  /*5430*/  BSYNC B2 ;  /* 0x0000000000027941 */ /* 0x000fea0003800000 */
.L_x_1056:
        /* <DEDUP_REMOVED lines=16> */
.L_x_1062:
[----:B------:R-:W-:Y:S05]  /*5540*/  BSYNC B3 ;  /* 0x0000000000037941 */ /* 0x000fea0003800000 */
.L_x_1061:
        /* <DEDUP_REMOVED lines=44> */
.L_x_1060:
[----:B------:R-:W-:Y:S05]  /*5810*/  BSYNC B2 ;  /* 0x0000000000027941 */ /* 0x000fea0003800000 */
.L_x_1059:
        /* <DEDUP_REMOVED lines=22> */
.L_x_1064:
[----:B------:R-:W-:-:S07]  /*5980*/  IMAD.MOV.U32 R60, RZ, RZ, R110 ;  /* 0x000000ffff3c7224 */ /* 0x000fce00078e006e */
.L_x_1065:
[----:B------:R-:W-:Y:S05]  /*5990*/  BSYNC B2 ;  /* 0x0000000000027941 */ /* 0x000fea0003800000 */
.L_x_1063:
        /* <DEDUP_REMOVED lines=16> */
.L_x_1069:
[----:B------:R-:W-:Y:S05]  /*5aa0*/  BSYNC B3 ;  /* 0x0000000000037941 */ /* 0x000fea0003800000 */
.L_x_1068:
        /* <DEDUP_REMOVED lines=36> */
[----:B------:R-:W-:Y:S01]  /*5cf0*/  IMAD.MOV.U32 R133, RZ, RZ, RZ ;  /* 0x000000ffff857224 */ /* 0x000fe200078e00ff */
[----:B------:R-:W-:Y:S01]  /*5d00*/  LOP3.LUT R44, R153, UR31, R44, 0x96, !PT ;  /* 0x0000001f992c7c12 */ /* 0x000fe2000f8e962c */
[----:B------:R-:W-:-:S04]  /*5d10*/  IMAD.WIDE.U32 R150, R150, -0x326172a9, RZ ;  /* 0xcd9e8d5796967825 */ /* 0x000fc800078e00ff */
[----:B------:R-:W-:Y:S01]  /*5d20*/  IMAD.WIDE.U32 R44, R44, -0x2daee0ad, RZ ;  /* 0xd2511f532c2c7825 */ /* 0x000fe200078e00ff */
[----:B------:R-:W-:Y:S02]  /*5d30*/  LOP3.LUT R59, R151, UR33, R152, 0x96, !PT ;  /* 0x00000021973b7c12 */ /* 0x000fe4000f8e9698 */
[----:B------:R-:W-:Y:S01]  /*5d40*/  MOV R110, R150 ;  /* 0x00000096006e7202 */ /* 0x000fe20000000f00 */
[----:B------:R-:W-:Y:S01]  /*5d50*/  IMAD.MOV.U32 R108, RZ, RZ, R44 ;  /* 0x000000ffff6c7224 */ /* 0x000fe200078e002c */
[----:B------:R-:W-:-:S07]  /*5d60*/  LOP3.LUT R57, R45, UR34, R132, 0x96, !PT ;  /* 0x000000222d397c12 */ /* 0x000fce000f8e9684 */
.L_x_1067:
[----:B------:R-:W-:Y:S05]  /*5d70*/  BSYNC B2 ;  /* 0x0000000000027941 */ /* 0x000fea0003800000 */
.L_x_1066:
        /* <DEDUP_REMOVED lines=22> */
.L_x_1071:
[----:B------:R-:W-:-:S07]  /*5ee0*/  MOV R60, R110 ;  /* 0x0000006e003c7202 */ /* 0x000fce0000000f00 */
.L_x_1072:
[----:B------:R-:W-:Y:S05]  /*5ef0*/  BSYNC B2 ;  /* 0x0000000000027941 */ /* 0x000fea0003800000 */
.L_x_1070:
        /* <DEDUP_REMOVED lines=16> */
.L_x_1076:
[----:B------:R-:W-:Y:S05]  /*6000*/  BSYNC B3 ;  /* 0x0000000000037941 */ /* 0x000fea0003800000 */
.L_x_1075:
        /* <DEDUP_REMOVED lines=44> */
.L_x_1074:
[----:B------:R-:W-:Y:S05]  /*62d0*/  BSYNC B2 ;  /* 0x0000000000027941 */ /* 0x000fea0003800000 */
.L_x_1073:
[----:B------:R-:W-:Y:S01]  /*62e0*/  I2FP.F32.U32 R44, R60 ;  /* 0x0000003c002c7245 */ /* 0x000fe20000201000 */
[----:B------:R-:W-:Y:S01]  /*62f0*/  IMAD.U32 R46, R46, 0x10000, RZ ;  /* 0x000100002e2e7824 */ /* 0x000fe200078e00ff */
[----:B------:R-:W-:Y:S01]  /*6300*/  ISETP.NE.AND P5, PT, R150, 0x1, PT ;  /* 0x000000019600780c */ /* 0x000fe20003fa5270 */
[----:B------:R-:W-:Y:S01]  /*6310*/  BSSY B2, `(.L_x_1077) ;  /* 0x0000014000027945 */ /* 0x000fe20003800000 */
[----:B------:R-:W-:Y:S01]  /*6320*/  @P0 PRMT R60, R42, 0x7632, R60 ;  /* 0x000076322a3c0816 */ /* 0x000fe2000000003c */
[----:B------:R-:W-:Y:S01]  /*6330*/  FFMA.FTZ R45, R44, R149, 1.1641532182693481445e-10 ;  /* 0x2f0000002c2d7423 */ /* 0x000fe20000010095 */
[----:B------:R-:W-:Y:S01]  /*6340*/  FMUL.FTZ R46, R46, R147 ;  /* 0x000000932e2e7220 */ /* 0x000fe20000410000 */
[----:B------:R-:W-:Y:S01]  /*6350*/  VIADD R151, R150, 0x1 ;  /* 0x0000000196977836 */ /* 0x000fe20000000000 */
[----:B------:R-:W-:Y:S02]  /*6360*/  @P0 SHF.L.U32 R133, R60, 0x10, RZ ;  /* 0x000000103c850819 */ /* 0x000fe400000006ff */
        /* <DEDUP_REMOVED lines=13> */
.L_x_1078:
[----:B------:R-:W-:-:S07]  /*6440*/  IMAD.MOV.U32 R46, RZ, RZ, R110 ;  /* 0x000000ffff2e7224 */ /* 0x000fce00078e006e */
.L_x_1079:
[----:B------:R-:W-:Y:S05]  /*6450*/  BSYNC B2 ;  /* 0x0000000000027941 */ /* 0x000fea0003800000 */
.L_x_1077:
        /* <DEDUP_REMOVED lines=16> */
.L_x_1083:
[----:B------:R-:W-:Y:S05]  /*6560*/  BSYNC B3 ;  /* 0x0000000000037941 */ /* 0x000fea0003800000 */
.L_x_1082:
        /* <DEDUP_REMOVED lines=36> */
[----:B------:R-:W-:-:S03]  /*67b0*/  HFMA2.MMA R151, -RZ, RZ, 0, 0 ;  /* 0x00000000ff977435 */ /* 0x000fc600000001ff */
[----:B------:R-:W-:Y:S01]  /*67c0*/  LOP3.LUT R44, R159, UR31, R44, 0x96, !PT ;  /* 0x0000001f9f2c7c12 */ /* 0x000fe2000f8e962c */
[----:B------:R-:W-:-:S04]  /*67d0*/  IMAD.WIDE.U32 R152, R152, -0x326172a9, RZ ;  /* 0xcd9e8d5798987825 */ /* 0x000fc800078e00ff */
[----:B------:R-:W-:Y:S01]  /*67e0*/  IMAD.WIDE.U32 R44, R44, -0x2daee0ad, RZ ;  /* 0xd2511f532c2c7825 */ /* 0x000fe200078e00ff */
[----:B------:R-:W-:-:S03]  /*67f0*/  LOP3.LUT R59, R153, UR33, R158, 0x96, !PT ;  /* 0x00000021993b7c12 */ /* 0x000fc6000f8e969e */
[----:B------:R-:W-:Y:S01]  /*6800*/  IMAD.MOV.U32 R110, RZ, RZ, R152 ;  /* 0x000000ffff6e7224 */ /* 0x000fe200078e0098 */
[----:B------:R-:W-:Y:S01]  /*6810*/  LOP3.LUT R57, R45, UR34, R150, 0x96, !PT ;  /* 0x000000222d397c12 */ /* 0x000fe2000f8e9696 */
[----:B------:R-:W-:-:S07]  /*6820*/  IMAD.MOV.U32 R108, RZ, RZ, R44 ;  /* 0x000000ffff6c7224 */ /* 0x000fce00078e002c */
.L_x_1081:
[----:B------:R-:W-:Y:S05]  /*6830*/  BSYNC B2 ;  /* 0x0000000000027941 */ /* 0x000fea0003800000 */
.L_x_1080:
        /* <DEDUP_REMOVED lines=20> */
[----:B------:R-:W-:Y:S01]  /*6980*/  MOV R158, R108 ;  /* 0x0000006c009e7202 */ /* 0x000fe20000000f00 */
[----:B------:R-:W-:Y:S06]  /*6990*/  BRA `(.L_x_1086) ;  /* 0x0000000000047947 */ /* 0x000fec0003800000 */
.L_x_1085:
[----:B------:R-:W-:-:S07]  /*69a0*/  IMAD.MOV.U32 R158, RZ, RZ, R110 ;  /* 0x000000ffff9e7224 */ /* 0x000fce00078e006e */
.L_x_1086:
[----:B------:R-:W-:Y:S05]  /*69b0*/  BSYNC B2 ;  /* 0x0000000000027941 */ /* 0x000fea0003800000 */
.L_x_1084:
        /* <DEDUP_REMOVED lines=8> */
[----:B------:R-:W-:Y:S01]  /*6a40*/  VIADD R27, R27, 0x1 ;  /* 0x000000011b1b7836 */ /* 0x000fe20000000000 */
[----:B------:R-:W-:-:S04]  /*6a50*/  P2R R44, PR, RZ, 0x1 ;  /* 0x00000001ff2c7803 */ /* 0x000fc80000000000 */
[----:B------:R-:W-:-:S13]  /*6a60*/  ISETP.NE.AND P6, PT, R27, RZ, PT ;  /* 0x000000ff1b00720c */ /* 0x000fda0003fc5270 */
[----:B------:R-:W-:Y:S01]  /*6a70*/  @!P6 IADD3 R29, R29, 0x1, RZ ;  /* 0x000000011d1de810 */ /* 0x000fe20007ffe0ff */
[----:B------:R-:W-:Y:S02]  /*6a80*/  @!P6 VIADD R46, R78, 0x1 ;  /* 0x000000014e2ee836 */ /* 0x000fe40000000000 */
[----:B------:R-:W-:Y:S01]  /*6a90*/  @!P6 IMAD.MOV.U32 R27, RZ, RZ, RZ ;  /* 0x000000ffff1be224 */ /* 0x000fe200078e00ff */
[----:B------:R-:W-:-:S13]  /*6aa0*/  ISETP.NE.AND P0, PT, R29, RZ, !P6 ;  /* 0x000000ff1d00720c */ /* 0x000fda0007705270 */
[----:B------:R-:W-:Y:S02]  /*6ab0*/  @P0 IADD3 R46, R78, RZ, RZ ;  /* 0x000000ff4e2e0210 */ /* 0x000fe40007ffe0ff */
[----:B------:R-:W-:Y:S02]  /*6ac0*/  ISETP.NE.AND P0, PT, R44, RZ, PT ;  /* 0x000000ff2c00720c */ /* 0x000fe40003f05270 */
[----:B------:R-:W-:-:S11]  /*6ad0*/  @!P6 MOV R78, R46 ;  /* 0x0000002e004ee202 */ /* 0x000fd60000000f00 */
.L_x_1090:
[----:B------:R-:W-:Y:S05]  /*6ae0*/  BSYNC B3 ;  /* 0x0000000000037941 */ /* 0x000fea0003800000 */
.L_x_1089:
        /* <DEDUP_REMOVED lines=44> */
.L_x_1088:
[----:B------:R-:W-:Y:S05]  /*6db0*/  BSYNC B2 ;  /* 0x0000000000027941 */ /* 0x000fea0003800000 */
.L_x_1087:
[----:B------:R-:W-:Y:S02]  /*6dc0*/  ISETP.NE.AND P6, PT, R142, RZ, PT ;  /* 0x000000ff8e00720c */ /* 0x000fe40003fc5270 */
[----:B------:R-:W-:Y:S02]  /*6dd0*/  I2FP.F32.U32 R46, R158 ;  /* 0x0000009e002e7245 */ /* 0x000fe40000201000 */
[----:B------:R-:W-:Y:S02]  /*6de0*/  SHF.L.U32 R142, R157, 0x10, RZ ;  /* 0x000000109d8e7819 */ /* 0x000fe400000006ff */
[----:B------:R-:W-:Y:S01]  /*6df0*/  SEL R44, RZ, 0x1, P1 ;  /* 0x00000001ff2c7807 */ /* 0x000fe20000800000 */
[----:B------:R-:W-:Y:S01]  /*6e00*/  FFMA.FTZ R149, R46, R149, 1.1641532182693481445e-10 ;  /* 0x2f0000002e957423 */ /* 0x000fe20000010095 */
[----:B------:R-:W-:Y:S01]  /*6e10*/  SEL R153, RZ, 0x10000, P5 ;  /* 0x00010000ff997807 */ /* 0x000fe20002800000 */
[----:B------:R-:W-:Y:S01]  /*6e20*/  FMUL.FTZ R142, R142, R147 ;  /* 0x000000938e8e7220 */ /* 0x000fe20000410000 */
[----:B------:R-:W-:-:S02]  /*6e30*/  ISETP.NE.AND P5, PT, R156, RZ, PT ;  /* 0x000000ff9c00720c */ /* 0x000fc40003fa5270 */
[----:B------:R-:W-:Y:S01]  /*6e40*/  FSETP.GTU.FTZ.AND P1, PT, R149, R154, PT ;  /* 0x0000009a9500720b */ /* 0x000fe20003f3c000 */
[----:B------:R-:W-:Y:S01]  /*6e50*/  FMUL.FTZ R142, R142, R155 ;  /* 0x0000009b8e8e7220 */ /* 0x000fe20000410000 */
[----:B------:R-:W-:Y:S02]  /*6e60*/  @P0 PRMT R45, R43, 0x7632, R45 ;  /* 0x000076322b2d0816 */ /* 0x000fe4000000002d */
[----:B------:R-:W-:Y:S02]  /*6e70*/  SEL R150, RZ, 0x100, P4 ;  /* 0x00000100ff967807 */ /* 0x000fe40002000000 */
[----:B------:R-:W-:Y:S01]  /*6e80*/  SEL R47, RZ, 0x1, P2 ;  /* 0x00000001ff2f7807 */ /* 0x000fe20001000000 */
[----:B------:R-:W-:Y:S01]  /*6e90*/  @P0 IMAD.U32 R149, R45, 0x10000, RZ ;  /* 0x000100002d950824 */ /* 0x000fe200078e00ff */
[----:B------:R-:W-:Y:S01]  /*6ea0*/  SEL R46, RZ, 0x1000000, P1 ;  /* 0x01000000ff2e7807 */ /* 0x000fe20000800000 */
[----:B------:R-:W-:Y:S01]  /*6eb0*/  IMAD.WIDE.U32 R44, R44, 0x10000, RZ ;  /* 0x000100002c2c7825 */ /* 0x000fe200078e00ff */
[----:B------:R-:W-:-:S02]  /*6ec0*/  SEL R152, RZ, 0x1, P5 ;  /* 0x00000001ff987807 */ /* 0x000fc40002800000 */
[----:B------:R-:W-:Y:S02]  /*6ed0*/  FSEL R142, R142, RZ, !P1 ;  /* 0x000000ff8e8e7208 */ /* 0x000fe40004800000 */
[----:B------:R-:W-:Y:S01]  /*6ee0*/  LOP3.LUT R150, R150, R46, R153, 0xfe, !PT ;  /* 0x0000002e96967212 */ /* 0x000fe200078efe99 */
[----:B------:R-:W-:Y:S01]  /*6ef0*/  IMAD.WIDE.U32 R46, R47, 0x1000000, RZ ;  /* 0x010000002f2e7825 */ /* 0x000fe200078e00ff */
[----:B------:R-:W-:-:S03]  /*6f00*/  SEL R151, RZ, 0x1, P3 ;  /* 0x00000001ff977807 */ /* 0x000fc60001800000 */
[----:B------:R-:W-:Y:S01]  /*6f10*/  @P0 FADD.FTZ R142, R149, R142 ;  /* 0x0000008e958e0221 */ /* 0x000fe20000010000 */
[----:B------:R-:W-:Y:S01]  /*6f20*/  LEA R154, P0, R148, UR12, 0x4 ;  /* 0x0000000c949a7c11 */ /* 0x000fe2000f8020ff */
[----:B------:R-:W-:Y:S01]  /*6f30*/  IMAD.WIDE.U32 R152, R152, 0x100, RZ ;  /* 0x0000010098987825 */ /* 0x000fe200078e00ff */
[----:B------:R-:W-:Y:S02]  /*6f40*/  LOP3.LUT R151, R47, R150, R151, 0xfe, !PT ;  /* 0x000000962f977212 */ /* 0x000fe400078efe97 */
[----:B------:R-:W-:Y:S02]  /*6f50*/  LEA.HI.X R155, R148, UR13, RZ, 0x4, P0 ;  /* 0x0000000d949b7c11 */ /* 0x000fe400080f24ff */
[----:B------:R-:W-:Y:S02]  /*6f60*/  LOP3.LUT R149, R152, R46, R44, 0xfe, !PT ;  /* 0x0000002e98957212 */ /* 0x000fe400078efe2c */
[----:B------:R-:W-:Y:S02]  /*6f70*/  SEL R152, RZ, 0x1, P6 ;  /* 0x00000001ff987807 */ /* 0x000fe40003000000 */
[----:B------:R-:W-:-:S02]  /*6f80*/  LEA R150, P0, R148, UR14, 0x3 ;  /* 0x0000000e94967c11 */ /* 0x000fc4000f8018ff */
[----:B------:R-:W-:Y:S02]  /*6f90*/  LOP3.LUT R153, R153, R151, R45, 0xfe, !PT ;  /* 0x0000009799997212 */ /* 0x000fe400078efe2d */
[----:B------:R-:W-:Y:S02]  /*6fa0*/  F2FP.BF16.F32.PACK_AB R46, R132, R123 ;  /* 0x0000007b842e723e */ /* 0x000fe400000010ff */
[----:B------:R-:W-:Y:S02]  /*6fb0*/  F2FP.BF16.F32.PACK_AB R45, R122, R113 ;  /* 0x000000717a2d723e */ /* 0x000fe400000010ff */
[----:B------:R-:W-:Y:S02]  /*6fc0*/  F2FP.BF16.F32.PACK_AB R44, R111, R104 ;  /* 0x000000686f2c723e */ /* 0x000fe400000010ff */
[----:B------:R-:W-:Y:S02]  /*6fd0*/  F2FP.BF16.F32.PACK_AB R47, R142, R133 ;  /* 0x000000858e2f723e */ /* 0x000fe400000010ff */
[----:B------:R-:W-:-:S02]  /*6fe0*/  LEA.HI.X R151, R148, UR15, RZ, 0x3, P0 ;  /* 0x0000000f94977c11 */ /* 0x000fc400080f1cff */
[----:B------:R-:W-:Y:S01]  /*6ff0*/  LOP3.LUT R152, R149, R152, RZ, 0xfc, !PT ;  /* 0x0000009895987212 */ /* 0x000fe200078efcff */
[----:B------:R1:W-:Y:S01]  /*7000*/  STG.E.128 desc[UR4][R154.64], R44 ;  /* 0x0000002c9a007986 */ /* 0x0003e2000c101d04 */
[----:B------:R-:W-:-:S03]  /*7010*/  IADD3 R148, R148, 0x20, RZ ;  /* 0x0000002094947810 */ /* 0x000fc60007ffe0ff */
[----:B------:R1:W-:Y:S04]  /*7020*/  STG.E.64 desc[UR4][R150.64], R152 ;  /* 0x0000009896007986 */ /* 0x0003e8000c101b04 */
.L_x_1034:
[----:B------:R-:W-:Y:S05]  /*7030*/  BSYNC B1 ;  /* 0x0000000000017941 */ /* 0x000fea0003800000 */
.L_x_1033:
[----:B------:R-:W-:Y:S01]  /*7040*/  ISETP.NE.AND P0, PT, R32, RZ, PT ;  /* 0x000000ff2000720c */ /* 0x000fe20003f05270 */
        /* <DEDUP_REMOVED lines=22> */
.L_x_1094:
[----:B------:R-:W-:-:S07]  /*71b0*/  IMAD.MOV.U32 R105, RZ, RZ, R110 ;  /* 0x000000ffff697224 */ /* 0x000fce00078e006e */
.L_x_1095:
[----:B------:R-:W-:Y:S05]  /*71c0*/  BSYNC B2 ;  /* 0x0000000000027941 */ /* 0x000fea0003800000 */
.L_x_1093:
        /* <DEDUP_REMOVED lines=10> */
[----:B------:R-:W-:Y:S01]  /*7270*/  @!P1 IADD3 R29, R29, 0x1, RZ ;  /* 0x000000011d1d9810 */ /* 0x000fe20007ffe0ff */
[----:B------:R-:W-:Y:S01]  /*7280*/  @!P1 VIADD R59, R78, 0x1 ;  /* 0x000000014e3b9836 */ /* 0x000fe20000000000 */
[----:B------:R-:W-:Y:S02]  /*7290*/  @!P1 MOV R27, RZ ;  /* 0x000000ff001b9202 */ /* 0x000fe40000000f00 */
[----:B------:R-:W-:-:S13]  /*72a0*/  ISETP.NE.AND P2, PT, R29, RZ, !P1 ;  /* 0x000000ff1d00720c */ /* 0x000fda0004f45270 */
[----:B------:R-:W-:-:S05]  /*72b0*/  @P2 IADD3 R59, R78, RZ, RZ ;  /* 0x000000ff4e3b2210 */ /* 0x000fca0007ffe0ff */
[----:B------:R-:W-:-:S07]  /*72c0*/  @!P1 IMAD.MOV.U32 R78, RZ, RZ, R59 ;  /* 0x000000ffff4e9224 */ /* 0x000fce00078e003b */
.L_x_1099:
[----:B------:R-:W-:Y:S05]  /*72d0*/  BSYNC B3 ;  /* 0x0000000000037941 */ /* 0x000fea0003800000 */
.L_x_1098:
        /* <DEDUP_REMOVED lines=44> */
.L_x_1097:
[----:B------:R-:W-:Y:S05]  /*75a0*/  BSYNC B2 ;  /* 0x0000000000027941 */ /* 0x000fea0003800000 */
.L_x_1096:
[----:B------:R-:W0:Y:S01]  /*75b0*/  LDC R155, c[0x0][0x298] ;  /* 0x0000a600ff9b7b82 */ /* 0x000e220000000800 */
[----:B------:R-:W-:Y:S01]  /*75c0*/  HFMA2.MMA R149, -RZ, RZ, 0.1171875, 0 ;  /* 0x2f800000ff957435 */ /* 0x000fe200000001ff */
[----:B------:R-:W-:Y:S01]  /*75d0*/  I2FP.F32.U32 R60, R105 ;  /* 0x00000069003c7245 */ /* 0x000fe20000201000 */
[C---:B-----5:R-:W-:Y:S01]  /*75e0*/  IMAD.U32 R114, R44.reuse, 0x10000, RZ ;  /* 0x000100002c727824 */ /* 0x060fe200078e00ff */
[----:B------:R-:W-:Y:S01]  /*75f0*/  BSSY B2, `(.L_x_1100) ;  /* 0x0000017000027945 */ /* 0x000fe20003800000 */
[----:B------:R-:W-:Y:S01]  /*7600*/  PRMT R44, R44, 0x7632, R44 ;  /* 0x000076322c2c7816 */ /* 0x000fe2000000002c */
[----:B------:R-:W-:Y:S02]  /*7610*/  VIADD R134, R124, 0x1 ;  /* 0x000000017c867836 */ /* 0x000fe40000000000 */
[----:B------:R-:W-:Y:S01]  /*7620*/  FMUL.FTZ R114, R114, R147 ;  /* 0x0000009372727220 */ /* 0x000fe20000410000 */
[----:B------:R-:W1:Y:S02]  /*7630*/  LDC R154, c[0x0][0x294] ;  /* 0x0000a500ff9a7b82 */ /* 0x000e640000000800 */
[----:B------:R-:W-:Y:S01]  /*7640*/  FFMA.FTZ R105, R60, R149, 1.1641532182693481445e-10 ;  /* 0x2f0000003c697423 */ /* 0x000fe20000010095 */
[----:B------:R-:W-:Y:S01]  /*7650*/  @P0 SHF.L.U32 R60, R40, 0x10, RZ ;  /* 0x00000010283c0819 */ /* 0x000fe200000006ff */
[----:B0-----:R-:W-:-:S03]  /*7660*/  FMUL.FTZ R114, R114, R155 ;  /* 0x0000009b72727220 */ /* 0x001fc60000410000 */
[----:B-1----:R-:W-:-:S04]  /*7670*/  FSETP.GTU.FTZ.AND P1, PT, R105, R154, PT ;  /* 0x0000009a6900720b */ /* 0x002fc80003f3c000 */
        /* <DEDUP_REMOVED lines=13> */
.L_x_1101:
[----:B------:R-:W-:-:S07]  /*7750*/  IMAD.MOV.U32 R60, RZ, RZ, R110 ;  /* 0x000000ffff3c7224 */ /* 0x000fce00078e006e */
.L_x_1102:
[----:B------:R-:W-:Y:S05]  /*7760*/  BSYNC B2 ;  /* 0x0000000000027941 */ /* 0x000fea0003800000 */
.L_x_1100:
        /* <DEDUP_REMOVED lines=11> */
[----:B------:R-:W-:Y:S02]  /*7820*/  @!P1 VIADD R59, R78, 0x1 ;  /* 0x000000014e3b9836 */ /* 0x000fe40000000000 */
[----:B------:R-:W-:Y:S01]  /*7830*/  @!P1 IMAD.MOV.U32 R27, RZ, RZ, RZ ;  /* 0x000000ffff1b9224 */ /* 0x000fe200078e00ff */
[----:B------:R-:W-:-:S13]  /*7840*/  ISETP.NE.AND P2, PT, R29, RZ, !P1 ;  /* 0x000000ff1d00720c */ /* 0x000fda0004f45270 */
[----:B------:R-:W-:-:S04]  /*7850*/  @P2 IADD3 R59, R78, RZ, RZ ;  /* 0x000000ff4e3b2210 */ /* 0x000fc80007ffe0ff */
[----:B------:R-:W-:-:S07]  /*7860*/  @!P1 MOV R78, R59 ;  /* 0x0000003b004e9202 */ /* 0x000fce0000000f00 */
.L_x_1106:
[----:B------:R-:W-:Y:S05]  /*7870*/  BSYNC B3 ;  /* 0x0000000000037941 */ /* 0x000fea0003800000 */
.L_x_1105:
        /* <DEDUP_REMOVED lines=44> */
.L_x_1104:
[----:B------:R-:W-:Y:S05]  /*7b40*/  BSYNC B2 ;  /* 0x0000000000027941 */ /* 0x000fea0003800000 */
.L_x_1103:
[----:B------:R-:W-:Y:S01]  /*7b50*/  I2FP.F32.U32 R60, R60 ;  /* 0x0000003c003c7245 */ /* 0x000fe20000201000 */
[----:B------:R-:W-:Y:S01]  /*7b60*/  BSSY B2, `(.L_x_1107) ;  /* 0x0000017000027945 */ /* 0x000fe20003800000 */
[----:B------:R-:W-:Y:S02]  /*7b70*/  SHF.L.U32 R44, R44, 0x10, RZ ;  /* 0x000000102c2c7819 */ /* 0x000fe400000006ff */
[----:B------:R-:W-:Y:S01]  /*7b80*/  @P0 PRMT R114, R40, 0x7632, R114 ;  /* 0x0000763228720816 */ /* 0x000fe20000000072 */
[----:B------:R-:W-:Y:S01]  /*7b90*/  FFMA.FTZ R115, R60, R149, 1.1641532182693481445e-10 ;  /* 0x2f0000003c737423 */ /* 0x000fe20000010095 */
[----:B------:R-:W-:Y:S01]  /*7ba0*/  IADD3 R124, R134, 0x1, RZ ;  /* 0x00000001867c7810 */ /* 0x000fe20007ffe0ff */
        /* <DEDUP_REMOVED lines=17> */
.L_x_1108:
[----:B------:R-:W-:-:S07]  /*7cc0*/  MOV R44, R110 ;  /* 0x0000006e002c7202 */ /* 0x000fce0000000f00 */
.L_x_1109:
[----:B------:R-:W-:Y:S05]  /*7cd0*/  BSYNC B2 ;  /* 0x0000000000027941 */ /* 0x000fea0003800000 */
.L_x_1107:
        /* <DEDUP_REMOVED lines=10> */
[----:B------:R-:W-:Y:S01]  /*7d80*/  @!P1 VIADD R29, R29, 0x1 ;  /* 0x000000011d1d9836 */ /* 0x000fe20000000000 */
[----:B------:R-:W-:Y:S02]  /*7d90*/  @!P1 IADD3 R59, R78, 0x1, RZ ;  /* 0x000000014e3b9810 */ /* 0x000fe40007ffe0ff */
[----:B------:R-:W-:Y:S02]  /*7da0*/  @!P1 MOV R27, RZ ;  /* 0x000000ff001b9202 */ /* 0x000fe40000000f00 */
[----:B------:R-:W-:-:S13]  /*7db0*/  ISETP.NE.AND P2, PT, R29, RZ, !P1 ;  /* 0x000000ff1d00720c */ /* 0x000fda0004f45270 */
[----:B------:R-:W-:-:S04]  /*7dc0*/  @P2 IMAD.MOV R59, RZ, RZ, R78 ;  /* 0x000000ffff3b2224 */ /* 0x000fc800078e024e */
[----:B------:R-:W-:-:S07]  /*7dd0*/  @!P1 IMAD.MOV.U32 R78, RZ, RZ, R59 ;  /* 0x000000ffff4e9224 */ /* 0x000fce00078e003b */
.L_x_1113:
[----:B------:R-:W-:Y:S05]  /*7de0*/  BSYNC B3 ;  /* 0x0000000000037941 */ /* 0x000fea0003800000 */
.L_x_1112:
        /* <DEDUP_REMOVED lines=42> */
[----:B------:R-:W-:Y:S01]  /*8090*/  HFMA2.MMA R124, -RZ, RZ, 0, 0 ;  /* 0x00000000ff7c7435 */ /* 0x000fe200000001ff */
[----:B------:R-:W-:-:S10]  /*80a0*/  LOP3.LUT R57, R125, UR34, R134, 0x96, !PT ;  /* 0x000000227d397c12 */ /* 0x000fd4000f8e9686 */
.L_x_1111:
[----:B------:R-:W-:Y:S05]  /*80b0*/  BSYNC B2 ;  /* 0x0000000000027941 */ /* 0x000fea0003800000 */
.L_x_1110:
        /* <DEDUP_REMOVED lines=22> */
.L_x_1115:
[----:B------:R-:W-:-:S07]  /*8220*/  IMAD.MOV.U32 R152, RZ, RZ, R110 ;  /* 0x000000ffff987224 */ /* 0x000fce00078e006e */
.L_x_1116:
[----:B------:R-:W-:Y:S05]  /*8230*/  BSYNC B2 ;  /* 0x0000000000027941 */ /* 0x000fea0003800000 */
.L_x_1114:
        /* <DEDUP_REMOVED lines=16> */
.L_x_1120:
[----:B------:R-:W-:Y:S05]  /*8340*/  BSYNC B3 ;  /* 0x0000000000037941 */ /* 0x000fea0003800000 */
.L_x_1119:
        /* <DEDUP_REMOVED lines=44> */
.L_x_1118:
[----:B------:R-:W-:Y:S05]  /*8610*/  BSYNC B2 ;  /* 0x0000000000027941 */ /* 0x000fea0003800000 */
.L_x_1117:
[----:B------:R-:W-:Y:S01]  /*8620*/  I2FP.F32.U32 R44, R152 ;  /* 0x00000098002c7245 */ /* 0x000fe20000201000 */
[----:B------:R-:W-:Y:S01]  /*8630*/  BSSY B2, `(.L_x_1121) ;  /* 0x0000016000027945 */ /* 0x000fe20003800000 */
[----:B------:R-:W-:Y:S02]  /*8640*/  SHF.L.U32 R60, R60, 0x10, RZ ;  /* 0x000000103c3c7819 */ /* 0x000fe400000006ff */
[----:B------:R-:W-:Y:S01]  /*8650*/  ISETP.NE.AND P3, PT, R134, 0x1, PT ;  /* 0x000000018600780c */ /* 0x000fe20003f65270 */
[----:B------:R-:W-:Y:S01]  /*8660*/  FFMA.FTZ R45, R44, R149, 1.1641532182693481445e-10 ;  /* 0x2f0000002c2d7423 */ /* 0x000fe20000010095 */
[----:B------:R-:W-:Y:S01]  /*8670*/  @P0 PRMT R124, R41, 0x7632, R124 ;  /* 0x00007632297c0816 */ /* 0x000fe2000000007c */
[----:B------:R-:W-:Y:S01]  /*8680*/  FMUL.FTZ R60, R60, R147 ;  /* 0x000000933c3c7220 */ /* 0x000fe20000410000 */
[----:B------:R-:W-:Y:S02]  /*8690*/  IADD3 R135, R134, 0x1, RZ ;  /* 0x0000000186877810 */ /* 0x000fe40007ffe0ff */
[----:B------:R-:W-:Y:S01]  /*86a0*/  FSETP.GTU.FTZ.AND P2, PT, R45, R154, PT ;  /* 0x0000009a2d00720b */ /* 0x000fe20003f5c000 */
[----:B------:R-:W-:Y:S01]  /*86b0*/  FMUL.FTZ R60, R60, R155 ;  /* 0x0000009b3c3c7220 */ /* 0x000fe20000410000 */
[----:B------:R-:W-:-:S04]  /*86c0*/  @P0 IMAD.U32 R125, R124, 0x10000, RZ ;  /* 0x000100007c7d0824 */ /* 0x000fc800078e00ff */
        /* <DEDUP_REMOVED lines=11> */
.L_x_1122:
[----:B------:R-:W-:-:S07]  /*8780*/  MOV R60, R110 ;  /* 0x0000006e003c7202 */ /* 0x000fce0000000f00 */
.L_x_1123:
[----:B------:R-:W-:Y:S05]  /*8790*/  BSYNC B2 ;  /* 0x0000000000027941 */ /* 0x000fea0003800000 */
.L_x_1121:
        /* <DEDUP_REMOVED lines=16> */
.L_x_1127:
[----:B------:R-:W-:Y:S05]  /*88a0*/  BSYNC B3 ;  /* 0x0000000000037941 */ /* 0x000fea0003800000 */
.L_x_1126:
        /* <DEDUP_REMOVED lines=40> */
[----:B------:R-:W-:Y:S02]  /*8b30*/  LOP3.LUT R59, R151, UR33, R152, 0x96, !PT ;  /* 0x00000021973b7c12 */ /* 0x000fe4000f8e9698 */
[----:B------:R-:W-:Y:S01]  /*8b40*/  MOV R110, R150 ;  /* 0x00000096006e7202 */ /* 0x000fe20000000f00 */
[----:B------:R-:W-:Y:S01]  /*8b50*/  IMAD.MOV.U32 R108, RZ, RZ, R44 ;  /* 0x000000ffff6c7224 */ /* 0x000fe200078e002c */
[----:B------:R-:W-:-:S07]  /*8b60*/  LOP3.LUT R57, R45, UR34, R134, 0x96, !PT ;  /* 0x000000222d397c12 */ /* 0x000fce000f8e9686 */
.L_x_1125:
[----:B------:R-:W-:Y:S05]  /*8b70*/  BSYNC B2 ;  /* 0x0000000000027941 */ /* 0x000fea0003800000 */
.L_x_1124:
[----:B------:R-:W-:Y:S01]  /*8b80*/  I2FP.F32.U32 R44, R60 ;  /* 0x0000003c002c7245 */ /* 0x000fe20000201000 */
[C---:B------:R-:W-:Y:S01]  /*8b90*/  IMAD.U32 R60, R46.reuse, 0x10000, RZ ;  /* 0x000100002e3c7824 */ /* 0x040fe200078e00ff */
[C---:B------:R-:W-:Y:S01]  /*8ba0*/  ISETP.NE.AND P4, PT, R135.reuse, 0x1, PT ;  /* 0x000000018700780c */ /* 0x040fe20003f85270 */
        /* <DEDUP_REMOVED lines=19> */
.L_x_1129:
[----:B------:R-:W-:-:S07]  /*8ce0*/  IMAD.MOV.U32 R60, RZ, RZ, R110 ;  /* 0x000000ffff3c7224 */ /* 0x000fce00078e006e */
.L_x_1130:
[----:B------:R-:W-:Y:S05]  /*8cf0*/  BSYNC B2 ;  /* 0x0000000000027941 */ /* 0x000fea0003800000 */
.L_x_1128:
        /* <DEDUP_REMOVED lines=16> */
.L_x_1134:
[----:B------:R-:W-:Y:S05]  /*8e00*/  BSYNC B3 ;  /* 0x0000000000037941 */ /* 0x000fea0003800000 */
.L_x_1133:
        /* <DEDUP_REMOVED lines=44> */
.L_x_1132:
[----:B------:R-:W-:Y:S05]  /*90d0*/  BSYNC B2 ;  /* 0x0000000000027941 */ /* 0x000fea0003800000 */
.L_x_1131:
        /* <DEDUP_REMOVED lines=22> */
.L_x_1136:
[----:B------:R-:W-:-:S07]  /*9240*/  MOV R46, R110 ;  /* 0x0000006e002e7202 */ /* 0x000fce0000000f00 */
.L_x_1137:
[----:B------:R-:W-:Y:S05]  /*9250*/  BSYNC B2 ;  /* 0x0000000000027941 */ /* 0x000fea0003800000 */
.L_x_1135:
        /* <DEDUP_REMOVED lines=16> */
.L_x_1141:
[----:B------:R-:W-:Y:S05]  /*9360*/  BSYNC B3 ;  /* 0x0000000000037941 */ /* 0x000fea0003800000 */
.L_x_1140:
        /* <DEDUP_REMOVED lines=44> */
.L_x_1139:
[----:B------:R-:W-:Y:S05]  /*9630*/  BSYNC B2 ;  /* 0x0000000000027941 */ /* 0x000fea0003800000 */
.L_x_1138:
        /* <DEDUP_REMOVED lines=22> */
.L_x_1143:
[----:B------:R-:W-:-:S07]  /*97a0*/  IMAD.MOV.U32 R158, RZ, RZ, R110 ;  /* 0x000000ffff9e7224 */ /* 0x000fce00078e006e */
.L_x_1144:
[----:B------:R-:W-:Y:S05]  /*97b0*/  BSYNC B2 ;  /* 0x0000000000027941 */ /* 0x000fea0003800000 */
.L_x_1142:
        /* <DEDUP_REMOVED lines=18> */
.L_x_1148:
[----:B------:R-:W-:Y:S05]  /*98e0*/  BSYNC B3 ;  /* 0x0000000000037941 */ /* 0x000fea0003800000 */
.L_x_1147:
        /* <DEDUP_REMOVED lines=44> */
.L_x_1146:
[----:B------:R-:W-:Y:S05]  /*9bb0*/  BSYNC B2 ;  /* 0x0000000000027941 */ /* 0x000fea0003800000 */
.L_x_1145:
        /* <DEDUP_REMOVED lines=39> */
.L_x_1092:
[----:B------:R-:W-:Y:S05]  /*9e30*/  BSYNC B1 ;  /* 0x0000000000017941 */ /* 0x000fea0003800000 */
.L_x_1091:
[----:B------:R-:W-:Y:S01]  /*9e40*/  ISETP.NE.AND P0, PT, R33, RZ, PT ;  /* 0x000000ff2100720c */ /* 0x000fe20003f05270 */
        /* <DEDUP_REMOVED lines=22> */
.L_x_1152:
[----:B------:R-:W-:-:S07]  /*9fb0*/  IMAD.MOV.U32 R106, RZ, RZ, R110 ;  /* 0x000000ffff6a7224 */ /* 0x000fce00078e006e */
.L_x_1153:
[----:B------:R-:W-:Y:S05]  /*9fc0*/  BSYNC B2 ;  /* 0x0000000000027941 */ /* 0x000fea0003800000 */
.L_x_1151:
        /* <DEDUP_REMOVED lines=16> */
.L_x_1157:
[----:B------:R-:W-:Y:S05]  /*a0d0*/  BSYNC B3 ;  /* 0x0000000000037941 */ /* 0x000fea0003800000 */
.L_x_1156:
        /* <DEDUP_REMOVED lines=44> */
.L_x_1155:
[----:B------:R-:W-:Y:S05]  /*a3a0*/  BSYNC B2 ;  /* 0x0000000000027941 */ /* 0x000fea0003800000 */
.L_x_1154:
        /* <DEDUP_REMOVED lines=10> */
[----:B0-----:R-:W-:-:S04]  /*a450*/  FMUL.FTZ R106, R106, R155 ;  /* 0x0000009b6a6a7220 */ /* 0x001fc80000410000 */
[----:B-1----:R-:W-:Y:S02]  /*a460*/  FSETP.GTU.FTZ.AND P1, PT, R117, R154, PT ;  /* 0x0000009a7500720b */ /* 0x002fe40003f3c000 */
[----:B------:R-:W-:Y:S02]  /*a470*/  @P0 SHF.L.U32 R117, R40, 0x10, RZ ;  /* 0x0000001028750819 */ /* 0x000fe400000006ff */
        /* <DEDUP_REMOVED lines=13> */
.L_x_1159:
[----:B------:R-:W-:-:S07]  /*a550*/  IMAD.MOV.U32 R60, RZ, RZ, R110 ;  /* 0x000000ffff3c7224 */ /* 0x000fce00078e006e */
.L_x_1160:
[----:B------:R-:W-:Y:S05]  /*a560*/  BSYNC B2 ;  /* 0x0000000000027941 */ /* 0x000fea0003800000 */
.L_x_1158:
        /* <DEDUP_REMOVED lines=16> */
.L_x_1164:
[----:B------:R-:W-:Y:S05]  /*a670*/  BSYNC B3 ;  /* 0x0000000000037941 */ /* 0x000fea0003800000 */
.L_x_1163:
        /* <DEDUP_REMOVED lines=40> */
[----:B------:R-:W-:-:S03]  /*a900*/  LOP3.LUT R59, R137, UR33, R150, 0x96, !PT ;  /* 0x00000021893b7c12 */ /* 0x000fc6000f8e9696 */
[----:B------:R-:W-:Y:S01]  /*a910*/  IMAD.MOV.U32 R110, RZ, RZ, R136 ;  /* 0x000000ffff6e7224 */ /* 0x000fe200078e0088 */
[----:B------:R-:W-:Y:S02]  /*a920*/  LOP3.LUT R57, R117, UR34, R126, 0x96, !PT ;  /* 0x0000002275397c12 */ /* 0x000fe4000f8e967e */
[----:B------:R-:W-:-:S07]  /*a930*/  MOV R108, R116 ;  /* 0x00000074006c7202 */ /* 0x000fce0000000f00 */
.L_x_1162:
[----:B------:R-:W-:Y:S05]  /*a940*/  BSYNC B2 ;  /* 0x0000000000027941 */ /* 0x000fea0003800000 */
.L_x_1161:
        /* <DEDUP_REMOVED lines=23> */
.L_x_1166:
[----:B------:R-:W-:-:S07]  /*aac0*/  MOV R44, R110 ;  /* 0x0000006e002c7202 */ /* 0x000fce0000000f00 */
.L_x_1167:
[----:B------:R-:W-:Y:S05]  /*aad0*/  BSYNC B2 ;  /* 0x0000000000027941 */ /* 0x000fea0003800000 */
.L_x_1165:
        /* <DEDUP_REMOVED lines=16> */
.L_x_1171:
[----:B------:R-:W-:Y:S05]  /*abe0*/  BSYNC B3 ;  /* 0x0000000000037941 */ /* 0x000fea0003800000 */
.L_x_1170:
        /* <DEDUP_REMOVED lines=44> */
.L_x_1169:
[----:B------:R-:W-:Y:S05]  /*aeb0*/  BSYNC B2 ;  /* 0x0000000000027941 */ /* 0x000fea0003800000 */
.L_x_1168:
[----:B------:R-:W-:Y:S01]  /*aec0*/  I2FP.F32.U32 R44, R44 ;  /* 0x0000002c002c7245 */ /* 0x000fe20000201000 */
[----:B------:R-:W-:Y:S01]  /*aed0*/  IMAD.U32 R60, R45, 0x10000, RZ ;  /* 0x000100002d3c7824 */ /* 0x000fe200078e00ff */
[----:B------:R-:W-:Y:S01]  /*aee0*/  ISETP.NE.AND P2, PT, R126, 0x1, PT ;  /* 0x000000017e00780c */ /* 0x000fe20003f45270 */
[----:B------:R-:W-:Y:S01]  /*aef0*/  BSSY B2, `(.L_x_1172) ;  /* 0x0000014000027945 */ /* 0x000fe20003800000 */
[----:B------:R-:W-:Y:S01]  /*af00*/  @P0 SHF.L.U32 R137, R41, 0x10, RZ ;  /* 0x0000001029890819 */ /* 0x000fe200000006ff */
[----:B------:R-:W-:Y:S01]  /*af10*/  FFMA.FTZ R127, R44, R149, 1.1641532182693481445e-10 ;  /* 0x2f0000002c7f7423 */ /* 0x000fe20000010095 */
[----:B------:R-:W-:Y:S01]  /*af20*/  FMUL.FTZ R60, R60, R147 ;  /* 0x000000933c3c7220 */ /* 0x000fe20000410000 */
[----:B------:R-:W-:-:S03]  /*af30*/  VIADD R136, R126, 0x1 ;  /* 0x000000017e887836 */ /* 0x000fc60000000000 */
        /* <DEDUP_REMOVED lines=14> */
.L_x_1173:
[----:B------:R-:W-:-:S07]  /*b020*/  IMAD.MOV.U32 R152, RZ, RZ, R110 ;  /* 0x000000ffff987224 */ /* 0x000fce00078e006e */
.L_x_1174:
[----:B------:R-:W-:Y:S05]  /*b030*/  BSYNC B2 ;  /* 0x0000000000027941 */ /* 0x000fea0003800000 */
.L_x_1172:
        /* <DEDUP_REMOVED lines=16> */
.L_x_1178:
[----:B------:R-:W-:Y:S05]  /*b140*/  BSYNC B3 ;  /* 0x0000000000037941 */ /* 0x000fea0003800000 */
.L_x_1177:
        /* <DEDUP_REMOVED lines=44> */
.L_x_1176:
[----:B------:R-:W-:Y:S05]  /*b410*/  BSYNC B2 ;  /* 0x0000000000027941 */ /* 0x000fea0003800000 */
.L_x_1175:
        /* <DEDUP_REMOVED lines=22> */
.L_x_1180:
[----:B------:R-:W-:-:S07]  /*b580*/  MOV R60, R110 ;  /* 0x0000006e003c7202 */ /* 0x000fce0000000f00 */
.L_x_1181:
[----:B------:R-:W-:Y:S05]  /*b590*/  BSYNC B2 ;  /* 0x0000000000027941 */ /* 0x000fea0003800000 */
.L_x_1179:
        /* <DEDUP_REMOVED lines=16> */
.L_x_1185:
[----:B------:R-:W-:Y:S05]  /*b6a0*/  BSYNC B3 ;  /* 0x0000000000037941 */ /* 0x000fea0003800000 */
.L_x_1184:
        /* <DEDUP_REMOVED lines=39> */
[----:B------:R-:W-:Y:S01]  /*b920*/  MOV R110, R150 ;  /* 0x00000096006e7202 */ /* 0x000fe20000000f00 */
[----:B------:R-:W-:Y:S01]  /*b930*/  HFMA2.MMA R150, -RZ, RZ, 0, 0 ;  /* 0x00000000ff967435 */ /* 0x000fe200000001ff */
[----:B------:R-:W-:Y:S01]  /*b940*/  LOP3.LUT R59, R151, UR33, R152, 0x96, !PT ;  /* 0x00000021973b7c12 */ /* 0x000fe2000f8e9698 */
[----:B------:R-:W-:Y:S01]  /*b950*/  IMAD.MOV.U32 R108, RZ, RZ, R44 ;  /* 0x000000ffff6c7224 */ /* 0x000fe200078e002c */
[----:B------:R-:W-:-:S08]  /*b960*/  LOP3.LUT R57, R45, UR34, R136, 0x96, !PT ;  /* 0x000000222d397c12 */ /* 0x000fd0000f8e9688 */
.L_x_1183:
[----:B------:R-:W-:Y:S05]  /*b970*/  BSYNC B2 ;  /* 0x0000000000027941 */ /* 0x000fea0003800000 */
.L_x_1182:
[----:B------:R-:W-:Y:S01]  /*b980*/  I2FP.F32.U32 R44, R60 ;  /* 0x0000003c002c7245 */ /* 0x000fe20000201000 */
[----:B------:R-:W-:Y:S01]  /*b990*/  IMAD.U32 R60, R46, 0x10000, RZ ;  /* 0x000100002e3c7824 */ /* 0x000fe200078e00ff */
[----:B------:R-:W-:Y:S01]  /*b9a0*/  ISETP.NE.AND P4, PT, R150, 0x1, PT ;  /* 0x000000019600780c */ /* 0x000fe20003f85270 */
[----:B------:R-:W-:Y:S01]  /*b9b0*/  BSSY B2, `(.L_x_1186) ;  /* 0x0000014000027945 */ /* 0x000fe20003800000 */
[----:B------:R-:W-:Y:S01]  /*b9c0*/  @P0 SHF.L.U32 R137, R42, 0x10, RZ ;  /* 0x000000102a890819 */ /* 0x000fe200000006ff */
[----:B------:R-:W-:Y:S01]  /*b9d0*/  FFMA.FTZ R45, R44, R149, 1.1641532182693481445e-10 ;  /* 0x2f0000002c2d7423 */ /* 0x000fe20000010095 */
[----:B------:R-:W-:Y:S01]  /*b9e0*/  FMUL.FTZ R60, R60, R147 ;  /* 0x000000933c3c7220 */ /* 0x000fe20000410000 */
[----:B------:R-:W-:Y:S01]  /*b9f0*/  PRMT R46, R46, 0x7632, R46 ;  /* 0x000076322e2e7816 */ /* 0x000fe2000000002e */
        /* <DEDUP_REMOVED lines=14> */
.L_x_1187:
[----:B------:R-:W-:-:S07]  /*bae0*/  IMAD.MOV.U32 R60, RZ, RZ, R110 ;  /* 0x000000ffff3c7224 */ /* 0x000fce00078e006e */
.L_x_1188:
[----:B------:R-:W-:Y:S05]  /*baf0*/  BSYNC B2 ;  /* 0x0000000000027941 */ /* 0x000fea0003800000 */
.L_x_1186:
        /* <DEDUP_REMOVED lines=16> */
.L_x_1192:
[----:B------:R-:W-:Y:S05]  /*bc00*/  BSYNC B3 ;  /* 0x0000000000037941 */ /* 0x000fea0003800000 */
.L_x_1191:
        /* <DEDUP_REMOVED lines=44> */
.L_x_1190:
[----:B------:R-:W-:Y:S05]  /*bed0*/  BSYNC B2 ;  /* 0x0000000000027941 */ /* 0x000fea0003800000 */
.L_x_1189:
        /* <DEDUP_REMOVED lines=22> */
.L_x_1194:
[----:B------:R-:W-:-:S07]  /*c040*/  MOV R46, R110 ;  /* 0x0000006e002e7202 */ /* 0x000fce0000000f00 */
.L_x_1195:
[----:B------:R-:W-:Y:S05]  /*c050*/  BSYNC B2 ;  /* 0x0000000000027941 */ /* 0x000fea0003800000 */
.L_x_1193:
        /* <DEDUP_REMOVED lines=16> */
.L_x_1199:
[----:B------:R-:W-:Y:S05]  /*c160*/  BSYNC B3 ;  /* 0x0000000000037941 */ /* 0x000fea0003800000 */
.L_x_1198:
        /* <DEDUP_REMOVED lines=43> */
[----:B------:R-:W-:-:S11]  /*c420*/  HFMA2.MMA R150, -RZ, RZ, 0, 0 ;  /* 0x00000000ff967435 */ /* 0x000fd600000001ff */
.L_x_1197:
[----:B------:R-:W-:Y:S05]  /*c430*/  BSYNC B2 ;  /* 0x0000000000027941 */ /* 0x000fea0003800000 */
.L_x_1196:
        /* <DEDUP_REMOVED lines=22> */
.L_x_1201:
[----:B------:R-:W-:-:S07]  /*c5a0*/  IMAD.MOV.U32 R158, RZ, RZ, R110 ;  /* 0x000000ffff9e7224 */ /* 0x000fce00078e006e */
.L_x_1202:
[----:B------:R-:W-:Y:S05]  /*c5b0*/  BSYNC B2 ;  /* 0x0000000000027941 */ /* 0x000fea0003800000 */
.L_x_1200:
        /* <DEDUP_REMOVED lines=18> */
.L_x_1206:
[----:B------:R-:W-:Y:S05]  /*c6e0*/  BSYNC B3 ;  /* 0x0000000000037941 */ /* 0x000fea0003800000 */
.L_x_1205:
        /* <DEDUP_REMOVED lines=44> */
.L_x_1204:
[----:B------:R-:W-:Y:S05]  /*c9b0*/  BSYNC B2 ;  /* 0x0000000000027941 */ /* 0x000fea0003800000 */
.L_x_1203:
[----:B------:R-:W-:Y:S02]  /*c9c0*/  I2FP.F32.U32 R46, R158 ;  /* 0x0000009e002e7245 */ /* 0x000fe40000201000 */
[----:B------:R-:W-:Y:S02]  /*c9d0*/  SHF.L.U32 R150, R157, 0x10, RZ ;  /* 0x000000109d967819 */ /* 0x000fe400000006ff */
[----:B------:R-:W-:Y:S01]  /*c9e0*/  SEL R160, RZ, 0x10000, P5 ;  /* 0x00010000ffa07807 */ /* 0x000fe20002800000 */
[----:B------:R-:W-:Y:S01]  /*c9f0*/  FFMA.FTZ R149, R46, R149, 1.1641532182693481445e-10 ;  /* 0x2f0000002e957423 */ /* 0x000fe20000010095 */
[----:B------:R-:W-:Y:S01]  /*ca00*/  SEL R44, RZ, 0x1, P1 ;  /* 0x00000001ff2c7807 */ /* 0x000fe20000800000 */
[----:B------:R-:W-:Y:S01]  /*ca10*/  FMUL.FTZ R150, R150, R147 ;  /* 0x0000009396967220 */ /* 0x000fe20000410000 */
[----:B------:R-:W-:Y:S02]  /*ca20*/  ISETP.NE.AND P5, PT, R156, RZ, PT ;  /* 0x000000ff9c00720c */ /* 0x000fe40003fa5270 */
[----:B------:R-:W-:Y:S01]  /*ca30*/  FSETP.GTU.FTZ.AND P1, PT, R149, R154, PT ;  /* 0x0000009a9500720b */ /* 0x000fe20003f3c000 */
[----:B------:R-:W-:Y:S01]  /*ca40*/  FMUL.FTZ R150, R150, R155 ;  /* 0x0000009b96967220 */ /* 0x000fe20000410000 */
[----:B------:R-:W-:-:S02]  /*ca50*/  @P0 PRMT R45, R43, 0x7632, R45 ;  /* 0x000076322b2d0816 */ /* 0x000fc4000000002d */
[----:B------:R-:W-:Y:S02]  /*ca60*/  ISETP.NE.AND P6, PT, R141, RZ, PT ;  /* 0x000000ff8d00720c */ /* 0x000fe40003fc5270 */
[----:B------:R-:W-:Y:S02]  /*ca70*/  SEL R47, RZ, 0x1, P2 ;  /* 0x00000001ff2f7807 */ /* 0x000fe40001000000 */
[----:B------:R-:W-:Y:S02]  /*ca80*/  SEL R153, RZ, 0x100, P4 ;  /* 0x00000100ff997807 */ /* 0x000fe40002000000 */
[----:B------:R-:W-:Y:S01]  /*ca90*/  SEL R152, RZ, 0x1, P5 ;  /* 0x00000001ff987807 */ /* 0x000fe20002800000 */
[----:B------:R-:W-:Y:S01]  /*caa0*/  IMAD.WIDE.U32 R46, R47, 0x1000000, RZ ;  /* 0x010000002f2e7825 */ /* 0x000fe200078e00ff */
[----:B------:R-:W-:Y:S02]  /*cab0*/  SEL R149, RZ, 0x1000000, P1 ;  /* 0x01000000ff957807 */ /* 0x000fe40000800000 */
[----:B------:R-:W-:Y:S01]  /*cac0*/  FSEL R141, R150, RZ, !P1 ;  /* 0x000000ff968d7208 */ /* 0x000fe20004800000 */
[----:B------:R-:W-:Y:S01]  /*cad0*/  @P0 IMAD.U32 R150, R45, 0x10000, RZ ;  /* 0x000100002d960824 */ /* 0x000fe200078e00ff */
        /* <DEDUP_REMOVED lines=21> */
.L_x_1150:
[----:B------:R-:W-:Y:S05]  /*cc30*/  BSYNC B1 ;  /* 0x0000000000017941 */ /* 0x000fea0003800000 */
.L_x_1149:
[----:B------:R-:W-:Y:S01]  /*cc40*/  ISETP.NE.AND P0, PT, R34, RZ, PT ;  /* 0x000000ff2200720c */ /* 0x000fe20003f05270 */
        /* <DEDUP_REMOVED lines=22> */
.L_x_1210:
[----:B------:R-:W-:-:S07]  /*cdb0*/  IMAD.MOV.U32 R107, RZ, RZ, R110 ;  /* 0x000000ffff6b7224 */ /* 0x000fce00078e006e */
.L_x_1211:
[----:B------:R-:W-:Y:S05]  /*cdc0*/  BSYNC B2 ;  /* 0x0000000000027941 */ /* 0x000fea0003800000 */
.L_x_1209:
        /* <DEDUP_REMOVED lines=16> */
.L_x_1215:
[----:B------:R-:W-:Y:S05]  /*ced0*/  BSYNC B3 ;  /* 0x0000000000037941 */ /* 0x000fea0003800000 */
.L_x_1214:
        /* <DEDUP_REMOVED lines=44> */
.L_x_1213:
[----:B------:R-:W-:Y:S05]  /*d1a0*/  BSYNC B2 ;  /* 0x0000000000027941 */ /* 0x000fea0003800000 */
.L_x_1212:
[----:B------:R-:W0:Y:S01]  /*d1b0*/  LDC R155, c[0x0][0x298] ;  /* 0x0000a600ff9b7b82 */ /* 0x000e220000000800 */
[----:B------:R-:W-:Y:S01]  /*d1c0*/  HFMA2.MMA R149, -RZ, RZ, 0.1171875, 0 ;  /* 0x2f800000ff957435 */ /* 0x000fe200000001ff */
[----:B------:R-:W-:Y:S01]  /*d1d0*/  I2FP.F32.U32 R60, R107 ;  /* 0x0000006b003c7245 */ /* 0x000fe20000201000 */
[----:B-----5:R-:W-:Y:S01]  /*d1e0*/  IMAD.U32 R118, R44, 0x10000, RZ ;  /* 0x000100002c767824 */ /* 0x020fe200078e00ff */
[----:B------:R-:W-:Y:S01]  /*d1f0*/  @P0 SHF.L.U32 R138, R40, 0x10, RZ ;  /* 0x00000010288a0819 */ /* 0x000fe200000006ff */
[----:B------:R-:W-:Y:S01]  /*d200*/  BSSY B2, `(.L_x_1216) ;  /* 0x0000016000027945 */ /* 0x000fe20003800000 */
[----:B------:R-:W-:Y:S02]  /*d210*/  VIADD R139, R128, 0x1 ;  /* 0x00000001808b7836 */ /* 0x000fe40000000000 */
[----:B------:R-:W-:Y:S01]  /*d220*/  FMUL.FTZ R118, R118, R147 ;  /* 0x0000009376767220 */ /* 0x000fe20000410000 */
[----:B------:R-:W1:Y:S02]  /*d230*/  LDC R154, c[0x0][0x294] ;  /* 0x0000a500ff9a7b82 */ /* 0x000e640000000800 */
[----:B------:R-:W-:Y:S01]  /*d240*/  FFMA.FTZ R107, R60, R149, 1.1641532182693481445e-10 ;  /* 0x2f0000003c6b7423 */ /* 0x000fe20000010095 */
[----:B------:R-:W-:Y:S01]  /*d250*/  PRMT R60, R44, 0x7632, R60 ;  /* 0x000076322c3c7816 */ /* 0x000fe2000000003c */
        /* <DEDUP_REMOVED lines=15> */
.L_x_1217:
[----:B------:R-:W-:-:S07]  /*d350*/  IMAD.MOV.U32 R44, RZ, RZ, R110 ;  /* 0x000000ffff2c7224 */ /* 0x000fce00078e006e */
.L_x_1218:
[----:B------:R-:W-:Y:S05]  /*d360*/  BSYNC B2 ;  /* 0x0000000000027941 */ /* 0x000fea0003800000 */
.L_x_1216:
        /* <DEDUP_REMOVED lines=16> */
.L_x_1222:
[----:B------:R-:W-:Y:S05]  /*d470*/  BSYNC B3 ;  /* 0x0000000000037941 */ /* 0x000fea0003800000 */
.L_x_1221:
        /* <DEDUP_REMOVED lines=44> */
.L_x_1220:
[----:B------:R-:W-:Y:S05]  /*d740*/  BSYNC B2 ;  /* 0x0000000000027941 */ /* 0x000fea0003800000 */
.L_x_1219:
        /* <DEDUP_REMOVED lines=23> */
.L_x_1224:
[----:B------:R-:W-:-:S07]  /*d8c0*/  MOV R44, R110 ;  /* 0x0000006e002c7202 */ /* 0x000fce0000000f00 */
.L_x_1225:
[----:B------:R-:W-:Y:S05]  /*d8d0*/  BSYNC B2 ;  /* 0x0000000000027941 */ /* 0x000fea0003800000 */
.L_x_1223:
        /* <DEDUP_REMOVED lines=16> */
.L_x_1229:
[----:B------:R-:W-:Y:S05]  /*d9e0*/  BSYNC B3 ;  /* 0x0000000000037941 */ /* 0x000fea0003800000 */
.L_x_1228:
        /* <DEDUP_REMOVED lines=44> */
.L_x_1227:
[----:B------:R-:W-:Y:S05]  /*dcb0*/  BSYNC B2 ;  /* 0x0000000000027941 */ /* 0x000fea0003800000 */
.L_x_1226:
        /* <DEDUP_REMOVED lines=22> */
.L_x_1231:
[----:B------:R-:W-:-:S07]  /*de20*/  IMAD.MOV.U32 R152, RZ, RZ, R110 ;  /* 0x000000ffff987224 */ /* 0x000fce00078e006e */
.L_x_1232:
[----:B------:R-:W-:Y:S05]  /*de30*/  BSYNC B2 ;  /* 0x0000000000027941 */ /* 0x000fea0003800000 */
.L_x_1230:
        /* <DEDUP_REMOVED lines=16> */
.L_x_1236:
[----:B------:R-:W-:Y:S05]  /*df40*/  BSYNC B3 ;  /* 0x0000000000037941 */ /* 0x000fea0003800000 */
.L_x_1235:
        /* <DEDUP_REMOVED lines=44> */
.L_x_1234:
[----:B------:R-:W-:Y:S05]  /*e210*/  BSYNC B2 ;  /* 0x0000000000027941 */ /* 0x000fea0003800000 */
.L_x_1233:
        /* <DEDUP_REMOVED lines=22> */
.L_x_1238:
[----:B------:R-:W-:-:S07]  /*e380*/  MOV R60, R110 ;  /* 0x0000006e003c7202 */ /* 0x000fce0000000f00 */
.L_x_1239:
[----:B------:R-:W-:Y:S05]  /*e390*/  BSYNC B2 ;  /* 0x0000000000027941 */ /* 0x000fea0003800000 */
.L_x_1237:
        /* <DEDUP_REMOVED lines=16> */
.L_x_1243:
[----:B------:R-:W-:Y:S05]  /*e4a0*/  BSYNC B3 ;  /* 0x0000000000037941 */ /* 0x000fea0003800000 */
.L_x_1242:
        /* <DEDUP_REMOVED lines=44> */
.L_x_1241:
[----:B------:R-:W-:Y:S05]  /*e770*/  BSYNC B2 ;  /* 0x0000000000027941 */ /* 0x000fea0003800000 */
.L_x_1240:
        /* <DEDUP_REMOVED lines=22> */
.L_x_1245:
[----:B------:R-:W-:-:S07]  /*e8e0*/  IMAD.MOV.U32 R60, RZ, RZ, R110 ;  /* 0x000000ffff3c7224 */ /* 0x000fce00078e006e */
.L_x_1246:
[----:B------:R-:W-:Y:S05]  /*e8f0*/  BSYNC B2 ;  /* 0x0000000000027941 */ /* 0x000fea0003800000 */
.L_x_1244:
        /* <DEDUP_REMOVED lines=16> */
.L_x_1250:
[----:B------:R-:W-:Y:S05]  /*ea00*/  BSYNC B3 ;  /* 0x0000000000037941 */ /* 0x000fea0003800000 */
.L_x_1249:
        /* <DEDUP_REMOVED lines=44> */
.L_x_1248:
[----:B------:R-:W-:Y:S05]  /*ecd0*/  BSYNC B2 ;  /* 0x0000000000027941 */ /* 0x000fea0003800000 */
.L_x_1247:
        /* <DEDUP_REMOVED lines=22> */
.L_x_1252:
[----:B------:R-:W-:-:S07]  /*ee40*/  MOV R46, R110 ;  /* 0x0000006e002e7202 */ /* 0x000fce0000000f00 */
.L_x_1253:
[----:B------:R-:W-:Y:S05]  /*ee50*/  BSYNC B2 ;  /* 0x0000000000027941 */ /* 0x000fea0003800000 */
.L_x_1251:
        /* <DEDUP_REMOVED lines=16> */
.L_x_1257:
[----:B------:R-:W-:Y:S05]  /*ef60*/  BSYNC B3 ;  /* 0x0000000000037941 */ /* 0x000fea0003800000 */
.L_x_1256:
        /* <DEDUP_REMOVED lines=44> */
.L_x_1255:
[----:B------:R-:W-:Y:S05]  /*f230*/  BSYNC B2 ;  /* 0x0000000000027941 */ /* 0x000fea0003800000 */
.L_x_1254:
        /* <DEDUP_REMOVED lines=22> */
.L_x_1259:
[----:B------:R-:W-:-:S07]  /*f3a0*/  IMAD.MOV.U32 R158, RZ, RZ, R110 ;  /* 0x000000ffff9e7224 */ /* 0x000fce00078e006e */
.L_x_1260:
[----:B------:R-:W-:Y:S05]  /*f3b0*/  BSYNC B2 ;  /* 0x0000000000027941 */ /* 0x000fea0003800000 */
.L_x_1258:
        /* <DEDUP_REMOVED lines=18> */
.L_x_1264:
[----:B------:R-:W-:Y:S05]  /*f4e0*/  BSYNC B3 ;  /* 0x0000000000037941 */ /* 0x000fea0003800000 */
.L_x_1263:
        /* <DEDUP_REMOVED lines=44> */
.L_x_1262:
[----:B------:R-:W-:Y:S05]  /*f7b0*/  BSYNC B2 ;  /* 0x0000000000027941 */ /* 0x000fea0003800000 */
.L_x_1261:
        /* <DEDUP_REMOVED lines=10> */
[----:B------:R-:W-:Y:S02]  /*f860*/  SEL R151, RZ, 0x1, P2 ;  /* 0x00000001ff977807 */ /* 0x000fe40001000000 */
[----:B------:R-:W-:Y:S02]  /*f870*/  @P0 PRMT R45, R43, 0x7632, R45 ;  /* 0x000076322b2d0816 */ /* 0x000fe4000000002d */
[----:B------:R-:W-:Y:S02]  /*f880*/  SEL R47, RZ, 0x100, P4 ;  /* 0x00000100ff2f7807 */ /* 0x000fe40002000000 */
[----:B------:R-:W-:Y:S01]  /*f890*/  SEL R149, RZ, 0x1000000, P1 ;  /* 0x01000000ff957807 */ /* 0x000fe20000800000 */
[----:B------:R-:W-:Y:S01]  /*f8a0*/  @P0 IMAD.U32 R147, R45, 0x10000, RZ ;  /* 0x000100002d930824 */ /* 0x000fe200078e00ff */
[----:B------:R-:W-:-:S02]  /*f8b0*/  SEL R44, RZ, 0x1, P5 ;  /* 0x00000001ff2c7807 */ /* 0x000fc40002800000 */
[----:B------:R-:W-:Y:S01]  /*f8c0*/  FSEL R146, R150, RZ, !P1 ;  /* 0x000000ff96927208 */ /* 0x000fe20004800000 */
[----:B------:R-:W-:Y:S01]  /*f8d0*/  IMAD.WIDE.U32 R150, R151, 0x1000000, RZ ;  /* 0x0100000097967825 */ /* 0x000fe200078e00ff */
[----:B------:R-:W-:Y:S02]  /*f8e0*/  SEL R153, RZ, 0x1, P3 ;  /* 0x00000001ff997807 */ /* 0x000fe40001800000 */
[----:B------:R-:W-:Y:S01]  /*f8f0*/  LOP3.LUT R149, R47, R149, R152, 0xfe, !PT ;  /* 0x000000952f957212 */ /* 0x000fe200078efe98 */
[----:B------:R-:W-:-:S04]  /*f900*/  IMAD.WIDE.U32 R46, R46, 0x10000, RZ ;  /* 0x000100002e2e7825 */ /* 0x000fc800078e00ff */
[----:B------:R-:W-:Y:S01]  /*f910*/  @P0 FADD.FTZ R146, R147, R146 ;  /* 0x0000009293920221 */ /* 0x000fe20000010000 */
[----:B------:R-:W-:Y:S01]  /*f920*/  LEA R152, P0, R148, UR12, 0x4 ;  /* 0x0000000c94987c11 */ /* 0x000fe2000f8020ff */
[----:B------:R-:W-:Y:S01]  /*f930*/  IMAD.WIDE.U32 R44, R44, 0x100, RZ ;  /* 0x000001002c2c7825 */ /* 0x000fe200078e00ff */
[----:B------:R-:W-:Y:S02]  /*f940*/  LOP3.LUT R153, R151, R149, R153, 0xfe, !PT ;  /* 0x0000009597997212 */ /* 0x000fe400078efe99 */
[----:B------:R-:W-:Y:S02]  /*f950*/  SEL R154, RZ, 0x1, P6 ;  /* 0x00000001ff9a7807 */ /* 0x000fe40003000000 */
[----:B------:R-:W-:Y:S02]  /*f960*/  LOP3.LUT R149, R45, R153, R47, 0xfe, !PT ;  /* 0x000000992d957212 */ /* 0x000fe400078efe2f */
[----:B------:R-:W-:Y:S02]  /*f970*/  LOP3.LUT R147, R44, R150, R46, 0xfe, !PT ;  /* 0x000000962c937212 */ /* 0x000fe400078efe2e */
[----:B------:R-:W-:-:S02]  /*f980*/  LEA.HI.X R153, R148, UR13, RZ, 0x4, P0 ;  /* 0x0000000d94997c11 */ /* 0x000fc400080f24ff */
[----:B------:R-:W-:Y:S02]  /*f990*/  LEA R150, P0, R148, UR14, 0x3 ;  /* 0x0000000e94967c11 */ /* 0x000fe4000f8018ff */
[----:B------:R-:W-:Y:S02]  /*f9a0*/  F2FP.BF16.F32.PACK_AB R46, R138, R129 ;  /* 0x000000818a2e723e */ /* 0x000fe400000010ff */
[----:B------:R-:W-:Y:S02]  /*f9b0*/  F2FP.BF16.F32.PACK_AB R45, R128, R119 ;  /* 0x00000077802d723e */ /* 0x000fe400000010ff */
[----:B------:R-:W-:Y:S02]  /*f9c0*/  F2FP.BF16.F32.PACK_AB R44, R118, R107 ;  /* 0x0000006b762c723e */ /* 0x000fe400000010ff */
[----:B------:R-:W-:Y:S02]  /*f9d0*/  F2FP.BF16.F32.PACK_AB R47, R146, R139 ;  /* 0x0000008b922f723e */ /* 0x000fe400000010ff */
[----:B------:R-:W-:-:S02]  /*f9e0*/  LEA.HI.X R151, R148, UR15, RZ, 0x3, P0 ;  /* 0x0000000f94977c11 */ /* 0x000fc400080f1cff */
[----:B------:R-:W-:Y:S01]  /*f9f0*/  LOP3.LUT R148, R147, R154, RZ, 0xfc, !PT ;  /* 0x0000009a93947212 */ /* 0x000fe200078efcff */
[----:B------:R4:W-:Y:S04]  /*fa00*/  STG.E.128 desc[UR4][R152.64], R44 ;  /* 0x0000002c98007986 */ /* 0x0009e8000c101d04 */
[----:B------:R4:W-:Y:S02]  /*fa10*/  STG.E.64 desc[UR4][R150.64], R148 ;  /* 0x0000009496007986 */ /* 0x0009e4000c101b04 */
.L_x_1208:
[----:B------:R-:W-:Y:S05]  /*fa20*/  BSYNC B1 ;  /* 0x0000000000017941 */ /* 0x000fea0003800000 */
.L_x_1207:
[----:B01234-:R-:W-:Y:S01]  /*fa30*/  FADD.FTZ R45, RZ, R103 ;  /* 0x00000067ff2d7221 */ /* 0x01ffe20000010000 */
[----:B------:R-:W-:Y:S01]  /*fa40*/  ISETP.NE.AND P6, PT, R30, RZ, PT ;  /* 0x000000ff1e00720c */ /* 0x000fe20003fc5270 */
[----:B------:R-:W-:Y:S01]  /*fa50*/  UMOV UR8, 0xffffffff ;  /* 0xffffffff00087882 */ /* 0x000fe20000000000 */
[----:B------:R-:W-:Y:S01]  /*fa60*/  ISETP.GT.U32.AND P0, PT, R26, 0x3f, PT ;  /* 0x0000003f1a00780c */ /* 0x000fe20003f04070 */
[----:B------:R-:W-:Y:S01]  /*fa70*/  FADD.FTZ R44, R112, R45 ;  /* 0x0000002d702c7221 */ /* 0x000fe20000010000 */
[C---:B------:R-:W-:Y:S02]  /*fa80*/  ISETP.GT.U32.AND P1, PT, R26.reuse, 0x5f, PT ;  /* 0x0000005f1a00780c */ /* 0x040fe40003f24070 */
        /* <DEDUP_REMOVED lines=145> */
.L_x_1288:
[----:B-1----:R-:W-:Y:S01]  /*103a0*/  FADD.FTZ R150, R148, R147 ;  /* 0x0000009394967221 */ /* 0x002fe20000010000 */
[----:B------:R-:W-:Y:S01]  /*103b0*/  FMUL.FTZ R147, R149, R149 ;  /* 0x0000009595937220 */ /* 0x000fe20000410000 */
[----:B------:R-:W-:Y:S01]  /*103c0*/  PLOP3.LUT P0, PT, PT, PT, UP1, 0x40, 0x0 ;  /* 0x000000000000781c */ /* 0x000fe20003f0e818 */
[----:B------:R-:W1:Y:S01]  /*103d0*/  @!P4 LDC.64 R46, c[0x0][0x250] ;  /* 0x00009400ff2ecb82 */ /* 0x000e620000000a00 */
[----:B------:R-:W-:Y:S01]  /*103e0*/  FFMA.FTZ R145, R150, R145, UR16 ;  /* 0x0000001096917e23 */ /* 0x000fe20008010091 */
[----:B------:R-:W-:Y:S01]  /*103f0*/  BSSY B1, `(.L_x_1266) ;  /* 0x000002c000017945 */ /* 0x000fe20003800000 */
[----:B0-----:R-:W-:Y:S02]  /*10400*/  FSEL R148, R147, RZ, !P0 ;  /* 0x000000ff93947208 */ /* 0x001fe40004000000 */
[----:B------:R-:W-:-:S03]  /*10410*/  PLOP3.LUT P0, PT, PT, PT, UP1, 0x40, 0x0 ;  /* 0x000000000000781c */ /* 0x000fc60003f0e818 */
[----:B------:R-:W0:Y:S01]  /*10420*/  @!P4 LDC.64 R44, c[0x0][0x258] ;  /* 0x00009600ff2ccb82 */ /* 0x000e220000000a00 */
[----:B------:R-:W-:Y:S01]  /*10430*/  FADD.FTZ R147, R145, R148 ;  /* 0x0000009491937221 */ /* 0x000fe20000010000 */
[----:B------:R-:W-:-:S05]  /*10440*/  FSEL R145, R149, RZ, P0 ;  /* 0x000000ff95917208 */ /* 0x000fca0000000000 */
[----:B------:R-:W2:Y:S01]  /*10450*/  MUFU.RSQ R147, R147 ;  /* 0x0000009300937308 */ /* 0x000ea20000001400 */
[----:B-1----:R-:W-:-:S05]  /*10460*/  @!P4 IMAD.WIDE R46, R24, 0x4, R46 ;  /* 0x00000004182ec825 */ /* 0x002fca00078e022e */
[----:B------:R1:W-:Y:S01]  /*10470*/  @!P4 STG.E desc[UR4][R46.64], R149 ;  /* 0x000000952e00c986 */ /* 0x0003e2000c101904 */
[----:B0-----:R-:W-:-:S05]  /*10480*/  @!P4 IMAD.WIDE R44, R24, 0x4, R44 ;  /* 0x00000004182cc825 */ /* 0x001fca00078e022c */
[----:B--2---:R1:W-:Y:S01]  /*10490*/  @!P4 STG.E desc[UR4][R44.64], R147 ;  /* 0x000000932c00c986 */ /* 0x0043e2000c101904 */
[----:B------:R-:W-:Y:S05]  /*104a0*/  @!P6 BRA `(.L_x_1267) ;  /* 0x000000000080e947 */ /* 0x000fea0003800000 */
[----:B-1----:R-:W0:Y:S01]  /*104b0*/  LDC.64 R148, c[0x0][0x2b8] ;  /* 0x0000ae00ff947b82 */ /* 0x002e220000000a00 */
        /* <DEDUP_REMOVED lines=31> */
.L_x_1267:
[----:B------:R-:W-:Y:S05]  /*106b0*/  BSYNC B1 ;  /* 0x0000000000017941 */ /* 0x000fea0003800000 */
.L_x_1266:
        /* <DEDUP_REMOVED lines=35> */
.L_x_1269:
[----:B------:R-:W-:Y:S05]  /*108f0*/  BSYNC B1 ;  /* 0x0000000000017941 */ /* 0x000fea0003800000 */
.L_x_1268:
        /* <DEDUP_REMOVED lines=35> */
.L_x_1271:
[----:B------:R-:W-:Y:S05]  /*10b30*/  BSYNC B1 ;  /* 0x0000000000017941 */ /* 0x000fea0003800000 */
.L_x_1270:
[----:B------:R-:W-:Y:S01]  /*10b40*/  ISETP.NE.AND P0, PT, R33, RZ, PT ;  /* 0x000000ff2100720c */ /* 0x000fe20003f05270 */
        /* <DEDUP_REMOVED lines=34> */
.L_x_1273:
[----:B------:R-:W-:Y:S05]  /*10d70*/  BSYNC B1 ;  /* 0x0000000000017941 */ /* 0x000fea0003800000 */
.L_x_1272:
[----:B------:R-:W-:Y:S01]  /*10d80*/  ISETP.NE.AND P0, PT, R34, RZ, PT ;  /* 0x000000ff2200720c */ /* 0x000fe20003f05270 */
        /* <DEDUP_REMOVED lines=33> */
.L_x_1275:
[----:B------:R-:W-:Y:S05]  /*10fa0*/  BSYNC B1 ;  /* 0x0000000000017941 */ /* 0x000fea0003800000 */
.L_x_1274:
[----:B01234-:R-:W0:Y:S02]  /*10fb0*/  LDC.64 R44, c[0x0][0x210] ;  /* 0x00008400ff2c7b82 */ /* 0x01fe240000000a00 */
[----:B0-----:R-:W-:-:S04]  /*10fc0*/  LEA R24, R44, R24, 0x2 ;  /* 0x000000182c187211 */ /* 0x001fc800078e10ff */
[----:B------:R-:W-:-:S13]  /*10fd0*/  ISETP.GE.AND P0, PT, R24, R45, PT ;  /* 0x0000002d1800720c */ /* 0x000fda0003f06270 */
[----:B------:R-:W-:Y:S05]  /*10fe0*/  @!P0 BRA `(.L_x_1276) ;  /* 0xffffff0000e88947 */ /* 0x000fea000383ffff */
[----:B------:R-:W-:Y:S05]  /*10ff0*/  BSYNC B0 ;  /* 0x0000000000007941 */ /* 0x000fea0003800000 */
.L_x_974:
[----:B------:R-:W-:Y:S05]  /*11000*/  EXIT ;  /* 0x000000000000794d */ /* 0x000fea0003800000 */
.L_x_1265:
[----:B------:R-:W-:Y:S01]  /*11010*/  HFMA2.MMA R152, -RZ, RZ, 0, 5.9604644775390625e-08 ;  /* 0x00000001ff987435 */ /* 0x000fe200000001ff */
[----:B------:R-:W-:Y:S01]  /*11020*/  BSSY B1, `(.L_x_1277) ;  /* 0x0000007000017945 */ /* 0x000fe20003800000 */
[----:B------:R-:W-:Y:S01]  /*11030*/  IMAD.MOV.U32 R151, RZ, RZ, R44 ;  /* 0x000000ffff977224 */ /* 0x000fe200078e002c */
[----:B------:R-:W-:Y:S01]  /*11040*/  MOV R150, 0xffffffff ;  /* 0xffffffff00967802 */ /* 0x000fe20000000f00 */
[----:B------:R-:W-:-:S07]  /*11050*/  IMAD.MOV.U32 R153, RZ, RZ, 0x1f ;  /* 0x0000001fff997424 */ /* 0x000fce00078e00ff */
[----:B------:R-:W-:Y:S05]  /*11060*/  WARPSYNC.COLLECTIVE R150, `(.L_x_1278) ;  /* 0x0000000096087348 */ /* 0x000fea0003c00000 */
[----:B------:R0:W1:Y:S02]  /*11070*/  SHFL.BFLY P5, R147, R151, R152, R153 ;  /* 0x0c00009897937389 */ /* 0x00006400000a0099 */
[----:B01----:R-:W-:Y:S01]  /*11080*/  ENDCOLLECTIVE ;  /* 0x000000000000791b */ /* 0x003fe20003800000 */
.L_x_1278:
[----:B------:R-:W-:Y:S05]  /*11090*/  BSYNC B1 ;  /* 0x0000000000017941 */ /* 0x000fea0003800000 */
.L_x_1277:
[----:B------:R-:W-:Y:S01]  /*110a0*/  IMAD.MOV.U32 R45, RZ, RZ, R147 ;  /* 0x000000ffff2d7224 */ /* 0x000fe200078e0093 */
[----:B------:R-:W-:Y:S01]  /*110b0*/  HFMA2.MMA R153, -RZ, RZ, 0, 1.847743988037109375e-06 ;  /* 0x0000001fff997435 */ /* 0x000fe200000001ff */
[----:B------:R-:W-:Y:S01]  /*110c0*/  IMAD.MOV.U32 R152, RZ, RZ, 0x2 ;  /* 0x00000002ff987424 */ /* 0x000fe200078e00ff */
[----:B------:R-:W0:Y:S01]  /*110d0*/  LDC R145, c[0x0][0x290] ;  /* 0x0000a400ff917b82 */ /* 0x000e220000000800 */
[----:B------:R-:W-:Y:S01]  /*110e0*/  FADD.FTZ R45, R44, R45 ;  /* 0x0000002d2c2d7221 */ /* 0x000fe20000010000 */
[----:B------:R-:W-:-:S04]  /*110f0*/  IMAD.MOV.U32 R150, RZ, RZ, -0x1 ;  /* 0xffffffffff967424 */ /* 0x000fc800078e00ff */
[----:B------:R-:W-:-:S07]  /*11100*/  MOV R151, R45 ;  /* 0x0000002d00977202 */ /* 0x000fce0000000f00 */
[----:B0-----:R-:W-:Y:S05]  /*11110*/  WARPSYNC.COLLECTIVE R150, `(.L_x_1279) ;  /* 0x0000000096087348 */ /* 0x001fea0003c00000 */
[----:B------:R1:W2:Y:S02]  /*11120*/  SHFL.BFLY P5, R147, R151, R152, R153 ;  /* 0x0c00009897937389 */ /* 0x0002a400000a0099 */
[----:B012---:R-:W-:Y:S01]  /*11130*/  ENDCOLLECTIVE ;  /* 0x000000000000791b */ /* 0x007fe20003800000 */
.L_x_1279:
[----:B------:R-:W-:Y:S01]  /*11140*/  HFMA2.MMA R152, -RZ, RZ, 0, 2.384185791015625e-07 ;  /* 0x00000004ff987435 */ /* 0x000fe200000001ff */
[----:B------:R-:W-:-:S05]  /*11150*/  MOV R46, R147 ;  /* 0x00000093002e7202 */ /* 0x000fca0000000f00 */
[----:B------:R-:W-:-:S04]  /*11160*/  FADD.FTZ R46, R45, R46 ;  /* 0x0000002e2d2e7221 */ /* 0x000fc80000010000 */
[----:B------:R-:W-:-:S07]  /*11170*/  IMAD.MOV.U32 R151, RZ, RZ, R46 ;  /* 0x000000ffff977224 */ /* 0x000fce00078e002e */
[----:B------:R-:W-:Y:S05]  /*11180*/  WARPSYNC.COLLECTIVE R150, `(.L_x_1280) ;  /* 0x0000000096087348 */ /* 0x000fea0003c00000 */
[----:B------:R0:W1:Y:S02]  /*11190*/  SHFL.BFLY P5, R147, R151, R152, R153 ;  /* 0x0c00009897937389 */ /* 0x00006400000a0099 */
[----:B01----:R-:W-:Y:S01]  /*111a0*/  ENDCOLLECTIVE ;  /* 0x000000000000791b */ /* 0x003fe20003800000 */
.L_x_1280:
[----:B------:R-:W-:Y:S02]  /*111b0*/  IMAD.MOV.U32 R152, RZ, RZ, 0x8 ;  /* 0x00000008ff987424 */ /* 0x000fe400078e00ff */
[----:B------:R-:W-:-:S04]  /*111c0*/  IMAD.MOV.U32 R47, RZ, RZ, R147 ;  /* 0x000000ffff2f7224 */ /* 0x000fc800078e0093 */
[----:B------:R-:W-:-:S05]  /*111d0*/  FADD.FTZ R47, R46, R47 ;  /* 0x0000002f2e2f7221 */ /* 0x000fca0000010000 */
[----:B------:R-:W-:-:S07]  /*111e0*/  MOV R151, R47 ;  /* 0x0000002f00977202 */ /* 0x000fce0000000f00 */
[----:B------:R-:W-:Y:S05]  /*111f0*/  WARPSYNC.COLLECTIVE R150, `(.L_x_1281) ;  /* 0x0000000096087348 */ /* 0x000fea0003c00000 */
[----:B------:R0:W1:Y:S02]  /*11200*/  SHFL.BFLY P5, R147, R151, R152, R153 ;  /* 0x0c00009897937389 */ /* 0x00006400000a0099 */
[----:B01----:R-:W-:Y:S01]  /*11210*/  ENDCOLLECTIVE ;  /* 0x000000000000791b */ /* 0x003fe20003800000 */
.L_x_1281:
[----:B------:R-:W-:Y:S01]  /*11220*/  HFMA2.MMA R152, -RZ, RZ, 0, 9.5367431640625e-07 ;  /* 0x00000010ff987435 */ /* 0x000fe200000001ff */
[----:B------:R-:W-:-:S05]  /*11230*/  MOV R148, R147 ;  /* 0x0000009300947202 */ /* 0x000fca0000000f00 */
[----:B------:R-:W-:-:S04]  /*11240*/  FADD.FTZ R148, R47, R148 ;  /* 0x000000942f947221 */ /* 0x000fc80000010000 */
[----:B------:R-:W-:-:S07]  /*11250*/  IMAD.MOV.U32 R151, RZ, RZ, R148 ;  /* 0x000000ffff977224 */ /* 0x000fce00078e0094 */
[----:B------:R-:W-:Y:S05]  /*11260*/  WARPSYNC.COLLECTIVE R150, `(.L_x_1282) ;  /* 0x0000000096087348 */ /* 0x000fea0003c00000 */
[----:B------:R0:W1:Y:S02]  /*11270*/  SHFL.BFLY P5, R147, R151, R152, R153 ;  /* 0x0c00009897937389 */ /* 0x00006400000a0099 */
[----:B01----:R-:W-:Y:S01]  /*11280*/  ENDCOLLECTIVE ;  /* 0x000000000000791b */ /* 0x003fe20003800000 */
.L_x_1282:
[----:B------:R-:W-:Y:S01]  /*11290*/  MOV R152, 0x1 ;  /* 0x0000000100987802 */ /* 0x000fe20000000f00 */
        /* <DEDUP_REMOVED lines=82> */
[----:B------:R-:W-:-:S04]  /*117c0*/  @P3 FFMA.FTZ R44, R46, R46, R45 ;  /* 0x0000002e2e2c3223 */ /* 0x000fc8000001002d */
[----:B------:R-:W-:-:S07]  /*117d0*/  IMAD.MOV.U32 R151, RZ, RZ, R44 ;  /* 0x000000ffff977224 */ /* 0x000fce00078e002c */
[----:B------:R-:W-:Y:S05]  /*117e0*/  WARPSYNC.COLLECTIVE R150, `(.L_x_1283) ;  /* 0x0000000096087348 */ /* 0x000fea0003c00000 */
[----:B------:R0:W1:Y:S02]  /*117f0*/  SHFL.BFLY P5, R147, R151, R152, R153 ;  /* 0x0c00009897937389 */ /* 0x00006400000a0099 */
[----:B01----:R-:W-:Y:S01]  /*11800*/  ENDCOLLECTIVE ;  /* 0x000000000000791b */ /* 0x003fe20003800000 */
.L_x_1283:
[----:B------:R-:W-:Y:S02]  /*11810*/  IMAD.MOV.U32 R152, RZ, RZ, 0x2 ;  /* 0x00000002ff987424 */ /* 0x000fe400078e00ff */
[----:B------:R-:W-:-:S04]  /*11820*/  IMAD.MOV.U32 R45, RZ, RZ, R147 ;  /* 0x000000ffff2d7224 */ /* 0x000fc800078e0093 */
[----:B------:R-:W-:-:S05]  /*11830*/  FADD.FTZ R45, R44, R45 ;  /* 0x0000002d2c2d7221 */ /* 0x000fca0000010000 */
[----:B------:R-:W-:-:S07]  /*11840*/  MOV R151, R45 ;  /* 0x0000002d00977202 */ /* 0x000fce0000000f00 */
[----:B------:R-:W-:Y:S05]  /*11850*/  WARPSYNC.COLLECTIVE R150, `(.L_x_1284) ;  /* 0x0000000096087348 */ /* 0x000fea0003c00000 */
[----:B------:R0:W1:Y:S02]  /*11860*/  SHFL.BFLY P5, R147, R151, R152, R153 ;  /* 0x0c00009897937389 */ /* 0x00006400000a0099 */
[----:B01----:R-:W-:Y:S01]  /*11870*/  ENDCOLLECTIVE ;  /* 0x000000000000791b */ /* 0x003fe20003800000 */
.L_x_1284:
[----:B------:R-:W-:Y:S01]  /*11880*/  HFMA2.MMA R152, -RZ, RZ, 0, 2.384185791015625e-07 ;  /* 0x00000004ff987435 */ /* 0x000fe200000001ff */
[----:B------:R-:W-:-:S05]  /*11890*/  MOV R46, R147 ;  /* 0x00000093002e7202 */ /* 0x000fca0000000f00 */
[----:B------:R-:W-:-:S04]  /*118a0*/  FADD.FTZ R46, R45, R46 ;  /* 0x0000002e2d2e7221 */ /* 0x000fc80000010000 */
[----:B------:R-:W-:-:S07]  /*118b0*/  IMAD.MOV.U32 R151, RZ, RZ, R46 ;  /* 0x000000ffff977224 */ /* 0x000fce00078e002e */
[----:B------:R-:W-:Y:S05]  /*118c0*/  WARPSYNC.COLLECTIVE R150, `(.L_x_1285) ;  /* 0x0000000096087348 */ /* 0x000fea0003c00000 */
[----:B------:R0:W1:Y:S02]  /*118d0*/  SHFL.BFLY P5, R147, R151, R152, R153 ;  /* 0x0c00009897937389 */ /* 0x00006400000a0099 */
[----:B01----:R-:W-:Y:S01]  /*118e0*/  ENDCOLLECTIVE ;  /* 0x000000000000791b */ /* 0x003fe20003800000 */
.L_x_1285:
[----:B------:R-:W-:Y:S02]  /*118f0*/  IMAD.MOV.U32 R152, RZ, RZ, 0x8 ;  /* 0x00000008ff987424 */ /* 0x000fe400078e00ff */
[----:B------:R-:W-:-:S04]  /*11900*/  IMAD.MOV.U32 R47, RZ, RZ, R147 ;  /* 0x000000ffff2f7224 */ /* 0x000fc800078e0093 */
[----:B------:R-:W-:-:S05]  /*11910*/  FADD.FTZ R47, R46, R47 ;  /* 0x0000002f2e2f7221 */ /* 0x000fca0000010000 */
[----:B------:R-:W-:-:S07]  /*11920*/  MOV R151, R47 ;  /* 0x0000002f00977202 */ /* 0x000fce0000000f00 */
[----:B------:R-:W-:Y:S05]  /*11930*/  WARPSYNC.COLLECTIVE R150, `(.L_x_1286) ;  /* 0x0000000096087348 */ /* 0x000fea0003c00000 */
[----:B------:R0:W1:Y:S02]  /*11940*/  SHFL.BFLY P5, R147, R151, R152, R153 ;  /* 0x0c00009897937389 */ /* 0x00006400000a0099 */
[----:B01----:R-:W-:Y:S01]  /*11950*/  ENDCOLLECTIVE ;  /* 0x000000000000791b */ /* 0x003fe20003800000 */
.L_x_1286:
[----:B------:R-:W-:Y:S01]  /*11960*/  HFMA2.MMA R152, -RZ, RZ, 0, 9.5367431640625e-07 ;  /* 0x00000010ff987435 */ /* 0x000fe200000001ff */
[----:B------:R-:W-:-:S05]  /*11970*/  MOV R148, R147 ;  /* 0x0000009300947202 */ /* 0x000fca0000000f00 */
[----:B------:R-:W-:-:S04]  /*11980*/  FADD.FTZ R148, R47, R148 ;  /* 0x000000942f947221 */ /* 0x000fc80000010000 */
[----:B------:R-:W-:-:S07]  /*11990*/  IMAD.MOV.U32 R151, RZ, RZ, R148 ;  /* 0x000000ffff977224 */ /* 0x000fce00078e0094 */
[----:B------:R-:W-:Y:S05]  /*119a0*/  WARPSYNC.COLLECTIVE R150, `(.L_x_1287) ;  /* 0x0000000096087348 */ /* 0x000fea0003c00000 */
[----:B------:R0:W1:Y:S02]  /*119b0*/  SHFL.BFLY P5, R147, R151, R152, R153 ;  /* 0x0c00009897937389 */ /* 0x00006400000a0099 */
[----:B01----:R-:W-:Y:S01]  /*119c0*/  ENDCOLLECTIVE ;  /* 0x000000000000791b */ /* 0x003fe20003800000 */
.L_x_1287:
[----:B------:R-:W-:Y:S05]  /*119d0*/  BRA `(.L_x_1288) ;  /* 0xffffffe800707947 */ /* 0x000fea000383ffff */
.L_x_1289:
        /* <DEDUP_REMOVED lines=10> */
.L_x_37374:


//--------------------- .text._ZN10layer_norm13ln_fwd_kernelINS_13Kernel_traitsI13__nv_bfloat16S2_S2_S2_fjLj1280ELj1ELj4ELj1ELj16ENS_18Kernel_traits_baseILj1280ES2_S2_S2_S2_fjLj128EEEEELb1ELb0ELb0ELb1EEEvNS_9FwdParamsE --------------------------
	.section	.text._ZN10layer_norm13ln_fwd_kernelINS_13Kernel_traitsI13__nv_bfloat16S2_S2_S2_fjLj1280ELj1ELj4ELj1ELj16ENS_18Kernel_traits_baseILj1280ES2_S2_S2_S2_fjLj128EEEEELb1ELb0ELb0ELb1EEEvNS_9FwdParamsE,"ax",@progbits
	.align	128
        .global         _ZN10layer_norm13ln_fwd_kernelINS_13Kernel_traitsI13__nv_bfloat16S2_S2_S2_fjLj1280ELj1ELj4ELj1ELj16ENS_18Kernel_traits_baseILj1280ES2_S2_S2_S2_fjLj128EEEEELb1ELb0ELb0ELb1EEEvNS_9FwdParamsE
        .type           _ZN10layer_norm13ln_fwd_kernelINS_13Kernel_traitsI13__nv_bfloat16S2_S2_S2_fjLj1280ELj1ELj4ELj1ELj16ENS_18Kernel_traits_baseILj1280ES2_S2_S2_S2_fjLj128EEEEELb1ELb0ELb0ELb1EEEvNS_9FwdParamsE,@function
        .size           _ZN10layer_norm13ln_fwd_kernelINS_13Kernel_traitsI13__nv_bfloat16S2_S2_S2_fjLj1280ELj1ELj4ELj1ELj16ENS_18Kernel_traits_baseILj1280ES2_S2_S2_S2_fjLj128EEEEELb1ELb0ELb0ELb1EEEvNS_9FwdParamsE,(.L_x_37375 - _ZN10layer_norm13ln_fwd_kernelINS_13Kernel_traitsI13__nv_bfloat16S2_S2_S2_fjLj1280ELj1ELj4ELj1ELj16ENS_18Kernel_traits_baseILj1280ES2_S2_S2_S2_fjLj128EEEEELb1ELb0ELb0ELb1EEEvNS_9FwdParamsE)
        .other          _ZN10layer_norm13ln_fwd_kernelINS_13Kernel_traitsI13__nv_bfloat16S2_S2_S2_fjLj1280ELj1ELj4ELj1ELj16ENS_18Kernel_traits_baseILj1280ES2_S2_S2_S2_fjLj128EEEEELb1ELb0ELb0ELb1EEEvNS_9FwdParamsE,@"STO_CUDA_ENTRY STV_DEFAULT"
_ZN10layer_norm13ln_fwd_kernelINS_13Kernel_traitsI13__nv_bfloat16S2_S2_S2_fjLj1280ELj1ELj4ELj1ELj16ENS_18Kernel_traits_baseILj1280ES2_S2_S2_S2_fjLj128EEEEELb1ELb0ELb0ELb1EEEvNS_9FwdParamsE:
.text._ZN10layer_norm13ln_fwd_kernelINS_13Kernel_traitsI13__nv_bfloat16S2_S2_S2_fjLj1280ELj1ELj4ELj1ELj16ENS_18Kernel_traits_baseILj1280ES2_S2_S2_S2_fjLj128EEEEELb1ELb0ELb0ELb1EEEvNS_9FwdParamsE:
        /* <DEDUP_REMOVED lines=8> */
[----:B------:R-:W1:Y:S01]  /*0080*/  LDC R141, c[0x0][0x2ec] ;  /* 0x0000bb00ff8d7b82 */ /* 0x000e620000000800 */
[----:B------:R-:W2:Y:S01]  /*0090*/  S2R R32, SR_TID.X ;  /* 0x0000000000207919 */ /* 0x000ea20000002100 */
[----:B------:R-:W2:Y:S01]  /*00a0*/  S2R R25, SR_CTAID.X ;  /* 0x0000000000197919 */ /* 0x000ea20000002500 */
[----:B------:R-:W-:Y:S01]  /*00b0*/  ULDC UR8, c[0x0][0x0] ;  /* 0x0000000000087ab9 */ /* 0x000fe20000000800 */
[----:B------:R-:W-:-:S04]  /*00c0*/  ULDC UR10, c[0x0][0x214] ;  /* 0x00008500000a7ab9 */ /* 0x000fc80000000800 */
[----:B------:R-:W3:Y:S01]  /*00d0*/  @P0 LDC R7, c[0x0][0x2f0] ;  /* 0x0000bc00ff070b82 */ /* 0x000ee20000000800 */
[----:B------:R-:W4:Y:S01]  /*00e0*/  @P0 LDG.E.64 R2, desc[UR4][R2.64] ;  /* 0x0000000402020981 */ /* 0x000f22000c1e1b00 */
[----:B0-----:R-:W-:Y:S01]  /*00f0*/  @P0 MOV R4, R140 ;  /* 0x0000008c00040202 */ /* 0x001fe20000000f00 */
[----:B-1----:R-:W-:-:S06]  /*0100*/  @P0 IMAD.MOV.U32 R5, RZ, RZ, R141 ;  /* 0x000000ffff050224 */ /* 0x002fcc00078e008d */
[----:B------:R-:W3:Y:S01]  /*0110*/  @P0 LDG.E.64 R4, desc[UR4][R4.64] ;  /* 0x0000000404040981 */ /* 0x000ee2000c1e1b00 */
[----:B--2---:R-:W-:Y:S01]  /*0120*/  IMAD R65, R25, UR8, R32 ;  /* 0x0000000819417c24 */ /* 0x004fe2000f8e0220 */
[----:B------:R-:W-:Y:S01]  /*0130*/  ULDC.64 UR8, c[0x0][0x2c8] ;  /* 0x0000b20000087ab9 */ /* 0x000fe20000000a00 */
[----:B------:R-:W-:-:S04]  /*0140*/  SHF.L.U32 R0, R32, 0x4, RZ ;  /* 0x0000000420007819 */ /* 0x000fc800000006ff */
[----:B------:R-:W-:Y:S02]  /*0150*/  LOP3.LUT R0, R0, 0x1f0, RZ, 0xc0, !PT ;  /* 0x000001f000007812 */ /* 0x000fe400078ec0ff */
[----:B----4-:R-:W-:Y:S02]  /*0160*/  @P0 R2UR UR6, R2 ;  /* 0x00000000020602ca */ /* 0x010fe400000e0000 */
        /* <DEDUP_REMOVED lines=20> */
[----:B------:R-:W-:Y:S01]  /*02b0*/  UIADD3 UR21, UR7, 0x32370b8f, URZ ;  /* 0x32370b8f07157890 */ /* 0x000fe2000fffe03f */
[----:B------:R-:W-:Y:S02]  /*02c0*/  ISETP.NE.U32.AND P0, PT, RZ, UR8, PT ;  /* 0x00000008ff007c0c */ /* 0x000fe4000bf05070 */
[----:B------:R-:W-:Y:S01]  /*02d0*/  LOP3.LUT R16, R3, UR19, R6, 0x96, !PT ;  /* 0x0000001303107c12 */ /* 0x000fe2000f8e9606 */
[----:B------:R-:W-:Y:S01]  /*02e0*/  IMAD.WIDE.U32 R6, R7, -0x2daee0ad, RZ ;  /* 0xd2511f5307067825 */ /* 0x000fe200078e00ff */
[----:B------:R-:W-:Y:S02]  /*02f0*/  ISETP.NE.AND.EX P0, PT, RZ, UR9, PT, P0 ;  /* 0x00000009ff007c0c */ /* 0x000fe4000bf05300 */
[----:B------:R-:W-:Y:S02]  /*0300*/  IADD3 R4, P1, R0, UR8, RZ ;  /* 0x0000000800047c10 */ /* 0x000fe4000ff3e0ff */
[----:B------:R-:W-:Y:S01]  /*0310*/  LOP3.LUT R20, R7, UR21, R2, 0x96, !PT ;  /* 0x0000001507147c12 */ /* 0x000fe2000f8e9602 */
[----:B------:R-:W-:Y:S01]  /*0320*/  UIADD3 UR20, UR6, -0x255992d5, URZ ;  /* 0xdaa66d2b06147890 */ /* 0x000fe2000fffe03f */
[----:B------:R-:W-:Y:S01]  /*0330*/  IMAD.WIDE.U32 R16, R16, -0x326172a9, RZ ;  /* 0xcd9e8d5710107825 */ /* 0x000fe200078e00ff */
[----:B------:R-:W-:-:S03]  /*0340*/  UIADD3 UR22, UR6, 0x78dde6e4, URZ ;  /* 0x78dde6e406167890 */ /* 0x000fc6000fffe03f */
[----:B------:R-:W-:-:S04]  /*0350*/  IMAD.WIDE.U32 R20, R20, -0x326172a9, RZ ;  /* 0xcd9e8d5714147825 */ /* 0x000fc800078e00ff */
[----:B------:R-:W-:Y:S01]  /*0360*/  IMAD.X R5, RZ, RZ, UR9, P1 ;  /* 0x00000009ff057e24 */ /* 0x000fe200088e06ff */
[----:B------:R-:W-:Y:S01]  /*0370*/  LOP3.LUT R2, R17, UR20, R12, 0x96, !PT ;  /* 0x0000001411027c12 */ /* 0x000fe2000f8e960c */
[----:B------:R-:W-:Y:S01]  /*0380*/  UIADD3 UR23, UR7, -0x126145ec, URZ ;  /* 0xed9eba1407177890 */ /* 0x000fe2000fffe03f */
[----:B------:R-:W-:Y:S01]  /*0390*/  LOP3.LUT R7, R21, UR22, R16, 0x96, !PT ;  /* 0x0000001615077c12 */ /* 0x000fe2000f8e9610 */
[----:B------:R-:W-:Y:S01]  /*03a0*/  UIADD3 UR25, UR7, -0x56f99767, URZ ;  /* 0xa906689907197890 */ /* 0x000fe2000fffe03f */
[----:B------:R0:W5:Y:S01]  /*03b0*/  @P0 LDG.E.128 R8, desc[UR4][R4.64] ;  /* 0x0000000404080981 */ /* 0x000162000c1e1d00 */
[----:B------:R-:W-:Y:S02]  /*03c0*/  UIADD3 UR24, UR6, 0x1715609d, URZ ;  /* 0x1715609d06187890 */ /* 0x000fe4000fffe03f */
[----:B------:R-:W-:Y:S01]  /*03d0*/  UIADD3 UR26, UR6, -0x4ab325aa, URZ ;  /* 0xb54cda56061a7890 */ /* 0x000fe2000fffe03f */
[----:B------:R0:W5:Y:S01]  /*03e0*/  @P0 LDG.E.128 R12, desc[UR4][R4.64+0x200] ;  /* 0x00020004040c0981 */ /* 0x000162000c1e1d00 */
[----:B------:R-:W-:Y:S01]  /*03f0*/  UIADD3 UR27, UR7, 0x646e171e, URZ ;  /* 0x646e171e071b7890 */ /* 0x000fe2000fffe03f */
[----:B------:R-:W-:Y:S01]  /*0400*/  SHF.R.U32.HI R32, RZ, 0x5, R32 ;  /* 0x00000005ff207819 */ /* 0x000fe20000011620 */
[----:B------:R-:W-:Y:S01]  /*0410*/  UIADD3 UR28, UR6, 0x5384540f, URZ ;  /* 0x5384540f061c7890 */ /* 0x000fe2000fffe03f */
[----:B------:R0:W5:Y:S01]  /*0420*/  @P0 LDG.E.128 R16, desc[UR4][R4.64+0x400] ;  /* 0x0004000404100981 */ /* 0x000162000c1e1d00 */
[----:B------:R-:W-:Y:S01]  /*0430*/  UIADD3 UR29, UR7, 0x1fd5c5a3, URZ ;  /* 0x1fd5c5a3071d7890 */ /* 0x000fe2000fffe03f */
[----:B------:R-:W-:-:S02]  /*0440*/  ULDC.64 UR8, c[0x0][0x260] ;  /* 0x0000980000087ab9 */ /* 0x000fc40000000a00 */
[----:B------:R0:W5:Y:S04]  /*0450*/  @P0 LDG.E.128 R52, desc[UR4][R4.64+0x600] ;  /* 0x0006000404340981 */ /* 0x000168000c1e1d00 */
[----:B------:R0:W5:Y:S01]  /*0460*/  @P0 LDG.E.128 R56, desc[UR4][R4.64+0x800] ;  /* 0x0008000404380981 */ /* 0x000162000c1e1d00 */
        /* <DEDUP_REMOVED lines=9> */
[----:B------:R-:W-:Y:S01]  /*0500*/  IMAD R32, R25, 0x4, R32 ;  /* 0x0000000419207824 */ /* 0x000fe200078e0220 */
[----:B------:R-:W-:Y:S01]  /*0510*/  LOP3.LUT R22, R3, UR27, R6, 0x96, !PT ;  /* 0x0000001b03167c12 */ /* 0x000fe2000f8e9606 */
[----:B------:R-:W-:-:S03]  /*0520*/  IMAD.WIDE.U32 R6, R7, -0x2daee0ad, RZ ;  /* 0xd2511f5307067825 */ /* 0x000fc600078e00ff */
[----:B------:R-:W-:Y:S01]  /*0530*/  ISETP.GE.AND P1, PT, R32, UR10, PT ;  /* 0x0000000a20007c0c */ /* 0x000fe2000bf26270 */
[----:B------:R-:W-:Y:S01]  /*0540*/  IMAD.WIDE.U32 R22, R22, -0x326172a9, RZ ;  /* 0xcd9e8d5716167825 */ /* 0x000fe200078e00ff */
[----:B------:R-:W-:-:S04]  /*0550*/  LOP3.LUT R60, R7, UR29, R2, 0x96, !PT ;  /* 0x0000001d073c7c12 */ /* 0x000fc8000f8e9602 */
[----:B------:R-:W-:Y:S01]  /*0560*/  LOP3.LUT R34, R23, UR28, R20, 0x96, !PT ;  /* 0x0000001c17227c12 */ /* 0x000fe2000f8e9614 */
[----:B------:R-:W-:Y:S01]  /*0570*/  UIADD3 UR30, UR6, -0xe443238, URZ ;  /* 0xf1bbcdc8061e7890 */ /* 0x000fe2000fffe03f */
[----:B------:R-:W-:Y:S01]  /*0580*/  IADD3 R2, P2, R0, UR8, RZ ;  /* 0x0000000800027c10 */ /* 0x000fe2000ff5e0ff */
[----:B------:R-:W-:Y:S01]  /*0590*/  UIADD3 UR31, UR7, -0x24c28bd8, URZ ;  /* 0xdb3d7428071f7890 */ /* 0x000fe2000fffe03f */
[----:B------:R-:W-:Y:S02]  /*05a0*/  IMAD.HI.U32 R21, R60, -0x326172a9, RZ ;  /* 0xcd9e8d573c157827 */ /* 0x000fe400078e00ff */
[----:B------:R-:W-:Y:S02]  /*05b0*/  IADD3.X R3, RZ, UR9, RZ, P2, !PT ;  /* 0x00000009ff037c10 */ /* 0x000fe400097fe4ff */
[----:B------:R-:W-:Y:S01]  /*05c0*/  IMAD.HI.U32 R7, R34, -0x2daee0ad, RZ ;  /* 0xd2511f5322077827 */ /* 0x000fe200078e00ff */
[----:B------:R-:W-:-:S04]  /*05d0*/  LOP3.LUT R61, R21, UR30, R22, 0x96, !PT ;  /* 0x0000001e153d7c12 */ /* 0x000fc8000f8e9616 */
[----:B------:R-:W-:Y:S01]  /*05e0*/  LOP3.LUT R112, R7, UR31, R6, 0x96, !PT ;  /* 0x0000001f07707c12 */ /* 0x000fe2000f8e9606 */
[----:B0-----:R-:W-:Y:S06]  /*05f0*/  @P1 EXIT ;  /* 0x000000000000194d */ /* 0x001fec0003800000 */
        /* <DEDUP_REMOVED lines=15> */
[C---:B------:R-:W-:Y:S01]  /*06f0*/  PRMT R70, R9.reuse, 0x7632, R70 ;  /* 0x0000763209467816 */ /* 0x040fe20000000046 */
[----:B------:R-:W-:Y:S01]  /*0700*/  IMAD.U32 R30, R9, 0x10000, RZ ;  /* 0x00010000091e7824 */ /* 0x000fe200078e00ff */
[----:B------:R-:W-:Y:S01]  /*0710*/  UIADD3 UR33, UR7, -0x695add53, URZ ;  /* 0x96a522ad07217890 */ /* 0x000fe2000fffe03f */
[C---:B------:R-:W-:Y:S01]  /*0720*/  PRMT R74, R13.reuse, 0x7632, R74 ;  /* 0x000076320d4a7816 */ /* 0x040fe2000000004a */
[----:B------:R-:W-:Y:S01]  /*0730*/  UIADD3 UR32, UR6, -0x700cb87f, URZ ;  /* 0x8ff3478106207890 */ /* 0x000fe2000fffe03f */
[----:B------:R-:W-:Y:S01]  /*0740*/  SHF.L.U32 R26, R13, 0x10, RZ ;  /* 0x000000100d1a7819 */ /* 0x000fe200000006ff */
[----:B------:R-:W-:Y:S01]  /*0750*/  IMAD R9, R34, -0x2daee0ad, RZ ;  /* 0xd2511f5322097824 */ /* 0x000fe200078e02ff */
[----:B------:R-:W-:Y:S01]  /*0760*/  PRMT R69, R8, 0x7632, R69 ;  /* 0x0000763208457816 */ /* 0x000fe20000000045 */
[----:B0-----:R-:W-:Y:S01]  /*0770*/  IMAD.WIDE.U32 R2, R61, -0x2daee0ad, RZ ;  /* 0xd2511f533d027825 */ /* 0x001fe200078e00ff */
[----:B------:R-:W-:Y:S01]  /*0780*/  PRMT R72, R11, 0x7632, R72 ;  /* 0x000076320b487816 */ /* 0x000fe20000000048 */
[----:B------:R-:W-:Y:S01]  /*0790*/  ULDC.64 UR8, c[0x0][0x270] ;  /* 0x00009c0000087ab9 */ /* 0x000fe20000000a00 */
[----:B------:R-:W-:Y:S01]  /*07a0*/  PRMT R73, R12, 0x7632, R73 ;  /* 0x000076320c497816 */ /* 0x000fe20000000049 */
[----:B------:R-:W-:Y:S01]  /*07b0*/  IMAD R0, R60, -0x326172a9, RZ ;  /* 0xcd9e8d573c007824 */ /* 0x000fe200078e02ff */
[----:B------:R-:W-:Y:S01]  /*07c0*/  PRMT R75, R14, 0x7632, R75 ;  /* 0x000076320e4b7816 */ /* 0x000fe2000000004b */
[----:B------:R-:W-:Y:S01]  /*07d0*/  IMAD.HI.U32 R13, R112, -0x326172a9, RZ ;  /* 0xcd9e8d57700d7827 */ /* 0x000fe200078e00ff */
[----:B------:R-:W-:Y:S01]  /*07e0*/  PRMT R76, R15, 0x7632, R76 ;  /* 0x000076320f4c7816 */ /* 0x000fe2000000004c */
[----:B------:R-:W-:Y:S01]  /*07f0*/  HFMA2.MMA R68, -RZ, RZ, 0, 0 ;  /* 0x00000000ff447435 */ /* 0x000fe200000001ff */
[C---:B------:R-:W-:Y:S01]  /*0800*/  PRMT R78, R17.reuse, 0x7632, R78 ;  /* 0x00007632114e7816 */ /* 0x040fe2000000004e */
        /* <DEDUP_REMOVED lines=11> */
[C---:B------:R-:W-:Y:S01]  /*08c0*/  PRMT R87, R58.reuse, 0x7632, R87 ;  /* 0x000076323a577816 */ /* 0x040fe20000000057 */
[----:B------:R-:W-:Y:S01]  /*08d0*/  IMAD.U32 R15, R58, 0x10000, RZ ;  /* 0x000100003a0f7824 */ /* 0x000fe200078e00ff */
        /* <DEDUP_REMOVED lines=16> */
[----:B------:R-:W-:Y:S01]  /*09e0*/  LOP3.LUT R56, R3, UR33, R9, 0x96, !PT ;  /* 0x0000002103387c12 */ /* 0x000fe2000f8e9609 */
[----:B------:R-:W-:Y:S01]  /*09f0*/  IMAD R112, R112, -0x326172a9, RZ ;  /* 0xcd9e8d5770707824 */ /* 0x000fe200078e02ff */
[----:B------:R-:W-:Y:S01]  /*0a00*/  SHF.L.U32 R23, R19, 0x10, RZ ;  /* 0x0000001013177819 */ /* 0x000fe200000006ff */
[----:B------:R-:W-:Y:S01]  /*0a10*/  IMAD.U32 R69, R69, 0x10000, RZ ;  /* 0x0001000045457824 */ /* 0x000fe200078e00ff */
[----:B------:R-:W-:Y:S01]  /*0a20*/  SHF.L.U32 R16, R57, 0x10, RZ ;  /* 0x0000001039107819 */ /* 0x000fe200000006ff */
[----:B------:R-:W-:Y:S01]  /*0a30*/  IMAD.U32 R70, R70, 0x10000, RZ ;  /* 0x0001000046467824 */ /* 0x000fe200078e00ff */
[----:B------:R-:W-:Y:S01]  /*0a40*/  LOP3.LUT R13, R13, UR32, R0, 0x96, !PT ;  /* 0x000000200d0d7c12 */ /* 0x000fe2000f8e9600 */
[----:B------:R-:W-:Y:S01]  /*0a50*/  IMAD.U32 R72, R72, 0x10000, RZ ;  /* 0x0001000048487824 */ /* 0x000fe200078e00ff */
[----:B------:R-:W-:Y:S01]  /*0a60*/  MOV R58, R2 ;  /* 0x00000002003a7202 */ /* 0x000fe20000000f00 */
[----:B------:R-:W-:Y:S01]  /*0a70*/  IMAD.U32 R73, R73, 0x10000, RZ ;  /* 0x0001000049497824 */ /* 0x000fe200078e00ff */
[----:B------:R-:W-:Y:S01]  /*0a80*/  SHF.L.U32 R19, R54, 0x10, RZ ;  /* 0x0000001036137819 */ /* 0x000fe200000006ff */
        /* <DEDUP_REMOVED lines=20> */
[----:B------:R-:W-:Y:S01]  /*0bd0*/  ULDC UR11, c[0x0][0x2d8] ;  /* 0x0000b600000b7ab9 */ /* 0x000fe20000000800 */
[----:B------:R-:W-:Y:S01]  /*0be0*/  UISETP.NE.AND UP1, UPT, UR8, URZ, UPT ;  /* 0x0000003f0800728c */ /* 0x000fe2000bf25270 */
[----:B------:R-:W-:Y:S01]  /*0bf0*/  ULDC.64 UR12, c[0x0][0x230] ;  /* 0x00008c00000c7ab9 */ /* 0x000fe20000000a00 */
[----:B------:R-:W-:Y:S01]  /*0c00*/  ULDC.64 UR14, c[0x0][0x2b8] ;  /* 0x0000ae00000e7ab9 */ /* 0x000fe20000000a00 */
[C---:B--2---:R-:W-:Y:S01]  /*0c10*/  PRMT R89, R5.reuse, 0x7632, R89 ;  /* 0x0000763205597816 */ /* 0x044fe20000000059 */
[----:B------:R-:W-:Y:S01]  /*0c20*/  IMAD.U32 R12, R4, 0x10000, RZ ;  /* 0x00010000040c7824 */ /* 0x000fe200078e00ff */
[----:B------:R-:W-:Y:S01]  /*0c30*/  PRMT R92, R6, 0x7632, R92 ;  /* 0x00007632065c7816 */ /* 0x000fe2000000005c */
[----:B------:R-:W-:Y:S01]  /*0c40*/  IMAD.U32 R11, R5, 0x10000, RZ ;  /* 0x00010000050b7824 */ /* 0x000fe200078e00ff */
[----:B---3--:R-:W-:Y:S01]  /*0c50*/  PRMT R96, R48, 0x7632, R96 ;  /* 0x0000763230607816 */ /* 0x008fe20000000060 */
[----:B------:R-:W-:Y:S01]  /*0c60*/  IMAD.U32 R9, R7, 0x10000, RZ ;  /* 0x0001000007097824 */ /* 0x000fe200078e00ff */
[----:B------:R-:W-:Y:S01]  /*0c70*/  PRMT R98, R50, 0x7632, R98 ;  /* 0x0000763232627816 */ /* 0x000fe20000000062 */
[----:B------:R-:W-:Y:S01]  /*0c80*/  IMAD.U32 R8, R48, 0x10000, RZ ;  /* 0x0001000030087824 */ /* 0x000fe200078e00ff */
[----:B----4-:R-:W-:Y:S01]  /*0c90*/  PRMT R100, R44, 0x7632, R100 ;  /* 0x000076322c647816 */ /* 0x010fe20000000064 */
        /* <DEDUP_REMOVED lines=50> */
[----:B------:R-:W-:-:S07]  /*0fc0*/  SHF.L.U32 R109, R109, 0x10, RZ ;  /* 0x000000106d6d7819 */ /* 0x000fce00000006ff */
.L_x_1572:
[----:B------:R-:W0:Y:S01]  /*0fd0*/  S2R R94, SR_TID.X ;  /* 0x00000000005e7919 */ /* 0x000e220000002100 */
[----:B------:R-:W-:Y:S01]  /*0fe0*/  ISETP.NE.U32.AND P0, PT, RZ, UR12, PT ;  /* 0x0000000cff007c0c */ /* 0x000fe2000bf05070 */
[----:B-1----:R-:W1:Y:S01]  /*0ff0*/  LDC.64 R50, c[0x0][0x220] ;  /* 0x00008800ff327b82 */ /* 0x002e620000000a00 */
[----:B------:R-:W-:Y:S01]  /*1000*/  IMAD R40, R32, UR10, RZ ;  /* 0x0000000a20287c24 */ /* 0x000fe2000f8e02ff */
[----:B------:R-:W-:Y:S01]  /*1010*/  PLOP3.LUT P1, PT, PT, PT, UP0, 0x80, 0x0 ;  /* 0x000000000000781c */ /* 0x000fe20003f2f008 */
[----:B------:R-:W-:Y:S01]  /*1020*/  @UP0 ULDC.64 UR8, c[0x0][0x270] ;  /* 0x00009c0000080ab9 */ /* 0x000fe20000000a00 */
[----:B------:R-:W-:Y:S01]  /*1030*/  ISETP.NE.AND.EX P0, PT, RZ, UR13, PT, P0 ;  /* 0x0000000dff007c0c */ /* 0x000fe2000bf05300 */
[----:B------:R-:W-:Y:S01]  /*1040*/  IMAD.U32 R46, RZ, RZ, UR8 ;  /* 0x00000008ff2e7e24 */ /* 0x000fe2000f8e00ff */
[----:B------:R-:W-:Y:S02]  /*1050*/  SHF.R.S32.HI R41, RZ, 0x1f, R40 ;  /* 0x0000001fff297819 */ /* 0x000fe40000011428 */
[----:B------:R-:W-:-:S02]  /*1060*/  PLOP3.LUT P2, PT, PT, PT, UP0, 0x80, 0x0 ;  /* 0x000000000000781c */ /* 0x000fc40003f4f008 */
[----:B------:R-:W-:Y:S02]  /*1070*/  MOV R47, UR9 ;  /* 0x00000009002f7c02 */ /* 0x000fe40008000f00 */
[----:B------:R-:W-:-:S03]  /*1080*/  LEA.HI R41, R41, R40, RZ, 0x3 ;  /* 0x0000002829297211 */ /* 0x000fc600078f18ff */
[----:B------:R-:W-:Y:S02]  /*1090*/  @P1 IMAD.WIDE R46, R32, 0x2, R46 ;  /* 0x00000002202e1825 */ /* 0x000fe400078e022e */
[----:B------:R-:W2:Y:S04]  /*10a0*/  @P0 LDC.64 R44, c[0x0][0x230] ;  /* 0x00008c00ff2c0b82 */ /* 0x000ea80000000a00 */
[----:B------:R-:W3:Y:S01]  /*10b0*/  @P2 LDG.E.U16 R46, desc[UR4][R46.64] ;  /* 0x000000042e2e2981 */ /* 0x000ee2000c1e1500 */
[----:B0-----:R-:W-:-:S04]  /*10c0*/  LOP3.LUT R94, R94, 0x1f, RZ, 0xc0, !PT ;  /* 0x0000001f5e5e7812 */ /* 0x001fc800078ec0ff */
[----:B------:R-:W-:-:S05]  /*10d0*/  LEA.HI.SX32 R55, R41, R94, 0x1d ;  /* 0x0000005e29377211 */ /* 0x000fca00078feaff */
[----:B-1----:R-:W-:-:S04]  /*10e0*/  IMAD.WIDE.U32 R40, R55, 0x10, R50 ;  /* 0x0000001037287825 */ /* 0x002fc800078e0032 */
[----:B--2---:R-:W-:Y:S02]  /*10f0*/  @P0 IMAD.WIDE.U32 R44, R55, 0x10, R44 ;  /* 0x00000010372c0825 */ /* 0x004fe400078e002c */
[----:B------:R-:W5:Y:S04]  /*1100*/  LDG.E.128 R40, desc[UR4][R40.64] ;  /* 0x0000000428287981 */ /* 0x000f68000c1e1d00 */
[----:B------:R0:W5:Y:S01]  /*1110*/  @P0 LDG.E.128 R36, desc[UR4][R44.64] ;  /* 0x000000042c240981 */ /* 0x000162000c1e1d00 */
[----:B------:R-:W-:Y:S02]  /*1120*/  ISETP.NE.AND P1, PT, R140, 0x1, PT ;  /* 0x000000018c00780c */ /* 0x000fe40003f25270 */
[----:B------:R-:W-:Y:S01]  /*1130*/  PLOP3.LUT P2, PT, PT, PT, UP0, 0x80, 0x0 ;  /* 0x000000000000781c */ /* 0x000fe20003f4f008 */
[----:B------:R-:W-:Y:S01]  /*1140*/  BSSY B1, `(.L_x_1291) ;  /* 0x000000e000017945 */ /* 0x000fe20003800000 */
[----:B------:R-:W-:-:S02]  /*1150*/  IMAD.MOV.U32 R122, RZ, RZ, 0x3f800000 ;  /* 0x3f800000ff7a7424 */ /* 0x000fc400078e00ff */
[----:B------:R-:W-:-:S09]  /*1160*/  VIADD R48, R140, 0x1 ;  /* 0x000000018c307836 */ /* 0x000fd20000000000 */
[----:B---3--:R-:W-:Y:S01]  /*1170*/  @P2 SHF.L.U32 R122, R46, 0x10, RZ ;  /* 0x000000102e7a2819 */ /* 0x008fe200000006ff */
[----:B0-----:R-:W-:Y:S06]  /*1180*/  @!P1 BRA `(.L_x_1292) ;  /* 0x0000000000209947 */ /* 0x001fec0003800000 */
        /* <DEDUP_REMOVED lines=8> */
.L_x_1292:
[----:B------:R-:W-:-:S07]  /*1210*/  IMAD.MOV.U32 R54, RZ, RZ, R112 ;  /* 0x000000ffff367224 */ /* 0x000fce00078e0070 */
.L_x_1293:
[----:B------:R-:W-:Y:S05]  /*1220*/  BSYNC B1 ;  /* 0x0000000000017941 */ /* 0x000fea0003800000 */
.L_x_1291:
        /* <DEDUP_REMOVED lines=16> */
.L_x_1297:
[----:B------:R-:W-:Y:S05]  /*1330*/  BSYNC B2 ;  /* 0x0000000000027941 */ /* 0x000fea0003800000 */
.L_x_1296:
        /* <DEDUP_REMOVED lines=43> */
.L_x_1295:
[----:B------:R-:W-:Y:S05]  /*15f0*/  BSYNC B1 ;  /* 0x0000000000017941 */ /* 0x000fea0003800000 */
.L_x_1294:
[----:B------:R-:W0:Y:S01]  /*1600*/  LDC R121, c[0x0][0x298] ;  /* 0x0000a600ff797b82 */ /* 0x000e220000000800 */
[----:B------:R-:W-:Y:S01]  /*1610*/  I2FP.F32.U32 R44, R54 ;  /* 0x00000036002c7245 */ /* 0x000fe20000201000 */
[----:B------:R-:W-:Y:S01]  /*1620*/  IMAD.MOV.U32 R119, RZ, RZ, 0x2f800000 ;  /* 0x2f800000ff777424 */ /* 0x000fe200078e00ff */
[----:B-----5:R-:W-:Y:S01]  /*1630*/  SHF.L.U32 R47, R40, 0x10, RZ ;  /* 0x00000010282f7819 */ /* 0x020fe200000006ff */
[----:B------:R-:W-:Y:S01]  /*1640*/  BSSY B1, `(.L_x_1298) ;  /* 0x0000017000017945 */ /* 0x000fe20003800000 */
[----:B------:R-:W-:Y:S01]  /*1650*/  ISETP.NE.AND P1, PT, R48, 0x1, PT ;  /* 0x000000013000780c */ /* 0x000fe20003f25270 */
[----:B------:R-:W-:Y:S01]  /*1660*/  FFMA.FTZ R45, R44, R119, 1.1641532182693481445e-10 ;  /* 0x2f0000002c2d7423 */ /* 0x000fe20000010077 */
[----:B------:R-:W-:Y:S01]  /*1670*/  PRMT R40, R40, 0x7632, R40 ;  /* 0x0000763228287816 */ /* 0x000fe20000000028 */
[----:B------:R-:W1:Y:S01]  /*1680*/  LDC R120, c[0x0][0x294] ;  /* 0x0000a500ff787b82 */ /* 0x000e620000000800 */
[----:B------:R-:W-:Y:S01]  /*1690*/  FMUL.FTZ R44, R47, R122 ;  /* 0x0000007a2f2c7220 */ /* 0x000fe20000410000 */
[----:B------:R-:W-:-:S03]  /*16a0*/  IADD3 R46, R48, 0x1, RZ ;  /* 0x00000001302e7810 */ /* 0x000fc60007ffe0ff */
[----:B0-----:R-:W-:Y:S01]  /*16b0*/  FMUL.FTZ R44, R44, R121 ;  /* 0x000000792c2c7220 */ /* 0x001fe20000410000 */
[----:B-1----:R-:W-:Y:S01]  /*16c0*/  FSETP.GTU.FTZ.AND P2, PT, R45, R120, PT ;  /* 0x000000782d00720b */ /* 0x002fe20003f5c000 */
[----:B------:R-:W-:-:S03]  /*16d0*/  @P0 IMAD.U32 R45, R36, 0x10000, RZ ;  /* 0x00010000242d0824 */ /* 0x000fc600078e00ff */
[----:B------:R-:W-:Y:S02]  /*16e0*/  FSEL R54, R44, RZ, !P2 ;  /* 0x000000ff2c367208 */ /* 0x000fe40005000000 */
[----:B------:R-:W-:-:S03]  /*16f0*/  P2R R52, PR, RZ, 0x4 ;  /* 0x00000004ff347803 */ /* 0x000fc60000000000 */
        /* <DEDUP_REMOVED lines=10> */
.L_x_1299:
[----:B------:R-:W-:-:S07]  /*17a0*/  MOV R53, R112 ;  /* 0x0000007000357202 */ /* 0x000fce0000000f00 */
.L_x_1300:
[----:B------:R-:W-:Y:S05]  /*17b0*/  BSYNC B1 ;  /* 0x0000000000017941 */ /* 0x000fea0003800000 */
.L_x_1298:
        /* <DEDUP_REMOVED lines=16> */
.L_x_1304:
[----:B------:R-:W-:Y:S05]  /*18c0*/  BSYNC B2 ;  /* 0x0000000000027941 */ /* 0x000fea0003800000 */
.L_x_1303:
        /* <DEDUP_REMOVED lines=41> */
[----:B------:R-:W-:Y:S01]  /*1b60*/  IMAD.MOV.U32 R46, RZ, RZ, RZ ;  /* 0x000000ffff2e7224 */ /* 0x000fe200078e00ff */
[----:B------:R-:W-:-:S07]  /*1b70*/  MOV R58, R44 ;  /* 0x0000002c003a7202 */ /* 0x000fce0000000f00 */
.L_x_1302:
[----:B------:R-:W-:Y:S05]  /*1b80*/  BSYNC B1 ;  /* 0x0000000000017941 */ /* 0x000fea0003800000 */
.L_x_1301:
        /* <DEDUP_REMOVED lines=10> */
[----:B------:R-:W-:-:S02]  /*1c30*/  @P0 IMAD.U32 R44, R44, 0x10000, RZ ;  /* 0x000100002c2c0824 */ /* 0x000fc400078e00ff */
[----:B------:R-:W-:Y:S02]  /*1c40*/  P2R R53, PR, RZ, 0x4 ;  /* 0x00000004ff357803 */ /* 0x000fe40000000000 */
        /* <DEDUP_REMOVED lines=11> */
.L_x_1306:
[----:B------:R-:W-:-:S07]  /*1d00*/  MOV R40, R112 ;  /* 0x0000007000287202 */ /* 0x000fce0000000f00 */
.L_x_1307:
[----:B------:R-:W-:Y:S05]  /*1d10*/  BSYNC B1 ;  /* 0x0000000000017941 */ /* 0x000fea0003800000 */
.L_x_1305:
        /* <DEDUP_REMOVED lines=16> */
.L_x_1311:
[----:B------:R-:W-:Y:S05]  /*1e20*/  BSYNC B2 ;  /* 0x0000000000027941 */ /* 0x000fea0003800000 */
.L_x_1310:
        /* <DEDUP_REMOVED lines=44> */
.L_x_1309:
[----:B------:R-:W-:Y:S05]  /*20f0*/  BSYNC B1 ;  /* 0x0000000000017941 */ /* 0x000fea0003800000 */
.L_x_1308:
[----:B------:R-:W-:Y:S01]  /*2100*/  I2FP.F32.U32 R40, R40 ;  /* 0x0000002800287245 */ /* 0x000fe20000201000 */
[----:B------:R-:W-:Y:S01]  /*2110*/  IMAD.U32 R47, R41, 0x10000, RZ ;  /* 0x00010000292f7824 */ /* 0x000fe200078e00ff */
[----:B------:R-:W-:Y:S01]  /*2120*/  ISETP.NE.AND P2, PT, R48, 0x1, PT ;  /* 0x000000013000780c */ /* 0x000fe20003f45270 */
[----:B------:R-:W-:Y:S01]  /*2130*/  BSSY B1, `(.L_x_1312) ;  /* 0x0000014000017945 */ /* 0x000fe20003800000 */
[----:B------:R-:W-:Y:S01]  /*2140*/  @P0 SHF.L.U32 R44, R37, 0x10, RZ ;  /* 0x00000010252c0819 */ /* 0x000fe200000006ff */
[----:B------:R-:W-:Y:S01]  /*2150*/  FFMA.FTZ R45, R40, R119, 1.1641532182693481445e-10 ;  /* 0x2f000000282d7423 */ /* 0x000fe20000010077 */
[----:B------:R-:W-:Y:S01]  /*2160*/  FMUL.FTZ R40, R47, R122 ;  /* 0x0000007a2f287220 */ /* 0x000fe20000410000 */
[----:B------:R-:W-:-:S03]  /*2170*/  PRMT R95, R41, 0x7632, R95 ;  /* 0x00007632295f7816 */ /* 0x000fc6000000005f */
[----:B------:R-:W-:Y:S01]  /*2180*/  FMUL.FTZ R40, R40, R121 ;  /* 0x0000007928287220 */ /* 0x000fe20000410000 */
[----:B------:R-:W-:Y:S01]  /*2190*/  FSETP.GTU.FTZ.AND P1, PT, R45, R120, PT ;  /* 0x000000782d00720b */ /* 0x000fe20003f3c000 */
[----:B------:R-:W-:-:S03]  /*21a0*/  VIADD R45, R48, 0x1 ;  /* 0x00000001302d7836 */ /* 0x000fc60000000000 */
        /* <DEDUP_REMOVED lines=11> */
.L_x_1313:
[----:B------:R-:W-:-:S07]  /*2260*/  IMAD.MOV.U32 R114, RZ, RZ, R112 ;  /* 0x000000ffff727224 */ /* 0x000fce00078e0070 */
.L_x_1314:
[----:B------:R-:W-:Y:S05]  /*2270*/  BSYNC B1 ;  /* 0x0000000000017941 */ /* 0x000fea0003800000 */
.L_x_1312:
        /* <DEDUP_REMOVED lines=16> */
.L_x_1318:
[----:B------:R-:W-:Y:S05]  /*2380*/  BSYNC B2 ;  /* 0x0000000000027941 */ /* 0x000fea0003800000 */
.L_x_1317:
        /* <DEDUP_REMOVED lines=44> */
.L_x_1316:
[----:B------:R-:W-:Y:S05]  /*2650*/  BSYNC B1 ;  /* 0x0000000000017941 */ /* 0x000fea0003800000 */
.L_x_1315:
[----:B------:R-:W-:Y:S01]  /*2660*/  I2FP.F32.U32 R40, R114 ;  /* 0x0000007200287245 */ /* 0x000fe20000201000 */
[----:B------:R-:W-:Y:S01]  /*2670*/  BSSY B1, `(.L_x_1319) ;  /* 0x0000016000017945 */ /* 0x000fe20003800000 */
[----:B------:R-:W-:Y:S02]  /*2680*/  SHF.L.U32 R95, R95, 0x10, RZ ;  /* 0x000000105f5f7819 */ /* 0x000fe400000006ff */
[----:B------:R-:W-:Y:S01]  /*2690*/  ISETP.NE.AND P3, PT, R45, 0x1, PT ;  /* 0x000000012d00780c */ /* 0x000fe20003f65270 */
[----:B------:R-:W-:Y:S01]  /*26a0*/  FFMA.FTZ R41, R40, R119, 1.1641532182693481445e-10 ;  /* 0x2f00000028297423 */ /* 0x000fe20000010077 */
[----:B------:R-:W-:Y:S01]  /*26b0*/  @P0 PRMT R44, R37, 0x7632, R44 ;  /* 0x00007632252c0816 */ /* 0x000fe2000000002c */
[----:B------:R-:W-:-:S03]  /*26c0*/  FMUL.FTZ R40, R95, R122 ;  /* 0x0000007a5f287220 */ /* 0x000fc60000410000 */
[----:B------:R-:W-:Y:S01]  /*26d0*/  FSETP.GTU.FTZ.AND P2, PT, R41, R120, PT ;  /* 0x000000782900720b */ /* 0x000fe20003f5c000 */
[----:B------:R-:W-:Y:S01]  /*26e0*/  FMUL.FTZ R40, R40, R121 ;  /* 0x0000007928287220 */ /* 0x000fe20000410000 */
[----:B------:R-:W-:Y:S01]  /*26f0*/  @P0 IMAD.U32 R41, R44, 0x10000, RZ ;  /* 0x000100002c290824 */ /* 0x000fe200078e00ff */
[----:B------:R-:W-:-:S03]  /*2700*/  IADD3 R44, R45, 0x1, RZ ;  /* 0x000000012d2c7810 */ /* 0x000fc60007ffe0ff */
        /* <DEDUP_REMOVED lines=11> */
.L_x_1320:
[----:B------:R-:W-:-:S07]  /*27c0*/  MOV R95, R112 ;  /* 0x00000070005f7202 */ /* 0x000fce0000000f00 */
.L_x_1321:
[----:B------:R-:W-:Y:S05]  /*27d0*/  BSYNC B1 ;  /* 0x0000000000017941 */ /* 0x000fea0003800000 */
.L_x_1319:
        /* <DEDUP_REMOVED lines=16> */
.L_x_1325:
[----:B------:R-:W-:Y:S05]  /*28e0*/  BSYNC B2 ;  /* 0x0000000000027941 */ /* 0x000fea0003800000 */
.L_x_1324:
        /* <DEDUP_REMOVED lines=44> */
.L_x_1323:
[----:B------:R-:W-:Y:S05]  /*2bb0*/  BSYNC B1 ;  /* 0x0000000000017941 */ /* 0x000fea0003800000 */
.L_x_1322:
[----:B------:R-:W-:Y:S01]  /*2bc0*/  I2FP.F32.U32 R40, R95 ;  /* 0x0000005f00287245 */ /* 0x000fe20000201000 */
[----:B------:R-:W-:Y:S01]  /*2bd0*/  IMAD.U32 R45, R42, 0x10000, RZ ;  /* 0x000100002a2d7824 */ /* 0x000fe200078e00ff */
[----:B------:R-:W-:Y:S01]  /*2be0*/  ISETP.NE.AND P4, PT, R44, 0x1, PT ;  /* 0x000000012c00780c */ /* 0x000fe20003f85270 */
[----:B------:R-:W-:Y:S01]  /*2bf0*/  BSSY B1, `(.L_x_1326) ;  /* 0x0000014000017945 */ /* 0x000fe20003800000 */
[----:B------:R-:W-:Y:S01]  /*2c00*/  PRMT R42, R42, 0x7632, R42 ;  /* 0x000076322a2a7816 */ /* 0x000fe2000000002a */
[----:B------:R-:W-:Y:S01]  /*2c10*/  FFMA.FTZ R41, R40, R119, 1.1641532182693481445e-10 ;  /* 0x2f00000028297423 */ /* 0x000fe20000010077 */
[----:B------:R-:W-:Y:S01]  /*2c20*/  FMUL.FTZ R40, R45, R122 ;  /* 0x0000007a2d287220 */ /* 0x000fe20000410000 */
[----:B------:R-:W-:-:S03]  /*2c30*/  VIADD R46, R44, 0x1 ;  /* 0x000000012c2e7836 */ /* 0x000fc60000000000 */
[----:B------:R-:W-:Y:S01]  /*2c40*/  FMUL.FTZ R40, R40, R121 ;  /* 0x0000007928287220 */ /* 0x000fe20000410000 */
[----:B------:R-:W-:Y:S02]  /*2c50*/  FSETP.GTU.FTZ.AND P3, PT, R41, R120, PT ;  /* 0x000000782900720b */ /* 0x000fe40003f7c000 */
[----:B------:R-:W-:Y:S02]  /*2c60*/  @P0 SHF.L.U32 R41, R38, 0x10, RZ ;  /* 0x0000001026290819 */ /* 0x000fe400000006ff */
        /* <DEDUP_REMOVED lines=11> */
.L_x_1327:
[----:B------:R-:W-:-:S07]  /*2d20*/  IMAD.MOV.U32 R95, RZ, RZ, R112 ;  /* 0x000000ffff5f7224 */ /* 0x000fce00078e0070 */
.L_x_1328:
[----:B------:R-:W-:Y:S05]  /*2d30*/  BSYNC B1 ;  /* 0x0000000000017941 */ /* 0x000fea0003800000 */
.L_x_1326:
        /* <DEDUP_REMOVED lines=16> */
.L_x_1332:
[----:B------:R-:W-:Y:S05]  /*2e40*/  BSYNC B2 ;  /* 0x0000000000027941 */ /* 0x000fea0003800000 */
.L_x_1331:
        /* <DEDUP_REMOVED lines=44> */
.L_x_1330:
[----:B------:R-:W-:Y:S05]  /*3110*/  BSYNC B1 ;  /* 0x0000000000017941 */ /* 0x000fea0003800000 */
.L_x_1329:
        /* <DEDUP_REMOVED lines=22> */
.L_x_1334:
[----:B------:R-:W-:-:S07]  /*3280*/  MOV R42, R112 ;  /* 0x00000070002a7202 */ /* 0x000fce0000000f00 */
.L_x_1335:
[----:B------:R-:W-:Y:S05]  /*3290*/  BSYNC B1 ;  /* 0x0000000000017941 */ /* 0x000fea0003800000 */
.L_x_1333:
        /* <DEDUP_REMOVED lines=16> */
.L_x_1339:
[----:B------:R-:W-:Y:S05]  /*33a0*/  BSYNC B2 ;  /* 0x0000000000027941 */ /* 0x000fea0003800000 */
.L_x_1338:
        /* <DEDUP_REMOVED lines=44> */
.L_x_1337:
[----:B------:R-:W-:Y:S05]  /*3670*/  BSYNC B1 ;  /* 0x0000000000017941 */ /* 0x000fea0003800000 */
.L_x_1336:
        /* <DEDUP_REMOVED lines=22> */
.L_x_1341:
[----:B------:R-:W-:-:S07]  /*37e0*/  IMAD.MOV.U32 R49, RZ, RZ, R112 ;  /* 0x000000ffff317224 */ /* 0x000fce00078e0070 */
.L_x_1342:
[----:B------:R-:W-:Y:S05]  /*37f0*/  BSYNC B1 ;  /* 0x0000000000017941 */ /* 0x000fea0003800000 */
.L_x_1340:
        /* <DEDUP_REMOVED lines=18> */
.L_x_1346:
[----:B------:R-:W-:Y:S05]  /*3920*/  BSYNC B2 ;  /* 0x0000000000027941 */ /* 0x000fea0003800000 */
.L_x_1345:
        /* <DEDUP_REMOVED lines=44> */
.L_x_1344:
[----:B------:R-:W-:Y:S05]  /*3bf0*/  BSYNC B1 ;  /* 0x0000000000017941 */ /* 0x000fea0003800000 */
.L_x_1343:
[----:B------:R-:W-:Y:S01]  /*3c00*/  I2FP.F32.U32 R40, R49 ;  /* 0x0000003100287245 */ /* 0x000fe20000201000 */
[----:B------:R-:W0:Y:S01]  /*3c10*/  @P0 LDC.64 R126, c[0x0][0x230] ;  /* 0x00008c00ff7e0b82 */ /* 0x000e220000000a00 */
[----:B------:R-:W-:Y:S02]  /*3c20*/  SEL R128, RZ, 0x10000, P5 ;  /* 0x00010000ff807807 */ /* 0x000fe40002800000 */
[----:B------:R-:W-:Y:S01]  /*3c30*/  SEL R95, RZ, 0x100, P4 ;  /* 0x00000100ff5f7807 */ /* 0x000fe20002000000 */
[----:B------:R-:W-:Y:S01]  /*3c40*/  FFMA.FTZ R41, R40, R119, 1.1641532182693481445e-10 ;  /* 0x2f00000028297423 */ /* 0x000fe20000010077 */
[----:B------:R-:W-:Y:S02]  /*3c50*/  ISETP.NE.AND P6, PT, R52, RZ, PT ;  /* 0x000000ff3400720c */ /* 0x000fe40003fc5270 */
[----:B------:R-:W-:Y:S02]  /*3c60*/  ISETP.NE.AND P5, PT, R53, RZ, PT ;  /* 0x000000ff3500720c */ /* 0x000fe40003fa5270 */
[----:B------:R-:W-:Y:S01]  /*3c70*/  FSETP.GTU.FTZ.AND P4, PT, R41, R120, PT ;  /* 0x000000782900720b */ /* 0x000fe20003f9c000 */
[----:B------:R-:W1:Y:S01]  /*3c80*/  LDC.64 R52, c[0x0][0x238] ;  /* 0x00008e00ff347b82 */ /* 0x000e620000000a00 */
[----:B------:R-:W-:-:S02]  /*3c90*/  SHF.L.U32 R41, R48, 0x10, RZ ;  /* 0x0000001030297819 */ /* 0x000fc400000006ff */
[----:B------:R-:W-:Y:S02]  /*3ca0*/  SEL R44, RZ, 0x1, P2 ;  /* 0x00000001ff2c7807 */ /* 0x000fe40001000000 */
[----:B------:R-:W-:Y:S01]  /*3cb0*/  SEL R42, RZ, 0x1, P1 ;  /* 0x00000001ff2a7807 */ /* 0x000fe20000800000 */
[----:B------:R-:W-:Y:S01]  /*3cc0*/  FMUL.FTZ R46, R41, R122 ;  /* 0x0000007a292e7220 */ /* 0x000fe20000410000 */
[----:B------:R-:W-:Y:S01]  /*3cd0*/  SEL R40, RZ, 0x1, P5 ;  /* 0x00000001ff287807 */ /* 0x000fe20002800000 */
[----:B------:R-:W2:Y:S01]  /*3ce0*/  LDC.64 R48, c[0x0][0x240] ;  /* 0x00009000ff307b82 */ /* 0x000ea20000000a00 */
[----:B------:R-:W-:-:S04]  /*3cf0*/  IMAD.WIDE.U32 R44, R44, 0x1000000, RZ ;  /* 0x010000002c2c7825 */ /* 0x000fc800078e00ff */
[----:B------:R-:W-:Y:S01]  /*3d00*/  FMUL.FTZ R46, R46, R121 ;  /* 0x000000792e2e7220 */ /* 0x000fe20000410000 */
[----:B------:R-:W-:Y:S01]  /*3d10*/  @P0 PRMT R47, R39, 0x7632, R47 ;  /* 0x00007632272f0816 */ /* 0x000fe2000000002f */
[----:B------:R-:W-:Y:S01]  /*3d20*/  IMAD.WIDE.U32 R42, R42, 0x10000, RZ ;  /* 0x000100002a2a7825 */ /* 0x000fe200078e00ff */
[----:B------:R-:W-:Y:S02]  /*3d30*/  SEL R123, RZ, 0x1000000, P4 ;  /* 0x01000000ff7b7807 */ /* 0x000fe40002000000 */
[----:B------:R-:W-:Y:S01]  /*3d40*/  FSEL R118, R46, RZ, !P4 ;  /* 0x000000ff2e767208 */ /* 0x000fe20006000000 */
[----:B------:R-:W-:Y:S01]  /*3d50*/  IMAD.WIDE.U32 R40, R40, 0x100, RZ ;  /* 0x0000010028287825 */ /* 0x000fe200078e00ff */
[----:B------:R-:W-:Y:S02]  /*3d60*/  SEL R125, RZ, 0x1, P6 ;  /* 0x00000001ff7d7807 */ /* 0x000fe40003000000 */
[----:B------:R-:W-:Y:S01]  /*3d70*/  F2FP.BF16.F32.PACK_AB R46, R117, R114 ;  /* 0x00000072752e723e */ /* 0x000fe200000010ff */
[----:B------:R-:W-:Y:S01]  /*3d80*/  @P0 IMAD.U32 R47, R47, 0x10000, RZ ;  /* 0x000100002f2f0824 */ /* 0x000fe200078e00ff */
[----:B------:R-:W-:-:S02]  /*3d90*/  LOP3.LUT R124, R40, R44, R42, 0xfe, !PT ;  /* 0x0000002c287c7212 */ /* 0x000fc400078efe2a */
[----:B------:R-:W-:Y:S01]  /*3da0*/  LOP3.LUT R44, R95, R123, R128, 0xfe, !PT ;  /* 0x0000007b5f2c7212 */ /* 0x000fe200078efe80 */
[----:B------:R-:W-:Y:S01]  /*3db0*/  @P0 FADD.FTZ R118, R118, R47 ;  /* 0x0000002f76760221 */ /* 0x000fe20000010000 */
[----:B------:R-:W-:Y:S01]  /*3dc0*/  SEL R123, RZ, 0x1, P3 ;  /* 0x00000001ff7b7807 */ /* 0x000fe20001800000 */
[C---:B-1----:R-:W-:Y:S01]  /*3dd0*/  IMAD.WIDE.U32 R130, R55.reuse, 0x10, R52 ;  /* 0x0000001037827825 */ /* 0x042fe200078e0034 */
[----:B------:R-:W-:Y:S02]  /*3de0*/  IADD3 R95, R55, 0x20, RZ ;  /* 0x00000020375f7810 */ /* 0x000fe40007ffe0ff */
[----:B------:R-:W-:Y:S02]  /*3df0*/  LOP3.LUT R123, R45, R44, R123, 0xfe, !PT ;  /* 0x0000002c2d7b7212 */ /* 0x000fe400078efe7b */
[----:B------:R-:W-:Y:S01]  /*3e00*/  LOP3.LUT R124, R124, R125, RZ, 0xfc, !PT ;  /* 0x0000007d7c7c7212 */ /* 0x000fe200078efcff */
[----:B--2---:R-:W-:Y:S01]  /*3e10*/  IMAD.WIDE.U32 R128, R55, 0x8, R48 ;  /* 0x0000000837807825 */ /* 0x004fe200078e0030 */
[----:B------:R-:W-:-:S02]  /*3e20*/  F2FP.BF16.F32.PACK_AB R45, R116, R111 ;  /* 0x0000006f742d723e */ /* 0x000fc400000010ff */
[----:B------:R-:W-:Y:S01]  /*3e30*/  F2FP.BF16.F32.PACK_AB R44, R113, R54 ;  /* 0x00000036712c723e */ /* 0x000fe200000010ff */
[----:B0-----:R-:W-:Y:S01]  /*3e40*/  @P0 IMAD.WIDE.U32 R126, R95, 0x10, R126 ;  /* 0x000000105f7e0825 */ /* 0x001fe200078e007e */
[----:B------:R-:W-:Y:S02]  /*3e50*/  F2FP.BF16.F32.PACK_AB R47, R118, R115 ;  /* 0x00000073762f723e */ /* 0x000fe400000010ff */
[----:B------:R-:W-:Y:S01]  /*3e60*/  LOP3.LUT R125, R41, R123, R43, 0xfe, !PT ;  /* 0x0000007b297d7212 */ /* 0x000fe200078efe2b */
[----:B------:R-:W-:Y:S02]  /*3e70*/  IMAD.WIDE.U32 R40, R95, 0x10, R50 ;  /* 0x000000105f287825 */ /* 0x000fe400078e0032 */
[----:B------:R0:W-:Y:S04]  /*3e80*/  STG.E.128 desc[UR4][R130.64], R44 ;  /* 0x0000002c82007986 */ /* 0x0001e8000c101d04 */
[----:B------:R0:W-:Y:S04]  /*3e90*/  STG.E.64 desc[UR4][R128.64], R124 ;  /* 0x0000007c80007986 */ /* 0x0001e8000c101b04 */
        /* <DEDUP_REMOVED lines=14> */
.L_x_1348:
[----:B------:R-:W-:-:S07]  /*3f80*/  IMAD.MOV.U32 R123, RZ, RZ, R112 ;  /* 0x000000ffff7b7224 */ /* 0x000fce00078e0070 */
.L_x_1349:
[----:B------:R-:W-:Y:S05]  /*3f90*/  BSYNC B1 ;  /* 0x0000000000017941 */ /* 0x000fea0003800000 */
.L_x_1347:
        /* <DEDUP_REMOVED lines=16> */
.L_x_1353:
[----:B------:R-:W-:Y:S05]  /*40a0*/  BSYNC B2 ;  /* 0x0000000000027941 */ /* 0x000fea0003800000 */
.L_x_1352:
        /* <DEDUP_REMOVED lines=44> */
.L_x_1351:
[----:B------:R-:W-:Y:S05]  /*4370*/  BSYNC B1 ;  /* 0x0000000000017941 */ /* 0x000fea0003800000 */
.L_x_1350:
[----:B------:R-:W-:Y:S01]  /*4380*/  I2FP.F32.U32 R44, R123 ;  /* 0x0000007b002c7245 */ /* 0x000fe20000201000 */
[----:B-----5:R-:W-:Y:S01]  /*4390*/  @P0 IMAD.U32 R46, R36, 0x10000, RZ ;  /* 0x00010000242e0824 */ /* 0x020fe200078e00ff */
[----:B------:R-:W-:Y:S01]  /*43a0*/  SHF.L.U32 R47, R40, 0x10, RZ ;  /* 0x00000010282f7819 */ /* 0x000fe200000006ff */
[----:B------:R-:W-:Y:S01]  /*43b0*/  BSSY B1, `(.L_x_1354) ;  /* 0x0000015000017945 */ /* 0x000fe20003800000 */
[----:B------:R-:W-:Y:S01]  /*43c0*/  ISETP.NE.AND P1, PT, R132, 0x1, PT ;  /* 0x000000018400780c */ /* 0x000fe20003f25270 */
[----:B------:R-:W-:Y:S01]  /*43d0*/  FFMA.FTZ R45, R44, R119, 1.1641532182693481445e-10 ;  /* 0x2f0000002c2d7423 */ /* 0x000fe20000010077 */
[----:B------:R-:W-:Y:S01]  /*43e0*/  PRMT R40, R40, 0x7632, R40 ;  /* 0x0000763228287816 */ /* 0x000fe20000000028 */
[----:B------:R-:W-:-:S03]  /*43f0*/  FMUL.FTZ R44, R47, R122 ;  /* 0x0000007a2f2c7220 */ /* 0x000fc60000410000 */
[----:B------:R-:W-:Y:S01]  /*4400*/  FSETP.GTU.FTZ.AND P2, PT, R45, R120, PT ;  /* 0x000000782d00720b */ /* 0x000fe20003f5c000 */
[----:B------:R-:W-:-:S03]  /*4410*/  FMUL.FTZ R44, R44, R121 ;  /* 0x000000792c2c7220 */ /* 0x000fc60000410000 */
[----:B------:R-:W-:Y:S02]  /*4420*/  P2R R125, PR, RZ, 0x4 ;  /* 0x00000004ff7d7803 */ /* 0x000fe40000000000 */
[----:B------:R-:W-:-:S05]  /*4430*/  FSEL R123, R44, RZ, !P2 ;  /* 0x000000ff2c7b7208 */ /* 0x000fca0005000000 */
[----:B------:R-:W-:Y:S01]  /*4440*/  @P0 FADD.FTZ R123, R46, R123 ;  /* 0x0000007b2e7b0221 */ /* 0x000fe20000010000 */
[----:B------:R-:W-:Y:S01]  /*4450*/  IADD3 R46, R132, 0x1, RZ ;  /* 0x00000001842e7810 */ /* 0x000fe20007ffe0ff */
        /* <DEDUP_REMOVED lines=9> */
.L_x_1355:
[----:B------:R-:W-:-:S07]  /*44f0*/  MOV R124, R112 ;  /* 0x00000070007c7202 */ /* 0x000fce0000000f00 */
.L_x_1356:
[----:B------:R-:W-:Y:S05]  /*4500*/  BSYNC B1 ;  /* 0x0000000000017941 */ /* 0x000fea0003800000 */
.L_x_1354:
        /* <DEDUP_REMOVED lines=16> */
.L_x_1360:
[----:B------:R-:W-:Y:S05]  /*4610*/  BSYNC B2 ;  /* 0x0000000000027941 */ /* 0x000fea0003800000 */
.L_x_1359:
        /* <DEDUP_REMOVED lines=44> */
.L_x_1358:
[----:B------:R-:W-:Y:S05]  /*48e0*/  BSYNC B1 ;  /* 0x0000000000017941 */ /* 0x000fea0003800000 */
.L_x_1357:
[----:B------:R-:W-:Y:S01]  /*48f0*/  I2FP.F32.U32 R44, R124 ;  /* 0x0000007c002c7245 */ /* 0x000fe20000201000 */
[----:B------:R-:W-:Y:S01]  /*4900*/  IMAD.U32 R47, R40, 0x10000, RZ ;  /* 0x00010000282f7824 */ /* 0x000fe200078e00ff */
[----:B------:R-:W-:Y:S01]  /*4910*/  ISETP.NE.AND P1, PT, R46, 0x1, PT ;  /* 0x000000012e00780c */ /* 0x000fe20003f25270 */
[----:B------:R-:W-:Y:S02]  /*4920*/  BSSY B1, `(.L_x_1361) ;  /* 0x0000015000017945 */ /* 0x000fe40003800000 */
[----:B------:R-:W-:Y:S01]  /*4930*/  FFMA.FTZ R45, R44, R119, 1.1641532182693481445e-10 ;  /* 0x2f0000002c2d7423 */ /* 0x000fe20000010077 */
[----:B------:R-:W-:Y:S01]  /*4940*/  FMUL.FTZ R40, R47, R122 ;  /* 0x0000007a2f287220 */ /* 0x000fe20000410000 */
[----:B------:R-:W-:-:S03]  /*4950*/  @P0 PRMT R44, R36, 0x7632, R44 ;  /* 0x00007632242c0816 */ /* 0x000fc6000000002c */
[----:B------:R-:W-:Y:S01]  /*4960*/  FMUL.FTZ R40, R40, R121 ;  /* 0x0000007928287220 */ /* 0x000fe20000410000 */
[----:B------:R-:W-:Y:S02]  /*4970*/  FSETP.GTU.FTZ.AND P2, PT, R45, R120, PT ;  /* 0x000000782d00720b */ /* 0x000fe40003f5c000 */
[----:B------:R-:W-:Y:S01]  /*4980*/  @P0 SHF.L.U32 R45, R44, 0x10, RZ ;  /* 0x000000102c2d0819 */ /* 0x000fe200000006ff */
[----:B------:R-:W-:Y:S01]  /*4990*/  VIADD R44, R46, 0x1 ;  /* 0x000000012e2c7836 */ /* 0x000fe20000000000 */
[----:B------:R-:W-:Y:S02]  /*49a0*/  FSEL R126, R40, RZ, !P2 ;  /* 0x000000ff287e7208 */ /* 0x000fe40005000000 */
[----:B------:R-:W-:-:S03]  /*49b0*/  P2R R131, PR, RZ, 0x4 ;  /* 0x00000004ff837803 */ /* 0x000fc60000000000 */
        /* <DEDUP_REMOVED lines=10> */
.L_x_1362:
[----:B------:R-:W-:-:S07]  /*4a60*/  IMAD.MOV.U32 R40, RZ, RZ, R112 ;  /* 0x000000ffff287224 */ /* 0x000fce00078e0070 */
.L_x_1363:
[----:B------:R-:W-:Y:S05]  /*4a70*/  BSYNC B1 ;  /* 0x0000000000017941 */ /* 0x000fea0003800000 */
.L_x_1361:
        /* <DEDUP_REMOVED lines=16> */
.L_x_1367:
[----:B------:R-:W-:Y:S05]  /*4b80*/  BSYNC B2 ;  /* 0x0000000000027941 */ /* 0x000fea0003800000 */
.L_x_1366:
        /* <DEDUP_REMOVED lines=41> */
[----:B------:R-:W-:Y:S01]  /*4e20*/  MOV R58, R44 ;  /* 0x0000002c003a7202 */ /* 0x000fe20000000f00 */
[----:B------:R-:W-:Y:S01]  /*4e30*/  IMAD.MOV.U32 R44, RZ, RZ, RZ ;  /* 0x000000ffff2c7224 */ /* 0x000fe200078e00ff */
[----:B------:R-:W-:-:S07]  /*4e40*/  LOP3.LUT R56, R45, UR33, R46, 0x96, !PT ;  /* 0x000000212d387c12 */ /* 0x000fce000f8e962e */
.L_x_1365:
[----:B------:R-:W-:Y:S05]  /*4e50*/  BSYNC B1 ;  /* 0x0000000000017941 */ /* 0x000fea0003800000 */
.L_x_1364:
[----:B------:R-:W-:Y:S01]  /*4e60*/  I2FP.F32.U32 R40, R40 ;  /* 0x0000002800287245 */ /* 0x000fe20000201000 */
[----:B------:R-:W-:Y:S01]  /*4e70*/  BSSY B1, `(.L_x_1368) ;  /* 0x0000016000017945 */ /* 0x000fe20003800000 */
[C---:B------:R-:W-:Y:S02]  /*4e80*/  SHF.L.U32 R47, R41.reuse, 0x10, RZ ;  /* 0x00000010292f7819 */ /* 0x040fe400000006ff */
[----:B------:R-:W-:Y:S01]  /*4e90*/  ISETP.NE.AND P2, PT, R44, 0x1, PT ;  /* 0x000000012c00780c */ /* 0x000fe20003f45270 */
[----:B------:R-:W-:Y:S01]  /*4ea0*/  FFMA.FTZ R45, R40, R119, 1.1641532182693481445e-10 ;  /* 0x2f000000282d7423 */ /* 0x000fe20000010077 */
[----:B------:R-:W-:Y:S01]  /*4eb0*/  PRMT R127, R41, 0x7632, R127 ;  /* 0x00007632297f7816 */ /* 0x000fe2000000007f */
[----:B------:R-:W-:-:S03]  /*4ec0*/  FMUL.FTZ R40, R47, R122 ;  /* 0x0000007a2f287220 */ /* 0x000fc60000410000 */
[----:B------:R-:W-:Y:S01]  /*4ed0*/  FSETP.GTU.FTZ.AND P1, PT, R45, R120, PT ;  /* 0x000000782d00720b */ /* 0x000fe20003f3c000 */
[----:B------:R-:W-:Y:S01]  /*4ee0*/  FMUL.FTZ R40, R40, R121 ;  /* 0x0000007928287220 */ /* 0x000fe20000410000 */
[----:B------:R-:W-:-:S04]  /*4ef0*/  @P0 IMAD.U32 R45, R37, 0x10000, RZ ;  /* 0x00010000252d0824 */ /* 0x000fc800078e00ff */
        /* <DEDUP_REMOVED lines=12> */
.L_x_1369:
[----:B------:R-:W-:-:S07]  /*4fc0*/  MOV R130, R112 ;  /* 0x0000007000827202 */ /* 0x000fce0000000f00 */
.L_x_1370:
[----:B------:R-:W-:Y:S05]  /*4fd0*/  BSYNC B1 ;  /* 0x0000000000017941 */ /* 0x000fea0003800000 */
.L_x_1368:
        /* <DEDUP_REMOVED lines=16> */
.L_x_1374:
[----:B------:R-:W-:Y:S05]  /*50e0*/  BSYNC B2 ;  /* 0x0000000000027941 */ /* 0x000fea0003800000 */
.L_x_1373:
        /* <DEDUP_REMOVED lines=44> */
.L_x_1372:
[----:B------:R-:W-:Y:S05]  /*53b0*/  BSYNC B1 ;  /* 0x0000000000017941 */ /* 0x000fea0003800000 */
.L_x_1371:
        /* <DEDUP_REMOVED lines=22> */
.L_x_1376:
[----:B------:R-:W-:-:S07]  /*5520*/  IMAD.MOV.U32 R127, RZ, RZ, R112 ;  /* 0x000000ffff7f7224 */ /* 0x000fce00078e0070 */
.L_x_1377:
[----:B------:R-:W-:Y:S05]  /*5530*/  BSYNC B1 ;  /* 0x0000000000017941 */ /* 0x000fea0003800000 */
.L_x_1375:
        /* <DEDUP_REMOVED lines=16> */
.L_x_1381:
[----:B------:R-:W-:Y:S05]  /*5640*/  BSYNC B2 ;  /* 0x0000000000027941 */ /* 0x000fea0003800000 */
.L_x_1380:
        /* <DEDUP_REMOVED lines=44> */
.L_x_1379:
[----:B------:R-:W-:Y:S05]  /*5910*/  BSYNC B1 ;  /* 0x0000000000017941 */ /* 0x000fea0003800000 */
.L_x_1378:
[----:B------:R-:W-:Y:S01]  /*5920*/  I2FP.F32.U32 R40, R127 ;  /* 0x0000007f00287245 */ /* 0x000fe20000201000 */
[----:B------:R-:W-:Y:S01]  /*5930*/  @P0 IMAD.U32 R44, R38, 0x10000, RZ ;  /* 0x00010000262c0824 */ /* 0x000fe200078e00ff */
[----:B------:R-:W-:Y:S01]  /*5940*/  SHF.L.U32 R45, R42, 0x10, RZ ;  /* 0x000000102a2d7819 */ /* 0x000fe200000006ff */
[----:B------:R-:W-:Y:S01]  /*5950*/  BSSY B1, `(.L_x_1382) ;  /* 0x0000014000017945 */ /* 0x000fe20003800000 */
[----:B------:R-:W-:Y:S01]  /*5960*/  ISETP.NE.AND P4, PT, R46, 0x1, PT ;  /* 0x000000012e00780c */ /* 0x000fe20003f85270 */
[----:B------:R-:W-:Y:S01]  /*5970*/  FFMA.FTZ R41, R40, R119, 1.1641532182693481445e-10 ;  /* 0x2f00000028297423 */ /* 0x000fe20000010077 */
[----:B------:R-:W-:Y:S01]  /*5980*/  PRMT R42, R42, 0x7632, R42 ;  /* 0x000076322a2a7816 */ /* 0x000fe2000000002a */
[----:B------:R-:W-:-:S03]  /*5990*/  FMUL.FTZ R40, R45, R122 ;  /* 0x0000007a2d287220 */ /* 0x000fc60000410000 */
[----:B------:R-:W-:Y:S01]  /*59a0*/  FSETP.GTU.FTZ.AND P3, PT, R41, R120, PT ;  /* 0x000000782900720b */ /* 0x000fe20003f7c000 */
[----:B------:R-:W-:-:S05]  /*59b0*/  FMUL.FTZ R40, R40, R121 ;  /* 0x0000007928287220 */ /* 0x000fca0000410000 */
        /* <DEDUP_REMOVED lines=12> */
.L_x_1383:
[----:B------:R-:W-:-:S07]  /*5a80*/  MOV R128, R112 ;  /* 0x0000007000807202 */ /* 0x000fce0000000f00 */
.L_x_1384:
[----:B------:R-:W-:Y:S05]  /*5a90*/  BSYNC B1 ;  /* 0x0000000000017941 */ /* 0x000fea0003800000 */
.L_x_1382:
        /* <DEDUP_REMOVED lines=11> */
[----:B------:R-:W-:Y:S01]  /*5b50*/  @!P4 IADD3 R40, R68, 0x1, RZ ;  /* 0x000000014428c810 */ /* 0x000fe20007ffe0ff */
[----:B------:R-:W-:-:S03]  /*5b60*/  @!P4 IMAD.MOV.U32 R67, RZ, RZ, RZ ;  /* 0x000000ffff43c224 */ /* 0x000fc600078e00ff */
[----:B------:R-:W-:-:S13]  /*5b70*/  ISETP.NE.AND P5, PT, R65, RZ, !P4 ;  /* 0x000000ff4100720c */ /* 0x000fda00067a5270 */
[----:B------:R-:W-:-:S05]  /*5b80*/  @P5 IMAD.MOV R40, RZ, RZ, R68 ;  /* 0x000000ffff285224 */ /* 0x000fca00078e0244 */
[----:B------:R-:W-:-:S07]  /*5b90*/  @!P4 MOV R68, R40 ;  /* 0x000000280044c202 */ /* 0x000fce0000000f00 */
.L_x_1388:
[----:B------:R-:W-:Y:S05]  /*5ba0*/  BSYNC B2 ;  /* 0x0000000000027941 */ /* 0x000fea0003800000 */
.L_x_1387:
        /* <DEDUP_REMOVED lines=44> */
.L_x_1386:
[----:B------:R-:W-:Y:S05]  /*5e70*/  BSYNC B1 ;  /* 0x0000000000017941 */ /* 0x000fea0003800000 */
.L_x_1385:
[----:B------:R-:W-:Y:S01]  /*5e80*/  I2FP.F32.U32 R40, R128 ;  /* 0x0000008000287245 */ /* 0x000fe20000201000 */
[----:B------:R-:W-:Y:S01]  /*5e90*/  IMAD.U32 R45, R42, 0x10000, RZ ;  /* 0x000100002a2d7824 */ /* 0x000fe200078e00ff */
[----:B------:R-:W-:Y:S01]  /*5ea0*/  ISETP.NE.AND P5, PT, R44, 0x1, PT ;  /* 0x000000012c00780c */ /* 0x000fe20003fa5270 */
[----:B------:R-:W-:Y:S01]  /*5eb0*/  BSSY B1, `(.L_x_1389) ;  /* 0x0000014000017945 */ /* 0x000fe20003800000 */
[----:B------:R-:W-:Y:S01]  /*5ec0*/  @P0 PRMT R42, R38, 0x7632, R42 ;  /* 0x00007632262a0816 */ /* 0x000fe2000000002a */
        /* <DEDUP_REMOVED lines=17> */
.L_x_1390:
[----:B------:R-:W-:-:S07]  /*5fe0*/  IMAD.MOV.U32 R42, RZ, RZ, R112 ;  /* 0x000000ffff2a7224 */ /* 0x000fce00078e0070 */
.L_x_1391:
[----:B------:R-:W-:Y:S05]  /*5ff0*/  BSYNC B1 ;  /* 0x0000000000017941 */ /* 0x000fea0003800000 */
.L_x_1389:
        /* <DEDUP_REMOVED lines=16> */
.L_x_1395:
[----:B------:R-:W-:Y:S05]  /*6100*/  BSYNC B2 ;  /* 0x0000000000027941 */ /* 0x000fea0003800000 */
.L_x_1394:
        /* <DEDUP_REMOVED lines=44> */
.L_x_1393:
[----:B------:R-:W-:Y:S05]  /*63d0*/  BSYNC B1 ;  /* 0x0000000000017941 */ /* 0x000fea0003800000 */
.L_x_1392:
[----:B------:R-:W-:Y:S01]  /*63e0*/  I2FP.F32.U32 R40, R42 ;  /* 0x0000002a00287245 */ /* 0x000fe20000201000 */
[----:B------:R-:W-:Y:S01]  /*63f0*/  BSSY B1, `(.L_x_1396) ;  /* 0x0000016000017945 */ /* 0x000fe20003800000 */
[C---:B------:R-:W-:Y:S02]  /*6400*/  SHF.L.U32 R45, R43.reuse, 0x10, RZ ;  /* 0x000000102b2d7819 */ /* 0x040fe400000006ff */
[----:B------:R-:W-:Y:S01]  /*6410*/  ISETP.NE.AND P6, PT, R46, 0x1, PT ;  /* 0x000000012e00780c */ /* 0x000fe20003fc5270 */
[----:B------:R-:W-:Y:S01]  /*6420*/  FFMA.FTZ R41, R40, R119, 1.1641532182693481445e-10 ;  /* 0x2f00000028297423 */ /* 0x000fe20000010077 */
[----:B------:R-:W-:Y:S01]  /*6430*/  PRMT R132, R43, 0x7632, R132 ;  /* 0x000076322b847816 */ /* 0x000fe20000000084 */
[----:B------:R-:W-:Y:S01]  /*6440*/  FMUL.FTZ R40, R45, R122 ;  /* 0x0000007a2d287220 */ /* 0x000fe20000410000 */
[----:B------:R-:W-:Y:S01]  /*6450*/  @P0 IMAD.U32 R45, R39, 0x10000, RZ ;  /* 0x00010000272d0824 */ /* 0x000fe200078e00ff */
[----:B------:R-:W-:Y:S02]  /*6460*/  IADD3 R142, R46, 0x1, RZ ;  /* 0x000000012e8e7810 */ /* 0x000fe40007ffe0ff */
        /* <DEDUP_REMOVED lines=13> */
.L_x_1397:
[----:B------:R-:W-:-:S07]  /*6540*/  MOV R133, R112 ;  /* 0x0000007000857202 */ /* 0x000fce0000000f00 */
.L_x_1398:
[----:B------:R-:W-:Y:S05]  /*6550*/  BSYNC B1 ;  /* 0x0000000000017941 */ /* 0x000fea0003800000 */
.L_x_1396:
        /* <DEDUP_REMOVED lines=8> */
[----:B------:R-:W-:Y:S02]  /*65e0*/  IADD3 R67, R67, 0x1, RZ ;  /* 0x0000000143437810 */ /* 0x000fe40007ffe0ff */
[----:B------:R-:W-:Y:S02]  /*65f0*/  P2R R40, PR, RZ, 0x1 ;  /* 0x00000001ff287803 */ /* 0x000fe40000000000 */
[----:B------:R-:W-:-:S13]  /*6600*/  ISETP.NE.AND P6, PT, R67, RZ, PT ;  /* 0x000000ff4300720c */ /* 0x000fda0003fc5270 */
[----:B------:R-:W-:Y:S01]  /*6610*/  @!P6 VIADD R65, R65, 0x1 ;  /* 0x000000014141e836 */ /* 0x000fe20000000000 */
[----:B------:R-:W-:Y:S02]  /*6620*/  @!P6 IADD3 R41, R68, 0x1, RZ ;  /* 0x000000014429e810 */ /* 0x000fe40007ffe0ff */
[----:B------:R-:W-:Y:S02]  /*6630*/  @!P6 MOV R67, RZ ;  /* 0x000000ff0043e202 */ /* 0x000fe40000000f00 */
[----:B------:R-:W-:-:S13]  /*6640*/  ISETP.NE.AND P0, PT, R65, RZ, !P6 ;  /* 0x000000ff4100720c */ /* 0x000fda0007705270 */
[----:B------:R-:W-:Y:S01]  /*6650*/  @P0 IMAD.MOV R41, RZ, RZ, R68 ;  /* 0x000000ffff290224 */ /* 0x000fe200078e0244 */
[----:B------:R-:W-:-:S03]  /*6660*/  ISETP.NE.AND P0, PT, R40, RZ, PT ;  /* 0x000000ff2800720c */ /* 0x000fc60003f05270 */
[----:B------:R-:W-:-:S10]  /*6670*/  @!P6 IMAD.MOV.U32 R68, RZ, RZ, R41 ;  /* 0x000000ffff44e224 */ /* 0x000fd400078e0029 */
.L_x_1402:
[----:B------:R-:W-:Y:S05]  /*6680*/  BSYNC B2 ;  /* 0x0000000000027941 */ /* 0x000fea0003800000 */
.L_x_1401:
[----:B------:R-:W-:Y:S01]  /*6690*/  IMAD.HI.U32 R40, R65, -0x326172a9, RZ ;  /* 0xcd9e8d5741287827 */ /* 0x000fe200078e00ff */
[----:B------:R-:W-:Y:S01]  /*66a0*/  LOP3.LUT R13, R13, UR7, R68, 0x96, !PT ;  /* 0x000000070d0d7c12 */ /* 0x000fe2000f8e9644 */
[----:B------:R-:W-:Y:S02]  /*66b0*/  HFMA2.MMA R142, -RZ, RZ, 0, 0 ;  /* 0x00000000ff8e7435 */ /* 0x000fe400000001ff */
        /* <DEDUP_REMOVED lines=40> */
[----:B------:R-:W-:-:S07]  /*6940*/  LOP3.LUT R56, R41, UR33, R42, 0x96, !PT ;  /* 0x0000002129387c12 */ /* 0x000fce000f8e962a */
.L_x_1400:
[----:B------:R-:W-:Y:S05]  /*6950*/  BSYNC B1 ;  /* 0x0000000000017941 */ /* 0x000fea0003800000 */
.L_x_1399:
[----:B------:R-:W-:Y:S01]  /*6960*/  I2FP.F32.U32 R40, R133 ;  /* 0x0000008500287245 */ /* 0x000fe20000201000 */
[----:B------:R-:W0:Y:S01]  /*6970*/  @P0 LDC.64 R136, c[0x0][0x230] ;  /* 0x00008c00ff880b82 */ /* 0x000e220000000a00 */
[----:B------:R-:W-:Y:S01]  /*6980*/  ISETP.NE.AND P6, PT, R125, RZ, PT ;  /* 0x000000ff7d00720c */ /* 0x000fe20003fc5270 */
[----:B------:R-:W-:Y:S01]  /*6990*/  IMAD.WIDE.U32 R140, R95, 0x10, R52 ;  /* 0x000000105f8c7825 */ /* 0x000fe200078e0034 */
[----:B------:R-:W-:-:S03]  /*69a0*/  SEL R138, RZ, 0x10000, P5 ;  /* 0x00010000ff8a7807 */ /* 0x000fc60002800000 */
[----:B------:R-:W-:Y:S01]  /*69b0*/  FFMA.FTZ R41, R40, R119, 1.1641532182693481445e-10 ;  /* 0x2f00000028297423 */ /* 0x000fe20000010077 */
[----:B------:R-:W-:Y:S02]  /*69c0*/  SEL R125, RZ, 0x100, P4 ;  /* 0x00000100ff7d7807 */ /* 0x000fe40002000000 */
[----:B------:R-:W-:Y:S02]  /*69d0*/  ISETP.NE.AND P5, PT, R131, RZ, PT ;  /* 0x000000ff8300720c */ /* 0x000fe40003fa5270 */
[----:B------:R-:W-:Y:S01]  /*69e0*/  FSETP.GTU.FTZ.AND P4, PT, R41, R120, PT ;  /* 0x000000782900720b */ /* 0x000fe20003f9c000 */
[----:B------:R-:W-:Y:S01]  /*69f0*/  IMAD.U32 R41, R132, 0x10000, RZ ;  /* 0x0001000084297824 */ /* 0x000fe200078e00ff */
[----:B------:R-:W-:Y:S02]  /*6a00*/  SEL R44, RZ, 0x1, P2 ;  /* 0x00000001ff2c7807 */ /* 0x000fe40001000000 */
[----:B------:R-:W-:Y:S01]  /*6a10*/  SEL R42, RZ, 0x1, P1 ;  /* 0x00000001ff2a7807 */ /* 0x000fe20000800000 */
[----:B------:R-:W-:Y:S01]  /*6a20*/  FMUL.FTZ R46, R41, R122 ;  /* 0x0000007a292e7220 */ /* 0x000fe20000410000 */
[----:B------:R-:W-:Y:S01]  /*6a30*/  SEL R40, RZ, 0x1, P5 ;  /* 0x00000001ff287807 */ /* 0x000fe20002800000 */
[----:B------:R-:W-:Y:S01]  /*6a40*/  IMAD.WIDE.U32 R44, R44, 0x1000000, RZ ;  /* 0x010000002c2c7825 */ /* 0x000fe200078e00ff */
[----:B------:R-:W-:-:S03]  /*6a50*/  @P0 PRMT R47, R39, 0x7632, R47 ;  /* 0x00007632272f0816 */ /* 0x000fc6000000002f */
[----:B------:R-:W-:Y:S01]  /*6a60*/  FMUL.FTZ R46, R46, R121 ;  /* 0x000000792e2e7220 */ /* 0x000fe20000410000 */
[----:B------:R-:W-:Y:S01]  /*6a70*/  SEL R131, RZ, 0x1000000, P4 ;  /* 0x01000000ff837807 */ /* 0x000fe20002000000 */
[----:B------:R-:W-:Y:S01]  /*6a80*/  IMAD.WIDE.U32 R42, R42, 0x10000, RZ ;  /* 0x000100002a2a7825 */ /* 0x000fe200078e00ff */
[----:B------:R-:W-:Y:S02]  /*6a90*/  @P0 SHF.L.U32 R132, R47, 0x10, RZ ;  /* 0x000000102f840819 */ /* 0x000fe400000006ff */
[----:B------:R-:W-:Y:S01]  /*6aa0*/  FSEL R133, R46, RZ, !P4 ;  /* 0x000000ff2e857208 */ /* 0x000fe20006000000 */
[----:B------:R-:W-:Y:S01]  /*6ab0*/  IMAD.WIDE.U32 R40, R40, 0x100, RZ ;  /* 0x0000010028287825 */ /* 0x000fe200078e00ff */
[----:B------:R-:W-:Y:S02]  /*6ac0*/  SEL R135, RZ, 0x1, P6 ;  /* 0x00000001ff877807 */ /* 0x000fe40003000000 */
[----:B------:R-:W-:Y:S01]  /*6ad0*/  F2FP.BF16.F32.PACK_AB R46, R130, R127 ;  /* 0x0000007f822e723e */ /* 0x000fe200000010ff */
[----:B------:R-:W-:Y:S01]  /*6ae0*/  @P0 FADD.FTZ R133, R133, R132 ;  /* 0x0000008485850221 */ /* 0x000fe20000010000 */
[----:B------:R-:W-:-:S02]  /*6af0*/  LOP3.LUT R134, R40, R44, R42, 0xfe, !PT ;  /* 0x0000002c28867212 */ /* 0x000fc400078efe2a */
[----:B------:R-:W-:Y:S01]  /*6b00*/  LOP3.LUT R44, R125, R131, R138, 0xfe, !PT ;  /* 0x000000837d2c7212 */ /* 0x000fe200078efe8a */
[----:B------:R-:W-:Y:S01]  /*6b10*/  VIADD R125, R55, 0x40 ;  /* 0x00000040377d7836 */ /* 0x000fe20000000000 */
[----:B------:R-:W-:Y:S01]  /*6b20*/  SEL R131, RZ, 0x1, P3 ;  /* 0x00000001ff837807 */ /* 0x000fe20001800000 */
[----:B------:R-:W-:Y:S01]  /*6b30*/  IMAD.WIDE.U32 R138, R95, 0x8, R48 ;  /* 0x000000085f8a7825 */ /* 0x000fe200078e0030 */
[----:B------:R-:W-:Y:S02]  /*6b40*/  LOP3.LUT R134, R134, R135, RZ, 0xfc, !PT ;  /* 0x0000008786867212 */ /* 0x000fe400078efcff */
[----:B------:R-:W-:Y:S01]  /*6b50*/  LOP3.LUT R131, R45, R44, R131, 0xfe, !PT ;  /* 0x0000002c2d837212 */ /* 0x000fe200078efe83 */
[----:B0-----:R-:W-:Y:S01]  /*6b60*/  @P0 IMAD.WIDE.U32 R136, R125, 0x10, R136 ;  /* 0x000000107d880825 */ /* 0x001fe200078e0088 */
[----:B------:R-:W-:Y:S02]  /*6b70*/  F2FP.BF16.F32.PACK_AB R45, R129, R124 ;  /* 0x0000007c812d723e */ /* 0x000fe400000010ff */
[----:B------:R-:W-:-:S02]  /*6b80*/  F2FP.BF16.F32.PACK_AB R44, R126, R123 ;  /* 0x0000007b7e2c723e */ /* 0x000fc400000010ff */
        /* <DEDUP_REMOVED lines=9> */
[----:B------:R-:W-:-:S11]  /*6c20*/  IADD3 R143, R142, 0x1, RZ ;  /* 0x000000018e8f7810 */ /* 0x000fd60007ffe0ff */
[----:B0-----:R-:W-:Y:S05]  /*6c30*/  @!P1 BRA `(.L_x_1404) ;  /* 0x0000000000209947 */ /* 0x001fea0003800000 */
        /* <DEDUP_REMOVED lines=8> */
.L_x_1404:
[----:B------:R-:W-:-:S07]  /*6cc0*/  MOV R131, R112 ;  /* 0x0000007000837202 */ /* 0x000fce0000000f00 */
.L_x_1405:
[----:B------:R-:W-:Y:S05]  /*6cd0*/  BSYNC B1 ;  /* 0x0000000000017941 */ /* 0x000fea0003800000 */
.L_x_1403:
        /* <DEDUP_REMOVED lines=16> */
.L_x_1409:
[----:B------:R-:W-:Y:S05]  /*6de0*/  BSYNC B2 ;  /* 0x0000000000027941 */ /* 0x000fea0003800000 */
.L_x_1408:
        /* <DEDUP_REMOVED lines=44> */
.L_x_1407:
[----:B------:R-:W-:Y:S05]  /*70b0*/  BSYNC B1 ;  /* 0x0000000000017941 */ /* 0x000fea0003800000 */
.L_x_1406:
[----:B------:R-:W-:Y:S01]  /*70c0*/  I2FP.F32.U32 R44, R131 ;  /* 0x00000083002c7245 */ /* 0x000fe20000201000 */
[C---:B-----5:R-:W-:Y:S01]  /*70d0*/  IMAD.U32 R47, R40.reuse, 0x10000, RZ ;  /* 0x00010000282f7824 */ /* 0x060fe200078e00ff */
        /* <DEDUP_REMOVED lines=21> */
.L_x_1411:
[----:B------:R-:W-:-:S07]  /*7230*/  IMAD.MOV.U32 R40, RZ, RZ, R112 ;  /* 0x000000ffff287224 */ /* 0x000fce00078e0070 */
.L_x_1412:
[----:B------:R-:W-:Y:S05]  /*7240*/  BSYNC B1 ;  /* 0x0000000000017941 */ /* 0x000fea0003800000 */
.L_x_1410:
        /* <DEDUP_REMOVED lines=16> */
.L_x_1416:
[----:B------:R-:W-:Y:S05]  /*7350*/  BSYNC B2 ;  /* 0x0000000000027941 */ /* 0x000fea0003800000 */
.L_x_1415:
        /* <DEDUP_REMOVED lines=44> */
.L_x_1414:
[----:B------:R-:W-:Y:S05]  /*7620*/  BSYNC B1 ;  /* 0x0000000000017941 */ /* 0x000fea0003800000 */
.L_x_1413:
        /* <DEDUP_REMOVED lines=23> */
.L_x_1418:
[----:B------:R-:W-:-:S07]  /*77a0*/  MOV R40, R112 ;  /* 0x0000007000287202 */ /* 0x000fce0000000f00 */
.L_x_1419:
[----:B------:R-:W-:Y:S05]  /*77b0*/  BSYNC B1 ;  /* 0x0000000000017941 */ /* 0x000fea0003800000 */
.L_x_1417:
        /* <DEDUP_REMOVED lines=16> */
.L_x_1423:
[----:B------:R-:W-:Y:S05]  /*78c0*/  BSYNC B2 ;  /* 0x0000000000027941 */ /* 0x000fea0003800000 */
.L_x_1422:
        /* <DEDUP_REMOVED lines=44> */
.L_x_1421:
[----:B------:R-:W-:Y:S05]  /*7b90*/  BSYNC B1 ;  /* 0x0000000000017941 */ /* 0x000fea0003800000 */
.L_x_1420:
[----:B------:R-:W-:Y:S01]  /*7ba0*/  I2FP.F32.U32 R40, R40 ;  /* 0x0000002800287245 */ /* 0x000fe20000201000 */
[C---:B------:R-:W-:Y:S01]  /*7bb0*/  IMAD.U32 R47, R41.reuse, 0x10000, RZ ;  /* 0x00010000292f7824 */ /* 0x040fe200078e00ff */
        /* <DEDUP_REMOVED lines=20> */
.L_x_1425:
[----:B------:R-:W-:-:S07]  /*7d00*/  IMAD.MOV.U32 R140, RZ, RZ, R112 ;  /* 0x000000ffff8c7224 */ /* 0x000fce00078e0070 */
.L_x_1426:
[----:B------:R-:W-:Y:S05]  /*7d10*/  BSYNC B1 ;  /* 0x0000000000017941 */ /* 0x000fea0003800000 */
.L_x_1424:
        /* <DEDUP_REMOVED lines=16> */
.L_x_1430:
[----:B------:R-:W-:Y:S05]  /*7e20*/  BSYNC B2 ;  /* 0x0000000000027941 */ /* 0x000fea0003800000 */
.L_x_1429:
        /* <DEDUP_REMOVED lines=44> */
.L_x_1428:
[----:B------:R-:W-:Y:S05]  /*80f0*/  BSYNC B1 ;  /* 0x0000000000017941 */ /* 0x000fea0003800000 */
.L_x_1427:
        /* <DEDUP_REMOVED lines=22> */
.L_x_1432:
[----:B------:R-:W-:-:S07]  /*8260*/  MOV R136, R112 ;  /* 0x0000007000887202 */ /* 0x000fce0000000f00 */
.L_x_1433:
[----:B------:R-:W-:Y:S05]  /*8270*/  BSYNC B1 ;  /* 0x0000000000017941 */ /* 0x000fea0003800000 */
.L_x_1431:
        /* <DEDUP_REMOVED lines=16> */
.L_x_1437:
[----:B------:R-:W-:Y:S05]  /*8380*/  BSYNC B2 ;  /* 0x0000000000027941 */ /* 0x000fea0003800000 */
.L_x_1436:
        /* <DEDUP_REMOVED lines=40> */
[----:B------:R-:W-:Y:S01]  /*8610*/  HFMA2.MMA R47, -RZ, RZ, 0, 0 ;  /* 0x00000000ff2f7435 */ /* 0x000fe200000001ff */
[----:B------:R-:W-:Y:S01]  /*8620*/  MOV R112, R46 ;  /* 0x0000002e00707202 */ /* 0x000fe20000000f00 */
[----:B------:R-:W-:Y:S01]  /*8630*/  IMAD.MOV.U32 R58, RZ, RZ, R40 ;  /* 0x000000ffff3a7224 */ /* 0x000fe200078e0028 */
[----:B------:R-:W-:-:S08]  /*8640*/  LOP3.LUT R56, R41, UR33, R44, 0x96, !PT ;  /* 0x0000002129387c12 */ /* 0x000fd0000f8e962c */
.L_x_1435:
[----:B------:R-:W-:Y:S05]  /*8650*/  BSYNC B1 ;  /* 0x0000000000017941 */ /* 0x000fea0003800000 */
.L_x_1434:
        /* <DEDUP_REMOVED lines=22> */
.L_x_1439:
[----:B------:R-:W-:-:S07]  /*87c0*/  IMAD.MOV.U32 R138, RZ, RZ, R112 ;  /* 0x000000ffff8a7224 */ /* 0x000fce00078e0070 */
.L_x_1440:
[----:B------:R-:W-:Y:S05]  /*87d0*/  BSYNC B1 ;  /* 0x0000000000017941 */ /* 0x000fea0003800000 */
.L_x_1438:
        /* <DEDUP_REMOVED lines=16> */
.L_x_1444:
[----:B------:R-:W-:Y:S05]  /*88e0*/  BSYNC B2 ;  /* 0x0000000000027941 */ /* 0x000fea0003800000 */
.L_x_1443:
        /* <DEDUP_REMOVED lines=44> */
.L_x_1442:
[----:B------:R-:W-:Y:S05]  /*8bb0*/  BSYNC B1 ;  /* 0x0000000000017941 */ /* 0x000fea0003800000 */
.L_x_1441:
        /* <DEDUP_REMOVED lines=22> */
.L_x_1446:
[----:B------:R-:W-:-:S07]  /*8d20*/  MOV R42, R112 ;  /* 0x00000070002a7202 */ /* 0x000fce0000000f00 */
.L_x_1447:
[----:B------:R-:W-:Y:S05]  /*8d30*/  BSYNC B1 ;  /* 0x0000000000017941 */ /* 0x000fea0003800000 */
.L_x_1445:
        /* <DEDUP_REMOVED lines=16> */
.L_x_1451:
[----:B------:R-:W-:Y:S05]  /*8e40*/  BSYNC B2 ;  /* 0x0000000000027941 */ /* 0x000fea0003800000 */
.L_x_1450:
        /* <DEDUP_REMOVED lines=44> */
.L_x_1449:
[----:B------:R-:W-:Y:S05]  /*9110*/  BSYNC B1 ;  /* 0x0000000000017941 */ /* 0x000fea0003800000 */
.L_x_1448:
[----:B------:R-:W-:Y:S01]  /*9120*/  I2FP.F32.U32 R40, R42 ;  /* 0x0000002a00287245 */ /* 0x000fe20000201000 */
[C---:B------:R-:W-:Y:S01]  /*9130*/  IMAD.U32 R45, R43.reuse, 0x10000, RZ ;  /* 0x000100002b2d7824 */ /* 0x040fe200078e00ff */
        /* <DEDUP_REMOVED lines=20> */
.L_x_1453:
[----:B------:R-:W-:-:S07]  /*9280*/  IMAD.MOV.U32 R142, RZ, RZ, R112 ;  /* 0x000000ffff8e7224 */ /* 0x000fce00078e0070 */
.L_x_1454:
[----:B------:R-:W-:Y:S05]  /*9290*/  BSYNC B1 ;  /* 0x0000000000017941 */ /* 0x000fea0003800000 */
.L_x_1452:
        /* <DEDUP_REMOVED lines=18> */
.L_x_1458:
[----:B------:R-:W-:Y:S05]  /*93c0*/  BSYNC B2 ;  /* 0x0000000000027941 */ /* 0x000fea0003800000 */
.L_x_1457:
        /* <DEDUP_REMOVED lines=44> */
.L_x_1456:
[----:B------:R-:W-:Y:S05]  /*9690*/  BSYNC B1 ;  /* 0x0000000000017941 */ /* 0x000fea0003800000 */
.L_x_1455:
        /* <DEDUP_REMOVED lines=8> */
[----:B------:R-:W-:Y:S02]  /*9720*/  FSETP.GTU.FTZ.AND P4, PT, R41, R120, PT ;  /* 0x000000782900720b */ /* 0x000fe40003f9c000 */
[----:B------:R-:W-:Y:S02]  /*9730*/  SHF.L.U32 R41, R140, 0x10, RZ ;  /* 0x000000108c297819 */ /* 0x000fe400000006ff */
        /* <DEDUP_REMOVED lines=9> */
[----:B------:R-:W-:Y:S02]  /*97d0*/  SEL R145, RZ, 0x1, P6 ;  /* 0x00000001ff917807 */ /* 0x000fe40003000000 */
[----:B------:R-:W-:Y:S01]  /*97e0*/  FSEL R143, R46, RZ, !P4 ;  /* 0x000000ff2e8f7208 */ /* 0x000fe20006000000 */
[----:B------:R-:W-:Y:S01]  /*97f0*/  IMAD.WIDE.U32 R40, R40, 0x100, RZ ;  /* 0x0000010028287825 */ /* 0x000fe200078e00ff */
[----:B------:R-:W-:-:S03]  /*9800*/  F2FP.BF16.F32.PACK_AB R46, R141, R136 ;  /* 0x000000888d2e723e */ /* 0x000fc600000010ff */
[----:B------:R-:W-:Y:S01]  /*9810*/  @P0 IMAD.U32 R140, R47, 0x10000, RZ ;  /* 0x000100002f8c0824 */ /* 0x000fe200078e00ff */
[----:B------:R-:W-:Y:S02]  /*9820*/  LOP3.LUT R144, R40, R44, R42, 0xfe, !PT ;  /* 0x0000002c28907212 */ /* 0x000fe400078efe2a */
[----:B------:R-:W-:Y:S01]  /*9830*/  LOP3.LUT R44, R131, R135, R148, 0xfe, !PT ;  /* 0x00000087832c7212 */ /* 0x000fe200078efe94 */
[----:B------:R-:W-:Y:S01]  /*9840*/  @P0 FADD.FTZ R143, R143, R140 ;  /* 0x0000008c8f8f0221 */ /* 0x000fe20000010000 */
[----:B------:R-:W-:Y:S01]  /*9850*/  SEL R131, RZ, 0x1, P3 ;  /* 0x00000001ff837807 */ /* 0x000fe20001800000 */
[----:B------:R-:W-:Y:S01]  /*9860*/  IMAD.WIDE.U32 R148, R125, 0x8, R48 ;  /* 0x000000087d947825 */ /* 0x000fe200078e0030 */
[----:B------:R-:W-:Y:S02]  /*9870*/  IADD3 R135, R55, 0x60, RZ ;  /* 0x0000006037877810 */ /* 0x000fe40007ffe0ff */
[----:B------:R-:W-:Y:S02]  /*9880*/  LOP3.LUT R131, R45, R44, R131, 0xfe, !PT ;  /* 0x0000002c2d837212 */ /* 0x000fe400078efe83 */
[----:B------:R-:W-:Y:S01]  /*9890*/  LOP3.LUT R144, R144, R145, RZ, 0xfc, !PT ;  /* 0x0000009190907212 */ /* 0x000fe200078efcff */
[----:B0-----:R-:W-:Y:S01]  /*98a0*/  @P0 IMAD.WIDE.U32 R146, R135, 0x10, R146 ;  /* 0x0000001087920825 */ /* 0x001fe200078e0092 */
[----:B------:R-:W-:-:S02]  /*98b0*/  F2FP.BF16.F32.PACK_AB R45, R139, R134 ;  /* 0x000000868b2d723e */ /* 0x000fc400000010ff */
[----:B------:R-:W-:Y:S02]  /*98c0*/  F2FP.BF16.F32.PACK_AB R44, R137, R132 ;  /* 0x00000084892c723e */ /* 0x000fe400000010ff */
        /* <DEDUP_REMOVED lines=19> */
.L_x_1460:
[----:B------:R-:W-:-:S07]  /*9a00*/  IMAD.MOV.U32 R131, RZ, RZ, R112 ;  /* 0x000000ffff837224 */ /* 0x000fce00078e0070 */
.L_x_1461:
[----:B------:R-:W-:Y:S05]  /*9a10*/  BSYNC B1 ;  /* 0x0000000000017941 */ /* 0x000fea0003800000 */
.L_x_1459:
        /* <DEDUP_REMOVED lines=16> */
.L_x_1465:
[----:B------:R-:W-:Y:S05]  /*9b20*/  BSYNC B2 ;  /* 0x0000000000027941 */ /* 0x000fea0003800000 */
.L_x_1464:
        /* <DEDUP_REMOVED lines=44> */
.L_x_1463:
[----:B------:R-:W-:Y:S05]  /*9df0*/  BSYNC B1 ;  /* 0x0000000000017941 */ /* 0x000fea0003800000 */
.L_x_1462:
[----:B------:R-:W-:Y:S01]  /*9e00*/  I2FP.F32.U32 R44, R131 ;  /* 0x00000083002c7245 */ /* 0x000fe20000201000 */
[----:B------:R-:W-:Y:S01]  /*9e10*/  BSSY B1, `(.L_x_1466) ;  /* 0x0000017000017945 */ /* 0x000fe20003800000 */
[----:B-----5:R-:W-:Y:S02]  /*9e20*/  SHF.L.U32 R47, R40, 0x10, RZ ;  /* 0x00000010282f7819 */ /* 0x020fe400000006ff */
[----:B------:R-:W-:Y:S01]  /*9e30*/  ISETP.NE.AND P1, PT, R140, 0x1, PT ;  /* 0x000000018c00780c */ /* 0x000fe20003f25270 */
[----:B------:R-:W-:Y:S01]  /*9e40*/  FFMA.FTZ R45, R44, R119, 1.1641532182693481445e-10 ;  /* 0x2f0000002c2d7423 */ /* 0x000fe20000010077 */
[----:B------:R-:W-:Y:S01]  /*9e50*/  IADD3 R142, R140, 0x1, RZ ;  /* 0x000000018c8e7810 */ /* 0x000fe20007ffe0ff */
[----:B------:R-:W-:Y:S01]  /*9e60*/  FMUL.FTZ R44, R47, R122 ;  /* 0x0000007a2f2c7220 */ /* 0x000fe20000410000 */
[----:B------:R-:W-:Y:S02]  /*9e70*/  PRMT R47, R40, 0x7632, R47 ;  /* 0x00007632282f7816 */ /* 0x000fe4000000002f */
        /* <DEDUP_REMOVED lines=15> */
.L_x_1467:
[----:B------:R-:W-:-:S07]  /*9f70*/  MOV R40, R112 ;  /* 0x0000007000287202 */ /* 0x000fce0000000f00 */
.L_x_1468:
[----:B------:R-:W-:Y:S05]  /*9f80*/  BSYNC B1 ;  /* 0x0000000000017941 */ /* 0x000fea0003800000 */
.L_x_1466:
        /* <DEDUP_REMOVED lines=16> */
.L_x_1472:
[----:B------:R-:W-:Y:S05]  /*a090*/  BSYNC B2 ;  /* 0x0000000000027941 */ /* 0x000fea0003800000 */
.L_x_1471:
        /* <DEDUP_REMOVED lines=44> */
.L_x_1470:
[----:B------:R-:W-:Y:S05]  /*a360*/  BSYNC B1 ;  /* 0x0000000000017941 */ /* 0x000fea0003800000 */
.L_x_1469:
        /* <DEDUP_REMOVED lines=23> */
.L_x_1474:
[----:B------:R-:W-:-:S07]  /*a4e0*/  IMAD.MOV.U32 R40, RZ, RZ, R112 ;  /* 0x000000ffff287224 */ /* 0x000fce00078e0070 */
.L_x_1475:
[----:B------:R-:W-:Y:S05]  /*a4f0*/  BSYNC B1 ;  /* 0x0000000000017941 */ /* 0x000fea0003800000 */
.L_x_1473:
        /* <DEDUP_REMOVED lines=16> */
.L_x_1479:
[----:B------:R-:W-:Y:S05]  /*a600*/  BSYNC B2 ;  /* 0x0000000000027941 */ /* 0x000fea0003800000 */
.L_x_1478:
        /* <DEDUP_REMOVED lines=44> */
.L_x_1477:
[----:B------:R-:W-:Y:S05]  /*a8d0*/  BSYNC B1 ;  /* 0x0000000000017941 */ /* 0x000fea0003800000 */
.L_x_1476:
[----:B------:R-:W-:Y:S01]  /*a8e0*/  I2FP.F32.U32 R40, R40 ;  /* 0x0000002800287245 */ /* 0x000fe20000201000 */
[----:B------:R-:W-:Y:S01]  /*a8f0*/  @P0 IMAD.U32 R44, R37, 0x10000, RZ ;  /* 0x00010000252c0824 */ /* 0x000fe200078e00ff */
[C---:B------:R-:W-:Y:S01]  /*a900*/  SHF.L.U32 R47, R41.reuse, 0x10, RZ ;  /* 0x00000010292f7819 */ /* 0x040fe200000006ff */
[----:B------:R-:W-:Y:S01]  /*a910*/  BSSY B1, `(.L_x_1480) ;  /* 0x0000014000017945 */ /* 0x000fe20003800000 */
[----:B------:R-:W-:Y:S01]  /*a920*/  ISETP.NE.AND P2, PT, R144, 0x1, PT ;  /* 0x000000019000780c */ /* 0x000fe20003f45270 */
[----:B------:R-:W-:Y:S01]  /*a930*/  FFMA.FTZ R45, R40, R119, 1.1641532182693481445e-10 ;  /* 0x2f000000282d7423 */ /* 0x000fe20000010077 */
[----:B------:R-:W-:Y:S01]  /*a940*/  PRMT R140, R41, 0x7632, R140 ;  /* 0x00007632298c7816 */ /* 0x000fe2000000008c */
[----:B------:R-:W-:Y:S01]  /*a950*/  FMUL.FTZ R40, R47, R122 ;  /* 0x0000007a2f287220 */ /* 0x000fe20000410000 */
[----:B------:R-:W-:Y:S02]  /*a960*/  IADD3 R146, R144, 0x1, RZ ;  /* 0x0000000190927810 */ /* 0x000fe40007ffe0ff */
[----:B------:R-:W-:Y:S01]  /*a970*/  FSETP.GTU.FTZ.AND P1, PT, R45, R120, PT ;  /* 0x000000782d00720b */ /* 0x000fe20003f3c000 */
[----:B------:R-:W-:-:S05]  /*a980*/  FMUL.FTZ R40, R40, R121 ;  /* 0x0000007928287220 */ /* 0x000fca0000410000 */
        /* <DEDUP_REMOVED lines=11> */
.L_x_1481:
[----:B------:R-:W-:-:S07]  /*aa40*/  MOV R142, R112 ;  /* 0x00000070008e7202 */ /* 0x000fce0000000f00 */
.L_x_1482:
[----:B------:R-:W-:Y:S05]  /*aa50*/  BSYNC B1 ;  /* 0x0000000000017941 */ /* 0x000fea0003800000 */
.L_x_1480:
        /* <DEDUP_REMOVED lines=16> */
.L_x_1486:
[----:B------:R-:W-:Y:S05]  /*ab60*/  BSYNC B2 ;  /* 0x0000000000027941 */ /* 0x000fea0003800000 */
.L_x_1485:
        /* <DEDUP_REMOVED lines=44> */
.L_x_1484:
[----:B------:R-:W-:Y:S05]  /*ae30*/  BSYNC B1 ;  /* 0x0000000000017941 */ /* 0x000fea0003800000 */
.L_x_1483:
[----:B------:R-:W-:Y:S01]  /*ae40*/  I2FP.F32.U32 R40, R142 ;  /* 0x0000008e00287245 */ /* 0x000fe20000201000 */
[----:B------:R-:W-:Y:S01]  /*ae50*/  IMAD.U32 R45, R140, 0x10000, RZ ;  /* 0x000100008c2d7824 */ /* 0x000fe200078e00ff */
[----:B------:R-:W-:Y:S01]  /*ae60*/  ISETP.NE.AND P3, PT, R146, 0x1, PT ;  /* 0x000000019200780c */ /* 0x000fe20003f65270 */
[----:B------:R-:W-:Y:S01]  /*ae70*/  BSSY B1, `(.L_x_1487) ;  /* 0x0000014000017945 */ /* 0x000fe20003800000 */
[----:B------:R-:W-:Y:S01]  /*ae80*/  @P0 PRMT R44, R37, 0x7632, R44 ;  /* 0x00007632252c0816 */ /* 0x000fe2000000002c */
[----:B------:R-:W-:Y:S01]  /*ae90*/  FFMA.FTZ R41, R40, R119, 1.1641532182693481445e-10 ;  /* 0x2f00000028297423 */ /* 0x000fe20000010077 */
[----:B------:R-:W-:-:S04]  /*aea0*/  FMUL.FTZ R40, R45, R122 ;  /* 0x0000007a2d287220 */ /* 0x000fc80000410000 */
[----:B------:R-:W-:Y:S01]  /*aeb0*/  FMUL.FTZ R40, R40, R121 ;  /* 0x0000007928287220 */ /* 0x000fe20000410000 */
[----:B------:R-:W-:Y:S02]  /*aec0*/  FSETP.GTU.FTZ.AND P2, PT, R41, R120, PT ;  /* 0x000000782900720b */ /* 0x000fe40003f5c000 */
[----:B------:R-:W-:Y:S01]  /*aed0*/  @P0 SHF.L.U32 R41, R44, 0x10, RZ ;  /* 0x000000102c290819 */ /* 0x000fe200000006ff */
[----:B------:R-:W-:Y:S01]  /*aee0*/  VIADD R44, R146, 0x1 ;  /* 0x00000001922c7836 */ /* 0x000fe20000000000 */
        /* <DEDUP_REMOVED lines=11> */
.L_x_1488:
[----:B------:R-:W-:-:S07]  /*afa0*/  IMAD.MOV.U32 R140, RZ, RZ, R112 ;  /* 0x000000ffff8c7224 */ /* 0x000fce00078e0070 */
.L_x_1489:
[----:B------:R-:W-:Y:S05]  /*afb0*/  BSYNC B1 ;  /* 0x0000000000017941 */ /* 0x000fea0003800000 */
.L_x_1487:
        /* <DEDUP_REMOVED lines=16> */
.L_x_1493:
[----:B------:R-:W-:Y:S05]  /*b0c0*/  BSYNC B2 ;  /* 0x0000000000027941 */ /* 0x000fea0003800000 */
.L_x_1492:
        /* <DEDUP_REMOVED lines=44> */
.L_x_1491:
[----:B------:R-:W-:Y:S05]  /*b390*/  BSYNC B1 ;  /* 0x0000000000017941 */ /* 0x000fea0003800000 */
.L_x_1490:
[----:B------:R-:W-:Y:S01]  /*b3a0*/  I2FP.F32.U32 R40, R140 ;  /* 0x0000008c00287245 */ /* 0x000fe20000201000 */
[----:B------:R-:W-:Y:S01]  /*b3b0*/  BSSY B1, `(.L_x_1494) ;  /* 0x0000016000017945 */ /* 0x000fe20003800000 */
[----:B------:R-:W-:Y:S02]  /*b3c0*/  SHF.L.U32 R45, R42, 0x10, RZ ;  /* 0x000000102a2d7819 */ /* 0x000fe400000006ff */
[----:B------:R-:W-:Y:S01]  /*b3d0*/  ISETP.NE.AND P4, PT, R44, 0x1, PT ;  /* 0x000000012c00780c */ /* 0x000fe20003f85270 */
[----:B------:R-:W-:Y:S01]  /*b3e0*/  FFMA.FTZ R41, R40, R119, 1.1641532182693481445e-10 ;  /* 0x2f00000028297423 */ /* 0x000fe20000010077 */
[----:B------:R-:W-:Y:S01]  /*b3f0*/  PRMT R42, R42, 0x7632, R42 ;  /* 0x000076322a2a7816 */ /* 0x000fe2000000002a */
        /* <DEDUP_REMOVED lines=16> */
.L_x_1495:
[----:B------:R-:W-:-:S07]  /*b500*/  MOV R140, R112 ;  /* 0x00000070008c7202 */ /* 0x000fce0000000f00 */
.L_x_1496:
[----:B------:R-:W-:Y:S05]  /*b510*/  BSYNC B1 ;  /* 0x0000000000017941 */ /* 0x000fea0003800000 */
.L_x_1494:
        /* <DEDUP_REMOVED lines=16> */
.L_x_1500:
[----:B------:R-:W-:Y:S05]  /*b620*/  BSYNC B2 ;  /* 0x0000000000027941 */ /* 0x000fea0003800000 */
.L_x_1499:
        /* <DEDUP_REMOVED lines=44> */
.L_x_1498:
[----:B------:R-:W-:Y:S05]  /*b8f0*/  BSYNC B1 ;  /* 0x0000000000017941 */ /* 0x000fea0003800000 */
.L_x_1497:
        /* <DEDUP_REMOVED lines=22> */
.L_x_1502:
[----:B------:R-:W-:-:S07]  /*ba60*/  IMAD.MOV.U32 R42, RZ, RZ, R112 ;  /* 0x000000ffff2a7224 */ /* 0x000fce00078e0070 */
.L_x_1503:
[----:B------:R-:W-:Y:S05]  /*ba70*/  BSYNC B1 ;  /* 0x0000000000017941 */ /* 0x000fea0003800000 */
.L_x_1501:
        /* <DEDUP_REMOVED lines=16> */
.L_x_1507:
[----:B------:R-:W-:Y:S05]  /*bb80*/  BSYNC B2 ;  /* 0x0000000000027941 */ /* 0x000fea0003800000 */
.L_x_1506:
        /* <DEDUP_REMOVED lines=44> */
.L_x_1505:
[----:B------:R-:W-:Y:S05]  /*be50*/  BSYNC B1 ;  /* 0x0000000000017941 */ /* 0x000fea0003800000 */
.L_x_1504:
        /* <DEDUP_REMOVED lines=22> */
.L_x_1509:
[----:B------:R-:W-:-:S07]  /*bfc0*/  MOV R152, R112 ;  /* 0x0000007000987202 */ /* 0x000fce0000000f00 */
.L_x_1510:
[----:B------:R-:W-:Y:S05]  /*bfd0*/  BSYNC B1 ;  /* 0x0000000000017941 */ /* 0x000fea0003800000 */
.L_x_1508:
        /* <DEDUP_REMOVED lines=18> */
.L_x_1514:
[----:B------:R-:W-:Y:S05]  /*c100*/  BSYNC B2 ;  /* 0x0000000000027941 */ /* 0x000fea0003800000 */
.L_x_1513:
        /* <DEDUP_REMOVED lines=44> */
.L_x_1512:
[----:B------:R-:W-:Y:S05]  /*c3d0*/  BSYNC B1 ;  /* 0x0000000000017941 */ /* 0x000fea0003800000 */
.L_x_1511:
[----:B------:R-:W-:Y:S01]  /*c3e0*/  I2FP.F32.U32 R40, R152 ;  /* 0x0000009800287245 */ /* 0x000fe20000201000 */
[----:B------:R-:W-:Y:S01]  /*c3f0*/  IMAD.U32 R151, R151, 0x10000, RZ ;  /* 0x0001000097977824 */ /* 0x000fe200078e00ff */
[----:B------:R-:W-:Y:S01]  /*c400*/  ISETP.NE.AND P6, PT, R131, RZ, PT ;  /* 0x000000ff8300720c */ /* 0x000fe20003fc5270 */
[----:B------:R-:W0:Y:S01]  /*c410*/  @P0 LDC.64 R44, c[0x0][0x230] ;  /* 0x00008c00ff2c0b82 */ /* 0x000e220000000a00 */
[----:B------:R-:W-:Y:S01]  /*c420*/  SEL R131, RZ, 0x10000, P5 ;  /* 0x00010000ff837807 */ /* 0x000fe20002800000 */
[----:B------:R-:W-:Y:S01]  /*c430*/  FFMA.FTZ R41, R40, R119, 1.1641532182693481445e-10 ;  /* 0x2f00000028297423 */ /* 0x000fe20000010077 */
[----:B------:R-:W-:Y:S01]  /*c440*/  FMUL.FTZ R40, R151, R122 ;  /* 0x0000007a97287220 */ /* 0x000fe20000410000 */
[----:B------:R-:W-:Y:S02]  /*c450*/  SEL R154, RZ, 0x1, P2 ;  /* 0x00000001ff9a7807 */ /* 0x000fe40001000000 */
[----:B------:R-:W-:Y:S01]  /*c460*/  SEL R148, RZ, 0x100, P4 ;  /* 0x00000100ff947807 */ /* 0x000fe20002000000 */
[----:B------:R-:W-:Y:S01]  /*c470*/  FMUL.FTZ R40, R40, R121 ;  /* 0x0000007928287220 */ /* 0x000fe20000410000 */
[----:B------:R-:W-:Y:S01]  /*c480*/  FSETP.GTU.FTZ.AND P5, PT, R41, R120, PT ;  /* 0x000000782900720b */ /* 0x000fe20003fbc000 */
[----:B------:R-:W-:Y:S01]  /*c490*/  IMAD.WIDE.U32 R154, R154, 0x1000000, RZ ;  /* 0x010000009a9a7825 */ /* 0x000fe200078e00ff */
[----:B------:R-:W-:-:S02]  /*c4a0*/  F2FP.BF16.F32.PACK_AB R42, R147, R142 ;  /* 0x0000008e932a723e */ /* 0x000fc400000010ff */
[----:B------:R-:W-:Y:S02]  /*c4b0*/  FSEL R149, R40, RZ, !P5 ;  /* 0x000000ff28957208 */ /* 0x000fe40006800000 */
[----:B------:R-:W-:Y:S02]  /*c4c0*/  @P0 PRMT R40, R39, 0x7632, R40 ;  /* 0x0000763227280816 */ /* 0x000fe40000000028 */
[----:B------:R-:W-:Y:S02]  /*c4d0*/  SEL R152, RZ, 0x1000000, P5 ;  /* 0x01000000ff987807 */ /* 0x000fe40002800000 */
[----:B------:R-:W-:Y:S02]  /*c4e0*/  @P0 SHF.L.U32 R40, R40, 0x10, RZ ;  /* 0x0000001028280819 */ /* 0x000fe400000006ff */
[----:B------:R-:W-:Y:S01]  /*c4f0*/  ISETP.NE.AND P5, PT, R150, RZ, PT ;  /* 0x000000ff9600720c */ /* 0x000fe20003fa5270 */
[----:B------:R-:W-:Y:S01]  /*c500*/  IMAD.WIDE.U32 R150, R135, 0x10, R52 ;  /* 0x0000001087967825 */ /* 0x000fe200078e0034 */
[----:B------:R-:W-:-:S03]  /*c510*/  F2FP.BF16.F32.PACK_AB R41, R144, R47 ;  /* 0x0000002f9029723e */ /* 0x000fc600000010ff */
[----:B------:R-:W-:Y:S01]  /*c520*/  @P0 FADD.FTZ R149, R149, R40 ;  /* 0x0000002895950221 */ /* 0x000fe20000010000 */
[----:B------:R-:W-:Y:S02]  /*c530*/  F2FP.BF16.F32.PACK_AB R40, R145, R46 ;  /* 0x0000002e9128723e */ /* 0x000fe400000010ff */
[----:B------:R-:W-:Y:S02]  /*c540*/  LOP3.LUT R148, R148, R152, R131, 0xfe, !PT ;  /* 0x0000009894947212 */ /* 0x000fe400078efe83 */
[----:B------:R-:W-:Y:S02]  /*c550*/  F2FP.BF16.F32.PACK_AB R43, R149, R146 ;  /* 0x00000092952b723e */ /* 0x000fe400000010ff */
[----:B------:R-:W-:Y:S02]  /*c560*/  SEL R153, RZ, 0x1, P3 ;  /* 0x00000001ff997807 */ /* 0x000fe40001800000 */
[----:B------:R-:W-:Y:S01]  /*c570*/  SEL R152, RZ, 0x1, P1 ;  /* 0x00000001ff987807 */ /* 0x000fe20000800000 */
[----:B------:R1:W-:Y:S01]  /*c580*/  STG.E.128 desc[UR4][R150.64], R40 ;  /* 0x0000002896007986 */ /* 0x0003e2000c101d04 */
[----:B------:R-:W-:-:S02]  /*c590*/  SEL R131, RZ, 0x1, P5 ;  /* 0x00000001ff837807 */ /* 0x000fc40002800000 */
[----:B------:R-:W-:Y:S01]  /*c5a0*/  LOP3.LUT R155, R155, R148, R153, 0xfe, !PT ;  /* 0x000000949b9b7212 */ /* 0x000fe200078efe99 */
[----:B------:R-:W-:-:S04]  /*c5b0*/  IMAD.WIDE.U32 R152, R152, 0x10000, RZ ;  /* 0x0001000098987825 */ /* 0x000fc800078e00ff */
[----:B-1----:R-:W-:Y:S01]  /*c5c0*/  IMAD.WIDE.U32 R150, R131, 0x100, RZ ;  /* 0x0000010083967825 */ /* 0x002fe200078e00ff */
[----:B------:R-:W-:-:S03]  /*c5d0*/  SEL R41, RZ, 0x1, P6 ;  /* 0x00000001ff297807 */ /* 0x000fc60003000000 */
[----:B------:R-:W-:Y:S01]  /*c5e0*/  VIADD R131, R55, 0x80 ;  /* 0x0000008037837836 */ /* 0x000fe20000000000 */
[----:B------:R-:W-:Y:S02]  /*c5f0*/  LOP3.LUT R154, R150, R154, R152, 0xfe, !PT ;  /* 0x0000009a969a7212 */ /* 0x000fe400078efe98 */
[----:B------:R-:W-:Y:S01]  /*c600*/  LOP3.LUT R151, R151, R155, R153, 0xfe, !PT ;  /* 0x0000009b97977212 */ /* 0x000fe200078efe99 */
[----:B------:R-:W-:Y:S01]  /*c610*/  IMAD.WIDE.U32 R152, R135, 0x8, R48 ;  /* 0x0000000887987825 */ /* 0x000fe200078e0030 */
[----:B------:R-:W-:-:S03]  /*c620*/  LOP3.LUT R150, R154, R41, RZ, 0xfc, !PT ;  /* 0x000000299a967212 */ /* 0x000fc600078efcff */
[C---:B------:R-:W-:Y:S02]  /*c630*/  IMAD.WIDE.U32 R40, R131.reuse, 0x10, R50 ;  /* 0x0000001083287825 */ /* 0x040fe400078e0032 */
[----:B------:R1:W-:Y:S02]  /*c640*/  STG.E.64 desc[UR4][R152.64], R150 ;  /* 0x0000009698007986 */ /* 0x0003e4000c101b04 */
[----:B0-----:R-:W-:Y:S02]  /*c650*/  @P0 IMAD.WIDE.U32 R44, R131, 0x10, R44 ;  /* 0x00000010832c0825 */ /* 0x001fe400078e002c */
[----:B------:R-:W5:Y:S04]  /*c660*/  LDG.E.128 R40, desc[UR4][R40.64] ;  /* 0x0000000428287981 */ /* 0x000f68000c1e1d00 */
[----:B------:R1:W5:Y:S01]  /*c670*/  @P0 LDG.E.128 R36, desc[UR4][R44.64] ;  /* 0x000000042c240981 */ /* 0x000362000c1e1d00 */
[C---:B------:R-:W-:Y:S01]  /*c680*/  ISETP.NE.AND P1, PT, R140.reuse, 0x1, PT ;  /* 0x000000018c00780c */ /* 0x040fe20003f25270 */
[----:B------:R-:W-:Y:S01]  /*c690*/  BSSY B1, `(.L_x_1515) ;  /* 0x000000c000017945 */ /* 0x000fe20003800000 */
[----:B------:R-:W-:-:S11]  /*c6a0*/  IADD3 R155, R140, 0x1, RZ ;  /* 0x000000018c9b7810 */ /* 0x000fd60007ffe0ff */
[----:B-1----:R-:W-:Y:S05]  /*c6b0*/  @!P1 BRA `(.L_x_1516) ;  /* 0x0000000000209947 */ /* 0x002fea0003800000 */
        /* <DEDUP_REMOVED lines=8> */
.L_x_1516:
[----:B------:R-:W-:-:S07]  /*c740*/  MOV R148, R112 ;  /* 0x0000007000947202 */ /* 0x000fce0000000f00 */
.L_x_1517:
[----:B------:R-:W-:Y:S05]  /*c750*/  BSYNC B1 ;  /* 0x0000000000017941 */ /* 0x000fea0003800000 */
.L_x_1515:
        /* <DEDUP_REMOVED lines=16> */
.L_x_1521:
[----:B------:R-:W-:Y:S05]  /*c860*/  BSYNC B2 ;  /* 0x0000000000027941 */ /* 0x000fea0003800000 */
.L_x_1520:
        /* <DEDUP_REMOVED lines=44> */
.L_x_1519:
[----:B------:R-:W-:Y:S05]  /*cb30*/  BSYNC B1 ;  /* 0x0000000000017941 */ /* 0x000fea0003800000 */
.L_x_1518:
[----:B------:R-:W-:Y:S01]  /*cb40*/  I2FP.F32.U32 R44, R148 ;  /* 0x00000094002c7245 */ /* 0x000fe20000201000 */
[----:B-----5:R-:W-:Y:S01]  /*cb50*/  IMAD.U32 R51, R40, 0x10000, RZ ;  /* 0x0001000028337824 */ /* 0x020fe200078e00ff */
[C---:B------:R-:W-:Y:S01]  /*cb60*/  ISETP.NE.AND P1, PT, R155.reuse, 0x1, PT ;  /* 0x000000019b00780c */ /* 0x040fe20003f25270 */
[----:B------:R-:W-:Y:S01]  /*cb70*/  BSSY B1, `(.L_x_1522) ;  /* 0x0000015000017945 */ /* 0x000fe20003800000 */
[----:B------:R-:W-:Y:S02]  /*cb80*/  VIADD R140, R155, 0x1 ;  /* 0x000000019b8c7836 */ /* 0x000fe40000000000 */
[----:B------:R-:W-:Y:S01]  /*cb90*/  FFMA.FTZ R45, R44, R119, 1.1641532182693481445e-10 ;  /* 0x2f0000002c2d7423 */ /* 0x000fe20000010077 */
[----:B------:R-:W-:Y:S01]  /*cba0*/  FMUL.FTZ R44, R51, R122 ;  /* 0x0000007a332c7220 */ /* 0x000fe20000410000 */
[----:B------:R-:W-:-:S03]  /*cbb0*/  PRMT R51, R40, 0x7632, R51 ;  /* 0x0000763228337816 */ /* 0x000fc60000000033 */
        /* <DEDUP_REMOVED lines=15> */
.L_x_1523:
[----:B------:R-:W-:-:S07]  /*ccb0*/  IMAD.MOV.U32 R40, RZ, RZ, R112 ;  /* 0x000000ffff287224 */ /* 0x000fce00078e0070 */
.L_x_1524:
[----:B------:R-:W-:Y:S05]  /*ccc0*/  BSYNC B1 ;  /* 0x0000000000017941 */ /* 0x000fea0003800000 */
.L_x_1522:
        /* <DEDUP_REMOVED lines=16> */
.L_x_1528:
[----:B------:R-:W-:Y:S05]  /*cdd0*/  BSYNC B2 ;  /* 0x0000000000027941 */ /* 0x000fea0003800000 */
.L_x_1527:
        /* <DEDUP_REMOVED lines=44> */
.L_x_1526:
[----:B------:R-:W-:Y:S05]  /*d0a0*/  BSYNC B1 ;  /* 0x0000000000017941 */ /* 0x000fea0003800000 */
.L_x_1525:
        /* <DEDUP_REMOVED lines=23> */
.L_x_1530:
[----:B------:R-:W-:-:S07]  /*d220*/  MOV R40, R112 ;  /* 0x0000007000287202 */ /* 0x000fce0000000f00 */
.L_x_1531:
[----:B------:R-:W-:Y:S05]  /*d230*/  BSYNC B1 ;  /* 0x0000000000017941 */ /* 0x000fea0003800000 */
.L_x_1529:
        /* <DEDUP_REMOVED lines=16> */
.L_x_1535:
[----:B------:R-:W-:Y:S05]  /*d340*/  BSYNC B2 ;  /* 0x0000000000027941 */ /* 0x000fea0003800000 */
.L_x_1534:
        /* <DEDUP_REMOVED lines=44> */
.L_x_1533:
[----:B------:R-:W-:Y:S05]  /*d610*/  BSYNC B1 ;  /* 0x0000000000017941 */ /* 0x000fea0003800000 */
.L_x_1532:
        /* <DEDUP_REMOVED lines=22> */
.L_x_1537:
[----:B------:R-:W-:-:S07]  /*d780*/  IMAD.MOV.U32 R148, RZ, RZ, R112 ;  /* 0x000000ffff947224 */ /* 0x000fce00078e0070 */
.L_x_1538:
[----:B------:R-:W-:Y:S05]  /*d790*/  BSYNC B1 ;  /* 0x0000000000017941 */ /* 0x000fea0003800000 */
.L_x_1536:
        /* <DEDUP_REMOVED lines=16> */
.L_x_1542:
[----:B------:R-:W-:Y:S05]  /*d8a0*/  BSYNC B2 ;  /* 0x0000000000027941 */ /* 0x000fea0003800000 */
.L_x_1541:
        /* <DEDUP_REMOVED lines=44> */
.L_x_1540:
[----:B------:R-:W-:Y:S05]  /*db70*/  BSYNC B1 ;  /* 0x0000000000017941 */ /* 0x000fea0003800000 */
.L_x_1539:
        /* <DEDUP_REMOVED lines=22> */
.L_x_1544:
[----:B------:R-:W-:-:S07]  /*dce0*/  MOV R140, R112 ;  /* 0x00000070008c7202 */ /* 0x000fce0000000f00 */
.L_x_1545:
[----:B------:R-:W-:Y:S05]  /*dcf0*/  BSYNC B1 ;  /* 0x0000000000017941 */ /* 0x000fea0003800000 */
.L_x_1543:
        /* <DEDUP_REMOVED lines=16> */
.L_x_1549:
[----:B------:R-:W-:Y:S05]  /*de00*/  BSYNC B2 ;  /* 0x0000000000027941 */ /* 0x000fea0003800000 */
.L_x_1548:
        /* <DEDUP_REMOVED lines=44> */
.L_x_1547:
[----:B------:R-:W-:Y:S05]  /*e0d0*/  BSYNC B1 ;  /* 0x0000000000017941 */ /* 0x000fea0003800000 */
.L_x_1546:
        /* <DEDUP_REMOVED lines=22> */
.L_x_1551:
[----:B------:R-:W-:-:S07]  /*e240*/  IMAD.MOV.U32 R140, RZ, RZ, R112 ;  /* 0x000000ffff8c7224 */ /* 0x000fce00078e0070 */
.L_x_1552:
[----:B------:R-:W-:Y:S05]  /*e250*/  BSYNC B1 ;  /* 0x0000000000017941 */ /* 0x000fea0003800000 */
.L_x_1550:
        /* <DEDUP_REMOVED lines=16> */
.L_x_1556:
[----:B------:R-:W-:Y:S05]  /*e360*/  BSYNC B2 ;  /* 0x0000000000027941 */ /* 0x000fea0003800000 */
.L_x_1555:
        /* <DEDUP_REMOVED lines=44> */
.L_x_1554:
[----:B------:R-:W-:Y:S05]  /*e630*/  BSYNC B1 ;  /* 0x0000000000017941 */ /* 0x000fea0003800000 */
.L_x_1553:
        /* <DEDUP_REMOVED lines=22> */
.L_x_1558:
[----:B------:R-:W-:-:S07]  /*e7a0*/  MOV R42, R112 ;  /* 0x00000070002a7202 */ /* 0x000fce0000000f00 */
.L_x_1559:
[----:B------:R-:W-:Y:S05]  /*e7b0*/  BSYNC B1 ;  /* 0x0000000000017941 */ /* 0x000fea0003800000 */
.L_x_1557:
        /* <DEDUP_REMOVED lines=16> */
.L_x_1563:
[----:B------:R-:W-:Y:S05]  /*e8c0*/  BSYNC B2 ;  /* 0x0000000000027941 */ /* 0x000fea0003800000 */
.L_x_1562:
        /* <DEDUP_REMOVED lines=44> */
.L_x_1561:
[----:B------:R-:W-:Y:S05]  /*eb90*/  BSYNC B1 ;  /* 0x0000000000017941 */ /* 0x000fea0003800000 */
.L_x_1560:
[----:B------:R-:W-:Y:S01]  /*eba0*/  IMAD.U32 R41, R43, 0x10000, RZ ;  /* 0x000100002b297824 */ /* 0x000fe200078e00ff */
[----:B------:R-:W-:Y:S01]  /*ebb0*/  I2FP.F32.U32 R40, R42 ;  /* 0x0000002a00287245 */ /* 0x000fe20000201000 */
[----:B------:R-:W-:Y:S01]  /*ebc0*/  BSSY B1, `(.L_x_1564) ;  /* 0x0000015000017945 */ /* 0x000fe20003800000 */
[----:B------:R-:W-:Y:S01]  /*ebd0*/  ISETP.NE.AND P6, PT, R44, 0x1, PT ;  /* 0x000000012c00780c */ /* 0x000fe20003fc5270 */
[----:B------:R-:W-:Y:S01]  /*ebe0*/  FMUL.FTZ R42, R41, R122 ;  /* 0x0000007a292a7220 */ /* 0x000fe20000410000 */
[----:B------:R-:W-:Y:S01]  /*ebf0*/  @P0 SHF.L.U32 R45, R39, 0x10, RZ ;  /* 0x00000010272d0819 */ /* 0x000fe200000006ff */
[----:B------:R-:W-:Y:S01]  /*ec00*/  FFMA.FTZ R41, R40, R119, 1.1641532182693481445e-10 ;  /* 0x2f00000028297423 */ /* 0x000fe20000010077 */
[----:B------:R-:W-:Y:S01]  /*ec10*/  PRMT R156, R43, 0x7632, R156 ;  /* 0x000076322b9c7816 */ /* 0x000fe2000000009c */
[----:B------:R-:W-:Y:S01]  /*ec20*/  FMUL.FTZ R42, R42, R121 ;  /* 0x000000792a2a7220 */ /* 0x000fe20000410000 */
[----:B------:R-:W-:Y:S02]  /*ec30*/  VIADD R140, R44, 0x1 ;  /* 0x000000012c8c7836 */ /* 0x000fe40000000000 */
        /* <DEDUP_REMOVED lines=12> */
.L_x_1565:
[----:B------:R-:W-:-:S07]  /*ed00*/  IMAD.MOV.U32 R157, RZ, RZ, R112 ;  /* 0x000000ffff9d7224 */ /* 0x000fce00078e0070 */
.L_x_1566:
[----:B------:R-:W-:Y:S05]  /*ed10*/  BSYNC B1 ;  /* 0x0000000000017941 */ /* 0x000fea0003800000 */
.L_x_1564:
        /* <DEDUP_REMOVED lines=18> */
.L_x_1570:
[----:B------:R-:W-:Y:S05]  /*ee40*/  BSYNC B2 ;  /* 0x0000000000027941 */ /* 0x000fea0003800000 */
.L_x_1569:
[----:B------:R-:W-:Y:S01]  /*ee50*/  LOP3.LUT R13, R13, UR7, R68, 0x96, !PT ;  /* 0x000000070d0d7c12 */ /* 0x000fe2000f8e9644 */
[----:B------:R-:W-:-:S04]  /*ee60*/  IMAD.HI.U32 R40, R65, -0x326172a9, RZ ;  /* 0xcd9e8d5741287827 */ /* 0x000fc800078e00ff */
        /* <DEDUP_REMOVED lines=36> */
[----:B------:R-:W-:-:S04]  /*f0b0*/  IMAD.WIDE.U32 R42, R43, -0x326172a9, RZ ;  /* 0xcd9e8d572b2a7825 */ /* 0x000fc800078e00ff */
[----:B------:R-:W-:Y:S01]  /*f0c0*/  IMAD.MOV.U32 R112, RZ, RZ, R42 ;  /* 0x000000ffff707224 */ /* 0x000fe200078e002a */
[----:B------:R-:W-:Y:S01]  /*f0d0*/  LOP3.LUT R13, R43, UR32, R40, 0x96, !PT ;  /* 0x000000202b0d7c12 */ /* 0x000fe2000f8e9628 */
[----:B------:R-:W-:-:S05]  /*f0e0*/  IMAD.WIDE.U32 R40, R41, -0x2daee0ad, RZ ;  /* 0xd2511f5329287825 */ /* 0x000fca00078e00ff */
[----:B------:R-:W-:Y:S02]  /*f0f0*/  LOP3.LUT R56, R41, UR33, R44, 0x96, !PT ;  /* 0x0000002129387c12 */ /* 0x000fe4000f8e962c */
[----:B------:R-:W-:-:S07]  /*f100*/  MOV R58, R40 ;  /* 0x00000028003a7202 */ /* 0x000fce0000000f00 */
.L_x_1568:
[----:B------:R-:W-:Y:S05]  /*f110*/  BSYNC B1 ;  /* 0x0000000000017941 */ /* 0x000fea0003800000 */
.L_x_1567:
[----:B------:R-:W-:Y:S01]  /*f120*/  I2FP.F32.U32 R40, R157 ;  /* 0x0000009d00287245 */ /* 0x000fe20000201000 */
[----:B------:R-:W-:Y:S01]  /*f130*/  IMAD.WIDE.U32 R52, R131, 0x10, R52 ;  /* 0x0000001083347825 */ /* 0x000fe200078e0034 */
[----:B------:R-:W-:Y:S01]  /*f140*/  SHF.L.U32 R41, R156, 0x10, RZ ;  /* 0x000000109c297819 */ /* 0x000fe200000006ff */
[----:B------:R-:W-:Y:S01]  /*f150*/  UMOV UR8, 0xffffffff ;  /* 0xffffffff00087882 */ /* 0x000fe20000000000 */
[----:B------:R-:W-:Y:S01]  /*f160*/  SEL R44, RZ, 0x10000, P5 ;  /* 0x00010000ff2c7807 */ /* 0x000fe20002800000 */
[----:B------:R-:W-:Y:S01]  /*f170*/  FFMA.FTZ R119, R40, R119, 1.1641532182693481445e-10 ;  /* 0x2f00000028777423 */ /* 0x000fe20000010077 */
[----:B------:R-:W-:Y:S01]  /*f180*/  @P0 PRMT R40, R39, 0x7632, R40 ;  /* 0x0000763227280816 */ /* 0x000fe20000000028 */
[----:B------:R-:W-:Y:S01]  /*f190*/  FMUL.FTZ R122, R41, R122 ;  /* 0x0000007a297a7220 */ /* 0x000fe20000410000 */
[----:B------:R-:W-:Y:S01]  /*f1a0*/  F2FP.BF16.F32.PACK_AB R42, R153, R148 ;  /* 0x00000094992a723e */ /* 0x000fe200000010ff */
[----:B------:R-:W-:Y:S01]  /*f1b0*/  IMAD.WIDE.U32 R48, R131, 0x8, R48 ;  /* 0x0000000883307825 */ /* 0x000fe200078e0030 */
[----:B------:R-:W-:-:S03]  /*f1c0*/  FSETP.GTU.FTZ.AND P5, PT, R119, R120, PT ;  /* 0x000000787700720b */ /* 0x000fc60003fbc000 */
[----:B------:R-:W-:Y:S01]  /*f1d0*/  FMUL.FTZ R122, R122, R121 ;  /* 0x000000797a7a7220 */ /* 0x000fe20000410000 */
[----:B------:R-:W-:Y:S01]  /*f1e0*/  ISETP.NE.AND P6, PT, R154, RZ, PT ;  /* 0x000000ff9a00720c */ /* 0x000fe20003fc5270 */
[----:B------:R-:W-:Y:S01]  /*f1f0*/  @P0 IMAD.U32 R40, R40, 0x10000, RZ ;  /* 0x0001000028280824 */ /* 0x000fe200078e00ff */
[----:B------:R-:W-:Y:S02]  /*f200*/  SEL R154, RZ, 0x1000000, P5 ;  /* 0x01000000ff9a7807 */ /* 0x000fe40002800000 */
[----:B------:R-:W-:Y:S02]  /*f210*/  FSEL R119, R122, RZ, !P5 ;  /* 0x000000ff7a777208 */ /* 0x000fe40006800000 */
[----:B------:R-:W-:-:S03]  /*f220*/  SEL R45, RZ, 0x1, P2 ;  /* 0x00000001ff2d7807 */ /* 0x000fc60001000000 */
[----:B------:R-:W-:Y:S01]  /*f230*/  @P0 FADD.FTZ R119, R119, R40 ;  /* 0x0000002877770221 */ /* 0x000fe20000010000 */
[----:B------:R-:W-:Y:S01]  /*f240*/  FADD.FTZ R40, RZ, R54 ;  /* 0x00000036ff287221 */ /* 0x000fe20000010000 */
[----:B------:R-:W-:Y:S02]  /*f250*/  ISETP.NE.AND P0, PT, R155, RZ, PT ;  /* 0x000000ff9b00720c */ /* 0x000fe40003f05270 */
[----:B------:R-:W-:Y:S01]  /*f260*/  SEL R155, RZ, 0x100, P4 ;  /* 0x00000100ff9b7807 */ /* 0x000fe20002000000 */
[----:B------:R-:W-:-:S03]  /*f270*/  FADD.FTZ R40, R40, R113 ;  /* 0x0000007128287221 */ /* 0x000fc60000010000 */
[----:B------:R-:W-:Y:S01]  /*f280*/  LOP3.LUT R154, R155, R154, R44, 0xfe, !PT ;  /* 0x0000009a9b9a7212 */ /* 0x000fe200078efe2c */
[----:B------:R-:W-:Y:S01]  /*f290*/  FADD.FTZ R41, R40, R111 ;  /* 0x0000006f28297221 */ /* 0x000fe20000010000 */
[----:B------:R-:W-:Y:S01]  /*f2a0*/  IMAD.WIDE.U32 R44, R45, 0x1000000, RZ ;  /* 0x010000002d2c7825 */ /* 0x000fe200078e00ff */
[----:B------:R-:W-:-:S03]  /*f2b0*/  SEL R155, RZ, 0x1, P3 ;  /* 0x00000001ff9b7807 */ /* 0x000fc60001800000 */
        /* <DEDUP_REMOVED lines=20> */
[----:B------:R-:W-:-:S03]  /*f400*/  F2FP.BF16.F32.PACK_AB R41, R150, R51 ;  /* 0x000000339629723e */ /* 0x000fc600000010ff */
[----:B------:R-:W-:Y:S01]  /*f410*/  FADD.FTZ R43, R40, R143 ;  /* 0x0000008f282b7221 */ /* 0x000fe20000010000 */
[----:B------:R-:W-:-:S03]  /*f420*/  F2FP.BF16.F32.PACK_AB R40, R151, R50 ;  /* 0x000000329728723e */ /* 0x000fc600000010ff */
[----:B------:R-:W-:Y:S01]  /*f430*/  FADD.FTZ R120, R43, R46 ;  /* 0x0000002e2b787221 */ /* 0x000fe20000010000 */
[----:B------:R-:W-:-:S03]  /*f440*/  F2FP.BF16.F32.PACK_AB R43, R119, R152 ;  /* 0x00000098772b723e */ /* 0x000fc600000010ff */
[----:B------:R-:W-:Y:S02]  /*f450*/  FADD.FTZ R120, R120, R145 ;  /* 0x0000009178787221 */ /* 0x000fe40000010000 */
[----:B------:R0:W-:Y:S02]  /*f460*/  STG.E.128 desc[UR4][R52.64], R40 ;  /* 0x0000002834007986 */ /* 0x0001e4000c101d04 */
[----:B------:R-:W-:Y:S01]  /*f470*/  FADD.FTZ R121, R120, R47 ;  /* 0x0000002f78797221 */ /* 0x000fe20000010000 */
[----:B------:R-:W-:-:S03]  /*f480*/  SEL R120, RZ, 0x1, P1 ;  /* 0x00000001ff787807 */ /* 0x000fc60000800000 */
[----:B------:R-:W-:-:S04]  /*f490*/  FADD.FTZ R121, R121, R144 ;  /* 0x0000009079797221 */ /* 0x000fc80000010000 */
[----:B------:R-:W-:Y:S01]  /*f4a0*/  FADD.FTZ R122, R121, R142 ;  /* 0x0000008e797a7221 */ /* 0x000fe20000010000 */
[----:B------:R-:W-:-:S03]  /*f4b0*/  LOP3.LUT R121, R45, R154, R155, 0xfe, !PT ;  /* 0x0000009a2d797212 */ /* 0x000fc600078efe9b */
[----:B0-----:R-:W-:Y:S01]  /*f4c0*/  FADD.FTZ R41, R122, R147 ;  /* 0x000000937a297221 */ /* 0x001fe20000010000 */
[----:B------:R-:W-:Y:S01]  /*f4d0*/  SEL R40, RZ, 0x1, P0 ;  /* 0x00000001ff287807 */ /* 0x000fe20000000000 */
[----:B------:R-:W-:Y:S01]  /*f4e0*/  IMAD.WIDE.U32 R42, R120, 0x10000, RZ ;  /* 0x00010000782a7825 */ /* 0x000fe200078e00ff */
[----:B------:R-:W-:-:S03]  /*f4f0*/  SEL R53, RZ, 0x1, P6 ;  /* 0x00000001ff357807 */ /* 0x000fc60003000000 */
[----:B------:R-:W-:Y:S01]  /*f500*/  FADD.FTZ R52, R41, R146 ;  /* 0x0000009229347221 */ /* 0x000fe20000010000 */
[----:B------:R-:W-:Y:S01]  /*f510*/  ISETP.NE.AND P0, PT, R94, RZ, PT ;  /* 0x000000ff5e00720c */ /* 0x000fe20003f05270 */
[----:B------:R-:W-:-:S04]  /*f520*/  IMAD.WIDE.U32 R40, R40, 0x100, RZ ;  /* 0x0000010028287825 */ /* 0x000fc800078e00ff */
[----:B------:R-:W-:Y:S01]  /*f530*/  FADD.FTZ R45, R52, R149 ;  /* 0x00000095342d7221 */ /* 0x000fe20000010000 */
[----:B------:R-:W-:-:S03]  /*f540*/  LOP3.LUT R40, R40, R44, R42, 0xfe, !PT ;  /* 0x0000002c28287212 */ /* 0x000fc600078efe2a */
[----:B------:R-:W-:Y:S01]  /*f550*/  FADD.FTZ R42, R45, R50 ;  /* 0x000000322d2a7221 */ /* 0x000fe20000010000 */
[----:B------:R-:W-:Y:S02]  /*f560*/  LOP3.LUT R41, R41, R121, R43, 0xfe, !PT ;  /* 0x0000007929297212 */ /* 0x000fe400078efe2b */
[----:B------:R-:W-:Y:S01]  /*f570*/  LOP3.LUT R40, R40, R53, RZ, 0xfc, !PT ;  /* 0x0000003528287212 */ /* 0x000fe200078efcff */
[----:B------:R-:W-:-:S04]  /*f580*/  FADD.FTZ R42, R42, R151 ;  /* 0x000000972a2a7221 */ /* 0x000fc80000010000 */
[----:B------:R-:W-:Y:S01]  /*f590*/  FADD.FTZ R43, R42, R51 ;  /* 0x000000332a2b7221 */ /* 0x000fe20000010000 */
[----:B------:R0:W-:Y:S03]  /*f5a0*/  STG.E.64 desc[UR4][R48.64], R40 ;  /* 0x0000002830007986 */ /* 0x0001e6000c101b04 */
        /* <DEDUP_REMOVED lines=107> */
.L_x_1584:
[----:B------:R-:W-:Y:S01]  /*fc60*/  FMUL.FTZ R44, R45, R45 ;  /* 0x0000002d2d2c7220 */ /* 0x000fe20000410000 */
[----:B------:R-:W-:Y:S01]  /*fc70*/  PLOP3.LUT P1, PT, PT, PT, UP1, 0x40, 0x0 ;  /* 0x000000000000781c */ /* 0x000fe20003f2e818 */
[----:B-1----:R-:W-:Y:S01]  /*fc80*/  FADD.FTZ R43, R48, R49 ;  /* 0x00000031302b7221 */ /* 0x002fe20000010000 */
[----:B------:R-:W1:Y:S01]  /*fc90*/  @!P0 LDC.64 R40, c[0x0][0x250] ;  /* 0x00009400ff288b82 */ /* 0x000e620000000a00 */
[----:B------:R-:W-:Y:S02]  /*fca0*/  PLOP3.LUT P2, PT, PT, PT, UP1, 0x40, 0x0 ;  /* 0x000000000000781c */ /* 0x000fe40003f4e818 */
[----:B------:R-:W-:Y:S01]  /*fcb0*/  FSEL R44, R44, RZ, !P1 ;  /* 0x000000ff2c2c7208 */ /* 0x000fe20004800000 */
[----:B------:R-:W-:Y:S01]  /*fcc0*/  FFMA.FTZ R43, R43, R42, UR11 ;  /* 0x0000000b2b2b7e23 */ /* 0x000fe2000801002a */
[----:B------:R-:W-:-:S03]  /*fcd0*/  FSEL R42, R45, RZ, P2 ;  /* 0x000000ff2d2a7208 */ /* 0x000fc60001000000 */
[----:B------:R-:W-:Y:S01]  /*fce0*/  FADD.FTZ R43, R43, R44 ;  /* 0x0000002c2b2b7221 */ /* 0x000fe20000010000 */
[----:B------:R-:W2:Y:S01]  /*fcf0*/  LDC.64 R120, c[0x0][0x2b8] ;  /* 0x0000ae00ff787b82 */ /* 0x000ea20000000a00 */
[C---:B------:R-:W-:Y:S01]  /*fd00*/  FADD.FTZ R54, -R42.reuse, R54 ;  /* 0x000000362a367221 */ /* 0x040fe20000010100 */
[C---:B------:R-:W-:Y:S01]  /*fd10*/  FADD.FTZ R113, -R42.reuse, R113 ;  /* 0x000000712a717221 */ /* 0x040fe20000010100 */
[----:B------:R3:W4:Y:S01]  /*fd20*/  MUFU.RSQ R53, R43 ;  /* 0x0000002b00357308 */ /* 0x0007220000001400 */
        /* <DEDUP_REMOVED lines=38> */
[----:B-1----:R-:W-:Y:S01]  /*ff90*/  @!P0 IMAD.WIDE R40, R32, 0x4, R40 ;  /* 0x0000000420288825 */ /* 0x002fe200078e0228 */
[----:B---3--:R-:W1:Y:S03]  /*ffa0*/  @!P0 LDC.64 R42, c[0x0][0x258] ;  /* 0x00009600ff2a8b82 */ /* 0x008e660000000a00 */
[C---:B----4-:R-:W-:Y:S01]  /*ffb0*/  FMUL.FTZ R115, R53.reuse, R115 ;  /* 0x0000007335737220 */ /* 0x050fe20000410000 */
[C---:B------:R-:W-:Y:S01]  /*ffc0*/  FMUL.FTZ R49, R53.reuse, R118 ;  /* 0x0000007635317220 */ /* 0x040fe20000410000 */
[C---:B0-----:R-:W-:Y:S01]  /*ffd0*/  FMUL.FTZ R48, R53.reuse, R117 ;  /* 0x0000007535307220 */ /* 0x041fe20000410000 */
[----:B------:R0:W-:Y:S01]  /*ffe0*/  @!P0 STG.E desc[UR4][R40.64], R45 ;  /* 0x0000002d28008986 */ /* 0x0001e2000c101904 */
        /* <DEDUP_REMOVED lines=10> */
[----:B------:R-:W-:Y:S01]  /*10090*/  FMUL.FTZ R137, R53, R146 ;  /* 0x0000009235897220 */ /* 0x000fe20000410000 */
[----:B0-----:R-:W-:Y:S01]  /*100a0*/  FFMA.FTZ R40, R49, R91, R72 ;  /* 0x0000005b31287223 */ /* 0x001fe20000010048 */
[----:B------:R-:W-:Y:S01]  /*100b0*/  FFMA.FTZ R49, R48, R92, R71 ;  /* 0x0000005c30317223 */ /* 0x000fe20000010047 */
[----:B------:R-:W-:Y:S01]  /*100c0*/  FFMA.FTZ R45, R111, R11, R30 ;  /* 0x0000000b6f2d7223 */ /* 0x000fe2000001001e */
[----:B------:R-:W-:Y:S01]  /*100d0*/  FFMA.FTZ R48, R47, R89, R70 ;  /* 0x000000592f307223 */ /* 0x000fe20000010046 */
[----:B------:R-:W-:Y:S01]  /*100e0*/  FFMA.FTZ R41, R46, R90, R69 ;  /* 0x0000005a2e297223 */ /* 0x000fe20000010045 */
[----:B------:R-:W-:Y:S01]  /*100f0*/  F2FP.BF16.F32.PACK_AB R47, R40, R115 ;  /* 0x00000073282f723e */ /* 0x000fe200000010ff */
[----:B------:R-:W-:Y:S01]  /*10100*/  FMUL.FTZ R113, R53, R94 ;  /* 0x0000005e35717220 */ /* 0x000fe20000410000 */
[----:B------:R-:W-:Y:S01]  /*10110*/  LEA R40, P1, R55, UR14, 0x4 ;  /* 0x0000000e37287c11 */ /* 0x000fe2000f8220ff */
[----:B------:R-:W-:Y:S01]  /*10120*/  FMUL.FTZ R129, R53, R129 ;  /* 0x0000008135817220 */ /* 0x000fe20000410000 */
[----:B------:R-:W-:Y:S01]  /*10130*/  F2FP.BF16.F32.PACK_AB R46, R49, R114 ;  /* 0x00000072312e723e */ /* 0x000fe200000010ff */
[----:B------:R-:W-:Y:S01]  /*10140*/  FMUL.FTZ R115, R53, R133 ;  /* 0x0000008535737220 */ /* 0x000fe20000410000 */
[----:B------:R-:W-:Y:S01]  /*10150*/  F2FP.BF16.F32.PACK_AB R45, R48, R45 ;  /* 0x0000002d302d723e */ /* 0x000fe200000010ff */
[----:B-1----:R-:W-:Y:S01]  /*10160*/  @!P0 IMAD.WIDE R48, R32, 0x4, R42 ;  /* 0x0000000420308825 */ /* 0x002fe200078e022a */
[----:B------:R-:W-:-:S03]  /*10170*/  F2FP.BF16.F32.PACK_AB R44, R41, R44 ;  /* 0x0000002c292c723e */ /* 0x000fc600000010ff */
[----:B------:R-:W-:Y:S01]  /*10180*/  FMUL.FTZ R54, R53, R123 ;  /* 0x0000007b35367220 */ /* 0x000fe20000410000 */
[----:B------:R-:W-:Y:S01]  /*10190*/  LEA.HI.X R41, R55, UR15, RZ, 0x4, P1 ;  /* 0x0000000f37297c11 */ /* 0x000fe200088f24ff */
[C---:B------:R-:W-:Y:S01]  /*101a0*/  FMUL.FTZ R55, R53.reuse, R134 ;  /* 0x0000008635377220 */ /* 0x040fe20000410000 */
[C---:B------:R-:W-:Y:S01]  /*101b0*/  FMUL.FTZ R134, R53.reuse, R141 ;  /* 0x0000008d35867220 */ /* 0x040fe20000410000 */
[C---:B------:R-:W-:Y:S01]  /*101c0*/  FMUL.FTZ R141, R53.reuse, R154 ;  /* 0x0000009a358d7220 */ /* 0x040fe20000410000 */
[----:B------:R0:W-:Y:S01]  /*101d0*/  @!P0 STG.E desc[UR4][R48.64], R53 ;  /* 0x0000003530008986 */ /* 0x0001e2000c101904 */
[C---:B------:R-:W-:Y:S01]  /*101e0*/  FMUL.FTZ R126, R53.reuse, R126 ;  /* 0x0000007e357e7220 */ /* 0x040fe20000410000 */
[----:B------:R-:W-:Y:S01]  /*101f0*/  FMUL.FTZ R139, R53, R139 ;  /* 0x0000008b358b7220 */ /* 0x000fe20000410000 */
[----:B------:R-:W-:Y:S01]  /*10200*/  FFMA.FTZ R94, R141, R105, R84 ;  /* 0x000000698d5e7223 */ /* 0x000fe20000010054 */
[----:B------:R1:W-:Y:S01]  /*10210*/  STG.E.128 desc[UR4][R40.64], R44 ;  /* 0x0000002c28007986 */ /* 0x0003e2000c101d04 */
[C---:B------:R-:W-:Y:S01]  /*10220*/  FMUL.FTZ R136, R53.reuse, R136 ;  /* 0x0000008835887220 */ /* 0x040fe20000410000 */
[C---:B------:R-:W-:Y:S01]  /*10230*/  FMUL.FTZ R138, R53.reuse, R138 ;  /* 0x0000008a358a7220 */ /* 0x040fe20000410000 */
[C---:B------:R-:W-:Y:S01]  /*10240*/  FMUL.FTZ R143, R53.reuse, R143 ;  /* 0x0000008f358f7220 */ /* 0x040fe20000410000 */
[C---:B------:R-:W-:Y:S01]  /*10250*/  FMUL.FTZ R124, R53.reuse, R52 ;  /* 0x00000034357c7220 */ /* 0x040fe20000410000 */
[C---:B------:R-:W-:Y:S01]  /*10260*/  FMUL.FTZ R43, R53.reuse, R128 ;  /* 0x00000080352b7220 */ /* 0x040fe20000410000 */
[----:B------:R-:W-:Y:S01]  /*10270*/  FMUL.FTZ R52, R53, R50 ;  /* 0x0000003235347220 */ /* 0x000fe20000410000 */
[----:B------:R-:W-:Y:S01]  /*10280*/  FFMA.FTZ R50, R115, R97, R76 ;  /* 0x0000006173327223 */ /* 0x000fe2000001004c */
[----:B--2---:R-:W-:-:S04]  /*10290*/  IMAD.WIDE.U32 R114, R95, 0x10, R120 ;  /* 0x000000105f727825 */ /* 0x004fc800078e0078 */
[----:B------:R-:W-:Y:S01]  /*102a0*/  FFMA.FTZ R54, R54, R8, R31 ;  /* 0x0000000836367223 */ /* 0x000fe2000001001f */
[----:B------:R-:W-:Y:S01]  /*102b0*/  FFMA.FTZ R55, R55, R3, R22 ;  /* 0x0000000337377223 */ /* 0x000fe20000010016 */
[----:B0-----:R-:W-:Y:S01]  /*102c0*/  FFMA.FTZ R48, R143, R101, R80 ;  /* 0x000000658f307223 */ /* 0x001fe20000010050 */
[----:B------:R-:W-:Y:S01]  /*102d0*/  FFMA.FTZ R49, R134, R102, R79 ;  /* 0x0000006686317223 */ /* 0x000fe2000001004f */
[----:B------:R-:W-:Y:S01]  /*102e0*/  FFMA.FTZ R43, R43, R5, R24 ;  /* 0x000000052b2b7223 */ /* 0x000fe20000010018 */
[C---:B------:R-:W-:Y:S01]  /*102f0*/  FMUL.FTZ R132, R53.reuse, R132 ;  /* 0x0000008435847220 */ /* 0x040fe20000410000 */
[C---:B------:R-:W-:Y:S01]  /*10300*/  FMUL.FTZ R128, R53.reuse, R145 ;  /* 0x0000009135807220 */ /* 0x040fe20000410000 */
[C---:B------:R-:W-:Y:S01]  /*10310*/  FMUL.FTZ R123, R53.reuse, R144 ;  /* 0x00000090357b7220 */ /* 0x040fe20000410000 */
[----:B------:R-:W-:Y:S01]  /*10320*/  FMUL.FTZ R142, R53, R142 ;  /* 0x0000008e358e7220 */ /* 0x000fe20000410000 */
[----:B-1----:R-:W-:Y:S01]  /*10330*/  FFMA.FTZ R41, R51, R7, R26 ;  /* 0x0000000733297223 */ /* 0x002fe2000001001a */
[----:B------:R-:W-:Y:S01]  /*10340*/  FFMA.FTZ R51, R137, R59, R18 ;  /* 0x0000003b89337223 */ /* 0x000fe20000010012 */
[----:B------:R-:W-:Y:S01]  /*10350*/  FFMA.FTZ R40, R129, R93, R74 ;  /* 0x0000005d81287223 */ /* 0x000fe2000001004a */
[----:B------:R-:W-:Y:S01]  /*10360*/  FFMA.FTZ R45, R126, R96, R73 ;  /* 0x000000607e2d7223 */ /* 0x000fe20000010049 */
[----:B------:R-:W-:Y:S01]  /*10370*/  FFMA.FTZ R46, R136, R2, R25 ;  /* 0x00000002882e7223 */ /* 0x000fe20000010019 */
[----:B------:R-:W-:Y:S01]  /*10380*/  FFMA.FTZ R47, R138, R0, R23 ;  /* 0x000000008a2f7223 */ /* 0x000fe20000010017 */
[----:B------:R-:W-:Y:S01]  /*10390*/  F2FP.BF16.F32.PACK_AB R51, R94, R51 ;  /* 0x000000335e33723e */ /* 0x000fe200000010ff */
[----:B------:R-:W-:Y:S01]  /*103a0*/  FFMA.FTZ R44, R139, R99, R78 ;  /* 0x000000638b2c7223 */ /* 0x000fe2000001004e */
[----:B------:R-:W0:Y:S01]  /*103b0*/  LDC.64 R94, c[0x0][0x210] ;  /* 0x00008400ff5e7b82 */ /* 0x000e220000000a00 */
[C---:B------:R-:W-:Y:S01]  /*103c0*/  FMUL.FTZ R122, R53.reuse, R122 ;  /* 0x0000007a357a7220 */ /* 0x040fe20000410000 */
[----:B------:R-:W-:Y:S01]  /*103d0*/  F2FP.BF16.F32.PACK_AB R41, R40, R41 ;  /* 0x000000292829723e */ /* 0x000fe200000010ff */
[----:B------:R-:W-:Y:S01]  /*103e0*/  FMUL.FTZ R42, R53, R127 ;  /* 0x0000007f352a7220 */ /* 0x000fe20000410000 */
[----:B------:R-:W-:Y:S01]  /*103f0*/  F2FP.BF16.F32.PACK_AB R40, R45, R54 ;  /* 0x000000362d28723e */ /* 0x000fe200000010ff */
        /* <DEDUP_REMOVED lines=34> */
[----:B------:R-:W-:Y:S01]  /*10620*/  LEA R118, P0, R131, UR14, 0x4 ;  /* 0x0000000e83767c11 */ /* 0x000fe2000f8020ff */
[----:B------:R-:W-:Y:S01]  /*10630*/  IMAD.WIDE.U32 R116, R125, 0x10, R120 ;  /* 0x000000107d747825 */ /* 0x000fe200078e0078 */
[----:B------:R-:W-:-:S02]  /*10640*/  F2FP.BF16.F32.PACK_AB R42, R145, R42 ;  /* 0x0000002a912a723e */ /* 0x000fc400000010ff */
[----:B------:R-:W-:Y:S01]  /*10650*/  F2FP.BF16.F32.PACK_AB R55, R124, R55 ;  /* 0x000000377c37723e */ /* 0x000fe200000010ff */
[----:B------:R-:W-:Y:S01]  /*10660*/  IMAD.WIDE.U32 R120, R135, 0x10, R120 ;  /* 0x0000001087787825 */ /* 0x000fe200078e0078 */
[----:B------:R-:W-:Y:S01]  /*10670*/  F2FP.BF16.F32.PACK_AB R54, R113, R54 ;  /* 0x000000367136723e */ /* 0x000fe200000010ff */
[----:B------:R1:W-:Y:S01]  /*10680*/  STG.E.128 desc[UR4][R114.64], R40 ;  /* 0x0000002872007986 */ /* 0x0003e2000c101d04 */
[----:B------:R-:W-:Y:S02]  /*10690*/  F2FP.BF16.F32.PACK_AB R53, R122, R53 ;  /* 0x000000357a35723e */ /* 0x000fe400000010ff */
[----:B------:R-:W-:Y:S01]  /*106a0*/  LEA.HI.X R119, R131, UR15, RZ, 0x4, P0 ;  /* 0x0000000f83777c11 */ /* 0x000fe200080f24ff */
[----:B------:R1:W-:Y:S01]  /*106b0*/  STG.E.128 desc[UR4][R116.64], R44 ;  /* 0x0000002c74007986 */ /* 0x0003e2000c101d04 */
[----:B------:R-:W-:Y:S02]  /*106c0*/  F2FP.BF16.F32.PACK_AB R52, R111, R52 ;  /* 0x000000346f34723e */ /* 0x000fe400000010ff */
[----:B0-----:R-:W-:Y:S01]  /*106d0*/  LEA R32, R94, R32, 0x2 ;  /* 0x000000205e207211 */ /* 0x001fe200078e10ff */
[----:B------:R1:W-:Y:S03]  /*106e0*/  STG.E.128 desc[UR4][R120.64], R48 ;  /* 0x0000003078007986 */ /* 0x0003e6000c101d04 */
[----:B------:R-:W-:Y:S01]  /*106f0*/  ISETP.GE.AND P0, PT, R32, R95, PT ;  /* 0x0000005f2000720c */ /* 0x000fe20003f06270 */
[----:B------:R1:W-:-:S12]  /*10700*/  STG.E.128 desc[UR4][R118.64], R52 ;  /* 0x0000003476007986 */ /* 0x0003d8000c101d04 */
[----:B------:R-:W-:Y:S05]  /*10710*/  @!P0 BRA `(.L_x_1572) ;  /* 0xffffff08002c8947 */ /* 0x000fea000383ffff */
[----:B------:R-:W-:Y:S05]  /*10720*/  BSYNC B0 ;  /* 0x0000000000007941 */ /* 0x000fea0003800000 */
.L_x_1290:
[----:B------:R-:W-:Y:S05]  /*10730*/  EXIT ;  /* 0x000000000000794d */ /* 0x000fea0003800000 */
.L_x_1571:
        /* <DEDUP_REMOVED lines=8> */
.L_x_1574:
[----:B------:R-:W-:Y:S05]  /*107c0*/  BSYNC B1 ;  /* 0x0000000000017941 */ /* 0x000fea0003800000 */
.L_x_1573:
        /* <DEDUP_REMOVED lines=10> */
.L_x_1575:
[----:B------:R-:W-:Y:S01]  /*10870*/  HFMA2.MMA R94, -RZ, RZ, 0, 2.384185791015625e-07 ;  /* 0x00000004ff5e7435 */ /* 0x000fe200000001ff */
[----:B------:R-:W-:-:S05]  /*10880*/  MOV R40, R53 ;  /* 0x0000003500287202 */ /* 0x000fca0000000f00 */
[----:B------:R-:W-:-:S04]  /*10890*/  FADD.FTZ R44, R41, R40 ;  /* 0x00000028292c7221 */ /* 0x000fc80000010000 */
[----:B------:R-:W-:-:S07]  /*108a0*/  IMAD.MOV.U32 R121, RZ, RZ, R44 ;  /* 0x000000ffff797224 */ /* 0x000fce00078e002c */
[----:B------:R-:W-:Y:S05]  /*108b0*/  WARPSYNC.COLLECTIVE R52, `(.L_x_1576) ;  /* 0x0000000034087348 */ /* 0x000fea0003c00000 */
[----:B------:R0:W1:Y:S02]  /*108c0*/  SHFL.BFLY P1, R53, R121, R94, R155 ;  /* 0x0c00005e79357389 */ /* 0x000064000002009b */
[----:B01----:R-:W-:Y:S01]  /*108d0*/  ENDCOLLECTIVE ;  /* 0x000000000000791b */ /* 0x003fe20003800000 */
.L_x_1576:
[----:B------:R-:W-:Y:S02]  /*108e0*/  IMAD.MOV.U32 R94, RZ, RZ, 0x8 ;  /* 0x00000008ff5e7424 */ /* 0x000fe400078e00ff */
[----:B------:R-:W-:-:S04]  /*108f0*/  IMAD.MOV.U32 R45, RZ, RZ, R53 ;  /* 0x000000ffff2d7224 */ /* 0x000fc800078e0035 */
[----:B------:R-:W-:-:S05]  /*10900*/  FADD.FTZ R48, R44, R45 ;  /* 0x0000002d2c307221 */ /* 0x000fca0000010000 */
[----:B------:R-:W-:-:S07]  /*10910*/  MOV R121, R48 ;  /* 0x0000003000797202 */ /* 0x000fce0000000f00 */
[----:B------:R-:W-:Y:S05]  /*10920*/  WARPSYNC.COLLECTIVE R52, `(.L_x_1577) ;  /* 0x0000000034087348 */ /* 0x000fea0003c00000 */
[----:B------:R0:W1:Y:S02]  /*10930*/  SHFL.BFLY P1, R53, R121, R94, R155 ;  /* 0x0c00005e79357389 */ /* 0x000064000002009b */
[----:B01----:R-:W-:Y:S01]  /*10940*/  ENDCOLLECTIVE ;  /* 0x000000000000791b */ /* 0x003fe20003800000 */
.L_x_1577:
[----:B------:R-:W-:Y:S01]  /*10950*/  HFMA2.MMA R94, -RZ, RZ, 0, 9.5367431640625e-07 ;  /* 0x00000010ff5e7435 */ /* 0x000fe200000001ff */
[----:B------:R-:W-:-:S05]  /*10960*/  MOV R45, R53 ;  /* 0x00000035002d7202 */ /* 0x000fca0000000f00 */
[----:B------:R-:W-:-:S04]  /*10970*/  FADD.FTZ R49, R48, R45 ;  /* 0x0000002d30317221 */ /* 0x000fc80000010000 */
[----:B------:R-:W-:-:S07]  /*10980*/  IMAD.MOV.U32 R121, RZ, RZ, R49 ;  /* 0x000000ffff797224 */ /* 0x000fce00078e0031 */
[----:B------:R-:W-:Y:S05]  /*10990*/  WARPSYNC.COLLECTIVE R52, `(.L_x_1578) ;  /* 0x0000000034087348 */ /* 0x000fea0003c00000 */
[----:B------:R0:W1:Y:S02]  /*109a0*/  SHFL.BFLY P1, R53, R121, R94, R155 ;  /* 0x0c00005e79357389 */ /* 0x000064000002009b */
[----:B01----:R-:W-:Y:S01]  /*109b0*/  ENDCOLLECTIVE ;  /* 0x000000000000791b */ /* 0x003fe20003800000 */
.L_x_1578:
[----:B------:R-:W-:Y:S02]  /*109c0*/  IMAD.MOV.U32 R94, RZ, RZ, 0x1 ;  /* 0x00000001ff5e7424 */ /* 0x000fe400078e00ff */
[----:B------:R-:W-:-:S04]  /*109d0*/  IMAD.MOV.U32 R40, RZ, RZ, R53 ;  /* 0x000000ffff287224 */ /* 0x000fc800078e0035 */
        /* <DEDUP_REMOVED lines=86> */
.L_x_1579:
[----:B------:R-:W-:Y:S01]  /*10f40*/  HFMA2.MMA R94, -RZ, RZ, 0, 1.1920928955078125e-07 ;  /* 0x00000002ff5e7435 */ /* 0x000fe200000001ff */
[----:B------:R-:W-:-:S05]  /*10f50*/  MOV R41, R53 ;  /* 0x0000003500297202 */ /* 0x000fca0000000f00 */
[----:B------:R-:W-:-:S04]  /*10f60*/  FADD.FTZ R41, R40, R41 ;  /* 0x0000002928297221 */ /* 0x000fc80000010000 */
[----:B------:R-:W-:-:S07]  /*10f70*/  IMAD.MOV.U32 R121, RZ, RZ, R41 ;  /* 0x000000ffff797224 */ /* 0x000fce00078e0029 */
[----:B------:R-:W-:Y:S05]  /*10f80*/  WARPSYNC.COLLECTIVE R52, `(.L_x_1580) ;  /* 0x0000000034087348 */ /* 0x000fea0003c00000 */
[----:B------:R0:W1:Y:S02]  /*10f90*/  SHFL.BFLY P1, R53, R121, R94, R155 ;  /* 0x0c00005e79357389 */ /* 0x000064000002009b */
[----:B01----:R-:W-:Y:S01]  /*10fa0*/  ENDCOLLECTIVE ;  /* 0x000000000000791b */ /* 0x003fe20003800000 */
.L_x_1580:
[----:B------:R-:W-:Y:S02]  /*10fb0*/  IMAD.MOV.U32 R94, RZ, RZ, 0x4 ;  /* 0x00000004ff5e7424 */ /* 0x000fe400078e00ff */
[----:B------:R-:W-:-:S04]  /*10fc0*/  IMAD.MOV.U32 R44, RZ, RZ, R53 ;  /* 0x000000ffff2c7224 */ /* 0x000fc800078e0035 */
[----:B------:R-:W-:-:S05]  /*10fd0*/  FADD.FTZ R44, R41, R44 ;  /* 0x0000002c292c7221 */ /* 0x000fca0000010000 */
[----:B------:R-:W-:-:S07]  /*10fe0*/  MOV R121, R44 ;  /* 0x0000002c00797202 */ /* 0x000fce0000000f00 */
[----:B------:R-:W-:Y:S05]  /*10ff0*/  WARPSYNC.COLLECTIVE R52, `(.L_x_1581) ;  /* 0x0000000034087348 */ /* 0x000fea0003c00000 */
[----:B------:R0:W1:Y:S02]  /*11000*/  SHFL.BFLY P1, R53, R121, R94, R155 ;  /* 0x0c00005e79357389 */ /* 0x000064000002009b */
[----:B01----:R-:W-:Y:S01]  /*11010*/  ENDCOLLECTIVE ;  /* 0x000000000000791b */ /* 0x003fe20003800000 */
.L_x_1581:
[----:B------:R-:W-:Y:S01]  /*11020*/  HFMA2.MMA R94, -RZ, RZ, 0, 4.76837158203125e-07 ;  /* 0x00000008ff5e7435 */ /* 0x000fe200000001ff */
[----:B------:R-:W-:-:S05]  /*11030*/  MOV R43, R53 ;  /* 0x00000035002b7202 */ /* 0x000fca0000000f00 */
[----:B------:R-:W-:-:S04]  /*11040*/  FADD.FTZ R43, R44, R43 ;  /* 0x0000002b2c2b7221 */ /* 0x000fc80000010000 */
[----:B------:R-:W-:-:S07]  /*11050*/  IMAD.MOV.U32 R121, RZ, RZ, R43 ;  /* 0x000000ffff797224 */ /* 0x000fce00078e002b */
[----:B------:R-:W-:Y:S05]  /*11060*/  WARPSYNC.COLLECTIVE R52, `(.L_x_1582) ;  /* 0x0000000034087348 */ /* 0x000fea0003c00000 */
[----:B------:R0:W1:Y:S02]  /*11070*/  SHFL.BFLY P1, R53, R121, R94, R155 ;  /* 0x0c00005e79357389 */ /* 0x000064000002009b */
[----:B01----:R-:W-:Y:S01]  /*11080*/  ENDCOLLECTIVE ;  /* 0x000000000000791b */ /* 0x003fe20003800000 */
.L_x_1582:
[----:B------:R-:W-:Y:S02]  /*11090*/  IMAD.MOV.U32 R94, RZ, RZ, 0x10 ;  /* 0x00000010ff5e7424 */ /* 0x000fe400078e00ff */
[----:B------:R-:W-:-:S04]  /*110a0*/  IMAD.MOV.U32 R48, RZ, RZ, R53 ;  /* 0x000000ffff307224 */ /* 0x000fc800078e0035 */
[----:B------:R-:W-:-:S05]  /*110b0*/  FADD.FTZ R48, R43, R48 ;  /* 0x000000302b307221 */ /* 0x000fca0000010000 */
[----:B------:R-:W-:-:S07]  /*110c0*/  MOV R121, R48 ;  /* 0x0000003000797202 */ /* 0x000fce0000000f00 */
[----:B------:R-:W-:Y:S05]  /*110d0*/  WARPSYNC.COLLECTIVE R52, `(.L_x_1583) ;  /* 0x0000000034087348 */ /* 0x000fea0003c00000 */
[----:B------:R0:W1:Y:S02]  /*110e0*/  SHFL.BFLY P1, R53, R121, R94, R155 ;  /* 0x0c00005e79357389 */ /* 0x000064000002009b */
[----:B01----:R-:W-:Y:S01]  /*110f0*/  ENDCOLLECTIVE ;  /* 0x000000000000791b */ /* 0x003fe20003800000 */
.L_x_1583:
[----:B------:R-:W-:Y:S01]  /*11100*/  MOV R49, R53 ;  /* 0x0000003500317202 */ /* 0x000fe20000000f00 */
[----:B------:R-:W-:Y:S06]  /*11110*/  BRA `(.L_x_1584) ;  /* 0xffffffe800d07947 */ /* 0x000fec000383ffff */
.L_x_1585:
        /* <DEDUP_REMOVED lines=14> */
.L_x_37375:


//--------------------- .text._ZN10layer_norm13ln_fwd_kernelINS_13Kernel_traitsI13__nv_bfloat16S2_S2_S2_fjLj1280ELj1ELj4ELj1ELj16ENS_18Kernel_traits_baseILj1280ES2_S2_S2_S2_fjLj128EEEEELb1ELb0ELb1ELb0EEEvNS_9FwdParamsE --------------------------
	.section	.text._ZN10layer_norm13ln_fwd_kernelINS_13Kernel_traitsI13__nv_bfloat16S2_S2_S2_fjLj1280ELj1ELj4ELj1ELj16ENS_18Kernel_traits_baseILj1280ES2_S2_S2_S2_fjLj128EEEEELb1ELb0ELb1ELb0EEEvNS_9FwdParamsE,"ax",@progbits
	.align	128
        .global         _ZN10layer_norm13ln_fwd_kernelINS_13Kernel_traitsI13__nv_bfloat16S2_S2_S2_fjLj1280ELj1ELj4ELj1ELj16ENS_18Kernel_traits_baseILj1280ES2_S2_S2_S2_fjLj128EEEEELb1ELb0ELb1ELb0EEEvNS_9FwdParamsE
        .type           _ZN10layer_norm13ln_fwd_kernelINS_13Kernel_traitsI13__nv_bfloat16S2_S2_S2_fjLj1280ELj1ELj4ELj1ELj16ENS_18Kernel_traits_baseILj1280ES2_S2_S2_S2_fjLj128EEEEELb1ELb0ELb1ELb0EEEvNS_9FwdParamsE,@function
        .size           _ZN10layer_norm13ln_fwd_kernelINS_13Kernel_traitsI13__nv_bfloat16S2_S2_S2_fjLj1280ELj1ELj4ELj1ELj16ENS_18Kernel_traits_baseILj1280ES2_S2_S2_S2_fjLj128EEEEELb1ELb0ELb1ELb0EEEvNS_9FwdParamsE,(.L_x_37376 - _ZN10layer_norm13ln_fwd_kernelINS_13Kernel_traitsI13__nv_bfloat16S2_S2_S2_fjLj1280ELj1ELj4ELj1ELj16ENS_18Kernel_traits_baseILj1280ES2_S2_S2_S2_fjLj128EEEEELb1ELb0ELb1ELb0EEEvNS_9FwdParamsE)
        .other          _ZN10layer_norm13ln_fwd_kernelINS_13Kernel_traitsI13__nv_bfloat16S2_S2_S2_fjLj1280ELj1ELj4ELj1ELj16ENS_18Kernel_traits_baseILj1280ES2_S2_S2_S2_fjLj128EEEEELb1ELb0ELb1ELb0EEEvNS_9FwdParamsE,@"STO_CUDA_ENTRY STV_DEFAULT"
_ZN10layer_norm13ln_fwd_kernelINS_13Kernel_traitsI13__nv_bfloat16S2_S2_S2_fjLj1280ELj1ELj4ELj1ELj16ENS_18Kernel_traits_baseILj1280ES2_S2_S2_S2_fjLj128EEEEELb1ELb0ELb1ELb0EEEvNS_9FwdParamsE:
.text._ZN10layer_norm13ln_fwd_kernelINS_13Kernel_traitsI13__nv_bfloat16S2_S2_S2_fjLj1280ELj1ELj4ELj1ELj16ENS_18Kernel_traits_baseILj1280ES2_S2_S2_S2_fjLj128EEEEELb1ELb0ELb1ELb0EEEvNS_9FwdParamsE:
[----:B------:R-:W-:Y:S08]  /*0000*/  LDC R1, c[0x0][0x28] ;  /* 0x00000a00ff017b82 */ /* 0x000ff00000000800 */
[----:B------:R-:W0:Y:S01]  /*0010*/  LDC R36, c[0x0][0x2e8] ;  /* 0x0000ba00ff247b82 */ /* 0x000e220000000800 */
[----:B------:R-:W-:Y:S01]  /*0020*/  ULDC.U8 UR4, c[0x0][0x2f4] ;  /* 0x0000bd0000047ab9 */ /* 0x000fe20000000000 */
[----:B------:R-:W-:Y:S01]  /*0030*/  ULDC.64 UR6, c[0x0][0x208] ;  /* 0x0000820000067ab9 */ /* 0x000fe20000000a00 */
[----:B------:R-:W-:Y:S01]  /*0040*/  ISETP.NE.AND P0, PT, RZ, UR4, PT ;  /* 0x00000004ff007c0c */ /* 0x000fe2000bf05270 */
[----:B------:R-:W-:-:S02]  /*0050*/  ULDC.64 UR4, c[0x0][0x2e0] ;  /* 0x0000b80000047ab9 */ /* 0x000fc40000000a00 */
[----:B------:R-:W-:Y:S02]  /*0060*/  IMAD.U32 R8, RZ, RZ, UR4 ;  /* 0x00000004ff087e24 */ /* 0x000fe4000f8e00ff */
[----:B------:R-:W1:Y:S01]  /*0070*/  LDC R37, c[0x0][0x2ec] ;  /* 0x0000bb00ff257b82 */ /* 0x000e620000000800 */
[----:B------:R-:W-:-:S07]  /*0080*/  IMAD.U32 R9, RZ, RZ, UR5 ;  /* 0x00000005ff097e24 */ /* 0x000fce000f8e00ff */
[----:B------:R-:W2:Y:S01]  /*0090*/  @P0 LDG.E.64 R2, desc[UR6][R8.64] ;  /* 0x0000000608020981 */ /* 0x000ea2000c1e1b00 */
[----:B------:R-:W3:Y:S01]  /*00a0*/  @P0 LDC R7, c[0x0][0x2f0] ;  /* 0x0000bc00ff070b82 */ /* 0x000ee20000000800 */
[----:B0-----:R-:W-:Y:S01]  /*00b0*/  @P0 MOV R4, R36 ;  /* 0x0000002400040202 */ /* 0x001fe20000000f00 */
[----:B------:R-:W0:Y:S01]  /*00c0*/  S2R R164, SR_TID.X ;  /* 0x0000000000a47919 */ /* 0x000e220000002100 */
[----:B------:R-:W0:Y:S01]  /*00d0*/  S2R R13, SR_CTAID.X ;  /* 0x00000000000d7919 */ /* 0x000e220000002500 */
[----:B------:R-:W-:-:S04]  /*00e0*/  ULDC UR8, c[0x0][0x0] ;  /* 0x0000000000087ab9 */ /* 0x000fc80000000800 */
[----:B------:R-:W4:Y:S01]  /*00f0*/  LDC R12, c[0x0][0x218] ;  /* 0x00008600ff0c7b82 */ /* 0x000f220000000800 */
[----:B-1----:R-:W-:-:S06]  /*0100*/  @P0 IMAD.MOV.U32 R5, RZ, RZ, R37 ;  /* 0x000000ffff050224 */ /* 0x002fcc00078e0025 */
[----:B------:R-:W3:Y:S01]  /*0110*/  @P0 LDG.E.64 R4, desc[UR6][R4.64] ;  /* 0x0000000604040981 */ /* 0x000ee2000c1e1b00 */
[----:B0-----:R-:W-:Y:S01]  /*0120*/  IMAD R0, R13, UR8, R164 ;  /* 0x000000080d007c24 */ /* 0x001fe2000f8e02a4 */
[----:B------:R-:W-:Y:S01]  /*0130*/  BSSY B0, `(.L_x_1586) ;  /* 0x000005e000007945 */ /* 0x000fe20003800000 */
[----:B--2---:R-:W-:Y:S02]  /*0140*/  @P0 R2UR UR4, R2 ;  /* 0x00000000020402ca */ /* 0x004fe400000e0000 */
[----:B------:R-:W-:Y:S02]  /*0150*/  @P0 R2UR UR5, R3 ;  /* 0x00000000030502ca */ /* 0x000fe400000e0000 */
[----:B---3--:R-:W-:-:S05]  /*0160*/  @P0 IADD3 R36, P1, R4, R7, RZ ;  /* 0x0000000704240210 */ /* 0x008fca0007f3e0ff */
[----:B------:R-:W-:-:S05]  /*0170*/  @P0 IMAD.X R37, RZ, RZ, R5, P1 ;  /* 0x000000ffff250224 */ /* 0x000fca00008e0605 */
[--C-:B------:R-:W-:Y:S01]  /*0180*/  SHF.R.U64 R2, R36, 0x2, R37.reuse ;  /* 0x0000000224027819 */ /* 0x100fe20000001225 */
[----:B------:R-:W-:Y:S01]  /*0190*/  IMAD.WIDE.U32 R6, R0, -0x326172a9, RZ ;  /* 0xcd9e8d5700067825 */ /* 0x000fe200078e00ff */
        /* <DEDUP_REMOVED lines=24> */
[----:B------:R-:W-:-:S03]  /*0320*/  UIADD3 UR21, UR5, -0x126145ec, URZ ;  /* 0xed9eba1405157890 */ /* 0x000fc6000fffe03f */
[----:B------:R-:W-:Y:S01]  /*0330*/  IMAD.WIDE.U32 R4, R4, -0x2daee0ad, RZ ;  /* 0xd2511f5304047825 */ /* 0x000fe200078e00ff */
[----:B------:R-:W-:-:S04]  /*0340*/  LOP3.LUT R9, R7, UR20, R10, 0x96, !PT ;  /* 0x0000001407097c12 */ /* 0x000fc8000f8e960a */
[----:B------:R-:W-:Y:S01]  /*0350*/  LOP3.LUT R10, R5, UR21, R8, 0x96, !PT ;  /* 0x00000015050a7c12 */ /* 0x000fe2000f8e9608 */
[----:B------:R-:W-:-:S04]  /*0360*/  UIADD3 UR22, UR4, 0x1715609d, URZ ;  /* 0x1715609d04167890 */ /* 0x000fc8000fffe03f */
[----:B------:R-:W-:Y:S01]  /*0370*/  IMAD.WIDE.U32 R10, R10, -0x326172a9, RZ ;  /* 0xcd9e8d570a0a7825 */ /* 0x000fe200078e00ff */
[----:B------:R-:W-:-:S03]  /*0380*/  UIADD3 UR23, UR5, -0x56f99767, URZ ;  /* 0xa906689905177890 */ /* 0x000fc6000fffe03f */
[----:B------:R-:W-:Y:S01]  /*0390*/  IMAD.WIDE.U32 R8, R9, -0x2daee0ad, RZ ;  /* 0xd2511f5309087825 */ /* 0x000fe200078e00ff */
[----:B------:R-:W-:Y:S01]  /*03a0*/  LOP3.LUT R6, R11, UR22, R6, 0x96, !PT ;  /* 0x000000160b067c12 */ /* 0x000fe2000f8e9606 */
[----:B------:R-:W-:-:S03]  /*03b0*/  UIADD3 UR25, UR5, 0x646e171e, URZ ;  /* 0x646e171e05197890 */ /* 0x000fc6000fffe03f */
[----:B------:R-:W-:Y:S01]  /*03c0*/  LOP3.LUT R38, R9, UR23, R4, 0x96, !PT ;  /* 0x0000001709267c12 */ /* 0x000fe2000f8e9604 */
[----:B------:R-:W-:Y:S01]  /*03d0*/  IMAD.WIDE.U32 R6, R6, -0x2daee0ad, RZ ;  /* 0xd2511f5306067825 */ /* 0x000fe200078e00ff */
[----:B------:R-:W-:Y:S01]  /*03e0*/  LOP3.LUT R4, R164, 0x1f, RZ, 0xc0, !PT ;  /* 0x0000001fa4047812 */ /* 0x000fe200078ec0ff */
[----:B------:R-:W-:Y:S02]  /*03f0*/  UIADD3 UR24, UR4, -0x4ab325aa, URZ ;  /* 0xb54cda5604187890 */ /* 0x000fe4000fffe03f */
[----:B------:R-:W-:Y:S01]  /*0400*/  IMAD.WIDE.U32 R38, R38, -0x326172a9, RZ ;  /* 0xcd9e8d5726267825 */ /* 0x000fe200078e00ff */
[----:B------:R-:W-:Y:S02]  /*0410*/  LOP3.LUT R8, R7, UR25, R8, 0x96, !PT ;  /* 0x0000001907087c12 */ /* 0x000fe4000f8e9608 */
[----:B----4-:R-:W-:Y:S02]  /*0420*/  SHF.R.S32.HI R5, RZ, 0x1f, R12 ;  /* 0x0000001fff057819 */ /* 0x010fe4000001140c */
[----:B------:R-:W-:-:S02]  /*0430*/  MOV R7, R4 ;  /* 0x0000000400077202 */ /* 0x000fc40000000f00 */
[----:B------:R-:W-:Y:S02]  /*0440*/  LOP3.LUT R44, R39, UR24, R10, 0x96, !PT ;  /* 0x00000018272c7c12 */ /* 0x000fe4000f8e960a */
[----:B------:R-:W-:Y:S02]  /*0450*/  LEA.HI R5, R5, R12, RZ, 0x3 ;  /* 0x0000000c05057211 */ /* 0x000fe400078f18ff */
[----:B------:R-:W-:Y:S01]  /*0460*/  LOP3.LUT R10, R7, 0x1f, RZ, 0x3c, !PT ;  /* 0x0000001f070a7812 */ /* 0x000fe200078e3cff */
[----:B------:R-:W-:-:S03]  /*0470*/  UIADD3 UR27, UR5, 0x1fd5c5a3, URZ ;  /* 0x1fd5c5a3051b7890 */ /* 0x000fc6000fffe03f */
[----:B------:R-:W-:Y:S01]  /*0480*/  LEA.HI.SX32 R5, R5, R10, 0x1d ;  /* 0x0000000a05057211 */ /* 0x000fe200078feaff */
[----:B------:R-:W-:-:S03]  /*0490*/  IMAD.WIDE.U32 R44, R44, -0x2daee0ad, RZ ;  /* 0xd2511f532c2c7825 */ /* 0x000fc600078e00ff */
[----:B------:R-:W-:Y:S01]  /*04a0*/  LOP3.LUT P0, RZ, R5, 0xffffffe0, RZ, 0xc0, !PT ;  /* 0xffffffe005ff7812 */ /* 0x000fe2000780c0ff */
[----:B------:R-:W-:Y:S01]  /*04b0*/  UIADD3 UR26, UR4, 0x5384540f, URZ ;  /* 0x5384540f041a7890 */ /* 0x000fe2000fffe03f */
[----:B------:R-:W-:Y:S01]  /*04c0*/  IMAD.WIDE.U32 R8, R8, -0x326172a9, RZ ;  /* 0xcd9e8d5708087825 */ /* 0x000fe200078e00ff */
[----:B------:R-:W-:Y:S01]  /*04d0*/  LOP3.LUT R37, R45, UR27, R6, 0x96, !PT ;  /* 0x0000001b2d257c12 */ /* 0x000fe2000f8e9606 */
[----:B------:R-:W-:Y:S01]  /*04e0*/  UIADD3 UR28, UR4, -0xe443238, URZ ;  /* 0xf1bbcdc8041c7890 */ /* 0x000fe2000fffe03f */
[----:B------:R-:W-:Y:S02]  /*04f0*/  SHF.R.U32.HI R6, RZ, 0x5, R164 ;  /* 0x00000005ff067819 */ /* 0x000fe400000116a4 */
[----:B------:R-:W-:Y:S01]  /*0500*/  LOP3.LUT R38, R9, UR26, R38, 0x96, !PT ;  /* 0x0000001a09267c12 */ /* 0x000fe2000f8e9626 */
[----:B------:R-:W-:Y:S01]  /*0510*/  IMAD.HI.U32 R43, R37, -0x326172a9, RZ ;  /* 0xcd9e8d57252b7827 */ /* 0x000fe200078e00ff */
[C---:B------:R-:W-:Y:S01]  /*0520*/  ISETP.GE.U32.AND P6, PT, R5.reuse, 0x40, PT ;  /* 0x000000400500780c */ /* 0x040fe20003fc6070 */
[----:B------:R-:W-:Y:S01]  /*0530*/  UIADD3 UR29, UR5, -0x24c28bd8, URZ ;  /* 0xdb3d7428051d7890 */ /* 0x000fe2000fffe03f */
[C---:B------:R-:W-:Y:S01]  /*0540*/  ISETP.GE.U32.AND P5, PT, R5.reuse, 0x60, PT ;  /* 0x000000600500780c */ /* 0x040fe20003fa6070 */
[----:B------:R-:W-:Y:S01]  /*0550*/  UIADD3 UR30, UR4, -0x700cb87f, URZ ;  /* 0x8ff34781041e7890 */ /* 0x000fe2000fffe03f */
[C---:B------:R-:W-:Y:S01]  /*0560*/  ISETP.GE.U32.AND P4, PT, R5.reuse, 0x80, PT ;  /* 0x000000800500780c */ /* 0x040fe20003f86070 */
[----:B------:R-:W-:Y:S01]  /*0570*/  UIADD3 UR31, UR5, -0x695add53, URZ ;  /* 0x96a522ad051f7890 */ /* 0x000fe2000fffe03f */
[----:B------:R-:W-:Y:S01]  /*0580*/  ISETP.GE.U32.AND P3, PT, R5, 0xa0, PT ;  /* 0x000000a00500780c */ /* 0x000fe20003f66070 */
[----:B------:R-:W-:Y:S01]  /*0590*/  IMAD R6, R13, 0x4, R6 ;  /* 0x000000040d067824 */ /* 0x000fe200078e0206 */
[----:B------:R-:W-:Y:S01]  /*05a0*/  P2R R39, PR, RZ, 0x40 ;  /* 0x00000040ff277803 */ /* 0x000fe20000000000 */
[----:B------:R-:W-:Y:S01]  /*05b0*/  IMAD.HI.U32 R49, R38, -0x2daee0ad, RZ ;  /* 0xd2511f5326317827 */ /* 0x000fe200078e00ff */
[----:B------:R-:W-:-:S02]  /*05c0*/  P2R R60, PR, RZ, 0x20 ;  /* 0x00000020ff3c7803 */ /* 0x000fc40000000000 */
        /* <DEDUP_REMOVED lines=20> */
.L_x_1587:
[----:B------:R-:W-:Y:S05]  /*0710*/  BSYNC B0 ;  /* 0x0000000000007941 */ /* 0x000fea0003800000 */
.L_x_1586:
        /* <DEDUP_REMOVED lines=18> */
.L_x_1589:
[----:B------:R-:W-:Y:S05]  /*0840*/  BSYNC B0 ;  /* 0x0000000000007941 */ /* 0x000fea0003800000 */
.L_x_1588:
        /* <DEDUP_REMOVED lines=18> */
.L_x_1591:
[----:B------:R-:W-:Y:S05]  /*0970*/  BSYNC B0 ;  /* 0x0000000000007941 */ /* 0x000fea0003800000 */
.L_x_1590:
        /* <DEDUP_REMOVED lines=18> */
.L_x_1593:
[----:B------:R-:W-:Y:S05]  /*0aa0*/  BSYNC B0 ;  /* 0x0000000000007941 */ /* 0x000fea0003800000 */
.L_x_1592:
        /* <DEDUP_REMOVED lines=13> */
.L_x_1595:
[----:B------:R-:W-:Y:S05]  /*0b80*/  BSYNC B0 ;  /* 0x0000000000007941 */ /* 0x000fea0003800000 */
.L_x_1594:
[----:B------:R-:W-:Y:S01]  /*0b90*/  ULDC UR8, c[0x0][0x214] ;  /* 0x0000850000087ab9 */ /* 0x000fe20000000800 */
[----:B------:R-:W-:Y:S02]  /*0ba0*/  LOP3.LUT R49, R49, UR29, R44, 0x96, !PT ;  /* 0x0000001d31317c12 */ /* 0x000fe4000f8e962c */
[----:B------:R-:W-:-:S13]  /*0bb0*/  ISETP.GE.AND P1, PT, R6, UR8, PT ;  /* 0x0000000806007c0c */ /* 0x000fda000bf26270 */
[----:B------:R-:W-:Y:S05]  /*0bc0*/  @P1 EXIT ;  /* 0x000000000000194d */ /* 0x000fea0003800000 */
[----:B------:R-:W-:Y:S01]  /*0bd0*/  IMAD.U32 R115, R100, 0x10000, RZ ;  /* 0x0001000064737824 */ /* 0x000fe200078e00ff */
[----:B-----5:R-:W-:Y:S01]  /*0be0*/  PRMT R120, R22, 0x7632, R120 ;  /* 0x0000763216787816 */ /* 0x020fe20000000078 */
[----:B------:R-:W-:Y:S01]  /*0bf0*/  IMAD.U32 R107, R102, 0x10000, RZ ;  /* 0x00010000666b7824 */ /* 0x000fe200078e00ff */
[----:B------:R-:W-:Y:S01]  /*0c00*/  PRMT R97, R8, 0x7632, R97 ;  /* 0x0000763208617816 */ /* 0x000fe20000000061 */
[----:B------:R-:W-:Y:S01]  /*0c10*/  IMAD.U32 R122, R22, 0x10000, RZ ;  /* 0x00010000167a7824 */ /* 0x000fe200078e00ff */
[C---:B------:R-:W-:Y:S01]  /*0c20*/  PRMT R100, R19.reuse, 0x7632, R100 ;  /* 0x0000763213647816 */ /* 0x040fe20000000064 */
[----:B------:R-:W-:Y:S01]  /*0c30*/  IMAD.U32 R99, R8, 0x10000, RZ ;  /* 0x0001000008637824 */ /* 0x000fe200078e00ff */
[----:B------:R-:W-:Y:S01]  /*0c40*/  SHF.L.U32 R102, R19, 0x10, RZ ;  /* 0x0000001013667819 */ /* 0x000fe200000006ff */
[C---:B------:R-:W-:Y:S01]  /*0c50*/  IMAD.U32 R8, R11.reuse, 0x10000, RZ ;  /* 0x000100000b087824 */ /* 0x040fe200078e00ff */
[----:B------:R-:W-:Y:S01]  /*0c60*/  PRMT R22, R11, 0x7632, R22 ;  /* 0x000076320b167816 */ /* 0x000fe20000000016 */
[C---:B------:R-:W-:Y:S01]  /*0c70*/  IMAD.U32 R98, R12.reuse, 0x10000, RZ ;  /* 0x000100000c627824 */ /* 0x040fe200078e00ff */
[----:B------:R-:W-:Y:S01]  /*0c80*/  PRMT R96, R12, 0x7632, R96 ;  /* 0x000076320c607816 */ /* 0x000fe20000000060 */
[----:B------:R-:W-:Y:S01]  /*0c90*/  IMAD.U32 R110, R17, 0x10000, RZ ;  /* 0x00010000116e7824 */ /* 0x000fe200078e00ff */
[C---:B------:R-:W-:Y:S01]  /*0ca0*/  PRMT R112, R16.reuse, 0x7632, R112 ;  /* 0x0000763210707816 */ /* 0x040fe20000000070 */
[----:B------:R-:W-:Y:S01]  /*0cb0*/  IMAD R12, R37, -0x326172a9, RZ ;  /* 0xcd9e8d57250c7824 */ /* 0x000fe200078e02ff */
[----:B------:R-:W-:Y:S01]  /*0cc0*/  SHF.L.U32 R114, R16, 0x10, RZ ;  /* 0x0000001010727819 */ /* 0x000fe200000006ff */
[----:B------:R-:W-:Y:S01]  /*0cd0*/  IMAD.HI.U32 R11, R49, -0x326172a9, RZ ;  /* 0xcd9e8d57310b7827 */ /* 0x000fe200078e00ff */
[----:B------:R-:W-:Y:S01]  /*0ce0*/  PRMT R108, R17, 0x7632, R108 ;  /* 0x00007632116c7816 */ /* 0x000fe2000000006c */
[----:B------:R-:W-:Y:S01]  /*0cf0*/  BSSY B0, `(.L_x_1596) ;  /* 0x00011f9000007945 */ /* 0x000fe20003800000 */
[----:B------:R-:W-:Y:S01]  /*0d00*/  PRMT R19, R13, 0x7632, R19 ;  /* 0x000076320d137816 */ /* 0x000fe20000000013 */
[----:B------:R-:W-:Y:S01]  /*0d10*/  IMAD.WIDE.U32 R16, R43, -0x2daee0ad, RZ ;  /* 0xd2511f532b107825 */ /* 0x000fe200078e00ff */
[----:B------:R-:W-:Y:S01]  /*0d20*/  SHF.L.U32 R91, R13, 0x10, RZ ;  /* 0x000000100d5b7819 */ /* 0x000fe200000006ff */
[----:B------:R-:W-:Y:S01]  /*0d30*/  ULDC.U8 UR8, c[0x0][0x2a0] ;  /* 0x0000a80000087ab9 */ /* 0x000fe20000000000 */
[----:B------:R-:W-:Y:S01]  /*0d40*/  PRMT R104, R18, 0x7632, R104 ;  /* 0x0000763212687816 */ /* 0x000fe20000000068 */
[----:B------:R-:W-:Y:S01]  /*0d50*/  IMAD R13, R38, -0x2daee0ad, RZ ;  /* 0xd2511f53260d7824 */ /* 0x000fe200078e02ff */
        /* <DEDUP_REMOVED lines=8> */
[----:B------:R-:W-:Y:S01]  /*0de0*/  PRMT R124, R21, 0x7632, R124 ;  /* 0x00007632157c7816 */ /* 0x000fe2000000007c */
[----:B------:R-:W-:Y:S01]  /*0df0*/  IMAD.U32 R92, R9, 0x10000, RZ ;  /* 0x00010000095c7824 */ /* 0x000fe200078e00ff */
[----:B------:R-:W-:Y:S01]  /*0e00*/  SHF.L.U32 R126, R21, 0x10, RZ ;  /* 0x00000010157e7819 */ /* 0x000fe200000006ff */
[----:B------:R-:W-:Y:S01]  /*0e10*/  IMAD.U32 R143, R133, 0x10000, RZ ;  /* 0x00010000858f7824 */ /* 0x000fe200078e00ff */
[----:B------:R-:W-:Y:S01]  /*0e20*/  LOP3.LUT R11, R11, UR30, R12, 0x96, !PT ;  /* 0x0000001e0b0b7c12 */ /* 0x000fe2000f8e960c */
[----:B------:R-:W-:Y:S01]  /*0e30*/  IMAD.U32 R139, R134, 0x10000, RZ ;  /* 0x00010000868b7824 */ /* 0x000fe200078e00ff */
[----:B------:R-:W-:Y:S01]  /*0e40*/  SHF.L.U32 R155, R132, 0x10, RZ ;  /* 0x00000010849b7819 */ /* 0x000fe200000006ff */
[----:B------:R-:W-:Y:S01]  /*0e50*/  IMAD.U32 R127, R117, 0x10000, RZ ;  /* 0x00010000757f7824 */ /* 0x000fe200078e00ff */
[----:B------:R-:W-:Y:S01]  /*0e60*/  PRMT R116, R23, 0x7632, R116 ;  /* 0x0000763217747816 */ /* 0x000fe20000000074 */
[C---:B------:R-:W-:Y:S01]  /*0e70*/  IMAD.U32 R9, R14.reuse, 0x10000, RZ ;  /* 0x000100000e097824 */ /* 0x040fe200078e00ff */
[----:B------:R-:W-:Y:S01]  /*0e80*/  PRMT R21, R14, 0x7632, R21 ;  /* 0x000076320e157816 */ /* 0x000fe20000000015 */
[----:B------:R-:W-:Y:S01]  /*0e90*/  IMAD.U32 R163, R32, 0x10000, RZ ;  /* 0x0001000020a37824 */ /* 0x000fe200078e00ff */
[----:B------:R-:W-:Y:S01]  /*0ea0*/  LOP3.LUT R12, R17, UR31, R13, 0x96, !PT ;  /* 0x0000001f110c7c12 */ /* 0x000fe2000f8e960d */
        /* <DEDUP_REMOVED lines=27> */
[----:B------:R-:W-:Y:S01]  /*1060*/  MOV R13, R16 ;  /* 0x00000010000d7202 */ /* 0x000fe20000000f00 */
        /* <DEDUP_REMOVED lines=22> */
[----:B------:R-:W-:Y:S01]  /*11d0*/  IMAD.MOV.U32 R16, RZ, RZ, RZ ;  /* 0x000000ffff107224 */ /* 0x000fe200078e00ff */
        /* <DEDUP_REMOVED lines=12> */
[----:B------:R-:W-:Y:S01]  /*12a0*/  UISETP.NE.AND UP0, UPT, UR8, URZ, UPT ;  /* 0x0000003f0800728c */ /* 0x000fe2000bf05270 */
[----:B------:R-:W-:Y:S01]  /*12b0*/  IMAD.U32 R120, R120, 0x10000, RZ ;  /* 0x0001000078787824 */ /* 0x000fe200078e00ff */
[----:B------:R-:W-:Y:S01]  /*12c0*/  ULDC UR10, c[0x0][0x294] ;  /* 0x0000a500000a7ab9 */ /* 0x000fe20000000800 */
[----:B------:R-:W-:Y:S01]  /*12d0*/  IMAD.U32 R116, R116, 0x10000, RZ ;  /* 0x0001000074747824 */ /* 0x000fe200078e00ff */
[----:B------:R-:W-:Y:S01]  /*12e0*/  ULDC UR11, c[0x0][0x2d8] ;  /* 0x0000b600000b7ab9 */ /* 0x000fe20000000800 */
[----:B------:R-:W-:Y:S01]  /*12f0*/  IMAD.U32 R108, R108, 0x10000, RZ ;  /* 0x000100006c6c7824 */ /* 0x000fe200078e00ff */
[----:B------:R-:W-:Y:S01]  /*1300*/  ULDC.64 UR12, c[0x0][0x298] ;  /* 0x0000a600000c7ab9 */ /* 0x000fe20000000a00 */
[----:B------:R-:W-:Y:S01]  /*1310*/  IMAD.U32 R104, R104, 0x10000, RZ ;  /* 0x0001000068687824 */ /* 0x000fe200078e00ff */
[----:B------:R-:W-:Y:S01]  /*1320*/  ULDC.64 UR8, c[0x0][0x230] ;  /* 0x00008c0000087ab9 */ /* 0x000fe20000000a00 */
[----:B------:R-:W-:-:S02]  /*1330*/  IMAD.U32 R97, R97, 0x10000, RZ ;  /* 0x0001000061617824 */ /* 0x000fc400078e00ff */
[----:B------:R-:W-:Y:S02]  /*1340*/  IMAD.U32 R96, R96, 0x10000, RZ ;  /* 0x0001000060607824 */ /* 0x000fe400078e00ff */
[----:B------:R-:W-:-:S07]  /*1350*/  IMAD.U32 R22, R23, 0x10000, RZ ;  /* 0x0001000017167824 */ /* 0x000fce00078e00ff */
.L_x_2026:
[----:B------:R-:W0:Y:S08]  /*1360*/  LDC.64 R94, c[0x0][0x280] ;  /* 0x0000a000ff5e7b82 */ /* 0x000e300000000a00 */
[----:B------:R-:W1:Y:S08]  /*1370*/  LDC.64 R48, c[0x0][0x288] ;  /* 0x0000a200ff307b82 */ /* 0x000e700000000a00 */
[----:B------:R-:W2:Y:S01]  /*1380*/  LDC R88, c[0x0][0x218] ;  /* 0x00008600ff587b82 */ /* 0x000ea20000000800 */
[----:B0-----:R-:W-:-:S06]  /*1390*/  IMAD.WIDE R94, R6, 0x4, R94 ;  /* 0x00000004065e7825 */ /* 0x001fcc00078e025e */
[----:B------:R-:W3:Y:S01]  /*13a0*/  LDG.E R94, desc[UR6][R94.64] ;  /* 0x000000065e5e7981 */ /* 0x000ee2000c1e1900 */
[----:B-1----:R-:W-:-:S05]  /*13b0*/  IMAD.WIDE R48, R6, 0x4, R48 ;  /* 0x0000000406307825 */ /* 0x002fca00078e0230 */
[----:B------:R0:W5:Y:S01]  /*13c0*/  LDG.E R87, desc[UR6][R48.64] ;  /* 0x0000000630577981 */ /* 0x000162000c1e1900 */
[----:B------:R-:W-:Y:S01]  /*13d0*/  BSSY B1, `(.L_x_1597) ;  /* 0x0000344000017945 */ /* 0x000fe20003800000 */
[----:B------:R-:W-:Y:S01]  /*13e0*/  IMAD.MOV.U32 R93, RZ, RZ, RZ ;  /* 0x000000ffff5d7224 */ /* 0x000fe200078e00ff */
[----:B------:R-:W-:Y:S01]  /*13f0*/  SHF.R.S32.HI R90, RZ, 0x1f, R6 ;  /* 0x0000001fff5a7819 */ /* 0x000fe20000011406 */
[----:B--2---:R-:W-:Y:S01]  /*1400*/  IMAD R50, R6, R88, RZ ;  /* 0x0000005806327224 */ /* 0x004fe200078e02ff */
[----:B---3--:R-:W-:-:S13]  /*1410*/  ISETP.GE.AND P1, PT, R94, 0x1, PT ;  /* 0x000000015e00780c */ /* 0x008fda0003f26270 */
[----:B------:R-:W-:-:S05]  /*1420*/  @P1 IADD3 R51, R94, -0x1, RZ ;  /* 0xffffffff5e331810 */ /* 0x000fca0007ffe0ff */
[----:B------:R-:W-:Y:S01]  /*1430*/  @P1 IMAD R88, R51, R88, RZ ;  /* 0x0000005833581224 */ /* 0x000fe200078e02ff */
[----:B------:R-:W-:-:S04]  /*1440*/  SHF.R.S32.HI R51, RZ, 0x1f, R50 ;  /* 0x0000001fff337819 */ /* 0x000fc80000011432 */
[----:B------:R-:W-:Y:S02]  /*1450*/  LEA.HI R51, R51, R50, RZ, 0x3 ;  /* 0x0000003233337211 */ /* 0x000fe400078f18ff */
[----:B------:R-:W-:Y:S02]  /*1460*/  @P1 SHF.R.S32.HI R89, RZ, 0x1f, R88 ;  /* 0x0000001fff591819 */ /* 0x000fe40000011458 */
[----:B------:R-:W-:Y:S02]  /*1470*/  LEA.HI.SX32 R95, R51, R4, 0x1d ;  /* 0x00000004335f7211 */ /* 0x000fe400078feaff */
[----:B------:R-:W-:Y:S02]  /*1480*/  @P1 LEA.HI R89, R89, R88, RZ, 0x3 ;  /* 0x0000005859591211 */ /* 0x000fe400078f18ff */
[----:B------:R-:W-:-:S04]  /*1490*/  @P1 LOP3.LUT R4, R164, 0x1f, RZ, 0xc0, !PT ;  /* 0x0000001fa4041812 */ /* 0x000fc800078ec0ff */
        /* <DEDUP_REMOVED lines=13> */
[----:B------:R-:W-:Y:S01]  /*1570*/  IMAD.MOV.U32 R23, RZ, RZ, RZ ;  /* 0x000000ffff177224 */ /* 0x000fe200078e00ff */
[----:B------:R-:W-:Y:S01]  /*1580*/  MOV R27, R14 ;  /* 0x0000000e001b7202 */ /* 0x000fe20000000f00 */
[----:B------:R-:W-:Y:S06]  /*1590*/  @!P2 BRA `(.L_x_1601) ;  /* 0x000000040068a947 */ /* 0x000fec0003800000 */
[----:B------:R-:W-:Y:S02]  /*15a0*/  IMAD.MOV.U32 R27, RZ, RZ, R14 ;  /* 0x000000ffff1b7224 */ /* 0x000fe400078e000e */
[----:B-----5:R-:W-:Y:S01]  /*15b0*/  IMAD.U32 R23, R44, 0x10000, RZ ;  /* 0x000100002c177824 */ /* 0x020fe200078e00ff */
[----:B------:R-:W-:Y:S06]  /*15c0*/  BRA `(.L_x_1601) ;  /* 0x00000004005c7947 */ /* 0x000fec0003800000 */
.L_x_1600:
[C---:B------:R-:W-:Y:S01]  /*15d0*/  ISETP.NE.AND P4, PT, R14.reuse, 0x1, PT ;  /* 0x000000010e00780c */ /* 0x040fe20003f85270 */
[----:B------:R-:W-:Y:S01]  /*15e0*/  BSSY B3, `(.L_x_1602) ;  /* 0x000000c000037945 */ /* 0x000fe20003800000 */
[----:B------:R-:W-:-:S11]  /*15f0*/  IADD3 R27, R14, 0x1, RZ ;  /* 0x000000010e1b7810 */ /* 0x000fd60007ffe0ff */
[----:B------:R-:W-:Y:S05]  /*1600*/  @!P4 BRA `(.L_x_1603) ;  /* 0x000000000020c947 */ /* 0x000fea0003800000 */
        /* <DEDUP_REMOVED lines=8> */
.L_x_1603:
[----:B------:R-:W-:-:S07]  /*1690*/  IMAD.MOV.U32 R23, RZ, RZ, R15 ;  /* 0x000000ffff177224 */ /* 0x000fce00078e000f */
.L_x_1604:
[----:B------:R-:W-:Y:S05]  /*16a0*/  BSYNC B3 ;  /* 0x0000000000037941 */ /* 0x000fea0003800000 */
.L_x_1602:
        /* <DEDUP_REMOVED lines=16> */
.L_x_1608:
[----:B------:R-:W-:Y:S05]  /*17b0*/  BSYNC B4 ;  /* 0x0000000000047941 */ /* 0x000fea0003800000 */
.L_x_1607:
        /* <DEDUP_REMOVED lines=44> */
.L_x_1606:
[----:B------:R-:W-:Y:S05]  /*1a80*/  BSYNC B3 ;  /* 0x0000000000037941 */ /* 0x000fea0003800000 */
.L_x_1605:
[----:B------:R-:W-:Y:S01]  /*1a90*/  HFMA2.MMA R25, -RZ, RZ, 0.1171875, 0 ;  /* 0x2f800000ff197435 */ /* 0x000fe200000001ff */
[----:B------:R-:W-:Y:S01]  /*1aa0*/  I2FP.F32.U32 R14, R23 ;  /* 0x00000017000e7245 */ /* 0x000fe20000201000 */
[----:B-----5:R-:W-:-:S04]  /*1ab0*/  IMAD.U32 R23, R40, 0x10000, RZ ;  /* 0x0001000028177824 */ /* 0x020fc800078e00ff */
[----:B------:R-:W-:-:S04]  /*1ac0*/  FMUL.FTZ R23, R23, UR13 ;  /* 0x0000000d17177c20 */ /* 0x000fc80008410000 */
[----:B------:R-:W-:Y:S01]  /*1ad0*/  FFMA.FTZ R14, R14, R25, 1.1641532182693481445e-10 ;  /* 0x2f0000000e0e7423 */ /* 0x000fe20000010019 */
[----:B------:R-:W-:-:S04]  /*1ae0*/  FMUL.FTZ R23, R23, UR12 ;  /* 0x0000000c17177c20 */ /* 0x000fc80008410000 */
[----:B------:R-:W-:Y:S01]  /*1af0*/  FSETP.GTU.FTZ.AND P4, PT, R14, UR10, PT ;  /* 0x0000000a0e007c0b */ /* 0x000fe2000bf9c000 */
[----:B------:R-:W-:-:S03]  /*1b00*/  @P2 IMAD.U32 R14, R44, 0x10000, RZ ;  /* 0x000100002c0e2824 */ /* 0x000fc600078e00ff */
[----:B------:R-:W-:Y:S02]  /*1b10*/  FSEL R23, R23, RZ, !P4 ;  /* 0x000000ff17177208 */ /* 0x000fe40006000000 */
[----:B------:R-:W-:-:S03]  /*1b20*/  SEL R24, RZ, 0x1, P4 ;  /* 0x00000001ff187807 */ /* 0x000fc60002000000 */
[----:B------:R-:W-:-:S07]  /*1b30*/  @P2 FADD.FTZ R23, R14, R23 ;  /* 0x000000170e172221 */ /* 0x000fce0000010000 */
.L_x_1601:
[----:B------:R-:W-:Y:S05]  /*1b40*/  BSYNC B2 ;  /* 0x0000000000027941 */ /* 0x000fea0003800000 */
.L_x_1599:
[----:B------:R-:W-:Y:S04]  /*1b50*/  BSSY B2, `(.L_x_1609) ;  /* 0x0000062000027945 */ /* 0x000fe80003800000 */
[----:B------:R-:W-:Y:S05]  /*1b60*/  @P3 BRA `(.L_x_1610) ;  /* 0x00000000001c3947 */ /* 0x000fea0003800000 */
[----:B------:R-:W-:Y:S01]  /*1b70*/  MOV R25, RZ ;  /* 0x000000ff00197202 */ /* 0x000fe20000000f00 */
[----:B------:R-:W-:Y:S01]  /*1b80*/  IMAD.MOV.U32 R14, RZ, RZ, R27 ;  /* 0x000000ffff0e7224 */ /* 0x000fe200078e001b */
[----:B------:R-:W-:Y:S06]  /*1b90*/  @!P2 BRA `(.L_x_1611) ;  /* 0x000000040074a947 */ /* 0x000fec0003800000 */
[----:B-----5:R-:W-:Y:S01]  /*1ba0*/  PRMT R25, R44, 0x7632, R25 ;  /* 0x000076322c197816 */ /* 0x020fe20000000019 */
[----:B------:R-:W-:-:S03]  /*1bb0*/  IMAD.MOV.U32 R14, RZ, RZ, R27 ;  /* 0x000000ffff0e7224 */ /* 0x000fc600078e001b */
[----:B------:R-:W-:Y:S01]  /*1bc0*/  SHF.L.U32 R25, R25, 0x10, RZ ;  /* 0x0000001019197819 */ /* 0x000fe200000006ff */
[----:B------:R-:W-:Y:S06]  /*1bd0*/  BRA `(.L_x_1611) ;  /* 0x0000000400647947 */ /* 0x000fec0003800000 */
.L_x_1610:
[C---:B------:R-:W-:Y:S01]  /*1be0*/  ISETP.NE.AND P4, PT, R27.reuse, 0x1, PT ;  /* 0x000000011b00780c */ /* 0x040fe20003f85270 */
[----:B------:R-:W-:Y:S01]  /*1bf0*/  BSSY B3, `(.L_x_1612) ;  /* 0x000000c000037945 */ /* 0x000fe20003800000 */
[----:B------:R-:W-:-:S11]  /*1c00*/  VIADD R14, R27, 0x1 ;  /* 0x000000011b0e7836 */ /* 0x000fd60000000000 */
        /* <DEDUP_REMOVED lines=9> */
.L_x_1613:
[----:B------:R-:W-:-:S07]  /*1ca0*/  IMAD.MOV.U32 R25, RZ, RZ, R15 ;  /* 0x000000ffff197224 */ /* 0x000fce00078e000f */
.L_x_1614:
[----:B------:R-:W-:Y:S05]  /*1cb0*/  BSYNC B3 ;  /* 0x0000000000037941 */ /* 0x000fea0003800000 */
.L_x_1612:
        /* <DEDUP_REMOVED lines=16> */
.L_x_1618:
[----:B------:R-:W-:Y:S05]  /*1dc0*/  BSYNC B4 ;  /* 0x0000000000047941 */ /* 0x000fea0003800000 */
.L_x_1617:
        /* <DEDUP_REMOVED lines=44> */
.L_x_1616:
[----:B------:R-:W-:Y:S05]  /*2090*/  BSYNC B3 ;  /* 0x0000000000037941 */ /* 0x000fea0003800000 */
.L_x_1615:
[----:B-----5:R-:W-:Y:S01]  /*20a0*/  PRMT R26, R40, 0x7632, R26 ;  /* 0x00007632281a7816 */ /* 0x020fe2000000001a */
[----:B------:R-:W-:Y:S01]  /*20b0*/  IMAD.MOV.U32 R48, RZ, RZ, 0x2f800000 ;  /* 0x2f800000ff307424 */ /* 0x000fe200078e00ff */
[----:B------:R-:W-:-:S03]  /*20c0*/  I2FP.F32.U32 R25, R25 ;  /* 0x0000001900197245 */ /* 0x000fc60000201000 */
[----:B------:R-:W-:Y:S02]  /*20d0*/  IMAD.U32 R26, R26, 0x10000, RZ ;  /* 0x000100001a1a7824 */ /* 0x000fe400078e00ff */
[----:B------:R-:W-:Y:S02]  /*20e0*/  FFMA.FTZ R25, R25, R48, 1.1641532182693481445e-10 ;  /* 0x2f00000019197423 */ /* 0x000fe40000010030 */
[----:B------:R-:W-:-:S03]  /*20f0*/  FMUL.FTZ R26, R26, UR13 ;  /* 0x0000000d1a1a7c20 */ /* 0x000fc60008410000 */
[----:B------:R-:W-:Y:S01]  /*2100*/  FSETP.GTU.FTZ.AND P4, PT, R25, UR10, PT ;  /* 0x0000000a19007c0b */ /* 0x000fe2000bf9c000 */
[----:B------:R-:W-:-:S03]  /*2110*/  FMUL.FTZ R27, R26, UR12 ;  /* 0x0000000c1a1b7c20 */ /* 0x000fc60008410000 */
[----:B------:R-:W-:Y:S02]  /*2120*/  SEL R26, RZ, 0x1, P4 ;  /* 0x00000001ff1a7807 */ /* 0x000fe40002000000 */
[----:B------:R-:W-:Y:S02]  /*2130*/  FSEL R25, R27, RZ, !P4 ;  /* 0x000000ff1b197208 */ /* 0x000fe40006000000 */
[----:B------:R-:W-:-:S04]  /*2140*/  @P2 PRMT R27, R44, 0x7632, R27 ;  /* 0x000076322c1b2816 */ /* 0x000fc8000000001b */
[----:B------:R-:W-:-:S05]  /*2150*/  @P2 SHF.L.U32 R48, R27, 0x10, RZ ;  /* 0x000000101b302819 */ /* 0x000fca00000006ff */
[----:B------:R-:W-:-:S07]  /*2160*/  @P2 FADD.FTZ R25, R48, R25 ;  /* 0x0000001930192221 */ /* 0x000fce0000010000 */
.L_x_1611:
[----:B------:R-:W-:Y:S05]  /*2170*/  BSYNC B2 ;  /* 0x0000000000027941 */ /* 0x000fea0003800000 */
.L_x_1609:
[----:B------:R-:W-:Y:S04]  /*2180*/  BSSY B2, `(.L_x_1619) ;  /* 0x000005f000027945 */ /* 0x000fe80003800000 */
[----:B------:R-:W-:Y:S05]  /*2190*/  @P3 BRA `(.L_x_1620) ;  /* 0x0000000000183947 */ /* 0x000fea0003800000 */
[----:B------:R-:W-:Y:S02]  /*21a0*/  IMAD.MOV.U32 R27, RZ, RZ, RZ ;  /* 0x000000ffff1b7224 */ /* 0x000fe400078e00ff */
[----:B------:R-:W-:Y:S01]  /*21b0*/  IMAD.MOV.U32 R31, RZ, RZ, R14 ;  /* 0x000000ffff1f7224 */ /* 0x000fe200078e000e */
[----:B------:R-:W-:Y:S06]  /*21c0*/  @!P2 BRA `(.L_x_1621) ;  /* 0x000000040068a947 */ /* 0x000fec0003800000 */
[----:B------:R-:W-:Y:S01]  /*21d0*/  MOV R31, R14 ;  /* 0x0000000e001f7202 */ /* 0x000fe20000000f00 */
[----:B-----5:R-:W-:Y:S01]  /*21e0*/  IMAD.U32 R27, R45, 0x10000, RZ ;  /* 0x000100002d1b7824 */ /* 0x020fe200078e00ff */
[----:B------:R-:W-:Y:S06]  /*21f0*/  BRA `(.L_x_1621) ;  /* 0x00000004005c7947 */ /* 0x000fec0003800000 */
.L_x_1620:
[C---:B------:R-:W-:Y:S01]  /*2200*/  ISETP.NE.AND P4, PT, R14.reuse, 0x1, PT ;  /* 0x000000010e00780c */ /* 0x040fe20003f85270 */
[----:B------:R-:W-:Y:S01]  /*2210*/  BSSY B3, `(.L_x_1622) ;  /* 0x000000c000037945 */ /* 0x000fe20003800000 */
[----:B------:R-:W-:-:S11]  /*2220*/  VIADD R31, R14, 0x1 ;  /* 0x000000010e1f7836 */ /* 0x000fd60000000000 */
        /* <DEDUP_REMOVED lines=9> */
.L_x_1623:
[----:B------:R-:W-:-:S07]  /*22c0*/  MOV R27, R15 ;  /* 0x0000000f001b7202 */ /* 0x000fce0000000f00 */
.L_x_1624:
[----:B------:R-:W-:Y:S05]  /*22d0*/  BSYNC B3 ;  /* 0x0000000000037941 */ /* 0x000fea0003800000 */
.L_x_1622:
        /* <DEDUP_REMOVED lines=16> */
.L_x_1628:
[----:B------:R-:W-:Y:S05]  /*23e0*/  BSYNC B4 ;  /* 0x0000000000047941 */ /* 0x000fea0003800000 */
.L_x_1627:
        /* <DEDUP_REMOVED lines=42> */
[----:B------:R-:W-:Y:S02]  /*2690*/  LOP3.LUT R12, R29, UR31, R12, 0x96, !PT ;  /* 0x0000001f1d0c7c12 */ /* 0x000fe4000f8e960c */
[----:B------:R-:W-:-:S07]  /*26a0*/  MOV R13, R28 ;  /* 0x0000001c000d7202 */ /* 0x000fce0000000f00 */
.L_x_1626:
[----:B------:R-:W-:Y:S05]  /*26b0*/  BSYNC B3 ;  /* 0x0000000000037941 */ /* 0x000fea0003800000 */
.L_x_1625:
[----:B------:R-:W-:Y:S01]  /*26c0*/  I2FP.F32.U32 R14, R27 ;  /* 0x0000001b000e7245 */ /* 0x000fe20000201000 */
[----:B------:R-:W-:Y:S01]  /*26d0*/  IMAD.MOV.U32 R29, RZ, RZ, 0x2f800000 ;  /* 0x2f800000ff1d7424 */ /* 0x000fe200078e00ff */
[----:B-----5:R-:W-:-:S03]  /*26e0*/  SHF.L.U32 R27, R41, 0x10, RZ ;  /* 0x00000010291b7819 */ /* 0x020fc600000006ff */
[----:B------:R-:W-:Y:S02]  /*26f0*/  FFMA.FTZ R14, R14, R29, 1.1641532182693481445e-10 ;  /* 0x2f0000000e0e7423 */ /* 0x000fe4000001001d */
[----:B------:R-:W-:-:S03]  /*2700*/  FMUL.FTZ R27, R27, UR13 ;  /* 0x0000000d1b1b7c20 */ /* 0x000fc60008410000 */
[----:B------:R-:W-:Y:S01]  /*2710*/  FSETP.GTU.FTZ.AND P4, PT, R14, UR10, PT ;  /* 0x0000000a0e007c0b */ /* 0x000fe2000bf9c000 */
[----:B------:R-:W-:Y:S01]  /*2720*/  FMUL.FTZ R27, R27, UR12 ;  /* 0x0000000c1b1b7c20 */ /* 0x000fe20008410000 */
[----:B------:R-:W-:Y:S02]  /*2730*/  @P2 IMAD.U32 R14, R45, 0x10000, RZ ;  /* 0x000100002d0e2824 */ /* 0x000fe400078e00ff */
[----:B------:R-:W-:Y:S02]  /*2740*/  SEL R28, RZ, 0x1, P4 ;  /* 0x00000001ff1c7807 */ /* 0x000fe40002000000 */
[----:B------:R-:W-:-:S05]  /*2750*/  FSEL R27, R27, RZ, !P4 ;  /* 0x000000ff1b1b7208 */ /* 0x000fca0006000000 */
[----:B------:R-:W-:-:S07]  /*2760*/  @P2 FADD.FTZ R27, R14, R27 ;  /* 0x0000001b0e1b2221 */ /* 0x000fce0000010000 */
.L_x_1621:
[----:B------:R-:W-:Y:S05]  /*2770*/  BSYNC B2 ;  /* 0x0000000000027941 */ /* 0x000fea0003800000 */
.L_x_1619:
[----:B------:R-:W-:Y:S04]  /*2780*/  BSSY B2, `(.L_x_1629) ;  /* 0x0000062000027945 */ /* 0x000fe80003800000 */
[----:B------:R-:W-:Y:S05]  /*2790*/  @P3 BRA `(.L_x_1630) ;  /* 0x00000000001c3947 */ /* 0x000fea0003800000 */
[----:B------:R-:W-:Y:S01]  /*27a0*/  IMAD.MOV.U32 R29, RZ, RZ, RZ ;  /* 0x000000ffff1d7224 */ /* 0x000fe200078e00ff */
[----:B------:R-:W-:Y:S01]  /*27b0*/  MOV R14, R31 ;  /* 0x0000001f000e7202 */ /* 0x000fe20000000f00 */
[----:B------:R-:W-:Y:S06]  /*27c0*/  @!P2 BRA `(.L_x_1631) ;  /* 0x000000040074a947 */ /* 0x000fec0003800000 */
[----:B-----5:R-:W-:Y:S01]  /*27d0*/  PRMT R29, R45, 0x7632, R29 ;  /* 0x000076322d1d7816 */ /* 0x020fe2000000001d */
[----:B------:R-:W-:-:S04]  /*27e0*/  IMAD.MOV.U32 R14, RZ, RZ, R31 ;  /* 0x000000ffff0e7224 */ /* 0x000fc800078e001f */
[----:B------:R-:W-:Y:S01]  /*27f0*/  IMAD.U32 R29, R29, 0x10000, RZ ;  /* 0x000100001d1d7824 */ /* 0x000fe200078e00ff */
[----:B------:R-:W-:Y:S06]  /*2800*/  BRA `(.L_x_1631) ;  /* 0x0000000400647947 */ /* 0x000fec0003800000 */
.L_x_1630:
        /* <DEDUP_REMOVED lines=12> */
.L_x_1633:
[----:B------:R-:W-:-:S07]  /*28d0*/  IMAD.MOV.U32 R29, RZ, RZ, R15 ;  /* 0x000000ffff1d7224 */ /* 0x000fce00078e000f */
.L_x_1634:
[----:B------:R-:W-:Y:S05]  /*28e0*/  BSYNC B3 ;  /* 0x0000000000037941 */ /* 0x000fea0003800000 */
.L_x_1632:
        /* <DEDUP_REMOVED lines=16> */
.L_x_1638:
[----:B------:R-:W-:Y:S05]  /*29f0*/  BSYNC B4 ;  /* 0x0000000000047941 */ /* 0x000fea0003800000 */
.L_x_1637:
        /* <DEDUP_REMOVED lines=39> */
[----:B------:R-:W-:Y:S01]  /*2c70*/  IMAD.WIDE.U32 R30, R31, -0x2daee0ad, RZ ;  /* 0xd2511f531f1e7825 */ /* 0x000fe200078e00ff */
[----:B------:R-:W-:-:S03]  /*2c80*/  MOV R15, R14 ;  /* 0x0000000e000f7202 */ /* 0x000fc60000000f00 */
[----:B------:R-:W-:Y:S01]  /*2c90*/  IMAD.MOV.U32 R13, RZ, RZ, R30 ;  /* 0x000000ffff0d7224 */ /* 0x000fe200078e001e */
[----:B------:R-:W-:Y:S01]  /*2ca0*/  LOP3.LUT R12, R31, UR31, R12, 0x96, !PT ;  /* 0x0000001f1f0c7c12 */ /* 0x000fe2000f8e960c */
[----:B------:R-:W-:-:S07]  /*2cb0*/  IMAD.MOV.U32 R14, RZ, RZ, RZ ;  /* 0x000000ffff0e7224 */ /* 0x000fce00078e00ff */
.L_x_1636:
[----:B------:R-:W-:Y:S05]  /*2cc0*/  BSYNC B3 ;  /* 0x0000000000037941 */ /* 0x000fea0003800000 */
.L_x_1635:
[----:B-----5:R-:W-:Y:S01]  /*2cd0*/  PRMT R30, R41, 0x7632, R30 ;  /* 0x00007632291e7816 */ /* 0x020fe2000000001e */
[----:B------:R-:W-:Y:S01]  /*2ce0*/  IMAD.MOV.U32 R48, RZ, RZ, 0x2f800000 ;  /* 0x2f800000ff307424 */ /* 0x000fe200078e00ff */
[----:B------:R-:W-:Y:S02]  /*2cf0*/  I2FP.F32.U32 R29, R29 ;  /* 0x0000001d001d7245 */ /* 0x000fe40000201000 */
[----:B------:R-:W-:Y:S02]  /*2d00*/  SHF.L.U32 R30, R30, 0x10, RZ ;  /* 0x000000101e1e7819 */ /* 0x000fe400000006ff */
[----:B------:R-:W-:Y:S01]  /*2d10*/  @P2 PRMT R31, R45, 0x7632, R31 ;  /* 0x000076322d1f2816 */ /* 0x000fe2000000001f */
[----:B------:R-:W-:Y:S02]  /*2d20*/  FFMA.FTZ R29, R29, R48, 1.1641532182693481445e-10 ;  /* 0x2f0000001d1d7423 */ /* 0x000fe40000010030 */
[----:B------:R-:W-:Y:S02]  /*2d30*/  FMUL.FTZ R30, R30, UR13 ;  /* 0x0000000d1e1e7c20 */ /* 0x000fe40008410000 */
[----:B------:R-:W-:Y:S01]  /*2d40*/  @P2 IMAD.U32 R48, R31, 0x10000, RZ ;  /* 0x000100001f302824 */ /* 0x000fe200078e00ff */
[----:B------:R-:W-:Y:S01]  /*2d50*/  FSETP.GTU.FTZ.AND P4, PT, R29, UR10, PT ;  /* 0x0000000a1d007c0b */ /* 0x000fe2000bf9c000 */
[----:B------:R-:W-:-:S05]  /*2d60*/  FMUL.FTZ R30, R30, UR12 ;  /* 0x0000000c1e1e7c20 */ /* 0x000fca0008410000 */
[----:B------:R-:W-:Y:S02]  /*2d70*/  FSEL R29, R30, RZ, !P4 ;  /* 0x000000ff1e1d7208 */ /* 0x000fe40006000000 */
[----:B------:R-:W-:-:S03]  /*2d80*/  SEL R30, RZ, 0x1, P4 ;  /* 0x00000001ff1e7807 */ /* 0x000fc60002000000 */
[----:B------:R-:W-:-:S07]  /*2d90*/  @P2 FADD.FTZ R29, R48, R29 ;  /* 0x0000001d301d2221 */ /* 0x000fce0000010000 */
.L_x_1631:
[----:B------:R-:W-:Y:S05]  /*2da0*/  BSYNC B2 ;  /* 0x0000000000027941 */ /* 0x000fea0003800000 */
.L_x_1629:
[----:B------:R-:W-:Y:S04]  /*2db0*/  BSSY B2, `(.L_x_1639) ;  /* 0x000005f000027945 */ /* 0x000fe80003800000 */
[----:B------:R-:W-:Y:S05]  /*2dc0*/  @P3 BRA `(.L_x_1640) ;  /* 0x0000000000183947 */ /* 0x000fea0003800000 */
[----:B------:R-:W-:Y:S01]  /*2dd0*/  HFMA2.MMA R31, -RZ, RZ, 0, 0 ;  /* 0x00000000ff1f7435 */ /* 0x000fe200000001ff */
[----:B------:R-:W-:Y:S01]  /*2de0*/  IMAD.MOV.U32 R35, RZ, RZ, R14 ;  /* 0x000000ffff237224 */ /* 0x000fe200078e000e */
[----:B------:R-:W-:Y:S09]  /*2df0*/  @!P2 BRA `(.L_x_1641) ;  /* 0x000000040068a947 */ /* 0x000ff20003800000 */
[----:B------:R-:W-:Y:S01]  /*2e00*/  IMAD.MOV.U32 R35, RZ, RZ, R14 ;  /* 0x000000ffff237224 */ /* 0x000fe200078e000e */
[----:B-----5:R-:W-:Y:S01]  /*2e10*/  SHF.L.U32 R31, R46, 0x10, RZ ;  /* 0x000000102e1f7819 */ /* 0x020fe200000006ff */
[----:B------:R-:W-:Y:S06]  /*2e20*/  BRA `(.L_x_1641) ;  /* 0x00000004005c7947 */ /* 0x000fec0003800000 */
.L_x_1640:
        /* <DEDUP_REMOVED lines=12> */
.L_x_1643:
[----:B------:R-:W-:-:S07]  /*2ef0*/  IMAD.MOV.U32 R31, RZ, RZ, R15 ;  /* 0x000000ffff1f7224 */ /* 0x000fce00078e000f */
.L_x_1644:
[----:B------:R-:W-:Y:S05]  /*2f00*/  BSYNC B3 ;  /* 0x0000000000037941 */ /* 0x000fea0003800000 */
.L_x_1642:
        /* <DEDUP_REMOVED lines=16> */
.L_x_1648:
[----:B------:R-:W-:Y:S05]  /*3010*/  BSYNC B4 ;  /* 0x0000000000047941 */ /* 0x000fea0003800000 */
.L_x_1647:
[----:B------:R-:W-:Y:S01]  /*3020*/  LOP3.LUT R11, R11, UR5, R16, 0x96, !PT ;  /* 0x000000050b0b7c12 */ /* 0x000fe2000f8e9610 */
[----:B------:R-:W-:Y:S01]  /*3030*/  IMAD.HI.U32 R12, R0, -0x326172a9, RZ ;  /* 0xcd9e8d57000c7827 */ /* 0x000fe200078e00ff */
[----:B------:R-:W-:-:S03]  /*3040*/  HFMA2.MMA R35, -RZ, RZ, 0, 0 ;  /* 0x00000000ff237435 */ /* 0x000fc600000001ff */
        /* <DEDUP_REMOVED lines=40> */
[----:B------:R-:W-:-:S07]  /*32d0*/  IMAD.MOV.U32 R13, RZ, RZ, R32 ;  /* 0x000000ffff0d7224 */ /* 0x000fce00078e0020 */
.L_x_1646:
[----:B------:R-:W-:Y:S05]  /*32e0*/  BSYNC B3 ;  /* 0x0000000000037941 */ /* 0x000fea0003800000 */
.L_x_1645:
[----:B------:R-:W-:Y:S01]  /*32f0*/  I2FP.F32.U32 R14, R31 ;  /* 0x0000001f000e7245 */ /* 0x000fe20000201000 */
[----:B------:R-:W-:Y:S02]  /*3300*/  IMAD.MOV.U32 R33, RZ, RZ, 0x2f800000 ;  /* 0x2f800000ff217424 */ /* 0x000fe400078e00ff */
[----:B-----5:R-:W-:Y:S02]  /*3310*/  IMAD.U32 R31, R42, 0x10000, RZ ;  /* 0x000100002a1f7824 */ /* 0x020fe400078e00ff */
[----:B------:R-:W-:Y:S02]  /*3320*/  FFMA.FTZ R14, R14, R33, 1.1641532182693481445e-10 ;  /* 0x2f0000000e0e7423 */ /* 0x000fe40000010021 */
[----:B------:R-:W-:-:S03]  /*3330*/  FMUL.FTZ R31, R31, UR13 ;  /* 0x0000000d1f1f7c20 */ /* 0x000fc60008410000 */
[----:B------:R-:W-:Y:S01]  /*3340*/  FSETP.GTU.FTZ.AND P4, PT, R14, UR10, PT ;  /* 0x0000000a0e007c0b */ /* 0x000fe2000bf9c000 */
[----:B------:R-:W-:Y:S01]  /*3350*/  FMUL.FTZ R31, R31, UR12 ;  /* 0x0000000c1f1f7c20 */ /* 0x000fe20008410000 */
[----:B------:R-:W-:Y:S02]  /*3360*/  @P2 SHF.L.U32 R14, R46, 0x10, RZ ;  /* 0x000000102e0e2819 */ /* 0x000fe400000006ff */
[----:B------:R-:W-:Y:S02]  /*3370*/  SEL R32, RZ, 0x1, P4 ;  /* 0x00000001ff207807 */ /* 0x000fe40002000000 */
[----:B------:R-:W-:-:S05]  /*3380*/  FSEL R31, R31, RZ, !P4 ;  /* 0x000000ff1f1f7208 */ /* 0x000fca0006000000 */
[----:B------:R-:W-:-:S07]  /*3390*/  @P2 FADD.FTZ R31, R14, R31 ;  /* 0x0000001f0e1f2221 */ /* 0x000fce0000010000 */
.L_x_1641:
[----:B------:R-:W-:Y:S05]  /*33a0*/  BSYNC B2 ;  /* 0x0000000000027941 */ /* 0x000fea0003800000 */
.L_x_1639:
[----:B------:R-:W-:Y:S04]  /*33b0*/  BSSY B2, `(.L_x_1649) ;  /* 0x0000062000027945 */ /* 0x000fe80003800000 */
[----:B------:R-:W-:Y:S05]  /*33c0*/  @P3 BRA `(.L_x_1650) ;  /* 0x00000000001c3947 */ /* 0x000fea0003800000 */
[----:B------:R-:W-:Y:S02]  /*33d0*/  IMAD.MOV.U32 R33, RZ, RZ, RZ ;  /* 0x000000ffff217224 */ /* 0x000fe400078e00ff */
[----:B------:R-:W-:Y:S01]  /*33e0*/  IMAD.MOV.U32 R14, RZ, RZ, R35 ;  /* 0x000000ffff0e7224 */ /* 0x000fe200078e0023 */
[----:B------:R-:W-:Y:S06]  /*33f0*/  @!P2 BRA `(.L_x_1651) ;  /* 0x000000040074a947 */ /* 0x000fec0003800000 */
[----:B-----5:R-:W-:Y:S02]  /*3400*/  PRMT R33, R46, 0x7632, R33 ;  /* 0x000076322e217816 */ /* 0x020fe40000000021 */
[----:B------:R-:W-:-:S03]  /*3410*/  MOV R14, R35 ;  /* 0x00000023000e7202 */ /* 0x000fc60000000f00 */
[----:B------:R-:W-:Y:S01]  /*3420*/  IMAD.U32 R33, R33, 0x10000, RZ ;  /* 0x0001000021217824 */ /* 0x000fe200078e00ff */
[----:B------:R-:W-:Y:S06]  /*3430*/  BRA `(.L_x_1651) ;  /* 0x0000000400647947 */ /* 0x000fec0003800000 */
.L_x_1650:
        /* <DEDUP_REMOVED lines=12> */
.L_x_1653:
[----:B------:R-:W-:-:S07]  /*3500*/  MOV R33, R15 ;  /* 0x0000000f00217202 */ /* 0x000fce0000000f00 */
.L_x_1654:
[----:B------:R-:W-:Y:S05]  /*3510*/  BSYNC B3 ;  /* 0x0000000000037941 */ /* 0x000fea0003800000 */
.L_x_1652:
        /* <DEDUP_REMOVED lines=16> */
.L_x_1658:
[----:B------:R-:W-:Y:S05]  /*3620*/  BSYNC B4 ;  /* 0x0000000000047941 */ /* 0x000fea0003800000 */
.L_x_1657:
        /* <DEDUP_REMOVED lines=42> */
[----:B------:R-:W-:Y:S01]  /*38d0*/  IMAD.MOV.U32 R14, RZ, RZ, RZ ;  /* 0x000000ffff0e7224 */ /* 0x000fe200078e00ff */
[----:B------:R-:W-:-:S07]  /*38e0*/  MOV R13, R34 ;  /* 0x00000022000d7202 */ /* 0x000fce0000000f00 */
.L_x_1656:
[----:B------:R-:W-:Y:S05]  /*38f0*/  BSYNC B3 ;  /* 0x0000000000037941 */ /* 0x000fea0003800000 */
.L_x_1655:
[----:B------:R-:W-:Y:S01]  /*3900*/  HFMA2.MMA R48, -RZ, RZ, 0.1171875, 0 ;  /* 0x2f800000ff307435 */ /* 0x000fe200000001ff */
[----:B-----5:R-:W-:Y:S02]  /*3910*/  PRMT R34, R42, 0x7632, R34 ;  /* 0x000076322a227816 */ /* 0x020fe40000000022 */
[----:B------:R-:W-:Y:S02]  /*3920*/  I2FP.F32.U32 R33, R33 ;  /* 0x0000002100217245 */ /* 0x000fe40000201000 */
[----:B------:R-:W-:Y:S01]  /*3930*/  @P2 PRMT R35, R46, 0x7632, R35 ;  /* 0x000076322e232816 */ /* 0x000fe20000000023 */
[----:B------:R-:W-:-:S04]  /*3940*/  IMAD.U32 R34, R34, 0x10000, RZ ;  /* 0x0001000022227824 */ /* 0x000fc800078e00ff */
[----:B------:R-:W-:Y:S01]  /*3950*/  FFMA.FTZ R33, R33, R48, 1.1641532182693481445e-10 ;  /* 0x2f00000021217423 */ /* 0x000fe20000010030 */
[----:B------:R-:W-:Y:S01]  /*3960*/  FMUL.FTZ R34, R34, UR13 ;  /* 0x0000000d22227c20 */ /* 0x000fe20008410000 */
[----:B------:R-:W-:-:S03]  /*3970*/  @P2 IMAD.U32 R48, R35, 0x10000, RZ ;  /* 0x0001000023302824 */ /* 0x000fc600078e00ff */
[----:B------:R-:W-:Y:S01]  /*3980*/  FMUL.FTZ R34, R34, UR12 ;  /* 0x0000000c22227c20 */ /* 0x000fe20008410000 */
[----:B------:R-:W-:-:S04]  /*3990*/  FSETP.GTU.FTZ.AND P4, PT, R33, UR10, PT ;  /* 0x0000000a21007c0b */ /* 0x000fc8000bf9c000 */
[----:B------:R-:W-:Y:S02]  /*39a0*/  FSEL R33, R34, RZ, !P4 ;  /* 0x000000ff22217208 */ /* 0x000fe40006000000 */
[----:B------:R-:W-:-:S03]  /*39b0*/  SEL R34, RZ, 0x1, P4 ;  /* 0x00000001ff227807 */ /* 0x000fc60002000000 */
[----:B------:R-:W-:-:S07]  /*39c0*/  @P2 FADD.FTZ R33, R48, R33 ;  /* 0x0000002130212221 */ /* 0x000fce0000010000 */
.L_x_1651:
[----:B------:R-:W-:Y:S05]  /*39d0*/  BSYNC B2 ;  /* 0x0000000000027941 */ /* 0x000fea0003800000 */
.L_x_1649:
[----:B------:R-:W-:Y:S04]  /*39e0*/  BSSY B2, `(.L_x_1659) ;  /* 0x000005f000027945 */ /* 0x000fe80003800000 */
[----:B------:R-:W-:Y:S05]  /*39f0*/  @P3 BRA `(.L_x_1660) ;  /* 0x0000000000183947 */ /* 0x000fea0003800000 */
[----:B------:R-:W-:Y:S01]  /*3a00*/  IMAD.MOV.U32 R35, RZ, RZ, RZ ;  /* 0x000000ffff237224 */ /* 0x000fe200078e00ff */
[----:B------:R-:W-:Y:S01]  /*3a10*/  MOV R48, R14 ;  /* 0x0000000e00307202 */ /* 0x000fe20000000f00 */
[----:B------:R-:W-:Y:S06]  /*3a20*/  @!P2 BRA `(.L_x_1661) ;  /* 0x000000040068a947 */ /* 0x000fec0003800000 */
[----:B------:R-:W-:Y:S02]  /*3a30*/  IMAD.MOV.U32 R48, RZ, RZ, R14 ;  /* 0x000000ffff307224 */ /* 0x000fe400078e000e */
[----:B-----5:R-:W-:Y:S01]  /*3a40*/  IMAD.U32 R35, R47, 0x10000, RZ ;  /* 0x000100002f237824 */ /* 0x020fe200078e00ff */
[----:B------:R-:W-:Y:S06]  /*3a50*/  BRA `(.L_x_1661) ;  /* 0x00000004005c7947 */ /* 0x000fec0003800000 */
.L_x_1660:
        /* <DEDUP_REMOVED lines=12> */
.L_x_1663:
[----:B------:R-:W-:-:S07]  /*3b20*/  IMAD.MOV.U32 R35, RZ, RZ, R15 ;  /* 0x000000ffff237224 */ /* 0x000fce00078e000f */
.L_x_1664:
[----:B------:R-:W-:Y:S05]  /*3b30*/  BSYNC B3 ;  /* 0x0000000000037941 */ /* 0x000fea0003800000 */
.L_x_1662:
        /* <DEDUP_REMOVED lines=16> */
.L_x_1668:
[----:B------:R-:W-:Y:S05]  /*3c40*/  BSYNC B4 ;  /* 0x0000000000047941 */ /* 0x000fea0003800000 */
.L_x_1667:
        /* <DEDUP_REMOVED lines=43> */
[----:B------:R-:W-:-:S07]  /*3f00*/  LOP3.LUT R12, R37, UR31, R12, 0x96, !PT ;  /* 0x0000001f250c7c12 */ /* 0x000fce000f8e960c */
.L_x_1666:
[----:B------:R-:W-:Y:S05]  /*3f10*/  BSYNC B3 ;  /* 0x0000000000037941 */ /* 0x000fea0003800000 */
.L_x_1665:
        /* <DEDUP_REMOVED lines=11> */
.L_x_1661:
[----:B------:R-:W-:Y:S05]  /*3fd0*/  BSYNC B2 ;  /* 0x0000000000027941 */ /* 0x000fea0003800000 */
.L_x_1659:
        /* <DEDUP_REMOVED lines=9> */
.L_x_1670:
        /* <DEDUP_REMOVED lines=12> */
.L_x_1673:
[----:B------:R-:W-:-:S07]  /*4130*/  IMAD.MOV.U32 R37, RZ, RZ, R15 ;  /* 0x000000ffff257224 */ /* 0x000fce00078e000f */
.L_x_1674:
[----:B------:R-:W-:Y:S05]  /*4140*/  BSYNC B3 ;  /* 0x0000000000037941 */ /* 0x000fea0003800000 */
.L_x_1672:
        /* <DEDUP_REMOVED lines=11> */
[----:B------:R-:W-:Y:S02]  /*4200*/  @!P3 IADD3 R12, R16, 0x1, RZ ;  /* 0x00000001100cb810 */ /* 0x000fe40007ffe0ff */
[----:B------:R-:W-:Y:S02]  /*4210*/  @!P3 MOV R3, RZ ;  /* 0x000000ff0003b202 */ /* 0x000fe40000000f00 */
[----:B------:R-:W-:-:S13]  /*4220*/  ISETP.NE.AND P4, PT, R0, RZ, !P3 ;  /* 0x000000ff0000720c */ /* 0x000fda0005f85270 */
[----:B------:R-:W-:-:S04]  /*4230*/  @P4 IMAD.MOV R12, RZ, RZ, R16 ;  /* 0x000000ffff0c4224 */ /* 0x000fc800078e0210 */
[----:B------:R-:W-:-:S07]  /*4240*/  @!P3 IMAD.MOV.U32 R16, RZ, RZ, R12 ;  /* 0x000000ffff10b224 */ /* 0x000fce00078e000c */
.L_x_1678:
[----:B------:R-:W-:Y:S05]  /*4250*/  BSYNC B4 ;  /* 0x0000000000047941 */ /* 0x000fea0003800000 */
.L_x_1677:
        /* <DEDUP_REMOVED lines=41> */
[----:B------:R-:W-:Y:S01]  /*44f0*/  HFMA2.MMA R14, -RZ, RZ, 0, 0 ;  /* 0x00000000ff0e7435 */ /* 0x000fe200000001ff */
[----:B------:R-:W-:Y:S01]  /*4500*/  LOP3.LUT R12, R49, UR31, R12, 0x96, !PT ;  /* 0x0000001f310c7c12 */ /* 0x000fe2000f8e960c */
[----:B------:R-:W-:-:S09]  /*4510*/  IMAD.MOV.U32 R13, RZ, RZ, R48 ;  /* 0x000000ffff0d7224 */ /* 0x000fd200078e0030 */
.L_x_1676:
[----:B------:R-:W-:Y:S05]  /*4520*/  BSYNC B3 ;  /* 0x0000000000037941 */ /* 0x000fea0003800000 */
.L_x_1675:
[----:B-----5:R-:W-:Y:S01]  /*4530*/  PRMT R38, R43, 0x7632, R38 ;  /* 0x000076322b267816 */ /* 0x020fe20000000026 */
[----:B------:R-:W-:Y:S01]  /*4540*/  IMAD.MOV.U32 R48, RZ, RZ, 0x2f800000 ;  /* 0x2f800000ff307424 */ /* 0x000fe200078e00ff */
[----:B------:R-:W-:-:S03]  /*4550*/  I2FP.F32.U32 R37, R37 ;  /* 0x0000002500257245 */ /* 0x000fc60000201000 */
[----:B------:R-:W-:Y:S02]  /*4560*/  IMAD.U32 R38, R38, 0x10000, RZ ;  /* 0x0001000026267824 */ /* 0x000fe400078e00ff */
[----:B------:R-:W-:Y:S01]  /*4570*/  FFMA.FTZ R37, R37, R48, 1.1641532182693481445e-10 ;  /* 0x2f00000025257423 */ /* 0x000fe20000010030 */
[----:B------:R-:W-:Y:S01]  /*4580*/  @P2 PRMT R48, R47, 0x7632, R48 ;  /* 0x000076322f302816 */ /* 0x000fe20000000030 */
[----:B------:R-:W-:-:S03]  /*4590*/  FMUL.FTZ R38, R38, UR13 ;  /* 0x0000000d26267c20 */ /* 0x000fc60008410000 */
[----:B------:R-:W-:Y:S01]  /*45a0*/  FSETP.GTU.FTZ.AND P3, PT, R37, UR10, PT ;  /* 0x0000000a25007c0b */ /* 0x000fe2000bf7c000 */
[----:B------:R-:W-:Y:S01]  /*45b0*/  FMUL.FTZ R38, R38, UR12 ;  /* 0x0000000c26267c20 */ /* 0x000fe20008410000 */
[----:B------:R-:W-:-:S04]  /*45c0*/  @P2 SHF.L.U32 R48, R48, 0x10, RZ ;  /* 0x0000001030302819 */ /* 0x000fc800000006ff */
[----:B------:R-:W-:Y:S02]  /*45d0*/  FSEL R37, R38, RZ, !P3 ;  /* 0x000000ff26257208 */ /* 0x000fe40005800000 */
[----:B------:R-:W-:-:S03]  /*45e0*/  SEL R38, RZ, 0x1, P3 ;  /* 0x00000001ff267807 */ /* 0x000fc60001800000 */
[----:B------:R-:W-:-:S07]  /*45f0*/  @P2 FADD.FTZ R37, R48, R37 ;  /* 0x0000002530252221 */ /* 0x000fce0000010000 */
.L_x_1671:
[----:B------:R-:W-:Y:S05]  /*4600*/  BSYNC B2 ;  /* 0x0000000000027941 */ /* 0x000fea0003800000 */
.L_x_1669:
[----:B------:R-:W0:Y:S01]  /*4610*/  LDC.64 R88, c[0x0][0x238] ;  /* 0x00008e00ff587b82 */ /* 0x000e220000000a00 */
[----:B------:R-:W-:Y:S01]  /*4620*/  F2FP.BF16.F32.PACK_AB R51, R37, R35 ;  /* 0x000000232533723e */ /* 0x000fe200000010ff */
[----:B------:R-:W-:Y:S01]  /*4630*/  BSSY B2, `(.L_x_1679) ;  /* 0x000001b000027945 */ /* 0x000fe20003800000 */
[----:B------:R-:W-:Y:S02]  /*4640*/  F2FP.BF16.F32.PACK_AB R50, R33, R31 ;  /* 0x0000001f2132723e */ /* 0x000fe400000010ff */
[----:B------:R-:W-:Y:S02]  /*4650*/  F2FP.BF16.F32.PACK_AB R49, R29, R27 ;  /* 0x0000001b1d31723e */ /* 0x000fe400000010ff */
[----:B------:R-:W-:Y:S01]  /*4660*/  F2FP.BF16.F32.PACK_AB R48, R25, R23 ;  /* 0x000000171930723e */ /* 0x000fe200000010ff */
[----:B0-----:R-:W-:-:S05]  /*4670*/  IMAD.WIDE.U32 R88, R95, 0x10, R88 ;  /* 0x000000105f587825 */ /* 0x001fca00078e0058 */
[----:B------:R0:W-:Y:S01]  /*4680*/  STG.E.128 desc[UR6][R88.64], R48 ;  /* 0x0000003058007986 */ /* 0x0001e2000c101d06 */
[----:B------:R-:W-:Y:S05]  /*4690*/  @!P1 BRA `(.L_x_1680) ;  /* 0x0000000000509947 */ /* 0x000fea0003800000 */
[----:B0-----:R-:W-:Y:S01]  /*46a0*/  IMAD.U32 R48, R36, 0x10000, RZ ;  /* 0x0001000024307824 */ /* 0x001fe200078e00ff */
[----:B------:R-:W-:Y:S02]  /*46b0*/  LOP3.LUT R50, R28, 0xff, RZ, 0xc0, !PT ;  /* 0x000000ff1c327812 */ /* 0x000fe400078ec0ff */
[----:B------:R-:W-:Y:S02]  /*46c0*/  LOP3.LUT R88, R26, 0xff, RZ, 0xc0, !PT ;  /* 0x000000ff1a587812 */ /* 0x000fe400078ec0ff */
[----:B------:R-:W-:Y:S01]  /*46d0*/  LOP3.LUT R165, R48, 0xff0000, RZ, 0xc0, !PT ;  /* 0x00ff000030a57812 */ /* 0x000fe200078ec0ff */
[----:B------:R-:W-:Y:S01]  /*46e0*/  IMAD.WIDE.U32 R50, R50, 0x10000, RZ ;  /* 0x0001000032327825 */ /* 0x000fe200078e00ff */
[----:B------:R-:W-:-:S03]  /*46f0*/  LOP3.LUT R48, R38, 0xffff, RZ, 0xc0, !PT ;  /* 0x0000ffff26307812 */ /* 0x000fc600078ec0ff */
[----:B------:R-:W-:Y:S01]  /*4700*/  IMAD.WIDE.U32 R88, R88, 0x100, RZ ;  /* 0x0000010058587825 */ /* 0x000fe200078e00ff */
[----:B------:R-:W-:Y:S02]  /*4710*/  PRMT R165, R165, 0x4210, R48 ;  /* 0x00004210a5a57816 */ /* 0x000fe40000000030 */
[----:B------:R-:W-:-:S04]  /*4720*/  PRMT R48, R34, 0x7104, RZ ;  /* 0x0000710422307816 */ /* 0x000fc800000000ff */
[----:B------:R-:W-:Y:S02]  /*4730*/  LOP3.LUT R165, R165, 0xff00, R48, 0xf8, !PT ;  /* 0x0000ff00a5a57812 */ /* 0x000fe400078ef830 */
[----:B------:R-:W-:Y:S02]  /*4740*/  LOP3.LUT R48, R30, 0xff, RZ, 0xc0, !PT ;  /* 0x000000ff1e307812 */ /* 0x000fe400078ec0ff */
[----:B------:R-:W-:-:S03]  /*4750*/  LOP3.LUT R165, R165, 0xff, R32, 0xf8, !PT ;  /* 0x000000ffa5a57812 */ /* 0x000fc600078ef820 */
[----:B------:R-:W-:-:S05]  /*4760*/  IMAD.WIDE.U32 R48, R48, 0x1000000, RZ ;  /* 0x0100000030307825 */ /* 0x000fca00078e00ff */
[----:B------:R-:W-:Y:S02]  /*4770*/  LOP3.LUT R49, R51, R165, R49, 0xfe, !PT ;  /* 0x000000a533317212 */ /* 0x000fe400078efe31 */
[----:B------:R-:W-:Y:S02]  /*4780*/  LOP3.LUT R50, R88, R48, R50, 0xfe, !PT ;  /* 0x0000003058327212 */ /* 0x000fe400078efe32 */
[----:B------:R-:W-:Y:S02]  /*4790*/  LOP3.LUT R89, R49, R89, RZ, 0xfc, !PT ;  /* 0x0000005931597212 */ /* 0x000fe400078efcff */
[----:B------:R-:W0:Y:S01]  /*47a0*/  LDC.64 R48, c[0x0][0x240] ;  /* 0x00009000ff307b82 */ /* 0x000e220000000a00 */
[----:B------:R-:W-:Y:S01]  /*47b0*/  LOP3.LUT R88, R50, 0xff, R24, 0xf8, !PT ;  /* 0x000000ff32587812 */ /* 0x000fe200078ef818 */
[----:B0-----:R-:W-:-:S05]  /*47c0*/  IMAD.WIDE.U32 R48, R93, 0x8, R48 ;  /* 0x000000085d307825 */ /* 0x001fca00078e0030 */
[----:B------:R1:W-:Y:S02]  /*47d0*/  STG.E.64 desc[UR6][R48.64], R88 ;  /* 0x0000005830007986 */ /* 0x0003e4000c101b06 */
.L_x_1680:
[----:B------:R-:W-:Y:S05]  /*47e0*/  BSYNC B2 ;  /* 0x0000000000027941 */ /* 0x000fea0003800000 */
.L_x_1679:
[----:B------:R-:W-:Y:S01]  /*47f0*/  VIADD R95, R95, 0x20 ;  /* 0x000000205f5f7836 */ /* 0x000fe20000000000 */
[----:B------:R-:W-:-:S07]  /*4800*/  IADD3 R93, R93, 0x20, RZ ;  /* 0x000000205d5d7810 */ /* 0x000fce0007ffe0ff */
.L_x_1598:
[----:B------:R-:W-:Y:S05]  /*4810*/  BSYNC B1 ;  /* 0x0000000000017941 */ /* 0x000fea0003800000 */
.L_x_1597:
[----:B------:R-:W-:Y:S01]  /*4820*/  ISETP.NE.AND P2, PT, R39, RZ, PT ;  /* 0x000000ff2700720c */ /* 0x000fe20003f45270 */
[----:B------:R-:W-:-:S12]  /*4830*/  BSSY B1, `(.L_x_1681) ;  /* 0x0000337000017945 */ /* 0x000fd80003800000 */
[----:B------:R-:W-:Y:S05]  /*4840*/  @!P2 BRA `(.L_x_1682) ;  /* 0x0000003000d4a947 */ /* 0x000fea0003800000 */
[----:B------:R-:W-:Y:S01]  /*4850*/  ISETP.NE.U32.AND P2, PT, RZ, UR8, PT ;  /* 0x00000008ff007c0c */ /* 0x000fe2000bf45070 */
[----:B0-----:R-:W0:Y:S03]  /*4860*/  @P1 LDC.64 R50, c[0x0][0x220] ;  /* 0x00008800ff321b82 */ /* 0x001e260000000a00 */
[----:B------:R-:W-:-:S13]  /*4870*/  ISETP.NE.AND.EX P2, PT, RZ, UR9, PT, P2 ;  /* 0x00000009ff007c0c */ /* 0x000fda000bf45320 */
[----:B-1----:R-:W1:Y:S01]  /*4880*/  @P2 LDC.64 R48, c[0x0][0x230] ;  /* 0x00008c00ff302b82 */ /* 0x002e620000000a00 */
[----:B0-----:R-:W-:-:S05]  /*4890*/  @P1 IMAD.WIDE.U32 R50, R93, 0x10, R50 ;  /* 0x000000105d321825 */ /* 0x001fca00078e0032 */
[----:B-----5:R0:W5:Y:S01]  /*48a0*/  @P1 LDG.E.128 R40, desc[UR6][R50.64] ;  /* 0x0000000632281981 */ /* 0x020162000c1e1d00 */
[----:B-1----:R-:W-:-:S05]  /*48b0*/  @P2 IMAD.WIDE.U32 R48, R95, 0x10, R48 ;  /* 0x000000105f302825 */ /* 0x002fca00078e0030 */
[----:B------:R0:W5:Y:S01]  /*48c0*/  @P2 LDG.E.128 R44, desc[UR6][R48.64] ;  /* 0x00000006302c2981 */ /* 0x000162000c1e1d00 */
[----:B------:R-:W-:Y:S01]  /*48d0*/  ISETP.GT.AND P3, PT, R94, RZ, PT ;  /* 0x000000ff5e00720c */ /* 0x000fe20003f64270 */
[----:B------:R-:W-:-:S12]  /*48e0*/  BSSY B2, `(.L_x_1683) ;  /* 0x000005f000027945 */ /* 0x000fd80003800000 */
[----:B0-----:R-:W-:Y:S05]  /*48f0*/  @P3 BRA `(.L_x_1684) ;  /* 0x0000000000183947 */ /* 0x001fea0003800000 */
[----:B------:R-:W-:Y:S02]  /*4900*/  IMAD.MOV.U32 R52, RZ, RZ, RZ ;  /* 0x000000ffff347224 */ /* 0x000fe400078e00ff */
[----:B------:R-:W-:Y:S01]  /*4910*/  IMAD.MOV.U32 R48, RZ, RZ, R14 ;  /* 0x000000ffff307224 */ /* 0x000fe200078e000e */
[----:B------:R-:W-:Y:S06]  /*4920*/  @!P2 BRA `(.L_x_1685) ;  /* 0x000000040068a947 */ /* 0x000fec0003800000 */
[----:B------:R-:W-:Y:S01]  /*4930*/  MOV R48, R14 ;  /* 0x0000000e00307202 */ /* 0x000fe20000000f00 */
[----:B-----5:R-:W-:Y:S01]  /*4940*/  IMAD.U32 R52, R44, 0x10000, RZ ;  /* 0x000100002c347824 */ /* 0x020fe200078e00ff */
[----:B------:R-:W-:Y:S06]  /*4950*/  BRA `(.L_x_1685) ;  /* 0x00000004005c7947 */ /* 0x000fec0003800000 */
.L_x_1684:
        /* <DEDUP_REMOVED lines=12> */
.L_x_1687:
[----:B------:R-:W-:-:S07]  /*4a20*/  MOV R24, R15 ;  /* 0x0000000f00187202 */ /* 0x000fce0000000f00 */
.L_x_1688:
[----:B------:R-:W-:Y:S05]  /*4a30*/  BSYNC B3 ;  /* 0x0000000000037941 */ /* 0x000fea0003800000 */
.L_x_1686:
        /* <DEDUP_REMOVED lines=16> */
.L_x_1692:
[----:B------:R-:W-:Y:S05]  /*4b40*/  BSYNC B4 ;  /* 0x0000000000047941 */ /* 0x000fea0003800000 */
.L_x_1691:
        /* <DEDUP_REMOVED lines=44> */
.L_x_1690:
[----:B------:R-:W-:Y:S05]  /*4e10*/  BSYNC B3 ;  /* 0x0000000000037941 */ /* 0x000fea0003800000 */
.L_x_1689:
[----:B------:R-:W-:Y:S01]  /*4e20*/  I2FP.F32.U32 R14, R24 ;  /* 0x00000018000e7245 */ /* 0x000fe20000201000 */
[----:B------:R-:W-:Y:S01]  /*4e30*/  IMAD.MOV.U32 R49, RZ, RZ, 0x2f800000 ;  /* 0x2f800000ff317424 */ /* 0x000fe200078e00ff */
[----:B-----5:R-:W-:-:S03]  /*4e40*/  SHF.L.U32 R24, R40, 0x10, RZ ;  /* 0x0000001028187819 */ /* 0x020fc600000006ff */
[----:B------:R-:W-:Y:S01]  /*4e50*/  FFMA.FTZ R14, R14, R49, 1.1641532182693481445e-10 ;  /* 0x2f0000000e0e7423 */ /* 0x000fe20000010031 */
[----:B------:R-:W-:Y:S02]  /*4e60*/  @P2 IMAD.U32 R49, R44, 0x10000, RZ ;  /* 0x000100002c312824 */ /* 0x000fe400078e00ff */
[----:B------:R-:W-:Y:S02]  /*4e70*/  FMUL.FTZ R24, R24, UR13 ;  /* 0x0000000d18187c20 */ /* 0x000fe40008410000 */
[----:B------:R-:W-:Y:S02]  /*4e80*/  FSETP.GTU.FTZ.AND P4, PT, R14, UR10, PT ;  /* 0x0000000a0e007c0b */ /* 0x000fe4000bf9c000 */
[----:B------:R-:W-:-:S05]  /*4e90*/  FMUL.FTZ R24, R24, UR12 ;  /* 0x0000000c18187c20 */ /* 0x000fca0008410000 */
[----:B------:R-:W-:Y:S02]  /*4ea0*/  FSEL R52, R24, RZ, !P4 ;  /* 0x000000ff18347208 */ /* 0x000fe40006000000 */
[----:B------:R-:W-:-:S03]  /*4eb0*/  SEL R24, RZ, 0x1, P4 ;  /* 0x00000001ff187807 */ /* 0x000fc60002000000 */
[----:B------:R-:W-:-:S07]  /*4ec0*/  @P2 FADD.FTZ R52, R49, R52 ;  /* 0x0000003431342221 */ /* 0x000fce0000010000 */
.L_x_1685:
[----:B------:R-:W-:Y:S05]  /*4ed0*/  BSYNC B2 ;  /* 0x0000000000027941 */ /* 0x000fea0003800000 */
.L_x_1683:
        /* <DEDUP_REMOVED lines=9> */
.L_x_1694:
        /* <DEDUP_REMOVED lines=12> */
.L_x_1697:
[----:B------:R-:W-:-:S07]  /*5030*/  IMAD.MOV.U32 R26, RZ, RZ, R15 ;  /* 0x000000ffff1a7224 */ /* 0x000fce00078e000f */
.L_x_1698:
[----:B------:R-:W-:Y:S05]  /*5040*/  BSYNC B3 ;  /* 0x0000000000037941 */ /* 0x000fea0003800000 */
.L_x_1696:
        /* <DEDUP_REMOVED lines=16> */
.L_x_1702:
[----:B------:R-:W-:Y:S05]  /*5150*/  BSYNC B4 ;  /* 0x0000000000047941 */ /* 0x000fea0003800000 */
.L_x_1701:
        /* <DEDUP_REMOVED lines=44> */
.L_x_1700:
[----:B------:R-:W-:Y:S05]  /*5420*/  BSYNC B3 ;  /* 0x0000000000037941 */ /* 0x000fea0003800000 */
.L_x_1699:
[----:B------:R-:W-:Y:S01]  /*5430*/  HFMA2.MMA R49, -RZ, RZ, 0.1171875, 0 ;  /* 0x2f800000ff317435 */ /* 0x000fe200000001ff */
[----:B-----5:R-:W-:Y:S02]  /*5440*/  PRMT R48, R40, 0x7632, R48 ;  /* 0x0000763228307816 */ /* 0x020fe40000000030 */
[----:B------:R-:W-:-:S03]  /*5450*/  I2FP.F32.U32 R26, R26 ;  /* 0x0000001a001a7245 */ /* 0x000fc60000201000 */
[----:B------:R-:W-:-:S04]  /*5460*/  IMAD.U32 R48, R48, 0x10000, RZ ;  /* 0x0001000030307824 */ /* 0x000fc800078e00ff */
[----:B------:R-:W-:Y:S01]  /*5470*/  FFMA.FTZ R26, R26, R49, 1.1641532182693481445e-10 ;  /* 0x2f0000001a1a7423 */ /* 0x000fe20000010031 */
[----:B------:R-:W-:-:S04]  /*5480*/  FMUL.FTZ R48, R48, UR13 ;  /* 0x0000000d30307c20 */ /* 0x000fc80008410000 */
[----:B------:R-:W-:Y:S01]  /*5490*/  FMUL.FTZ R48, R48, UR12 ;  /* 0x0000000c30307c20 */ /* 0x000fe20008410000 */
[----:B------:R-:W-:-:S04]  /*54a0*/  FSETP.GTU.FTZ.AND P4, PT, R26, UR10, PT ;  /* 0x0000000a1a007c0b */ /* 0x000fc8000bf9c000 */
[----:B------:R-:W-:Y:S02]  /*54b0*/  FSEL R53, R48, RZ, !P4 ;  /* 0x000000ff30357208 */ /* 0x000fe40006000000 */
[----:B------:R-:W-:Y:S02]  /*54c0*/  @P2 PRMT R48, R44, 0x7632, R48 ;  /* 0x000076322c302816 */ /* 0x000fe40000000030 */
[----:B------:R-:W-:-:S03]  /*54d0*/  SEL R26, RZ, 0x1, P4 ;  /* 0x00000001ff1a7807 */ /* 0x000fc60002000000 */
[----:B------:R-:W-:-:S04]  /*54e0*/  @P2 IMAD.U32 R48, R48, 0x10000, RZ ;  /* 0x0001000030302824 */ /* 0x000fc800078e00ff */
[----:B------:R-:W-:-:S07]  /*54f0*/  @P2 FADD.FTZ R53, R48, R53 ;  /* 0x0000003530352221 */ /* 0x000fce0000010000 */
.L_x_1695:
[----:B------:R-:W-:Y:S05]  /*5500*/  BSYNC B2 ;  /* 0x0000000000027941 */ /* 0x000fea0003800000 */
.L_x_1693:
[----:B------:R-:W-:Y:S04]  /*5510*/  BSSY B2, `(.L_x_1703) ;  /* 0x000005f000027945 */ /* 0x000fe80003800000 */
[----:B------:R-:W-:Y:S05]  /*5520*/  @P3 BRA `(.L_x_1704) ;  /* 0x0000000000183947 */ /* 0x000fea0003800000 */
[----:B------:R-:W-:Y:S01]  /*5530*/  MOV R54, RZ ;  /* 0x000000ff00367202 */ /* 0x000fe20000000f00 */
[----:B------:R-:W-:Y:S01]  /*5540*/  IMAD.MOV.U32 R48, RZ, RZ, R14 ;  /* 0x000000ffff307224 */ /* 0x000fe200078e000e */
[----:B------:R-:W-:Y:S06]  /*5550*/  @!P2 BRA `(.L_x_1705) ;  /* 0x000000040068a947 */ /* 0x000fec0003800000 */
[----:B------:R-:W-:Y:S01]  /*5560*/  IMAD.MOV.U32 R48, RZ, RZ, R14 ;  /* 0x000000ffff307224 */ /* 0x000fe200078e000e */
[----:B-----5:R-:W-:Y:S01]  /*5570*/  SHF.L.U32 R54, R45, 0x10, RZ ;  /* 0x000000102d367819 */ /* 0x020fe200000006ff */
[----:B------:R-:W-:Y:S06]  /*5580*/  BRA `(.L_x_1705) ;  /* 0x00000004005c7947 */ /* 0x000fec0003800000 */
.L_x_1704:
        /* <DEDUP_REMOVED lines=12> */
.L_x_1707:
[----:B------:R-:W-:-:S07]  /*5650*/  IMAD.MOV.U32 R28, RZ, RZ, R15 ;  /* 0x000000ffff1c7224 */ /* 0x000fce00078e000f */
.L_x_1708:
[----:B------:R-:W-:Y:S05]  /*5660*/  BSYNC B3 ;  /* 0x0000000000037941 */ /* 0x000fea0003800000 */
.L_x_1706:
        /* <DEDUP_REMOVED lines=16> */
.L_x_1712:
[----:B------:R-:W-:Y:S05]  /*5770*/  BSYNC B4 ;  /* 0x0000000000047941 */ /* 0x000fea0003800000 */
.L_x_1711:
        /* <DEDUP_REMOVED lines=42> */
[----:B------:R-:W-:Y:S01]  /*5a20*/  IMAD.MOV.U32 R15, RZ, RZ, R14 ;  /* 0x000000ffff0f7224 */ /* 0x000fe200078e000e */
[----:B------:R-:W-:-:S09]  /*5a30*/  LOP3.LUT R12, R49, UR31, R12, 0x96, !PT ;  /* 0x0000001f310c7c12 */ /* 0x000fd2000f8e960c */
.L_x_1710:
[----:B------:R-:W-:Y:S05]  /*5a40*/  BSYNC B3 ;  /* 0x0000000000037941 */ /* 0x000fea0003800000 */
.L_x_1709:
[----:B------:R-:W-:Y:S01]  /*5a50*/  I2FP.F32.U32 R14, R28 ;  /* 0x0000001c000e7245 */ /* 0x000fe20000201000 */
[----:B------:R-:W-:Y:S02]  /*5a60*/  IMAD.MOV.U32 R49, RZ, RZ, 0x2f800000 ;  /* 0x2f800000ff317424 */ /* 0x000fe400078e00ff */
[----:B-----5:R-:W-:Y:S02]  /*5a70*/  IMAD.U32 R28, R41, 0x10000, RZ ;  /* 0x00010000291c7824 */ /* 0x020fe400078e00ff */
[----:B------:R-:W-:Y:S01]  /*5a80*/  FFMA.FTZ R14, R14, R49, 1.1641532182693481445e-10 ;  /* 0x2f0000000e0e7423 */ /* 0x000fe20000010031 */
[----:B------:R-:W-:Y:S01]  /*5a90*/  @P2 SHF.L.U32 R49, R45, 0x10, RZ ;  /* 0x000000102d312819 */ /* 0x000fe200000006ff */
[----:B------:R-:W-:-:S03]  /*5aa0*/  FMUL.FTZ R28, R28, UR13 ;  /* 0x0000000d1c1c7c20 */ /* 0x000fc60008410000 */
[----:B------:R-:W-:Y:S01]  /*5ab0*/  FSETP.GTU.FTZ.AND P4, PT, R14, UR10, PT ;  /* 0x0000000a0e007c0b */ /* 0x000fe2000bf9c000 */
[----:B------:R-:W-:-:S05]  /*5ac0*/  FMUL.FTZ R28, R28, UR12 ;  /* 0x0000000c1c1c7c20 */ /* 0x000fca0008410000 */
[----:B------:R-:W-:Y:S02]  /*5ad0*/  FSEL R54, R28, RZ, !P4 ;  /* 0x000000ff1c367208 */ /* 0x000fe40006000000 */
[----:B------:R-:W-:-:S03]  /*5ae0*/  SEL R28, RZ, 0x1, P4 ;  /* 0x00000001ff1c7807 */ /* 0x000fc60002000000 */
[----:B------:R-:W-:-:S07]  /*5af0*/  @P2 FADD.FTZ R54, R49, R54 ;  /* 0x0000003631362221 */ /* 0x000fce0000010000 */
.L_x_1705:
[----:B------:R-:W-:Y:S05]  /*5b00*/  BSYNC B2 ;  /* 0x0000000000027941 */ /* 0x000fea0003800000 */
.L_x_1703:
[----:B------:R-:W-:Y:S04]  /*5b10*/  BSSY B2, `(.L_x_1713) ;  /* 0x0000062000027945 */ /* 0x000fe80003800000 */
[----:B------:R-:W-:Y:S05]  /*5b20*/  @P3 BRA `(.L_x_1714) ;  /* 0x00000000001c3947 */ /* 0x000fea0003800000 */
[----:B------:R-:W-:Y:S01]  /*5b30*/  IMAD.MOV.U32 R55, RZ, RZ, RZ ;  /* 0x000000ffff377224 */ /* 0x000fe200078e00ff */
[----:B------:R-:W-:Y:S01]  /*5b40*/  MOV R14, R48 ;  /* 0x00000030000e7202 */ /* 0x000fe20000000f00 */
[----:B------:R-:W-:Y:S06]  /*5b50*/  @!P2 BRA `(.L_x_1715) ;  /* 0x000000040074a947 */ /* 0x000fec0003800000 */
[----:B-----5:R-:W-:Y:S01]  /*5b60*/  PRMT R55, R45, 0x7632, R55 ;  /* 0x000076322d377816 */ /* 0x020fe20000000037 */
[----:B------:R-:W-:-:S03]  /*5b70*/  IMAD.MOV.U32 R14, RZ, RZ, R48 ;  /* 0x000000ffff0e7224 */ /* 0x000fc600078e0030 */
[----:B------:R-:W-:Y:S01]  /*5b80*/  SHF.L.U32 R55, R55, 0x10, RZ ;  /* 0x0000001037377819 */ /* 0x000fe200000006ff */
[----:B------:R-:W-:Y:S06]  /*5b90*/  BRA `(.L_x_1715) ;  /* 0x0000000400647947 */ /* 0x000fec0003800000 */
.L_x_1714:
        /* <DEDUP_REMOVED lines=12> */
.L_x_1717:
[----:B------:R-:W-:-:S07]  /*5c60*/  IMAD.MOV.U32 R30, RZ, RZ, R15 ;  /* 0x000000ffff1e7224 */ /* 0x000fce00078e000f */
.L_x_1718:
[----:B------:R-:W-:Y:S05]  /*5c70*/  BSYNC B3 ;  /* 0x0000000000037941 */ /* 0x000fea0003800000 */
.L_x_1716:
        /* <DEDUP_REMOVED lines=16> */
.L_x_1722:
[----:B------:R-:W-:Y:S05]  /*5d80*/  BSYNC B4 ;  /* 0x0000000000047941 */ /* 0x000fea0003800000 */
.L_x_1721:
        /* <DEDUP_REMOVED lines=44> */
.L_x_1720:
[----:B------:R-:W-:Y:S05]  /*6050*/  BSYNC B3 ;  /* 0x0000000000037941 */ /* 0x000fea0003800000 */
.L_x_1719:
[----:B-----5:R-:W-:Y:S01]  /*6060*/  PRMT R48, R41, 0x7632, R48 ;  /* 0x0000763229307816 */ /* 0x020fe20000000030 */
[----:B------:R-:W-:Y:S01]  /*6070*/  IMAD.MOV.U32 R49, RZ, RZ, 0x2f800000 ;  /* 0x2f800000ff317424 */ /* 0x000fe200078e00ff */
[----:B------:R-:W-:Y:S02]  /*6080*/  I2FP.F32.U32 R30, R30 ;  /* 0x0000001e001e7245 */ /* 0x000fe40000201000 */
[----:B------:R-:W-:-:S03]  /*6090*/  SHF.L.U32 R48, R48, 0x10, RZ ;  /* 0x0000001030307819 */ /* 0x000fc600000006ff */
        /* <DEDUP_REMOVED lines=9> */
.L_x_1715:
[----:B------:R-:W-:Y:S05]  /*6130*/  BSYNC B2 ;  /* 0x0000000000027941 */ /* 0x000fea0003800000 */
.L_x_1713:
[----:B------:R-:W-:Y:S04]  /*6140*/  BSSY B2, `(.L_x_1723) ;  /* 0x000005f000027945 */ /* 0x000fe80003800000 */
[----:B------:R-:W-:Y:S05]  /*6150*/  @P3 BRA `(.L_x_1724) ;  /* 0x0000000000183947 */ /* 0x000fea0003800000 */
[----:B------:R-:W-:Y:S01]  /*6160*/  IMAD.MOV.U32 R56, RZ, RZ, RZ ;  /* 0x000000ffff387224 */ /* 0x000fe200078e00ff */
[----:B------:R-:W-:Y:S01]  /*6170*/  MOV R48, R14 ;  /* 0x0000000e00307202 */ /* 0x000fe20000000f00 */
[----:B------:R-:W-:Y:S06]  /*6180*/  @!P2 BRA `(.L_x_1725) ;  /* 0x000000040068a947 */ /* 0x000fec0003800000 */
[----:B------:R-:W-:Y:S01]  /*6190*/  IMAD.MOV.U32 R48, RZ, RZ, R14 ;  /* 0x000000ffff307224 */ /* 0x000fe200078e000e */
[----:B-----5:R-:W-:Y:S01]  /*61a0*/  SHF.L.U32 R56, R46, 0x10, RZ ;  /* 0x000000102e387819 */ /* 0x020fe200000006ff */
[----:B------:R-:W-:Y:S06]  /*61b0*/  BRA `(.L_x_1725) ;  /* 0x00000004005c7947 */ /* 0x000fec0003800000 */
.L_x_1724:
        /* <DEDUP_REMOVED lines=12> */
.L_x_1727:
[----:B------:R-:W-:-:S07]  /*6280*/  IMAD.MOV.U32 R32, RZ, RZ, R15 ;  /* 0x000000ffff207224 */ /* 0x000fce00078e000f */
.L_x_1728:
[----:B------:R-:W-:Y:S05]  /*6290*/  BSYNC B3 ;  /* 0x0000000000037941 */ /* 0x000fea0003800000 */
.L_x_1726:
        /* <DEDUP_REMOVED lines=16> */
.L_x_1732:
[----:B------:R-:W-:Y:S05]  /*63a0*/  BSYNC B4 ;  /* 0x0000000000047941 */ /* 0x000fea0003800000 */
.L_x_1731:
        /* <DEDUP_REMOVED lines=41> */
[----:B------:R-:W-:Y:S01]  /*6640*/  MOV R13, R48 ;  /* 0x00000030000d7202 */ /* 0x000fe20000000f00 */
[----:B------:R-:W-:Y:S01]  /*6650*/  IMAD.MOV.U32 R48, RZ, RZ, RZ ;  /* 0x000000ffff307224 */ /* 0x000fe200078e00ff */
[----:B------:R-:W-:-:S07]  /*6660*/  LOP3.LUT R12, R49, UR31, R12, 0x96, !PT ;  /* 0x0000001f310c7c12 */ /* 0x000fce000f8e960c */
.L_x_1730:
[----:B------:R-:W-:Y:S05]  /*6670*/  BSYNC B3 ;  /* 0x0000000000037941 */ /* 0x000fea0003800000 */
.L_x_1729:
[----:B------:R-:W-:Y:S01]  /*6680*/  HFMA2.MMA R49, -RZ, RZ, 0.1171875, 0 ;  /* 0x2f800000ff317435 */ /* 0x000fe200000001ff */
[----:B------:R-:W-:Y:S01]  /*6690*/  I2FP.F32.U32 R14, R32 ;  /* 0x00000020000e7245 */ /* 0x000fe20000201000 */
[----:B-----5:R-:W-:-:S04]  /*66a0*/  IMAD.U32 R32, R42, 0x10000, RZ ;  /* 0x000100002a207824 */ /* 0x020fc800078e00ff */
[----:B------:R-:W-:-:S04]  /*66b0*/  FMUL.FTZ R32, R32, UR13 ;  /* 0x0000000d20207c20 */ /* 0x000fc80008410000 */
[----:B------:R-:W-:Y:S01]  /*66c0*/  FFMA.FTZ R14, R14, R49, 1.1641532182693481445e-10 ;  /* 0x2f0000000e0e7423 */ /* 0x000fe20000010031 */
[----:B------:R-:W-:Y:S01]  /*66d0*/  FMUL.FTZ R32, R32, UR12 ;  /* 0x0000000c20207c20 */ /* 0x000fe20008410000 */
[----:B------:R-:W-:-:S03]  /*66e0*/  @P2 SHF.L.U32 R49, R46, 0x10, RZ ;  /* 0x000000102e312819 */ /* 0x000fc600000006ff */
[----:B------:R-:W-:-:S04]  /*66f0*/  FSETP.GTU.FTZ.AND P4, PT, R14, UR10, PT ;  /* 0x0000000a0e007c0b */ /* 0x000fc8000bf9c000 */
[----:B------:R-:W-:Y:S02]  /*6700*/  FSEL R56, R32, RZ, !P4 ;  /* 0x000000ff20387208 */ /* 0x000fe40006000000 */
[----:B------:R-:W-:-:S03]  /*6710*/  SEL R32, RZ, 0x1, P4 ;  /* 0x00000001ff207807 */ /* 0x000fc60002000000 */
[----:B------:R-:W-:-:S07]  /*6720*/  @P2 FADD.FTZ R56, R49, R56 ;  /* 0x0000003831382221 */ /* 0x000fce0000010000 */
.L_x_1725:
[----:B------:R-:W-:Y:S05]  /*6730*/  BSYNC B2 ;  /* 0x0000000000027941 */ /* 0x000fea0003800000 */
.L_x_1723:
        /* <DEDUP_REMOVED lines=9> */
.L_x_1734:
        /* <DEDUP_REMOVED lines=12> */
.L_x_1737:
[----:B------:R-:W-:-:S07]  /*6890*/  IMAD.MOV.U32 R34, RZ, RZ, R15 ;  /* 0x000000ffff227224 */ /* 0x000fce00078e000f */
.L_x_1738:
[----:B------:R-:W-:Y:S05]  /*68a0*/  BSYNC B3 ;  /* 0x0000000000037941 */ /* 0x000fea0003800000 */
.L_x_1736:
        /* <DEDUP_REMOVED lines=16> */
.L_x_1742:
[----:B------:R-:W-:Y:S05]  /*69b0*/  BSYNC B4 ;  /* 0x0000000000047941 */ /* 0x000fea0003800000 */
.L_x_1741:
        /* <DEDUP_REMOVED lines=44> */
.L_x_1740:
[----:B------:R-:W-:Y:S05]  /*6c80*/  BSYNC B3 ;  /* 0x0000000000037941 */ /* 0x000fea0003800000 */
.L_x_1739:
        /* <DEDUP_REMOVED lines=13> */
.L_x_1735:
[----:B------:R-:W-:Y:S05]  /*6d60*/  BSYNC B2 ;  /* 0x0000000000027941 */ /* 0x000fea0003800000 */
.L_x_1733:
        /* <DEDUP_REMOVED lines=8> */
.L_x_1744:
        /* <DEDUP_REMOVED lines=12> */
.L_x_1747:
[----:B------:R-:W-:-:S07]  /*6eb0*/  IMAD.MOV.U32 R36, RZ, RZ, R15 ;  /* 0x000000ffff247224 */ /* 0x000fce00078e000f */
.L_x_1748:
[----:B------:R-:W-:Y:S05]  /*6ec0*/  BSYNC B3 ;  /* 0x0000000000037941 */ /* 0x000fea0003800000 */
.L_x_1746:
        /* <DEDUP_REMOVED lines=16> */
.L_x_1752:
[----:B------:R-:W-:Y:S05]  /*6fd0*/  BSYNC B4 ;  /* 0x0000000000047941 */ /* 0x000fea0003800000 */
.L_x_1751:
        /* <DEDUP_REMOVED lines=44> */
.L_x_1750:
[----:B------:R-:W-:Y:S05]  /*72a0*/  BSYNC B3 ;  /* 0x0000000000037941 */ /* 0x000fea0003800000 */
.L_x_1749:
        /* <DEDUP_REMOVED lines=11> */
.L_x_1745:
[----:B------:R-:W-:Y:S05]  /*7360*/  BSYNC B2 ;  /* 0x0000000000027941 */ /* 0x000fea0003800000 */
.L_x_1743:
        /* <DEDUP_REMOVED lines=9> */
.L_x_1754:
        /* <DEDUP_REMOVED lines=12> */
.L_x_1757:
[----:B------:R-:W-:-:S07]  /*74c0*/  IMAD.MOV.U32 R38, RZ, RZ, R15 ;  /* 0x000000ffff267224 */ /* 0x000fce00078e000f */
.L_x_1758:
[----:B------:R-:W-:Y:S05]  /*74d0*/  BSYNC B3 ;  /* 0x0000000000037941 */ /* 0x000fea0003800000 */
.L_x_1756:
        /* <DEDUP_REMOVED lines=16> */
.L_x_1762:
[----:B------:R-:W-:Y:S05]  /*75e0*/  BSYNC B4 ;  /* 0x0000000000047941 */ /* 0x000fea0003800000 */
.L_x_1761:
        /* <DEDUP_REMOVED lines=44> */
.L_x_1760:
[----:B------:R-:W-:Y:S05]  /*78b0*/  BSYNC B3 ;  /* 0x0000000000037941 */ /* 0x000fea0003800000 */
.L_x_1759:
[----:B-----5:R-:W-:Y:S01]  /*78c0*/  PRMT R48, R43, 0x7632, R48 ;  /* 0x000076322b307816 */ /* 0x020fe20000000030 */
[----:B------:R-:W-:Y:S01]  /*78d0*/  IMAD.MOV.U32 R49, RZ, RZ, 0x2f800000 ;  /* 0x2f800000ff317424 */ /* 0x000fe200078e00ff */
[----:B------:R-:W-:Y:S02]  /*78e0*/  I2FP.F32.U32 R38, R38 ;  /* 0x0000002600267245 */ /* 0x000fe40000201000 */
[----:B------:R-:W-:-:S03]  /*78f0*/  SHF.L.U32 R48, R48, 0x10, RZ ;  /* 0x0000001030307819 */ /* 0x000fc600000006ff */
[----:B------:R-:W-:Y:S01]  /*7900*/  FFMA.FTZ R38, R38, R49, 1.1641532182693481445e-10 ;  /* 0x2f00000026267423 */ /* 0x000fe20000010031 */
[----:B------:R-:W-:Y:S01]  /*7910*/  @P2 PRMT R49, R47, 0x7632, R49 ;  /* 0x000076322f312816 */ /* 0x000fe20000000031 */
[----:B------:R-:W-:-:S03]  /*7920*/  FMUL.FTZ R48, R48, UR13 ;  /* 0x0000000d30307c20 */ /* 0x000fc60008410000 */
[----:B------:R-:W-:Y:S01]  /*7930*/  FSETP.GTU.FTZ.AND P3, PT, R38, UR10, PT ;  /* 0x0000000a26007c0b */ /* 0x000fe2000bf7c000 */
[----:B------:R-:W-:Y:S01]  /*7940*/  FMUL.FTZ R48, R48, UR12 ;  /* 0x0000000c30307c20 */ /* 0x000fe20008410000 */
[----:B------:R-:W-:Y:S02]  /*7950*/  @P2 SHF.L.U32 R50, R49, 0x10, RZ ;  /* 0x0000001031322819 */ /* 0x000fe400000006ff */
[----:B------:R-:W-:Y:S02]  /*7960*/  SEL R38, RZ, 0x1, P3 ;  /* 0x00000001ff267807 */ /* 0x000fe40001800000 */
[----:B------:R-:W-:-:S05]  /*7970*/  FSEL R59, R48, RZ, !P3 ;  /* 0x000000ff303b7208 */ /* 0x000fca0005800000 */
[----:B------:R-:W-:-:S07]  /*7980*/  @P2 FADD.FTZ R59, R50, R59 ;  /* 0x0000003b323b2221 */ /* 0x000fce0000010000 */
.L_x_1755:
[----:B------:R-:W-:Y:S05]  /*7990*/  BSYNC B2 ;  /* 0x0000000000027941 */ /* 0x000fea0003800000 */
.L_x_1753:
        /* <DEDUP_REMOVED lines=29> */
.L_x_1764:
[----:B------:R-:W-:Y:S05]  /*7b70*/  BSYNC B2 ;  /* 0x0000000000027941 */ /* 0x000fea0003800000 */
.L_x_1763:
[----:B------:R-:W-:Y:S01]  /*7b80*/  IADD3 R95, R95, 0x20, RZ ;  /* 0x000000205f5f7810 */ /* 0x000fe20007ffe0ff */
[----:B------:R-:W-:-:S07]  /*7b90*/  VIADD R93, R93, 0x20 ;  /* 0x000000205d5d7836 */ /* 0x000fce0000000000 */
.L_x_1682:
[----:B------:R-:W-:Y:S05]  /*7ba0*/  BSYNC B1 ;  /* 0x0000000000017941 */ /* 0x000fea0003800000 */
.L_x_1681:
        /* <DEDUP_REMOVED lines=15> */
[----:B------:R-:W-:Y:S01]  /*7ca0*/  IMAD.MOV.U32 R48, RZ, RZ, R14 ;  /* 0x000000ffff307224 */ /* 0x000fe200078e000e */
[----:B------:R-:W-:Y:S09]  /*7cb0*/  @!P2 BRA `(.L_x_1769) ;  /* 0x000000040068a947 */ /* 0x000ff20003800000 */
[----:B------:R-:W-:Y:S01]  /*7cc0*/  MOV R48, R14 ;  /* 0x0000000e00307202 */ /* 0x000fe20000000f00 */
[----:B-----5:R-:W-:Y:S01]  /*7cd0*/  IMAD.U32 R61, R44, 0x10000, RZ ;  /* 0x000100002c3d7824 */ /* 0x020fe200078e00ff */
[----:B------:R-:W-:Y:S06]  /*7ce0*/  BRA `(.L_x_1769) ;  /* 0x00000004005c7947 */ /* 0x000fec0003800000 */
.L_x_1768:
[C---:B------:R-:W-:Y:S01]  /*7cf0*/  ISETP.NE.AND P4, PT, R14.reuse, 0x1, PT ;  /* 0x000000010e00780c */ /* 0x040fe20003f85270 */
[----:B------:R-:W-:Y:S01]  /*7d00*/  BSSY B3, `(.L_x_1770) ;  /* 0x000000c000037945 */ /* 0x000fe20003800000 */
[----:B------:R-:W-:-:S11]  /*7d10*/  IADD3 R48, R14, 0x1, RZ ;  /* 0x000000010e307810 */ /* 0x000fd60007ffe0ff */
        /* <DEDUP_REMOVED lines=9> */
.L_x_1771:
[----:B------:R-:W-:-:S07]  /*7db0*/  MOV R24, R15 ;  /* 0x0000000f00187202 */ /* 0x000fce0000000f00 */
.L_x_1772:
[----:B------:R-:W-:Y:S05]  /*7dc0*/  BSYNC B3 ;  /* 0x0000000000037941 */ /* 0x000fea0003800000 */
.L_x_1770:
        /* <DEDUP_REMOVED lines=16> */
.L_x_1776:
[----:B------:R-:W-:Y:S05]  /*7ed0*/  BSYNC B4 ;  /* 0x0000000000047941 */ /* 0x000fea0003800000 */
.L_x_1775:
        /* <DEDUP_REMOVED lines=44> */
.L_x_1774:
[----:B------:R-:W-:Y:S05]  /*81a0*/  BSYNC B3 ;  /* 0x0000000000037941 */ /* 0x000fea0003800000 */
.L_x_1773:
[----:B------:R-:W-:Y:S01]  /*81b0*/  I2FP.F32.U32 R14, R24 ;  /* 0x00000018000e7245 */ /* 0x000fe20000201000 */
[----:B------:R-:W-:Y:S01]  /*81c0*/  IMAD.MOV.U32 R49, RZ, RZ, 0x2f800000 ;  /* 0x2f800000ff317424 */ /* 0x000fe200078e00ff */
[----:B-----5:R-:W-:-:S03]  /*81d0*/  SHF.L.U32 R24, R40, 0x10, RZ ;  /* 0x0000001028187819 */ /* 0x020fc600000006ff */
[----:B------:R-:W-:Y:S02]  /*81e0*/  FFMA.FTZ R14, R14, R49, 1.1641532182693481445e-10 ;  /* 0x2f0000000e0e7423 */ /* 0x000fe40000010031 */
[----:B------:R-:W-:-:S03]  /*81f0*/  FMUL.FTZ R24, R24, UR13 ;  /* 0x0000000d18187c20 */ /* 0x000fc60008410000 */
[----:B------:R-:W-:Y:S01]  /*8200*/  FSETP.GTU.FTZ.AND P4, PT, R14, UR10, PT ;  /* 0x0000000a0e007c0b */ /* 0x000fe2000bf9c000 */
[----:B------:R-:W-:Y:S01]  /*8210*/  FMUL.FTZ R24, R24, UR12 ;  /* 0x0000000c18187c20 */ /* 0x000fe20008410000 */
[----:B------:R-:W-:-:S04]  /*8220*/  @P2 IMAD.U32 R14, R44, 0x10000, RZ ;  /* 0x000100002c0e2824 */ /* 0x000fc800078e00ff */
[----:B------:R-:W-:Y:S02]  /*8230*/  FSEL R61, R24, RZ, !P4 ;  /* 0x000000ff183d7208 */ /* 0x000fe40006000000 */
[----:B------:R-:W-:-:S03]  /*8240*/  SEL R24, RZ, 0x1, P4 ;  /* 0x00000001ff187807 */ /* 0x000fc60002000000 */
[----:B------:R-:W-:-:S07]  /*8250*/  @P2 FADD.FTZ R61, R14, R61 ;  /* 0x0000003d0e3d2221 */ /* 0x000fce0000010000 */
.L_x_1769:
[----:B------:R-:W-:Y:S05]  /*8260*/  BSYNC B2 ;  /* 0x0000000000027941 */ /* 0x000fea0003800000 */
.L_x_1767:
[----:B------:R-:W-:Y:S04]  /*8270*/  BSSY B2, `(.L_x_1777) ;  /* 0x0000062000027945 */ /* 0x000fe80003800000 */
[----:B------:R-:W-:Y:S05]  /*8280*/  @P3 BRA `(.L_x_1778) ;  /* 0x00000000001c3947 */ /* 0x000fea0003800000 */
[----:B------:R-:W-:Y:S01]  /*8290*/  MOV R62, RZ ;  /* 0x000000ff003e7202 */ /* 0x000fe20000000f00 */
[----:B------:R-:W-:Y:S01]  /*82a0*/  IMAD.MOV.U32 R14, RZ, RZ, R48 ;  /* 0x000000ffff0e7224 */ /* 0x000fe200078e0030 */
[----:B------:R-:W-:Y:S06]  /*82b0*/  @!P2 BRA `(.L_x_1779) ;  /* 0x000000040074a947 */ /* 0x000fec0003800000 */
[----:B-----5:R-:W-:Y:S02]  /*82c0*/  PRMT R62, R44, 0x7632, R62 ;  /* 0x000076322c3e7816 */ /* 0x020fe4000000003e */
[----:B------:R-:W-:-:S03]  /*82d0*/  MOV R14, R48 ;  /* 0x00000030000e7202 */ /* 0x000fc60000000f00 */
[----:B------:R-:W-:Y:S01]  /*82e0*/  IMAD.U32 R62, R62, 0x10000, RZ ;  /* 0x000100003e3e7824 */ /* 0x000fe200078e00ff */
[----:B------:R-:W-:Y:S06]  /*82f0*/  BRA `(.L_x_1779) ;  /* 0x0000000400647947 */ /* 0x000fec0003800000 */
.L_x_1778:
        /* <DEDUP_REMOVED lines=12> */
.L_x_1781:
[----:B------:R-:W-:-:S07]  /*83c0*/  MOV R26, R15 ;  /* 0x0000000f001a7202 */ /* 0x000fce0000000f00 */
.L_x_1782:
[----:B------:R-:W-:Y:S05]  /*83d0*/  BSYNC B3 ;  /* 0x0000000000037941 */ /* 0x000fea0003800000 */
.L_x_1780:
        /* <DEDUP_REMOVED lines=16> */
.L_x_1786:
[----:B------:R-:W-:Y:S05]  /*84e0*/  BSYNC B4 ;  /* 0x0000000000047941 */ /* 0x000fea0003800000 */
.L_x_1785:
        /* <DEDUP_REMOVED lines=41> */
[----:B------:R-:W-:Y:S01]  /*8780*/  HFMA2.MMA R14, -RZ, RZ, 0, 0 ;  /* 0x00000000ff0e7435 */ /* 0x000fe200000001ff */
[----:B------:R-:W-:Y:S01]  /*8790*/  LOP3.LUT R12, R49, UR31, R12, 0x96, !PT ;  /* 0x0000001f310c7c12 */ /* 0x000fe2000f8e960c */
[----:B------:R-:W-:-:S09]  /*87a0*/  IMAD.MOV.U32 R13, RZ, RZ, R48 ;  /* 0x000000ffff0d7224 */ /* 0x000fd200078e0030 */
.L_x_1784:
[----:B------:R-:W-:Y:S05]  /*87b0*/  BSYNC B3 ;  /* 0x0000000000037941 */ /* 0x000fea0003800000 */
.L_x_1783:
        /* <DEDUP_REMOVED lines=10> */
[----:B------:R-:W-:-:S05]  /*8860*/  @P2 PRMT R48, R44, 0x7632, R48 ;  /* 0x000076322c302816 */ /* 0x000fca0000000030 */
[----:B------:R-:W-:-:S04]  /*8870*/  @P2 IMAD.U32 R49, R48, 0x10000, RZ ;  /* 0x0001000030312824 */ /* 0x000fc800078e00ff */
[----:B------:R-:W-:-:S07]  /*8880*/  @P2 FADD.FTZ R62, R49, R62 ;  /* 0x0000003e313e2221 */ /* 0x000fce0000010000 */
.L_x_1779:
[----:B------:R-:W-:Y:S05]  /*8890*/  BSYNC B2 ;  /* 0x0000000000027941 */ /* 0x000fea0003800000 */
.L_x_1777:
[----:B------:R-:W-:Y:S04]  /*88a0*/  BSSY B2, `(.L_x_1787) ;  /* 0x000005f000027945 */ /* 0x000fe80003800000 */
[----:B------:R-:W-:Y:S05]  /*88b0*/  @P3 BRA `(.L_x_1788) ;  /* 0x0000000000183947 */ /* 0x000fea0003800000 */
[----:B------:R-:W-:Y:S01]  /*88c0*/  MOV R63, RZ ;  /* 0x000000ff003f7202 */ /* 0x000fe20000000f00 */
[----:B------:R-:W-:Y:S01]  /*88d0*/  IMAD.MOV.U32 R48, RZ, RZ, R14 ;  /* 0x000000ffff307224 */ /* 0x000fe200078e000e */
[----:B------:R-:W-:Y:S06]  /*88e0*/  @!P2 BRA `(.L_x_1789) ;  /* 0x000000040068a947 */ /* 0x000fec0003800000 */
[----:B------:R-:W-:Y:S01]  /*88f0*/  MOV R48, R14 ;  /* 0x0000000e00307202 */ /* 0x000fe20000000f00 */
[----:B-----5:R-:W-:Y:S01]  /*8900*/  IMAD.U32 R63, R45, 0x10000, RZ ;  /* 0x000100002d3f7824 */ /* 0x020fe200078e00ff */
[----:B------:R-:W-:Y:S06]  /*8910*/  BRA `(.L_x_1789) ;  /* 0x00000004005c7947 */ /* 0x000fec0003800000 */
.L_x_1788:
        /* <DEDUP_REMOVED lines=12> */
.L_x_1791:
[----:B------:R-:W-:-:S07]  /*89e0*/  MOV R28, R15 ;  /* 0x0000000f001c7202 */ /* 0x000fce0000000f00 */
.L_x_1792:
[----:B------:R-:W-:Y:S05]  /*89f0*/  BSYNC B3 ;  /* 0x0000000000037941 */ /* 0x000fea0003800000 */
.L_x_1790:
        /* <DEDUP_REMOVED lines=16> */
.L_x_1796:
[----:B------:R-:W-:Y:S05]  /*8b00*/  BSYNC B4 ;  /* 0x0000000000047941 */ /* 0x000fea0003800000 */
.L_x_1795:
        /* <DEDUP_REMOVED lines=42> */
[----:B------:R-:W-:Y:S01]  /*8db0*/  HFMA2.MMA R48, -RZ, RZ, 0, 0 ;  /* 0x00000000ff307435 */ /* 0x000fe200000001ff */
[----:B------:R-:W-:-:S10]  /*8dc0*/  LOP3.LUT R12, R49, UR31, R12, 0x96, !PT ;  /* 0x0000001f310c7c12 */ /* 0x000fd4000f8e960c */
.L_x_1794:
[----:B------:R-:W-:Y:S05]  /*8dd0*/  BSYNC B3 ;  /* 0x0000000000037941 */ /* 0x000fea0003800000 */
.L_x_1793:
        /* <DEDUP_REMOVED lines=11> */
.L_x_1789:
[----:B------:R-:W-:Y:S05]  /*8e90*/  BSYNC B2 ;  /* 0x0000000000027941 */ /* 0x000fea0003800000 */
.L_x_1787:
        /* <DEDUP_REMOVED lines=9> */
.L_x_1798:
        /* <DEDUP_REMOVED lines=12> */
.L_x_1801:
[----:B------:R-:W-:-:S07]  /*8ff0*/  MOV R30, R15 ;  /* 0x0000000f001e7202 */ /* 0x000fce0000000f00 */
.L_x_1802:
[----:B------:R-:W-:Y:S05]  /*9000*/  BSYNC B3 ;  /* 0x0000000000037941 */ /* 0x000fea0003800000 */
.L_x_1800:
        /* <DEDUP_REMOVED lines=16> */
.L_x_1806:
[----:B------:R-:W-:Y:S05]  /*9110*/  BSYNC B4 ;  /* 0x0000000000047941 */ /* 0x000fea0003800000 */
.L_x_1805:
        /* <DEDUP_REMOVED lines=40> */
[----:B------:R-:W-:Y:S01]  /*93a0*/  MOV R15, R14 ;  /* 0x0000000e000f7202 */ /* 0x000fe20000000f00 */
[----:B------:R-:W-:Y:S02]  /*93b0*/  HFMA2.MMA R14, -RZ, RZ, 0, 0 ;  /* 0x00000000ff0e7435 */ /* 0x000fe400000001ff */
[----:B------:R-:W-:Y:S01]  /*93c0*/  IMAD.MOV.U32 R13, RZ, RZ, R48 ;  /* 0x000000ffff0d7224 */ /* 0x000fe200078e0030 */
[----:B------:R-:W-:-:S08]  /*93d0*/  LOP3.LUT R12, R49, UR31, R12, 0x96, !PT ;  /* 0x0000001f310c7c12 */ /* 0x000fd0000f8e960c */
.L_x_1804:
[----:B------:R-:W-:Y:S05]  /*93e0*/  BSYNC B3 ;  /* 0x0000000000037941 */ /* 0x000fea0003800000 */
.L_x_1803:
[----:B-----5:R-:W-:Y:S02]  /*93f0*/  PRMT R48, R41, 0x7632, R48 ;  /* 0x0000763229307816 */ /* 0x020fe40000000030 */
[----:B------:R-:W-:Y:S02]  /*9400*/  I2FP.F32.U32 R30, R30 ;  /* 0x0000001e001e7245 */ /* 0x000fe40000201000 */
[----:B------:R-:W-:Y:S01]  /*9410*/  MOV R49, 0x2f800000 ;  /* 0x2f80000000317802 */ /* 0x000fe20000000f00 */
        /* <DEDUP_REMOVED lines=10> */
.L_x_1799:
[----:B------:R-:W-:Y:S05]  /*94c0*/  BSYNC B2 ;  /* 0x0000000000027941 */ /* 0x000fea0003800000 */
.L_x_1797:
[----:B------:R-:W-:Y:S04]  /*94d0*/  BSSY B2, `(.L_x_1807) ;  /* 0x000005f000027945 */ /* 0x000fe80003800000 */
[----:B------:R-:W-:Y:S05]  /*94e0*/  @P3 BRA `(.L_x_1808) ;  /* 0x0000000000183947 */ /* 0x000fea0003800000 */
[----:B------:R-:W-:Y:S01]  /*94f0*/  HFMA2.MMA R65, -RZ, RZ, 0, 0 ;  /* 0x00000000ff417435 */ /* 0x000fe200000001ff */
[----:B------:R-:W-:Y:S01]  /*9500*/  IMAD.MOV.U32 R48, RZ, RZ, R14 ;  /* 0x000000ffff307224 */ /* 0x000fe200078e000e */
[----:B------:R-:W-:Y:S09]  /*9510*/  @!P2 BRA `(.L_x_1809) ;  /* 0x000000040068a947 */ /* 0x000ff20003800000 */
[----:B------:R-:W-:Y:S01]  /*9520*/  MOV R48, R14 ;  /* 0x0000000e00307202 */ /* 0x000fe20000000f00 */
[----:B-----5:R-:W-:Y:S01]  /*9530*/  IMAD.U32 R65, R46, 0x10000, RZ ;  /* 0x000100002e417824 */ /* 0x020fe200078e00ff */
[----:B------:R-:W-:Y:S06]  /*9540*/  BRA `(.L_x_1809) ;  /* 0x00000004005c7947 */ /* 0x000fec0003800000 */
.L_x_1808:
        /* <DEDUP_REMOVED lines=12> */
.L_x_1811:
[----:B------:R-:W-:-:S07]  /*9610*/  MOV R32, R15 ;  /* 0x0000000f00207202 */ /* 0x000fce0000000f00 */
.L_x_1812:
[----:B------:R-:W-:Y:S05]  /*9620*/  BSYNC B3 ;  /* 0x0000000000037941 */ /* 0x000fea0003800000 */
.L_x_1810:
        /* <DEDUP_REMOVED lines=16> */
.L_x_1816:
[----:B------:R-:W-:Y:S05]  /*9730*/  BSYNC B4 ;  /* 0x0000000000047941 */ /* 0x000fea0003800000 */
.L_x_1815:
        /* <DEDUP_REMOVED lines=44> */
.L_x_1814:
[----:B------:R-:W-:Y:S05]  /*9a00*/  BSYNC B3 ;  /* 0x0000000000037941 */ /* 0x000fea0003800000 */
.L_x_1813:
        /* <DEDUP_REMOVED lines=11> */
.L_x_1809:
[----:B------:R-:W-:Y:S05]  /*9ac0*/  BSYNC B2 ;  /* 0x0000000000027941 */ /* 0x000fea0003800000 */
.L_x_1807:
        /* <DEDUP_REMOVED lines=9> */
.L_x_1818:
        /* <DEDUP_REMOVED lines=12> */
.L_x_1821:
[----:B------:R-:W-:-:S07]  /*9c20*/  MOV R34, R15 ;  /* 0x0000000f00227202 */ /* 0x000fce0000000f00 */
.L_x_1822:
[----:B------:R-:W-:Y:S05]  /*9c30*/  BSYNC B3 ;  /* 0x0000000000037941 */ /* 0x000fea0003800000 */
.L_x_1820:
        /* <DEDUP_REMOVED lines=16> */
.L_x_1826:
[----:B------:R-:W-:Y:S05]  /*9d40*/  BSYNC B4 ;  /* 0x0000000000047941 */ /* 0x000fea0003800000 */
.L_x_1825:
        /* <DEDUP_REMOVED lines=44> */
.L_x_1824:
[----:B------:R-:W-:Y:S05]  /*a010*/  BSYNC B3 ;  /* 0x0000000000037941 */ /* 0x000fea0003800000 */
.L_x_1823:
        /* <DEDUP_REMOVED lines=13> */
.L_x_1819:
[----:B------:R-:W-:Y:S05]  /*a0f0*/  BSYNC B2 ;  /* 0x0000000000027941 */ /* 0x000fea0003800000 */
.L_x_1817:
        /* <DEDUP_REMOVED lines=8> */
.L_x_1828:
        /* <DEDUP_REMOVED lines=12> */
.L_x_1831:
[----:B------:R-:W-:-:S07]  /*a240*/  MOV R36, R15 ;  /* 0x0000000f00247202 */ /* 0x000fce0000000f00 */
.L_x_1832:
[----:B------:R-:W-:Y:S05]  /*a250*/  BSYNC B3 ;  /* 0x0000000000037941 */ /* 0x000fea0003800000 */
.L_x_1830:
        /* <DEDUP_REMOVED lines=16> */
.L_x_1836:
[----:B------:R-:W-:Y:S05]  /*a360*/  BSYNC B4 ;  /* 0x0000000000047941 */ /* 0x000fea0003800000 */
.L_x_1835:
        /* <DEDUP_REMOVED lines=44> */
.L_x_1834:
[----:B------:R-:W-:Y:S05]  /*a630*/  BSYNC B3 ;  /* 0x0000000000037941 */ /* 0x000fea0003800000 */
.L_x_1833:
        /* <DEDUP_REMOVED lines=11> */
.L_x_1829:
[----:B------:R-:W-:Y:S05]  /*a6f0*/  BSYNC B2 ;  /* 0x0000000000027941 */ /* 0x000fea0003800000 */
.L_x_1827:
        /* <DEDUP_REMOVED lines=9> */
.L_x_1838:
        /* <DEDUP_REMOVED lines=12> */
.L_x_1841:
[----:B------:R-:W-:-:S07]  /*a850*/  MOV R38, R15 ;  /* 0x0000000f00267202 */ /* 0x000fce0000000f00 */
.L_x_1842:
[----:B------:R-:W-:Y:S05]  /*a860*/  BSYNC B3 ;  /* 0x0000000000037941 */ /* 0x000fea0003800000 */
.L_x_1840:
        /* <DEDUP_REMOVED lines=16> */
.L_x_1846:
[----:B------:R-:W-:Y:S05]  /*a970*/  BSYNC B4 ;  /* 0x0000000000047941 */ /* 0x000fea0003800000 */
.L_x_1845:
        /* <DEDUP_REMOVED lines=44> */
.L_x_1844:
[----:B------:R-:W-:Y:S05]  /*ac40*/  BSYNC B3 ;  /* 0x0000000000037941 */ /* 0x000fea0003800000 */
.L_x_1843:
[----:B-----5:R-:W-:Y:S02]  /*ac50*/  PRMT R48, R43, 0x7632, R48 ;  /* 0x000076322b307816 */ /* 0x020fe40000000030 */
[----:B------:R-:W-:Y:S02]  /*ac60*/  I2FP.F32.U32 R38, R38 ;  /* 0x0000002600267245 */ /* 0x000fe40000201000 */
[----:B------:R-:W-:Y:S01]  /*ac70*/  MOV R49, 0x2f800000 ;  /* 0x2f80000000317802 */ /* 0x000fe20000000f00 */
[----:B------:R-:W-:-:S04]  /*ac80*/  IMAD.U32 R48, R48, 0x10000, RZ ;  /* 0x0001000030307824 */ /* 0x000fc800078e00ff */
[----:B------:R-:W-:Y:S01]  /*ac90*/  FFMA.FTZ R38, R38, R49, 1.1641532182693481445e-10 ;  /* 0x2f00000026267423 */ /* 0x000fe20000010031 */
[----:B------:R-:W-:Y:S01]  /*aca0*/  FMUL.FTZ R48, R48, UR13 ;  /* 0x0000000d30307c20 */ /* 0x000fe20008410000 */
[----:B------:R-:W-:-:S03]  /*acb0*/  @P2 PRMT R49, R47, 0x7632, R49 ;  /* 0x000076322f312816 */ /* 0x000fc60000000031 */
[----:B------:R-:W-:Y:S01]  /*acc0*/  FMUL.FTZ R48, R48, UR12 ;  /* 0x0000000c30307c20 */ /* 0x000fe20008410000 */
[----:B------:R-:W-:Y:S01]  /*acd0*/  FSETP.GTU.FTZ.AND P3, PT, R38, UR10, PT ;  /* 0x0000000a26007c0b */ /* 0x000fe2000bf7c000 */
[----:B------:R-:W-:-:S03]  /*ace0*/  @P2 IMAD.U32 R49, R49, 0x10000, RZ ;  /* 0x0001000031312824 */ /* 0x000fc600078e00ff */
[----:B------:R-:W-:Y:S02]  /*acf0*/  FSEL R68, R48, RZ, !P3 ;  /* 0x000000ff30447208 */ /* 0x000fe40005800000 */
[----:B------:R-:W-:-:S03]  /*ad00*/  SEL R38, RZ, 0x1, P3 ;  /* 0x00000001ff267807 */ /* 0x000fc60001800000 */
[----:B------:R-:W-:-:S07]  /*ad10*/  @P2 FADD.FTZ R68, R49, R68 ;  /* 0x0000004431442221 */ /* 0x000fce0000010000 */
.L_x_1839:
[----:B------:R-:W-:Y:S05]  /*ad20*/  BSYNC B2 ;  /* 0x0000000000027941 */ /* 0x000fea0003800000 */
.L_x_1837:
        /* <DEDUP_REMOVED lines=9> */
[----:B0-----:R-:W-:Y:S02]  /*adc0*/  SHF.L.U32 R48, R36, 0x10, RZ ;  /* 0x0000001024307819 */ /* 0x001fe400000006ff */
[----:B------:R-:W-:Y:S02]  /*add0*/  LOP3.LUT R50, R28, 0xff, RZ, 0xc0, !PT ;  /* 0x000000ff1c327812 */ /* 0x000fe400078ec0ff */
[----:B------:R-:W-:Y:S02]  /*ade0*/  LOP3.LUT R49, R48, 0xff0000, RZ, 0xc0, !PT ;  /* 0x00ff000030317812 */ /* 0x000fe400078ec0ff */
[----:B------:R-:W-:Y:S01]  /*adf0*/  LOP3.LUT R48, R38, 0xffff, RZ, 0xc0, !PT ;  /* 0x0000ffff26307812 */ /* 0x000fe200078ec0ff */
[----:B------:R-:W-:Y:S01]  /*ae00*/  IMAD.WIDE.U32 R50, R50, 0x10000, RZ ;  /* 0x0001000032327825 */ /* 0x000fe200078e00ff */
[----:B------:R-:W-:Y:S02]  /*ae10*/  LOP3.LUT R88, R26, 0xff, RZ, 0xc0, !PT ;  /* 0x000000ff1a587812 */ /* 0x000fe400078ec0ff */
[----:B------:R-:W-:-:S02]  /*ae20*/  PRMT R48, R49, 0x4210, R48 ;  /* 0x0000421031307816 */ /* 0x000fc40000000030 */
[----:B------:R-:W-:Y:S01]  /*ae30*/  PRMT R49, R34, 0x7104, RZ ;  /* 0x0000710422317816 */ /* 0x000fe200000000ff */
[----:B------:R-:W-:-:S03]  /*ae40*/  IMAD.WIDE.U32 R88, R88, 0x100, RZ ;  /* 0x0000010058587825 */ /* 0x000fc600078e00ff */
        /* <DEDUP_REMOVED lines=11> */
.L_x_1848:
[----:B------:R-:W-:Y:S05]  /*af00*/  BSYNC B2 ;  /* 0x0000000000027941 */ /* 0x000fea0003800000 */
.L_x_1847:
[----:B------:R-:W-:Y:S01]  /*af10*/  VIADD R95, R95, 0x20 ;  /* 0x000000205f5f7836 */ /* 0x000fe20000000000 */
[----:B------:R-:W-:-:S07]  /*af20*/  IADD3 R93, R93, 0x20, RZ ;  /* 0x000000205d5d7810 */ /* 0x000fce0007ffe0ff */
.L_x_1766:
[----:B------:R-:W-:Y:S05]  /*af30*/  BSYNC B1 ;  /* 0x0000000000017941 */ /* 0x000fea0003800000 */
.L_x_1765:
        /* <DEDUP_REMOVED lines=17> */
[----:B------:R-:W-:Y:S01]  /*b050*/  IMAD.MOV.U32 R48, RZ, RZ, R14 ;  /* 0x000000ffff307224 */ /* 0x000fe200078e000e */
[----:B-----5:R-:W-:Y:S01]  /*b060*/  SHF.L.U32 R70, R44, 0x10, RZ ;  /* 0x000000102c467819 */ /* 0x020fe200000006ff */
[----:B------:R-:W-:Y:S06]  /*b070*/  BRA `(.L_x_1853) ;  /* 0x00000004005c7947 */ /* 0x000fec0003800000 */
.L_x_1852:
        /* <DEDUP_REMOVED lines=12> */
.L_x_1855:
[----:B------:R-:W-:-:S07]  /*b140*/  IMAD.MOV.U32 R24, RZ, RZ, R15 ;  /* 0x000000ffff187224 */ /* 0x000fce00078e000f */
.L_x_1856:
[----:B------:R-:W-:Y:S05]  /*b150*/  BSYNC B3 ;  /* 0x0000000000037941 */ /* 0x000fea0003800000 */
.L_x_1854:
        /* <DEDUP_REMOVED lines=16> */
.L_x_1860:
[----:B------:R-:W-:Y:S05]  /*b260*/  BSYNC B4 ;  /* 0x0000000000047941 */ /* 0x000fea0003800000 */
.L_x_1859:
        /* <DEDUP_REMOVED lines=44> */
.L_x_1858:
[----:B------:R-:W-:Y:S05]  /*b530*/  BSYNC B3 ;  /* 0x0000000000037941 */ /* 0x000fea0003800000 */
.L_x_1857:
        /* <DEDUP_REMOVED lines=11> */
.L_x_1853:
[----:B------:R-:W-:Y:S05]  /*b5f0*/  BSYNC B2 ;  /* 0x0000000000027941 */ /* 0x000fea0003800000 */
.L_x_1851:
        /* <DEDUP_REMOVED lines=9> */
.L_x_1862:
        /* <DEDUP_REMOVED lines=12> */
.L_x_1865:
[----:B------:R-:W-:-:S07]  /*b750*/  IMAD.MOV.U32 R26, RZ, RZ, R15 ;  /* 0x000000ffff1a7224 */ /* 0x000fce00078e000f */
.L_x_1866:
[----:B------:R-:W-:Y:S05]  /*b760*/  BSYNC B3 ;  /* 0x0000000000037941 */ /* 0x000fea0003800000 */
.L_x_1864:
        /* <DEDUP_REMOVED lines=16> */
.L_x_1870:
[----:B------:R-:W-:Y:S05]  /*b870*/  BSYNC B4 ;  /* 0x0000000000047941 */ /* 0x000fea0003800000 */
.L_x_1869:
        /* <DEDUP_REMOVED lines=44> */
.L_x_1868:
[----:B------:R-:W-:Y:S05]  /*bb40*/  BSYNC B3 ;  /* 0x0000000000037941 */ /* 0x000fea0003800000 */
.L_x_1867:
        /* <DEDUP_REMOVED lines=10> */
[----:B------:R-:W-:Y:S02]  /*bbf0*/  SEL R26, RZ, 0x1, P4 ;  /* 0x00000001ff1a7807 */ /* 0x000fe40002000000 */
[----:B------:R-:W-:-:S05]  /*bc00*/  @P2 SHF.L.U32 R48, R48, 0x10, RZ ;  /* 0x0000001030302819 */ /* 0x000fca00000006ff */
[----:B------:R-:W-:-:S07]  /*bc10*/  @P2 FADD.FTZ R71, R48, R71 ;  /* 0x0000004730472221 */ /* 0x000fce0000010000 */
.L_x_1863:
[----:B------:R-:W-:Y:S05]  /*bc20*/  BSYNC B2 ;  /* 0x0000000000027941 */ /* 0x000fea0003800000 */
.L_x_1861:
        /* <DEDUP_REMOVED lines=8> */
.L_x_1872:
        /* <DEDUP_REMOVED lines=12> */
.L_x_1875:
[----:B------:R-:W-:-:S07]  /*bd70*/  IMAD.MOV.U32 R28, RZ, RZ, R15 ;  /* 0x000000ffff1c7224 */ /* 0x000fce00078e000f */
.L_x_1876:
[----:B------:R-:W-:Y:S05]  /*bd80*/  BSYNC B3 ;  /* 0x0000000000037941 */ /* 0x000fea0003800000 */
.L_x_1874:
        /* <DEDUP_REMOVED lines=16> */
.L_x_1880:
[----:B------:R-:W-:Y:S05]  /*be90*/  BSYNC B4 ;  /* 0x0000000000047941 */ /* 0x000fea0003800000 */
.L_x_1879:
        /* <DEDUP_REMOVED lines=44> */
.L_x_1878:
[----:B------:R-:W-:Y:S05]  /*c160*/  BSYNC B3 ;  /* 0x0000000000037941 */ /* 0x000fea0003800000 */
.L_x_1877:
        /* <DEDUP_REMOVED lines=11> */
.L_x_1873:
[----:B------:R-:W-:Y:S05]  /*c220*/  BSYNC B2 ;  /* 0x0000000000027941 */ /* 0x000fea0003800000 */
.L_x_1871:
        /* <DEDUP_REMOVED lines=9> */
.L_x_1882:
        /* <DEDUP_REMOVED lines=12> */
.L_x_1885:
[----:B------:R-:W-:-:S07]  /*c380*/  IMAD.MOV.U32 R30, RZ, RZ, R15 ;  /* 0x000000ffff1e7224 */ /* 0x000fce00078e000f */
.L_x_1886:
[----:B------:R-:W-:Y:S05]  /*c390*/  BSYNC B3 ;  /* 0x0000000000037941 */ /* 0x000fea0003800000 */
.L_x_1884:
        /* <DEDUP_REMOVED lines=16> */
.L_x_1890:
[----:B------:R-:W-:Y:S05]  /*c4a0*/  BSYNC B4 ;  /* 0x0000000000047941 */ /* 0x000fea0003800000 */
.L_x_1889:
        /* <DEDUP_REMOVED lines=44> */
.L_x_1888:
[----:B------:R-:W-:Y:S05]  /*c770*/  BSYNC B3 ;  /* 0x0000000000037941 */ /* 0x000fea0003800000 */
.L_x_1887:
        /* <DEDUP_REMOVED lines=13> */
.L_x_1883:
[----:B------:R-:W-:Y:S05]  /*c850*/  BSYNC B2 ;  /* 0x0000000000027941 */ /* 0x000fea0003800000 */
.L_x_1881:
        /* <DEDUP_REMOVED lines=8> */
.L_x_1892:
        /* <DEDUP_REMOVED lines=12> */
.L_x_1895:
[----:B------:R-:W-:-:S07]  /*c9a0*/  IMAD.MOV.U32 R32, RZ, RZ, R15 ;  /* 0x000000ffff207224 */ /* 0x000fce00078e000f */
.L_x_1896:
[----:B------:R-:W-:Y:S05]  /*c9b0*/  BSYNC B3 ;  /* 0x0000000000037941 */ /* 0x000fea0003800000 */
.L_x_1894:
        /* <DEDUP_REMOVED lines=16> */
.L_x_1900:
[----:B------:R-:W-:Y:S05]  /*cac0*/  BSYNC B4 ;  /* 0x0000000000047941 */ /* 0x000fea0003800000 */
.L_x_1899:
        /* <DEDUP_REMOVED lines=44> */
.L_x_1898:
[----:B------:R-:W-:Y:S05]  /*cd90*/  BSYNC B3 ;  /* 0x0000000000037941 */ /* 0x000fea0003800000 */
.L_x_1897:
        /* <DEDUP_REMOVED lines=11> */
.L_x_1893:
[----:B------:R-:W-:Y:S05]  /*ce50*/  BSYNC B2 ;  /* 0x0000000000027941 */ /* 0x000fea0003800000 */
.L_x_1891:
        /* <DEDUP_REMOVED lines=9> */
.L_x_1902:
        /* <DEDUP_REMOVED lines=12> */
.L_x_1905:
[----:B------:R-:W-:-:S07]  /*cfb0*/  IMAD.MOV.U32 R34, RZ, RZ, R15 ;  /* 0x000000ffff227224 */ /* 0x000fce00078e000f */
.L_x_1906:
[----:B------:R-:W-:Y:S05]  /*cfc0*/  BSYNC B3 ;  /* 0x0000000000037941 */ /* 0x000fea0003800000 */
.L_x_1904:
        /* <DEDUP_REMOVED lines=16> */
.L_x_1910:
[----:B------:R-:W-:Y:S05]  /*d0d0*/  BSYNC B4 ;  /* 0x0000000000047941 */ /* 0x000fea0003800000 */
.L_x_1909:
        /* <DEDUP_REMOVED lines=44> */
.L_x_1908:
[----:B------:R-:W-:Y:S05]  /*d3a0*/  BSYNC B3 ;  /* 0x0000000000037941 */ /* 0x000fea0003800000 */
.L_x_1907:
        /* <DEDUP_REMOVED lines=13> */
.L_x_1903:
[----:B------:R-:W-:Y:S05]  /*d480*/  BSYNC B2 ;  /* 0x0000000000027941 */ /* 0x000fea0003800000 */
.L_x_1901:
        /* <DEDUP_REMOVED lines=8> */
.L_x_1912:
        /* <DEDUP_REMOVED lines=12> */
.L_x_1915:
[----:B------:R-:W-:-:S07]  /*d5d0*/  IMAD.MOV.U32 R36, RZ, RZ, R15 ;  /* 0x000000ffff247224 */ /* 0x000fce00078e000f */
.L_x_1916:
[----:B------:R-:W-:Y:S05]  /*d5e0*/  BSYNC B3 ;  /* 0x0000000000037941 */ /* 0x000fea0003800000 */
.L_x_1914:
        /* <DEDUP_REMOVED lines=16> */
.L_x_1920:
[----:B------:R-:W-:Y:S05]  /*d6f0*/  BSYNC B4 ;  /* 0x0000000000047941 */ /* 0x000fea0003800000 */
.L_x_1919:
        /* <DEDUP_REMOVED lines=44> */
.L_x_1918:
[----:B------:R-:W-:Y:S05]  /*d9c0*/  BSYNC B3 ;  /* 0x0000000000037941 */ /* 0x000fea0003800000 */
.L_x_1917:
        /* <DEDUP_REMOVED lines=11> */
.L_x_1913:
[----:B------:R-:W-:Y:S05]  /*da80*/  BSYNC B2 ;  /* 0x0000000000027941 */ /* 0x000fea0003800000 */
.L_x_1911:
        /* <DEDUP_REMOVED lines=9> */
.L_x_1922:
        /* <DEDUP_REMOVED lines=12> */
.L_x_1925:
[----:B------:R-:W-:-:S07]  /*dbe0*/  IMAD.MOV.U32 R38, RZ, RZ, R15 ;  /* 0x000000ffff267224 */ /* 0x000fce00078e000f */
.L_x_1926:
[----:B------:R-:W-:Y:S05]  /*dbf0*/  BSYNC B3 ;  /* 0x0000000000037941 */ /* 0x000fea0003800000 */
.L_x_1924:
        /* <DEDUP_REMOVED lines=16> */
.L_x_1930:
[----:B------:R-:W-:Y:S05]  /*dd00*/  BSYNC B4 ;  /* 0x0000000000047941 */ /* 0x000fea0003800000 */
.L_x_1929:
        /* <DEDUP_REMOVED lines=44> */
.L_x_1928:
[----:B------:R-:W-:Y:S05]  /*dfd0*/  BSYNC B3 ;  /* 0x0000000000037941 */ /* 0x000fea0003800000 */
.L_x_1927:
        /* <DEDUP_REMOVED lines=13> */
.L_x_1923:
[----:B------:R-:W-:Y:S05]  /*e0b0*/  BSYNC B2 ;  /* 0x0000000000027941 */ /* 0x000fea0003800000 */
.L_x_1921:
        /* <DEDUP_REMOVED lines=29> */
.L_x_1932:
[----:B------:R-:W-:Y:S05]  /*e290*/  BSYNC B2 ;  /* 0x0000000000027941 */ /* 0x000fea0003800000 */
.L_x_1931:
[----:B------:R-:W-:Y:S01]  /*e2a0*/  IADD3 R95, R95, 0x20, RZ ;  /* 0x000000205f5f7810 */ /* 0x000fe20007ffe0ff */
[----:B------:R-:W-:-:S07]  /*e2b0*/  VIADD R93, R93, 0x20 ;  /* 0x000000205d5d7836 */ /* 0x000fce0000000000 */
.L_x_1850:
[----:B------:R-:W-:Y:S05]  /*e2c0*/  BSYNC B1 ;  /* 0x0000000000017941 */ /* 0x000fea0003800000 */
.L_x_1849:
        /* <DEDUP_REMOVED lines=20> */
.L_x_1936:
        /* <DEDUP_REMOVED lines=12> */
.L_x_1939:
[----:B------:R-:W-:-:S07]  /*e4d0*/  MOV R24, R15 ;  /* 0x0000000f00187202 */ /* 0x000fce0000000f00 */
.L_x_1940:
[----:B------:R-:W-:Y:S05]  /*e4e0*/  BSYNC B3 ;  /* 0x0000000000037941 */ /* 0x000fea0003800000 */
.L_x_1938:
        /* <DEDUP_REMOVED lines=16> */
.L_x_1944:
[----:B------:R-:W-:Y:S05]  /*e5f0*/  BSYNC B4 ;  /* 0x0000000000047941 */ /* 0x000fea0003800000 */
.L_x_1943:
        /* <DEDUP_REMOVED lines=44> */
.L_x_1942:
[----:B------:R-:W-:Y:S05]  /*e8c0*/  BSYNC B3 ;  /* 0x0000000000037941 */ /* 0x000fea0003800000 */
.L_x_1941:
        /* <DEDUP_REMOVED lines=11> */
.L_x_1937:
[----:B------:R-:W-:Y:S05]  /*e980*/  BSYNC B2 ;  /* 0x0000000000027941 */ /* 0x000fea0003800000 */
.L_x_1935:
        /* <DEDUP_REMOVED lines=9> */
.L_x_1946:
        /* <DEDUP_REMOVED lines=12> */
.L_x_1949:
[----:B------:R-:W-:-:S07]  /*eae0*/  MOV R26, R15 ;  /* 0x0000000f001a7202 */ /* 0x000fce0000000f00 */
.L_x_1950:
[----:B------:R-:W-:Y:S05]  /*eaf0*/  BSYNC B3 ;  /* 0x0000000000037941 */ /* 0x000fea0003800000 */
.L_x_1948:
        /* <DEDUP_REMOVED lines=16> */
.L_x_1954:
[----:B------:R-:W-:Y:S05]  /*ec00*/  BSYNC B4 ;  /* 0x0000000000047941 */ /* 0x000fea0003800000 */
.L_x_1953:
        /* <DEDUP_REMOVED lines=44> */
.L_x_1952:
[----:B------:R-:W-:Y:S05]  /*eed0*/  BSYNC B3 ;  /* 0x0000000000037941 */ /* 0x000fea0003800000 */
.L_x_1951:
        /* <DEDUP_REMOVED lines=13> */
.L_x_1947:
[----:B------:R-:W-:Y:S05]  /*efb0*/  BSYNC B2 ;  /* 0x0000000000027941 */ /* 0x000fea0003800000 */
.L_x_1945:
        /* <DEDUP_REMOVED lines=8> */
.L_x_1956:
        /* <DEDUP_REMOVED lines=12> */
.L_x_1959:
[----:B------:R-:W-:-:S07]  /*f100*/  MOV R28, R15 ;  /* 0x0000000f001c7202 */ /* 0x000fce0000000f00 */
.L_x_1960:
[----:B------:R-:W-:Y:S05]  /*f110*/  BSYNC B3 ;  /* 0x0000000000037941 */ /* 0x000fea0003800000 */
.L_x_1958:
        /* <DEDUP_REMOVED lines=16> */
.L_x_1964:
[----:B------:R-:W-:Y:S05]  /*f220*/  BSYNC B4 ;  /* 0x0000000000047941 */ /* 0x000fea0003800000 */
.L_x_1963:
        /* <DEDUP_REMOVED lines=44> */
.L_x_1962:
[----:B------:R-:W-:Y:S05]  /*f4f0*/  BSYNC B3 ;  /* 0x0000000000037941 */ /* 0x000fea0003800000 */
.L_x_1961:
        /* <DEDUP_REMOVED lines=11> */
.L_x_1957:
[----:B------:R-:W-:Y:S05]  /*f5b0*/  BSYNC B2 ;  /* 0x0000000000027941 */ /* 0x000fea0003800000 */
.L_x_1955:
        /* <DEDUP_REMOVED lines=9> */
.L_x_1966:
        /* <DEDUP_REMOVED lines=12> */
.L_x_1969:
[----:B------:R-:W-:-:S07]  /*f710*/  MOV R30, R15 ;  /* 0x0000000f001e7202 */ /* 0x000fce0000000f00 */
.L_x_1970:
[----:B------:R-:W-:Y:S05]  /*f720*/  BSYNC B3 ;  /* 0x0000000000037941 */ /* 0x000fea0003800000 */
.L_x_1968:
        /* <DEDUP_REMOVED lines=16> */
.L_x_1974:
[----:B------:R-:W-:Y:S05]  /*f830*/  BSYNC B4 ;  /* 0x0000000000047941 */ /* 0x000fea0003800000 */
.L_x_1973:
        /* <DEDUP_REMOVED lines=44> */
.L_x_1972:
[----:B------:R-:W-:Y:S05]  /*fb00*/  BSYNC B3 ;  /* 0x0000000000037941 */ /* 0x000fea0003800000 */
.L_x_1971:
        /* <DEDUP_REMOVED lines=13> */
.L_x_1967:
[----:B------:R-:W-:Y:S05]  /*fbe0*/  BSYNC B2 ;  /* 0x0000000000027941 */ /* 0x000fea0003800000 */
.L_x_1965:
        /* <DEDUP_REMOVED lines=8> */
.L_x_1976:
        /* <DEDUP_REMOVED lines=12> */
.L_x_1979:
[----:B------:R-:W-:-:S07]  /*fd30*/  MOV R32, R15 ;  /* 0x0000000f00207202 */ /* 0x000fce0000000f00 */
.L_x_1980:
[----:B------:R-:W-:Y:S05]  /*fd40*/  BSYNC B3 ;  /* 0x0000000000037941 */ /* 0x000fea0003800000 */
.L_x_1978:
        /* <DEDUP_REMOVED lines=16> */
.L_x_1984:
[----:B------:R-:W-:Y:S05]  /*fe50*/  BSYNC B4 ;  /* 0x0000000000047941 */ /* 0x000fea0003800000 */
.L_x_1983:
        /* <DEDUP_REMOVED lines=44> */
.L_x_1982:
[----:B------:R-:W-:Y:S05]  /*10120*/  BSYNC B3 ;  /* 0x0000000000037941 */ /* 0x000fea0003800000 */
.L_x_1981:
        /* <DEDUP_REMOVED lines=11> */
.L_x_1977:
[----:B------:R-:W-:Y:S05]  /*101e0*/  BSYNC B2 ;  /* 0x0000000000027941 */ /* 0x000fea0003800000 */
.L_x_1975:
        /* <DEDUP_REMOVED lines=9> */
.L_x_1986:
        /* <DEDUP_REMOVED lines=12> */
.L_x_1989:
[----:B------:R-:W-:-:S07]  /*10340*/  MOV R34, R15 ;  /* 0x0000000f00227202 */ /* 0x000fce0000000f00 */
.L_x_1990:
[----:B------:R-:W-:Y:S05]  /*10350*/  BSYNC B3 ;  /* 0x0000000000037941 */ /* 0x000fea0003800000 */
.L_x_1988:
        /* <DEDUP_REMOVED lines=16> */
.L_x_1994:
[----:B------:R-:W-:Y:S05]  /*10460*/  BSYNC B4 ;  /* 0x0000000000047941 */ /* 0x000fea0003800000 */
.L_x_1993:
        /* <DEDUP_REMOVED lines=44> */
.L_x_1992:
[----:B------:R-:W-:Y:S05]  /*10730*/  BSYNC B3 ;  /* 0x0000000000037941 */ /* 0x000fea0003800000 */
.L_x_1991:
        /* <DEDUP_REMOVED lines=13> */
.L_x_1987:
[----:B------:R-:W-:Y:S05]  /*10810*/  BSYNC B2 ;  /* 0x0000000000027941 */ /* 0x000fea0003800000 */
.L_x_1985:
        /* <DEDUP_REMOVED lines=8> */
.L_x_1996:
        /* <DEDUP_REMOVED lines=12> */
.L_x_1999:
[----:B------:R-:W-:-:S07]  /*10960*/  MOV R36, R15 ;  /* 0x0000000f00247202 */ /* 0x000fce0000000f00 */
.L_x_2000:
[----:B------:R-:W-:Y:S05]  /*10970*/  BSYNC B3 ;  /* 0x0000000000037941 */ /* 0x000fea0003800000 */
.L_x_1998:
        /* <DEDUP_REMOVED lines=16> */
.L_x_2004:
[----:B------:R-:W-:Y:S05]  /*10a80*/  BSYNC B4 ;  /* 0x0000000000047941 */ /* 0x000fea0003800000 */
.L_x_2003:
        /* <DEDUP_REMOVED lines=44> */
.L_x_2002:
[----:B------:R-:W-:Y:S05]  /*10d50*/  BSYNC B3 ;  /* 0x0000000000037941 */ /* 0x000fea0003800000 */
.L_x_2001:
        /* <DEDUP_REMOVED lines=11> */
.L_x_1997:
[----:B------:R-:W-:Y:S05]  /*10e10*/  BSYNC B2 ;  /* 0x0000000000027941 */ /* 0x000fea0003800000 */
.L_x_1995:
        /* <DEDUP_REMOVED lines=9> */
.L_x_2006:
        /* <DEDUP_REMOVED lines=12> */
.L_x_2009:
[----:B------:R-:W-:-:S07]  /*10f70*/  MOV R38, R15 ;  /* 0x0000000f00267202 */ /* 0x000fce0000000f00 */
.L_x_2010:
[----:B------:R-:W-:Y:S05]  /*10f80*/  BSYNC B3 ;  /* 0x0000000000037941 */ /* 0x000fea0003800000 */
.L_x_2008:
        /* <DEDUP_REMOVED lines=16> */
.L_x_2014:
[----:B------:R-:W-:Y:S05]  /*11090*/  BSYNC B4 ;  /* 0x0000000000047941 */ /* 0x000fea0003800000 */
.L_x_2013:
        /* <DEDUP_REMOVED lines=44> */
.L_x_2012:
[----:B------:R-:W-:Y:S05]  /*11360*/  BSYNC B3 ;  /* 0x0000000000037941 */ /* 0x000fea0003800000 */
.L_x_2011:
        /* <DEDUP_REMOVED lines=13> */
.L_x_2007:
[----:B------:R-:W-:Y:S05]  /*11440*/  BSYNC B2 ;  /* 0x0000000000027941 */ /* 0x000fea0003800000 */
.L_x_2005:
[----:B------:R-:W0:Y:S01]  /*11450*/  LDC.64 R88, c[0x0][0x238] ;  /* 0x00008e00ff587b82 */ /* 0x000e220000000a00 */
[----:B------:R-:W-:Y:S02]  /*11460*/  F2FP.BF16.F32.PACK_AB R51, R86, R85 ;  /* 0x000000555633723e */ /* 0x000fe400000010ff */
[----:B------:R-:W-:Y:S02]  /*11470*/  F2FP.BF16.F32.PACK_AB R50, R84, R83 ;  /* 0x000000535432723e */ /* 0x000fe400000010ff */
[----:B------:R-:W-:Y:S02]  /*11480*/  F2FP.BF16.F32.PACK_AB R49, R82, R81 ;  /* 0x000000515231723e */ /* 0x000fe400000010ff */
[----:B------:R-:W-:Y:S01]  /*11490*/  F2FP.BF16.F32.PACK_AB R48, R80, R79 ;  /* 0x0000004f5030723e */ /* 0x000fe200000010ff */
[----:B0-----:R-:W-:-:S05]  /*114a0*/  IMAD.WIDE.U32 R88, R95, 0x10, R88 ;  /* 0x000000105f587825 */ /* 0x001fca00078e0058 */
[----:B------:R2:W-:Y:S01]  /*114b0*/  STG.E.128 desc[UR6][R88.64], R48 ;  /* 0x0000003058007986 */ /* 0x0005e2000c101d06 */
[----:B------:R-:W-:Y:S05]  /*114c0*/  @!P1 BRA `(.L_x_1934) ;  /* 0x0000000000509947 */ /* 0x000fea0003800000 */
[----:B--2---:R-:W-:Y:S02]  /*114d0*/  SHF.L.U32 R48, R36, 0x10, RZ ;  /* 0x0000001024307819 */ /* 0x004fe400000006ff */
        /* <DEDUP_REMOVED lines=14> */
[----:B------:R-:W0:Y:S01]  /*115c0*/  LDC.64 R48, c[0x0][0x240] ;  /* 0x00009000ff307b82 */ /* 0x000e220000000a00 */
[----:B------:R-:W-:Y:S02]  /*115d0*/  LOP3.LUT R89, R51, R89, RZ, 0xfc, !PT ;  /* 0x0000005933597212 */ /* 0x000fe400078efcff */
[----:B------:R-:W-:Y:S01]  /*115e0*/  LOP3.LUT R88, R50, 0xff, R24, 0xf8, !PT ;  /* 0x000000ff32587812 */ /* 0x000fe200078ef818 */
[----:B0-----:R-:W-:-:S05]  /*115f0*/  IMAD.WIDE.U32 R48, R93, 0x8, R48 ;  /* 0x000000085d307825 */ /* 0x001fca00078e0030 */
[----:B------:R3:W-:Y:S02]  /*11600*/  STG.E.64 desc[UR6][R48.64], R88 ;  /* 0x0000005830007986 */ /* 0x0007e4000c101b06 */
.L_x_1934:
[----:B------:R-:W-:Y:S05]  /*11610*/  BSYNC B1 ;  /* 0x0000000000017941 */ /* 0x000fea0003800000 */
.L_x_1933:
[----:B0123--:R-:W-:Y:S01]  /*11620*/  FADD.FTZ R48, RZ, R23 ;  /* 0x00000017ff307221 */ /* 0x00ffe20000010000 */
        /* <DEDUP_REMOVED lines=149> */
.L_x_2038:
[----:B-1----:R-:W-:Y:S01]  /*11f80*/  FADD.FTZ R48, R165, R93 ;  /* 0x0000005da5307221 */ /* 0x002fe20000010000 */
[----:B------:R-:W1:Y:S01]  /*11f90*/  @!P5 LDC.64 R50, c[0x0][0x258] ;  /* 0x00009600ff32db82 */ /* 0x000e620000000a00 */
[----:B------:R-:W-:Y:S01]  /*11fa0*/  FMUL.FTZ R93, R88, R88 ;  /* 0x00000058585d7220 */ /* 0x000fe20000410000 */
[----:B------:R-:W-:Y:S01]  /*11fb0*/  PLOP3.LUT P1, PT, PT, PT, UP0, 0x40, 0x0 ;  /* 0x000000000000781c */ /* 0x000fe20003f2e808 */
[----:B------:R-:W-:Y:S01]  /*11fc0*/  FFMA.FTZ R89, R48, R89, UR11 ;  /* 0x0000000b30597e23 */ /* 0x000fe20008010059 */
[----:B------:R-:W-:Y:S02]  /*11fd0*/  BSSY B1, `(.L_x_2016) ;  /* 0x00000c6000017945 */ /* 0x000fe40003800000 */
[----:B------:R-:W-:Y:S02]  /*11fe0*/  FSEL R94, R93, RZ, !P1 ;  /* 0x000000ff5d5e7208 */ /* 0x000fe40004800000 */
[----:B------:R-:W2:Y:S03]  /*11ff0*/  @!P5 LDC.64 R48, c[0x0][0x250] ;  /* 0x00009400ff30db82 */ /* 0x000ea60000000a00 */
[----:B------:R-:W-:-:S04]  /*12000*/  FADD.FTZ R89, R89, R94 ;  /* 0x0000005e59597221 */ /* 0x000fc80000010000 */
[----:B------:R-:W3:Y:S01]  /*12010*/  MUFU.RSQ R93, R89 ;  /* 0x00000059005d7308 */ /* 0x000ee20000001400 */
[----:B--2---:R-:W-:-:S04]  /*12020*/  @!P5 LEA R48, P1, R6, R48, 0x2 ;  /* 0x000000300630d211 */ /* 0x004fc800078210ff */
[C---:B------:R-:W-:Y:S02]  /*12030*/  @!P5 LEA.HI.X R49, R6.reuse, R49, R90, 0x2, P1 ;  /* 0x000000310631d211 */ /* 0x040fe400008f145a */
[----:B-1----:R-:W-:-:S03]  /*12040*/  @!P5 LEA R50, P1, R6, R50, 0x2 ;  /* 0x000000320632d211 */ /* 0x002fc600078210ff */
[----:B------:R1:W-:Y:S01]  /*12050*/  @!P5 STG.E desc[UR6][R48.64], R88 ;  /* 0x000000583000d986 */ /* 0x0003e2000c101906 */
[----:B------:R-:W-:Y:S02]  /*12060*/  @!P5 LEA.HI.X R51, R6, R51, R90, 0x2, P1 ;  /* 0x000000330633d211 */ /* 0x000fe400008f145a */
[----:B-----5:R-:W-:-:S03]  /*12070*/  ISETP.GE.AND P1, PT, R87, 0x1, PT ;  /* 0x000000015700780c */ /* 0x020fc60003f26270 */
[----:B---3--:R1:W-:Y:S10]  /*12080*/  @!P5 STG.E desc[UR6][R50.64], R93 ;  /* 0x0000005d3200d986 */ /* 0x0083f4000c101906 */
[----:B------:R-:W-:Y:S05]  /*12090*/  @!P1 BRA `(.L_x_2017) ;  /* 0x0000000800e49947 */ /* 0x000fea0003800000 */
[----:B------:R-:W2:Y:S01]  /*120a0*/  LDC R95, c[0x0][0x218] ;  /* 0x00008600ff5f7b82 */ /* 0x000ea20000000800 */
[----:B------:R-:W-:Y:S01]  /*120b0*/  VIADD R87, R87, 0xffffffff ;  /* 0xffffffff57577836 */ /* 0x000fe20000000000 */
[----:B------:R-:W-:Y:S01]  /*120c0*/  PLOP3.LUT P1, PT, PT, PT, UP0, 0x40, 0x0 ;  /* 0x000000000000781c */ /* 0x000fe20003f2e808 */
[----:B------:R-:W-:Y:S03]  /*120d0*/  BSSY B2, `(.L_x_2018) ;  /* 0x0000028000027945 */ /* 0x000fe60003800000 */
[----:B------:R-:W-:Y:S01]  /*120e0*/  FSEL R90, R88, RZ, P1 ;  /* 0x000000ff585a7208 */ /* 0x000fe20000800000 */
[----:B--2---:R-:W-:-:S05]  /*120f0*/  IMAD R87, R87, R95, RZ ;  /* 0x0000005f57577224 */ /* 0x004fca00078e02ff */
[----:B------:R-:W-:-:S04]  /*12100*/  SHF.R.S32.HI R4, RZ, 0x1f, R87 ;  /* 0x0000001fff047819 */ /* 0x000fc80000011457 */
[----:B------:R-:W-:Y:S02]  /*12110*/  LEA.HI R87, R4, R87, RZ, 0x3 ;  /* 0x0000005704577211 */ /* 0x000fe400078f18ff */
[----:B------:R-:W-:-:S04]  /*12120*/  LOP3.LUT R4, R164, 0x1f, RZ, 0xc0, !PT ;  /* 0x0000001fa4047812 */ /* 0x000fc800078ec0ff */
[----:B------:R-:W-:Y:S01]  /*12130*/  LEA.HI.SX32 R87, R87, R4, 0x1d ;  /* 0x0000000457577211 */ /* 0x000fe200078feaff */
[----:B------:R-:W-:Y:S06]  /*12140*/  @!P0 BRA `(.L_x_2019) ;  /* 0x0000000000808947 */ /* 0x000fec0003800000 */
[--C-:B-1----:R-:W-:Y:S01]  /*12150*/  FADD.FTZ R48, R23, -R90.reuse ;  /* 0x8000005a17307221 */ /* 0x102fe20000010000 */
[--C-:B------:R-:W-:Y:S01]  /*12160*/  FADD.FTZ R50, R25, -R90.reuse ;  /* 0x8000005a19327221 */ /* 0x100fe20000010000 */
[--C-:B------:R-:W-:Y:S01]  /*12170*/  FADD.FTZ R88, R27, -R90.reuse ;  /* 0x8000005a1b587221 */ /* 0x100fe20000010000 */
[----:B------:R-:W-:Y:S01]  /*12180*/  FADD.FTZ R94, R29, -R90 ;  /* 0x8000005a1d5e7221 */ /* 0x000fe20000010000 */
        /* <DEDUP_REMOVED lines=8> */
[--C-:B------:R-:W-:Y:S01]  /*12210*/  FADD.FTZ R50, R31, -R90.reuse ;  /* 0x8000005a1f327221 */ /* 0x100fe20000010000 */
[----:B------:R-:W-:Y:S01]  /*12220*/  FADD.FTZ R94, R37, -R90 ;  /* 0x8000005a255e7221 */ /* 0x000fe20000010000 */
[----:B------:R-:W-:-:S02]  /*12230*/  F2FP.BF16.F32.PACK_AB R48, R49, R48 ;  /* 0x000000303130723e */ /* 0x000fc400000010ff */
[----:B------:R-:W-:Y:S01]  /*12240*/  F2FP.BF16.F32.PACK_AB R49, R51, R88 ;  /* 0x000000583331723e */ /* 0x000fe200000010ff */
[----:B------:R-:W-:Y:S01]  /*12250*/  FMUL.FTZ R95, R93, R50 ;  /* 0x000000325d5f7220 */ /* 0x000fe20000410000 */
[----:B------:R-:W1:Y:S01]  /*12260*/  LDC.64 R88, c[0x0][0x2b8] ;  /* 0x0000ae00ff587b82 */ /* 0x000e620000000a00 */
[--C-:B------:R-:W-:Y:S01]  /*12270*/  FADD.FTZ R50, R33, -R90.reuse ;  /* 0x8000005a21327221 */ /* 0x100fe20000010000 */
[----:B------:R-:W-:Y:S01]  /*12280*/  FADD.FTZ R51, R35, -R90 ;  /* 0x8000005a23337221 */ /* 0x000fe20000010000 */
[----:B------:R-:W-:Y:S01]  /*12290*/  FMUL.FTZ R94, R93, R94 ;  /* 0x0000005e5d5e7220 */ /* 0x000fe20000410000 */
[----:B------:R-:W-:Y:S01]  /*122a0*/  FFMA.FTZ R95, R159, R95, R158 ;  /* 0x0000005f9f5f7223 */ /* 0x000fe2000001009e */
[C---:B------:R-:W-:Y:S01]  /*122b0*/  FMUL.FTZ R50, R93.reuse, R50 ;  /* 0x000000325d327220 */ /* 0x040fe20000410000 */
[----:B------:R-:W-:Y:S01]  /*122c0*/  FMUL.FTZ R51, R93, R51 ;  /* 0x000000335d337220 */ /* 0x000fe20000410000 */
[----:B------:R-:W-:Y:S02]  /*122d0*/  FFMA.FTZ R94, R147, R94, R146 ;  /* 0x0000005e935e7223 */ /* 0x000fe40000010092 */
[----:B------:R-:W-:Y:S01]  /*122e0*/  FFMA.FTZ R50, R149, R50, R148 ;  /* 0x0000003295327223 */ /* 0x000fe20000010094 */
[----:B------:R-:W-:-:S04]  /*122f0*/  FFMA.FTZ R51, R157, R51, R156 ;  /* 0x000000339d337223 */ /* 0x000fc8000001009c */
[----:B------:R-:W-:Y:S02]  /*12300*/  F2FP.BF16.F32.PACK_AB R50, R50, R95 ;  /* 0x0000005f3232723e */ /* 0x000fe400000010ff */
[----:B------:R-:W-:Y:S01]  /*12310*/  F2FP.BF16.F32.PACK_AB R51, R94, R51 ;  /* 0x000000335e33723e */ /* 0x000fe200000010ff */
[C---:B-1----:R-:W-:Y:S01]  /*12320*/  IMAD.WIDE.U32 R88, R87.reuse, 0x10, R88 ;  /* 0x0000001057587825 */ /* 0x042fe200078e0058 */
[----:B------:R-:W-:-:S04]  /*12330*/  IADD3 R87, R87, 0x20, RZ ;  /* 0x0000002057577810 */ /* 0x000fc80007ffe0ff */
[----:B------:R2:W-:Y:S03]  /*12340*/  STG.E.128 desc[UR6][R88.64], R48 ;  /* 0x0000003058007986 */ /* 0x0005e6000c101d06 */
.L_x_2019:
[----:B------:R-:W-:Y:S05]  /*12350*/  BSYNC B2 ;  /* 0x0000000000027941 */ /* 0x000fea0003800000 */
.L_x_2018:
[----:B------:R-:W-:Y:S01]  /*12360*/  ISETP.NE.AND P1, PT, R39, RZ, PT ;  /* 0x000000ff2700720c */ /* 0x000fe20003f25270 */
[----:B------:R-:W-:-:S12]  /*12370*/  BSSY B2, `(.L_x_2020) ;  /* 0x0000022000027945 */ /* 0x000fd80003800000 */
[----:B------:R-:W-:Y:S05]  /*12380*/  @!P1 BRA `(.L_x_2021) ;  /* 0x0000000000809947 */ /* 0x000fea0003800000 */
[--C-:B-12---:R-:W-:Y:S01]  /*12390*/  FADD.FTZ R48, R52, -R90.reuse ;  /* 0x8000005a34307221 */ /* 0x106fe20000010000 */
        /* <DEDUP_REMOVED lines=28> */
[----:B-1----:R-:W-:-:S04]  /*12560*/  IMAD.WIDE.U32 R88, R87, 0x10, R88 ;  /* 0x0000001057587825 */ /* 0x002fc800078e0058 */
[----:B------:R-:W-:Y:S01]  /*12570*/  VIADD R87, R87, 0x20 ;  /* 0x0000002057577836 */ /* 0x000fe20000000000 */
[----:B------:R3:W-:Y:S06]  /*12580*/  STG.E.128 desc[UR6][R88.64], R48 ;  /* 0x0000003058007986 */ /* 0x0007ec000c101d06 */
.L_x_2021:
[----:B------:R-:W-:Y:S05]  /*12590*/  BSYNC B2 ;  /* 0x0000000000027941 */ /* 0x000fea0003800000 */
.L_x_2020:
[----:B------:R-:W-:Y:S01]  /*125a0*/  ISETP.NE.AND P1, PT, R60, RZ, PT ;  /* 0x000000ff3c00720c */ /* 0x000fe20003f25270 */
[----:B------:R-:W-:-:S12]  /*125b0*/  BSSY B2, `(.L_x_2022) ;  /* 0x0000022000027945 */ /* 0x000fd80003800000 */
[----:B------:R-:W-:Y:S05]  /*125c0*/  @!P1 BRA `(.L_x_2023) ;  /* 0x0000000000809947 */ /* 0x000fea0003800000 */
[--C-:B-123--:R-:W-:Y:S01]  /*125d0*/  FADD.FTZ R48, R61, -R90.reuse ;  /* 0x8000005a3d307221 */ /* 0x10efe20000010000 */
        /* <DEDUP_REMOVED lines=31> */
.L_x_2023:
[----:B------:R-:W-:Y:S05]  /*127d0*/  BSYNC B2 ;  /* 0x0000000000027941 */ /* 0x000fea0003800000 */
.L_x_2022:
[----:B------:R-:W-:Y:S01]  /*127e0*/  ISETP.NE.AND P1, PT, R69, RZ, PT ;  /* 0x000000ff4500720c */ /* 0x000fe20003f25270 */
[----:B------:R-:W-:-:S12]  /*127f0*/  BSSY B2, `(.L_x_2024) ;  /* 0x0000022000027945 */ /* 0x000fd80003800000 */
[----:B------:R-:W-:Y:S05]  /*12800*/  @!P1 BRA `(.L_x_2025) ;  /* 0x0000000000809947 */ /* 0x000fea0003800000 */
[--C-:B-1234-:R-:W-:Y:S01]  /*12810*/  FADD.FTZ R48, R70, -R90.reuse ;  /* 0x8000005a46307221 */ /* 0x11efe20000010000 */
        /* <DEDUP_REMOVED lines=31> */
.L_x_2025:
[----:B------:R-:W-:Y:S05]  /*12a10*/  BSYNC B2 ;  /* 0x0000000000027941 */ /* 0x000fea0003800000 */
.L_x_2024:
[----:B------:R-:W-:-:S13]  /*12a20*/  ISETP.NE.AND P1, PT, R78, RZ, PT ;  /* 0x000000ff4e00720c */ /* 0x000fda0003f25270 */
[----:B------:R-:W-:Y:S05]  /*12a30*/  @!P1 BRA `(.L_x_2017) ;  /* 0x00000000007c9947 */ /* 0x000fea0003800000 */
[--C-:B-1234-:R-:W-:Y:S01]  /*12a40*/  FADD.FTZ R89, R82, -R90.reuse ;  /* 0x8000005a52597221 */ /* 0x11efe20000010000 */
        /* <DEDUP_REMOVED lines=8> */
[C---:B0-----:R-:W-:Y:S01]  /*12ad0*/  FMUL.FTZ R165, R93.reuse, R88 ;  /* 0x000000585da57220 */ /* 0x041fe20000410000 */
[C---:B------:R-:W-:Y:S01]  /*12ae0*/  FMUL.FTZ R48, R93.reuse, R48 ;  /* 0x000000305d307220 */ /* 0x040fe20000410000 */
[----:B------:R-:W0:Y:S01]  /*12af0*/  LDC.64 R88, c[0x0][0x2b8] ;  /* 0x0000ae00ff587b82 */ /* 0x000e220000000a00 */
        /* <DEDUP_REMOVED lines=10> */
[----:B------:R-:W-:-:S03]  /*12ba0*/  FFMA.FTZ R95, R97, R49, R96 ;  /* 0x00000031615f7223 */ /* 0x000fc60000010060 */
[----:B------:R-:W-:Y:S01]  /*12bb0*/  F2FP.BF16.F32.PACK_AB R51, R93, R51 ;  /* 0x000000335d33723e */ /* 0x000fe200000010ff */
[----:B------:R-:W-:Y:S01]  /*12bc0*/  FFMA.FTZ R93, R92, R50, R91 ;  /* 0x000000325c5d7223 */ /* 0x000fe2000001005b */
[----:B------:R-:W-:Y:S01]  /*12bd0*/  FFMA.FTZ R50, R7, R94, R9 ;  /* 0x0000005e07327223 */ /* 0x000fe20000010009 */
[----:B------:R-:W-:-:S03]  /*12be0*/  F2FP.BF16.F32.PACK_AB R48, R95, R48 ;  /* 0x000000305f30723e */ /* 0x000fc600000010ff */
[----:B------:R-:W-:Y:S02]  /*12bf0*/  F2FP.BF16.F32.PACK_AB R49, R90, R93 ;  /* 0x0000005d5a31723e */ /* 0x000fe400000010ff */
[----:B------:R-:W-:Y:S01]  /*12c00*/  F2FP.BF16.F32.PACK_AB R50, R165, R50 ;  /* 0x00000032a532723e */ /* 0x000fe200000010ff */
[----:B0-----:R-:W-:-:S05]  /*12c10*/  IMAD.WIDE.U32 R88, R87, 0x10, R88 ;  /* 0x0000001057587825 */ /* 0x001fca00078e0058 */
[----:B------:R0:W-:Y:S02]  /*12c20*/  STG.E.128 desc[UR6][R88.64], R48 ;  /* 0x0000003058007986 */ /* 0x0001e4000c101d06 */
.L_x_2017:
[----:B------:R-:W-:Y:S05]  /*12c30*/  BSYNC B1 ;  /* 0x0000000000017941 */ /* 0x000fea0003800000 */
.L_x_2016:
[----:B01234-:R-:W0:Y:S02]  /*12c40*/  LDC.64 R48, c[0x0][0x210] ;  /* 0x00008400ff307b82 */ /* 0x01fe240000000a00 */
[----:B0-----:R-:W-:-:S04]  /*12c50*/  LEA R6, R48, R6, 0x2 ;  /* 0x0000000630067211 */ /* 0x001fc800078e10ff */
[----:B------:R-:W-:-:S13]  /*12c60*/  ISETP.GE.AND P1, PT, R6, R49, PT ;  /* 0x000000310600720c */ /* 0x000fda0003f26270 */
[----:B------:R-:W-:Y:S05]  /*12c70*/  @!P1 BRA `(.L_x_2026) ;  /* 0xfffffee400b89947 */ /* 0x000fea000383ffff */
[----:B------:R-:W-:Y:S05]  /*12c80*/  BSYNC B0 ;  /* 0x0000000000007941 */ /* 0x000fea0003800000 */
.L_x_1596:
[----:B------:R-:W-:Y:S05]  /*12c90*/  EXIT ;  /* 0x000000000000794d */ /* 0x000fea0003800000 */
.L_x_2015:
[----:B------:R-:W-:Y:S01]  /*12ca0*/  HFMA2.MMA R51, -RZ, RZ, 0, 5.9604644775390625e-08 ;  /* 0x00000001ff337435 */ /* 0x000fe200000001ff */
[----:B------:R-:W-:Y:S01]  /*12cb0*/  BSSY B1, `(.L_x_2027) ;  /* 0x0000007000017945 */ /* 0x000fe20003800000 */
[----:B------:R-:W-:Y:S01]  /*12cc0*/  IMAD.MOV.U32 R94, RZ, RZ, R48 ;  /* 0x000000ffff5e7224 */ /* 0x000fe200078e0030 */
[----:B------:R-:W-:Y:S01]  /*12cd0*/  MOV R49, 0xffffffff ;  /* 0xffffffff00317802 */ /* 0x000fe20000000f00 */
[----:B------:R-:W-:-:S07]  /*12ce0*/  IMAD.MOV.U32 R50, RZ, RZ, 0x1f ;  /* 0x0000001fff327424 */ /* 0x000fce00078e00ff */
[----:B-----5:R-:W-:Y:S05]  /*12cf0*/  WARPSYNC.COLLECTIVE R49, `(.L_x_2028) ;  /* 0x0000000031087348 */ /* 0x020fea0003c00000 */
[----:B------:R0:W1:Y:S02]  /*12d00*/  SHFL.BFLY P6, R93, R94, R51, R50 ;  /* 0x0c0000335e5d7389 */ /* 0x00006400000c0032 */
[----:B01---5:R-:W-:Y:S01]  /*12d10*/  ENDCOLLECTIVE ;  /* 0x000000000000791b */ /* 0x023fe20003800000 */
.L_x_2028:
[----:B------:R-:W-:Y:S05]  /*12d20*/  BSYNC B1 ;  /* 0x0000000000017941 */ /* 0x000fea0003800000 */
.L_x_2027:
[----:B------:R-:W-:Y:S01]  /*12d30*/  HFMA2.MMA R50, -RZ, RZ, 0, 1.847743988037109375e-06 ;  /* 0x0000001fff327435 */ /* 0x000fe200000001ff */
[----:B------:R-:W-:Y:S01]  /*12d40*/  FADD.FTZ R94, R48, R93 ;  /* 0x0000005d305e7221 */ /* 0x000fe20000010000 */
[----:B------:R-:W-:Y:S01]  /*12d50*/  IMAD.MOV.U32 R51, RZ, RZ, 0x2 ;  /* 0x00000002ff337424 */ /* 0x000fe200078e00ff */
[----:B------:R-:W0:Y:S01]  /*12d60*/  LDC R89, c[0x0][0x290] ;  /* 0x0000a400ff597b82 */ /* 0x000e220000000800 */
[----:B------:R-:W-:-:S07]  /*12d70*/  IMAD.MOV.U32 R49, RZ, RZ, -0x1 ;  /* 0xffffffffff317424 */ /* 0x000fce00078e00ff */
[----:B0-----:R-:W-:Y:S05]  /*12d80*/  WARPSYNC.COLLECTIVE R49, `(.L_x_2029) ;  /* 0x0000000031087348 */ /* 0x001fea0003c00000 */
[----:B------:R1:W2:Y:S02]  /*12d90*/  SHFL.BFLY P6, R93, R94, R51, R50 ;  /* 0x0c0000335e5d7389 */ /* 0x0002a400000c0032 */
[----:B012---:R-:W-:Y:S01]  /*12da0*/  ENDCOLLECTIVE ;  /* 0x000000000000791b */ /* 0x007fe20003800000 */
.L_x_2029:
[----:B------:R-:W-:Y:S02]  /*12db0*/  IMAD.MOV.U32 R51, RZ, RZ, 0x4 ;  /* 0x00000004ff337424 */ /* 0x000fe400078e00ff */
[----:B------:R-:W-:-:S05]  /*12dc0*/  FADD.FTZ R95, R94, R93 ;  /* 0x0000005d5e5f7221 */ /* 0x000fca0000010000 */
[----:B------:R-:W-:-:S07]  /*12dd0*/  MOV R94, R95 ;  /* 0x0000005f005e7202 */ /* 0x000fce0000000f00 */
[----:B------:R-:W-:Y:S05]  /*12de0*/  WARPSYNC.COLLECTIVE R49, `(.L_x_2030) ;  /* 0x0000000031087348 */ /* 0x000fea0003c00000 */
[----:B------:R0:W1:Y:S02]  /*12df0*/  SHFL.BFLY P6, R93, R94, R51, R50 ;  /* 0x0c0000335e5d7389 */ /* 0x00006400000c0032 */
[----:B01----:R-:W-:Y:S01]  /*12e00*/  ENDCOLLECTIVE ;  /* 0x000000000000791b */ /* 0x003fe20003800000 */
.L_x_2030:
[----:B------:R-:W-:Y:S02]  /*12e10*/  IMAD.MOV.U32 R51, RZ, RZ, 0x8 ;  /* 0x00000008ff337424 */ /* 0x000fe400078e00ff */
[----:B------:R-:W-:-:S05]  /*12e20*/  FADD.FTZ R165, R95, R93 ;  /* 0x0000005d5fa57221 */ /* 0x000fca0000010000 */
[----:B------:R-:W-:-:S07]  /*12e30*/  MOV R94, R165 ;  /* 0x000000a5005e7202 */ /* 0x000fce0000000f00 */
[----:B------:R-:W-:Y:S05]  /*12e40*/  WARPSYNC.COLLECTIVE R49, `(.L_x_2031) ;  /* 0x0000000031087348 */ /* 0x000fea0003c00000 */
[----:B------:R0:W1:Y:S02]  /*12e50*/  SHFL.BFLY P6, R93, R94, R51, R50 ;  /* 0x0c0000335e5d7389 */ /* 0x00006400000c0032 */
[----:B01----:R-:W-:Y:S01]  /*12e60*/  ENDCOLLECTIVE ;  /* 0x000000000000791b */ /* 0x003fe20003800000 */
.L_x_2031:
[----:B------:R-:W-:Y:S02]  /*12e70*/  IMAD.MOV.U32 R51, RZ, RZ, 0x10 ;  /* 0x00000010ff337424 */ /* 0x000fe400078e00ff */
[----:B------:R-:W-:-:S05]  /*12e80*/  FADD.FTZ R165, R165, R93 ;  /* 0x0000005da5a57221 */ /* 0x000fca0000010000 */
[----:B------:R-:W-:-:S07]  /*12e90*/  MOV R94, R165 ;  /* 0x000000a5005e7202 */ /* 0x000fce0000000f00 */
[----:B------:R-:W-:Y:S05]  /*12ea0*/  WARPSYNC.COLLECTIVE R49, `(.L_x_2032) ;  /* 0x0000000031087348 */ /* 0x000fea0003c00000 */
[----:B------:R0:W1:Y:S02]  /*12eb0*/  SHFL.BFLY P6, R93, R94, R51, R50 ;  /* 0x0c0000335e5d7389 */ /* 0x00006400000c0032 */
[----:B01----:R-:W-:Y:S01]  /*12ec0*/  ENDCOLLECTIVE ;  /* 0x000000000000791b */ /* 0x003fe20003800000 */
.L_x_2032:
[----:B------:R-:W-:Y:S02]  /*12ed0*/  IMAD.MOV.U32 R51, RZ, RZ, 0x1 ;  /* 0x00000001ff337424 */ /* 0x000fe400078e00ff */
[----:B------:R-:W-:-:S04]  /*12ee0*/  FADD.FTZ R88, R165, R93 ;  /* 0x0000005da5587221 */ /* 0x000fc80000010000 */
[----:B------:R-:W-:-:S04]  /*12ef0*/  FMUL.FTZ R88, R88, R89 ;  /* 0x0000005958587220 */ /* 0x000fc80000410000 */
[--C-:B------:R-:W-:Y:S01]  /*12f00*/  FADD.FTZ R48, R23, -R88.reuse ;  /* 0x8000005817307221 */ /* 0x100fe20000010000 */
[--C-:B------:R-:W-:Y:S01]  /*12f10*/  FADD.FTZ R93, R25, -R88.reuse ;  /* 0x80000058195d7221 */ /* 0x100fe20000010000 */
[--C-:B------:R-:W-:Y:S01]  /*12f20*/  FADD.FTZ R49, R29, -R88.reuse ;  /* 0x800000581d317221 */ /* 0x100fe20000010000 */
[----:B------:R-:W-:Y:S01]  /*12f30*/  FADD.FTZ R50, R53, -R88 ;  /* 0x8000005835327221 */ /* 0x000fe20000010000 */
[----:B------:R-:W-:-:S04]  /*12f40*/  FFMA.FTZ R48, R48, R48, RZ ;  /* 0x0000003030307223 */ /* 0x000fc800000100ff */
[----:B------:R-:W-:Y:S01]  /*12f50*/  FFMA.FTZ R48, R93, R93, R48 ;  /* 0x0000005d5d307223 */ /* 0x000fe20000010030 */
[----:B------:R-:W-:-:S04]  /*12f60*/  FADD.FTZ R93, R27, -R88 ;  /* 0x800000581b5d7221 */ /* 0x000fc80000010000 */
        /* <DEDUP_REMOVED lines=74> */
[----:B------:R-:W-:Y:S01]  /*13410*/  HFMA2.MMA R50, -RZ, RZ, 0, 1.847743988037109375e-06 ;  /* 0x0000001fff327435 */ /* 0x000fe200000001ff */
[----:B------:R-:W-:-:S03]  /*13420*/  IMAD.MOV.U32 R49, RZ, RZ, -0x1 ;  /* 0xffffffffff317424 */ /* 0x000fc600078e00ff */
[----:B------:R-:W-:-:S07]  /*13430*/  MOV R94, R48 ;  /* 0x00000030005e7202 */ /* 0x000fce0000000f00 */
[----:B------:R-:W-:Y:S05]  /*13440*/  WARPSYNC.COLLECTIVE R49, `(.L_x_2033) ;  /* 0x0000000031087348 */ /* 0x000fea0003c00000 */
[----:B------:R0:W1:Y:S02]  /*13450*/  SHFL.BFLY P6, R93, R94, R51, R50 ;  /* 0x0c0000335e5d7389 */ /* 0x00006400000c0032 */
[----:B01----:R-:W-:Y:S01]  /*13460*/  ENDCOLLECTIVE ;  /* 0x000000000000791b */ /* 0x003fe20003800000 */
.L_x_2033:
[----:B------:R-:W-:Y:S01]  /*13470*/  MOV R51, 0x2 ;  /* 0x0000000200337802 */ /* 0x000fe20000000f00 */
[----:B------:R-:W-:-:S07]  /*13480*/  FADD.FTZ R94, R48, R93 ;  /* 0x0000005d305e7221 */ /* 0x000fce0000010000 */
[----:B------:R-:W-:Y:S05]  /*13490*/  WARPSYNC.COLLECTIVE R49, `(.L_x_2034) ;  /* 0x0000000031087348 */ /* 0x000fea0003c00000 */
[----:B------:R0:W1:Y:S02]  /*134a0*/  SHFL.BFLY P6, R93, R94, R51, R50 ;  /* 0x0c0000335e5d7389 */ /* 0x00006400000c0032 */
[----:B01----:R-:W-:Y:S01]  /*134b0*/  ENDCOLLECTIVE ;  /* 0x000000000000791b */ /* 0x003fe20003800000 */
.L_x_2034:
[----:B------:R-:W-:Y:S01]  /*134c0*/  HFMA2.MMA R51, -RZ, RZ, 0, 2.384185791015625e-07 ;  /* 0x00000004ff337435 */ /* 0x000fe200000001ff */
[----:B------:R-:W-:-:S04]  /*134d0*/  FADD.FTZ R95, R94, R93 ;  /* 0x0000005d5e5f7221 */ /* 0x000fc80000010000 */
[----:B------:R-:W-:-:S07]  /*134e0*/  IMAD.MOV.U32 R94, RZ, RZ, R95 ;  /* 0x000000ffff5e7224 */ /* 0x000fce00078e005f */
[----:B------:R-:W-:Y:S05]  /*134f0*/  WARPSYNC.COLLECTIVE R49, `(.L_x_2035) ;  /* 0x0000000031087348 */ /* 0x000fea0003c00000 */
[----:B------:R0:W1:Y:S02]  /*13500*/  SHFL.BFLY P6, R93, R94, R51, R50 ;  /* 0x0c0000335e5d7389 */ /* 0x00006400000c0032 */
[----:B01----:R-:W-:Y:S01]  /*13510*/  ENDCOLLECTIVE ;  /* 0x000000000000791b */ /* 0x003fe20003800000 */
.L_x_2035:
[----:B------:R-:W-:Y:S01]  /*13520*/  MOV R51, 0x8 ;  /* 0x0000000800337802 */ /* 0x000fe20000000f00 */
[----:B------:R-:W-:-:S04]  /*13530*/  FADD.FTZ R165, R95, R93 ;  /* 0x0000005d5fa57221 */ /* 0x000fc80000010000 */
[----:B------:R-:W-:-:S07]  /*13540*/  IMAD.MOV.U32 R94, RZ, RZ, R165 ;  /* 0x000000ffff5e7224 */ /* 0x000fce00078e00a5 */
[----:B------:R-:W-:Y:S05]  /*13550*/  WARPSYNC.COLLECTIVE R49, `(.L_x_2036) ;  /* 0x0000000031087348 */ /* 0x000fea0003c00000 */
[----:B------:R0:W1:Y:S02]  /*13560*/  SHFL.BFLY P6, R93, R94, R51, R50 ;  /* 0x0c0000335e5d7389 */ /* 0x00006400000c0032 */
[----:B01----:R-:W-:Y:S01]  /*13570*/  ENDCOLLECTIVE ;  /* 0x000000000000791b */ /* 0x003fe20003800000 */
.L_x_2036:
[----:B------:R-:W-:Y:S01]  /*13580*/  HFMA2.MMA R51, -RZ, RZ, 0, 9.5367431640625e-07 ;  /* 0x00000010ff337435 */ /* 0x000fe200000001ff */
[----:B------:R-:W-:-:S04]  /*13590*/  FADD.FTZ R165, R165, R93 ;  /* 0x0000005da5a57221 */ /* 0x000fc80000010000 */
[----:B------:R-:W-:-:S07]  /*135a0*/  IMAD.MOV.U32 R94, RZ, RZ, R165 ;  /* 0x000000ffff5e7224 */ /* 0x000fce00078e00a5 */
[----:B------:R-:W-:Y:S05]  /*135b0*/  WARPSYNC.COLLECTIVE R49, `(.L_x_2037) ;  /* 0x0000000031087348 */ /* 0x000fea0003c00000 */
[----:B------:R0:W1:Y:S02]  /*135c0*/  SHFL.BFLY P6, R93, R94, R51, R50 ;  /* 0x0c0000335e5d7389 */ /* 0x00006400000c0032 */
[----:B01----:R-:W-:Y:S01]  /*135d0*/  ENDCOLLECTIVE ;  /* 0x000000000000791b */ /* 0x003fe20003800000 */
.L_x_2037:
[----:B------:R-:W-:Y:S05]  /*135e0*/  BRA `(.L_x_2038) ;  /* 0xffffffe800647947 */ /* 0x000fea000383ffff */
.L_x_2039:
        /* <DEDUP_REMOVED lines=9> */
.L_x_37376:


//--------------------- .text._ZN10layer_norm13ln_fwd_kernelINS_13Kernel_traitsI13__nv_bfloat16S2_S2_S2_fjLj1280ELj1ELj4ELj1ELj16ENS_18Kernel_traits_baseILj1280ES2_S2_S2_S2_fjLj128EEEEELb1ELb0ELb1ELb1EEEvNS_9FwdParamsE --------------------------
	.section	.text._ZN10layer_norm13ln_fwd_kernelINS_13Kernel_traitsI13__nv_bfloat16S2_S2_S2_fjLj1280ELj1ELj4ELj1ELj16ENS_18Kernel_traits_baseILj1280ES2_S2_S2_S2_fjLj128EEEEELb1ELb0ELb1ELb1EEEvNS_9FwdParamsE,"ax",@progbits
	.align	128
        .global         _ZN10layer_norm13ln_fwd_kernelINS_13Kernel_traitsI13__nv_bfloat16S2_S2_S2_fjLj1280ELj1ELj4ELj1ELj16ENS_18Kernel_traits_baseILj1280ES2_S2_S2_S2_fjLj128EEEEELb1ELb0ELb1ELb1EEEvNS_9FwdParamsE
        .type           _ZN10layer_norm13ln_fwd_kernelINS_13Kernel_traitsI13__nv_bfloat16S2_S2_S2_fjLj1280ELj1ELj4ELj1ELj16ENS_18Kernel_traits_baseILj1280ES2_S2_S2_S2_fjLj128EEEEELb1ELb0ELb1ELb1EEEvNS_9FwdParamsE,@function
        .size           _ZN10layer_norm13ln_fwd_kernelINS_13Kernel_traitsI13__nv_bfloat16S2_S2_S2_fjLj1280ELj1ELj4ELj1ELj16ENS_18Kernel_traits_baseILj1280ES2_S2_S2_S2_fjLj128EEEEELb1ELb0ELb1ELb1EEEvNS_9FwdParamsE,(.L_x_37377 - _ZN10layer_norm13ln_fwd_kernelINS_13Kernel_traitsI13__nv_bfloat16S2_S2_S2_fjLj1280ELj1ELj4ELj1ELj16ENS_18Kernel_traits_baseILj1280ES2_S2_S2_S2_fjLj128EEEEELb1ELb0ELb1ELb1EEEvNS_9FwdParamsE)
        .other          _ZN10layer_norm13ln_fwd_kernelINS_13Kernel_traitsI13__nv_bfloat16S2_S2_S2_fjLj1280ELj1ELj4ELj1ELj16ENS_18Kernel_traits_baseILj1280ES2_S2_S2_S2_fjLj128EEEEELb1ELb0ELb1ELb1EEEvNS_9FwdParamsE,@"STO_CUDA_ENTRY STV_DEFAULT"
_ZN10layer_norm13ln_fwd_kernelINS_13Kernel_traitsI13__nv_bfloat16S2_S2_S2_fjLj1280ELj1ELj4ELj1ELj16ENS_18Kernel_traits_baseILj1280ES2_S2_S2_S2_fjLj128EEEEELb1ELb0ELb1ELb1EEEvNS_9FwdParamsE:
.text._ZN10layer_norm13ln_fwd_kernelINS_13Kernel_traitsI13__nv_bfloat16S2_S2_S2_fjLj1280ELj1ELj4ELj1ELj16ENS_18Kernel_traits_baseILj1280ES2_S2_S2_S2_fjLj128EEEEELb1ELb0ELb1ELb1EEEvNS_9FwdParamsE:
[----:B------:R-:W-:Y:S08]  /*0000*/  LDC R1, c[0x0][0x28] ;  /* 0x00000a00ff017b82 */ /* 0x000ff00000000800 */
[----:B------:R-:W0:Y:S01]  /*0010*/  LDC R53, c[0x0][0x2ec] ;  /* 0x0000bb00ff357b82 */ /* 0x000e220000000800 */
[----:B------:R-:W-:Y:S01]  /*0020*/  ULDC.U8 UR4, c[0x0][0x2f4] ;  /* 0x0000bd0000047ab9 */ /* 0x000fe20000000000 */
[----:B------:R-:W-:Y:S01]  /*0030*/  ULDC.64 UR6, c[0x0][0x208] ;  /* 0x0000820000067ab9 */ /* 0x000fe20000000a00 */
[----:B------:R-:W-:Y:S01]  /*0040*/  ISETP.NE.AND P1, PT, RZ, UR4, PT ;  /* 0x00000004ff007c0c */ /* 0x000fe2000bf25270 */
[----:B------:R-:W-:-:S04]  /*0050*/  ULDC.64 UR4, c[0x0][0x2e0] ;  /* 0x0000b80000047ab9 */ /* 0x000fc80000000a00 */
[----:B------:R-:W1:Y:S01]  /*0060*/  LDC R26, c[0x0][0x2e8] ;  /* 0x0000ba00ff1a7b82 */ /* 0x000e620000000800 */
[----:B------:R-:W-:Y:S01]  /*0070*/  IMAD.U32 R2, RZ, RZ, UR4 ;  /* 0x00000004ff027e24 */ /* 0x000fe2000f8e00ff */
[----:B------:R-:W2:Y:S01]  /*0080*/  S2R R0, SR_TID.X ;  /* 0x0000000000007919 */ /* 0x000ea20000002100 */
[----:B------:R-:W-:Y:S01]  /*0090*/  IMAD.U32 R3, RZ, RZ, UR5 ;  /* 0x00000005ff037e24 */ /* 0x000fe2000f8e00ff */
[----:B------:R-:W-:Y:S01]  /*00a0*/  ULDC.64 UR8, c[0x0][0x2c8] ;  /* 0x0000b20000087ab9 */ /* 0x000fe20000000a00 */
[----:B------:R-:W-:Y:S01]  /*00b0*/  ULDC UR10, c[0x0][0x214] ;  /* 0x00008500000a7ab9 */ /* 0x000fe20000000800 */
[----:B------:R-:W3:Y:S02]  /*00c0*/  S2R R35, SR_CTAID.X ;  /* 0x0000000000237919 */ /* 0x000ee40000002500 */
[----:B------:R-:W4:Y:S01]  /*00d0*/  @P1 LDC R7, c[0x0][0x2f0] ;  /* 0x0000bc00ff071b82 */ /* 0x000f220000000800 */
[----:B------:R-:W4:Y:S01]  /*00e0*/  @P1 LDG.E.64 R2, desc[UR6][R2.64] ;  /* 0x0000000602021981 */ /* 0x000f22000c1e1b00 */
[----:B0-----:R-:W-:-:S05]  /*00f0*/  @P1 MOV R27, R53 ;  /* 0x00000035001b1202 */ /* 0x001fca0000000f00 */
[----:B-1----:R3:W4:Y:S01]  /*0100*/  @P1 LDG.E.64 R4, desc[UR6][R26.64] ;  /* 0x000000061a041981 */ /* 0x002722000c1e1b00 */
[----:B------:R-:W-:Y:S01]  /*0110*/  ISETP.NE.U32.AND P0, PT, RZ, UR8, PT ;  /* 0x00000008ff007c0c */ /* 0x000fe2000bf05070 */
[----:B--2---:R-:W-:-:S05]  /*0120*/  IMAD.SHL.U32 R6, R0, 0x10, RZ ;  /* 0x0000001000067824 */ /* 0x004fca00078e00ff */
[----:B------:R-:W-:-:S04]  /*0130*/  LOP3.LUT R34, R6, 0x1f0, RZ, 0xc0, !PT ;  /* 0x000001f006227812 */ /* 0x000fc800078ec0ff */
[----:B------:R-:W-:Y:S01]  /*0140*/  IADD3 R24, P3, R34, UR8, RZ ;  /* 0x0000000822187c10 */ /* 0x000fe2000ff7e0ff */
[----:B------:R-:W-:Y:S02]  /*0150*/  ULDC UR8, c[0x0][0x0] ;  /* 0x0000000000087ab9 */ /* 0x000fe40000000800 */
[----:B---3--:R-:W-:-:S04]  /*0160*/  IMAD R27, R35, UR8, R0 ;  /* 0x00000008231b7c24 */ /* 0x008fc8000f8e0200 */
[----:B------:R-:W-:Y:S01]  /*0170*/  IMAD.WIDE.U32 R12, R27, -0x326172a9, RZ ;  /* 0xcd9e8d571b0c7825 */ /* 0x000fe200078e00ff */
[----:B------:R-:W-:-:S03]  /*0180*/  ISETP.NE.AND.EX P0, PT, RZ, UR9, PT, P0 ;  /* 0x00000009ff007c0c */ /* 0x000fc6000bf05300 */
[----:B------:R-:W-:Y:S01]  /*0190*/  IMAD.X R25, RZ, RZ, UR9, P3 ;  /* 0x00000009ff197e24 */ /* 0x000fe200098e06ff */
[----:B------:R-:W-:-:S09]  /*01a0*/  ULDC.64 UR8, c[0x0][0x260] ;  /* 0x0000980000087ab9 */ /* 0x000fd20000000a00 */
[----:B------:R-:W5:Y:S01]  /*01b0*/  @P0 LDG.E.128 R8, desc[UR6][R24.64+0x200] ;  /* 0x0002000618080981 */ /* 0x000f62000c1e1d00 */
[----:B----4-:R-:W-:Y:S02]  /*01c0*/  @P1 R2UR UR4, R2 ;  /* 0x00000000020412ca */ /* 0x010fe400000e0000 */
[----:B------:R-:W-:Y:S02]  /*01d0*/  @P1 R2UR UR5, R3 ;  /* 0x00000000030512ca */ /* 0x000fe400000e0000 */
[----:B------:R-:W-:-:S04]  /*01e0*/  @P1 IADD3 R26, P2, R4, R7, RZ ;  /* 0x00000007041a1210 */ /* 0x000fc80007f5e0ff */
[----:B------:R-:W-:-:S07]  /*01f0*/  @P1 IADD3.X R53, RZ, R5, RZ, P2, !PT ;  /* 0x00000005ff351210 */ /* 0x000fce00017fe4ff */
[----:B------:R-:W-:Y:S01]  /*0200*/  UIADD3 UR15, UR5, -0x4498517b, URZ ;  /* 0xbb67ae85050f7890 */ /* 0x000fe2000fffe03f */
[----:B------:R-:W5:Y:S01]  /*0210*/  @P0 LDG.E.128 R4, desc[UR6][R24.64] ;  /* 0x0000000618040981 */ /* 0x000f62000c1e1d00 */
[--C-:B------:R-:W-:Y:S02]  /*0220*/  SHF.R.U64 R52, R26, 0x2, R53.reuse ;  /* 0x000000021a347819 */ /* 0x100fe40000001235 */
[----:B------:R-:W-:-:S03]  /*0230*/  SHF.R.U32.HI R53, RZ, 0x2, R53 ;  /* 0x00000002ff357819 */ /* 0x000fc60000011635 */
[----:B------:R-:W-:Y:S01]  /*0240*/  IMAD.WIDE.U32 R2, R52, -0x2daee0ad, RZ ;  /* 0xd2511f5334027825 */ /* 0x000fe200078e00ff */
[----:B------:R-:W-:-:S04]  /*0250*/  LOP3.LUT R16, R13, UR4, R53, 0x96, !PT ;  /* 0x000000040d107c12 */ /* 0x000fc8000f8e9635 */
[----:B------:R-:W-:Y:S01]  /*0260*/  LOP3.LUT R18, R3, UR5, RZ, 0x3c, !PT ;  /* 0x0000000503127c12 */ /* 0x000fe2000f8e3cff */
[----:B------:R-:W-:Y:S01]  /*0270*/  UIADD3 UR14, UR4, -0x61c88647, URZ ;  /* 0x9e3779b9040e7890 */ /* 0x000fe2000fffe03f */
[----:B------:R-:W-:-:S04]  /*0280*/  IMAD.WIDE.U32 R16, R16, -0x2daee0ad, RZ ;  /* 0xd2511f5310107825 */ /* 0x000fc800078e00ff */
[----:B------:R-:W-:Y:S01]  /*0290*/  IMAD.WIDE.U32 R18, R18, -0x326172a9, RZ ;  /* 0xcd9e8d5712127825 */ /* 0x000fe200078e00ff */
[----:B------:R-:W-:Y:S01]  /*02a0*/  LOP3.LUT R20, R17, UR15, R2, 0x96, !PT ;  /* 0x0000000f11147c12 */ /* 0x000fe2000f8e9602 */
[----:B------:R-:W-:-:S03]  /*02b0*/  UIADD3 UR16, UR4, 0x3c6ef372, URZ ;  /* 0x3c6ef37204107890 */ /* 0x000fc6000fffe03f */
[----:B------:R-:W-:Y:S01]  /*02c0*/  LOP3.LUT R2, R19, UR14, R12, 0x96, !PT ;  /* 0x0000000e13027c12 */ /* 0x000fe2000f8e960c */
[----:B------:R-:W-:Y:S01]  /*02d0*/  UIADD3 UR17, UR5, 0x76cf5d0a, URZ ;  /* 0x76cf5d0a05117890 */ /* 0x000fe2000fffe03f */
[----:B------:R-:W-:Y:S01]  /*02e0*/  IMAD.WIDE.U32 R20, R20, -0x326172a9, RZ ;  /* 0xcd9e8d5714147825 */ /* 0x000fe200078e00ff */
[----:B------:R-:W-:Y:S01]  /*02f0*/  UIADD3 UR19, UR5, 0x32370b8f, URZ ;  /* 0x32370b8f05137890 */ /* 0x000fe2000fffe03f */
[----:B------:R-:W5:Y:S02]  /*0300*/  @P0 LDG.E.128 R12, desc[UR6][R24.64+0x400] ;  /* 0x00040006180c0981 */ /* 0x000f64000c1e1d00 */
[----:B------:R-:W-:Y:S01]  /*0310*/  IMAD.WIDE.U32 R2, R2, -0x2daee0ad, RZ ;  /* 0xd2511f5302027825 */ /* 0x000fe200078e00ff */
[----:B------:R-:W-:-:S04]  /*0320*/  LOP3.LUT R28, R21, UR16, R18, 0x96, !PT ;  /* 0x00000010151c7c12 */ /* 0x000fc8000f8e9612 */
[----:B------:R-:W-:Y:S01]  /*0330*/  LOP3.LUT R30, R3, UR17, R16, 0x96, !PT ;  /* 0x00000011031e7c12 */ /* 0x000fe2000f8e9610 */
[----:B------:R-:W-:Y:S01]  /*0340*/  UIADD3 UR18, UR4, -0x255992d5, URZ ;  /* 0xdaa66d2b04127890 */ /* 0x000fe2000fffe03f */
        /* <DEDUP_REMOVED lines=8> */
[----:B------:R-:W-:Y:S01]  /*03d0*/  UIADD3 UR23, UR5, -0x56f99767, URZ ;  /* 0xa906689905177890 */ /* 0x000fe2000fffe03f */
[----:B------:R0:W5:Y:S02]  /*03e0*/  @P0 LDG.E.128 R20, desc[UR6][R24.64+0x800] ;  /* 0x0008000618140981 */ /* 0x000164000c1e1d00 */
[----:B------:R-:W-:Y:S01]  /*03f0*/  IMAD.WIDE.U32 R2, R2, -0x2daee0ad, RZ ;  /* 0xd2511f5302027825 */ /* 0x000fe200078e00ff */
[----:B------:R-:W-:-:S04]  /*0400*/  LOP3.LUT R29, R33, UR20, R30, 0x96, !PT ;  /* 0x00000014211d7c12 */ /* 0x000fc8000f8e961e */
[----:B------:R-:W-:Y:S01]  /*0410*/  LOP3.LUT R30, R3, UR21, R28, 0x96, !PT ;  /* 0x00000015031e7c12 */ /* 0x000fe2000f8e961c */
[----:B------:R-:W-:Y:S01]  /*0420*/  UIADD3 UR22, UR4, 0x1715609d, URZ ;  /* 0x1715609d04167890 */ /* 0x000fe2000fffe03f */
[----:B------:R-:W-:-:S04]  /*0430*/  IMAD.WIDE.U32 R28, R29, -0x2daee0ad, RZ ;  /* 0xd2511f531d1c7825 */ /* 0x000fc800078e00ff */
[----:B------:R-:W-:Y:S01]  /*0440*/  IMAD.WIDE.U32 R30, R30, -0x326172a9, RZ ;  /* 0xcd9e8d571e1e7825 */ /* 0x000fe200078e00ff */
[----:B------:R-:W-:-:S04]  /*0450*/  LOP3.LUT R33, R29, UR23, R2, 0x96, !PT ;  /* 0x000000171d217c12 */ /* 0x000fc8000f8e9602 */
[----:B------:R-:W-:Y:S01]  /*0460*/  LOP3.LUT R2, R31, UR22, R32, 0x96, !PT ;  /* 0x000000161f027c12 */ /* 0x000fe2000f8e9620 */
[----:B------:R-:W-:Y:S01]  /*0470*/  UIADD3 UR24, UR4, -0x4ab325aa, URZ ;  /* 0xb54cda5604187890 */ /* 0x000fe2000fffe03f */
[----:B------:R-:W-:Y:S01]  /*0480*/  IMAD.WIDE.U32 R32, R33, -0x326172a9, RZ ;  /* 0xcd9e8d5721207825 */ /* 0x000fe200078e00ff */
[----:B------:R-:W-:-:S03]  /*0490*/  UIADD3 UR25, UR5, 0x646e171e, URZ ;  /* 0x646e171e05197890 */ /* 0x000fc6000fffe03f */
[----:B0-----:R-:W-:Y:S01]  /*04a0*/  IMAD.WIDE.U32 R24, R2, -0x2daee0ad, RZ ;  /* 0xd2511f5302187825 */ /* 0x001fe200078e00ff */
[----:B------:R-:W-:Y:S02]  /*04b0*/  SHF.R.U32.HI R2, RZ, 0x5, R0 ;  /* 0x00000005ff027819 */ /* 0x000fe40000011600 */
[----:B------:R-:W-:Y:S02]  /*04c0*/  LOP3.LUT R29, R33, UR24, R30, 0x96, !PT ;  /* 0x00000018211d7c12 */ /* 0x000fe4000f8e961e */
[----:B------:R-:W-:Y:S01]  /*04d0*/  LOP3.LUT R30, R25, UR25, R28, 0x96, !PT ;  /* 0x00000019191e7c12 */ /* 0x000fe2000f8e961c */
[----:B------:R-:W-:Y:S01]  /*04e0*/  IMAD R2, R35, 0x4, R2 ;  /* 0x0000000423027824 */ /* 0x000fe200078e0202 */
[----:B------:R-:W-:Y:S01]  /*04f0*/  UIADD3 UR26, UR4, 0x5384540f, URZ ;  /* 0x5384540f041a7890 */ /* 0x000fe2000fffe03f */
[----:B------:R-:W-:Y:S01]  /*0500*/  IMAD.WIDE.U32 R28, R29, -0x2daee0ad, RZ ;  /* 0xd2511f531d1c7825 */ /* 0x000fe200078e00ff */
[----:B------:R-:W-:Y:S02]  /*0510*/  UIADD3 UR27, UR5, 0x1fd5c5a3, URZ ;  /* 0x1fd5c5a3051b7890 */ /* 0x000fe4000fffe03f */
[----:B------:R-:W-:Y:S01]  /*0520*/  ISETP.GE.AND P1, PT, R2, UR10, PT ;  /* 0x0000000a02007c0c */ /* 0x000fe2000bf26270 */
[----:B------:R-:W-:-:S03]  /*0530*/  IMAD.WIDE.U32 R30, R30, -0x326172a9, RZ ;  /* 0xcd9e8d571e1e7825 */ /* 0x000fc600078e00ff */
[----:B------:R-:W-:Y:S02]  /*0540*/  LOP3.LUT R54, R29, UR27, R24, 0x96, !PT ;  /* 0x0000001b1d367c12 */ /* 0x000fe4000f8e9618 */
[----:B------:R-:W-:Y:S02]  /*0550*/  LOP3.LUT R105, R31, UR26, R32, 0x96, !PT ;  /* 0x0000001a1f697c12 */ /* 0x000fe4000f8e9620 */
[----:B------:R-:W-:Y:S01]  /*0560*/  IADD3 R24, P2, R34, UR8, RZ ;  /* 0x0000000822187c10 */ /* 0x000fe2000ff5e0ff */
[----:B------:R-:W-:Y:S01]  /*0570*/  UIADD3 UR28, UR4, -0xe443238, URZ ;  /* 0xf1bbcdc8041c7890 */ /* 0x000fe2000fffe03f */
[----:B------:R-:W-:Y:S01]  /*0580*/  IMAD.HI.U32 R29, R54, -0x326172a9, RZ ;  /* 0xcd9e8d57361d7827 */ /* 0x000fe200078e00ff */
[----:B------:R-:W-:-:S03]  /*0590*/  UIADD3 UR29, UR5, -0x24c28bd8, URZ ;  /* 0xdb3d7428051d7890 */ /* 0x000fc6000fffe03f */
[----:B------:R-:W-:Y:S01]  /*05a0*/  IMAD.HI.U32 R3, R105, -0x2daee0ad, RZ ;  /* 0xd2511f5369037827 */ /* 0x000fe200078e00ff */
[----:B------:R-:W-:-:S03]  /*05b0*/  LOP3.LUT R108, R29, UR28, R30, 0x96, !PT ;  /* 0x0000001c1d6c7c12 */ /* 0x000fc6000f8e961e */
[----:B------:R-:W-:Y:S01]  /*05c0*/  IMAD.X R25, RZ, RZ, UR9, P2 ;  /* 0x00000009ff197e24 */ /* 0x000fe200090e06ff */
[----:B------:R-:W-:Y:S01]  /*05d0*/  LOP3.LUT R104, R3, UR29, R28, 0x96, !PT ;  /* 0x0000001d03687c12 */ /* 0x000fe2000f8e961c */
[----:B------:R-:W-:Y:S06]  /*05e0*/  @P1 EXIT ;  /* 0x000000000000194d */ /* 0x000fec0003800000 */
        /* <DEDUP_REMOVED lines=8> */
[----:B------:R-:W-:Y:S01]  /*0670*/  SHF.L.U32 R3, R4, 0x10, RZ ;  /* 0x0000001004037819 */ /* 0x000fe200000006ff */
[C---:B------:R-:W-:Y:S01]  /*0680*/  IMAD.U32 R4, R5.reuse, 0x10000, RZ ;  /* 0x0001000005047824 */ /* 0x040fe200078e00ff */
[----:B------:R-:W-:Y:S01]  /*0690*/  PRMT R29, R5, 0x7632, R29 ;  /* 0x00007632051d7816 */ /* 0x000fe2000000001d */
[C---:B------:R-:W-:Y:S01]  /*06a0*/  IMAD.U32 R5, R6.reuse, 0x10000, RZ ;  /* 0x0001000006057824 */ /* 0x040fe200078e00ff */
[----:B------:R-:W-:Y:S02]  /*06b0*/  PRMT R30, R6, 0x7632, R30 ;  /* 0x00007632061e7816 */ /* 0x000fe4000000001e */
        /* <DEDUP_REMOVED lines=9> */
[C---:B------:R-:W-:Y:S01]  /*0750*/  PRMT R82, R10.reuse, 0x7632, R82 ;  /* 0x000076320a527816 */ /* 0x040fe20000000052 */
[----:B------:R-:W-:Y:S01]  /*0760*/  UIADD3 UR31, UR5, -0x695add53, URZ ;  /* 0x96a522ad051f7890 */ /* 0x000fe2000fffe03f */
[----:B------:R-:W-:Y:S01]  /*0770*/  SHF.L.U32 R9, R10, 0x10, RZ ;  /* 0x000000100a097819 */ /* 0x000fe200000006ff */
[C---:B------:R-:W-:Y:S01]  /*0780*/  IMAD.U32 R10, R11.reuse, 0x10000, RZ ;  /* 0x000100000b0a7824 */ /* 0x040fe200078e00ff */
[----:B------:R-:W-:Y:S01]  /*0790*/  PRMT R83, R11, 0x7632, R83 ;  /* 0x000076320b537816 */ /* 0x000fe20000000053 */
[C---:B------:R-:W-:Y:S01]  /*07a0*/  IMAD.U32 R11, R12.reuse, 0x10000, RZ ;  /* 0x000100000c0b7824 */ /* 0x040fe200078e00ff */
[----:B------:R-:W-:Y:S01]  /*07b0*/  PRMT R84, R12, 0x7632, R84 ;  /* 0x000076320c547816 */ /* 0x000fe20000000054 */
[----:B------:R-:W5:Y:S01]  /*07c0*/  LDG.E.128 R48, desc[UR6][R24.64] ;  /* 0x0000000618307981 */ /* 0x000f62000c1e1d00 */
        /* <DEDUP_REMOVED lines=9> */
[----:B------:R-:W-:Y:S01]  /*0860*/  IMAD R105, R105, -0x2daee0ad, RZ ;  /* 0xd2511f5369697824 */ /* 0x000fe200078e02ff */
[----:B------:R-:W-:Y:S01]  /*0870*/  SHF.L.U32 R15, R16, 0x10, RZ ;  /* 0x00000010100f7819 */ /* 0x000fe200000006ff */
[C---:B------:R-:W-:Y:S01]  /*0880*/  IMAD.U32 R16, R17.reuse, 0x10000, RZ ;  /* 0x0001000011107824 */ /* 0x040fe200078e00ff */
[----:B------:R-:W-:Y:S01]  /*0890*/  PRMT R89, R17, 0x7632, R89 ;  /* 0x0000763211597816 */ /* 0x000fe20000000059 */
[----:B------:R-:W5:Y:S01]  /*08a0*/  LDG.E.128 R40, desc[UR6][R24.64+0x400] ;  /* 0x0004000618287981 */ /* 0x000f62000c1e1d00 */
[C---:B------:R-:W-:Y:S01]  /*08b0*/  PRMT R90, R18.reuse, 0x7632, R90 ;  /* 0x00007632125a7816 */ /* 0x040fe2000000005a */
[----:B------:R-:W-:Y:S01]  /*08c0*/  IMAD.U32 R17, R18, 0x10000, RZ ;  /* 0x0001000012117824 */ /* 0x000fe200078e00ff */
[C---:B------:R-:W-:Y:S01]  /*08d0*/  PRMT R91, R19.reuse, 0x7632, R91 ;  /* 0x00007632135b7816 */ /* 0x040fe2000000005b */
[----:B------:R-:W5:Y:S01]  /*08e0*/  LDG.E.128 R36, desc[UR6][R24.64+0x600] ;  /* 0x0006000618247981 */ /* 0x000f62000c1e1d00 */
[----:B------:R-:W-:Y:S01]  /*08f0*/  IMAD.WIDE.U32 R108, R108, -0x2daee0ad, RZ ;  /* 0xd2511f536c6c7825 */ /* 0x000fe200078e00ff */
[----:B------:R-:W-:Y:S01]  /*0900*/  SHF.L.U32 R18, R19, 0x10, RZ ;  /* 0x0000001013127819 */ /* 0x000fe200000006ff */
[----:B------:R-:W-:Y:S01]  /*0910*/  ULDC.U8 UR8, c[0x0][0x2a0] ;  /* 0x0000a80000087ab9 */ /* 0x000fe20000000000 */
[----:B------:R0:W5:Y:S01]  /*0920*/  LDG.E.128 R32, desc[UR6][R24.64+0x800] ;  /* 0x0008000618207981 */ /* 0x000162000c1e1d00 */
[----:B------:R-:W-:Y:S01]  /*0930*/  IMAD.HI.U32 R103, R104, -0x326172a9, RZ ;  /* 0xcd9e8d5768677827 */ /* 0x000fe200078e00ff */
[C---:B------:R-:W-:Y:S01]  /*0940*/  PRMT R92, R20.reuse, 0x7632, R92 ;  /* 0x00007632145c7816 */ /* 0x040fe2000000005c */
[----:B------:R-:W-:Y:S01]  /*0950*/  BSSY B0, `(.L_x_2040) ;  /* 0x000116a000007945 */ /* 0x000fe20003800000 */
[----:B------:R-:W-:Y:S01]  /*0960*/  PRMT R93, R21, 0x7632, R93 ;  /* 0x00007632155d7816 */ /* 0x000fe2000000005d */
[----:B------:R-:W-:Y:S01]  /*0970*/  IMAD.U32 R19, R20, 0x10000, RZ ;  /* 0x0001000014137824 */ /* 0x000fe200078e00ff */
[----:B------:R-:W-:Y:S01]  /*0980*/  PRMT R95, R23, 0x7632, R95 ;  /* 0x00007632175f7816 */ /* 0x000fe2000000005f */
[----:B------:R-:W-:Y:S01]  /*0990*/  IMAD.U32 R20, R21, 0x10000, RZ ;  /* 0x0001000015147824 */ /* 0x000fe200078e00ff */
[----:B------:R-:W-:Y:S01]  /*09a0*/  PRMT R94, R22, 0x7632, R94 ;  /* 0x00007632165e7816 */ /* 0x000fe2000000005e */
[----:B------:R-:W-:Y:S01]  /*09b0*/  IMAD R104, R104, -0x326172a9, RZ ;  /* 0xcd9e8d5768687824 */ /* 0x000fe200078e02ff */
[----:B------:R-:W-:Y:S01]  /*09c0*/  SHF.L.U32 R21, R22, 0x10, RZ ;  /* 0x0000001016157819 */ /* 0x000fe200000006ff */
[----:B0-----:R-:W-:Y:S01]  /*09d0*/  IMAD R24, R54, -0x326172a9, RZ ;  /* 0xcd9e8d5736187824 */ /* 0x001fe200078e02ff */
[----:B------:R-:W-:Y:S01]  /*09e0*/  LOP3.LUT R105, R109, UR31, R105, 0x96, !PT ;  /* 0x0000001f6d697c12 */ /* 0x000fe2000f8e9669 */
[----:B------:R-:W-:Y:S01]  /*09f0*/  IMAD.U32 R22, R23, 0x10000, RZ ;  /* 0x0001000017167824 */ /* 0x000fe200078e00ff */
[----:B------:R-:W-:Y:S01]  /*0a00*/  LOP3.LUT R109, R26, 0x3, RZ, 0xc0, !PT ;  /* 0x000000031a6d7812 */ /* 0x000fe200078ec0ff */
[----:B------:R-:W-:Y:S01]  /*0a10*/  IMAD.MOV.U32 R23, RZ, RZ, R27 ;  /* 0x000000ffff177224 */ /* 0x000fe200078e001b */
[----:B------:R-:W-:Y:S01]  /*0a20*/  LOP3.LUT R103, R103, UR30, R24, 0x96, !PT ;  /* 0x0000001e67677c12 */ /* 0x000fe2000f8e9618 */
[----:B------:R-:W-:Y:S01]  /*0a30*/  IMAD.MOV.U32 R25, RZ, RZ, R53 ;  /* 0x000000ffff197224 */ /* 0x000fe200078e0035 */
[----:B------:R-:W-:Y:S01]  /*0a40*/  MOV R24, R52 ;  /* 0x0000003400187202 */ /* 0x000fe20000000f00 */
[----:B------:R-:W-:Y:S01]  /*0a50*/  IMAD.MOV.U32 R26, RZ, RZ, RZ ;  /* 0x000000ffff1a7224 */ /* 0x000fe200078e00ff */
        /* <DEDUP_REMOVED lines=16> */
[----:B------:R-:W-:Y:S01]  /*0b60*/  ISETP.NE.AND P1, PT, RZ, UR8, PT ;  /* 0x00000008ff007c0c */ /* 0x000fe2000bf25270 */
        /* <DEDUP_REMOVED lines=8> */
[----:B------:R-:W-:-:S07]  /*0bf0*/  IMAD.U32 R95, R95, 0x10000, RZ ;  /* 0x000100005f5f7824 */ /* 0x000fce00078e00ff */
.L_x_2454:
[----:B0-----:R-:W0:Y:S01]  /*0c00*/  LDC.64 R66, c[0x0][0x280] ;  /* 0x0000a000ff427b82 */ /* 0x001e220000000a00 */
[----:B------:R-:W-:-:S07]  /*0c10*/  ISETP.NE.U32.AND P0, PT, RZ, UR8, PT ;  /* 0x00000008ff007c0c */ /* 0x000fce000bf05070 */
[----:B------:R-:W1:Y:S08]  /*0c20*/  LDC R79, c[0x0][0x218] ;  /* 0x00008600ff4f7b82 */ /* 0x000e700000000800 */
[----:B------:R-:W2:Y:S01]  /*0c30*/  LDC.64 R64, c[0x0][0x288] ;  /* 0x0000a200ff407b82 */ /* 0x000ea20000000a00 */
[----:B0-----:R-:W-:-:S06]  /*0c40*/  IMAD.WIDE R66, R2, 0x4, R66 ;  /* 0x0000000402427825 */ /* 0x001fcc00078e0242 */
[----:B------:R0:W3:Y:S01]  /*0c50*/  LDG.E R66, desc[UR6][R66.64] ;  /* 0x0000000642427981 */ /* 0x0000e2000c1e1900 */
[----:B------:R-:W-:Y:S01]  /*0c60*/  ISETP.NE.AND.EX P0, PT, RZ, UR9, PT, P0 ;  /* 0x00000009ff007c0c */ /* 0x000fe2000bf05300 */
[----:B-1----:R-:W-:Y:S01]  /*0c70*/  IMAD R68, R2, R79, RZ ;  /* 0x0000004f02447224 */ /* 0x002fe200078e02ff */
[----:B------:R-:W-:-:S04]  /*0c80*/  HFMA2.MMA R139, -RZ, RZ, 0, 0 ;  /* 0x00000000ff8b7435 */ /* 0x000fc800000001ff */
[----:B0-----:R-:W-:Y:S01]  /*0c90*/  SHF.R.S32.HI R67, RZ, 0x1f, R68 ;  /* 0x0000001fff437819 */ /* 0x001fe20000011444 */
[----:B--2---:R-:W-:-:S06]  /*0ca0*/  IMAD.WIDE R64, R2, 0x4, R64 ;  /* 0x0000000402407825 */ /* 0x004fcc00078e0240 */
[----:B------:R-:W0:Y:S01]  /*0cb0*/  @P0 LDC.64 R62, c[0x0][0x230] ;  /* 0x00008c00ff3e0b82 */ /* 0x000e220000000a00 */
[----:B------:R-:W-:Y:S01]  /*0cc0*/  LEA.HI R68, R67, R68, RZ, 0x3 ;  /* 0x0000004443447211 */ /* 0x000fe200078f18ff */
[----:B-----5:R1:W5:Y:S03]  /*0cd0*/  LDG.E R77, desc[UR6][R64.64] ;  /* 0x00000006404d7981 */ /* 0x020366000c1e1900 */
[----:B------:R-:W-:-:S05]  /*0ce0*/  LEA.HI.SX32 R141, R68, R27, 0x1d ;  /* 0x0000001b448d7211 */ /* 0x000fca00078feaff */
[----:B0-----:R-:W-:-:S05]  /*0cf0*/  @P0 IMAD.WIDE.U32 R62, R141, 0x10, R62 ;  /* 0x000000108d3e0825 */ /* 0x001fca00078e003e */
[----:B------:R1:W5:Y:S01]  /*0d00*/  @P0 LDG.E.128 R52, desc[UR6][R62.64] ;  /* 0x000000063e340981 */ /* 0x000362000c1e1d00 */
[----:B---3--:R-:W-:-:S13]  /*0d10*/  ISETP.GE.AND P2, PT, R66, 0x1, PT ;  /* 0x000000014200780c */ /* 0x008fda0003f46270 */
[----:B------:R-:W0:Y:S01]  /*0d20*/  @P2 LDC.64 R60, c[0x0][0x220] ;  /* 0x00008800ff3c2b82 */ /* 0x000e220000000a00 */
[----:B------:R-:W-:Y:S01]  /*0d30*/  @P2 VIADD R70, R66, 0xffffffff ;  /* 0xffffffff42462836 */ /* 0x000fe20000000000 */
[----:B------:R-:W-:-:S03]  /*0d40*/  @P2 LOP3.LUT R27, R0, 0x1f, RZ, 0xc0, !PT ;  /* 0x0000001f001b2812 */ /* 0x000fc600078ec0ff */
[----:B------:R-:W-:-:S05]  /*0d50*/  @P2 IMAD R70, R70, R79, RZ ;  /* 0x0000004f46462224 */ /* 0x000fca00078e02ff */
[----:B------:R-:W-:-:S04]  /*0d60*/  @P2 SHF.R.S32.HI R69, RZ, 0x1f, R70 ;  /* 0x0000001fff452819 */ /* 0x000fc80000011446 */
[----:B------:R-:W-:-:S04]  /*0d70*/  @P2 LEA.HI R70, R69, R70, RZ, 0x3 ;  /* 0x0000004645462211 */ /* 0x000fc800078f18ff */
[----:B------:R-:W-:-:S05]  /*0d80*/  @P2 LEA.HI.SX32 R139, R70, R27, 0x1d ;  /* 0x0000001b468b2211 */ /* 0x000fca00078feaff */
[----:B0-----:R-:W-:-:S05]  /*0d90*/  @P2 IMAD.WIDE.U32 R60, R139, 0x10, R60 ;  /* 0x000000108b3c2825 */ /* 0x001fca00078e003c */
[----:B------:R1:W5:Y:S01]  /*0da0*/  @P2 LDG.E.128 R56, desc[UR6][R60.64] ;  /* 0x000000063c382981 */ /* 0x000362000c1e1d00 */
[----:B------:R-:W-:Y:S01]  /*0db0*/  ISETP.GT.AND P3, PT, R66, RZ, PT ;  /* 0x000000ff4200720c */ /* 0x000fe20003f64270 */
[----:B------:R-:W-:Y:S01]  /*0dc0*/  BSSY B1, `(.L_x_2041) ;  /* 0x000005e000017945 */ /* 0x000fe20003800000 */
[----:B------:R-:W-:-:S11]  /*0dd0*/  SHF.R.S32.HI R76, RZ, 0x1f, R2 ;  /* 0x0000001fff4c7819 */ /* 0x000fd60000011402 */
[----:B-1----:R-:W-:Y:S05]  /*0de0*/  @P3 BRA `(.L_x_2042) ;  /* 0x0000000000183947 */ /* 0x002fea0003800000 */
[----:B------:R-:W-:Y:S02]  /*0df0*/  IMAD.MOV.U32 R75, RZ, RZ, RZ ;  /* 0x000000ffff4b7224 */ /* 0x000fe400078e00ff */
[----:B------:R-:W-:Y:S01]  /*0e00*/  IMAD.MOV.U32 R60, RZ, RZ, R109 ;  /* 0x000000ffff3c7224 */ /* 0x000fe200078e006d */
[----:B------:R-:W-:Y:S06]  /*0e10*/  @!P0 BRA `(.L_x_2043) ;  /* 0x0000000400608947 */ /* 0x000fec0003800000 */
[----:B------:R-:W-:Y:S01]  /*0e20*/  MOV R60, R109 ;  /* 0x0000006d003c7202 */ /* 0x000fe20000000f00 */
[----:B-----5:R-:W-:Y:S01]  /*0e30*/  IMAD.U32 R75, R52, 0x10000, RZ ;  /* 0x00010000344b7824 */ /* 0x020fe200078e00ff */
[----:B------:R-:W-:Y:S06]  /*0e40*/  BRA `(.L_x_2043) ;  /* 0x0000000400547947 */ /* 0x000fec0003800000 */
.L_x_2042:
        /* <DEDUP_REMOVED lines=12> */
.L_x_2045:
[----:B------:R-:W-:-:S07]  /*0f10*/  MOV R68, R104 ;  /* 0x0000006800447202 */ /* 0x000fce0000000f00 */
.L_x_2046:
[----:B------:R-:W-:Y:S05]  /*0f20*/  BSYNC B2 ;  /* 0x0000000000027941 */ /* 0x000fea0003800000 */
.L_x_2044:
        /* <DEDUP_REMOVED lines=16> */
.L_x_2050:
[----:B------:R-:W-:Y:S05]  /*1030*/  BSYNC B3 ;  /* 0x0000000000037941 */ /* 0x000fea0003800000 */
.L_x_2049:
        /* <DEDUP_REMOVED lines=41> */
[----:B------:R-:W-:-:S07]  /*12d0*/  LOP3.LUT R105, R109, UR31, R62, 0x96, !PT ;  /* 0x0000001f6d697c12 */ /* 0x000fce000f8e963e */
.L_x_2048:
[----:B------:R-:W-:Y:S05]  /*12e0*/  BSYNC B2 ;  /* 0x0000000000027941 */ /* 0x000fea0003800000 */
.L_x_2047:
[----:B------:R-:W-:Y:S01]  /*12f0*/  HFMA2.MMA R64, -RZ, RZ, 0.1171875, 0 ;  /* 0x2f800000ff407435 */ /* 0x000fe200000001ff */
[----:B------:R-:W-:Y:S01]  /*1300*/  I2FP.F32.U32 R61, R68 ;  /* 0x00000044003d7245 */ /* 0x000fe20000201000 */
[----:B-----5:R-:W-:-:S04]  /*1310*/  IMAD.U32 R62, R56, 0x10000, RZ ;  /* 0x00010000383e7824 */ /* 0x020fc800078e00ff */
[----:B------:R-:W-:-:S04]  /*1320*/  FMUL.FTZ R62, R62, UR13 ;  /* 0x0000000d3e3e7c20 */ /* 0x000fc80008410000 */
[----:B------:R-:W-:Y:S01]  /*1330*/  FFMA.FTZ R61, R61, R64, 1.1641532182693481445e-10 ;  /* 0x2f0000003d3d7423 */ /* 0x000fe20000010040 */
[----:B------:R-:W-:Y:S01]  /*1340*/  FMUL.FTZ R62, R62, UR12 ;  /* 0x0000000c3e3e7c20 */ /* 0x000fe20008410000 */
[----:B------:R-:W-:-:S03]  /*1350*/  @P0 IMAD.U32 R64, R52, 0x10000, RZ ;  /* 0x0001000034400824 */ /* 0x000fc600078e00ff */
[----:B------:R-:W-:-:S04]  /*1360*/  FSETP.GTU.FTZ.AND P4, PT, R61, UR10, PT ;  /* 0x0000000a3d007c0b */ /* 0x000fc8000bf9c000 */
[----:B------:R-:W-:Y:S02]  /*1370*/  FSEL R75, R62, RZ, !P4 ;  /* 0x000000ff3e4b7208 */ /* 0x000fe40006000000 */
[----:B------:R-:W-:-:S03]  /*1380*/  SEL R96, RZ, 0x1, P4 ;  /* 0x00000001ff607807 */ /* 0x000fc60002000000 */
[----:B------:R-:W-:-:S07]  /*1390*/  @P0 FADD.FTZ R75, R75, R64 ;  /* 0x000000404b4b0221 */ /* 0x000fce0000010000 */
.L_x_2043:
[----:B------:R-:W-:Y:S05]  /*13a0*/  BSYNC B1 ;  /* 0x0000000000017941 */ /* 0x000fea0003800000 */
.L_x_2041:
        /* <DEDUP_REMOVED lines=9> */
.L_x_2052:
        /* <DEDUP_REMOVED lines=12> */
.L_x_2055:
[----:B------:R-:W-:-:S07]  /*1500*/  IMAD.MOV.U32 R70, RZ, RZ, R104 ;  /* 0x000000ffff467224 */ /* 0x000fce00078e0068 */
.L_x_2056:
[----:B------:R-:W-:Y:S05]  /*1510*/  BSYNC B2 ;  /* 0x0000000000027941 */ /* 0x000fea0003800000 */
.L_x_2054:
        /* <DEDUP_REMOVED lines=16> */
.L_x_2060:
[----:B------:R-:W-:Y:S05]  /*1620*/  BSYNC B3 ;  /* 0x0000000000037941 */ /* 0x000fea0003800000 */
.L_x_2059:
        /* <DEDUP_REMOVED lines=40> */
[----:B------:R-:W-:-:S04]  /*18b0*/  LOP3.LUT R103, R105, UR30, R64, 0x96, !PT ;  /* 0x0000001e69677c12 */ /* 0x000fc8000f8e9640 */
[----:B------:R-:W-:-:S07]  /*18c0*/  LOP3.LUT R105, R109, UR31, R60, 0x96, !PT ;  /* 0x0000001f6d697c12 */ /* 0x000fce000f8e963c */
.L_x_2058:
[----:B------:R-:W-:Y:S05]  /*18d0*/  BSYNC B2 ;  /* 0x0000000000027941 */ /* 0x000fea0003800000 */
.L_x_2057:
        /* <DEDUP_REMOVED lines=9> */
[----:B------:R-:W-:Y:S02]  /*1970*/  @P0 IMAD.U32 R63, R63, 0x10000, RZ ;  /* 0x000100003f3f0824 */ /* 0x000fe400078e00ff */
[----:B------:R-:W-:Y:S02]  /*1980*/  SEL R97, RZ, 0x1, P4 ;  /* 0x00000001ff617807 */ /* 0x000fe40002000000 */
[----:B------:R-:W-:-:S05]  /*1990*/  FSEL R74, R62, RZ, !P4 ;  /* 0x000000ff3e4a7208 */ /* 0x000fca0006000000 */
[----:B------:R-:W-:-:S07]  /*19a0*/  @P0 FADD.FTZ R74, R74, R63 ;  /* 0x0000003f4a4a0221 */ /* 0x000fce0000010000 */
.L_x_2053:
[----:B------:R-:W-:Y:S05]  /*19b0*/  BSYNC B1 ;  /* 0x0000000000017941 */ /* 0x000fea0003800000 */
.L_x_2051:
        /* <DEDUP_REMOVED lines=8> */
.L_x_2062:
        /* <DEDUP_REMOVED lines=12> */
.L_x_2065:
[----:B------:R-:W-:-:S07]  /*1b00*/  IMAD.MOV.U32 R70, RZ, RZ, R104 ;  /* 0x000000ffff467224 */ /* 0x000fce00078e0068 */
.L_x_2066:
[----:B------:R-:W-:Y:S05]  /*1b10*/  BSYNC B2 ;  /* 0x0000000000027941 */ /* 0x000fea0003800000 */
.L_x_2064:
        /* <DEDUP_REMOVED lines=16> */
.L_x_2070:
[----:B------:R-:W-:Y:S05]  /*1c20*/  BSYNC B3 ;  /* 0x0000000000037941 */ /* 0x000fea0003800000 */
.L_x_2069:
        /* <DEDUP_REMOVED lines=41> */
[----:B------:R-:W-:-:S11]  /*1ec0*/  HFMA2.MMA R60, -RZ, RZ, 0, 0 ;  /* 0x00000000ff3c7435 */ /* 0x000fd600000001ff */
.L_x_2068:
[----:B------:R-:W-:Y:S05]  /*1ed0*/  BSYNC B2 ;  /* 0x0000000000027941 */ /* 0x000fea0003800000 */
.L_x_2067:
[----:B------:R-:W-:Y:S01]  /*1ee0*/  I2FP.F32.U32 R61, R70 ;  /* 0x00000046003d7245 */ /* 0x000fe20000201000 */
[----:B------:R-:W-:Y:S02]  /*1ef0*/  IMAD.MOV.U32 R64, RZ, RZ, 0x2f800000 ;  /* 0x2f800000ff407424 */ /* 0x000fe400078e00ff */
[----:B-----5:R-:W-:Y:S02]  /*1f00*/  IMAD.U32 R62, R57, 0x10000, RZ ;  /* 0x00010000393e7824 */ /* 0x020fe400078e00ff */
[----:B------:R-:W-:Y:S01]  /*1f10*/  FFMA.FTZ R61, R61, R64, 1.1641532182693481445e-10 ;  /* 0x2f0000003d3d7423 */ /* 0x000fe20000010040 */
[----:B------:R-:W-:Y:S01]  /*1f20*/  @P0 SHF.L.U32 R64, R53, 0x10, RZ ;  /* 0x0000001035400819 */ /* 0x000fe200000006ff */
[----:B------:R-:W-:-:S03]  /*1f30*/  FMUL.FTZ R62, R62, UR13 ;  /* 0x0000000d3e3e7c20 */ /* 0x000fc60008410000 */
[----:B------:R-:W-:Y:S01]  /*1f40*/  FSETP.GTU.FTZ.AND P4, PT, R61, UR10, PT ;  /* 0x0000000a3d007c0b */ /* 0x000fe2000bf9c000 */
[----:B------:R-:W-:-:S03]  /*1f50*/  FMUL.FTZ R62, R62, UR12 ;  /* 0x0000000c3e3e7c20 */ /* 0x000fc60008410000 */
[----:B------:R-:W-:Y:S02]  /*1f60*/  SEL R98, RZ, 0x1, P4 ;  /* 0x00000001ff627807 */ /* 0x000fe40002000000 */
[----:B------:R-:W-:-:S05]  /*1f70*/  FSEL R71, R62, RZ, !P4 ;  /* 0x000000ff3e477208 */ /* 0x000fca0006000000 */
[----:B------:R-:W-:-:S07]  /*1f80*/  @P0 FADD.FTZ R71, R71, R64 ;  /* 0x0000004047470221 */ /* 0x000fce0000010000 */
.L_x_2063:
[----:B------:R-:W-:Y:S05]  /*1f90*/  BSYNC B1 ;  /* 0x0000000000017941 */ /* 0x000fea0003800000 */
.L_x_2061:
        /* <DEDUP_REMOVED lines=9> */
.L_x_2072:
        /* <DEDUP_REMOVED lines=12> */
.L_x_2075:
[----:B------:R-:W-:-:S07]  /*20f0*/  MOV R68, R104 ;  /* 0x0000006800447202 */ /* 0x000fce0000000f00 */
.L_x_2076:
[----:B------:R-:W-:Y:S05]  /*2100*/  BSYNC B2 ;  /* 0x0000000000027941 */ /* 0x000fea0003800000 */
.L_x_2074:
        /* <DEDUP_REMOVED lines=16> */
.L_x_2080:
[----:B------:R-:W-:Y:S05]  /*2210*/  BSYNC B3 ;  /* 0x0000000000037941 */ /* 0x000fea0003800000 */
.L_x_2079:
[----:B------:R-:W-:Y:S01]  /*2220*/  IMAD.HI.U32 R60, R23, -0x326172a9, RZ ;  /* 0xcd9e8d57173c7827 */ /* 0x000fe200078e00ff */
[----:B------:R-:W-:-:S03]  /*2230*/  LOP3.LUT R61, R61, UR5, R26, 0x96, !PT ;  /* 0x000000053d3d7c12 */ /* 0x000fc6000f8e961a */
[----:B------:R-:W-:Y:S01]  /*2240*/  IMAD R63, R23, -0x326172a9, RZ ;  /* 0xcd9e8d57173f7824 */ /* 0x000fe200078e02ff */
[----:B------:R-:W-:Y:S01]  /*2250*/  LOP3.LUT R60, R60, UR4, R25, 0x96, !PT ;  /* 0x000000043c3c7c12 */ /* 0x000fe2000f8e9619 */
[----:B------:R-:W-:-:S04]  /*2260*/  IMAD.WIDE.U32 R64, R61, -0x326172a9, RZ ;  /* 0xcd9e8d573d407825 */ /* 0x000fc800078e00ff */
[----:B------:R-:W-:Y:S02]  /*2270*/  IMAD R61, R24, -0x2daee0ad, RZ ;  /* 0xd2511f53183d7824 */ /* 0x000fe400078e02ff */
        /* <DEDUP_REMOVED lines=36> */
.L_x_2078:
[----:B------:R-:W-:Y:S05]  /*24c0*/  BSYNC B2 ;  /* 0x0000000000027941 */ /* 0x000fea0003800000 */
.L_x_2077:
[----:B------:R-:W-:Y:S01]  /*24d0*/  HFMA2.MMA R63, -RZ, RZ, 0.1171875, 0 ;  /* 0x2f800000ff3f7435 */ /* 0x000fe200000001ff */
[----:B-----5:R-:W-:Y:S02]  /*24e0*/  PRMT R62, R57, 0x7632, R62 ;  /* 0x00007632393e7816 */ /* 0x020fe4000000003e */
[----:B------:R-:W-:-:S03]  /*24f0*/  I2FP.F32.U32 R60, R68 ;  /* 0x00000044003c7245 */ /* 0x000fc60000201000 */
        /* <DEDUP_REMOVED lines=10> */
.L_x_2073:
[----:B------:R-:W-:Y:S05]  /*25a0*/  BSYNC B1 ;  /* 0x0000000000017941 */ /* 0x000fea0003800000 */
.L_x_2071:
        /* <DEDUP_REMOVED lines=8> */
.L_x_2082:
        /* <DEDUP_REMOVED lines=12> */
.L_x_2085:
[----:B------:R-:W-:-:S07]  /*26f0*/  IMAD.MOV.U32 R72, RZ, RZ, R104 ;  /* 0x000000ffff487224 */ /* 0x000fce00078e0068 */
.L_x_2086:
[----:B------:R-:W-:Y:S05]  /*2700*/  BSYNC B2 ;  /* 0x0000000000027941 */ /* 0x000fea0003800000 */
.L_x_2084:
        /* <DEDUP_REMOVED lines=16> */
.L_x_2090:
[----:B------:R-:W-:Y:S05]  /*2810*/  BSYNC B3 ;  /* 0x0000000000037941 */ /* 0x000fea0003800000 */
.L_x_2089:
        /* <DEDUP_REMOVED lines=41> */
[----:B------:R-:W-:-:S07]  /*2ab0*/  IMAD.MOV.U32 R60, RZ, RZ, RZ ;  /* 0x000000ffff3c7224 */ /* 0x000fce00078e00ff */
.L_x_2088:
[----:B------:R-:W-:Y:S05]  /*2ac0*/  BSYNC B2 ;  /* 0x0000000000027941 */ /* 0x000fea0003800000 */
.L_x_2087:
[----:B------:R-:W-:Y:S01]  /*2ad0*/  I2FP.F32.U32 R61, R72 ;  /* 0x00000048003d7245 */ /* 0x000fe20000201000 */
[----:B------:R-:W-:Y:S01]  /*2ae0*/  IMAD.MOV.U32 R64, RZ, RZ, 0x2f800000 ;  /* 0x2f800000ff407424 */ /* 0x000fe200078e00ff */
[----:B-----5:R-:W-:-:S03]  /*2af0*/  SHF.L.U32 R62, R58, 0x10, RZ ;  /* 0x000000103a3e7819 */ /* 0x020fc600000006ff */
[----:B------:R-:W-:Y:S01]  /*2b00*/  FFMA.FTZ R61, R61, R64, 1.1641532182693481445e-10 ;  /* 0x2f0000003d3d7423 */ /* 0x000fe20000010040 */
[----:B------:R-:W-:Y:S02]  /*2b10*/  @P0 IMAD.U32 R64, R54, 0x10000, RZ ;  /* 0x0001000036400824 */ /* 0x000fe400078e00ff */
[----:B------:R-:W-:Y:S02]  /*2b20*/  FMUL.FTZ R62, R62, UR13 ;  /* 0x0000000d3e3e7c20 */ /* 0x000fe40008410000 */
[----:B------:R-:W-:Y:S02]  /*2b30*/  FSETP.GTU.FTZ.AND P4, PT, R61, UR10, PT ;  /* 0x0000000a3d007c0b */ /* 0x000fe4000bf9c000 */
[----:B------:R-:W-:Y:S02]  /*2b40*/  FMUL.FTZ R62, R62, UR12 ;  /* 0x0000000c3e3e7c20 */ /* 0x000fe40008410000 */
[----:B------:R-:W-:-:S03]  /*2b50*/  SEL R100, RZ, 0x1, P4 ;  /* 0x00000001ff647807 */ /* 0x000fc60002000000 */
[----:B------:R-:W-:-:S05]  /*2b60*/  FSEL R69, R62, RZ, !P4 ;  /* 0x000000ff3e457208 */ /* 0x000fca0006000000 */
[----:B------:R-:W-:-:S07]  /*2b70*/  @P0 FADD.FTZ R69, R69, R64 ;  /* 0x0000004045450221 */ /* 0x000fce0000010000 */
.L_x_2083:
[----:B------:R-:W-:Y:S05]  /*2b80*/  BSYNC B1 ;  /* 0x0000000000017941 */ /* 0x000fea0003800000 */
.L_x_2081:
        /* <DEDUP_REMOVED lines=9> */
.L_x_2092:
        /* <DEDUP_REMOVED lines=12> */
.L_x_2095:
[----:B------:R-:W-:-:S07]  /*2ce0*/  IMAD.MOV.U32 R68, RZ, RZ, R104 ;  /* 0x000000ffff447224 */ /* 0x000fce00078e0068 */
.L_x_2096:
[----:B------:R-:W-:Y:S05]  /*2cf0*/  BSYNC B2 ;  /* 0x0000000000027941 */ /* 0x000fea0003800000 */
.L_x_2094:
        /* <DEDUP_REMOVED lines=16> */
.L_x_2100:
[----:B------:R-:W-:Y:S05]  /*2e00*/  BSYNC B3 ;  /* 0x0000000000037941 */ /* 0x000fea0003800000 */
.L_x_2099:
        /* <DEDUP_REMOVED lines=40> */
[----:B------:R-:W-:-:S04]  /*3090*/  LOP3.LUT R103, R105, UR30, R62, 0x96, !PT ;  /* 0x0000001e69677c12 */ /* 0x000fc8000f8e963e */
[----:B------:R-:W-:-:S07]  /*30a0*/  LOP3.LUT R105, R109, UR31, R60, 0x96, !PT ;  /* 0x0000001f6d697c12 */ /* 0x000fce000f8e963c */
.L_x_2098:
[----:B------:R-:W-:Y:S05]  /*30b0*/  BSYNC B2 ;  /* 0x0000000000027941 */ /* 0x000fea0003800000 */
.L_x_2097:
        /* <DEDUP_REMOVED lines=13> */
.L_x_2093:
[----:B------:R-:W-:Y:S05]  /*3190*/  BSYNC B1 ;  /* 0x0000000000017941 */ /* 0x000fea0003800000 */
.L_x_2091:
        /* <DEDUP_REMOVED lines=8> */
.L_x_2102:
        /* <DEDUP_REMOVED lines=12> */
.L_x_2105:
[----:B------:R-:W-:-:S07]  /*32e0*/  IMAD.MOV.U32 R72, RZ, RZ, R104 ;  /* 0x000000ffff487224 */ /* 0x000fce00078e0068 */
.L_x_2106:
[----:B------:R-:W-:Y:S05]  /*32f0*/  BSYNC B2 ;  /* 0x0000000000027941 */ /* 0x000fea0003800000 */
.L_x_2104:
        /* <DEDUP_REMOVED lines=16> */
.L_x_2110:
[----:B------:R-:W-:Y:S05]  /*3400*/  BSYNC B3 ;  /* 0x0000000000037941 */ /* 0x000fea0003800000 */
.L_x_2109:
        /* <DEDUP_REMOVED lines=42> */
.L_x_2108:
[----:B------:R-:W-:Y:S05]  /*36b0*/  BSYNC B2 ;  /* 0x0000000000027941 */ /* 0x000fea0003800000 */
.L_x_2107:
        /* <DEDUP_REMOVED lines=11> */
.L_x_2103:
[----:B------:R-:W-:Y:S05]  /*3770*/  BSYNC B1 ;  /* 0x0000000000017941 */ /* 0x000fea0003800000 */
.L_x_2101:
        /* <DEDUP_REMOVED lines=9> */
.L_x_2112:
        /* <DEDUP_REMOVED lines=12> */
.L_x_2115:
[----:B------:R-:W-:-:S07]  /*38d0*/  IMAD.MOV.U32 R66, RZ, RZ, R104 ;  /* 0x000000ffff427224 */ /* 0x000fce00078e0068 */
.L_x_2116:
[----:B------:R-:W-:Y:S05]  /*38e0*/  BSYNC B2 ;  /* 0x0000000000027941 */ /* 0x000fea0003800000 */
.L_x_2114:
        /* <DEDUP_REMOVED lines=16> */
.L_x_2120:
[----:B------:R-:W-:Y:S05]  /*39f0*/  BSYNC B3 ;  /* 0x0000000000037941 */ /* 0x000fea0003800000 */
.L_x_2119:
        /* <DEDUP_REMOVED lines=41> */
[----:B------:R-:W-:-:S07]  /*3c90*/  LOP3.LUT R105, R109, UR31, R60, 0x96, !PT ;  /* 0x0000001f6d697c12 */ /* 0x000fce000f8e963c */
.L_x_2118:
[----:B------:R-:W-:Y:S05]  /*3ca0*/  BSYNC B2 ;  /* 0x0000000000027941 */ /* 0x000fea0003800000 */
.L_x_2117:
[----:B------:R-:W-:Y:S01]  /*3cb0*/  HFMA2.MMA R63, -RZ, RZ, 0.1171875, 0 ;  /* 0x2f800000ff3f7435 */ /* 0x000fe200000001ff */
[----:B-----5:R-:W-:Y:S02]  /*3cc0*/  PRMT R61, R59, 0x7632, R61 ;  /* 0x000076323b3d7816 */ /* 0x020fe4000000003d */
[----:B------:R-:W-:Y:S02]  /*3cd0*/  I2FP.F32.U32 R60, R66 ;  /* 0x00000042003c7245 */ /* 0x000fe40000201000 */
[----:B------:R-:W-:Y:S01]  /*3ce0*/  @P0 PRMT R62, R55, 0x7632, R62 ;  /* 0x00007632373e0816 */ /* 0x000fe2000000003e */
[----:B------:R-:W-:-:S04]  /*3cf0*/  IMAD.U32 R61, R61, 0x10000, RZ ;  /* 0x000100003d3d7824 */ /* 0x000fc800078e00ff */
[----:B------:R-:W-:Y:S01]  /*3d00*/  FFMA.FTZ R60, R60, R63, 1.1641532182693481445e-10 ;  /* 0x2f0000003c3c7423 */ /* 0x000fe2000001003f */
[----:B------:R-:W-:Y:S01]  /*3d10*/  FMUL.FTZ R61, R61, UR13 ;  /* 0x0000000d3d3d7c20 */ /* 0x000fe20008410000 */
[----:B------:R-:W-:-:S03]  /*3d20*/  @P0 SHF.L.U32 R63, R62, 0x10, RZ ;  /* 0x000000103e3f0819 */ /* 0x000fc600000006ff */
[----:B------:R-:W-:Y:S01]  /*3d30*/  FMUL.FTZ R61, R61, UR12 ;  /* 0x0000000c3d3d7c20 */ /* 0x000fe20008410000 */
[----:B------:R-:W-:-:S04]  /*3d40*/  FSETP.GTU.FTZ.AND P4, PT, R60, UR10, PT ;  /* 0x0000000a3c007c0b */ /* 0x000fc8000bf9c000 */
[----:B------:R-:W-:Y:S02]  /*3d50*/  FSEL R66, R61, RZ, !P4 ;  /* 0x000000ff3d427208 */ /* 0x000fe40006000000 */
[----:B------:R-:W-:-:S03]  /*3d60*/  SEL R106, RZ, 0x1, P4 ;  /* 0x00000001ff6a7807 */ /* 0x000fc60002000000 */
[----:B------:R-:W-:-:S07]  /*3d70*/  @P0 FADD.FTZ R66, R66, R63 ;  /* 0x0000003f42420221 */ /* 0x000fce0000010000 */
.L_x_2113:
[----:B------:R-:W-:Y:S05]  /*3d80*/  BSYNC B1 ;  /* 0x0000000000017941 */ /* 0x000fea0003800000 */
.L_x_2111:
[----:B------:R-:W0:Y:S01]  /*3d90*/  LDC.64 R64, c[0x0][0x238] ;  /* 0x00008e00ff407b82 */ /* 0x000e220000000a00 */
[----:B------:R-:W-:Y:S01]  /*3da0*/  F2FP.BF16.F32.PACK_AB R63, R66, R67 ;  /* 0x00000043423f723e */ /* 0x000fe200000010ff */
[----:B------:R-:W-:Y:S01]  /*3db0*/  VIADD R123, R139, 0x20 ;  /* 0x000000208b7b7836 */ /* 0x000fe20000000000 */
[----:B------:R-:W-:Y:S01]  /*3dc0*/  F2FP.BF16.F32.PACK_AB R62, R68, R69 ;  /* 0x00000045443e723e */ /* 0x000fe200000010ff */
[----:B------:R-:W-:Y:S01]  /*3dd0*/  BSSY B1, `(.L_x_2121) ;  /* 0x000001f000017945 */ /* 0x000fe20003800000 */
[----:B------:R-:W-:Y:S02]  /*3de0*/  F2FP.BF16.F32.PACK_AB R61, R70, R71 ;  /* 0x00000047463d723e */ /* 0x000fe400000010ff */
[----:B------:R-:W-:Y:S01]  /*3df0*/  F2FP.BF16.F32.PACK_AB R60, R74, R75 ;  /* 0x0000004b4a3c723e */ /* 0x000fe200000010ff */
[----:B------:R-:W1:Y:S01]  /*3e00*/  @P2 LDC.64 R110, c[0x0][0x220] ;  /* 0x00008800ff6e2b82 */ /* 0x000e620000000a00 */
[----:B------:R-:W-:-:S07]  /*3e10*/  IADD3 R119, R141, 0x20, RZ ;  /* 0x000000208d777810 */ /* 0x000fce0007ffe0ff */
[----:B------:R-:W2:Y:S01]  /*3e20*/  @P0 LDC.64 R72, c[0x0][0x230] ;  /* 0x00008c00ff480b82 */ /* 0x000ea20000000a00 */
[----:B0-----:R-:W-:-:S05]  /*3e30*/  IMAD.WIDE.U32 R112, R141, 0x10, R64 ;  /* 0x000000108d707825 */ /* 0x001fca00078e0040 */
[----:B------:R0:W-:Y:S01]  /*3e40*/  STG.E.128 desc[UR6][R112.64], R60 ;  /* 0x0000003c70007986 */ /* 0x0001e2000c101d06 */
[----:B-1----:R-:W-:-:S04]  /*3e50*/  @P2 IMAD.WIDE.U32 R110, R123, 0x10, R110 ;  /* 0x000000107b6e2825 */ /* 0x002fc800078e006e */
[----:B--2---:R-:W-:Y:S01]  /*3e60*/  @P0 IMAD.WIDE.U32 R72, R119, 0x10, R72 ;  /* 0x0000001077480825 */ /* 0x004fe200078e0048 */
[----:B------:R-:W-:Y:S06]  /*3e70*/  @!P2 BRA `(.L_x_2122) ;  /* 0x000000000050a947 */ /* 0x000fec0003800000 */
[----:B0-----:R-:W-:Y:S01]  /*3e80*/  IMAD.U32 R63, R102, 0x10000, RZ ;  /* 0x00010000663f7824 */ /* 0x001fe200078e00ff */
[----:B------:R-:W0:Y:S01]  /*3e90*/  LDC.64 R60, c[0x0][0x240] ;  /* 0x00009000ff3c7b82 */ /* 0x000e220000000a00 */
[----:B------:R-:W-:Y:S02]  /*3ea0*/  LOP3.LUT R62, R106, 0xffff, RZ, 0xc0, !PT ;  /* 0x0000ffff6a3e7812 */ /* 0x000fe400078ec0ff */
[----:B------:R-:W-:Y:S02]  /*3eb0*/  LOP3.LUT R114, R99, 0xff, RZ, 0xc0, !PT ;  /* 0x000000ff63727812 */ /* 0x000fe400078ec0ff */
[----:B------:R-:W-:Y:S02]  /*3ec0*/  LOP3.LUT R107, R63, 0xff0000, RZ, 0xc0, !PT ;  /* 0x00ff00003f6b7812 */ /* 0x000fe400078ec0ff */
[----:B------:R-:W-:Y:S01]  /*3ed0*/  PRMT R63, R101, 0x7104, RZ ;  /* 0x00007104653f7816 */ /* 0x000fe200000000ff */
[----:B------:R-:W-:Y:S01]  /*3ee0*/  IMAD.WIDE.U32 R114, R114, 0x1000000, RZ ;  /* 0x0100000072727825 */ /* 0x000fe200078e00ff */
[----:B------:R-:W-:-:S02]  /*3ef0*/  PRMT R116, R107, 0x4210, R62 ;  /* 0x000042106b747816 */ /* 0x000fc4000000003e */
[----:B------:R-:W-:Y:S02]  /*3f00*/  LOP3.LUT R112, R98, 0xff, RZ, 0xc0, !PT ;  /* 0x000000ff62707812 */ /* 0x000fe400078ec0ff */
[----:B------:R-:W-:Y:S02]  /*3f10*/  LOP3.LUT R62, R97, 0xff, RZ, 0xc0, !PT ;  /* 0x000000ff613e7812 */ /* 0x000fe400078ec0ff */
[----:B------:R-:W-:Y:S01]  /*3f20*/  LOP3.LUT R109, R116, 0xff00, R63, 0xf8, !PT ;  /* 0x0000ff00746d7812 */ /* 0x000fe200078ef83f */
[----:B------:R-:W-:-:S03]  /*3f30*/  IMAD.WIDE.U32 R112, R112, 0x10000, RZ ;  /* 0x0001000070707825 */ /* 0x000fc600078e00ff */
[----:B------:R-:W-:Y:S01]  /*3f40*/  LOP3.LUT R109, R109, 0xff, R100, 0xf8, !PT ;  /* 0x000000ff6d6d7812 */ /* 0x000fe200078ef864 */
[----:B------:R-:W-:-:S03]  /*3f50*/  IMAD.WIDE.U32 R62, R62, 0x100, RZ ;  /* 0x000001003e3e7825 */ /* 0x000fc600078e00ff */
[----:B------:R-:W-:Y:S01]  /*3f60*/  LOP3.LUT R113, R113, R109, R115, 0xfe, !PT ;  /* 0x0000006d71717212 */ /* 0x000fe200078efe73 */
[----:B0-----:R-:W-:Y:S01]  /*3f70*/  IMAD.WIDE.U32 R60, R139, 0x8, R60 ;  /* 0x000000088b3c7825 */ /* 0x001fe200078e003c */
[----:B------:R-:W-:Y:S02]  /*3f80*/  LOP3.LUT R107, R62, R114, R112, 0xfe, !PT ;  /* 0x000000723e6b7212 */ /* 0x000fe400078efe70 */
[----:B------:R-:W-:Y:S02]  /*3f90*/  LOP3.LUT R63, R113, R63, RZ, 0xfc, !PT ;  /* 0x0000003f713f7212 */ /* 0x000fe400078efcff */
[----:B------:R-:W-:-:S05]  /*3fa0*/  LOP3.LUT R62, R107, 0xff, R96, 0xf8, !PT ;  /* 0x000000ff6b3e7812 */ /* 0x000fca00078ef860 */
[----:B------:R1:W-:Y:S02]  /*3fb0*/  STG.E.64 desc[UR6][R60.64], R62 ;  /* 0x0000003e3c007986 */ /* 0x0003e4000c101b06 */
.L_x_2122:
[----:B------:R-:W-:Y:S05]  /*3fc0*/  BSYNC B1 ;  /* 0x0000000000017941 */ /* 0x000fea0003800000 */
.L_x_2121:
[----:B-----5:R2:W5:Y:S04]  /*3fd0*/  @P2 LDG.E.128 R56, desc[UR6][R110.64] ;  /* 0x000000066e382981 */ /* 0x020568000c1e1d00 */
[----:B------:R2:W5:Y:S01]  /*3fe0*/  @P0 LDG.E.128 R52, desc[UR6][R72.64] ;  /* 0x0000000648340981 */ /* 0x000562000c1e1d00 */
[----:B------:R-:W-:Y:S04]  /*3ff0*/  BSSY B1, `(.L_x_2123) ;  /* 0x000005d000017945 */ /* 0x000fe80003800000 */
[----:B------:R-:W-:Y:S05]  /*4000*/  @P3 BRA `(.L_x_2124) ;  /* 0x0000000000183947 */ /* 0x000fea0003800000 */
[----:B------:R-:W-:Y:S01]  /*4010*/  MOV R115, RZ ;  /* 0x000000ff00737202 */ /* 0x000fe20000000f00 */
[----:B01----:R-:W-:Y:S01]  /*4020*/  IMAD.MOV.U32 R60, RZ, RZ, R78 ;  /* 0x000000ffff3c7224 */ /* 0x003fe200078e004e */
[----:B------:R-:W-:Y:S06]  /*4030*/  @!P0 BRA `(.L_x_2125) ;  /* 0x0000000400608947 */ /* 0x000fec0003800000 */
[----:B------:R-:W-:Y:S01]  /*4040*/  MOV R60, R78 ;  /* 0x0000004e003c7202 */ /* 0x000fe20000000f00 */
[----:B-----5:R-:W-:Y:S01]  /*4050*/  IMAD.U32 R115, R52, 0x10000, RZ ;  /* 0x0001000034737824 */ /* 0x020fe200078e00ff */
[----:B------:R-:W-:Y:S06]  /*4060*/  BRA `(.L_x_2125) ;  /* 0x0000000400547947 */ /* 0x000fec0003800000 */
.L_x_2124:
[C---:B------:R-:W-:Y:S01]  /*4070*/  ISETP.NE.AND P4, PT, R78.reuse, 0x1, PT ;  /* 0x000000014e00780c */ /* 0x040fe20003f85270 */
[----:B------:R-:W-:Y:S01]  /*4080*/  BSSY B2, `(.L_x_2126) ;  /* 0x000000c000027945 */ /* 0x000fe20003800000 */
[----:B01----:R-:W-:-:S11]  /*4090*/  IADD3 R60, R78, 0x1, RZ ;  /* 0x000000014e3c7810 */ /* 0x003fd60007ffe0ff */
        /* <DEDUP_REMOVED lines=9> */
.L_x_2127:
[----:B------:R-:W-:-:S07]  /*4130*/  MOV R96, R104 ;  /* 0x0000006800607202 */ /* 0x000fce0000000f00 */
.L_x_2128:
[----:B------:R-:W-:Y:S05]  /*4140*/  BSYNC B2 ;  /* 0x0000000000027941 */ /* 0x000fea0003800000 */
.L_x_2126:
        /* <DEDUP_REMOVED lines=16> */
.L_x_2132:
[----:B------:R-:W-:Y:S05]  /*4250*/  BSYNC B3 ;  /* 0x0000000000037941 */ /* 0x000fea0003800000 */
.L_x_2131:
[----:B------:R-:W-:Y:S01]  /*4260*/  IMAD.HI.U32 R60, R23, -0x326172a9, RZ ;  /* 0xcd9e8d57173c7827 */ /* 0x000fe200078e00ff */
[----:B------:R-:W-:-:S03]  /*4270*/  LOP3.LUT R61, R61, UR5, R26, 0x96, !PT ;  /* 0x000000053d3d7c12 */ /* 0x000fc6000f8e961a */
[----:B------:R-:W-:Y:S01]  /*4280*/  IMAD R63, R23, -0x326172a9, RZ ;  /* 0xcd9e8d57173f7824 */ /* 0x000fe200078e02ff */
[----:B------:R-:W-:Y:S01]  /*4290*/  LOP3.LUT R60, R60, UR4, R25, 0x96, !PT ;  /* 0x000000043c3c7c12 */ /* 0x000fe2000f8e9619 */
[----:B--2---:R-:W-:-:S04]  /*42a0*/  IMAD.WIDE.U32 R72, R61, -0x326172a9, RZ ;  /* 0xcd9e8d573d487825 */ /* 0x004fc800078e00ff */
        /* <DEDUP_REMOVED lines=37> */
.L_x_2130:
[----:B------:R-:W-:Y:S05]  /*4500*/  BSYNC B2 ;  /* 0x0000000000027941 */ /* 0x000fea0003800000 */
.L_x_2129:
        /* <DEDUP_REMOVED lines=11> */
.L_x_2125:
[----:B------:R-:W-:Y:S05]  /*45c0*/  BSYNC B1 ;  /* 0x0000000000017941 */ /* 0x000fea0003800000 */
.L_x_2123:
        /* <DEDUP_REMOVED lines=9> */
.L_x_2134:
        /* <DEDUP_REMOVED lines=12> */
.L_x_2137:
[----:B------:R-:W-:-:S07]  /*4720*/  MOV R78, R104 ;  /* 0x00000068004e7202 */ /* 0x000fce0000000f00 */
.L_x_2138:
[----:B------:R-:W-:Y:S05]  /*4730*/  BSYNC B2 ;  /* 0x0000000000027941 */ /* 0x000fea0003800000 */
.L_x_2136:
        /* <DEDUP_REMOVED lines=16> */
.L_x_2142:
[----:B------:R-:W-:Y:S05]  /*4840*/  BSYNC B3 ;  /* 0x0000000000037941 */ /* 0x000fea0003800000 */
.L_x_2141:
        /* <DEDUP_REMOVED lines=42> */
.L_x_2140:
[----:B------:R-:W-:Y:S05]  /*4af0*/  BSYNC B2 ;  /* 0x0000000000027941 */ /* 0x000fea0003800000 */
.L_x_2139:
        /* <DEDUP_REMOVED lines=13> */
.L_x_2135:
[----:B------:R-:W-:Y:S05]  /*4bd0*/  BSYNC B1 ;  /* 0x0000000000017941 */ /* 0x000fea0003800000 */
.L_x_2133:
        /* <DEDUP_REMOVED lines=8> */
.L_x_2144:
        /* <DEDUP_REMOVED lines=12> */
.L_x_2147:
[----:B------:R-:W-:-:S07]  /*4d20*/  MOV R78, R104 ;  /* 0x00000068004e7202 */ /* 0x000fce0000000f00 */
.L_x_2148:
[----:B------:R-:W-:Y:S05]  /*4d30*/  BSYNC B2 ;  /* 0x0000000000027941 */ /* 0x000fea0003800000 */
.L_x_2146:
        /* <DEDUP_REMOVED lines=16> */
.L_x_2152:
[----:B------:R-:W-:Y:S05]  /*4e40*/  BSYNC B3 ;  /* 0x0000000000037941 */ /* 0x000fea0003800000 */
.L_x_2151:
        /* <DEDUP_REMOVED lines=42> */
.L_x_2150:
[----:B------:R-:W-:Y:S05]  /*50f0*/  BSYNC B2 ;  /* 0x0000000000027941 */ /* 0x000fea0003800000 */
.L_x_2149:
        /* <DEDUP_REMOVED lines=11> */
.L_x_2145:
[----:B------:R-:W-:Y:S05]  /*51b0*/  BSYNC B1 ;  /* 0x0000000000017941 */ /* 0x000fea0003800000 */
.L_x_2143:
        /* <DEDUP_REMOVED lines=9> */
.L_x_2154:
        /* <DEDUP_REMOVED lines=12> */
.L_x_2157:
[----:B------:R-:W-:-:S07]  /*5310*/  MOV R78, R104 ;  /* 0x00000068004e7202 */ /* 0x000fce0000000f00 */
.L_x_2158:
[----:B------:R-:W-:Y:S05]  /*5320*/  BSYNC B2 ;  /* 0x0000000000027941 */ /* 0x000fea0003800000 */
.L_x_2156:
        /* <DEDUP_REMOVED lines=16> */
.L_x_2162:
[----:B------:R-:W-:Y:S05]  /*5430*/  BSYNC B3 ;  /* 0x0000000000037941 */ /* 0x000fea0003800000 */
.L_x_2161:
        /* <DEDUP_REMOVED lines=42> */
.L_x_2160:
[----:B------:R-:W-:Y:S05]  /*56e0*/  BSYNC B2 ;  /* 0x0000000000027941 */ /* 0x000fea0003800000 */
.L_x_2159:
        /* <DEDUP_REMOVED lines=13> */
.L_x_2155:
[----:B------:R-:W-:Y:S05]  /*57c0*/  BSYNC B1 ;  /* 0x0000000000017941 */ /* 0x000fea0003800000 */
.L_x_2153:
[----:B------:R-:W-:Y:S04]  /*57d0*/  BSSY B1, `(.L_x_2163) ;  /* 0x000005d000017945 */ /* 0x000fe80003800000 */
[----:B------:R-:W-:Y:S05]  /*57e0*/  @P3 BRA `(.L_x_2164) ;  /* 0x0000000000183947 */ /* 0x000fea0003800000 */
[----:B--2---:R-:W-:Y:S01]  /*57f0*/  MOV R111, RZ ;  /* 0x000000ff006f7202 */ /* 0x004fe20000000f00 */
[----:B------:R-:W-:Y:S01]  /*5800*/  IMAD.MOV.U32 R60, RZ, RZ, R61 ;  /* 0x000000ffff3c7224 */ /* 0x000fe200078e003d */
[----:B------:R-:W-:Y:S06]  /*5810*/  @!P0 BRA `(.L_x_2165) ;  /* 0x0000000400608947 */ /* 0x000fec0003800000 */
[----:B------:R-:W-:Y:S01]  /*5820*/  MOV R60, R61 ;  /* 0x0000003d003c7202 */ /* 0x000fe20000000f00 */
[----:B-----5:R-:W-:Y:S01]  /*5830*/  IMAD.U32 R111, R54, 0x10000, RZ ;  /* 0x00010000366f7824 */ /* 0x020fe200078e00ff */
[----:B------:R-:W-:Y:S06]  /*5840*/  BRA `(.L_x_2165) ;  /* 0x0000000400547947 */ /* 0x000fec0003800000 */
.L_x_2164:
        /* <DEDUP_REMOVED lines=12> */
.L_x_2167:
[----:B------:R-:W-:-:S07]  /*5910*/  MOV R78, R104 ;  /* 0x00000068004e7202 */ /* 0x000fce0000000f00 */
.L_x_2168:
[----:B------:R-:W-:Y:S05]  /*5920*/  BSYNC B2 ;  /* 0x0000000000027941 */ /* 0x000fea0003800000 */
.L_x_2166:
        /* <DEDUP_REMOVED lines=16> */
.L_x_2172:
[----:B------:R-:W-:Y:S05]  /*5a30*/  BSYNC B3 ;  /* 0x0000000000037941 */ /* 0x000fea0003800000 */
.L_x_2171:
        /* <DEDUP_REMOVED lines=42> */
.L_x_2170:
[----:B------:R-:W-:Y:S05]  /*5ce0*/  BSYNC B2 ;  /* 0x0000000000027941 */ /* 0x000fea0003800000 */
.L_x_2169:
        /* <DEDUP_REMOVED lines=9> */
[----:B--2---:R-:W-:-:S05]  /*5d80*/  FSEL R111, R63, RZ, !P4 ;  /* 0x000000ff3f6f7208 */ /* 0x004fca0006000000 */
[----:B------:R-:W-:-:S07]  /*5d90*/  @P0 FADD.FTZ R111, R62, R111 ;  /* 0x0000006f3e6f0221 */ /* 0x000fce0000010000 */
.L_x_2165:
[----:B------:R-:W-:Y:S05]  /*5da0*/  BSYNC B1 ;  /* 0x0000000000017941 */ /* 0x000fea0003800000 */
.L_x_2163:
        /* <DEDUP_REMOVED lines=9> */
.L_x_2174:
        /* <DEDUP_REMOVED lines=12> */
.L_x_2177:
[----:B------:R-:W-:-:S07]  /*5f00*/  MOV R78, R104 ;  /* 0x00000068004e7202 */ /* 0x000fce0000000f00 */
.L_x_2178:
[----:B------:R-:W-:Y:S05]  /*5f10*/  BSYNC B2 ;  /* 0x0000000000027941 */ /* 0x000fea0003800000 */
.L_x_2176:
        /* <DEDUP_REMOVED lines=16> */
.L_x_2182:
[----:B------:R-:W-:Y:S05]  /*6020*/  BSYNC B3 ;  /* 0x0000000000037941 */ /* 0x000fea0003800000 */
.L_x_2181:
        /* <DEDUP_REMOVED lines=42> */
.L_x_2180:
[----:B------:R-:W-:Y:S05]  /*62d0*/  BSYNC B2 ;  /* 0x0000000000027941 */ /* 0x000fea0003800000 */
.L_x_2179:
        /* <DEDUP_REMOVED lines=13> */
.L_x_2175:
[----:B------:R-:W-:Y:S05]  /*63b0*/  BSYNC B1 ;  /* 0x0000000000017941 */ /* 0x000fea0003800000 */
.L_x_2173:
        /* <DEDUP_REMOVED lines=8> */
.L_x_2184:
        /* <DEDUP_REMOVED lines=12> */
.L_x_2187:
[----:B------:R-:W-:-:S07]  /*6500*/  MOV R78, R104 ;  /* 0x00000068004e7202 */ /* 0x000fce0000000f00 */
.L_x_2188:
[----:B------:R-:W-:Y:S05]  /*6510*/  BSYNC B2 ;  /* 0x0000000000027941 */ /* 0x000fea0003800000 */
.L_x_2186:
        /* <DEDUP_REMOVED lines=16> */
.L_x_2192:
[----:B------:R-:W-:Y:S05]  /*6620*/  BSYNC B3 ;  /* 0x0000000000037941 */ /* 0x000fea0003800000 */
.L_x_2191:
        /* <DEDUP_REMOVED lines=42> */
.L_x_2190:
[----:B------:R-:W-:Y:S05]  /*68d0*/  BSYNC B2 ;  /* 0x0000000000027941 */ /* 0x000fea0003800000 */
.L_x_2189:
        /* <DEDUP_REMOVED lines=11> */
.L_x_2185:
[----:B------:R-:W-:Y:S05]  /*6990*/  BSYNC B1 ;  /* 0x0000000000017941 */ /* 0x000fea0003800000 */
.L_x_2183:
        /* <DEDUP_REMOVED lines=9> */
.L_x_2194:
        /* <DEDUP_REMOVED lines=12> */
.L_x_2197:
[----:B------:R-:W-:-:S07]  /*6af0*/  MOV R78, R104 ;  /* 0x00000068004e7202 */ /* 0x000fce0000000f00 */
.L_x_2198:
[----:B------:R-:W-:Y:S05]  /*6b00*/  BSYNC B2 ;  /* 0x0000000000027941 */ /* 0x000fea0003800000 */
.L_x_2196:
        /* <DEDUP_REMOVED lines=16> */
.L_x_2202:
[----:B------:R-:W-:Y:S05]  /*6c10*/  BSYNC B3 ;  /* 0x0000000000037941 */ /* 0x000fea0003800000 */
.L_x_2201:
        /* <DEDUP_REMOVED lines=42> */
.L_x_2200:
[----:B------:R-:W-:Y:S05]  /*6ec0*/  BSYNC B2 ;  /* 0x0000000000027941 */ /* 0x000fea0003800000 */
.L_x_2199:
        /* <DEDUP_REMOVED lines=9> */
[----:B------:R-:W-:-:S03]  /*6f60*/  FMUL.FTZ R61, R61, UR12 ;  /* 0x0000000c3d3d7c20 */ /* 0x000fc60008410000 */
[----:B------:R-:W-:Y:S02]  /*6f70*/  SEL R106, RZ, 0x1, P4 ;  /* 0x00000001ff6a7807 */ /* 0x000fe40002000000 */
[----:B------:R-:W-:-:S05]  /*6f80*/  FSEL R78, R61, RZ, !P4 ;  /* 0x000000ff3d4e7208 */ /* 0x000fca0006000000 */
[----:B------:R-:W-:-:S07]  /*6f90*/  @P0 FADD.FTZ R78, R78, R63 ;  /* 0x0000003f4e4e0221 */ /* 0x000fce0000010000 */
.L_x_2195:
[----:B------:R-:W-:Y:S05]  /*6fa0*/  BSYNC B1 ;  /* 0x0000000000017941 */ /* 0x000fea0003800000 */
.L_x_2193:
[----:B------:R-:W-:Y:S01]  /*6fb0*/  IMAD.WIDE.U32 R118, R119, 0x10, R64 ;  /* 0x0000001077767825 */ /* 0x000fe200078e0040 */
[----:B------:R-:W-:Y:S01]  /*6fc0*/  F2FP.BF16.F32.PACK_AB R63, R78, R107 ;  /* 0x0000006b4e3f723e */ /* 0x000fe200000010ff */
[----:B------:R-:W0:Y:S01]  /*6fd0*/  @P2 LDC.64 R116, c[0x0][0x220] ;  /* 0x00008800ff742b82 */ /* 0x000e220000000a00 */
[----:B------:R-:W-:Y:S01]  /*6fe0*/  F2FP.BF16.F32.PACK_AB R62, R110, R111 ;  /* 0x0000006f6e3e723e */ /* 0x000fe200000010ff */
[----:B------:R-:W-:Y:S01]  /*6ff0*/  VIADD R127, R141, 0x40 ;  /* 0x000000408d7f7836 */ /* 0x000fe20000000000 */
[----:B------:R-:W-:Y:S01]  /*7000*/  F2FP.BF16.F32.PACK_AB R61, R112, R113 ;  /* 0x00000071703d723e */ /* 0x000fe200000010ff */
[----:B------:R-:W-:Y:S01]  /*7010*/  BSSY B1, `(.L_x_2203) ;  /* 0x000001c000017945 */ /* 0x000fe20003800000 */
[----:B------:R-:W-:Y:S02]  /*7020*/  F2FP.BF16.F32.PACK_AB R60, R114, R115 ;  /* 0x00000073723c723e */ /* 0x000fe400000010ff */
[----:B------:R-:W-:Y:S01]  /*7030*/  IADD3 R131, R139, 0x40, RZ ;  /* 0x000000408b837810 */ /* 0x000fe20007ffe0ff */
[----:B------:R-:W1:Y:S02]  /*7040*/  @P0 LDC.64 R72, c[0x0][0x230] ;  /* 0x00008c00ff480b82 */ /* 0x000e640000000a00 */
[----:B------:R2:W-:Y:S02]  /*7050*/  STG.E.128 desc[UR6][R118.64], R60 ;  /* 0x0000003c76007986 */ /* 0x0005e4000c101d06 */
[----:B0-----:R-:W-:-:S04]  /*7060*/  @P2 IMAD.WIDE.U32 R116, R131, 0x10, R116 ;  /* 0x0000001083742825 */ /* 0x001fc800078e0074 */
[----:B-1----:R-:W-:Y:S01]  /*7070*/  @P0 IMAD.WIDE.U32 R72, R127, 0x10, R72 ;  /* 0x000000107f480825 */ /* 0x002fe200078e0048 */
[----:B--2---:R-:W-:Y:S06]  /*7080*/  @!P2 BRA `(.L_x_2204) ;  /* 0x000000000050a947 */ /* 0x004fec0003800000 */
[----:B------:R-:W-:Y:S01]  /*7090*/  SHF.L.U32 R63, R102, 0x10, RZ ;  /* 0x00000010663f7819 */ /* 0x000fe200000006ff */
[----:B------:R-:W0:Y:S01]  /*70a0*/  LDC.64 R60, c[0x0][0x240] ;  /* 0x00009000ff3c7b82 */ /* 0x000e220000000a00 */
[----:B------:R-:W-:Y:S02]  /*70b0*/  LOP3.LUT R62, R106, 0xffff, RZ, 0xc0, !PT ;  /* 0x0000ffff6a3e7812 */ /* 0x000fe400078ec0ff */
[----:B------:R-:W-:Y:S02]  /*70c0*/  LOP3.LUT R63, R63, 0xff0000, RZ, 0xc0, !PT ;  /* 0x00ff00003f3f7812 */ /* 0x000fe400078ec0ff */
[----:B------:R-:W-:Y:S02]  /*70d0*/  PRMT R119, R101, 0x7104, RZ ;  /* 0x0000710465777816 */ /* 0x000fe400000000ff */
[----:B------:R-:W-:Y:S02]  /*70e0*/  PRMT R62, R63, 0x4210, R62 ;  /* 0x000042103f3e7816 */ /* 0x000fe4000000003e */
[----:B------:R-:W-:-:S02]  /*70f0*/  LOP3.LUT R120, R99, 0xff, RZ, 0xc0, !PT ;  /* 0x000000ff63787812 */ /* 0x000fc400078ec0ff */
[----:B------:R-:W-:Y:S02]  /*7100*/  LOP3.LUT R118, R98, 0xff, RZ, 0xc0, !PT ;  /* 0x000000ff62767812 */ /* 0x000fe400078ec0ff */
[----:B------:R-:W-:Y:S01]  /*7110*/  LOP3.LUT R63, R97, 0xff, RZ, 0xc0, !PT ;  /* 0x000000ff613f7812 */ /* 0x000fe200078ec0ff */
[----:B------:R-:W-:Y:S01]  /*7120*/  IMAD.WIDE.U32 R120, R120, 0x1000000, RZ ;  /* 0x0100000078787825 */ /* 0x000fe200078e00ff */
[----:B------:R-:W-:-:S03]  /*7130*/  LOP3.LUT R125, R62, 0xff00, R119, 0xf8, !PT ;  /* 0x0000ff003e7d7812 */ /* 0x000fc600078ef877 */
[----:B------:R-:W-:Y:S01]  /*7140*/  IMAD.WIDE.U32 R118, R118, 0x10000, RZ ;  /* 0x0001000076767825 */ /* 0x000fe200078e00ff */
[----:B------:R-:W-:-:S03]  /*7150*/  LOP3.LUT R125, R125, 0xff, R100, 0xf8, !PT ;  /* 0x000000ff7d7d7812 */ /* 0x000fc600078ef864 */
[----:B------:R-:W-:Y:S01]  /*7160*/  IMAD.WIDE.U32 R62, R63, 0x100, RZ ;  /* 0x000001003f3e7825 */ /* 0x000fe200078e00ff */
[----:B------:R-:W-:-:S03]  /*7170*/  LOP3.LUT R125, R119, R125, R121, 0xfe, !PT ;  /* 0x0000007d777d7212 */ /* 0x000fc600078efe79 */
[----:B0-----:R-:W-:Y:S01]  /*7180*/  IMAD.WIDE.U32 R60, R123, 0x8, R60 ;  /* 0x000000087b3c7825 */ /* 0x001fe200078e003c */
[----:B------:R-:W-:Y:S02]  /*7190*/  LOP3.LUT R129, R62, R120, R118, 0xfe, !PT ;  /* 0x000000783e817212 */ /* 0x000fe400078efe76 */
[----:B------:R-:W-:Y:S02]  /*71a0*/  LOP3.LUT R63, R125, R63, RZ, 0xfc, !PT ;  /* 0x0000003f7d3f7212 */ /* 0x000fe400078efcff */
[----:B------:R-:W-:-:S05]  /*71b0*/  LOP3.LUT R62, R129, 0xff, R96, 0xf8, !PT ;  /* 0x000000ff813e7812 */ /* 0x000fca00078ef860 */
[----:B------:R0:W-:Y:S02]  /*71c0*/  STG.E.64 desc[UR6][R60.64], R62 ;  /* 0x0000003e3c007986 */ /* 0x0001e4000c101b06 */
.L_x_2204:
[----:B------:R-:W-:Y:S05]  /*71d0*/  BSYNC B1 ;  /* 0x0000000000017941 */ /* 0x000fea0003800000 */
.L_x_2203:
[----:B-----5:R1:W5:Y:S04]  /*71e0*/  @P2 LDG.E.128 R56, desc[UR6][R116.64] ;  /* 0x0000000674382981 */ /* 0x020368000c1e1d00 */
[----:B------:R1:W5:Y:S01]  /*71f0*/  @P0 LDG.E.128 R52, desc[UR6][R72.64] ;  /* 0x0000000648340981 */ /* 0x000362000c1e1d00 */
[----:B------:R-:W-:Y:S04]  /*7200*/  BSSY B1, `(.L_x_2205) ;  /* 0x000005d000017945 */ /* 0x000fe80003800000 */
[----:B------:R-:W-:Y:S05]  /*7210*/  @P3 BRA `(.L_x_2206) ;  /* 0x0000000000183947 */ /* 0x000fea0003800000 */
[----:B------:R-:W-:Y:S01]  /*7220*/  IMAD.MOV.U32 R123, RZ, RZ, RZ ;  /* 0x000000ffff7b7224 */ /* 0x000fe200078e00ff */
[----:B0-----:R-:W-:Y:S01]  /*7230*/  MOV R60, R109 ;  /* 0x0000006d003c7202 */ /* 0x001fe20000000f00 */
[----:B------:R-:W-:Y:S06]  /*7240*/  @!P0 BRA `(.L_x_2207) ;  /* 0x0000000400608947 */ /* 0x000fec0003800000 */
[----:B------:R-:W-:Y:S01]  /*7250*/  IMAD.MOV.U32 R60, RZ, RZ, R109 ;  /* 0x000000ffff3c7224 */ /* 0x000fe200078e006d */
[----:B-----5:R-:W-:Y:S01]  /*7260*/  SHF.L.U32 R123, R52, 0x10, RZ ;  /* 0x00000010347b7819 */ /* 0x020fe200000006ff */
[----:B------:R-:W-:Y:S06]  /*7270*/  BRA `(.L_x_2207) ;  /* 0x0000000400547947 */ /* 0x000fec0003800000 */
.L_x_2206:
[C---:B------:R-:W-:Y:S01]  /*7280*/  ISETP.NE.AND P4, PT, R109.reuse, 0x1, PT ;  /* 0x000000016d00780c */ /* 0x040fe20003f85270 */
[----:B------:R-:W-:Y:S01]  /*7290*/  BSSY B2, `(.L_x_2208) ;  /* 0x000000c000027945 */ /* 0x000fe20003800000 */
[----:B0-----:R-:W-:-:S11]  /*72a0*/  VIADD R60, R109, 0x1 ;  /* 0x000000016d3c7836 */ /* 0x001fd60000000000 */
        /* <DEDUP_REMOVED lines=9> */
.L_x_2209:
[----:B------:R-:W-:-:S07]  /*7340*/  IMAD.MOV.U32 R96, RZ, RZ, R104 ;  /* 0x000000ffff607224 */ /* 0x000fce00078e0068 */
.L_x_2210:
[----:B------:R-:W-:Y:S05]  /*7350*/  BSYNC B2 ;  /* 0x0000000000027941 */ /* 0x000fea0003800000 */
.L_x_2208:
        /* <DEDUP_REMOVED lines=16> */
.L_x_2214:
[----:B------:R-:W-:Y:S05]  /*7460*/  BSYNC B3 ;  /* 0x0000000000037941 */ /* 0x000fea0003800000 */
.L_x_2213:
[----:B------:R-:W-:Y:S01]  /*7470*/  IMAD.HI.U32 R60, R23, -0x326172a9, RZ ;  /* 0xcd9e8d57173c7827 */ /* 0x000fe200078e00ff */
[----:B------:R-:W-:-:S03]  /*7480*/  LOP3.LUT R61, R61, UR5, R26, 0x96, !PT ;  /* 0x000000053d3d7c12 */ /* 0x000fc6000f8e961a */
[----:B------:R-:W-:Y:S01]  /*7490*/  IMAD R63, R23, -0x326172a9, RZ ;  /* 0xcd9e8d57173f7824 */ /* 0x000fe200078e02ff */
[----:B------:R-:W-:Y:S01]  /*74a0*/  LOP3.LUT R60, R60, UR4, R25, 0x96, !PT ;  /* 0x000000043c3c7c12 */ /* 0x000fe2000f8e9619 */
[----:B-1----:R-:W-:-:S04]  /*74b0*/  IMAD.WIDE.U32 R72, R61, -0x326172a9, RZ ;  /* 0xcd9e8d573d487825 */ /* 0x002fc800078e00ff */
        /* <DEDUP_REMOVED lines=37> */
.L_x_2212:
[----:B------:R-:W-:Y:S05]  /*7710*/  BSYNC B2 ;  /* 0x0000000000027941 */ /* 0x000fea0003800000 */
.L_x_2211:
        /* <DEDUP_REMOVED lines=11> */
.L_x_2207:
[----:B------:R-:W-:Y:S05]  /*77d0*/  BSYNC B1 ;  /* 0x0000000000017941 */ /* 0x000fea0003800000 */
.L_x_2205:
        /* <DEDUP_REMOVED lines=9> */
.L_x_2216:
        /* <DEDUP_REMOVED lines=12> */
.L_x_2219:
[----:B------:R-:W-:-:S07]  /*7930*/  IMAD.MOV.U32 R97, RZ, RZ, R104 ;  /* 0x000000ffff617224 */ /* 0x000fce00078e0068 */
.L_x_2220:
[----:B------:R-:W-:Y:S05]  /*7940*/  BSYNC B2 ;  /* 0x0000000000027941 */ /* 0x000fea0003800000 */
.L_x_2218:
        /* <DEDUP_REMOVED lines=16> */
.L_x_2224:
[----:B------:R-:W-:Y:S05]  /*7a50*/  BSYNC B3 ;  /* 0x0000000000037941 */ /* 0x000fea0003800000 */
.L_x_2223:
        /* <DEDUP_REMOVED lines=42> */
.L_x_2222:
[----:B------:R-:W-:Y:S05]  /*7d00*/  BSYNC B2 ;  /* 0x0000000000027941 */ /* 0x000fea0003800000 */
.L_x_2221:
        /* <DEDUP_REMOVED lines=8> */
[----:B------:R-:W-:Y:S02]  /*7d90*/  FSETP.GTU.FTZ.AND P4, PT, R60, UR10, PT ;  /* 0x0000000a3c007c0b */ /* 0x000fe4000bf9c000 */
[----:B------:R-:W-:Y:S02]  /*7da0*/  @P0 SHF.L.U32 R63, R63, 0x10, RZ ;  /* 0x000000103f3f0819 */ /* 0x000fe400000006ff */
[----:B------:R-:W-:Y:S02]  /*7db0*/  FSEL R122, R62, RZ, !P4 ;  /* 0x000000ff3e7a7208 */ /* 0x000fe40006000000 */
[----:B------:R-:W-:-:S03]  /*7dc0*/  SEL R97, RZ, 0x1, P4 ;  /* 0x00000001ff617807 */ /* 0x000fc60002000000 */
[----:B------:R-:W-:-:S07]  /*7dd0*/  @P0 FADD.FTZ R122, R122, R63 ;  /* 0x0000003f7a7a0221 */ /* 0x000fce0000010000 */
.L_x_2217:
[----:B------:R-:W-:Y:S05]  /*7de0*/  BSYNC B1 ;  /* 0x0000000000017941 */ /* 0x000fea0003800000 */
.L_x_2215:
        /* <DEDUP_REMOVED lines=8> */
.L_x_2226:
        /* <DEDUP_REMOVED lines=12> */
.L_x_2229:
[----:B------:R-:W-:-:S07]  /*7f30*/  IMAD.MOV.U32 R98, RZ, RZ, R104 ;  /* 0x000000ffff627224 */ /* 0x000fce00078e0068 */
.L_x_2230:
[----:B------:R-:W-:Y:S05]  /*7f40*/  BSYNC B2 ;  /* 0x0000000000027941 */ /* 0x000fea0003800000 */
.L_x_2228:
        /* <DEDUP_REMOVED lines=16> */
.L_x_2234:
[----:B------:R-:W-:Y:S05]  /*8050*/  BSYNC B3 ;  /* 0x0000000000037941 */ /* 0x000fea0003800000 */
.L_x_2233:
        /* <DEDUP_REMOVED lines=42> */
.L_x_2232:
[----:B------:R-:W-:Y:S05]  /*8300*/  BSYNC B2 ;  /* 0x0000000000027941 */ /* 0x000fea0003800000 */
.L_x_2231:
        /* <DEDUP_REMOVED lines=11> */
.L_x_2227:
[----:B------:R-:W-:Y:S05]  /*83c0*/  BSYNC B1 ;  /* 0x0000000000017941 */ /* 0x000fea0003800000 */
.L_x_2225:
        /* <DEDUP_REMOVED lines=9> */
.L_x_2236:
        /* <DEDUP_REMOVED lines=12> */
.L_x_2239:
[----:B------:R-:W-:-:S07]  /*8520*/  IMAD.MOV.U32 R99, RZ, RZ, R104 ;  /* 0x000000ffff637224 */ /* 0x000fce00078e0068 */
.L_x_2240:
[----:B------:R-:W-:Y:S05]  /*8530*/  BSYNC B2 ;  /* 0x0000000000027941 */ /* 0x000fea0003800000 */
.L_x_2238:
        /* <DEDUP_REMOVED lines=16> */
.L_x_2244:
[----:B------:R-:W-:Y:S05]  /*8640*/  BSYNC B3 ;  /* 0x0000000000037941 */ /* 0x000fea0003800000 */
.L_x_2243:
        /* <DEDUP_REMOVED lines=42> */
.L_x_2242:
[----:B------:R-:W-:Y:S05]  /*88f0*/  BSYNC B2 ;  /* 0x0000000000027941 */ /* 0x000fea0003800000 */
.L_x_2241:
        /* <DEDUP_REMOVED lines=13> */
.L_x_2237:
[----:B------:R-:W-:Y:S05]  /*89d0*/  BSYNC B1 ;  /* 0x0000000000017941 */ /* 0x000fea0003800000 */
.L_x_2235:
        /* <DEDUP_REMOVED lines=8> */
.L_x_2246:
        /* <DEDUP_REMOVED lines=12> */
.L_x_2249:
[----:B------:R-:W-:-:S07]  /*8b20*/  IMAD.MOV.U32 R100, RZ, RZ, R104 ;  /* 0x000000ffff647224 */ /* 0x000fce00078e0068 */
.L_x_2250:
[----:B------:R-:W-:Y:S05]  /*8b30*/  BSYNC B2 ;  /* 0x0000000000027941 */ /* 0x000fea0003800000 */
.L_x_2248:
        /* <DEDUP_REMOVED lines=16> */
.L_x_2254:
[----:B------:R-:W-:Y:S05]  /*8c40*/  BSYNC B3 ;  /* 0x0000000000037941 */ /* 0x000fea0003800000 */
.L_x_2253:
        /* <DEDUP_REMOVED lines=42> */
.L_x_2252:
[----:B------:R-:W-:Y:S05]  /*8ef0*/  BSYNC B2 ;  /* 0x0000000000027941 */ /* 0x000fea0003800000 */
.L_x_2251:
        /* <DEDUP_REMOVED lines=11> */
.L_x_2247:
[----:B------:R-:W-:Y:S05]  /*8fb0*/  BSYNC B1 ;  /* 0x0000000000017941 */ /* 0x000fea0003800000 */
.L_x_2245:
        /* <DEDUP_REMOVED lines=9> */
.L_x_2256:
        /* <DEDUP_REMOVED lines=12> */
.L_x_2259:
[----:B------:R-:W-:-:S07]  /*9110*/  IMAD.MOV.U32 R101, RZ, RZ, R104 ;  /* 0x000000ffff657224 */ /* 0x000fce00078e0068 */
.L_x_2260:
[----:B------:R-:W-:Y:S05]  /*9120*/  BSYNC B2 ;  /* 0x0000000000027941 */ /* 0x000fea0003800000 */
.L_x_2258:
        /* <DEDUP_REMOVED lines=16> */
.L_x_2264:
[----:B------:R-:W-:Y:S05]  /*9230*/  BSYNC B3 ;  /* 0x0000000000037941 */ /* 0x000fea0003800000 */
.L_x_2263:
        /* <DEDUP_REMOVED lines=42> */
.L_x_2262:
[----:B------:R-:W-:Y:S05]  /*94e0*/  BSYNC B2 ;  /* 0x0000000000027941 */ /* 0x000fea0003800000 */
.L_x_2261:
        /* <DEDUP_REMOVED lines=13> */
.L_x_2257:
[----:B------:R-:W-:Y:S05]  /*95c0*/  BSYNC B1 ;  /* 0x0000000000017941 */ /* 0x000fea0003800000 */
.L_x_2255:
[----:B------:R-:W-:Y:S04]  /*95d0*/  BSSY B1, `(.L_x_2265) ;  /* 0x000005d000017945 */ /* 0x000fe80003800000 */
[----:B------:R-:W-:Y:S05]  /*95e0*/  @P3 BRA `(.L_x_2266) ;  /* 0x0000000000183947 */ /* 0x000fea0003800000 */
[----:B-1----:R-:W-:Y:S01]  /*95f0*/  IMAD.MOV.U32 R117, RZ, RZ, RZ ;  /* 0x000000ffff757224 */ /* 0x002fe200078e00ff */
[----:B------:R-:W-:Y:S01]  /*9600*/  MOV R60, R61 ;  /* 0x0000003d003c7202 */ /* 0x000fe20000000f00 */
[----:B------:R-:W-:Y:S06]  /*9610*/  @!P0 BRA `(.L_x_2267) ;  /* 0x0000000400608947 */ /* 0x000fec0003800000 */
[----:B------:R-:W-:Y:S01]  /*9620*/  IMAD.MOV.U32 R60, RZ, RZ, R61 ;  /* 0x000000ffff3c7224 */ /* 0x000fe200078e003d */
[----:B-----5:R-:W-:Y:S01]  /*9630*/  SHF.L.U32 R117, R55, 0x10, RZ ;  /* 0x0000001037757819 */ /* 0x020fe200000006ff */
[----:B------:R-:W-:Y:S06]  /*9640*/  BRA `(.L_x_2267) ;  /* 0x0000000400547947 */ /* 0x000fec0003800000 */
.L_x_2266:
[C---:B------:R-:W-:Y:S01]  /*9650*/  ISETP.NE.AND P4, PT, R61.reuse, 0x1, PT ;  /* 0x000000013d00780c */ /* 0x040fe20003f85270 */
[----:B------:R-:W-:Y:S01]  /*9660*/  BSSY B2, `(.L_x_2268) ;  /* 0x000000c000027945 */ /* 0x000fe20003800000 */
[----:B------:R-:W-:-:S11]  /*9670*/  VIADD R60, R61, 0x1 ;  /* 0x000000013d3c7836 */ /* 0x000fd60000000000 */
[----:B------:R-:W-:Y:S05]  /*9680*/  @!P4 BRA `(.L_x_2269) ;  /* 0x000000000020c947 */ /* 0x000fea0003800000 */
[----:B------:R-:W-:Y:S02]  /*9690*/  ISETP.NE.AND P4, PT, R61, 0x2, PT ;  /* 0x000000023d00780c */ /* 0x000fe40003f85270 */
[----:B-1----:R-:W-:-:S11]  /*96a0*/  MOV R116, R105 ;  /* 0x0000006900747202 */ /* 0x002fd60000000f00 */
[----:B------:R-:W-:Y:S05]  /*96b0*/  @!P4 BRA `(.L_x_2270) ;  /* 0x000000000018c947 */ /* 0x000fea0003800000 */
[----:B------:R-:W-:Y:S01]  /*96c0*/  ISETP.NE.AND P4, PT, R61, 0x3, PT ;  /* 0x000000033d00780c */ /* 0x000fe20003f85270 */
[----:B------:R-:W-:-:S12]  /*96d0*/  IMAD.MOV.U32 R116, RZ, RZ, R103 ;  /* 0x000000ffff747224 */ /* 0x000fd800078e0067 */
[----:B------:R-:W-:Y:S05]  /*96e0*/  @P4 BRA `(.L_x_2270) ;  /* 0x00000000000c4947 */ /* 0x000fea0003800000 */
[----:B------:R-:W-:Y:S01]  /*96f0*/  MOV R116, R108 ;  /* 0x0000006c00747202 */ /* 0x000fe20000000f00 */
[----:B------:R-:W-:Y:S06]  /*9700*/  BRA `(.L_x_2270) ;  /* 0x0000000000047947 */ /* 0x000fec0003800000 */
.L_x_2269:
[----:B-1----:R-:W-:-:S07]  /*9710*/  IMAD.MOV.U32 R116, RZ, RZ, R104 ;  /* 0x000000ffff747224 */ /* 0x002fce00078e0068 */
.L_x_2270:
[----:B------:R-:W-:Y:S05]  /*9720*/  BSYNC B2 ;  /* 0x0000000000027941 */ /* 0x000fea0003800000 */
.L_x_2268:
        /* <DEDUP_REMOVED lines=16> */
.L_x_2274:
[----:B------:R-:W-:Y:S05]  /*9830*/  BSYNC B3 ;  /* 0x0000000000037941 */ /* 0x000fea0003800000 */
.L_x_2273:
        /* <DEDUP_REMOVED lines=42> */
.L_x_2272:
[----:B------:R-:W-:Y:S05]  /*9ae0*/  BSYNC B2 ;  /* 0x0000000000027941 */ /* 0x000fea0003800000 */
.L_x_2271:
        /* <DEDUP_REMOVED lines=11> */
.L_x_2267:
[----:B------:R-:W-:Y:S05]  /*9ba0*/  BSYNC B1 ;  /* 0x0000000000017941 */ /* 0x000fea0003800000 */
.L_x_2265:
        /* <DEDUP_REMOVED lines=9> */
.L_x_2276:
        /* <DEDUP_REMOVED lines=12> */
.L_x_2279:
[----:B------:R-:W-:-:S07]  /*9d00*/  IMAD.MOV.U32 R106, RZ, RZ, R104 ;  /* 0x000000ffff6a7224 */ /* 0x000fce00078e0068 */
.L_x_2280:
[----:B------:R-:W-:Y:S05]  /*9d10*/  BSYNC B2 ;  /* 0x0000000000027941 */ /* 0x000fea0003800000 */
.L_x_2278:
        /* <DEDUP_REMOVED lines=16> */
.L_x_2284:
[----:B------:R-:W-:Y:S05]  /*9e20*/  BSYNC B3 ;  /* 0x0000000000037941 */ /* 0x000fea0003800000 */
.L_x_2283:
        /* <DEDUP_REMOVED lines=42> */
.L_x_2282:
[----:B------:R-:W-:Y:S05]  /*a0d0*/  BSYNC B2 ;  /* 0x0000000000027941 */ /* 0x000fea0003800000 */
.L_x_2281:
        /* <DEDUP_REMOVED lines=13> */
.L_x_2277:
[----:B------:R-:W-:Y:S05]  /*a1b0*/  BSYNC B1 ;  /* 0x0000000000017941 */ /* 0x000fea0003800000 */
.L_x_2275:
        /* <DEDUP_REMOVED lines=10> */
[----:B------:R2:W-:Y:S01]  /*a260*/  STG.E.128 desc[UR6][R126.64], R60 ;  /* 0x0000003c7e007986 */ /* 0x0005e2000c101d06 */
[----:B0-----:R-:W-:-:S04]  /*a270*/  @P2 IMAD.WIDE.U32 R124, R143, 0x10, R124 ;  /* 0x000000108f7c2825 */ /* 0x001fc800078e007c */
[----:B-1----:R-:W-:Y:S01]  /*a280*/  @P0 IMAD.WIDE.U32 R72, R135, 0x10, R72 ;  /* 0x0000001087480825 */ /* 0x002fe200078e0048 */
[----:B--2---:R-:W-:Y:S06]  /*a290*/  @!P2 BRA `(.L_x_2286) ;  /* 0x000000000050a947 */ /* 0x004fec0003800000 */
[----:B------:R-:W-:Y:S01]  /*a2a0*/  IMAD.U32 R63, R102, 0x10000, RZ ;  /* 0x00010000663f7824 */ /* 0x000fe200078e00ff */
[----:B------:R-:W0:Y:S01]  /*a2b0*/  LDC.64 R60, c[0x0][0x240] ;  /* 0x00009000ff3c7b82 */ /* 0x000e220000000a00 */
[----:B------:R-:W-:Y:S02]  /*a2c0*/  LOP3.LUT R62, R106, 0xffff, RZ, 0xc0, !PT ;  /* 0x0000ffff6a3e7812 */ /* 0x000fe400078ec0ff */
[----:B------:R-:W-:Y:S02]  /*a2d0*/  PRMT R127, R101, 0x7104, RZ ;  /* 0x00007104657f7816 */ /* 0x000fe400000000ff */
[----:B------:R-:W-:Y:S02]  /*a2e0*/  LOP3.LUT R63, R63, 0xff0000, RZ, 0xc0, !PT ;  /* 0x00ff00003f3f7812 */ /* 0x000fe400078ec0ff */
[----:B------:R-:W-:Y:S02]  /*a2f0*/  LOP3.LUT R128, R99, 0xff, RZ, 0xc0, !PT ;  /* 0x000000ff63807812 */ /* 0x000fe400078ec0ff */
[----:B------:R-:W-:-:S02]  /*a300*/  PRMT R62, R63, 0x4210, R62 ;  /* 0x000042103f3e7816 */ /* 0x000fc4000000003e */
[----:B------:R-:W-:Y:S01]  /*a310*/  LOP3.LUT R126, R98, 0xff, RZ, 0xc0, !PT ;  /* 0x000000ff627e7812 */ /* 0x000fe200078ec0ff */
[----:B------:R-:W-:Y:S01]  /*a320*/  IMAD.WIDE.U32 R128, R128, 0x1000000, RZ ;  /* 0x0100000080807825 */ /* 0x000fe200078e00ff */
        /* <DEDUP_REMOVED lines=11> */
.L_x_2286:
[----:B------:R-:W-:Y:S05]  /*a3e0*/  BSYNC B1 ;  /* 0x0000000000017941 */ /* 0x000fea0003800000 */
.L_x_2285:
[----:B-----5:R1:W5:Y:S04]  /*a3f0*/  @P2 LDG.E.128 R56, desc[UR6][R124.64] ;  /* 0x000000067c382981 */ /* 0x020368000c1e1d00 */
[----:B------:R1:W5:Y:S01]  /*a400*/  @P0 LDG.E.128 R52, desc[UR6][R72.64] ;  /* 0x0000000648340981 */ /* 0x000362000c1e1d00 */
[----:B------:R-:W-:Y:S04]  /*a410*/  BSSY B1, `(.L_x_2287) ;  /* 0x000005d000017945 */ /* 0x000fe80003800000 */
[----:B------:R-:W-:Y:S05]  /*a420*/  @P3 BRA `(.L_x_2288) ;  /* 0x0000000000183947 */ /* 0x000fea0003800000 */
[----:B------:R-:W-:Y:S01]  /*a430*/  MOV R131, RZ ;  /* 0x000000ff00837202 */ /* 0x000fe20000000f00 */
[----:B0-----:R-:W-:Y:S01]  /*a440*/  IMAD.MOV.U32 R60, RZ, RZ, R109 ;  /* 0x000000ffff3c7224 */ /* 0x001fe200078e006d */
[----:B------:R-:W-:Y:S06]  /*a450*/  @!P0 BRA `(.L_x_2289) ;  /* 0x0000000400608947 */ /* 0x000fec0003800000 */
[----:B------:R-:W-:Y:S01]  /*a460*/  MOV R60, R109 ;  /* 0x0000006d003c7202 */ /* 0x000fe20000000f00 */
[----:B-----5:R-:W-:Y:S01]  /*a470*/  IMAD.U32 R131, R52, 0x10000, RZ ;  /* 0x0001000034837824 */ /* 0x020fe200078e00ff */
[----:B------:R-:W-:Y:S06]  /*a480*/  BRA `(.L_x_2289) ;  /* 0x0000000400547947 */ /* 0x000fec0003800000 */
.L_x_2288:
[C---:B------:R-:W-:Y:S01]  /*a490*/  ISETP.NE.AND P4, PT, R109.reuse, 0x1, PT ;  /* 0x000000016d00780c */ /* 0x040fe20003f85270 */
[----:B------:R-:W-:Y:S01]  /*a4a0*/  BSSY B2, `(.L_x_2290) ;  /* 0x000000c000027945 */ /* 0x000fe20003800000 */
[----:B0-----:R-:W-:-:S11]  /*a4b0*/  IADD3 R60, R109, 0x1, RZ ;  /* 0x000000016d3c7810 */ /* 0x001fd60007ffe0ff */
        /* <DEDUP_REMOVED lines=9> */
.L_x_2291:
[----:B------:R-:W-:-:S07]  /*a550*/  MOV R96, R104 ;  /* 0x0000006800607202 */ /* 0x000fce0000000f00 */
.L_x_2292:
[----:B------:R-:W-:Y:S05]  /*a560*/  BSYNC B2 ;  /* 0x0000000000027941 */ /* 0x000fea0003800000 */
.L_x_2290:
        /* <DEDUP_REMOVED lines=16> */
.L_x_2296:
[----:B------:R-:W-:Y:S05]  /*a670*/  BSYNC B3 ;  /* 0x0000000000037941 */ /* 0x000fea0003800000 */
.L_x_2295:
        /* <DEDUP_REMOVED lines=42> */
.L_x_2294:
[----:B------:R-:W-:Y:S05]  /*a920*/  BSYNC B2 ;  /* 0x0000000000027941 */ /* 0x000fea0003800000 */
.L_x_2293:
        /* <DEDUP_REMOVED lines=11> */
.L_x_2289:
[----:B------:R-:W-:Y:S05]  /*a9e0*/  BSYNC B1 ;  /* 0x0000000000017941 */ /* 0x000fea0003800000 */
.L_x_2287:
        /* <DEDUP_REMOVED lines=9> */
.L_x_2298:
        /* <DEDUP_REMOVED lines=12> */
.L_x_2301:
[----:B------:R-:W-:-:S07]  /*ab40*/  MOV R97, R104 ;  /* 0x0000006800617202 */ /* 0x000fce0000000f00 */
.L_x_2302:
[----:B------:R-:W-:Y:S05]  /*ab50*/  BSYNC B2 ;  /* 0x0000000000027941 */ /* 0x000fea0003800000 */
.L_x_2300:
        /* <DEDUP_REMOVED lines=16> */
.L_x_2306:
[----:B------:R-:W-:Y:S05]  /*ac60*/  BSYNC B3 ;  /* 0x0000000000037941 */ /* 0x000fea0003800000 */
.L_x_2305:
        /* <DEDUP_REMOVED lines=42> */
.L_x_2304:
[----:B------:R-:W-:Y:S05]  /*af10*/  BSYNC B2 ;  /* 0x0000000000027941 */ /* 0x000fea0003800000 */
.L_x_2303:
        /* <DEDUP_REMOVED lines=13> */
.L_x_2299:
[----:B------:R-:W-:Y:S05]  /*aff0*/  BSYNC B1 ;  /* 0x0000000000017941 */ /* 0x000fea0003800000 */
.L_x_2297:
        /* <DEDUP_REMOVED lines=8> */
.L_x_2308:
        /* <DEDUP_REMOVED lines=12> */
.L_x_2311:
[----:B------:R-:W-:-:S07]  /*b140*/  MOV R98, R104 ;  /* 0x0000006800627202 */ /* 0x000fce0000000f00 */
.L_x_2312:
[----:B------:R-:W-:Y:S05]  /*b150*/  BSYNC B2 ;  /* 0x0000000000027941 */ /* 0x000fea0003800000 */
.L_x_2310:
        /* <DEDUP_REMOVED lines=16> */
.L_x_2316:
[----:B------:R-:W-:Y:S05]  /*b260*/  BSYNC B3 ;  /* 0x0000000000037941 */ /* 0x000fea0003800000 */
.L_x_2315:
        /* <DEDUP_REMOVED lines=42> */
.L_x_2314:
[----:B------:R-:W-:Y:S05]  /*b510*/  BSYNC B2 ;  /* 0x0000000000027941 */ /* 0x000fea0003800000 */
.L_x_2313:
        /* <DEDUP_REMOVED lines=11> */
.L_x_2309:
[----:B------:R-:W-:Y:S05]  /*b5d0*/  BSYNC B1 ;  /* 0x0000000000017941 */ /* 0x000fea0003800000 */
.L_x_2307:
        /* <DEDUP_REMOVED lines=9> */
.L_x_2318:
        /* <DEDUP_REMOVED lines=12> */
.L_x_2321:
[----:B------:R-:W-:-:S07]  /*b730*/  MOV R99, R104 ;  /* 0x0000006800637202 */ /* 0x000fce0000000f00 */
.L_x_2322:
[----:B------:R-:W-:Y:S05]  /*b740*/  BSYNC B2 ;  /* 0x0000000000027941 */ /* 0x000fea0003800000 */
.L_x_2320:
        /* <DEDUP_REMOVED lines=16> */
.L_x_2326:
[----:B------:R-:W-:Y:S05]  /*b850*/  BSYNC B3 ;  /* 0x0000000000037941 */ /* 0x000fea0003800000 */
.L_x_2325:
        /* <DEDUP_REMOVED lines=42> */
.L_x_2324:
[----:B------:R-:W-:Y:S05]  /*bb00*/  BSYNC B2 ;  /* 0x0000000000027941 */ /* 0x000fea0003800000 */
.L_x_2323:
        /* <DEDUP_REMOVED lines=13> */
.L_x_2319:
[----:B------:R-:W-:Y:S05]  /*bbe0*/  BSYNC B1 ;  /* 0x0000000000017941 */ /* 0x000fea0003800000 */
.L_x_2317:
        /* <DEDUP_REMOVED lines=8> */
.L_x_2328:
        /* <DEDUP_REMOVED lines=12> */
.L_x_2331:
[----:B------:R-:W-:-:S07]  /*bd30*/  MOV R100, R104 ;  /* 0x0000006800647202 */ /* 0x000fce0000000f00 */
.L_x_2332:
[----:B------:R-:W-:Y:S05]  /*bd40*/  BSYNC B2 ;  /* 0x0000000000027941 */ /* 0x000fea0003800000 */
.L_x_2330:
        /* <DEDUP_REMOVED lines=16> */
.L_x_2336:
[----:B------:R-:W-:Y:S05]  /*be50*/  BSYNC B3 ;  /* 0x0000000000037941 */ /* 0x000fea0003800000 */
.L_x_2335:
        /* <DEDUP_REMOVED lines=42> */
.L_x_2334:
[----:B------:R-:W-:Y:S05]  /*c100*/  BSYNC B2 ;  /* 0x0000000000027941 */ /* 0x000fea0003800000 */
.L_x_2333:
        /* <DEDUP_REMOVED lines=11> */
.L_x_2329:
[----:B------:R-:W-:Y:S05]  /*c1c0*/  BSYNC B1 ;  /* 0x0000000000017941 */ /* 0x000fea0003800000 */
.L_x_2327:
        /* <DEDUP_REMOVED lines=9> */
.L_x_2338:
        /* <DEDUP_REMOVED lines=12> */
.L_x_2341:
[----:B------:R-:W-:-:S07]  /*c320*/  MOV R101, R104 ;  /* 0x0000006800657202 */ /* 0x000fce0000000f00 */
.L_x_2342:
[----:B------:R-:W-:Y:S05]  /*c330*/  BSYNC B2 ;  /* 0x0000000000027941 */ /* 0x000fea0003800000 */
.L_x_2340:
        /* <DEDUP_REMOVED lines=16> */
.L_x_2346:
[----:B------:R-:W-:Y:S05]  /*c440*/  BSYNC B3 ;  /* 0x0000000000037941 */ /* 0x000fea0003800000 */
.L_x_2345:
        /* <DEDUP_REMOVED lines=42> */
.L_x_2344:
[----:B------:R-:W-:Y:S05]  /*c6f0*/  BSYNC B2 ;  /* 0x0000000000027941 */ /* 0x000fea0003800000 */
.L_x_2343:
        /* <DEDUP_REMOVED lines=13> */
.L_x_2339:
[----:B------:R-:W-:Y:S05]  /*c7d0*/  BSYNC B1 ;  /* 0x0000000000017941 */ /* 0x000fea0003800000 */
.L_x_2337:
[----:B------:R-:W-:Y:S04]  /*c7e0*/  BSSY B1, `(.L_x_2347) ;  /* 0x000005d000017945 */ /* 0x000fe80003800000 */
[----:B------:R-:W-:Y:S05]  /*c7f0*/  @P3 BRA `(.L_x_2348) ;  /* 0x0000000000183947 */ /* 0x000fea0003800000 */
[----:B-1----:R-:W-:Y:S01]  /*c800*/  MOV R125, RZ ;  /* 0x000000ff007d7202 */ /* 0x002fe20000000f00 */
[----:B------:R-:W-:Y:S01]  /*c810*/  IMAD.MOV.U32 R60, RZ, RZ, R61 ;  /* 0x000000ffff3c7224 */ /* 0x000fe200078e003d */
[----:B------:R-:W-:Y:S06]  /*c820*/  @!P0 BRA `(.L_x_2349) ;  /* 0x0000000400608947 */ /* 0x000fec0003800000 */
[----:B------:R-:W-:Y:S01]  /*c830*/  MOV R60, R61 ;  /* 0x0000003d003c7202 */ /* 0x000fe20000000f00 */
[----:B-----5:R-:W-:Y:S01]  /*c840*/  IMAD.U32 R125, R55, 0x10000, RZ ;  /* 0x00010000377d7824 */ /* 0x020fe200078e00ff */
[----:B------:R-:W-:Y:S06]  /*c850*/  BRA `(.L_x_2349) ;  /* 0x0000000400547947 */ /* 0x000fec0003800000 */
.L_x_2348:
[C---:B------:R-:W-:Y:S01]  /*c860*/  ISETP.NE.AND P4, PT, R61.reuse, 0x1, PT ;  /* 0x000000013d00780c */ /* 0x040fe20003f85270 */
[----:B------:R-:W-:Y:S01]  /*c870*/  BSSY B2, `(.L_x_2350) ;  /* 0x000000c000027945 */ /* 0x000fe20003800000 */
[----:B------:R-:W-:-:S11]  /*c880*/  IADD3 R60, R61, 0x1, RZ ;  /* 0x000000013d3c7810 */ /* 0x000fd60007ffe0ff */
[----:B------:R-:W-:Y:S05]  /*c890*/  @!P4 BRA `(.L_x_2351) ;  /* 0x000000000020c947 */ /* 0x000fea0003800000 */
[----:B------:R-:W-:Y:S01]  /*c8a0*/  ISETP.NE.AND P4, PT, R61, 0x2, PT ;  /* 0x000000023d00780c */ /* 0x000fe20003f85270 */
[----:B-1----:R-:W-:-:S12]  /*c8b0*/  IMAD.MOV.U32 R124, RZ, RZ, R105 ;  /* 0x000000ffff7c7224 */ /* 0x002fd800078e0069 */
[----:B------:R-:W-:Y:S05]  /*c8c0*/  @!P4 BRA `(.L_x_2352) ;  /* 0x000000000018c947 */ /* 0x000fea0003800000 */
[----:B------:R-:W-:Y:S02]  /*c8d0*/  ISETP.NE.AND P4, PT, R61, 0x3, PT ;  /* 0x000000033d00780c */ /* 0x000fe40003f85270 */
[----:B------:R-:W-:-:S11]  /*c8e0*/  MOV R124, R103 ;  /* 0x00000067007c7202 */ /* 0x000fd60000000f00 */
[----:B------:R-:W-:Y:S05]  /*c8f0*/  @P4 BRA `(.L_x_2352) ;  /* 0x00000000000c4947 */ /* 0x000fea0003800000 */
[----:B------:R-:W-:Y:S01]  /*c900*/  IMAD.MOV.U32 R124, RZ, RZ, R108 ;  /* 0x000000ffff7c7224 */ /* 0x000fe200078e006c */
[----:B------:R-:W-:Y:S06]  /*c910*/  BRA `(.L_x_2352) ;  /* 0x0000000000047947 */ /* 0x000fec0003800000 */
.L_x_2351:
[----:B-1----:R-:W-:-:S07]  /*c920*/  MOV R124, R104 ;  /* 0x00000068007c7202 */ /* 0x002fce0000000f00 */
.L_x_2352:
[----:B------:R-:W-:Y:S05]  /*c930*/  BSYNC B2 ;  /* 0x0000000000027941 */ /* 0x000fea0003800000 */
.L_x_2350:
        /* <DEDUP_REMOVED lines=16> */
.L_x_2356:
[----:B------:R-:W-:Y:S05]  /*ca40*/  BSYNC B3 ;  /* 0x0000000000037941 */ /* 0x000fea0003800000 */
.L_x_2355:
        /* <DEDUP_REMOVED lines=42> */
.L_x_2354:
[----:B------:R-:W-:Y:S05]  /*ccf0*/  BSYNC B2 ;  /* 0x0000000000027941 */ /* 0x000fea0003800000 */
.L_x_2353:
        /* <DEDUP_REMOVED lines=11> */
.L_x_2349:
[----:B------:R-:W-:Y:S05]  /*cdb0*/  BSYNC B1 ;  /* 0x0000000000017941 */ /* 0x000fea0003800000 */
.L_x_2347:
        /* <DEDUP_REMOVED lines=9> */
.L_x_2358:
        /* <DEDUP_REMOVED lines=12> */
.L_x_2361:
[----:B------:R-:W-:-:S07]  /*cf10*/  MOV R106, R104 ;  /* 0x00000068006a7202 */ /* 0x000fce0000000f00 */
.L_x_2362:
[----:B------:R-:W-:Y:S05]  /*cf20*/  BSYNC B2 ;  /* 0x0000000000027941 */ /* 0x000fea0003800000 */
.L_x_2360:
        /* <DEDUP_REMOVED lines=16> */
.L_x_2366:
[----:B------:R-:W-:Y:S05]  /*d030*/  BSYNC B3 ;  /* 0x0000000000037941 */ /* 0x000fea0003800000 */
.L_x_2365:
        /* <DEDUP_REMOVED lines=42> */
.L_x_2364:
[----:B------:R-:W-:Y:S05]  /*d2e0*/  BSYNC B2 ;  /* 0x0000000000027941 */ /* 0x000fea0003800000 */
.L_x_2363:
        /* <DEDUP_REMOVED lines=13> */
.L_x_2359:
[----:B------:R-:W-:Y:S05]  /*d3c0*/  BSYNC B1 ;  /* 0x0000000000017941 */ /* 0x000fea0003800000 */
.L_x_2357:
        /* <DEDUP_REMOVED lines=34> */
.L_x_2368:
[----:B------:R-:W-:Y:S05]  /*d5f0*/  BSYNC B1 ;  /* 0x0000000000017941 */ /* 0x000fea0003800000 */
.L_x_2367:
[----:B-----5:R1:W5:Y:S04]  /*d600*/  @P2 LDG.E.128 R56, desc[UR6][R132.64] ;  /* 0x0000000684382981 */ /* 0x020368000c1e1d00 */
[----:B------:R1:W5:Y:S01]  /*d610*/  @P0 LDG.E.128 R52, desc[UR6][R72.64] ;  /* 0x0000000648340981 */ /* 0x000362000c1e1d00 */
[----:B------:R-:W-:Y:S04]  /*d620*/  BSSY B1, `(.L_x_2369) ;  /* 0x000005d000017945 */ /* 0x000fe80003800000 */
[----:B------:R-:W-:Y:S05]  /*d630*/  @P3 BRA `(.L_x_2370) ;  /* 0x0000000000183947 */ /* 0x000fea0003800000 */
[----:B-1----:R-:W-:Y:S01]  /*d640*/  IMAD.MOV.U32 R133, RZ, RZ, RZ ;  /* 0x000000ffff857224 */ /* 0x002fe200078e00ff */
[----:B0-----:R-:W-:Y:S01]  /*d650*/  MOV R60, R109 ;  /* 0x0000006d003c7202 */ /* 0x001fe20000000f00 */
[----:B------:R-:W-:Y:S06]  /*d660*/  @!P0 BRA `(.L_x_2371) ;  /* 0x0000000400608947 */ /* 0x000fec0003800000 */
[----:B------:R-:W-:Y:S01]  /*d670*/  IMAD.MOV.U32 R60, RZ, RZ, R109 ;  /* 0x000000ffff3c7224 */ /* 0x000fe200078e006d */
[----:B-----5:R-:W-:Y:S01]  /*d680*/  SHF.L.U32 R133, R52, 0x10, RZ ;  /* 0x0000001034857819 */ /* 0x020fe200000006ff */
[----:B------:R-:W-:Y:S06]  /*d690*/  BRA `(.L_x_2371) ;  /* 0x0000000400547947 */ /* 0x000fec0003800000 */
.L_x_2370:
        /* <DEDUP_REMOVED lines=12> */
.L_x_2373:
[----:B------:R-:W-:-:S07]  /*d760*/  IMAD.MOV.U32 R96, RZ, RZ, R104 ;  /* 0x000000ffff607224 */ /* 0x000fce00078e0068 */
.L_x_2374:
[----:B------:R-:W-:Y:S05]  /*d770*/  BSYNC B2 ;  /* 0x0000000000027941 */ /* 0x000fea0003800000 */
.L_x_2372:
        /* <DEDUP_REMOVED lines=16> */
.L_x_2378:
[----:B------:R-:W-:Y:S05]  /*d880*/  BSYNC B3 ;  /* 0x0000000000037941 */ /* 0x000fea0003800000 */
.L_x_2377:
        /* <DEDUP_REMOVED lines=42> */
.L_x_2376:
[----:B------:R-:W-:Y:S05]  /*db30*/  BSYNC B2 ;  /* 0x0000000000027941 */ /* 0x000fea0003800000 */
.L_x_2375:
        /* <DEDUP_REMOVED lines=8> */
[----:B-1----:R-:W-:Y:S02]  /*dbc0*/  FSEL R133, R63, RZ, !P4 ;  /* 0x000000ff3f857208 */ /* 0x002fe40006000000 */
[----:B------:R-:W-:-:S03]  /*dbd0*/  SEL R96, RZ, 0x1, P4 ;  /* 0x00000001ff607807 */ /* 0x000fc60002000000 */
[----:B------:R-:W-:-:S07]  /*dbe0*/  @P0 FADD.FTZ R133, R62, R133 ;  /* 0x000000853e850221 */ /* 0x000fce0000010000 */
.L_x_2371:
[----:B------:R-:W-:Y:S05]  /*dbf0*/  BSYNC B1 ;  /* 0x0000000000017941 */ /* 0x000fea0003800000 */
.L_x_2369:
        /* <DEDUP_REMOVED lines=9> */
.L_x_2380:
        /* <DEDUP_REMOVED lines=12> */
.L_x_2383:
[----:B------:R-:W-:-:S07]  /*dd50*/  IMAD.MOV.U32 R97, RZ, RZ, R104 ;  /* 0x000000ffff617224 */ /* 0x000fce00078e0068 */
.L_x_2384:
[----:B------:R-:W-:Y:S05]  /*dd60*/  BSYNC B2 ;  /* 0x0000000000027941 */ /* 0x000fea0003800000 */
.L_x_2382:
        /* <DEDUP_REMOVED lines=16> */
.L_x_2388:
[----:B------:R-:W-:Y:S05]  /*de70*/  BSYNC B3 ;  /* 0x0000000000037941 */ /* 0x000fea0003800000 */
.L_x_2387:
        /* <DEDUP_REMOVED lines=42> */
.L_x_2386:
[----:B------:R-:W-:Y:S05]  /*e120*/  BSYNC B2 ;  /* 0x0000000000027941 */ /* 0x000fea0003800000 */
.L_x_2385:
        /* <DEDUP_REMOVED lines=13> */
.L_x_2381:
[----:B------:R-:W-:Y:S05]  /*e200*/  BSYNC B1 ;  /* 0x0000000000017941 */ /* 0x000fea0003800000 */
.L_x_2379:
        /* <DEDUP_REMOVED lines=8> */
.L_x_2390:
        /* <DEDUP_REMOVED lines=12> */
.L_x_2393:
[----:B------:R-:W-:-:S07]  /*e350*/  IMAD.MOV.U32 R98, RZ, RZ, R104 ;  /* 0x000000ffff627224 */ /* 0x000fce00078e0068 */
.L_x_2394:
[----:B------:R-:W-:Y:S05]  /*e360*/  BSYNC B2 ;  /* 0x0000000000027941 */ /* 0x000fea0003800000 */
.L_x_2392:
        /* <DEDUP_REMOVED lines=16> */
.L_x_2398:
[----:B------:R-:W-:Y:S05]  /*e470*/  BSYNC B3 ;  /* 0x0000000000037941 */ /* 0x000fea0003800000 */
.L_x_2397:
        /* <DEDUP_REMOVED lines=42> */
.L_x_2396:
[----:B------:R-:W-:Y:S05]  /*e720*/  BSYNC B2 ;  /* 0x0000000000027941 */ /* 0x000fea0003800000 */
.L_x_2395:
        /* <DEDUP_REMOVED lines=11> */
.L_x_2391:
[----:B------:R-:W-:Y:S05]  /*e7e0*/  BSYNC B1 ;  /* 0x0000000000017941 */ /* 0x000fea0003800000 */
.L_x_2389:
        /* <DEDUP_REMOVED lines=9> */
.L_x_2400:
        /* <DEDUP_REMOVED lines=12> */
.L_x_2403:
[----:B------:R-:W-:-:S07]  /*e940*/  IMAD.MOV.U32 R99, RZ, RZ, R104 ;  /* 0x000000ffff637224 */ /* 0x000fce00078e0068 */
.L_x_2404:
[----:B------:R-:W-:Y:S05]  /*e950*/  BSYNC B2 ;  /* 0x0000000000027941 */ /* 0x000fea0003800000 */
.L_x_2402:
        /* <DEDUP_REMOVED lines=16> */
.L_x_2408:
[----:B------:R-:W-:Y:S05]  /*ea60*/  BSYNC B3 ;  /* 0x0000000000037941 */ /* 0x000fea0003800000 */
.L_x_2407:
        /* <DEDUP_REMOVED lines=42> */
.L_x_2406:
[----:B------:R-:W-:Y:S05]  /*ed10*/  BSYNC B2 ;  /* 0x0000000000027941 */ /* 0x000fea0003800000 */
.L_x_2405:
        /* <DEDUP_REMOVED lines=13> */
.L_x_2401:
[----:B------:R-:W-:Y:S05]  /*edf0*/  BSYNC B1 ;  /* 0x0000000000017941 */ /* 0x000fea0003800000 */
.L_x_2399:
        /* <DEDUP_REMOVED lines=8> */
.L_x_2410:
        /* <DEDUP_REMOVED lines=12> */
.L_x_2413:
[----:B------:R-:W-:-:S07]  /*ef40*/  IMAD.MOV.U32 R100, RZ, RZ, R104 ;  /* 0x000000ffff647224 */ /* 0x000fce00078e0068 */
.L_x_2414:
[----:B------:R-:W-:Y:S05]  /*ef50*/  BSYNC B2 ;  /* 0x0000000000027941 */ /* 0x000fea0003800000 */
.L_x_2412:
        /* <DEDUP_REMOVED lines=16> */
.L_x_2418:
[----:B------:R-:W-:Y:S05]  /*f060*/  BSYNC B3 ;  /* 0x0000000000037941 */ /* 0x000fea0003800000 */
.L_x_2417:
        /* <DEDUP_REMOVED lines=42> */
.L_x_2416:
[----:B------:R-:W-:Y:S05]  /*f310*/  BSYNC B2 ;  /* 0x0000000000027941 */ /* 0x000fea0003800000 */
.L_x_2415:
        /* <DEDUP_REMOVED lines=11> */
.L_x_2411:
[----:B------:R-:W-:Y:S05]  /*f3d0*/  BSYNC B1 ;  /* 0x0000000000017941 */ /* 0x000fea0003800000 */
.L_x_2409:
        /* <DEDUP_REMOVED lines=9> */
.L_x_2420:
        /* <DEDUP_REMOVED lines=12> */
.L_x_2423:
[----:B------:R-:W-:-:S07]  /*f530*/  IMAD.MOV.U32 R101, RZ, RZ, R104 ;  /* 0x000000ffff657224 */ /* 0x000fce00078e0068 */
.L_x_2424:
[----:B------:R-:W-:Y:S05]  /*f540*/  BSYNC B2 ;  /* 0x0000000000027941 */ /* 0x000fea0003800000 */
.L_x_2422:
        /* <DEDUP_REMOVED lines=16> */
.L_x_2428:
[----:B------:R-:W-:Y:S05]  /*f650*/  BSYNC B3 ;  /* 0x0000000000037941 */ /* 0x000fea0003800000 */
.L_x_2427:
        /* <DEDUP_REMOVED lines=42> */
.L_x_2426:
[----:B------:R-:W-:Y:S05]  /*f900*/  BSYNC B2 ;  /* 0x0000000000027941 */ /* 0x000fea0003800000 */
.L_x_2425:
        /* <DEDUP_REMOVED lines=13> */
.L_x_2421:
[----:B------:R-:W-:Y:S05]  /*f9e0*/  BSYNC B1 ;  /* 0x0000000000017941 */ /* 0x000fea0003800000 */
.L_x_2419:
        /* <DEDUP_REMOVED lines=8> */
.L_x_2430:
        /* <DEDUP_REMOVED lines=12> */
.L_x_2433:
[----:B------:R-:W-:-:S07]  /*fb30*/  IMAD.MOV.U32 R132, RZ, RZ, R104 ;  /* 0x000000ffff847224 */ /* 0x000fce00078e0068 */
.L_x_2434:
[----:B------:R-:W-:Y:S05]  /*fb40*/  BSYNC B2 ;  /* 0x0000000000027941 */ /* 0x000fea0003800000 */
.L_x_2432:
        /* <DEDUP_REMOVED lines=16> */
.L_x_2438:
[----:B------:R-:W-:Y:S05]  /*fc50*/  BSYNC B3 ;  /* 0x0000000000037941 */ /* 0x000fea0003800000 */
.L_x_2437:
        /* <DEDUP_REMOVED lines=42> */
.L_x_2436:
[----:B------:R-:W-:Y:S05]  /*ff00*/  BSYNC B2 ;  /* 0x0000000000027941 */ /* 0x000fea0003800000 */
.L_x_2435:
[----:B------:R-:W-:Y:S01]  /*ff10*/  HFMA2.MMA R62, -RZ, RZ, 0.1171875, 0 ;  /* 0x2f800000ff3e7435 */ /* 0x000fe200000001ff */
[----:B------:R-:W-:Y:S01]  /*ff20*/  I2FP.F32.U32 R61, R132 ;  /* 0x00000084003d7245 */ /* 0x000fe20000201000 */
[----:B-----5:R-:W-:-:S04]  /*ff30*/  IMAD.U32 R63, R59, 0x10000, RZ ;  /* 0x000100003b3f7824 */ /* 0x020fc800078e00ff */
[----:B------:R-:W-:-:S04]  /*ff40*/  FMUL.FTZ R63, R63, UR13 ;  /* 0x0000000d3f3f7c20 */ /* 0x000fc80008410000 */
[----:B------:R-:W-:Y:S01]  /*ff50*/  FFMA.FTZ R61, R61, R62, 1.1641532182693481445e-10 ;  /* 0x2f0000003d3d7423 */ /* 0x000fe2000001003e */
[----:B------:R-:W-:-:S04]  /*ff60*/  FMUL.FTZ R63, R63, UR12 ;  /* 0x0000000c3f3f7c20 */ /* 0x000fc80008410000 */
[----:B------:R-:W-:Y:S02]  /*ff70*/  FSETP.GTU.FTZ.AND P4, PT, R61, UR10, PT ;  /* 0x0000000a3d007c0b */ /* 0x000fe4000bf9c000 */
[----:B------:R-:W-:Y:S02]  /*ff80*/  @P0 SHF.L.U32 R61, R55, 0x10, RZ ;  /* 0x00000010373d0819 */ /* 0x000fe400000006ff */
[----:B------:R-:W-:Y:S02]  /*ff90*/  FSEL R132, R63, RZ, !P4 ;  /* 0x000000ff3f847208 */ /* 0x000fe40006000000 */
[----:B------:R-:W-:-:S03]  /*ffa0*/  SEL R102, RZ, 0x1, P4 ;  /* 0x00000001ff667807 */ /* 0x000fc60002000000 */
[----:B------:R-:W-:-:S07]  /*ffb0*/  @P0 FADD.FTZ R132, R61, R132 ;  /* 0x000000843d840221 */ /* 0x000fce0000010000 */
.L_x_2431:
[----:B------:R-:W-:Y:S05]  /*ffc0*/  BSYNC B1 ;  /* 0x0000000000017941 */ /* 0x000fea0003800000 */
.L_x_2429:
        /* <DEDUP_REMOVED lines=9> */
.L_x_2440:
        /* <DEDUP_REMOVED lines=12> */
.L_x_2443:
[----:B------:R-:W-:-:S07]  /*10120*/  IMAD.MOV.U32 R106, RZ, RZ, R104 ;  /* 0x000000ffff6a7224 */ /* 0x000fce00078e0068 */
.L_x_2444:
[----:B------:R-:W-:Y:S05]  /*10130*/  BSYNC B2 ;  /* 0x0000000000027941 */ /* 0x000fea0003800000 */
.L_x_2442:
        /* <DEDUP_REMOVED lines=16> */
.L_x_2448:
[----:B------:R-:W-:Y:S05]  /*10240*/  BSYNC B3 ;  /* 0x0000000000037941 */ /* 0x000fea0003800000 */
.L_x_2447:
        /* <DEDUP_REMOVED lines=42> */
.L_x_2446:
[----:B------:R-:W-:Y:S05]  /*104f0*/  BSYNC B2 ;  /* 0x0000000000027941 */ /* 0x000fea0003800000 */
.L_x_2445:
[----:B------:R-:W-:Y:S01]  /*10500*/  HFMA2.MMA R63, -RZ, RZ, 0.1171875, 0 ;  /* 0x2f800000ff3f7435 */ /* 0x000fe200000001ff */
[----:B-----5:R-:W-:Y:S02]  /*10510*/  PRMT R61, R59, 0x7632, R61 ;  /* 0x000076323b3d7816 */ /* 0x020fe4000000003d */
[----:B------:R-:W-:Y:S02]  /*10520*/  I2FP.F32.U32 R60, R106 ;  /* 0x0000006a003c7245 */ /* 0x000fe40000201000 */
[----:B------:R-:W-:Y:S01]  /*10530*/  @P0 PRMT R62, R55, 0x7632, R62 ;  /* 0x00007632373e0816 */ /* 0x000fe2000000003e */
[----:B------:R-:W-:-:S03]  /*10540*/  IMAD.U32 R61, R61, 0x10000, RZ ;  /* 0x000100003d3d7824 */ /* 0x000fc600078e00ff */
[----:B------:R-:W-:Y:S01]  /*10550*/  @P0 SHF.L.U32 R62, R62, 0x10, RZ ;  /* 0x000000103e3e0819 */ /* 0x000fe200000006ff */
[----:B------:R-:W-:Y:S01]  /*10560*/  FFMA.FTZ R60, R60, R63, 1.1641532182693481445e-10 ;  /* 0x2f0000003c3c7423 */ /* 0x000fe2000001003f */
[----:B------:R-:W-:-:S04]  /*10570*/  FMUL.FTZ R61, R61, UR13 ;  /* 0x0000000d3d3d7c20 */ /* 0x000fc80008410000 */
[----:B------:R-:W-:Y:S01]  /*10580*/  FMUL.FTZ R61, R61, UR12 ;  /* 0x0000000c3d3d7c20 */ /* 0x000fe20008410000 */
[----:B------:R-:W-:-:S04]  /*10590*/  FSETP.GTU.FTZ.AND P3, PT, R60, UR10, PT ;  /* 0x0000000a3c007c0b */ /* 0x000fc8000bf7c000 */
[----:B------:R-:W-:Y:S02]  /*105a0*/  FSEL R143, R61, RZ, !P3 ;  /* 0x000000ff3d8f7208 */ /* 0x000fe40005800000 */
[----:B------:R-:W-:-:S03]  /*105b0*/  SEL R106, RZ, 0x1, P3 ;  /* 0x00000001ff6a7807 */ /* 0x000fc60001800000 */
[----:B------:R-:W-:-:S07]  /*105c0*/  @P0 FADD.FTZ R143, R143, R62 ;  /* 0x0000003e8f8f0221 */ /* 0x000fce0000010000 */
.L_x_2441:
[----:B------:R-:W-:Y:S05]  /*105d0*/  BSYNC B1 ;  /* 0x0000000000017941 */ /* 0x000fea0003800000 */
.L_x_2439:
[----:B------:R-:W-:Y:S01]  /*105e0*/  FADD.FTZ R61, RZ, R75 ;  /* 0x0000004bff3d7221 */ /* 0x000fe20000010000 */
[----:B------:R-:W-:Y:S01]  /*105f0*/  IMAD.WIDE.U32 R64, R141, 0x10, R64 ;  /* 0x000000108d407825 */ /* 0x000fe200078e0040 */
[----:B------:R-:W-:Y:S01]  /*10600*/  F2FP.BF16.F32.PACK_AB R63, R143, R132 ;  /* 0x000000848f3f723e */ /* 0x000fe200000010ff */
[----:B------:R-:W-:Y:S02]  /*10610*/  BSSY B1, `(.L_x_2449) ;  /* 0x0000041000017945 */ /* 0x000fe40003800000 */
[----:B------:R-:W-:Y:S01]  /*10620*/  FADD.FTZ R60, R61, R74 ;  /* 0x0000004a3d3c7221 */ /* 0x000fe20000010000 */
[----:B------:R-:W-:Y:S02]  /*10630*/  F2FP.BF16.F32.PACK_AB R62, R138, R137 ;  /* 0x000000898a3e723e */ /* 0x000fe400000010ff */
[----:B------:R-:W-:Y:S01]  /*10640*/  LOP3.LUT P0, RZ, R0, 0x1f, RZ, 0xc0, !PT ;  /* 0x0000001f00ff7812 */ /* 0x000fe2000780c0ff */
        /* <DEDUP_REMOVED lines=35> */
[----:B------:R-:W-:Y:S02]  /*10880*/  FADD.FTZ R72, R73, R136 ;  /* 0x0000008849487221 */ /* 0x000fe40000010000 */
[----:B------:R0:W-:Y:S02]  /*10890*/  STG.E.128 desc[UR6][R64.64], R60 ;  /* 0x0000003c40007986 */ /* 0x0001e4000c101d06 */
[----:B------:R-:W-:-:S04]  /*108a0*/  FADD.FTZ R73, R72, R137 ;  /* 0x0000008948497221 */ /* 0x000fc80000010000 */
[----:B------:R-:W-:-:S04]  /*108b0*/  FADD.FTZ R73, R73, R138 ;  /* 0x0000008a49497221 */ /* 0x000fc80000010000 */
[----:B------:R-:W-:Y:S01]  /*108c0*/  FADD.FTZ R140, R73, R132 ;  /* 0x00000084498c7221 */ /* 0x000fe20000010000 */
[----:B------:R-:W-:Y:S06]  /*108d0*/  @!P2 BRA `(.L_x_2450) ;  /* 0x000000000050a947 */ /* 0x000fec0003800000 */
[----:B0-----:R-:W-:Y:S01]  /*108e0*/  IMAD.U32 R63, R102, 0x10000, RZ ;  /* 0x00010000663f7824 */ /* 0x001fe200078e00ff */
[----:B------:R-:W0:Y:S01]  /*108f0*/  LDC.64 R60, c[0x0][0x240] ;  /* 0x00009000ff3c7b82 */ /* 0x000e220000000a00 */
[----:B------:R-:W-:Y:S02]  /*10900*/  LOP3.LUT R62, R106, 0xffff, RZ, 0xc0, !PT ;  /* 0x0000ffff6a3e7812 */ /* 0x000fe400078ec0ff */
[----:B------:R-:W-:Y:S02]  /*10910*/  PRMT R65, R101, 0x7104, RZ ;  /* 0x0000710465417816 */ /* 0x000fe400000000ff */
[----:B------:R-:W-:Y:S02]  /*10920*/  LOP3.LUT R63, R63, 0xff0000, RZ, 0xc0, !PT ;  /* 0x00ff00003f3f7812 */ /* 0x000fe400078ec0ff */
[----:B------:R-:W-:Y:S02]  /*10930*/  LOP3.LUT R64, R98, 0xff, RZ, 0xc0, !PT ;  /* 0x000000ff62407812 */ /* 0x000fe400078ec0ff */
[----:B------:R-:W-:-:S02]  /*10940*/  PRMT R62, R63, 0x4210, R62 ;  /* 0x000042103f3e7816 */ /* 0x000fc4000000003e */
[----:B------:R-:W-:Y:S02]  /*10950*/  LOP3.LUT R63, R99, 0xff, RZ, 0xc0, !PT ;  /* 0x000000ff633f7812 */ /* 0x000fe400078ec0ff */
[----:B------:R-:W-:Y:S02]  /*10960*/  LOP3.LUT R72, R97, 0xff, RZ, 0xc0, !PT ;  /* 0x000000ff61487812 */ /* 0x000fe400078ec0ff */
[----:B------:R-:W-:Y:S01]  /*10970*/  LOP3.LUT R141, R62, 0xff00, R65, 0xf8, !PT ;  /* 0x0000ff003e8d7812 */ /* 0x000fe200078ef841 */
[----:B------:R-:W-:-:S03]  /*10980*/  IMAD.WIDE.U32 R62, R63, 0x1000000, RZ ;  /* 0x010000003f3e7825 */ /* 0x000fc600078e00ff */
[----:B------:R-:W-:Y:S01]  /*10990*/  LOP3.LUT R141, R141, 0xff, R100, 0xf8, !PT ;  /* 0x000000ff8d8d7812 */ /* 0x000fe200078ef864 */
[----:B------:R-:W-:-:S04]  /*109a0*/  IMAD.WIDE.U32 R64, R64, 0x10000, RZ ;  /* 0x0001000040407825 */ /* 0x000fc800078e00ff */
[----:B------:R-:W-:Y:S01]  /*109b0*/  IMAD.WIDE.U32 R72, R72, 0x100, RZ ;  /* 0x0000010048487825 */ /* 0x000fe200078e00ff */
[----:B------:R-:W-:-:S03]  /*109c0*/  LOP3.LUT R141, R65, R141, R63, 0xfe, !PT ;  /* 0x0000008d418d7212 */ /* 0x000fc600078efe3f */
[----:B0-----:R-:W-:Y:S01]  /*109d0*/  IMAD.WIDE.U32 R60, R139, 0x8, R60 ;  /* 0x000000088b3c7825 */ /* 0x001fe200078e003c */
[----:B------:R-:W-:Y:S02]  /*109e0*/  LOP3.LUT R145, R72, R62, R64, 0xfe, !PT ;  /* 0x0000003e48917212 */ /* 0x000fe400078efe40 */
[----:B------:R-:W-:Y:S02]  /*109f0*/  LOP3.LUT R63, R141, R73, RZ, 0xfc, !PT ;  /* 0x000000498d3f7212 */ /* 0x000fe400078efcff */
[----:B------:R-:W-:-:S05]  /*10a00*/  LOP3.LUT R62, R145, 0xff, R96, 0xf8, !PT ;  /* 0x000000ff913e7812 */ /* 0x000fca00078ef860 */
[----:B------:R1:W-:Y:S02]  /*10a10*/  STG.E.64 desc[UR6][R60.64], R62 ;  /* 0x0000003e3c007986 */ /* 0x0003e4000c101b06 */
.L_x_2450:
[----:B------:R-:W-:Y:S05]  /*10a20*/  BSYNC B1 ;  /* 0x0000000000017941 */ /* 0x000fea0003800000 */
.L_x_2449:
[----:B------:R-:W-:Y:S01]  /*10a30*/  UMOV UR32, 0xffffffff ;  /* 0xffffffff00207882 */ /* 0x000fe20000000000 */
[----:B------:R-:W-:Y:S02]  /*10a40*/  FADD.FTZ R140, R140, R143 ;  /* 0x0000008f8c8c7221 */ /* 0x000fe40000010000 */
[----:B------:R-:W-:Y:S05]  /*10a50*/  BRA.DIV UR32, `(.L_x_2451) ;  /* 0x00000016206c7947 */ /* 0x000fea000b800000 */
[----:B01----:R-:W0:Y:S01]  /*10a60*/  SHFL.BFLY PT, R61, R140, 0x1, 0x1f ;  /* 0x0c201f008c3d7f89 */ /* 0x003e2200000e0000 */
        /* <DEDUP_REMOVED lines=100> */
.L_x_2466:
[----:B------:R-:W2:Y:S01]  /*110b0*/  @!P0 LDC.64 R60, c[0x0][0x250] ;  /* 0x00009400ff3c8b82 */ /* 0x000ea20000000a00 */
[----:B------:R-:W-:Y:S01]  /*110c0*/  FMUL.FTZ R139, R73, R73 ;  /* 0x00000049498b7220 */ /* 0x000fe20000410000 */
[----:B-1----:R-:W-:Y:S01]  /*110d0*/  FADD.FTZ R65, R72, R65 ;  /* 0x0000004148417221 */ /* 0x002fe20000010000 */
[----:B------:R-:W-:Y:S03]  /*110e0*/  BSSY B1, `(.L_x_2452) ;  /* 0x00000ec000017945 */ /* 0x000fe60003800000 */
[----:B------:R-:W-:Y:S01]  /*110f0*/  FSEL R139, R139, RZ, P1 ;  /* 0x000000ff8b8b7208 */ /* 0x000fe20000800000 */
[----:B------:R-:W-:Y:S01]  /*11100*/  FFMA.FTZ R64, R65, R64, UR11 ;  /* 0x0000000b41407e23 */ /* 0x000fe20008010040 */
[----:B------:R-:W1:Y:S03]  /*11110*/  @!P0 LDC.64 R62, c[0x0][0x258] ;  /* 0x00009600ff3e8b82 */ /* 0x000e660000000a00 */
[----:B------:R-:W-:-:S04]  /*11120*/  FADD.FTZ R64, R64, R139 ;  /* 0x0000008b40407221 */ /* 0x000fc80000010000 */
        /* <DEDUP_REMOVED lines=9> */
[----:B------:R-:W-:Y:S02]  /*111c0*/  IADD3 R62, R77, -0x1, RZ ;  /* 0xffffffff4d3e7810 */ /* 0x000fe40007ffe0ff */
[----:B------:R-:W-:Y:S01]  /*111d0*/  FSEL R60, R73, RZ, !P1 ;  /* 0x000000ff493c7208 */ /* 0x000fe20004800000 */
[C---:B------:R-:W-:Y:S01]  /*111e0*/  IMAD.U32 R73, R51.reuse, 0x10000, RZ ;  /* 0x0001000033497824 */ /* 0x040fe200078e00ff */
[----:B------:R-:W-:Y:S01]  /*111f0*/  PRMT R27, R51, 0x7632, R27 ;  /* 0x00007632331b7816 */ /* 0x000fe2000000001b */
[----:B------:R-:W-:Y:S02]  /*11200*/  IMAD R79, R62, R79, RZ ;  /* 0x0000004f3e4f7224 */ /* 0x000fe400078e02ff */
        /* <DEDUP_REMOVED lines=41> */
[C---:B------:R-:W-:Y:S01]  /*114a0*/  FMUL.FTZ R117, R65.reuse, R68 ;  /* 0x0000004441757220 */ /* 0x040fe20000410000 */
[C---:B------:R-:W-:Y:S01]  /*114b0*/  FMUL.FTZ R66, R65.reuse, R66 ;  /* 0x0000004241427220 */ /* 0x040fe20000410000 */
[C---:B------:R-:W-:Y:S01]  /*114c0*/  FMUL.FTZ R111, R65.reuse, R110 ;  /* 0x0000006e416f7220 */ /* 0x040fe20000410000 */
[C---:B------:R-:W-:Y:S01]  /*114d0*/  PRMT R68, R50.reuse, 0x7632, R68 ;  /* 0x0000763232447816 */ /* 0x040fe20000000044 */
        /* <DEDUP_REMOVED lines=37> */
[----:B------:R-:W-:-:S02]  /*11730*/  IMAD.U32 R65, R50, 0x10000, RZ ;  /* 0x0001000032417824 */ /* 0x000fc400078e00ff */
[----:B------:R-:W-:Y:S01]  /*11740*/  FFMA.FTZ R60, R66, R60, R31 ;  /* 0x0000003c423c7223 */ /* 0x000fe2000001001f */
[----:B------:R-:W-:Y:S01]  /*11750*/  PRMT R66, R49, 0x7632, R66 ;  /* 0x0000763231427816 */ /* 0x000fe20000000042 */
[----:B------:R-:W-:Y:S01]  /*11760*/  FFMA.FTZ R73, R121, R73, R6 ;  /* 0x0000004979497223 */ /* 0x000fe20000010006 */
[----:B------:R-:W-:Y:S01]  /*11770*/  SHF.L.U32 R118, R68, 0x10, RZ ;  /* 0x0000001044767819 */ /* 0x000fe200000006ff */
[----:B------:R-:W-:Y:S01]  /*11780*/  FFMA.FTZ R65, R72, R65, R5 ;  /* 0x0000004148417223 */ /* 0x000fe20000010005 */
[C---:B------:R-:W-:Y:S01]  /*11790*/  PRMT R68, R48.reuse, 0x7632, R68 ;  /* 0x0000763230447816 */ /* 0x040fe20000000044 */
[----:B------:R-:W-:Y:S01]  /*117a0*/  IMAD.U32 R72, R48, 0x10000, RZ ;  /* 0x0001000030487824 */ /* 0x000fe200078e00ff */
[----:B------:R-:W-:Y:S01]  /*117b0*/  SHF.L.U32 R76, R66, 0x10, RZ ;  /* 0x00000010424c7819 */ /* 0x000fe200000006ff */
[----:B------:R-:W-:Y:S01]  /*117c0*/  FFMA.FTZ R66, R117, R118, R30 ;  /* 0x0000007675427223 */ /* 0x000fe2000001001e */
[----:B------:R-:W-:Y:S01]  /*117d0*/  SHF.L.U32 R121, R68, 0x10, RZ ;  /* 0x0000001044797819 */ /* 0x000fe200000006ff */
[----:B------:R-:W-:Y:S01]  /*117e0*/  FFMA.FTZ R68, R62, R72, R3 ;  /* 0x000000483e447223 */ /* 0x000fe20000010003 */
[C---:B------:R-:W-:Y:S01]  /*117f0*/  PRMT R72, R47.reuse, 0x7632, R72 ;  /* 0x000076322f487816 */ /* 0x040fe20000000048 */
[----:B------:R-:W-:Y:S01]  /*11800*/  FFMA.FTZ R70, R70, R76, R29 ;  /* 0x0000004c46467223 */ /* 0x000fe2000001001d */
[----:B------:R-:W-:-:S02]  /*11810*/  IMAD.U32 R76, R47, 0x10000, RZ ;  /* 0x000100002f4c7824 */ /* 0x000fc400078e00ff */
[----:B------:R-:W-:Y:S01]  /*11820*/  FFMA.FTZ R121, R27, R121, R28 ;  /* 0x000000791b797223 */ /* 0x000fe2000001001c */
[----:B------:R-:W-:Y:S01]  /*11830*/  PRMT R27, R46, 0x7632, R27 ;  /* 0x000076322e1b7816 */ /* 0x000fe2000000001b */
[----:B------:R-:W-:Y:S01]  /*11840*/  IMAD.U32 R74, R49, 0x10000, RZ ;  /* 0x00010000314a7824 */ /* 0x000fe200078e00ff */
[----:B------:R-:W-:Y:S01]  /*11850*/  SHF.L.U32 R117, R72, 0x10, RZ ;  /* 0x0000001048757819 */ /* 0x000fe200000006ff */
[----:B------:R-:W-:Y:S01]  /*11860*/  FFMA.FTZ R72, R125, R76, R10 ;  /* 0x0000004c7d487223 */ /* 0x000fe2000001000a */
[----:B------:R-:W-:Y:S01]  /*11870*/  SHF.L.U32 R125, R27, 0x10, RZ ;  /* 0x000000101b7d7819 */ /* 0x000fe200000006ff */
[----:B------:R-:W-:Y:S01]  /*11880*/  FFMA.FTZ R69, R69, R74, R4 ;  /* 0x0000004a45457223 */ /* 0x000fe20000010004 */
[----:B------:R-:W-:Y:S01]  /*11890*/  PRMT R27, R44, 0x7632, R27 ;  /* 0x000076322c1b7816 */ /* 0x000fe2000000001b */
[----:B------:R-:W-:Y:S01]  /*118a0*/  IMAD.U32 R74, R46, 0x10000, RZ ;  /* 0x000100002e4a7824 */ /* 0x000fe200078e00ff */
[----:B------:R-:W-:Y:S01]  /*118b0*/  SHF.R.S32.HI R62, RZ, 0x1f, R79 ;  /* 0x0000001fff3e7819 */ /* 0x000fe2000001144f */
[----:B------:R-:W-:Y:S01]  /*118c0*/  FFMA.FTZ R125, R111, R125, R82 ;  /* 0x0000007d6f7d7223 */ /* 0x000fe20000010052 */
[----:B------:R-:W-:Y:S01]  /*118d0*/  SHF.L.U32 R27, R27, 0x10, RZ ;  /* 0x000000101b1b7819 */ /* 0x000fe200000006ff */
[----:B------:R-:W-:Y:S01]  /*118e0*/  FFMA.FTZ R74, R112, R74, R9 ;  /* 0x0000004a704a7223 */ /* 0x000fe20000010009 */
[----:B------:R-:W-:Y:S01]  /*118f0*/  LEA.HI R62, R62, R79, RZ, 0x3 ;  /* 0x0000004f3e3e7211 */ /* 0x000fe200078f18ff */
[----:B------:R-:W-:Y:S01]  /*11900*/  FFMA.FTZ R79, R78, R117, R83 ;  /* 0x000000754e4f7223 */ /* 0x000fe20000010053 */
[----:B------:R-:W-:-:S02]  /*11910*/  IMAD.U32 R78, R44, 0x10000, RZ ;  /* 0x000100002c4e7824 */ /* 0x000fc400078e00ff */
[----:B------:R-:W-:Y:S01]  /*11920*/  FFMA.FTZ R129, R61, R27, R80 ;  /* 0x0000001b3d817223 */ /* 0x000fe20000010050 */
[----:B------:R-:W-:Y:S01]  /*11930*/  PRMT R27, R42, 0x7632, R27 ;  /* 0x000076322a1b7816 */ /* 0x000fe2000000001b */
[----:B------:R-:W-:Y:S02]  /*11940*/  IMAD.U32 R112, R45, 0x10000, RZ ;  /* 0x000100002d707824 */ /* 0x000fe400078e00ff */
[----:B------:R-:W-:Y:S01]  /*11950*/  FFMA.FTZ R140, R140, R78, R7 ;  /* 0x0000004e8c8c7223 */ /* 0x000fe20000010007 */
[----:B------:R-:W-:Y:S01]  /*11960*/  PRMT R78, R43, 0x7632, R78 ;  /* 0x000076322b4e7816 */ /* 0x000fe2000000004e */
[----:B------:R-:W-:Y:S01]  /*11970*/  IMAD.U32 R61, R42, 0x10000, RZ ;  /* 0x000100002a3d7824 */ /* 0x000fe200078e00ff */
[----:B------:R-:W-:Y:S01]  /*11980*/  SHF.L.U32 R133, R27, 0x10, RZ ;  /* 0x000000101b857819 */ /* 0x000fe200000006ff */
[----:B------:R-:W-:Y:S02]  /*11990*/  IMAD.U32 R27, R41, 0x10000, RZ ;  /* 0x00010000291b7824 */ /* 0x000fe400078e00ff */
[----:B------:R-:W-:Y:S01]  /*119a0*/  FFMA.FTZ R71, R71, R112, R8 ;  /* 0x0000007047477223 */ /* 0x000fe20000010008 */
[----:B------:R-:W-:Y:S01]  /*119b0*/  IMAD.U32 R111, R43, 0x10000, RZ ;  /* 0x000100002b6f7824 */ /* 0x000fe200078e00ff */
[----:B------:R-:W-:Y:S01]  /*119c0*/  SHF.L.U32 R112, R78, 0x10, RZ ;  /* 0x000000104e707819 */ /* 0x000fe200000006ff */
[----:B------:R-:W-:Y:S01]  /*119d0*/  FFMA.FTZ R120, R120, R61, R13 ;  /* 0x0000003d78787223 */ /* 0x000fe2000001000d */
[----:B------:R-:W-:Y:S01]  /*119e0*/  PRMT R61, R41, 0x7632, R61 ;  /* 0x00007632293d7816 */ /* 0x000fe2000000003d */
[----:B------:R-:W-:Y:S01]  /*119f0*/  FFMA.FTZ R77, R77, R27, R12 ;  /* 0x0000001b4d4d7223 */ /* 0x000fe2000001000c */
[----:B------:R-:W-:Y:S01]  /*11a00*/  PRMT R27, R40, 0x7632, R27 ;  /* 0x00007632281b7816 */ /* 0x000fe2000000001b */
[----:B------:R-:W-:Y:S01]  /*11a10*/  FFMA.FTZ R78, R131, R111, R14 ;  /* 0x0000006f834e7223 */ /* 0x000fe2000001000e */
[----:B------:R-:W-:Y:S01]  /*11a20*/  FFMA.FTZ R131, R110, R112, R87 ;  /* 0x000000706e837223 */ /* 0x000fe20000010057 */
[----:B------:R-:W-:Y:S01]  /*11a30*/  SHF.L.U32 R110, R61, 0x10, RZ ;  /* 0x000000103d6e7819 */ /* 0x000fe200000006ff */
[----:B------:R-:W-:Y:S01]  /*11a40*/  IMAD.U32 R61, R40, 0x10000, RZ ;  /* 0x00010000283d7824 */ /* 0x000fe200078e00ff */
[----:B------:R-:W-:Y:S01]  /*11a50*/  SHF.L.U32 R27, R27, 0x10, RZ ;  /* 0x000000101b1b7819 */ /* 0x000fe200000006ff */
[C---:B------:R-:W-:Y:S01]  /*11a60*/  IMAD.U32 R122, R39.reuse, 0x10000, RZ ;  /* 0x00010000277a7824 */ /* 0x040fe200078e00ff */
[----:B------:R-:W-:Y:S01]  /*11a70*/  PRMT R111, R39, 0x7632, R111 ;  /* 0x00007632276f7816 */ /* 0x000fe2000000006f */
[----:B------:R-:W-:Y:S01]  /*11a80*/  FFMA.FTZ R150, R150, R61, R11 ;  /* 0x0000003d96967223 */ /* 0x000fe2000001000b */
[----:B------:R-:W-:Y:S01]  /*11a90*/  PRMT R61, R38, 0x7632, R61 ;  /* 0x00007632263d7816 */ /* 0x000fe2000000003d */
[----:B------:R-:W-:Y:S01]  /*11aa0*/  FFMA.FTZ R135, R63, R27, R84 ;  /* 0x0000001b3f877223 */ /* 0x000fe20000010054 */
[----:B------:R-:W-:Y:S01]  /*11ab0*/  PRMT R27, R37, 0x7632, R27 ;  /* 0x00007632251b7816 */ /* 0x000fe2000000001b */
[----:B------:R-:W-:Y:S01]  /*11ac0*/  FFMA.FTZ R152, R152, R110, R85 ;  /* 0x0000006e98987223 */ /* 0x000fe20000010055 */
[----:B------:R-:W-:Y:S01]  /*11ad0*/  SHF.L.U32 R111, R111, 0x10, RZ ;  /* 0x000000106f6f7819 */ /* 0x000fe200000006ff */
[----:B------:R-:W-:Y:S01]  /*11ae0*/  IMAD.U32 R110, R38, 0x10000, RZ ;  /* 0x00010000266e7824 */ /* 0x000fe200078e00ff */
[----:B------:R-:W-:Y:S01]  /*11af0*/  SHF.L.U32 R139, R61, 0x10, RZ ;  /* 0x000000103d8b7819 */ /* 0x000fe200000006ff */
[----:B------:R-:W-:Y:S01]  /*11b00*/  IMAD.U32 R61, R37, 0x10000, RZ ;  /* 0x00010000253d7824 */ /* 0x000fe200078e00ff */
[----:B------:R-:W-:Y:S01]  /*11b10*/  SHF.L.U32 R63, R27, 0x10, RZ ;  /* 0x000000101b3f7819 */ /* 0x000fe200000006ff */
[----:B------:R-:W-:-:S02]  /*11b20*/  IMAD.U32 R27, R36, 0x10000, RZ ;  /* 0x00010000241b7824 */ /* 0x000fc400078e00ff */
[----:B------:R-:W-:Y:S01]  /*11b30*/  FFMA.FTZ R122, R137, R122, R18 ;  /* 0x0000007a897a7223 */ /* 0x000fe20000010012 */
[----:B------:R-:W-:Y:S01]  /*11b40*/  FFMA.FTZ R137, R124, R111, R91 ;  /* 0x0000006f7c897223 */ /* 0x000fe2000001005b */
[----:B------:R-:W-:Y:S01]  /*11b50*/  FFMA.FTZ R130, R130, R110, R17 ;  /* 0x0000006e82827223 */ /* 0x000fe20000010011 */
[----:B------:R-:W-:Y:S01]  /*11b60*/  FFMA.FTZ R107, R107, R61, R16 ;  /* 0x0000003d6b6b7223 */ /* 0x000fe20000010010 */
[----:B------:R-:W-:Y:S01]  /*11b70*/  FFMA.FTZ R156, R156, R27, R15 ;  /* 0x0000001b9c9c7223 */ /* 0x000fe2000001000f */
[----:B------:R-:W-:Y:S01]  /*11b80*/  PRMT R61, R34, 0x7632, R61 ;  /* 0x00007632223d7816 */ /* 0x000fe2000000003d */
[----:B------:R-:W0:Y:S01]  /*11b90*/  LDC.64 R110, c[0x0][0x2b8] ;  /* 0x0000ae00ff6e7b82 */ /* 0x000e220000000a00 */
[----:B------:R-:W-:Y:S01]  /*11ba0*/  PRMT R27, R36, 0x7632, R27 ;  /* 0x00007632241b7816 */ /* 0x000fe2000000001b */
[----:B------:R-:W-:Y:S01]  /*11bb0*/  FFMA.FTZ R128, R128, R63, R89 ;  /* 0x0000003f80807223 */ /* 0x000fe20000010059 */
[----:B------:R-:W-:Y:S01]  /*11bc0*/  SHF.L.U32 R61, R61, 0x10, RZ ;  /* 0x000000103d3d7819 */ /* 0x000fe200000006ff */
[----:B------:R-:W-:Y:S01]  /*11bd0*/  IMAD.U32 R126, R33, 0x10000, RZ ;  /* 0x00010000217e7824 */ /* 0x000fe200078e00ff */
[----:B------:R-:W-:Y:S01]  /*11be0*/  PRMT R63, R35, 0x7632, R63 ;  /* 0x00007632233f7816 */ /* 0x000fe2000000003f */
[----:B------:R-:W-:Y:S01]  /*11bf0*/  IMAD.U32 R27, R27, 0x10000, RZ ;  /* 0x000100001b1b7824 */ /* 0x000fe200078e00ff */
[----:B------:R-:W-:Y:S01]  /*11c00*/  PRMT R76, R45, 0x7632, R76 ;  /* 0x000076322d4c7816 */ /* 0x000fe2000000004c */
[----:B------:R-:W-:Y:S01]  /*11c10*/  FFMA.FTZ R123, R123, R61, R94 ;  /* 0x0000003d7b7b7223 */ /* 0x000fe2000001005e */
[----:B------:R-:W-:Y:S01]  /*11c20*/  SHF.L.U32 R124, R63, 0x10, RZ ;  /* 0x000000103f7c7819 */ /* 0x000fe200000006ff */
[----:B------:R-:W-:-:S02]  /*11c30*/  IMAD.U32 R63, R34, 0x10000, RZ ;  /* 0x00010000223f7824 */ /* 0x000fc400078e00ff */
[----:B------:R-:W-:Y:S01]  /*11c40*/  FFMA.FTZ R141, R67, R27, R88 ;  /* 0x0000001b438d7223 */ /* 0x000fe20000010058 */
[----:B------:R-:W-:Y:S01]  /*11c50*/  PRMT R61, R32, 0x7632, R61 ;  /* 0x00007632203d7816 */ /* 0x000fe2000000003d */
[----:B------:R-:W-:Y:S01]  /*11c60*/  FFMA.FTZ R126, R119, R126, R20 ;  /* 0x0000007e777e7223 */ /* 0x000fe20000010014 */
[----:B------:R-:W-:Y:S01]  /*11c70*/  LOP3.LUT R27, R0, 0x1f, RZ, 0xc0, !PT ;  /* 0x0000001f001b7812 */ /* 0x000fe200078ec0ff */
[----:B------:R-:W-:Y:S01]  /*11c80*/  FFMA.FTZ R136, R136, R63, R21 ;  /* 0x0000003f88887223 */ /* 0x000fe20000010015 */
[----:B------:R-:W-:Y:S01]  /*11c90*/  SHF.L.U32 R61, R61, 0x10, RZ ;  /* 0x000000103d3d7819 */ /* 0x000fe200000006ff */
[----:B------:R-:W-:Y:S01]  /*11ca0*/  FFMA.FTZ R133, R115, R133, R86 ;  /* 0x0000008573857223 */ /* 0x000fe20000010056 */
[----:B------:R-:W-:Y:S01]  /*11cb0*/  PRMT R63, R33, 0x7632, R63 ;  /* 0x00007632213f7816 */ /* 0x000fe2000000003f */
[----:B------:R-:W-:Y:S01]  /*11cc0*/  FFMA.FTZ R139, R113, R139, R90 ;  /* 0x0000008b718b7223 */ /* 0x000fe2000001005a */
[----:B------:R-:W-:Y:S01]  /*11cd0*/  LEA.HI.SX32 R119, R62, R27, 0x1d ;  /* 0x0000001b3e777211 */ /* 0x000fe200078feaff */
[----:B------:R-:W-:Y:S01]  /*11ce0*/  FFMA.FTZ R145, R75, R61, R92 ;  /* 0x0000003d4b917223 */ /* 0x000fe2000001005c */
[----:B------:R-:W-:Y:S01]  /*11cf0*/  SHF.L.U32 R76, R76, 0x10, RZ ;  /* 0x000000104c4c7819 */ /* 0x000fe200000006ff */
[----:B------:R-:W-:Y:S01]  /*11d00*/  IMAD.U32 R132, R32, 0x10000, RZ ;  /* 0x0001000020847824 */ /* 0x000fe200078e00ff */
[----:B------:R-:W-:Y:S01]  /*11d10*/  SHF.L.U32 R112, R35, 0x10, RZ ;  /* 0x0000001023707819 */ /* 0x000fe200000006ff */
[----:B------:R-:W-:Y:S01]  /*11d20*/  VIADD R117, R119, 0x20 ;  /* 0x0000002077757836 */ /* 0x000fe20000000000 */
[----:B------:R-:W-:Y:S01]  /*11d30*/  SHF.L.U32 R63, R63, 0x10, RZ ;  /* 0x000000103f3f7819 */ /* 0x000fe200000006ff */
[C---:B------:R-:W-:Y:S01]  /*11d40*/  VIADD R113, R119.reuse, 0x60 ;  /* 0x0000006077717836 */ /* 0x040fe20000000000 */
[C---:B------:R-:W-:Y:S01]  /*11d50*/  IADD3 R115, R119.reuse, 0x40, RZ ;  /* 0x0000004077737810 */ /* 0x040fe20007ffe0ff */
[----:B------:R-:W-:Y:S01]  /*11d60*/  FFMA.FTZ R76, R114, R76, R81 ;  /* 0x0000004c724c7223 */ /* 0x000fe20000010051 */
[----:B------:R-:W-:Y:S01]  /*11d70*/  IADD3 R61, R119, 0x80, RZ ;  /* 0x00000080773d7810 */ /* 0x000fe20007ffe0ff */
[----:B------:R-:W-:Y:S01]  /*11d80*/  FFMA.FTZ R127, R127, R112, R22 ;  /* 0x000000707f7f7223 */ /* 0x000fe20000010016 */
[----:B------:R-:W-:Y:S01]  /*11d90*/  FFMA.FTZ R124, R116, R124, R95 ;  /* 0x0000007c747c7223 */ /* 0x000fe2000001005f */
[----:B------:R-:W-:Y:S01]  /*11da0*/  FFMA.FTZ R143, R164, R63, R93 ;  /* 0x0000003fa48f7223 */ /* 0x000fe2000001005d */
[----:B0-----:R-:W-:-:S04]  /*11db0*/  IMAD.WIDE.U32 R118, R119, 0x10, R110 ;  /* 0x0000001077767825 */ /* 0x001fc800078e006e */
[----:B------:R-:W-:Y:S01]  /*11dc0*/  FFMA.FTZ R132, R64, R132, R19 ;  /* 0x0000008440847223 */ /* 0x000fe20000010013 */
[----:B------:R-:W-:Y:S01]  /*11dd0*/  F2FP.BF16.F32.PACK_AB R63, R60, R73 ;  /* 0x000000493c3f723e */ /* 0x000fe200000010ff */
[--C-:B------:R-:W-:Y:S01]  /*11de0*/  IMAD.WIDE.U32 R116, R117, 0x10, R110.reuse ;  /* 0x0000001075747825 */ /* 0x100fe200078e006e */
[----:B------:R-:W-:Y:S02]  /*11df0*/  F2FP.BF16.F32.PACK_AB R62, R66, R65 ;  /* 0x00000041423e723e */ /* 0x000fe400000010ff */
[----:B------:R-:W-:Y:S01]  /*11e00*/  F2FP.BF16.F32.PACK_AB R60, R121, R68 ;  /* 0x00000044793c723e */ /* 0x000fe200000010ff */
[--C-:B------:R-:W-:Y:S01]  /*11e10*/  IMAD.WIDE.U32 R114, R115, 0x10, R110.reuse ;  /* 0x0000001073727825 */ /* 0x100fe200078e006e */
[----:B------:R-:W-:Y:S02]  /*11e20*/  F2FP.BF16.F32.PACK_AB R67, R79, R72 ;  /* 0x000000484f43723e */ /* 0x000fe400000010ff */
[----:B------:R-:W-:Y:S01]  /*11e30*/  F2FP.BF16.F32.PACK_AB R66, R125, R74 ;  /* 0x0000004a7d42723e */ /* 0x000fe200000010ff */
[----:B------:R-:W-:Y:S01]  /*11e40*/  IMAD.WIDE.U32 R112, R113, 0x10, R110 ;  /* 0x0000001071707825 */ /* 0x000fe200078e006e */
[----:B------:R-:W-:-:S02]  /*11e50*/  F2FP.BF16.F32.PACK_AB R65, R76, R71 ;  /* 0x000000474c41723e */ /* 0x000fc400000010ff */
[----:B------:R-:W-:Y:S01]  /*11e60*/  F2FP.BF16.F32.PACK_AB R64, R129, R140 ;  /* 0x0000008c8140723e */ /* 0x000fe200000010ff */
[----:B------:R-:W-:Y:S01]  /*11e70*/  IMAD.WIDE.U32 R110, R61, 0x10, R110 ;  /* 0x000000103d6e7825 */ /* 0x000fe200078e006e */
[----:B------:R-:W-:Y:S02]  /*11e80*/  F2FP.BF16.F32.PACK_AB R61, R70, R69 ;  /* 0x00000045463d723e */ /* 0x000fe400000010ff */
[----:B------:R-:W-:Y:S02]  /*11e90*/  F2FP.BF16.F32.PACK_AB R71, R131, R78 ;  /* 0x0000004e8347723e */ /* 0x000fe400000010ff */
[----:B------:R-:W-:Y:S01]  /*11ea0*/  F2FP.BF16.F32.PACK_AB R70, R133, R120 ;  /* 0x000000788546723e */ /* 0x000fe200000010ff */
[----:B------:R1:W-:Y:S01]  /*11eb0*/  STG.E.128 desc[UR6][R118.64], R60 ;  /* 0x0000003c76007986 */ /* 0x0003e2000c101d06 */
[----:B------:R-:W-:Y:S02]  /*11ec0*/  F2FP.BF16.F32.PACK_AB R69, R152, R77 ;  /* 0x0000004d9845723e */ /* 0x000fe400000010ff */
[----:B------:R-:W-:Y:S01]  /*11ed0*/  F2FP.BF16.F32.PACK_AB R68, R135, R150 ;  /* 0x000000968744723e */ /* 0x000fe200000010ff */
[----:B------:R1:W-:Y:S01]  /*11ee0*/  STG.E.128 desc[UR6][R116.64], R64 ;  /* 0x0000004074007986 */ /* 0x0003e2000c101d06 */
[----:B------:R-:W-:-:S02]  /*11ef0*/  F2FP.BF16.F32.PACK_AB R75, R137, R122 ;  /* 0x0000007a894b723e */ /* 0x000fc400000010ff */
[----:B------:R-:W-:Y:S01]  /*11f00*/  F2FP.BF16.F32.PACK_AB R74, R139, R130 ;  /* 0x000000828b4a723e */ /* 0x000fe200000010ff */
[----:B------:R1:W-:Y:S01]  /*11f10*/  STG.E.128 desc[UR6][R114.64], R68 ;  /* 0x0000004472007986 */ /* 0x0003e2000c101d06 */
[----:B------:R-:W-:Y:S02]  /*11f20*/  F2FP.BF16.F32.PACK_AB R73, R128, R107 ;  /* 0x0000006b8049723e */ /* 0x000fe400000010ff */
[----:B------:R-:W-:Y:S02]  /*11f30*/  F2FP.BF16.F32.PACK_AB R72, R141, R156 ;  /* 0x0000009c8d48723e */ /* 0x000fe400000010ff */
[----:B------:R-:W-:Y:S02]  /*11f40*/  F2FP.BF16.F32.PACK_AB R79, R124, R127 ;  /* 0x0000007f7c4f723e */ /* 0x000fe400000010ff */
[----:B------:R-:W-:Y:S01]  /*11f50*/  F2FP.BF16.F32.PACK_AB R78, R123, R136 ;  /* 0x000000887b4e723e */ /* 0x000fe200000010ff */
[----:B------:R1:W-:Y:S01]  /*11f60*/  STG.E.128 desc[UR6][R112.64], R72 ;  /* 0x0000004870007986 */ /* 0x0003e2000c101d06 */
[----:B------:R-:W-:-:S02]  /*11f70*/  F2FP.BF16.F32.PACK_AB R77, R143, R126 ;  /* 0x0000007e8f4d723e */ /* 0x000fc400000010ff */
[----:B------:R-:W-:-:S05]  /*11f80*/  F2FP.BF16.F32.PACK_AB R76, R145, R132 ;  /* 0x00000084914c723e */ /* 0x000fca00000010ff */
[----:B------:R1:W-:Y:S02]  /*11f90*/  STG.E.128 desc[UR6][R110.64], R76 ;  /* 0x0000004c6e007986 */ /* 0x0003e4000c101d06 */
.L_x_2453:
[----:B------:R-:W-:Y:S05]  /*11fa0*/  BSYNC B1 ;  /* 0x0000000000017941 */ /* 0x000fea0003800000 */
.L_x_2452:
[----:B-1----:R-:W1:Y:S02]  /*11fb0*/  LDC.64 R60, c[0x0][0x210] ;  /* 0x00008400ff3c7b82 */ /* 0x002e640000000a00 */
[----:B-1----:R-:W-:-:S05]  /*11fc0*/  IMAD R2, R60, 0x4, R2 ;  /* 0x000000043c027824 */ /* 0x002fca00078e0202 */
[----:B------:R-:W-:-:S13]  /*11fd0*/  ISETP.GE.AND P0, PT, R2, R61, PT ;  /* 0x0000003d0200720c */ /* 0x000fda0003f06270 */
[----:B------:R-:W-:Y:S05]  /*11fe0*/  @!P0 BRA `(.L_x_2454) ;  /* 0xfffffeec00048947 */ /* 0x000fea000383ffff */
[----:B------:R-:W-:Y:S05]  /*11ff0*/  BSYNC B0 ;  /* 0x0000000000007941 */ /* 0x000fea0003800000 */
.L_x_2040:
[----:B------:R-:W-:Y:S05]  /*12000*/  EXIT ;  /* 0x000000000000794d */ /* 0x000fea0003800000 */
.L_x_2451:
[----:B------:R-:W-:Y:S01]  /*12010*/  HFMA2.MMA R142, -RZ, RZ, 0, 5.9604644775390625e-08 ;  /* 0x00000001ff8e7435 */ /* 0x000fe200000001ff */
[----:B------:R-:W-:Y:S01]  /*12020*/  BSSY B1, `(.L_x_2455) ;  /* 0x0000006000017945 */ /* 0x000fe20003800000 */
[----:B------:R-:W-:Y:S01]  /*12030*/  IMAD.MOV.U32 R145, RZ, RZ, 0x1f ;  /* 0x0000001fff917424 */ /* 0x000fe200078e00ff */
[----:B------:R-:W-:-:S08]  /*12040*/  MOV R139, 0xffffffff ;  /* 0xffffffff008b7802 */ /* 0x000fd00000000f00 */
[----:B01---5:R-:W-:Y:S05]  /*12050*/  WARPSYNC.COLLECTIVE R139, `(.L_x_2456) ;  /* 0x000000008b087348 */ /* 0x023fea0003c00000 */
[----:B------:R2:W3:Y:S02]  /*12060*/  SHFL.BFLY P2, R141, R140, R142, R145 ;  /* 0x0c00008e8c8d7389 */ /* 0x0004e40000040091 */
[----:B0123-5:R-:W-:Y:S01]  /*12070*/  ENDCOLLECTIVE ;  /* 0x000000000000791b */ /* 0x02ffe20003800000 */
.L_x_2456:
[----:B------:R-:W-:Y:S05]  /*12080*/  BSYNC B1 ;  /* 0x0000000000017941 */ /* 0x000fea0003800000 */
.L_x_2455:
        /* <DEDUP_REMOVED lines=10> */
.L_x_2457:
[----:B------:R-:W-:Y:S01]  /*12130*/  HFMA2.MMA R142, -RZ, RZ, 0, 2.384185791015625e-07 ;  /* 0x00000004ff8e7435 */ /* 0x000fe200000001ff */
[----:B------:R-:W-:-:S05]  /*12140*/  MOV R60, R141 ;  /* 0x0000008d003c7202 */ /* 0x000fca0000000f00 */
[----:B------:R-:W-:-:S04]  /*12150*/  FADD.FTZ R62, R61, R60 ;  /* 0x0000003c3d3e7221 */ /* 0x000fc80000010000 */
[----:B------:R-:W-:-:S07]  /*12160*/  IMAD.MOV.U32 R140, RZ, RZ, R62 ;  /* 0x000000ffff8c7224 */ /* 0x000fce00078e003e */
[----:B------:R-:W-:Y:S05]  /*12170*/  WARPSYNC.COLLECTIVE R139, `(.L_x_2458) ;  /* 0x000000008b087348 */ /* 0x000fea0003c00000 */
[----:B------:R0:W1:Y:S02]  /*12180*/  SHFL.BFLY P2, R141, R140, R142, R145 ;  /* 0x0c00008e8c8d7389 */ /* 0x0000640000040091 */
[----:B01----:R-:W-:Y:S01]  /*12190*/  ENDCOLLECTIVE ;  /* 0x000000000000791b */ /* 0x003fe20003800000 */
.L_x_2458:
[----:B------:R-:W-:Y:S02]  /*121a0*/  IMAD.MOV.U32 R142, RZ, RZ, 0x8 ;  /* 0x00000008ff8e7424 */ /* 0x000fe400078e00ff */
[----:B------:R-:W-:-:S04]  /*121b0*/  IMAD.MOV.U32 R63, RZ, RZ, R141 ;  /* 0x000000ffff3f7224 */ /* 0x000fc800078e008d */
[----:B------:R-:W-:-:S05]  /*121c0*/  FADD.FTZ R63, R62, R63 ;  /* 0x0000003f3e3f7221 */ /* 0x000fca0000010000 */
[----:B------:R-:W-:-:S07]  /*121d0*/  MOV R140, R63 ;  /* 0x0000003f008c7202 */ /* 0x000fce0000000f00 */
[----:B------:R-:W-:Y:S05]  /*121e0*/  WARPSYNC.COLLECTIVE R139, `(.L_x_2459) ;  /* 0x000000008b087348 */ /* 0x000fea0003c00000 */
[----:B------:R0:W1:Y:S02]  /*121f0*/  SHFL.BFLY P2, R141, R140, R142, R145 ;  /* 0x0c00008e8c8d7389 */ /* 0x0000640000040091 */
[----:B01----:R-:W-:Y:S01]  /*12200*/  ENDCOLLECTIVE ;  /* 0x000000000000791b */ /* 0x003fe20003800000 */
.L_x_2459:
[----:B------:R-:W-:Y:S01]  /*12210*/  HFMA2.MMA R142, -RZ, RZ, 0, 9.5367431640625e-07 ;  /* 0x00000010ff8e7435 */ /* 0x000fe200000001ff */
[----:B------:R-:W-:-:S05]  /*12220*/  MOV R60, R141 ;  /* 0x0000008d003c7202 */ /* 0x000fca0000000f00 */
[----:B------:R-:W-:-:S04]  /*12230*/  FADD.FTZ R65, R63, R60 ;  /* 0x0000003c3f417221 */ /* 0x000fc80000010000 */
[----:B------:R-:W-:-:S07]  /*12240*/  IMAD.MOV.U32 R140, RZ, RZ, R65 ;  /* 0x000000ffff8c7224 */ /* 0x000fce00078e0041 */
[----:B------:R-:W-:Y:S05]  /*12250*/  WARPSYNC.COLLECTIVE R139, `(.L_x_2460) ;  /* 0x000000008b087348 */ /* 0x000fea0003c00000 */
[----:B------:R0:W1:Y:S02]  /*12260*/  SHFL.BFLY P2, R141, R140, R142, R145 ;  /* 0x0c00008e8c8d7389 */ /* 0x0000640000040091 */
[----:B01----:R-:W-:Y:S01]  /*12270*/  ENDCOLLECTIVE ;  /* 0x000000000000791b */ /* 0x003fe20003800000 */
.L_x_2460:
        /* <DEDUP_REMOVED lines=88> */
.L_x_2461:
[----:B------:R-:W-:Y:S01]  /*12800*/  HFMA2.MMA R142, -RZ, RZ, 0, 1.1920928955078125e-07 ;  /* 0x00000002ff8e7435 */ /* 0x000fe200000001ff */
[----:B------:R-:W-:-:S05]  /*12810*/  MOV R61, R141 ;  /* 0x0000008d003d7202 */ /* 0x000fca0000000f00 */
[----:B------:R-:W-:-:S04]  /*12820*/  FADD.FTZ R61, R60, R61 ;  /* 0x0000003d3c3d7221 */ /* 0x000fc80000010000 */
[----:B------:R-:W-:-:S07]  /*12830*/  IMAD.MOV.U32 R140, RZ, RZ, R61 ;  /* 0x000000ffff8c7224 */ /* 0x000fce00078e003d */
[----:B------:R-:W-:Y:S05]  /*12840*/  WARPSYNC.COLLECTIVE R139, `(.L_x_2462) ;  /* 0x000000008b087348 */ /* 0x000fea0003c00000 */
[----:B------:R0:W1:Y:S02]  /*12850*/  SHFL.BFLY P2, R141, R140, R142, R145 ;  /* 0x0c00008e8c8d7389 */ /* 0x0000640000040091 */
[----:B01----:R-:W-:Y:S01]  /*12860*/  ENDCOLLECTIVE ;  /* 0x000000000000791b */ /* 0x003fe20003800000 */
.L_x_2462:
[----:B------:R-:W-:Y:S02]  /*12870*/  IMAD.MOV.U32 R142, RZ, RZ, 0x4 ;  /* 0x00000004ff8e7424 */ /* 0x000fe400078e00ff */
[----:B------:R-:W-:-:S04]  /*12880*/  IMAD.MOV.U32 R62, RZ, RZ, R141 ;  /* 0x000000ffff3e7224 */ /* 0x000fc800078e008d */
[----:B------:R-:W-:-:S05]  /*12890*/  FADD.FTZ R62, R61, R62 ;  /* 0x0000003e3d3e7221 */ /* 0x000fca0000010000 */
[----:B------:R-:W-:-:S07]  /*128a0*/  MOV R140, R62 ;  /* 0x0000003e008c7202 */ /* 0x000fce0000000f00 */
[----:B------:R-:W-:Y:S05]  /*128b0*/  WARPSYNC.COLLECTIVE R139, `(.L_x_2463) ;  /* 0x000000008b087348 */ /* 0x000fea0003c00000 */
[----:B------:R0:W1:Y:S02]  /*128c0*/  SHFL.BFLY P2, R141, R140, R142, R145 ;  /* 0x0c00008e8c8d7389 */ /* 0x0000640000040091 */
[----:B01----:R-:W-:Y:S01]  /*128d0*/  ENDCOLLECTIVE ;  /* 0x000000000000791b */ /* 0x003fe20003800000 */
.L_x_2463:
[----:B------:R-:W-:Y:S01]  /*128e0*/  HFMA2.MMA R142, -RZ, RZ, 0, 4.76837158203125e-07 ;  /* 0x00000008ff8e7435 */ /* 0x000fe200000001ff */
[----:B------:R-:W-:-:S05]  /*128f0*/  MOV R63, R141 ;  /* 0x0000008d003f7202 */ /* 0x000fca0000000f00 */
[----:B------:R-:W-:-:S04]  /*12900*/  FADD.FTZ R63, R62, R63 ;  /* 0x0000003f3e3f7221 */ /* 0x000fc80000010000 */
[----:B------:R-:W-:-:S07]  /*12910*/  IMAD.MOV.U32 R140, RZ, RZ, R63 ;  /* 0x000000ffff8c7224 */ /* 0x000fce00078e003f */
[----:B------:R-:W-:Y:S05]  /*12920*/  WARPSYNC.COLLECTIVE R139, `(.L_x_2464) ;  /* 0x000000008b087348 */ /* 0x000fea0003c00000 */
[----:B------:R0:W1:Y:S02]  /*12930*/  SHFL.BFLY P2, R141, R140, R142, R145 ;  /* 0x0c00008e8c8d7389 */ /* 0x0000640000040091 */
[----:B01----:R-:W-:Y:S01]  /*12940*/  ENDCOLLECTIVE ;  /* 0x000000000000791b */ /* 0x003fe20003800000 */
.L_x_2464:
[----:B------:R-:W-:Y:S02]  /*12950*/  IMAD.MOV.U32 R142, RZ, RZ, 0x10 ;  /* 0x00000010ff8e7424 */ /* 0x000fe400078e00ff */
[----:B------:R-:W-:-:S04]  /*12960*/  IMAD.MOV.U32 R72, RZ, RZ, R141 ;  /* 0x000000ffff487224 */ /* 0x000fc800078e008d */
[----:B------:R-:W-:-:S05]  /*12970*/  FADD.FTZ R72, R63, R72 ;  /* 0x000000483f487221 */ /* 0x000fca0000010000 */
[----:B------:R-:W-:-:S07]  /*12980*/  MOV R140, R72 ;  /* 0x00000048008c7202 */ /* 0x000fce0000000f00 */
[----:B------:R-:W-:Y:S05]  /*12990*/  WARPSYNC.COLLECTIVE R139, `(.L_x_2465) ;  /* 0x000000008b087348 */ /* 0x000fea0003c00000 */
[----:B------:R0:W1:Y:S02]  /*129a0*/  SHFL.BFLY P2, R141, R140, R142, R145 ;  /* 0x0c00008e8c8d7389 */ /* 0x0000640000040091 */
[----:B01----:R-:W-:Y:S01]  /*129b0*/  ENDCOLLECTIVE ;  /* 0x000000000000791b */ /* 0x003fe20003800000 */
.L_x_2465:
[----:B------:R-:W-:Y:S01]  /*129c0*/  MOV R65, R141 ;  /* 0x0000008d00417202 */ /* 0x000fe20000000f00 */
[----:B------:R-:W-:Y:S06]  /*129d0*/  BRA `(.L_x_2466) ;  /* 0xffffffe400b47947 */ /* 0x000fec000383ffff */
.L_x_2467:
        /* <DEDUP_REMOVED lines=10> */
.L_x_37377:


//--------------------- .text._ZN10layer_norm13ln_fwd_kernelINS_13Kernel_traitsI13__nv_bfloat16S2_S2_S2_fjLj1280ELj1ELj4ELj1ELj16ENS_18Kernel_traits_baseILj1280ES2_S2_S2_S2_fjLj128EEEEELb1ELb1ELb0ELb0EEEvNS_9FwdParamsE --------------------------
	.section	.text._ZN10layer_norm13ln_fwd_kernelINS_13Kernel_traitsI13__nv_bfloat16S2_S2_S2_fjLj1280ELj1ELj4ELj1ELj16ENS_18Kernel_traits_baseILj1280ES2_S2_S2_S2_fjLj128EEEEELb1ELb1ELb0ELb0EEEvNS_9FwdParamsE,"ax",@progbits
	.align	128
        .global         _ZN10layer_norm13ln_fwd_kernelINS_13Kernel_traitsI13__nv_bfloat16S2_S2_S2_fjLj1280ELj1ELj4ELj1ELj16ENS_18Kernel_traits_baseILj1280ES2_S2_S2_S2_fjLj128EEEEELb1ELb1ELb0ELb0EEEvNS_9FwdParamsE
        .type           _ZN10layer_norm13ln_fwd_kernelINS_13Kernel_traitsI13__nv_bfloat16S2_S2_S2_fjLj1280ELj1ELj4ELj1ELj16ENS_18Kernel_traits_baseILj1280ES2_S2_S2_S2_fjLj128EEEEELb1ELb1ELb0ELb0EEEvNS_9FwdParamsE,@function
        .size           _ZN10layer_norm13ln_fwd_kernelINS_13Kernel_traitsI13__nv_bfloat16S2_S2_S2_fjLj1280ELj1ELj4ELj1ELj16ENS_18Kernel_traits_baseILj1280ES2_S2_S2_S2_fjLj128EEEEELb1ELb1ELb0ELb0EEEvNS_9FwdParamsE,(.L_x_37378 - _ZN10layer_norm13ln_fwd_kernelINS_13Kernel_traitsI13__nv_bfloat16S2_S2_S2_fjLj1280ELj1ELj4ELj1ELj16ENS_18Kernel_traits_baseILj1280ES2_S2_S2_S2_fjLj128EEEEELb1ELb1ELb0ELb0EEEvNS_9FwdParamsE)
        .other          _ZN10layer_norm13ln_fwd_kernelINS_13Kernel_traitsI13__nv_bfloat16S2_S2_S2_fjLj1280ELj1ELj4ELj1ELj16ENS_18Kernel_traits_baseILj1280ES2_S2_S2_S2_fjLj128EEEEELb1ELb1ELb0ELb0EEEvNS_9FwdParamsE,@"STO_CUDA_ENTRY STV_DEFAULT"
_ZN10layer_norm13ln_fwd_kernelINS_13Kernel_traitsI13__nv_bfloat16S2_S2_S2_fjLj1280ELj1ELj4ELj1ELj16ENS_18Kernel_traits_baseILj1280ES2_S2_S2_S2_fjLj128EEEEELb1ELb1ELb0ELb0EEEvNS_9FwdParamsE:
.text._ZN10layer_norm13ln_fwd_kernelINS_13Kernel_traitsI13__nv_bfloat16S2_S2_S2_fjLj1280ELj1ELj4ELj1ELj16ENS_18Kernel_traits_baseILj1280ES2_S2_S2_S2_fjLj128EEEEELb1ELb1ELb0ELb0EEEvNS_9FwdParamsE:
[----:B------:R-:W-:Y:S08]  /*0000*/  LDC R1, c[0x0][0x28] ;  /* 0x00000a00ff017b82 */ /* 0x000ff00000000800 */
[----:B------:R-:W0:Y:S01]  /*0010*/  LDC R154, c[0x0][0x2e8] ;  /* 0x0000ba00ff9a7b82 */ /* 0x000e220000000800 */
[----:B------:R-:W-:Y:S02]  /*0020*/  ULDC.U8 UR4, c[0x0][0x2f4] ;  /* 0x0000bd0000047ab9 */ /* 0x000fe40000000000 */
[----:B------:R-:W-:Y:S01]  /*0030*/  ISETP.NE.AND P0, PT, RZ, UR4, PT ;  /* 0x00000004ff007c0c */ /* 0x000fe2000bf05270 */
[----:B------:R-:W-:-:S04]  /*0040*/  ULDC.64 UR4, c[0x0][0x208] ;  /* 0x0000820000047ab9 */ /* 0x000fc80000000a00 */
[----:B------:R-:W1:Y:S01]  /*0050*/  LDC R155, c[0x0][0x2ec] ;  /* 0x0000bb00ff9b7b82 */ /* 0x000e620000000800 */
[----:B------:R-:W-:Y:S01]  /*0060*/  ULDC.64 UR6, c[0x0][0x2e0] ;  /* 0x0000b80000067ab9 */ /* 0x000fe20000000a00 */
[----:B------:R-:W2:Y:S01]  /*0070*/  S2R R37, SR_TID.X ;  /* 0x0000000000257919 */ /* 0x000ea20000002100 */
[----:B------:R-:W3:Y:S05]  /*0080*/  S2R R10, SR_CTAID.X ;  /* 0x00000000000a7919 */ /* 0x000eea0000002500 */
[----:B------:R-:W4:Y:S01]  /*0090*/  @P0 LDC R5, c[0x0][0x2f0] ;  /* 0x0000bc00ff050b82 */ /* 0x000f220000000800 */
[----:B0-----:R-:W-:-:S07]  /*00a0*/  @P0 IMAD.MOV.U32 R2, RZ, RZ, R154 ;  /* 0x000000ffff020224 */ /* 0x001fce00078e009a */
[----:B------:R-:W0:Y:S01]  /*00b0*/  LDC R40, c[0x0][0x218] ;  /* 0x00008600ff287b82 */ /* 0x000e220000000800 */
[----:B-1----:R-:W-:-:S06]  /*00c0*/  @P0 IMAD.MOV.U32 R3, RZ, RZ, R155 ;  /* 0x000000ffff030224 */ /* 0x002fcc00078e009b */
[----:B------:R-:W4:Y:S01]  /*00d0*/  @P0 LDG.E.64 R2, desc[UR4][R2.64] ;  /* 0x0000000402020981 */ /* 0x000f22000c1e1b00 */
[----:B------:R-:W-:Y:S01]  /*00e0*/  MOV R200, UR6 ;  /* 0x0000000600c87c02 */ /* 0x000fe20008000f00 */
[----:B------:R-:W-:-:S06]  /*00f0*/  IMAD.U32 R201, RZ, RZ, UR7 ;  /* 0x00000007ffc97e24 */ /* 0x000fcc000f8e00ff */
[----:B------:R-:W5:Y:S01]  /*0100*/  @P0 LDG.E.64 R200, desc[UR4][R200.64] ;  /* 0x00000004c8c80981 */ /* 0x000f62000c1e1b00 */
[----:B------:R-:W-:Y:S01]  /*0110*/  ULDC UR6, c[0x0][0x0] ;  /* 0x0000000000067ab9 */ /* 0x000fe20000000800 */
[----:B--2---:R-:W-:Y:S01]  /*0120*/  LOP3.LUT R11, R37, 0x1f, RZ, 0xc0, !PT ;  /* 0x0000001f250b7812 */ /* 0x004fe200078ec0ff */
[--C-:B---3--:R-:W-:Y:S01]  /*0130*/  IMAD R54, R10, UR6, R37.reuse ;  /* 0x000000060a367c24 */ /* 0x108fe2000f8e0225 */
[----:B------:R-:W-:Y:S01]  /*0140*/  LOP3.LUT R0, R0, 0xfffffff7, RZ, 0xc0, !PT ;  /* 0xfffffff700007812 */ /* 0x000fe200078ec0ff */
[----:B------:R-:W-:Y:S01]  /*0150*/  BSSY B0, `(.L_x_2468) ;  /* 0x000005d000007945 */ /* 0x000fe20003800000 */
[----:B------:R-:W-:-:S05]  /*0160*/  SHF.R.U32.HI R37, RZ, 0x5, R37 ;  /* 0x00000005ff257819 */ /* 0x000fca0000011625 */
[----:B------:R-:W-:Y:S01]  /*0170*/  IMAD R37, R10, 0x4, R37 ;  /* 0x000000040a257824 */ /* 0x000fe200078e0225 */
[----:B----4-:R-:W-:Y:S01]  /*0180*/  @P0 IADD3 R154, P1, R2, R5, RZ ;  /* 0x00000005029a0210 */ /* 0x010fe20007f3e0ff */
[----:B------:R-:W-:-:S04]  /*0190*/  IMAD.WIDE.U32 R4, R54, -0x326172a9, RZ ;  /* 0xcd9e8d5736047825 */ /* 0x000fc800078e00ff */
[----:B------:R-:W-:Y:S01]  /*01a0*/  @P0 IMAD.X R155, RZ, RZ, R3, P1 ;  /* 0x000000ffff9b0224 */ /* 0x000fe200008e0603 */
[----:B-----5:R-:W-:Y:S01]  /*01b0*/  IADD3 R51, R201, -0x4498517b, RZ ;  /* 0xbb67ae85c9337810 */ /* 0x020fe20007ffe0ff */
[----:B------:R-:W-:-:S03]  /*01c0*/  VIADD R50, R200, 0x9e3779b9 ;  /* 0x9e3779b9c8327836 */ /* 0x000fc60000000000 */
[--C-:B------:R-:W-:Y:S01]  /*01d0*/  SHF.R.U64 R53, R154, 0x2, R155.reuse ;  /* 0x000000029a357819 */ /* 0x100fe2000000129b */
[C---:B------:R-:W-:Y:S01]  /*01e0*/  VIADD R49, R200.reuse, 0x3c6ef372 ;  /* 0x3c6ef372c8317836 */ /* 0x040fe20000000000 */
[----:B------:R-:W-:Y:S01]  /*01f0*/  SHF.R.U32.HI R52, RZ, 0x2, R155 ;  /* 0x00000002ff347819 */ /* 0x000fe2000001169b */
[C---:B------:R-:W-:Y:S01]  /*0200*/  VIADD R47, R201.reuse, 0x32370b8f ;  /* 0x32370b8fc92f7836 */ /* 0x040fe20000000000 */
[----:B------:R-:W-:Y:S01]  /*0210*/  IADD3 R48, R201, 0x76cf5d0a, RZ ;  /* 0x76cf5d0ac9307810 */ /* 0x000fe20007ffe0ff */
[----:B------:R-:W-:Y:S01]  /*0220*/  IMAD.WIDE.U32 R2, R53, -0x2daee0ad, RZ ;  /* 0xd2511f5335027825 */ /* 0x000fe200078e00ff */
[----:B------:R-:W-:Y:S02]  /*0230*/  LOP3.LUT R6, R5, R52, R200, 0x96, !PT ;  /* 0x0000003405067212 */ /* 0x000fe400078e96c8 */
[C---:B------:R-:W-:Y:S01]  /*0240*/  IADD3 R45, R200.reuse, 0x78dde6e4, RZ ;  /* 0x78dde6e4c82d7810 */ /* 0x040fe20007ffe0ff */
[----:B------:R-:W-:Y:S01]  /*0250*/  VIADD R46, R200, 0xdaa66d2b ;  /* 0xdaa66d2bc82e7836 */ /* 0x000fe20000000000 */
[----:B------:R-:W-:Y:S01]  /*0260*/  LOP3.LUT R3, R3, R201, RZ, 0x3c, !PT ;  /* 0x000000c903037212 */ /* 0x000fe200078e3cff */
[----:B------:R-:W-:Y:S01]  /*0270*/  IMAD.WIDE.U32 R6, R6, -0x2daee0ad, RZ ;  /* 0xd2511f5306067825 */ /* 0x000fe200078e00ff */
[----:B------:R-:W-:-:S02]  /*0280*/  IADD3 R42, R200, 0x1715609d, RZ ;  /* 0x1715609dc82a7810 */ /* 0x000fc40007ffe0ff */
[C---:B------:R-:W-:Y:S01]  /*0290*/  IADD3 R38, R201.reuse, 0x1fd5c5a3, RZ ;  /* 0x1fd5c5a3c9267810 */ /* 0x040fe20007ffe0ff */
[----:B------:R-:W-:Y:S01]  /*02a0*/  VIADD R44, R201, 0xed9eba14 ;  /* 0xed9eba14c92c7836 */ /* 0x000fe20000000000 */
[----:B------:R-:W-:Y:S01]  /*02b0*/  LOP3.LUT R8, R7, R2, R51, 0x96, !PT ;  /* 0x0000000207087212 */ /* 0x000fe200078e9633 */
[----:B------:R-:W-:-:S04]  /*02c0*/  IMAD.WIDE.U32 R2, R3, -0x326172a9, RZ ;  /* 0xcd9e8d5703027825 */ /* 0x000fc800078e00ff */
[----:B------:R-:W-:Y:S01]  /*02d0*/  IMAD.WIDE.U32 R8, R8, -0x326172a9, RZ ;  /* 0xcd9e8d5708087825 */ /* 0x000fe200078e00ff */
[----:B------:R-:W-:-:S03]  /*02e0*/  LOP3.LUT R3, R3, R50, R4, 0x96, !PT ;  /* 0x0000003203037212 */ /* 0x000fc600078e9604 */
        /* <DEDUP_REMOVED lines=12> */
[----:B------:R-:W-:-:S05]  /*03b0*/  IMAD.WIDE.U32 R2, R3, -0x2daee0ad, RZ ;  /* 0xd2511f5303027825 */ /* 0x000fca00078e00ff */
[----:B------:R-:W-:Y:S01]  /*03c0*/  LOP3.LUT R8, R3, R4, R44, 0x96, !PT ;  /* 0x0000000403087212 */ /* 0x000fe200078e962c */
[----:B------:R-:W-:Y:S01]  /*03d0*/  IMAD.WIDE.U32 R4, R5, -0x2daee0ad, RZ ;  /* 0xd2511f5305047825 */ /* 0x000fe200078e00ff */
[----:B0-----:R-:W-:-:S03]  /*03e0*/  SHF.R.S32.HI R3, RZ, 0x1f, R40 ;  /* 0x0000001fff037819 */ /* 0x001fc60000011428 */
[----:B------:R-:W-:Y:S01]  /*03f0*/  IMAD.WIDE.U32 R8, R8, -0x326172a9, RZ ;  /* 0xcd9e8d5708087825 */ /* 0x000fe200078e00ff */
[----:B------:R-:W-:Y:S02]  /*0400*/  LOP3.LUT R2, R5, R2, R43, 0x96, !PT ;  /* 0x0000000205027212 */ /* 0x000fe400078e962b */
[----:B------:R-:W-:Y:S02]  /*0410*/  LEA.HI R40, R3, R40, RZ, 0x3 ;  /* 0x0000002803287211 */ /* 0x000fe400078f18ff */
[----:B------:R-:W-:Y:S01]  /*0420*/  LOP3.LUT R5, R11, 0x1f, RZ, 0x3c, !PT ;  /* 0x0000001f0b057812 */ /* 0x000fe200078e3cff */
[----:B------:R-:W-:Y:S01]  /*0430*/  IMAD.WIDE.U32 R2, R2, -0x326172a9, RZ ;  /* 0xcd9e8d5702027825 */ /* 0x000fe200078e00ff */
[----:B------:R-:W-:Y:S02]  /*0440*/  LOP3.LUT R94, R9, R6, R42, 0x96, !PT ;  /* 0x00000006095e7212 */ /* 0x000fe400078e962a */
[----:B------:R-:W-:Y:S02]  /*0450*/  LEA.HI.SX32 R40, R40, R5, 0x1d ;  /* 0x0000000528287211 */ /* 0x000fe400078feaff */
[----:B------:R-:W-:Y:S01]  /*0460*/  LOP3.LUT R92, R3, R8, R41, 0x96, !PT ;  /* 0x00000008035c7212 */ /* 0x000fe200078e9629 */
[----:B------:R-:W-:Y:S01]  /*0470*/  IMAD.WIDE.U32 R94, R94, -0x2daee0ad, RZ ;  /* 0xd2511f535e5e7825 */ /* 0x000fe200078e00ff */
[----:B------:R-:W-:-:S02]  /*0480*/  LOP3.LUT P6, RZ, R40, 0xffffffe0, RZ, 0xc0, !PT ;  /* 0xffffffe028ff7812 */ /* 0x000fc400078cc0ff */
[----:B------:R-:W-:Y:S01]  /*0490*/  ISETP.GE.U32.AND P5, PT, R40, 0x40, PT ;  /* 0x000000402800780c */ /* 0x000fe20003fa6070 */
[----:B------:R-:W-:Y:S01]  /*04a0*/  IMAD.WIDE.U32 R92, R92, -0x2daee0ad, RZ ;  /* 0xd2511f535c5c7825 */ /* 0x000fe200078e00ff */
[C---:B------:R-:W-:Y:S02]  /*04b0*/  ISETP.GE.U32.AND P4, PT, R40.reuse, 0x60, PT ;  /* 0x000000602800780c */ /* 0x040fe40003f86070 */
[C---:B------:R-:W-:Y:S02]  /*04c0*/  ISETP.GE.U32.AND P3, PT, R40.reuse, 0x80, PT ;  /* 0x000000802800780c */ /* 0x040fe40003f66070 */
[----:B------:R-:W-:Y:S02]  /*04d0*/  ISETP.GE.U32.AND P2, PT, R40, 0xa0, PT ;  /* 0x000000a02800780c */ /* 0x000fe40003f46070 */
[----:B------:R-:W-:Y:S02]  /*04e0*/  LOP3.LUT R28, R95, R4, R39, 0x96, !PT ;  /* 0x000000045f1c7212 */ /* 0x000fe400078e9627 */
[----:B------:R-:W-:-:S02]  /*04f0*/  LOP3.LUT R94, R93, R94, R38, 0x96, !PT ;  /* 0x0000005e5d5e7212 */ /* 0x000fc400078e9626 */
[----:B------:R-:W-:-:S04]  /*0500*/  @P6 LOP3.LUT R0, R0, 0x8, RZ, 0xfc, !PT ;  /* 0x0000000800006812 */ /* 0x000fc800078efcff */
[----:B------:R-:W-:-:S04]  /*0510*/  LOP3.LUT R0, R0, 0xfffffeff, RZ, 0xc0, !PT ;  /* 0xfffffeff00007812 */ /* 0x000fc800078ec0ff */
[----:B------:R-:W-:-:S04]  /*0520*/  @P5 LOP3.LUT R0, R0, 0x100, RZ, 0xfc, !PT ;  /* 0x0000010000005812 */ /* 0x000fc800078efcff */
[----:B------:R-:W-:-:S04]  /*0530*/  LOP3.LUT R0, R0, 0xffffff7f, RZ, 0xc0, !PT ;  /* 0xffffff7f00007812 */ /* 0x000fc800078ec0ff */
[----:B------:R-:W-:-:S04]  /*0540*/  @P4 LOP3.LUT R0, R0, 0x80, RZ, 0xfc, !PT ;  /* 0x0000008000004812 */ /* 0x000fc800078efcff */
[----:B------:R-:W-:-:S04]  /*0550*/  LOP3.LUT R0, R0, 0xffffffbf, RZ, 0xc0, !PT ;  /* 0xffffffbf00007812 */ /* 0x000fc800078ec0ff */
[----:B------:R-:W-:-:S04]  /*0560*/  @P3 LOP3.LUT R0, R0, 0x40, RZ, 0xfc, !PT ;  /* 0x0000004000003812 */ /* 0x000fc800078efcff */
[----:B------:R-:W-:-:S04]  /*0570*/  LOP3.LUT R0, R0, 0xffffffdf, RZ, 0xc0, !PT ;  /* 0xffffffdf00007812 */ /* 0x000fc800078ec0ff */
[----:B------:R-:W-:Y:S01]  /*0580*/  @P2 LOP3.LUT R0, R0, 0x20, RZ, 0xfc, !PT ;  /* 0x0000002000002812 */ /* 0x000fe200078efcff */
        /* <DEDUP_REMOVED lines=25> */
.L_x_2469:
[----:B------:R-:W-:Y:S05]  /*0720*/  BSYNC B0 ;  /* 0x0000000000007941 */ /* 0x000fea0003800000 */
.L_x_2468:
        /* <DEDUP_REMOVED lines=26> */
.L_x_2471:
[----:B------:R-:W-:Y:S05]  /*08d0*/  BSYNC B0 ;  /* 0x0000000000007941 */ /* 0x000fea0003800000 */
.L_x_2470:
        /* <DEDUP_REMOVED lines=26> */
.L_x_2473:
[----:B------:R-:W-:Y:S05]  /*0a80*/  BSYNC B0 ;  /* 0x0000000000007941 */ /* 0x000fea0003800000 */
.L_x_2472:
        /* <DEDUP_REMOVED lines=26> */
.L_x_2475:
[----:B------:R-:W-:Y:S05]  /*0c30*/  BSYNC B0 ;  /* 0x0000000000007941 */ /* 0x000fea0003800000 */
.L_x_2474:
        /* <DEDUP_REMOVED lines=25> */
.L_x_2477:
[----:B------:R-:W-:Y:S05]  /*0dd0*/  BSYNC B0 ;  /* 0x0000000000007941 */ /* 0x000fea0003800000 */
.L_x_2476:
[----:B------:R-:W-:Y:S01]  /*0de0*/  ULDC UR6, c[0x0][0x214] ;  /* 0x0000850000067ab9 */ /* 0x000fe20000000800 */
[----:B------:R-:W-:Y:S01]  /*0df0*/  IMAD.WIDE.U32 R28, R28, -0x326172a9, RZ ;  /* 0xcd9e8d571c1c7825 */ /* 0x000fe200078e00ff */
[----:B------:R-:W-:Y:S02]  /*0e00*/  ISETP.GE.AND P0, PT, R37, UR6, PT ;  /* 0x0000000625007c0c */ /* 0x000fe4000bf06270 */
[C---:B------:R-:W-:Y:S01]  /*0e10*/  IADD3 R35, R200.reuse, -0xe443238, RZ ;  /* 0xf1bbcdc8c8237810 */ /* 0x040fe20007ffe0ff */
[----:B------:R-:W-:Y:S02]  /*0e20*/  VIADD R36, R200, 0x5384540f ;  /* 0x5384540fc8247836 */ /* 0x000fe40000000000 */
[----:B------:R-:W-:-:S03]  /*0e30*/  IMAD.HI.U32 R3, R94, -0x326172a9, RZ ;  /* 0xcd9e8d575e037827 */ /* 0x000fc600078e00ff */
[----:B------:R-:W-:Y:S01]  /*0e40*/  LOP3.LUT R113, R29, R2, R36, 0x96, !PT ;  /* 0x000000021d717212 */ /* 0x000fe200078e9624 */
[----:B------:R-:W-:Y:S01]  /*0e50*/  VIADD R34, R201, 0xdb3d7428 ;  /* 0xdb3d7428c9227836 */ /* 0x000fe20000000000 */
[----:B------:R-:W-:-:S03]  /*0e60*/  LOP3.LUT R156, R3, R28, R35, 0x96, !PT ;  /* 0x0000001c039c7212 */ /* 0x000fc600078e9623 */
[----:B------:R-:W-:Y:S01]  /*0e70*/  IMAD.HI.U32 R3, R113, -0x2daee0ad, RZ ;  /* 0xd2511f5371037827 */ /* 0x000fe200078e00ff */
[----:B------:R-:W-:Y:S06]  /*0e80*/  @P0 EXIT ;  /* 0x000000000000094d */ /* 0x000fec0003800000 */
[----:B------:R-:W-:Y:S01]  /*0e90*/  ULDC.64 UR6, c[0x0][0x270] ;  /* 0x00009c0000067ab9 */ /* 0x000fe20000000a00 */
[----:B------:R-:W-:Y:S01]  /*0ea0*/  LOP3.LUT R0, R0, 0xffffffef, RZ, 0xc0, !PT ;  /* 0xffffffef00007812 */ /* 0x000fe200078ec0ff */
[----:B------:R-:W-:Y:S01]  /*0eb0*/  IMAD.U32 R31, R26, 0x10000, RZ ;  /* 0x000100001a1f7824 */ /* 0x000fe200078e00ff */
[----:B------:R-:W-:Y:S01]  /*0ec0*/  ISETP.NE.U32.AND P0, PT, RZ, UR6, PT ;  /* 0x00000006ff007c0c */ /* 0x000fe2000bf05070 */
[----:B------:R-:W-:Y:S01]  /*0ed0*/  ULDC.U8 UR6, c[0x0][0x2a0] ;  /* 0x0000a80000067ab9 */ /* 0x000fe20000000000 */
[----:B------:R-:W-:Y:S01]  /*0ee0*/  LOP3.LUT R92, R3, R92, R34, 0x96, !PT ;  /* 0x0000005c035c7212 */ /* 0x000fe200078e9622 */
[----:B------:R-:W-:Y:S01]  /*0ef0*/  IMAD.U32 R30, R27, 0x10000, RZ ;  /* 0x000100001b1e7824 */ /* 0x000fe200078e00ff */
[----:B------:R-:W-:Y:S01]  /*0f00*/  ISETP.NE.AND.EX P0, PT, RZ, UR7, PT, P0 ;  /* 0x00000007ff007c0c */ /* 0x000fe2000bf05300 */
[----:B------:R-:W-:Y:S01]  /*0f10*/  IMAD R94, R94, -0x326172a9, RZ ;  /* 0xcd9e8d575e5e7824 */ /* 0x000fe200078e02ff */
[----:B------:R-:W-:Y:S01]  /*0f20*/  SHF.L.U32 R32, R25, 0x10, RZ ;  /* 0x0000001019207819 */ /* 0x000fe200000006ff */
[----:B------:R-:W-:Y:S01]  /*0f30*/  IMAD.U32 R25, R16, 0x10000, RZ ;  /* 0x0001000010197824 */ /* 0x000fe200078e00ff */
[----:B------:R-:W-:Y:S01]  /*0f40*/  SHF.L.U32 R2, R87, 0x10, RZ ;  /* 0x0000001057027819 */ /* 0x000fe200000006ff */
[----:B------:R-:W-:Y:S01]  /*0f50*/  IMAD.U32 R16, R9, 0x10000, RZ ;  /* 0x0001000009107824 */ /* 0x000fe200078e00ff */
[----:B-----5:R-:W-:Y:S01]  /*0f60*/  PRMT R95, R65, 0x7632, R95 ;  /* 0x00007632415f7816 */ /* 0x020fe2000000005f */
[----:B------:R-:W-:Y:S01]  /*0f70*/  IMAD.U32 R9, R88, 0x10000, RZ ;  /* 0x0001000058097824 */ /* 0x000fe200078e00ff */
[----:B------:R-:W-:Y:S01]  /*0f80*/  SHF.L.U32 R26, R23, 0x10, RZ ;  /* 0x00000010171a7819 */ /* 0x000fe200000006ff */
[----:B------:R-:W-:Y:S01]  /*0f90*/  IMAD.U32 R88, R65, 0x10000, RZ ;  /* 0x0001000041587824 */ /* 0x000fe200078e00ff */
[----:B------:R-:W-:Y:S01]  /*0fa0*/  PRMT R111, R81, 0x7632, R111 ;  /* 0x00007632516f7816 */ /* 0x000fe2000000006f */
[----:B------:R-:W-:Y:S01]  /*0fb0*/  IMAD.HI.U32 R155, R92, -0x326172a9, RZ ;  /* 0xcd9e8d575c9b7827 */ /* 0x000fe200078e00ff */
[----:B------:R-:W-:Y:S01]  /*0fc0*/  PRMT R110, R82, 0x7632, R110 ;  /* 0x00007632526e7816 */ /* 0x000fe2000000006e */
[----:B------:R-:W-:Y:S01]  /*0fd0*/  ULDC UR13, c[0x0][0x218] ;  /* 0x00008600000d7ab9 */ /* 0x000fe20000000800 */
[----:B------:R-:W-:Y:S01]  /*0fe0*/  @P0 LOP3.LUT R0, R0, 0x10, RZ, 0xfc, !PT ;  /* 0x0000001000000812 */ /* 0x000fe200078efcff */
[----:B------:R-:W-:Y:S01]  /*0ff0*/  IMAD.U32 R27, R22, 0x10000, RZ ;  /* 0x00010000161b7824 */ /* 0x000fe200078e00ff */
[----:B------:R-:W-:Y:S01]  /*1000*/  ISETP.NE.AND P0, PT, RZ, UR6, PT ;  /* 0x00000006ff007c0c */ /* 0x000fe2000bf05270 */
[----:B------:R-:W-:Y:S01]  /*1010*/  IMAD.U32 R87, R64, 0x10000, RZ ;  /* 0x0001000040577824 */ /* 0x000fe200078e00ff */
[----:B------:R-:W-:Y:S01]  /*1020*/  PRMT R108, R76, 0x7632, R108 ;  /* 0x000076324c6c7816 */ /* 0x000fe2000000006c */
[----:B------:R-:W-:Y:S01]  /*1030*/  VIADD R159, R201, 0x96a522ad ;  /* 0x96a522adc99f7836 */ /* 0x000fe20000000000 */
[----:B------:R-:W-:Y:S01]  /*1040*/  PRMT R107, R77, 0x7632, R107 ;  /* 0x000076324d6b7816 */ /* 0x000fe2000000006b */
[----:B------:R-:W-:Y:S01]  /*1050*/  IMAD R65, R113, -0x2daee0ad, RZ ;  /* 0xd2511f5371417824 */ /* 0x000fe200078e02ff */
[----:B------:R-:W-:Y:S01]  /*1060*/  PRMT R105, R79, 0x7632, R105 ;  /* 0x000076324f697816 */ /* 0x000fe20000000069 */
[----:B------:R-:W-:Y:S01]  /*1070*/  IMAD.WIDE.U32 R156, R156, -0x2daee0ad, RZ ;  /* 0xd2511f539c9c7825 */ /* 0x000fe200078e00ff */
[----:B------:R-:W-:Y:S01]  /*1080*/  PRMT R104, R72, 0x7632, R104 ;  /* 0x0000763248687816 */ /* 0x000fe20000000068 */
[----:B------:R-:W-:Y:S01]  /*1090*/  ULDC UR12, c[0x0][0x2d8] ;  /* 0x0000b600000c7ab9 */ /* 0x000fe20000000800 */
        /* <DEDUP_REMOVED lines=12> */
[----:B------:R-:W-:Y:S01]  /*1160*/  IADD3 R158, R200, -0x700cb87f, RZ ;  /* 0x8ff34781c89e7810 */ /* 0x000fe20007ffe0ff */
[----:B------:R-:W-:Y:S01]  /*1170*/  IMAD.U32 R12, R5, 0x10000, RZ ;  /* 0x00010000050c7824 */ /* 0x000fe200078e00ff */
[----:B------:R-:W-:Y:S01]  /*1180*/  SHF.L.U32 R29, R20, 0x10, RZ ;  /* 0x00000010141d7819 */ /* 0x000fe200000006ff */
        /* <DEDUP_REMOVED lines=31> */
[----:B------:R-:W-:Y:S01]  /*1380*/  LOP3.LUT R155, R155, R94, R158, 0x96, !PT ;  /* 0x0000005e9b9b7212 */ /* 0x000fe200078e969e */
        /* <DEDUP_REMOVED lines=51> */
[----:B------:R-:W-:Y:S01]  /*16c0*/  @P0 LOP3.LUT R0, R0, 0x200, RZ, 0xfc, !PT ;  /* 0x0000020000000812 */ /* 0x000fe200078efcff */
        /* <DEDUP_REMOVED lines=13> */
[----:B------:R-:W-:Y:S01]  /*17a0*/  ULDC.64 UR8, c[0x0][0x230] ;  /* 0x00008c0000087ab9 */ /* 0x000fe20000000a00 */
[----:B------:R-:W-:Y:S01]  /*17b0*/  IMAD.U32 R117, R117, 0x10000, RZ ;  /* 0x0001000075757824 */ /* 0x000fe200078e00ff */
[----:B------:R-:W-:Y:S01]  /*17c0*/  ULDC.64 UR6, c[0x0][0x238] ;  /* 0x00008e0000067ab9 */ /* 0x000fe20000000a00 */
[----:B------:R-:W-:Y:S01]  /*17d0*/  IMAD.U32 R116, R116, 0x10000, RZ ;  /* 0x0001000074747824 */ /* 0x000fe200078e00ff */
[----:B------:R-:W-:Y:S01]  /*17e0*/  ULDC.64 UR10, c[0x0][0x240] ;  /* 0x00009000000a7ab9 */ /* 0x000fe20000000a00 */
[----:B------:R-:W-:-:S02]  /*17f0*/  IMAD.U32 R114, R114, 0x10000, RZ ;  /* 0x0001000072727824 */ /* 0x000fc400078e00ff */
[----:B------:R-:W-:Y:S02]  /*1800*/  IMAD.MOV.U32 R113, RZ, RZ, RZ ;  /* 0x000000ffff717224 */ /* 0x000fe400078e00ff */
[----:B------:R-:W-:Y:S02]  /*1810*/  IMAD.U32 R111, R111, 0x10000, RZ ;  /* 0x000100006f6f7824 */ /* 0x000fe400078e00ff */
[----:B------:R-:W-:Y:S02]  /*1820*/  IMAD.U32 R110, R110, 0x10000, RZ ;  /* 0x000100006e6e7824 */ /* 0x000fe400078e00ff */
[----:B------:R-:W-:Y:S02]  /*1830*/  IMAD.U32 R108, R108, 0x10000, RZ ;  /* 0x000100006c6c7824 */ /* 0x000fe400078e00ff */
[----:B------:R-:W-:Y:S02]  /*1840*/  IMAD.U32 R107, R107, 0x10000, RZ ;  /* 0x000100006b6b7824 */ /* 0x000fe400078e00ff */
[----:B------:R-:W-:-:S02]  /*1850*/  IMAD.U32 R105, R105, 0x10000, RZ ;  /* 0x0001000069697824 */ /* 0x000fc400078e00ff */
[----:B------:R-:W-:Y:S02]  /*1860*/  IMAD.U32 R104, R104, 0x10000, RZ ;  /* 0x0001000068687824 */ /* 0x000fe400078e00ff */
[----:B------:R-:W-:Y:S02]  /*1870*/  IMAD.U32 R102, R102, 0x10000, RZ ;  /* 0x0001000066667824 */ /* 0x000fe400078e00ff */
[----:B------:R-:W-:Y:S02]  /*1880*/  IMAD.U32 R101, R101, 0x10000, RZ ;  /* 0x0001000065657824 */ /* 0x000fe400078e00ff */
[----:B------:R-:W-:Y:S02]  /*1890*/  IMAD.U32 R99, R99, 0x10000, RZ ;  /* 0x0001000063637824 */ /* 0x000fe400078e00ff */
[----:B------:R-:W-:Y:S02]  /*18a0*/  IMAD.U32 R98, R98, 0x10000, RZ ;  /* 0x0001000062627824 */ /* 0x000fe400078e00ff */
[----:B------:R-:W-:-:S02]  /*18b0*/  IMAD.U32 R96, R96, 0x10000, RZ ;  /* 0x0001000060607824 */ /* 0x000fc400078e00ff */
[----:B------:R-:W-:Y:S02]  /*18c0*/  IMAD.U32 R95, R95, 0x10000, RZ ;  /* 0x000100005f5f7824 */ /* 0x000fe400078e00ff */
[----:B------:R-:W-:Y:S02]  /*18d0*/  IMAD.U32 R93, R93, 0x10000, RZ ;  /* 0x000100005d5d7824 */ /* 0x000fe400078e00ff */
[----:B------:R-:W-:-:S07]  /*18e0*/  IMAD R92, R92, -0x326172a9, RZ ;  /* 0xcd9e8d575c5c7824 */ /* 0x000fce00078e02ff */
.L_x_2779:
[C---:B------:R-:W-:Y:S02]  /*18f0*/  LOP3.LUT P1, RZ, R0.reuse, 0x10, RZ, 0xc0, !PT ;  /* 0x0000001000ff7812 */ /* 0x040fe4000782c0ff */
[----:B------:R-:W-:-:S11]  /*1900*/  LOP3.LUT P0, RZ, R0, 0x8, RZ, 0xc0, !PT ;  /* 0x0000000800ff7812 */ /* 0x000fd6000780c0ff */
[----:B------:R-:W0:Y:S02]  /*1910*/  @P1 LDC.64 R68, c[0x0][0x270] ;  /* 0x00009c00ff441b82 */ /* 0x000e240000000a00 */
[----:B0-----:R-:W-:-:S06]  /*1920*/  @P1 IMAD.WIDE R68, R37, 0x2, R68 ;  /* 0x0000000225441825 */ /* 0x001fcc00078e0244 */
[----:B------:R-:W2:Y:S01]  /*1930*/  @P1 LDG.E.U16 R68, desc[UR4][R68.64] ;  /* 0x0000000444441981 */ /* 0x000ea2000c1e1500 */
[----:B------:R-:W-:Y:S01]  /*1940*/  IMAD R70, R37, UR13, RZ ;  /* 0x0000000d25467c24 */ /* 0x000fe2000f8e02ff */
[----:B------:R-:W-:Y:S01]  /*1950*/  BSSY B0, `(.L_x_2478) ;  /* 0x00002e8000007945 */ /* 0x000fe20003800000 */
[----:B------:R-:W-:Y:S01]  /*1960*/  IMAD.MOV.U32 R211, RZ, RZ, 0x3f800000 ;  /* 0x3f800000ffd37424 */ /* 0x000fe200078e00ff */
[----:B------:R-:W0:Y:S02]  /*1970*/  S2R R210, SR_TID.X ;  /* 0x0000000000d27919 */ /* 0x000e240000002100 */
        /* <DEDUP_REMOVED lines=27> */
.L_x_2481:
[----:B------:R-:W-:-:S07]  /*1b30*/  MOV R91, R92 ;  /* 0x0000005c005b7202 */ /* 0x000fce0000000f00 */
.L_x_2482:
[----:B------:R-:W-:Y:S05]  /*1b40*/  BSYNC B1 ;  /* 0x0000000000017941 */ /* 0x000fea0003800000 */
.L_x_2480:
        /* <DEDUP_REMOVED lines=16> */
.L_x_2486:
[----:B------:R-:W-:Y:S05]  /*1c50*/  BSYNC B2 ;  /* 0x0000000000027941 */ /* 0x000fea0003800000 */
.L_x_2485:
[----:B------:R-:W-:Y:S01]  /*1c60*/  IMAD.HI.U32 R155, R54, -0x326172a9, RZ ;  /* 0xcd9e8d57369b7827 */ /* 0x000fe200078e00ff */
[----:B------:R-:W-:Y:S01]  /*1c70*/  LOP3.LUT R92, R92, R113, R201, 0x96, !PT ;  /* 0x000000715c5c7212 */ /* 0x000fe200078e96c9 */
[----:B------:R-:W-:Y:S02]  /*1c80*/  HFMA2.MMA R170, -RZ, RZ, 0, 0 ;  /* 0x00000000ffaa7435 */ /* 0x000fe400000001ff */
[----:B------:R-:W-:Y:S01]  /*1c90*/  IMAD R179, R54, -0x326172a9, RZ ;  /* 0xcd9e8d5736b37824 */ /* 0x000fe200078e02ff */
[----:B------:R-:W-:Y:S01]  /*1ca0*/  LOP3.LUT R155, R155, R52, R200, 0x96, !PT ;  /* 0x000000349b9b7212 */ /* 0x000fe200078e96c8 */
[----:B------:R-:W-:-:S04]  /*1cb0*/  IMAD.WIDE.U32 R156, R92, -0x326172a9, RZ ;  /* 0xcd9e8d575c9c7825 */ /* 0x000fc800078e00ff */
[----:B------:R-:W-:Y:S01]  /*1cc0*/  IMAD R92, R53, -0x2daee0ad, RZ ;  /* 0xd2511f53355c7824 */ /* 0x000fe200078e02ff */
[----:B------:R-:W-:Y:S01]  /*1cd0*/  LOP3.LUT R179, R157, R179, R50, 0x96, !PT ;  /* 0x000000b39db37212 */ /* 0x000fe200078e9632 */
[----:B------:R-:W-:-:S04]  /*1ce0*/  IMAD.WIDE.U32 R192, R155, -0x2daee0ad, RZ ;  /* 0xd2511f539bc07825 */ /* 0x000fc800078e00ff */
[----:B------:R-:W-:Y:S01]  /*1cf0*/  IMAD.WIDE.U32 R202, R179, -0x2daee0ad, RZ ;  /* 0xd2511f53b3ca7825 */ /* 0x000fe200078e00ff */
[----:B------:R-:W-:-:S04]  /*1d00*/  LOP3.LUT R92, R193, R92, R51, 0x96, !PT ;  /* 0x0000005cc15c7212 */ /* 0x000fc800078e9633 */
[----:B------:R-:W-:Y:S01]  /*1d10*/  LOP3.LUT R157, R203, R192, R48, 0x96, !PT ;  /* 0x000000c0cb9d7212 */ /* 0x000fe200078e9630 */
[----:B------:R-:W-:-:S05]  /*1d20*/  IMAD.WIDE.U32 R154, R92, -0x326172a9, RZ ;  /* 0xcd9e8d575c9a7825 */ /* 0x000fca00078e00ff */
[----:B------:R-:W-:Y:S01]  /*1d30*/  LOP3.LUT R192, R155, R156, R49, 0x96, !PT ;  /* 0x0000009c9bc07212 */ /* 0x000fe200078e9631 */
[----:B------:R-:W-:-:S04]  /*1d40*/  IMAD.WIDE.U32 R156, R157, -0x326172a9, RZ ;  /* 0xcd9e8d579d9c7825 */ /* 0x000fc800078e00ff */
[----:B------:R-:W-:Y:S01]  /*1d50*/  IMAD.WIDE.U32 R192, R192, -0x2daee0ad, RZ ;  /* 0xd2511f53c0c07825 */ /* 0x000fe200078e00ff */
[----:B------:R-:W-:-:S04]  /*1d60*/  LOP3.LUT R203, R157, R154, R46, 0x96, !PT ;  /* 0x0000009a9dcb7212 */ /* 0x000fc800078e962e */
        /* <DEDUP_REMOVED lines=23> */
[----:B------:R-:W-:-:S03]  /*1ee0*/  LOP3.LUT R155, R193, R202, R158, 0x96, !PT ;  /* 0x000000cac19b7212 */ /* 0x000fc600078e969e */
[----:B------:R-:W-:Y:S01]  /*1ef0*/  IMAD.MOV.U32 R92, RZ, RZ, R192 ;  /* 0x000000ffff5c7224 */ /* 0x000fe200078e00c0 */
[----:B------:R-:W-:-:S07]  /*1f00*/  LOP3.LUT R157, R157, R154, R159, 0x96, !PT ;  /* 0x0000009a9d9d7212 */ /* 0x000fce00078e969f */
.L_x_2484:
[----:B------:R-:W-:Y:S05]  /*1f10*/  BSYNC B1 ;  /* 0x0000000000017941 */ /* 0x000fea0003800000 */
.L_x_2483:
[----:B------:R-:W0:Y:S01]  /*1f20*/  LDC R203, c[0x0][0x294] ;  /* 0x0000a500ffcb7b82 */ /* 0x000e220000000800 */
[----:B------:R-:W-:Y:S01]  /*1f30*/  I2FP.F32.U32 R91, R91 ;  /* 0x0000005b005b7245 */ /* 0x000fe20000201000 */
[----:B------:R-:W-:Y:S01]  /*1f40*/  IMAD.MOV.U32 R204, RZ, RZ, 0x2f800000 ;  /* 0x2f800000ffcc7424 */ /* 0x000fe200078e00ff */
[----:B------:R-:W-:Y:S01]  /*1f50*/  LOP3.LUT R0, R0, 0xfffffffb, RZ, 0xc0, !PT ;  /* 0xfffffffb00007812 */ /* 0x000fe200078ec0ff */
[C---:B-----5:R-:W-:Y:S01]  /*1f60*/  IMAD.U32 R168, R68.reuse, 0x10000, RZ ;  /* 0x0001000044a87824 */ /* 0x060fe200078e00ff */
[----:B------:R-:W-:Y:S01]  /*1f70*/  BSSY B1, `(.L_x_2487) ;  /* 0x0000018000017945 */ /* 0x000fe20003800000 */
[----:B------:R-:W-:Y:S01]  /*1f80*/  FFMA.FTZ R154, R91, R204, 1.1641532182693481445e-10 ;  /* 0x2f0000005b9a7423 */ /* 0x000fe200000100cc */
[----:B------:R-:W-:Y:S01]  /*1f90*/  PRMT R68, R68, 0x7632, R68 ;  /* 0x0000763244447816 */ /* 0x000fe20000000044 */
[----:B------:R-:W1:Y:S01]  /*1fa0*/  LDC R202, c[0x0][0x298] ;  /* 0x0000a600ffca7b82 */ /* 0x000e620000000800 */
[----:B------:R-:W-:Y:S01]  /*1fb0*/  FMUL.FTZ R91, R168, R211 ;  /* 0x000000d3a85b7220 */ /* 0x000fe20000410000 */
[----:B------:R-:W-:Y:S01]  /*1fc0*/  @P0 SHF.L.U32 R168, R64, 0x10, RZ ;  /* 0x0000001040a80819 */ /* 0x000fe200000006ff */
[----:B------:R-:W-:Y:S01]  /*1fd0*/  VIADD R181, R170, 0x1 ;  /* 0x00000001aab57836 */ /* 0x000fe20000000000 */
[----:B0-----:R-:W-:Y:S01]  /*1fe0*/  FSETP.GTU.FTZ.AND P1, PT, R154, R203, PT ;  /* 0x000000cb9a00720b */ /* 0x001fe20003f3c000 */
[----:B-1----:R-:W-:-:S12]  /*1ff0*/  FMUL.FTZ R91, R91, R202 ;  /* 0x000000ca5b5b7220 */ /* 0x002fd80000410000 */
[----:B------:R-:W-:Y:S02]  /*2000*/  @P1 LOP3.LUT R0, R0, 0x4, RZ, 0xfc, !PT ;  /* 0x0000000400001812 */ /* 0x000fe400078efcff */
[----:B------:R-:W-:Y:S02]  /*2010*/  FSEL R154, R91, RZ, !P1 ;  /* 0x000000ff5b9a7208 */ /* 0x000fe40004800000 */
[----:B------:R-:W-:-:S03]  /*2020*/  ISETP.NE.AND P1, PT, R170, 0x1, PT ;  /* 0x00000001aa00780c */ /* 0x000fc60003f25270 */
[----:B------:R-:W-:-:S04]  /*2030*/  FMUL.FTZ R91, R33, R154 ;  /* 0x0000009a215b7220 */ /* 0x000fc80000410000 */
[----:B------:R-:W-:-:S06]  /*2040*/  @P0 FADD.FTZ R91, R168, R91 ;  /* 0x0000005ba85b0221 */ /* 0x000fcc0000010000 */
        /* <DEDUP_REMOVED lines=9> */
.L_x_2488:
[----:B------:R-:W-:-:S07]  /*20e0*/  IMAD.MOV.U32 R168, RZ, RZ, R92 ;  /* 0x000000ffffa87224 */ /* 0x000fce00078e005c */
.L_x_2489:
[----:B------:R-:W-:Y:S05]  /*20f0*/  BSYNC B1 ;  /* 0x0000000000017941 */ /* 0x000fea0003800000 */
.L_x_2487:
        /* <DEDUP_REMOVED lines=16> */
.L_x_2493:
[----:B------:R-:W-:Y:S05]  /*2200*/  BSYNC B2 ;  /* 0x0000000000027941 */ /* 0x000fea0003800000 */
.L_x_2492:
[----:B------:R-:W-:Y:S01]  /*2210*/  IMAD.HI.U32 R155, R54, -0x326172a9, RZ ;  /* 0xcd9e8d57369b7827 */ /* 0x000fe200078e00ff */
[----:B------:R-:W-:-:S03]  /*2220*/  LOP3.LUT R92, R92, R113, R201, 0x96, !PT ;  /* 0x000000715c5c7212 */ /* 0x000fc600078e96c9 */
[----:B------:R-:W-:Y:S01]  /*2230*/  IMAD R179, R54, -0x326172a9, RZ ;  /* 0xcd9e8d5736b37824 */ /* 0x000fe200078e02ff */
[----:B------:R-:W-:Y:S01]  /*2240*/  LOP3.LUT R155, R155, R52, R200, 0x96, !PT ;  /* 0x000000349b9b7212 */ /* 0x000fe200078e96c8 */
[----:B------:R-:W-:-:S04]  /*2250*/  IMAD.WIDE.U32 R156, R92, -0x326172a9, RZ ;  /* 0xcd9e8d575c9c7825 */ /* 0x000fc800078e00ff */
[----:B------:R-:W-:Y:S01]  /*2260*/  IMAD R92, R53, -0x2daee0ad, RZ ;  /* 0xd2511f53355c7824 */ /* 0x000fe200078e02ff */
[----:B------:R-:W-:Y:S01]  /*2270*/  LOP3.LUT R179, R157, R179, R50, 0x96, !PT ;  /* 0x000000b39db37212 */ /* 0x000fe200078e9632 */
[----:B------:R-:W-:-:S04]  /*2280*/  IMAD.WIDE.U32 R192, R155, -0x2daee0ad, RZ ;  /* 0xd2511f539bc07825 */ /* 0x000fc800078e00ff */
[----:B------:R-:W-:Y:S01]  /*2290*/  IMAD.WIDE.U32 R206, R179, -0x2daee0ad, RZ ;  /* 0xd2511f53b3ce7825 */ /* 0x000fe200078e00ff */
[----:B------:R-:W-:-:S03]  /*22a0*/  LOP3.LUT R92, R193, R92, R51, 0x96, !PT ;  /* 0x0000005cc15c7212 */ /* 0x000fc600078e9633 */
[----:B------:R-:W-:Y:S01]  /*22b0*/  IMAD.MOV.U32 R181, RZ, RZ, RZ ;  /* 0x000000ffffb57224 */ /* 0x000fe200078e00ff */
        /* <DEDUP_REMOVED lines=32> */
.L_x_2491:
[----:B------:R-:W-:Y:S05]  /*24c0*/  BSYNC B1 ;  /* 0x0000000000017941 */ /* 0x000fea0003800000 */
.L_x_2490:
[----:B------:R-:W-:Y:S01]  /*24d0*/  I2FP.F32.U32 R179, R168 ;  /* 0x000000a800b37245 */ /* 0x000fe20000201000 */
[----:B------:R-:W-:Y:S01]  /*24e0*/  BSSY B1, `(.L_x_2494) ;  /* 0x0000019000017945 */ /* 0x000fe20003800000 */
[----:B------:R-:W-:Y:S01]  /*24f0*/  SHF.L.U32 R154, R68, 0x10, RZ ;  /* 0x00000010449a7819 */ /* 0x000fe200000006ff */
[----:B------:R-:W-:Y:S01]  /*2500*/  VIADD R192, R181, 0x1 ;  /* 0x00000001b5c07836 */ /* 0x000fe20000000000 */
[----:B------:R-:W-:Y:S01]  /*2510*/  LOP3.LUT R0, R0, 0xfffffffd, RZ, 0xc0, !PT ;  /* 0xfffffffd00007812 */ /* 0x000fe200078ec0ff */
[----:B------:R-:W-:Y:S02]  /*2520*/  FFMA.FTZ R68, R179, R204, 1.1641532182693481445e-10 ;  /* 0x2f000000b3447423 */ /* 0x000fe400000100cc */
[----:B------:R-:W-:Y:S01]  /*2530*/  FMUL.FTZ R179, R154, R211 ;  /* 0x000000d39ab37220 */ /* 0x000fe20000410000 */
[----:B------:R-:W-:Y:S02]  /*2540*/  @P0 PRMT R154, R64, 0x7632, R154 ;  /* 0x00007632409a0816 */ /* 0x000fe4000000009a */
[----:B------:R-:W-:Y:S01]  /*2550*/  FSETP.GTU.FTZ.AND P1, PT, R68, R203, PT ;  /* 0x000000cb4400720b */ /* 0x000fe20003f3c000 */
[----:B------:R-:W-:-:S05]  /*2560*/  FMUL.FTZ R179, R179, R202 ;  /* 0x000000cab3b37220 */ /* 0x000fca0000410000 */
[----:B------:R-:W-:Y:S01]  /*2570*/  FSEL R170, R179, RZ, !P1 ;  /* 0x000000ffb3aa7208 */ /* 0x000fe20004800000 */
[----:B------:R-:W-:-:S04]  /*2580*/  @P0 IMAD.U32 R179, R154, 0x10000, RZ ;  /* 0x000100009ab30824 */ /* 0x000fc800078e00ff */
[----:B------:R-:W-:Y:S02]  /*2590*/  FMUL.FTZ R170, R153, R170 ;  /* 0x000000aa99aa7220 */ /* 0x000fe40000410000 */
[----:B------:R-:W-:Y:S02]  /*25a0*/  @P1 LOP3.LUT R0, R0, 0x2, RZ, 0xfc, !PT ;  /* 0x0000000200001812 */ /* 0x000fe400078efcff */
[----:B------:R-:W-:Y:S01]  /*25b0*/  ISETP.NE.AND P1, PT, R181, 0x1, PT ;  /* 0x00000001b500780c */ /* 0x000fe20003f25270 */
[----:B------:R-:W-:-:S12]  /*25c0*/  @P0 FADD.FTZ R170, R179, R170 ;  /* 0x000000aab3aa0221 */ /* 0x000fd80000010000 */
        /* <DEDUP_REMOVED lines=9> */
.L_x_2495:
[----:B------:R-:W-:-:S07]  /*2660*/  MOV R68, R92 ;  /* 0x0000005c00447202 */ /* 0x000fce0000000f00 */
.L_x_2496:
[----:B------:R-:W-:Y:S05]  /*2670*/  BSYNC B1 ;  /* 0x0000000000017941 */ /* 0x000fea0003800000 */
.L_x_2494:
        /* <DEDUP_REMOVED lines=16> */
.L_x_2500:
[----:B------:R-:W-:Y:S05]  /*2780*/  BSYNC B2 ;  /* 0x0000000000027941 */ /* 0x000fea0003800000 */
.L_x_2499:
        /* <DEDUP_REMOVED lines=41> */
[----:B------:R-:W-:Y:S01]  /*2a20*/  HFMA2.MMA R192, -RZ, RZ, 0, 0 ;  /* 0x00000000ffc07435 */ /* 0x000fe200000001ff */
[----:B------:R-:W-:-:S10]  /*2a30*/  LOP3.LUT R157, R157, R154, R159, 0x96, !PT ;  /* 0x0000009a9d9d7212 */ /* 0x000fd400078e969f */
.L_x_2498:
[----:B------:R-:W-:Y:S05]  /*2a40*/  BSYNC B1 ;  /* 0x0000000000017941 */ /* 0x000fea0003800000 */
.L_x_2497:
[----:B------:R-:W-:Y:S01]  /*2a50*/  I2FP.F32.U32 R179, R68 ;  /* 0x0000004400b37245 */ /* 0x000fe20000201000 */
[----:B------:R-:W-:Y:S01]  /*2a60*/  IMAD.U32 R154, R69, 0x10000, RZ ;  /* 0x00010000459a7824 */ /* 0x000fe200078e00ff */
[----:B------:R-:W-:Y:S01]  /*2a70*/  ISETP.NE.AND P2, PT, R192, 0x1, PT ;  /* 0x00000001c000780c */ /* 0x000fe20003f45270 */
[----:B------:R-:W-:Y:S01]  /*2a80*/  @P0 IMAD.U32 R181, R65, 0x10000, RZ ;  /* 0x0001000041b50824 */ /* 0x000fe200078e00ff */
[----:B------:R-:W-:Y:S01]  /*2a90*/  BSSY B1, `(.L_x_2501) ;  /* 0x0000014000017945 */ /* 0x000fe20003800000 */
[----:B------:R-:W-:Y:S01]  /*2aa0*/  FFMA.FTZ R68, R179, R204, 1.1641532182693481445e-10 ;  /* 0x2f000000b3447423 */ /* 0x000fe200000100cc */
[----:B------:R-:W-:Y:S01]  /*2ab0*/  FMUL.FTZ R179, R154, R211 ;  /* 0x000000d39ab37220 */ /* 0x000fe20000410000 */
[----:B------:R-:W-:-:S03]  /*2ac0*/  IADD3 R193, R192, 0x1, RZ ;  /* 0x00000001c0c17810 */ /* 0x000fc60007ffe0ff */
[----:B------:R-:W-:Y:S01]  /*2ad0*/  FMUL.FTZ R179, R179, R202 ;  /* 0x000000cab3b37220 */ /* 0x000fe20000410000 */
[----:B------:R-:W-:-:S04]  /*2ae0*/  FSETP.GTU.FTZ.AND P1, PT, R68, R203, PT ;  /* 0x000000cb4400720b */ /* 0x000fc80003f3c000 */
[----:B------:R-:W-:-:S05]  /*2af0*/  FSEL R179, R179, RZ, !P1 ;  /* 0x000000ffb3b37208 */ /* 0x000fca0004800000 */
[----:B------:R-:W-:Y:S01]  /*2b00*/  FMUL.FTZ R168, R32, R179 ;  /* 0x000000b320a87220 */ /* 0x000fe20000410000 */
[----:B------:R-:W-:-:S03]  /*2b10*/  PRMT R179, R69, 0x7632, R179 ;  /* 0x0000763245b37816 */ /* 0x000fc600000000b3 */
        /* <DEDUP_REMOVED lines=10> */
.L_x_2502:
[----:B------:R-:W-:-:S07]  /*2bc0*/  IMAD.MOV.U32 R181, RZ, RZ, R92 ;  /* 0x000000ffffb57224 */ /* 0x000fce00078e005c */
.L_x_2503:
[----:B------:R-:W-:Y:S05]  /*2bd0*/  BSYNC B1 ;  /* 0x0000000000017941 */ /* 0x000fea0003800000 */
.L_x_2501:
        /* <DEDUP_REMOVED lines=16> */
.L_x_2507:
[----:B------:R-:W-:Y:S05]  /*2ce0*/  BSYNC B2 ;  /* 0x0000000000027941 */ /* 0x000fea0003800000 */
.L_x_2506:
        /* <DEDUP_REMOVED lines=39> */
[----:B------:R-:W-:Y:S02]  /*2f60*/  LOP3.LUT R155, R155, R192, R158, 0x96, !PT ;  /* 0x000000c09b9b7212 */ /* 0x000fe400078e969e */
[----:B------:R-:W-:Y:S01]  /*2f70*/  MOV R92, R154 ;  /* 0x0000009a005c7202 */ /* 0x000fe20000000f00 */
[----:B------:R-:W-:Y:S01]  /*2f80*/  IMAD.MOV.U32 R193, RZ, RZ, RZ ;  /* 0x000000ffffc17224 */ /* 0x000fe200078e00ff */
[----:B------:R-:W-:-:S07]  /*2f90*/  LOP3.LUT R157, R157, R68, R159, 0x96, !PT ;  /* 0x000000449d9d7212 */ /* 0x000fce00078e969f */
.L_x_2505:
[----:B------:R-:W-:Y:S05]  /*2fa0*/  BSYNC B1 ;  /* 0x0000000000017941 */ /* 0x000fea0003800000 */
.L_x_2504:
[----:B------:R-:W-:Y:S01]  /*2fb0*/  I2FP.F32.U32 R69, R181 ;  /* 0x000000b500457245 */ /* 0x000fe20000201000 */
[----:B------:R-:W-:Y:S01]  /*2fc0*/  IMAD.U32 R154, R179, 0x10000, RZ ;  /* 0x00010000b39a7824 */ /* 0x000fe200078e00ff */
[C---:B------:R-:W-:Y:S01]  /*2fd0*/  ISETP.NE.AND P3, PT, R193.reuse, 0x1, PT ;  /* 0x00000001c100780c */ /* 0x040fe20003f65270 */
[----:B------:R-:W-:Y:S01]  /*2fe0*/  BSSY B1, `(.L_x_2508) ;  /* 0x0000015000017945 */ /* 0x000fe20003800000 */
[----:B------:R-:W-:Y:S02]  /*2ff0*/  VIADD R192, R193, 0x1 ;  /* 0x00000001c1c07836 */ /* 0x000fe40000000000 */
[----:B------:R-:W-:Y:S01]  /*3000*/  FFMA.FTZ R68, R69, R204, 1.1641532182693481445e-10 ;  /* 0x2f00000045447423 */ /* 0x000fe200000100cc */
[----:B------:R-:W-:Y:S01]  /*3010*/  FMUL.FTZ R69, R154, R211 ;  /* 0x000000d39a457220 */ /* 0x000fe20000410000 */
[----:B------:R-:W-:-:S03]  /*3020*/  @P0 PRMT R154, R65, 0x7632, R154 ;  /* 0x00007632419a0816 */ /* 0x000fc6000000009a */
[----:B------:R-:W-:Y:S01]  /*3030*/  FMUL.FTZ R69, R69, R202 ;  /* 0x000000ca45457220 */ /* 0x000fe20000410000 */
[----:B------:R-:W-:Y:S02]  /*3040*/  FSETP.GTU.FTZ.AND P2, PT, R68, R203, PT ;  /* 0x000000cb4400720b */ /* 0x000fe40003f5c000 */
[----:B------:R-:W-:Y:S02]  /*3050*/  @P0 SHF.L.U32 R154, R154, 0x10, RZ ;  /* 0x000000109a9a0819 */ /* 0x000fe400000006ff */
[----:B------:R-:W-:-:S05]  /*3060*/  FSEL R69, R69, RZ, !P2 ;  /* 0x000000ff45457208 */ /* 0x000fca0005000000 */
[----:B------:R-:W-:-:S04]  /*3070*/  FMUL.FTZ R181, R152, R69 ;  /* 0x0000004598b57220 */ /* 0x000fc80000410000 */
        /* <DEDUP_REMOVED lines=10> */
.L_x_2509:
[----:B------:R-:W-:-:S07]  /*3120*/  IMAD.MOV.U32 R179, RZ, RZ, R92 ;  /* 0x000000ffffb37224 */ /* 0x000fce00078e005c */
.L_x_2510:
[----:B------:R-:W-:Y:S05]  /*3130*/  BSYNC B1 ;  /* 0x0000000000017941 */ /* 0x000fea0003800000 */
.L_x_2508:
        /* <DEDUP_REMOVED lines=16> */
.L_x_2514:
[----:B------:R-:W-:Y:S05]  /*3240*/  BSYNC B2 ;  /* 0x0000000000027941 */ /* 0x000fea0003800000 */
.L_x_2513:
        /* <DEDUP_REMOVED lines=41> */
[----:B------:R-:W-:Y:S01]  /*34e0*/  LOP3.LUT R157, R157, R68, R159, 0x96, !PT ;  /* 0x000000449d9d7212 */ /* 0x000fe200078e969f */
[----:B------:R-:W-:-:S07]  /*34f0*/  IMAD.MOV.U32 R192, RZ, RZ, RZ ;  /* 0x000000ffffc07224 */ /* 0x000fce00078e00ff */
.L_x_2512:
[----:B------:R-:W-:Y:S05]  /*3500*/  BSYNC B1 ;  /* 0x0000000000017941 */ /* 0x000fea0003800000 */
.L_x_2511:
[----:B------:R-:W-:Y:S01]  /*3510*/  I2FP.F32.U32 R69, R179 ;  /* 0x000000b300457245 */ /* 0x000fe20000201000 */
[----:B------:R-:W-:Y:S01]  /*3520*/  BSSY B1, `(.L_x_2515) ;  /* 0x0000017000017945 */ /* 0x000fe20003800000 */
[----:B------:R-:W-:Y:S01]  /*3530*/  SHF.L.U32 R154, R70, 0x10, RZ ;  /* 0x00000010469a7819 */ /* 0x000fe200000006ff */
[C---:B------:R-:W-:Y:S01]  /*3540*/  VIADD R193, R192.reuse, 0x1 ;  /* 0x00000001c0c17836 */ /* 0x040fe20000000000 */
[----:B------:R-:W-:Y:S01]  /*3550*/  ISETP.NE.AND P4, PT, R192, 0x1, PT ;  /* 0x00000001c000780c */ /* 0x000fe20003f85270 */
[----:B------:R-:W-:Y:S01]  /*3560*/  FFMA.FTZ R68, R69, R204, 1.1641532182693481445e-10 ;  /* 0x2f00000045447423 */ /* 0x000fe200000100cc */
[----:B------:R-:W-:Y:S01]  /*3570*/  PRMT R70, R70, 0x7632, R70 ;  /* 0x0000763246467816 */ /* 0x000fe20000000046 */
[----:B------:R-:W-:Y:S01]  /*3580*/  FMUL.FTZ R69, R154, R211 ;  /* 0x000000d39a457220 */ /* 0x000fe20000410000 */
[----:B------:R-:W-:Y:S02]  /*3590*/  @P0 IMAD.U32 R154, R66, 0x10000, RZ ;  /* 0x00010000429a0824 */ /* 0x000fe400078e00ff */
[----:B------:R-:W-:Y:S01]  /*35a0*/  FSETP.GTU.FTZ.AND P3, PT, R68, R203, PT ;  /* 0x000000cb4400720b */ /* 0x000fe20003f7c000 */
[----:B------:R-:W-:-:S05]  /*35b0*/  FMUL.FTZ R69, R69, R202 ;  /* 0x000000ca45457220 */ /* 0x000fca0000410000 */
[----:B------:R-:W-:-:S05]  /*35c0*/  FSEL R68, R69, RZ, !P3 ;  /* 0x000000ff45447208 */ /* 0x000fca0005800000 */
[----:B------:R-:W-:-:S04]  /*35d0*/  FMUL.FTZ R179, R31, R68 ;  /* 0x000000441fb37220 */ /* 0x000fc80000410000 */
        /* <DEDUP_REMOVED lines=10> */
.L_x_2516:
[----:B------:R-:W-:-:S07]  /*3680*/  MOV R194, R92 ;  /* 0x0000005c00c27202 */ /* 0x000fce0000000f00 */
.L_x_2517:
[----:B------:R-:W-:Y:S05]  /*3690*/  BSYNC B1 ;  /* 0x0000000000017941 */ /* 0x000fea0003800000 */
.L_x_2515:
        /* <DEDUP_REMOVED lines=16> */
.L_x_2521:
[----:B------:R-:W-:Y:S05]  /*37a0*/  BSYNC B2 ;  /* 0x0000000000027941 */ /* 0x000fea0003800000 */
.L_x_2520:
        /* <DEDUP_REMOVED lines=37> */
[----:B------:R-:W-:Y:S01]  /*3a00*/  IMAD.WIDE.U32 R154, R155, -0x326172a9, RZ ;  /* 0xcd9e8d579b9a7825 */ /* 0x000fe200078e00ff */
[----:B------:R-:W-:-:S03]  /*3a10*/  HFMA2.MMA R193, -RZ, RZ, 0, 0 ;  /* 0x00000000ffc17435 */ /* 0x000fc600000001ff */
[----:B------:R-:W-:Y:S01]  /*3a20*/  IMAD.WIDE.U32 R156, R156, -0x2daee0ad, RZ ;  /* 0xd2511f539c9c7825 */ /* 0x000fe200078e00ff */
[----:B------:R-:W-:-:S03]  /*3a30*/  LOP3.LUT R155, R155, R192, R158, 0x96, !PT ;  /* 0x000000c09b9b7212 */ /* 0x000fc600078e969e */
[----:B------:R-:W-:Y:S01]  /*3a40*/  IMAD.MOV.U32 R92, RZ, RZ, R154 ;  /* 0x000000ffff5c7224 */ /* 0x000fe200078e009a */
[----:B------:R-:W-:-:S07]  /*3a50*/  LOP3.LUT R157, R157, R68, R159, 0x96, !PT ;  /* 0x000000449d9d7212 */ /* 0x000fce00078e969f */
.L_x_2519:
[----:B------:R-:W-:Y:S05]  /*3a60*/  BSYNC B1 ;  /* 0x0000000000017941 */ /* 0x000fea0003800000 */
.L_x_2518:
[----:B------:R-:W-:Y:S01]  /*3a70*/  I2FP.F32.U32 R69, R194 ;  /* 0x000000c200457245 */ /* 0x000fe20000201000 */
[----:B------:R-:W-:Y:S01]  /*3a80*/  IMAD.U32 R70, R70, 0x10000, RZ ;  /* 0x0001000046467824 */ /* 0x000fe200078e00ff */
[C---:B------:R-:W-:Y:S01]  /*3a90*/  ISETP.NE.AND P5, PT, R193.reuse, 0x1, PT ;  /* 0x00000001c100780c */ /* 0x040fe20003fa5270 */
[----:B------:R-:W-:Y:S01]  /*3aa0*/  BSSY B1, `(.L_x_2522) ;  /* 0x0000015000017945 */ /* 0x000fe20003800000 */
[----:B------:R-:W-:Y:S01]  /*3ab0*/  IADD3 R206, R193, 0x1, RZ ;  /* 0x00000001c1ce7810 */ /* 0x000fe20007ffe0ff */
[----:B------:R-:W-:Y:S01]  /*3ac0*/  FFMA.FTZ R68, R69, R204, 1.1641532182693481445e-10 ;  /* 0x2f00000045447423 */ /* 0x000fe200000100cc */
[----:B------:R-:W-:Y:S01]  /*3ad0*/  FMUL.FTZ R69, R70, R211 ;  /* 0x000000d346457220 */ /* 0x000fe20000410000 */
[----:B------:R-:W-:-:S03]  /*3ae0*/  @P0 PRMT R70, R66, 0x7632, R70 ;  /* 0x0000763242460816 */ /* 0x000fc60000000046 */
[----:B------:R-:W-:Y:S01]  /*3af0*/  FMUL.FTZ R69, R69, R202 ;  /* 0x000000ca45457220 */ /* 0x000fe20000410000 */
[----:B------:R-:W-:-:S04]  /*3b00*/  FSETP.GTU.FTZ.AND P4, PT, R68, R203, PT ;  /* 0x000000cb4400720b */ /* 0x000fc80003f9c000 */
[----:B------:R-:W-:Y:S01]  /*3b10*/  FSEL R194, R69, RZ, !P4 ;  /* 0x000000ff45c27208 */ /* 0x000fe20006000000 */
[----:B------:R-:W-:-:S04]  /*3b20*/  @P0 IMAD.U32 R69, R70, 0x10000, RZ ;  /* 0x0001000046450824 */ /* 0x000fc800078e00ff */
[----:B------:R-:W-:-:S04]  /*3b30*/  FMUL.FTZ R194, R151, R194 ;  /* 0x000000c297c27220 */ /* 0x000fc80000410000 */
        /* <DEDUP_REMOVED lines=10> */
.L_x_2523:
[----:B------:R-:W-:-:S07]  /*3be0*/  IMAD.MOV.U32 R70, RZ, RZ, R92 ;  /* 0x000000ffff467224 */ /* 0x000fce00078e005c */
.L_x_2524:
[----:B------:R-:W-:Y:S05]  /*3bf0*/  BSYNC B1 ;  /* 0x0000000000017941 */ /* 0x000fea0003800000 */
.L_x_2522:
        /* <DEDUP_REMOVED lines=16> */
.L_x_2528:
[----:B------:R-:W-:Y:S05]  /*3d00*/  BSYNC B2 ;  /* 0x0000000000027941 */ /* 0x000fea0003800000 */
.L_x_2527:
        /* <DEDUP_REMOVED lines=41> */
[----:B------:R-:W-:Y:S02]  /*3fa0*/  MOV R92, R154 ;  /* 0x0000009a005c7202 */ /* 0x000fe40000000f00 */
[----:B------:R-:W-:-:S07]  /*3fb0*/  LOP3.LUT R157, R157, R68, R159, 0x96, !PT ;  /* 0x000000449d9d7212 */ /* 0x000fce00078e969f */
.L_x_2526:
[----:B------:R-:W-:Y:S05]  /*3fc0*/  BSYNC B1 ;  /* 0x0000000000017941 */ /* 0x000fea0003800000 */
.L_x_2525:
        /* <DEDUP_REMOVED lines=23> */
.L_x_2530:
[----:B------:R-:W-:-:S07]  /*4140*/  IMAD.MOV.U32 R205, RZ, RZ, R92 ;  /* 0x000000ffffcd7224 */ /* 0x000fce00078e005c */
.L_x_2531:
[----:B------:R-:W-:Y:S05]  /*4150*/  BSYNC B1 ;  /* 0x0000000000017941 */ /* 0x000fea0003800000 */
.L_x_2529:
        /* <DEDUP_REMOVED lines=11> */
[----:B------:R-:W-:Y:S01]  /*4210*/  @!P6 VIADD R54, R54, 0x1 ;  /* 0x000000013636e836 */ /* 0x000fe20000000000 */
[----:B------:R-:W-:Y:S01]  /*4220*/  @!P6 IADD3 R70, R113, 0x1, RZ ;  /* 0x000000017146e810 */ /* 0x000fe20007ffe0ff */
[----:B------:R-:W-:-:S03]  /*4230*/  @!P6 IMAD.MOV.U32 R52, RZ, RZ, RZ ;  /* 0x000000ffff34e224 */ /* 0x000fc600078e00ff */
[----:B------:R-:W-:-:S13]  /*4240*/  ISETP.NE.AND P0, PT, R54, RZ, !P6 ;  /* 0x000000ff3600720c */ /* 0x000fda0007705270 */
[----:B------:R-:W-:Y:S01]  /*4250*/  @P0 IMAD.MOV R70, RZ, RZ, R113 ;  /* 0x000000ffff460224 */ /* 0x000fe200078e0271 */
[----:B------:R-:W-:-:S04]  /*4260*/  ISETP.NE.AND P0, PT, R69, RZ, PT ;  /* 0x000000ff4500720c */ /* 0x000fc80003f05270 */
[----:B------:R-:W-:-:S09]  /*4270*/  @!P6 MOV R113, R70 ;  /* 0x000000460071e202 */ /* 0x000fd20000000f00 */
.L_x_2535:
[----:B------:R-:W-:Y:S05]  /*4280*/  BSYNC B2 ;  /* 0x0000000000027941 */ /* 0x000fea0003800000 */
.L_x_2534:
        /* <DEDUP_REMOVED lines=43> */
.L_x_2533:
[----:B------:R-:W-:Y:S05]  /*4540*/  BSYNC B1 ;  /* 0x0000000000017941 */ /* 0x000fea0003800000 */
.L_x_2532:
[----:B------:R-:W-:Y:S01]  /*4550*/  SHF.L.U32 R68, R193, 0x10, RZ ;  /* 0x00000010c1447819 */ /* 0x000fe200000006ff */
[----:B------:R-:W-:Y:S01]  /*4560*/  VIADD R212, R199, 0x20 ;  /* 0x00000020c7d47836 */ /* 0x000fe20000000000 */
[----:B------:R-:W-:Y:S02]  /*4570*/  I2FP.F32.U32 R69, R205 ;  /* 0x000000cd00457245 */ /* 0x000fe40000201000 */
[----:B------:R-:W-:Y:S01]  /*4580*/  SEL R70, RZ, 0x100, P4 ;  /* 0x00000100ff467807 */ /* 0x000fe20002000000 */
[----:B------:R-:W-:Y:S01]  /*4590*/  FMUL.FTZ R71, R68, R211 ;  /* 0x000000d344477220 */ /* 0x000fe20000410000 */
[----:B------:R-:W-:Y:S01]  /*45a0*/  @P0 PRMT R68, R67, 0x7632, R68 ;  /* 0x0000763243440816 */ /* 0x000fe20000000044 */
[----:B------:R-:W-:Y:S01]  /*45b0*/  FFMA.FTZ R204, R69, R204, 1.1641532182693481445e-10 ;  /* 0x2f00000045cc7423 */ /* 0x000fe200000100cc */
[----:B------:R-:W-:Y:S01]  /*45c0*/  SEL R217, RZ, 0x10000, P5 ;  /* 0x00010000ffd97807 */ /* 0x000fe20002800000 */
[----:B------:R-:W-:Y:S01]  /*45d0*/  FMUL.FTZ R71, R71, R202 ;  /* 0x000000ca47477220 */ /* 0x000fe20000410000 */
[----:B------:R-:W-:Y:S01]  /*45e0*/  LOP3.LUT P5, RZ, R0, 0x2, RZ, 0xc0, !PT ;  /* 0x0000000200ff7812 */ /* 0x000fe200078ac0ff */
[----:B------:R-:W-:Y:S01]  /*45f0*/  @P0 IMAD.U32 R68, R68, 0x10000, RZ ;  /* 0x0001000044440824 */ /* 0x000fe200078e00ff */
[----:B------:R-:W-:-:S02]  /*4600*/  FSETP.GTU.FTZ.AND P4, PT, R204, R203, PT ;  /* 0x000000cbcc00720b */ /* 0x000fc40003f9c000 */
[----:B------:R-:W-:Y:S02]  /*4610*/  SEL R208, RZ, 0x1, P1 ;  /* 0x00000001ffd07807 */ /* 0x000fe40000800000 */
[----:B------:R-:W-:Y:S02]  /*4620*/  FSEL R71, R71, RZ, !P4 ;  /* 0x000000ff47477208 */ /* 0x000fe40006000000 */
[----:B------:R-:W-:Y:S01]  /*4630*/  SEL R206, RZ, 0x1, P5 ;  /* 0x00000001ffce7807 */ /* 0x000fe20002800000 */
[----:B------:R-:W-:Y:S01]  /*4640*/  IMAD.WIDE.U32 R208, R208, 0x10000, RZ ;  /* 0x00010000d0d07825 */ /* 0x000fe200078e00ff */
[----:B------:R-:W-:-:S03]  /*4650*/  LOP3.LUT P6, RZ, R0, 0x4, RZ, 0xc0, !PT ;  /* 0x0000000400ff7812 */ /* 0x000fc600078cc0ff */
[----:B------:R-:W-:Y:S01]  /*4660*/  FMUL.FTZ R193, R150, R71 ;  /* 0x0000004796c17220 */ /* 0x000fe20000410000 */
[----:B------:R-:W-:Y:S01]  /*4670*/  SEL R71, RZ, 0x1000000, P4 ;  /* 0x01000000ff477807 */ /* 0x000fe20002000000 */
[----:B------:R-:W-:Y:S01]  /*4680*/  IMAD.WIDE.U32 R206, R206, 0x100, RZ ;  /* 0x00000100cece7825 */ /* 0x000fe200078e00ff */
[----:B------:R-:W-:-:S03]  /*4690*/  SEL R215, RZ, 0x1, P3 ;  /* 0x00000001ffd77807 */ /* 0x000fc60001800000 */
[----:B------:R-:W-:Y:S01]  /*46a0*/  @P0 FADD.FTZ R193, R68, R193 ;  /* 0x000000c144c10221 */ /* 0x000fe20000010000 */
[----:B------:R-:W-:Y:S02]  /*46b0*/  SEL R68, RZ, 0x1, P2 ;  /* 0x00000001ff447807 */ /* 0x000fe40001000000 */
[C---:B------:R-:W-:Y:S02]  /*46c0*/  LEA R204, P0, R199.reuse, UR6, 0x4 ;  /* 0x00000006c7cc7c11 */ /* 0x040fe4000f8020ff */
[----:B------:R-:W-:Y:S01]  /*46d0*/  LOP3.LUT R70, R70, R71, R217, 0xfe, !PT ;  /* 0x0000004746467212 */ /* 0x000fe200078efed9 */
[----:B------:R-:W-:Y:S01]  /*46e0*/  IMAD.WIDE.U32 R68, R68, 0x1000000, RZ ;  /* 0x0100000044447825 */ /* 0x000fe200078e00ff */
[C---:B------:R-:W-:Y:S02]  /*46f0*/  LEA.HI.X R205, R199.reuse, UR7, RZ, 0x4, P0 ;  /* 0x00000007c7cd7c11 */ /* 0x040fe400080f24ff */
[----:B------:R-:W-:Y:S02]  /*4700*/  SEL R213, RZ, 0x1, P6 ;  /* 0x00000001ffd57807 */ /* 0x000fe40003000000 */
[----:B------:R-:W-:-:S02]  /*4710*/  LEA R202, P0, R199, UR10, 0x3 ;  /* 0x0000000ac7ca7c11 */ /* 0x000fc4000f8018ff */
[----:B------:R-:W-:Y:S02]  /*4720*/  LOP3.LUT R206, R206, R68, R208, 0xfe, !PT ;  /* 0x00000044cece7212 */ /* 0x000fe400078efed0 */
[----:B------:R-:W-:Y:S02]  /*4730*/  LOP3.LUT R215, R69, R70, R215, 0xfe, !PT ;  /* 0x0000004645d77212 */ /* 0x000fe400078efed7 */
[----:B------:R-:W-:Y:S02]  /*4740*/  F2FP.BF16.F32.PACK_AB R70, R194, R179 ;  /* 0x000000b3c246723e */ /* 0x000fe400000010ff */
[----:B------:R-:W-:Y:S02]  /*4750*/  F2FP.BF16.F32.PACK_AB R69, R181, R168 ;  /* 0x000000a8b545723e */ /* 0x000fe400000010ff */
[----:B------:R-:W-:Y:S02]  /*4760*/  F2FP.BF16.F32.PACK_AB R68, R170, R91 ;  /* 0x0000005baa44723e */ /* 0x000fe400000010ff */
[----:B------:R-:W-:-:S02]  /*4770*/  F2FP.BF16.F32.PACK_AB R71, R193, R192 ;  /* 0x000000c0c147723e */ /* 0x000fc400000010ff */
[----:B------:R-:W-:Y:S02]  /*4780*/  LEA.HI.X R203, R199, UR11, RZ, 0x3, P0 ;  /* 0x0000000bc7cb7c11 */ /* 0x000fe400080f1cff */
[----:B------:R-:W-:Y:S01]  /*4790*/  LOP3.LUT R206, R206, R213, RZ, 0xfc, !PT ;  /* 0x000000d5cece7212 */ /* 0x000fe200078efcff */
[----:B------:R0:W-:Y:S01]  /*47a0*/  STG.E.128 desc[UR4][R204.64], R68 ;  /* 0x00000044cc007986 */ /* 0x0001e2000c101d04 */
[----:B------:R-:W-:-:S05]  /*47b0*/  LOP3.LUT R207, R207, R215, R209, 0xfe, !PT ;  /* 0x000000d7cfcf7212 */ /* 0x000fca00078efed1 */
[----:B------:R0:W-:Y:S02]  /*47c0*/  STG.E.64 desc[UR4][R202.64], R206 ;  /* 0x000000ceca007986 */ /* 0x0001e4000c101b04 */
.L_x_2479:
[----:B------:R-:W-:Y:S05]  /*47d0*/  BSYNC B0 ;  /* 0x0000000000007941 */ /* 0x000fea0003800000 */
.L_x_2478:
[----:B------:R-:W-:Y:S01]  /*47e0*/  LOP3.LUT P0, RZ, R0, 0x100, RZ, 0xc0, !PT ;  /* 0x0000010000ff7812 */ /* 0x000fe2000780c0ff */
        /* <DEDUP_REMOVED lines=22> */
.L_x_2539:
[----:B------:R-:W-:-:S07]  /*4950*/  IMAD.MOV.U32 R90, RZ, RZ, R92 ;  /* 0x000000ffff5a7224 */ /* 0x000fce00078e005c */
.L_x_2540:
[----:B------:R-:W-:Y:S05]  /*4960*/  BSYNC B1 ;  /* 0x0000000000017941 */ /* 0x000fea0003800000 */
.L_x_2538:
        /* <DEDUP_REMOVED lines=16> */
.L_x_2544:
[----:B------:R-:W-:Y:S05]  /*4a70*/  BSYNC B2 ;  /* 0x0000000000027941 */ /* 0x000fea0003800000 */
.L_x_2543:
        /* <DEDUP_REMOVED lines=43> */
.L_x_2542:
[----:B------:R-:W-:Y:S05]  /*4d30*/  BSYNC B1 ;  /* 0x0000000000017941 */ /* 0x000fea0003800000 */
.L_x_2541:
[----:B------:R-:W0:Y:S01]  /*4d40*/  LDC R204, c[0x0][0x294] ;  /* 0x0000a500ffcc7b82 */ /* 0x000e220000000800 */
[----:B------:R-:W-:Y:S01]  /*4d50*/  I2FP.F32.U32 R90, R90 ;  /* 0x0000005a005a7245 */ /* 0x000fe20000201000 */
[----:B------:R-:W-:Y:S01]  /*4d60*/  IMAD.MOV.U32 R205, RZ, RZ, 0x2f800000 ;  /* 0x2f800000ffcd7424 */ /* 0x000fe200078e00ff */
[----:B-----5:R-:W-:Y:S01]  /*4d70*/  SHF.L.U32 R154, R68, 0x10, RZ ;  /* 0x00000010449a7819 */ /* 0x020fe200000006ff */
[----:B------:R-:W-:Y:S01]  /*4d80*/  BSSY B1, `(.L_x_2545) ;  /* 0x0000019000017945 */ /* 0x000fe20003800000 */
[----:B------:R-:W-:Y:S01]  /*4d90*/  LOP3.LUT R0, R0, 0xfffffffb, RZ, 0xc0, !PT ;  /* 0xfffffffb00007812 */ /* 0x000fe200078ec0ff */
[----:B------:R-:W-:Y:S01]  /*4da0*/  FFMA.FTZ R165, R90, R205, 1.1641532182693481445e-10 ;  /* 0x2f0000005aa57423 */ /* 0x000fe200000100cd */
[----:B------:R-:W-:Y:S01]  /*4db0*/  PRMT R68, R68, 0x7632, R68 ;  /* 0x0000763244447816 */ /* 0x000fe20000000044 */
[----:B------:R-:W1:Y:S01]  /*4dc0*/  LDC R196, c[0x0][0x298] ;  /* 0x0000a600ffc47b82 */ /* 0x000e620000000800 */
[----:B------:R-:W-:Y:S01]  /*4dd0*/  FMUL.FTZ R189, R154, R211 ;  /* 0x000000d39abd7220 */ /* 0x000fe20000410000 */
[----:B------:R-:W-:Y:S01]  /*4de0*/  VIADD R178, R167, 0x1 ;  /* 0x00000001a7b27836 */ /* 0x000fe20000000000 */
[----:B0-----:R-:W-:Y:S01]  /*4df0*/  FSETP.GTU.FTZ.AND P1, PT, R165, R204, PT ;  /* 0x000000cca500720b */ /* 0x001fe20003f3c000 */
[----:B------:R-:W-:-:S02]  /*4e00*/  @P0 IMAD.U32 R165, R64, 0x10000, RZ ;  /* 0x0001000040a50824 */ /* 0x000fc400078e00ff */
[----:B-1----:R-:W-:-:S10]  /*4e10*/  FMUL.FTZ R189, R189, R196 ;  /* 0x000000c4bdbd7220 */ /* 0x002fd40000410000 */
[----:B------:R-:W-:Y:S02]  /*4e20*/  @P1 LOP3.LUT R0, R0, 0x4, RZ, 0xfc, !PT ;  /* 0x0000000400001812 */ /* 0x000fe400078efcff */
[----:B------:R-:W-:Y:S02]  /*4e30*/  FSEL R90, R189, RZ, !P1 ;  /* 0x000000ffbd5a7208 */ /* 0x000fe40004800000 */
[----:B------:R-:W-:-:S03]  /*4e40*/  ISETP.NE.AND P1, PT, R167, 0x1, PT ;  /* 0x00000001a700780c */ /* 0x000fc60003f25270 */
[----:B------:R-:W-:-:S04]  /*4e50*/  FMUL.FTZ R90, R29, R90 ;  /* 0x0000005a1d5a7220 */ /* 0x000fc80000410000 */
[----:B------:R-:W-:-:S06]  /*4e60*/  @P0 FADD.FTZ R90, R165, R90 ;  /* 0x0000005aa55a0221 */ /* 0x000fcc0000010000 */
        /* <DEDUP_REMOVED lines=9> */
.L_x_2546:
[----:B------:R-:W-:-:S07]  /*4f00*/  MOV R165, R92 ;  /* 0x0000005c00a57202 */ /* 0x000fce0000000f00 */
.L_x_2547:
[----:B------:R-:W-:Y:S05]  /*4f10*/  BSYNC B1 ;  /* 0x0000000000017941 */ /* 0x000fea0003800000 */
.L_x_2545:
        /* <DEDUP_REMOVED lines=16> */
.L_x_2551:
[----:B------:R-:W-:Y:S05]  /*5020*/  BSYNC B2 ;  /* 0x0000000000027941 */ /* 0x000fea0003800000 */
.L_x_2550:
        /* <DEDUP_REMOVED lines=43> */
.L_x_2549:
[----:B------:R-:W-:Y:S05]  /*52e0*/  BSYNC B1 ;  /* 0x0000000000017941 */ /* 0x000fea0003800000 */
.L_x_2548:
[----:B------:R-:W-:Y:S01]  /*52f0*/  I2FP.F32.U32 R154, R165 ;  /* 0x000000a5009a7245 */ /* 0x000fe20000201000 */
[----:B------:R-:W-:Y:S01]  /*5300*/  IMAD.U32 R68, R68, 0x10000, RZ ;  /* 0x0001000044447824 */ /* 0x000fe200078e00ff */
[----:B------:R-:W-:Y:S01]  /*5310*/  LOP3.LUT R0, R0, 0xfffffffd, RZ, 0xc0, !PT ;  /* 0xfffffffd00007812 */ /* 0x000fe200078ec0ff */
[----:B------:R-:W-:Y:S01]  /*5320*/  BSSY B1, `(.L_x_2552) ;  /* 0x0000017000017945 */ /* 0x000fe20003800000 */
[----:B------:R-:W-:Y:S01]  /*5330*/  IADD3 R191, R178, 0x1, RZ ;  /* 0x00000001b2bf7810 */ /* 0x000fe20007ffe0ff */
[----:B------:R-:W-:Y:S01]  /*5340*/  FFMA.FTZ R165, R154, R205, 1.1641532182693481445e-10 ;  /* 0x2f0000009aa57423 */ /* 0x000fe200000100cd */
[----:B------:R-:W-:Y:S01]  /*5350*/  FMUL.FTZ R167, R68, R211 ;  /* 0x000000d344a77220 */ /* 0x000fe20000410000 */
[----:B------:R-:W-:-:S03]  /*5360*/  @P0 PRMT R154, R64, 0x7632, R154 ;  /* 0x00007632409a0816 */ /* 0x000fc6000000009a */
[----:B------:R-:W-:Y:S01]  /*5370*/  FSETP.GTU.FTZ.AND P1, PT, R165, R204, PT ;  /* 0x000000cca500720b */ /* 0x000fe20003f3c000 */
[----:B------:R-:W-:Y:S01]  /*5380*/  FMUL.FTZ R167, R167, R196 ;  /* 0x000000c4a7a77220 */ /* 0x000fe20000410000 */
[----:B------:R-:W-:-:S04]  /*5390*/  @P0 IMAD.U32 R154, R154, 0x10000, RZ ;  /* 0x000100009a9a0824 */ /* 0x000fc800078e00ff */
[----:B------:R-:W-:-:S05]  /*53a0*/  FSEL R68, R167, RZ, !P1 ;  /* 0x000000ffa7447208 */ /* 0x000fca0004800000 */
[----:B------:R-:W-:Y:S02]  /*53b0*/  FMUL.FTZ R167, R149, R68 ;  /* 0x0000004495a77220 */ /* 0x000fe40000410000 */
[----:B------:R-:W-:Y:S02]  /*53c0*/  @P1 LOP3.LUT R0, R0, 0x2, RZ, 0xfc, !PT ;  /* 0x0000000200001812 */ /* 0x000fe400078efcff */
[----:B------:R-:W-:Y:S01]  /*53d0*/  ISETP.NE.AND P1, PT, R178, 0x1, PT ;  /* 0x00000001b200780c */ /* 0x000fe20003f25270 */
[----:B------:R-:W-:-:S12]  /*53e0*/  @P0 FADD.FTZ R167, R154, R167 ;  /* 0x000000a79aa70221 */ /* 0x000fd80000010000 */
        /* <DEDUP_REMOVED lines=9> */
.L_x_2553:
[----:B------:R-:W-:-:S07]  /*5480*/  IMAD.MOV.U32 R68, RZ, RZ, R92 ;  /* 0x000000ffff447224 */ /* 0x000fce00078e005c */
.L_x_2554:
[----:B------:R-:W-:Y:S05]  /*5490*/  BSYNC B1 ;  /* 0x0000000000017941 */ /* 0x000fea0003800000 */
.L_x_2552:
        /* <DEDUP_REMOVED lines=16> */
.L_x_2558:
[----:B------:R-:W-:Y:S05]  /*55a0*/  BSYNC B2 ;  /* 0x0000000000027941 */ /* 0x000fea0003800000 */
.L_x_2557:
        /* <DEDUP_REMOVED lines=43> */
.L_x_2556:
[----:B------:R-:W-:Y:S05]  /*5860*/  BSYNC B1 ;  /* 0x0000000000017941 */ /* 0x000fea0003800000 */
.L_x_2555:
        /* <DEDUP_REMOVED lines=23> */
.L_x_2560:
[----:B------:R-:W-:-:S07]  /*59e0*/  IMAD.MOV.U32 R180, RZ, RZ, R92 ;  /* 0x000000ffffb47224 */ /* 0x000fce00078e005c */
.L_x_2561:
[----:B------:R-:W-:Y:S05]  /*59f0*/  BSYNC B1 ;  /* 0x0000000000017941 */ /* 0x000fea0003800000 */
.L_x_2559:
        /* <DEDUP_REMOVED lines=16> */
.L_x_2565:
[----:B------:R-:W-:Y:S05]  /*5b00*/  BSYNC B2 ;  /* 0x0000000000027941 */ /* 0x000fea0003800000 */
.L_x_2564:
        /* <DEDUP_REMOVED lines=43> */
.L_x_2563:
[----:B------:R-:W-:Y:S05]  /*5dc0*/  BSYNC B1 ;  /* 0x0000000000017941 */ /* 0x000fea0003800000 */
.L_x_2562:
        /* <DEDUP_REMOVED lines=23> */
.L_x_2567:
[----:B------:R-:W-:-:S07]  /*5f40*/  MOV R178, R92 ;  /* 0x0000005c00b27202 */ /* 0x000fce0000000f00 */
.L_x_2568:
[----:B------:R-:W-:Y:S05]  /*5f50*/  BSYNC B1 ;  /* 0x0000000000017941 */ /* 0x000fea0003800000 */
.L_x_2566:
        /* <DEDUP_REMOVED lines=16> */
.L_x_2572:
[----:B------:R-:W-:Y:S05]  /*6060*/  BSYNC B2 ;  /* 0x0000000000027941 */ /* 0x000fea0003800000 */
.L_x_2571:
        /* <DEDUP_REMOVED lines=43> */
.L_x_2570:
[----:B------:R-:W-:Y:S05]  /*6320*/  BSYNC B1 ;  /* 0x0000000000017941 */ /* 0x000fea0003800000 */
.L_x_2569:
[----:B------:R-:W-:Y:S01]  /*6330*/  I2FP.F32.U32 R68, R178 ;  /* 0x000000b200447245 */ /* 0x000fe20000201000 */
[C---:B------:R-:W-:Y:S01]  /*6340*/  IMAD.U32 R154, R70.reuse, 0x10000, RZ ;  /* 0x00010000469a7824 */ /* 0x040fe200078e00ff */
[C---:B------:R-:W-:Y:S01]  /*6350*/  ISETP.NE.AND P4, PT, R191.reuse, 0x1, PT ;  /* 0x00000001bf00780c */ /* 0x040fe20003f85270 */
[----:B------:R-:W-:Y:S01]  /*6360*/  BSSY B1, `(.L_x_2573) ;  /* 0x0000015000017945 */ /* 0x000fe20003800000 */
[----:B------:R-:W-:Y:S01]  /*6370*/  PRMT R70, R70, 0x7632, R70 ;  /* 0x0000763246467816 */ /* 0x000fe20000000046 */
[----:B------:R-:W-:Y:S01]  /*6380*/  FFMA.FTZ R69, R68, R205, 1.1641532182693481445e-10 ;  /* 0x2f00000044457423 */ /* 0x000fe200000100cd */
[----:B------:R-:W-:Y:S01]  /*6390*/  FMUL.FTZ R189, R154, R211 ;  /* 0x000000d39abd7220 */ /* 0x000fe20000410000 */
[----:B------:R-:W-:-:S03]  /*63a0*/  IADD3 R154, R191, 0x1, RZ ;  /* 0x00000001bf9a7810 */ /* 0x000fc60007ffe0ff */
[----:B------:R-:W-:Y:S01]  /*63b0*/  FMUL.FTZ R189, R189, R196 ;  /* 0x000000c4bdbd7220 */ /* 0x000fe20000410000 */
[----:B------:R-:W-:Y:S01]  /*63c0*/  FSETP.GTU.FTZ.AND P3, PT, R69, R204, PT ;  /* 0x000000cc4500720b */ /* 0x000fe20003f7c000 */
[----:B------:R-:W-:-:S03]  /*63d0*/  @P0 IMAD.U32 R69, R66, 0x10000, RZ ;  /* 0x0001000042450824 */ /* 0x000fc600078e00ff */
[----:B------:R-:W-:-:S05]  /*63e0*/  FSEL R178, R189, RZ, !P3 ;  /* 0x000000ffbdb27208 */ /* 0x000fca0005800000 */
        /* <DEDUP_REMOVED lines=11> */
.L_x_2574:
[----:B------:R-:W-:-:S07]  /*64a0*/  IMAD.MOV.U32 R189, RZ, RZ, R92 ;  /* 0x000000ffffbd7224 */ /* 0x000fce00078e005c */
.L_x_2575:
[----:B------:R-:W-:Y:S05]  /*64b0*/  BSYNC B1 ;  /* 0x0000000000017941 */ /* 0x000fea0003800000 */
.L_x_2573:
        /* <DEDUP_REMOVED lines=16> */
.L_x_2579:
[----:B------:R-:W-:Y:S05]  /*65c0*/  BSYNC B2 ;  /* 0x0000000000027941 */ /* 0x000fea0003800000 */
.L_x_2578:
        /* <DEDUP_REMOVED lines=43> */
.L_x_2577:
[----:B------:R-:W-:Y:S05]  /*6880*/  BSYNC B1 ;  /* 0x0000000000017941 */ /* 0x000fea0003800000 */
.L_x_2576:
        /* <DEDUP_REMOVED lines=23> */
.L_x_2581:
[----:B------:R-:W-:-:S07]  /*6a00*/  IMAD.MOV.U32 R70, RZ, RZ, R92 ;  /* 0x000000ffff467224 */ /* 0x000fce00078e005c */
.L_x_2582:
[----:B------:R-:W-:Y:S05]  /*6a10*/  BSYNC B1 ;  /* 0x0000000000017941 */ /* 0x000fea0003800000 */
.L_x_2580:
        /* <DEDUP_REMOVED lines=16> */
.L_x_2586:
[----:B------:R-:W-:Y:S05]  /*6b20*/  BSYNC B2 ;  /* 0x0000000000027941 */ /* 0x000fea0003800000 */
.L_x_2585:
        /* <DEDUP_REMOVED lines=43> */
.L_x_2584:
[----:B------:R-:W-:Y:S05]  /*6de0*/  BSYNC B1 ;  /* 0x0000000000017941 */ /* 0x000fea0003800000 */
.L_x_2583:
        /* <DEDUP_REMOVED lines=23> */
.L_x_2588:
[----:B------:R-:W-:-:S07]  /*6f60*/  IMAD.MOV.U32 R203, RZ, RZ, R92 ;  /* 0x000000ffffcb7224 */ /* 0x000fce00078e005c */
.L_x_2589:
[----:B------:R-:W-:Y:S05]  /*6f70*/  BSYNC B1 ;  /* 0x0000000000017941 */ /* 0x000fea0003800000 */
.L_x_2587:
        /* <DEDUP_REMOVED lines=18> */
.L_x_2593:
[----:B------:R-:W-:Y:S05]  /*70a0*/  BSYNC B2 ;  /* 0x0000000000027941 */ /* 0x000fea0003800000 */
.L_x_2592:
        /* <DEDUP_REMOVED lines=39> */
[----:B------:R-:W-:Y:S01]  /*7320*/  LOP3.LUT R155, R71, R154, R158, 0x96, !PT ;  /* 0x0000009a479b7212 */ /* 0x000fe200078e969e */
[----:B------:R-:W-:Y:S02]  /*7330*/  HFMA2.MMA R154, -RZ, RZ, 0, 0 ;  /* 0x00000000ff9a7435 */ /* 0x000fe400000001ff */
[----:B------:R-:W-:Y:S01]  /*7340*/  IMAD.MOV.U32 R92, RZ, RZ, R70 ;  /* 0x000000ffff5c7224 */ /* 0x000fe200078e0046 */
[----:B------:R-:W-:-:S08]  /*7350*/  LOP3.LUT R157, R157, R68, R159, 0x96, !PT ;  /* 0x000000449d9d7212 */ /* 0x000fd000078e969f */
.L_x_2591:
[----:B------:R-:W-:Y:S05]  /*7360*/  BSYNC B1 ;  /* 0x0000000000017941 */ /* 0x000fea0003800000 */
.L_x_2590:
[----:B------:R-:W-:Y:S01]  /*7370*/  I2FP.F32.U32 R68, R203 ;  /* 0x000000cb00447245 */ /* 0x000fe20000201000 */
[----:B------:R-:W-:Y:S01]  /*7380*/  IMAD.U32 R202, R202, 0x10000, RZ ;  /* 0x00010000caca7824 */ /* 0x000fe200078e00ff */
[----:B------:R-:W-:Y:S02]  /*7390*/  SEL R70, RZ, 0x100, P4 ;  /* 0x00000100ff467807 */ /* 0x000fe40002000000 */
[----:B------:R-:W-:Y:S01]  /*73a0*/  SEL R217, RZ, 0x10000, P5 ;  /* 0x00010000ffd97807 */ /* 0x000fe20002800000 */
[----:B------:R-:W-:Y:S01]  /*73b0*/  FMUL.FTZ R69, R202, R211 ;  /* 0x000000d3ca457220 */ /* 0x000fe20000410000 */
[----:B------:R-:W-:Y:S01]  /*73c0*/  FFMA.FTZ R205, R68, R205, 1.1641532182693481445e-10 ;  /* 0x2f00000044cd7423 */ /* 0x000fe200000100cd */
[----:B------:R-:W-:Y:S02]  /*73d0*/  @P0 PRMT R68, R67, 0x7632, R68 ;  /* 0x0000763243440816 */ /* 0x000fe40000000044 */
[----:B------:R-:W-:Y:S01]  /*73e0*/  FMUL.FTZ R69, R69, R196 ;  /* 0x000000c445457220 */ /* 0x000fe20000410000 */
[----:B------:R-:W-:-:S02]  /*73f0*/  LOP3.LUT P5, RZ, R0, 0x2, RZ, 0xc0, !PT ;  /* 0x0000000200ff7812 */ /* 0x000fc400078ac0ff */
[----:B------:R-:W-:Y:S02]  /*7400*/  FSETP.GTU.FTZ.AND P4, PT, R205, R204, PT ;  /* 0x000000cccd00720b */ /* 0x000fe40003f9c000 */
[----:B------:R-:W-:Y:S02]  /*7410*/  @P0 SHF.L.U32 R71, R68, 0x10, RZ ;  /* 0x0000001044470819 */ /* 0x000fe400000006ff */
[----:B------:R-:W-:Y:S02]  /*7420*/  FSEL R69, R69, RZ, !P4 ;  /* 0x000000ff45457208 */ /* 0x000fe40006000000 */
[----:B------:R-:W-:Y:S02]  /*7430*/  SEL R68, RZ, 0x1, P2 ;  /* 0x00000001ff447807 */ /* 0x000fe40001000000 */
[----:B------:R-:W-:Y:S01]  /*7440*/  SEL R208, RZ, 0x1, P1 ;  /* 0x00000001ffd07807 */ /* 0x000fe20000800000 */
[----:B------:R-:W-:Y:S01]  /*7450*/  FMUL.FTZ R196, R146, R69 ;  /* 0x0000004592c47220 */ /* 0x000fe20000410000 */
[----:B------:R-:W-:Y:S01]  /*7460*/  SEL R206, RZ, 0x1, P5 ;  /* 0x00000001ffce7807 */ /* 0x000fe20002800000 */
[----:B------:R-:W-:Y:S01]  /*7470*/  IMAD.WIDE.U32 R68, R68, 0x1000000, RZ ;  /* 0x0100000044447825 */ /* 0x000fe200078e00ff */
[----:B------:R-:W-:-:S03]  /*7480*/  LOP3.LUT P6, RZ, R0, 0x4, RZ, 0xc0, !PT ;  /* 0x0000000400ff7812 */ /* 0x000fc600078cc0ff */
[----:B------:R-:W-:Y:S01]  /*7490*/  @P0 FADD.FTZ R196, R71, R196 ;  /* 0x000000c447c40221 */ /* 0x000fe20000010000 */
[----:B------:R-:W-:Y:S01]  /*74a0*/  SEL R71, RZ, 0x1000000, P4 ;  /* 0x01000000ff477807 */ /* 0x000fe20002000000 */
[----:B------:R-:W-:Y:S01]  /*74b0*/  IMAD.WIDE.U32 R208, R208, 0x10000, RZ ;  /* 0x00010000d0d07825 */ /* 0x000fe200078e00ff */
[----:B------:R-:W-:Y:S02]  /*74c0*/  LEA R204, P0, R212, UR6, 0x4 ;  /* 0x00000006d4cc7c11 */ /* 0x000fe4000f8020ff */
[----:B------:R-:W-:Y:S01]  /*74d0*/  SEL R215, RZ, 0x1, P3 ;  /* 0x00000001ffd77807 */ /* 0x000fe20001800000 */
[----:B------:R-:W-:Y:S01]  /*74e0*/  IMAD.WIDE.U32 R206, R206, 0x100, RZ ;  /* 0x00000100cece7825 */ /* 0x000fe200078e00ff */
[----:B------:R-:W-:Y:S02]  /*74f0*/  LOP3.LUT R70, R70, R71, R217, 0xfe, !PT ;  /* 0x0000004746467212 */ /* 0x000fe400078efed9 */
[----:B------:R-:W-:Y:S02]  /*7500*/  LEA.HI.X R205, R212, UR7, RZ, 0x4, P0 ;  /* 0x00000007d4cd7c11 */ /* 0x000fe400080f24ff */
[----:B------:R-:W-:-:S02]  /*7510*/  SEL R213, RZ, 0x1, P6 ;  /* 0x00000001ffd57807 */ /* 0x000fc40003000000 */
[----:B------:R-:W-:Y:S02]  /*7520*/  LEA R202, P0, R212, UR10, 0x3 ;  /* 0x0000000ad4ca7c11 */ /* 0x000fe4000f8018ff */
[----:B------:R-:W-:Y:S02]  /*7530*/  LOP3.LUT R206, R206, R68, R208, 0xfe, !PT ;  /* 0x00000044cece7212 */ /* 0x000fe400078efed0 */
[----:B------:R-:W-:Y:S02]  /*7540*/  LOP3.LUT R215, R69, R70, R215, 0xfe, !PT ;  /* 0x0000004645d77212 */ /* 0x000fe400078efed7 */
[----:B------:R-:W-:Y:S02]  /*7550*/  F2FP.BF16.F32.PACK_AB R70, R191, R178 ;  /* 0x000000b2bf46723e */ /* 0x000fe400000010ff */
[----:B------:R-:W-:Y:S02]  /*7560*/  F2FP.BF16.F32.PACK_AB R69, R180, R165 ;  /* 0x000000a5b445723e */ /* 0x000fe400000010ff */
[----:B------:R-:W-:-:S02]  /*7570*/  F2FP.BF16.F32.PACK_AB R68, R167, R90 ;  /* 0x0000005aa744723e */ /* 0x000fc400000010ff */
[----:B------:R-:W-:Y:S02]  /*7580*/  F2FP.BF16.F32.PACK_AB R71, R196, R189 ;  /* 0x000000bdc447723e */ /* 0x000fe400000010ff */
[C---:B------:R-:W-:Y:S01]  /*7590*/  LEA.HI.X R203, R212.reuse, UR11, RZ, 0x3, P0 ;  /* 0x0000000bd4cb7c11 */ /* 0x040fe200080f1cff */
[----:B------:R-:W-:Y:S01]  /*75a0*/  VIADD R212, R212, 0x20 ;  /* 0x00000020d4d47836 */ /* 0x000fe20000000000 */
[----:B------:R-:W-:Y:S01]  /*75b0*/  LOP3.LUT R206, R206, R213, RZ, 0xfc, !PT ;  /* 0x000000d5cece7212 */ /* 0x000fe200078efcff */
[----:B------:R1:W-:Y:S01]  /*75c0*/  STG.E.128 desc[UR4][R204.64], R68 ;  /* 0x00000044cc007986 */ /* 0x0003e2000c101d04 */
[----:B------:R-:W-:-:S05]  /*75d0*/  LOP3.LUT R207, R207, R215, R209, 0xfe, !PT ;  /* 0x000000d7cfcf7212 */ /* 0x000fca00078efed1 */
[----:B------:R1:W-:Y:S02]  /*75e0*/  STG.E.64 desc[UR4][R202.64], R206 ;  /* 0x000000ceca007986 */ /* 0x0003e4000c101b04 */
.L_x_2537:
[----:B------:R-:W-:Y:S05]  /*75f0*/  BSYNC B0 ;  /* 0x0000000000007941 */ /* 0x000fea0003800000 */
.L_x_2536:
[----:B------:R-:W-:Y:S01]  /*7600*/  LOP3.LUT P0, RZ, R0, 0x80, RZ, 0xc0, !PT ;  /* 0x0000008000ff7812 */ /* 0x000fe2000780c0ff */
        /* <DEDUP_REMOVED lines=22> */
.L_x_2597:
[----:B------:R-:W-:-:S07]  /*7770*/  MOV R161, R92 ;  /* 0x0000005c00a17202 */ /* 0x000fce0000000f00 */
.L_x_2598:
[----:B------:R-:W-:Y:S05]  /*7780*/  BSYNC B1 ;  /* 0x0000000000017941 */ /* 0x000fea0003800000 */
.L_x_2596:
        /* <DEDUP_REMOVED lines=16> */
.L_x_2602:
[----:B------:R-:W-:Y:S05]  /*7890*/  BSYNC B2 ;  /* 0x0000000000027941 */ /* 0x000fea0003800000 */
.L_x_2601:
        /* <DEDUP_REMOVED lines=43> */
.L_x_2600:
[----:B------:R-:W-:Y:S05]  /*7b50*/  BSYNC B1 ;  /* 0x0000000000017941 */ /* 0x000fea0003800000 */
.L_x_2599:
[----:B------:R-:W0:Y:S01]  /*7b60*/  LDC R204, c[0x0][0x294] ;  /* 0x0000a500ffcc7b82 */ /* 0x000e220000000800 */
[----:B------:R-:W-:Y:S01]  /*7b70*/  HFMA2.MMA R205, -RZ, RZ, 0.1171875, 0 ;  /* 0x2f800000ffcd7435 */ /* 0x000fe200000001ff */
[----:B------:R-:W-:Y:S01]  /*7b80*/  I2FP.F32.U32 R154, R161 ;  /* 0x000000a1009a7245 */ /* 0x000fe20000201000 */
[----:B-----5:R-:W-:Y:S01]  /*7b90*/  IMAD.U32 R164, R68, 0x10000, RZ ;  /* 0x0001000044a47824 */ /* 0x020fe200078e00ff */
[----:B------:R-:W-:Y:S01]  /*7ba0*/  LOP3.LUT R0, R0, 0xfffffffb, RZ, 0xc0, !PT ;  /* 0xfffffffb00007812 */ /* 0x000fe200078ec0ff */
[----:B------:R-:W-:Y:S01]  /*7bb0*/  BSSY B1, `(.L_x_2603) ;  /* 0x0000018000017945 */ /* 0x000fe20003800000 */
[----:B------:R-:W-:Y:S01]  /*7bc0*/  PRMT R68, R68, 0x7632, R68 ;  /* 0x0000763244447816 */ /* 0x000fe20000000044 */
[----:B------:R-:W-:Y:S01]  /*7bd0*/  FMUL.FTZ R164, R164, R211 ;  /* 0x000000d3a4a47220 */ /* 0x000fe20000410000 */
[----:B------:R-:W1:Y:S01]  /*7be0*/  LDC R195, c[0x0][0x298] ;  /* 0x0000a600ffc37b82 */ /* 0x000e620000000800 */
[----:B------:R-:W-:Y:S02]  /*7bf0*/  VIADD R177, R166, 0x1 ;  /* 0x00000001a6b17836 */ /* 0x000fe40000000000 */
[----:B------:R-:W-:Y:S01]  /*7c00*/  FFMA.FTZ R161, R154, R205, 1.1641532182693481445e-10 ;  /* 0x2f0000009aa17423 */ /* 0x000fe200000100cd */
[----:B------:R-:W-:-:S04]  /*7c10*/  @P0 SHF.L.U32 R154, R64, 0x10, RZ ;  /* 0x00000010409a0819 */ /* 0x000fc800000006ff */
        /* <DEDUP_REMOVED lines=16> */
.L_x_2604:
[----:B------:R-:W-:-:S07]  /*7d20*/  IMAD.MOV.U32 R164, RZ, RZ, R92 ;  /* 0x000000ffffa47224 */ /* 0x000fce00078e005c */
.L_x_2605:
[----:B------:R-:W-:Y:S05]  /*7d30*/  BSYNC B1 ;  /* 0x0000000000017941 */ /* 0x000fea0003800000 */
.L_x_2603:
        /* <DEDUP_REMOVED lines=16> */
.L_x_2609:
[----:B------:R-:W-:Y:S05]  /*7e40*/  BSYNC B2 ;  /* 0x0000000000027941 */ /* 0x000fea0003800000 */
.L_x_2608:
        /* <DEDUP_REMOVED lines=43> */
.L_x_2607:
[----:B------:R-:W-:Y:S05]  /*8100*/  BSYNC B1 ;  /* 0x0000000000017941 */ /* 0x000fea0003800000 */
.L_x_2606:
[----:B------:R-:W-:Y:S01]  /*8110*/  I2FP.F32.U32 R154, R164 ;  /* 0x000000a4009a7245 */ /* 0x000fe20000201000 */
[----:B------:R-:W-:Y:S01]  /*8120*/  IMAD.U32 R68, R68, 0x10000, RZ ;  /* 0x0001000044447824 */ /* 0x000fe200078e00ff */
[----:B------:R-:W-:Y:S01]  /*8130*/  LOP3.LUT R0, R0, 0xfffffffd, RZ, 0xc0, !PT ;  /* 0xfffffffd00007812 */ /* 0x000fe200078ec0ff */
[----:B------:R-:W-:Y:S01]  /*8140*/  BSSY B1, `(.L_x_2610) ;  /* 0x0000017000017945 */ /* 0x000fe20003800000 */
[----:B------:R-:W-:Y:S02]  /*8150*/  VIADD R188, R177, 0x1 ;  /* 0x00000001b1bc7836 */ /* 0x000fe40000000000 */
[----:B------:R-:W-:Y:S01]  /*8160*/  FFMA.FTZ R175, R154, R205, 1.1641532182693481445e-10 ;  /* 0x2f0000009aaf7423 */ /* 0x000fe200000100cd */
[----:B------:R-:W-:Y:S01]  /*8170*/  FMUL.FTZ R68, R68, R211 ;  /* 0x000000d344447220 */ /* 0x000fe20000410000 */
[----:B------:R-:W-:-:S03]  /*8180*/  @P0 PRMT R154, R64, 0x7632, R154 ;  /* 0x00007632409a0816 */ /* 0x000fc6000000009a */
[----:B------:R-:W-:Y:S01]  /*8190*/  FSETP.GTU.FTZ.AND P1, PT, R175, R204, PT ;  /* 0x000000ccaf00720b */ /* 0x000fe20003f3c000 */
[----:B------:R-:W-:Y:S01]  /*81a0*/  FMUL.FTZ R68, R68, R195 ;  /* 0x000000c344447220 */ /* 0x000fe20000410000 */
[----:B------:R-:W-:-:S04]  /*81b0*/  @P0 SHF.L.U32 R175, R154, 0x10, RZ ;  /* 0x000000109aaf0819 */ /* 0x000fc800000006ff */
[----:B------:R-:W-:-:S05]  /*81c0*/  FSEL R68, R68, RZ, !P1 ;  /* 0x000000ff44447208 */ /* 0x000fca0004800000 */
        /* <DEDUP_REMOVED lines=13> */
.L_x_2611:
[----:B------:R-:W-:-:S07]  /*82a0*/  IMAD.MOV.U32 R68, RZ, RZ, R92 ;  /* 0x000000ffff447224 */ /* 0x000fce00078e005c */
.L_x_2612:
[----:B------:R-:W-:Y:S05]  /*82b0*/  BSYNC B1 ;  /* 0x0000000000017941 */ /* 0x000fea0003800000 */
.L_x_2610:
        /* <DEDUP_REMOVED lines=16> */
.L_x_2616:
[----:B------:R-:W-:Y:S05]  /*83c0*/  BSYNC B2 ;  /* 0x0000000000027941 */ /* 0x000fea0003800000 */
.L_x_2615:
        /* <DEDUP_REMOVED lines=43> */
.L_x_2614:
[----:B------:R-:W-:Y:S05]  /*8680*/  BSYNC B1 ;  /* 0x0000000000017941 */ /* 0x000fea0003800000 */
.L_x_2613:
        /* <DEDUP_REMOVED lines=10> */
[----:B------:R-:W-:-:S05]  /*8730*/  FSEL R175, R154, RZ, !P1 ;  /* 0x000000ff9aaf7208 */ /* 0x000fca0004800000 */
[----:B------:R-:W-:Y:S01]  /*8740*/  FMUL.FTZ R164, R24, R175 ;  /* 0x000000af18a47220 */ /* 0x000fe20000410000 */
        /* <DEDUP_REMOVED lines=11> */
.L_x_2618:
[----:B------:R-:W-:-:S07]  /*8800*/  IMAD.MOV.U32 R177, RZ, RZ, R92 ;  /* 0x000000ffffb17224 */ /* 0x000fce00078e005c */
.L_x_2619:
[----:B------:R-:W-:Y:S05]  /*8810*/  BSYNC B1 ;  /* 0x0000000000017941 */ /* 0x000fea0003800000 */
.L_x_2617:
        /* <DEDUP_REMOVED lines=16> */
.L_x_2623:
[----:B------:R-:W-:Y:S05]  /*8920*/  BSYNC B2 ;  /* 0x0000000000027941 */ /* 0x000fea0003800000 */
.L_x_2622:
        /* <DEDUP_REMOVED lines=43> */
.L_x_2621:
[----:B------:R-:W-:Y:S05]  /*8be0*/  BSYNC B1 ;  /* 0x0000000000017941 */ /* 0x000fea0003800000 */
.L_x_2620:
        /* <DEDUP_REMOVED lines=23> */
.L_x_2625:
[----:B------:R-:W-:-:S07]  /*8d60*/  IMAD.MOV.U32 R175, RZ, RZ, R92 ;  /* 0x000000ffffaf7224 */ /* 0x000fce00078e005c */
.L_x_2626:
[----:B------:R-:W-:Y:S05]  /*8d70*/  BSYNC B1 ;  /* 0x0000000000017941 */ /* 0x000fea0003800000 */
.L_x_2624:
        /* <DEDUP_REMOVED lines=16> */
.L_x_2630:
[----:B------:R-:W-:Y:S05]  /*8e80*/  BSYNC B2 ;  /* 0x0000000000027941 */ /* 0x000fea0003800000 */
.L_x_2629:
        /* <DEDUP_REMOVED lines=43> */
.L_x_2628:
[----:B------:R-:W-:Y:S05]  /*9140*/  BSYNC B1 ;  /* 0x0000000000017941 */ /* 0x000fea0003800000 */
.L_x_2627:
[----:B------:R-:W-:Y:S01]  /*9150*/  I2FP.F32.U32 R68, R175 ;  /* 0x000000af00447245 */ /* 0x000fe20000201000 */
[----:B------:R-:W-:Y:S01]  /*9160*/  IMAD.U32 R154, R70, 0x10000, RZ ;  /* 0x00010000469a7824 */ /* 0x000fe200078e00ff */
[----:B------:R-:W-:Y:S01]  /*9170*/  ISETP.NE.AND P4, PT, R202, 0x1, PT ;  /* 0x00000001ca00780c */ /* 0x000fe20003f85270 */
[----:B------:R-:W-:Y:S01]  /*9180*/  BSSY B1, `(.L_x_2631) ;  /* 0x0000015000017945 */ /* 0x000fe20003800000 */
[----:B------:R-:W-:Y:S01]  /*9190*/  PRMT R70, R70, 0x7632, R70 ;  /* 0x0000763246467816 */ /* 0x000fe20000000046 */
[----:B------:R-:W-:Y:S01]  /*91a0*/  FFMA.FTZ R69, R68, R205, 1.1641532182693481445e-10 ;  /* 0x2f00000044457423 */ /* 0x000fe200000100cd */
[----:B------:R-:W-:Y:S01]  /*91b0*/  FMUL.FTZ R154, R154, R211 ;  /* 0x000000d39a9a7220 */ /* 0x000fe20000410000 */
[----:B------:R-:W-:-:S03]  /*91c0*/  @P0 SHF.L.U32 R68, R66, 0x10, RZ ;  /* 0x0000001042440819 */ /* 0x000fc600000006ff */
[----:B------:R-:W-:Y:S01]  /*91d0*/  FMUL.FTZ R154, R154, R195 ;  /* 0x000000c39a9a7220 */ /* 0x000fe20000410000 */
[----:B------:R-:W-:-:S04]  /*91e0*/  FSETP.GTU.FTZ.AND P3, PT, R69, R204, PT ;  /* 0x000000cc4500720b */ /* 0x000fc80003f7c000 */
[----:B------:R-:W-:-:S05]  /*91f0*/  FSEL R154, R154, RZ, !P3 ;  /* 0x000000ff9a9a7208 */ /* 0x000fca0005800000 */
[----:B------:R-:W-:Y:S01]  /*9200*/  FMUL.FTZ R175, R23, R154 ;  /* 0x0000009a17af7220 */ /* 0x000fe20000410000 */
[----:B------:R-:W-:-:S03]  /*9210*/  VIADD R154, R202, 0x1 ;  /* 0x00000001ca9a7836 */ /* 0x000fc60000000000 */
        /* <DEDUP_REMOVED lines=10> */
.L_x_2632:
[----:B------:R-:W-:-:S07]  /*92c0*/  IMAD.MOV.U32 R188, RZ, RZ, R92 ;  /* 0x000000ffffbc7224 */ /* 0x000fce00078e005c */
.L_x_2633:
[----:B------:R-:W-:Y:S05]  /*92d0*/  BSYNC B1 ;  /* 0x0000000000017941 */ /* 0x000fea0003800000 */
.L_x_2631:
        /* <DEDUP_REMOVED lines=16> */
.L_x_2637:
[----:B------:R-:W-:Y:S05]  /*93e0*/  BSYNC B2 ;  /* 0x0000000000027941 */ /* 0x000fea0003800000 */
.L_x_2636:
        /* <DEDUP_REMOVED lines=43> */
.L_x_2635:
[----:B------:R-:W-:Y:S05]  /*96a0*/  BSYNC B1 ;  /* 0x0000000000017941 */ /* 0x000fea0003800000 */
.L_x_2634:
        /* <DEDUP_REMOVED lines=23> */
.L_x_2639:
[----:B------:R-:W-:-:S07]  /*9820*/  IMAD.MOV.U32 R70, RZ, RZ, R92 ;  /* 0x000000ffff467224 */ /* 0x000fce00078e005c */
.L_x_2640:
[----:B------:R-:W-:Y:S05]  /*9830*/  BSYNC B1 ;  /* 0x0000000000017941 */ /* 0x000fea0003800000 */
.L_x_2638:
        /* <DEDUP_REMOVED lines=16> */
.L_x_2644:
[----:B------:R-:W-:Y:S05]  /*9940*/  BSYNC B2 ;  /* 0x0000000000027941 */ /* 0x000fea0003800000 */
.L_x_2643:
        /* <DEDUP_REMOVED lines=43> */
.L_x_2642:
[----:B------:R-:W-:Y:S05]  /*9c00*/  BSYNC B1 ;  /* 0x0000000000017941 */ /* 0x000fea0003800000 */
.L_x_2641:
        /* <DEDUP_REMOVED lines=23> */
.L_x_2646:
[----:B------:R-:W-:-:S07]  /*9d80*/  IMAD.MOV.U32 R203, RZ, RZ, R92 ;  /* 0x000000ffffcb7224 */ /* 0x000fce00078e005c */
.L_x_2647:
[----:B------:R-:W-:Y:S05]  /*9d90*/  BSYNC B1 ;  /* 0x0000000000017941 */ /* 0x000fea0003800000 */
.L_x_2645:
        /* <DEDUP_REMOVED lines=18> */
.L_x_2651:
[----:B------:R-:W-:Y:S05]  /*9ec0*/  BSYNC B2 ;  /* 0x0000000000027941 */ /* 0x000fea0003800000 */
.L_x_2650:
        /* <DEDUP_REMOVED lines=43> */
.L_x_2649:
[----:B------:R-:W-:Y:S05]  /*a180*/  BSYNC B1 ;  /* 0x0000000000017941 */ /* 0x000fea0003800000 */
.L_x_2648:
        /* <DEDUP_REMOVED lines=40> */
.L_x_2595:
[----:B------:R-:W-:Y:S05]  /*a410*/  BSYNC B0 ;  /* 0x0000000000007941 */ /* 0x000fea0003800000 */
.L_x_2594:
[----:B------:R-:W-:Y:S01]  /*a420*/  LOP3.LUT P0, RZ, R0, 0x40, RZ, 0xc0, !PT ;  /* 0x0000004000ff7812 */ /* 0x000fe2000780c0ff */
        /* <DEDUP_REMOVED lines=22> */
.L_x_2655:
[----:B------:R-:W-:-:S07]  /*a590*/  MOV R162, R92 ;  /* 0x0000005c00a27202 */ /* 0x000fce0000000f00 */
.L_x_2656:
[----:B------:R-:W-:Y:S05]  /*a5a0*/  BSYNC B1 ;  /* 0x0000000000017941 */ /* 0x000fea0003800000 */
.L_x_2654:
        /* <DEDUP_REMOVED lines=16> */
.L_x_2660:
[----:B------:R-:W-:Y:S05]  /*a6b0*/  BSYNC B2 ;  /* 0x0000000000027941 */ /* 0x000fea0003800000 */
.L_x_2659:
        /* <DEDUP_REMOVED lines=43> */
.L_x_2658:
[----:B------:R-:W-:Y:S05]  /*a970*/  BSYNC B1 ;  /* 0x0000000000017941 */ /* 0x000fea0003800000 */
.L_x_2657:
        /* <DEDUP_REMOVED lines=10> */
[----:B------:R-:W-:-:S05]  /*aa20*/  FFMA.FTZ R169, R154, R205, 1.1641532182693481445e-10 ;  /* 0x2f0000009aa97423 */ /* 0x000fca00000100cd */
[----:B0-----:R-:W-:Y:S02]  /*aa30*/  FSETP.GTU.FTZ.AND P1, PT, R169, R204, PT ;  /* 0x000000cca900720b */ /* 0x001fe40003f3c000 */
[----:B------:R-:W-:Y:S01]  /*aa40*/  @P0 SHF.L.U32 R169, R64, 0x10, RZ ;  /* 0x0000001040a90819 */ /* 0x000fe200000006ff */
        /* <DEDUP_REMOVED lines=15> */
.L_x_2662:
[----:B------:R-:W-:-:S07]  /*ab40*/  IMAD.MOV.U32 R169, RZ, RZ, R92 ;  /* 0x000000ffffa97224 */ /* 0x000fce00078e005c */
.L_x_2663:
[----:B------:R-:W-:Y:S05]  /*ab50*/  BSYNC B1 ;  /* 0x0000000000017941 */ /* 0x000fea0003800000 */
.L_x_2661:
        /* <DEDUP_REMOVED lines=16> */
.L_x_2667:
[----:B------:R-:W-:Y:S05]  /*ac60*/  BSYNC B2 ;  /* 0x0000000000027941 */ /* 0x000fea0003800000 */
.L_x_2666:
        /* <DEDUP_REMOVED lines=43> */
.L_x_2665:
[----:B------:R-:W-:Y:S05]  /*af20*/  BSYNC B1 ;  /* 0x0000000000017941 */ /* 0x000fea0003800000 */
.L_x_2664:
        /* <DEDUP_REMOVED lines=25> */
.L_x_2669:
[----:B------:R-:W-:-:S07]  /*b0c0*/  IMAD.MOV.U32 R68, RZ, RZ, R92 ;  /* 0x000000ffff447224 */ /* 0x000fce00078e005c */
.L_x_2670:
[----:B------:R-:W-:Y:S05]  /*b0d0*/  BSYNC B1 ;  /* 0x0000000000017941 */ /* 0x000fea0003800000 */
.L_x_2668:
        /* <DEDUP_REMOVED lines=16> */
.L_x_2674:
[----:B------:R-:W-:Y:S05]  /*b1e0*/  BSYNC B2 ;  /* 0x0000000000027941 */ /* 0x000fea0003800000 */
.L_x_2673:
        /* <DEDUP_REMOVED lines=43> */
.L_x_2672:
[----:B------:R-:W-:Y:S05]  /*b4a0*/  BSYNC B1 ;  /* 0x0000000000017941 */ /* 0x000fea0003800000 */
.L_x_2671:
        /* <DEDUP_REMOVED lines=23> */
.L_x_2676:
[----:B------:R-:W-:-:S07]  /*b620*/  IMAD.MOV.U32 R176, RZ, RZ, R92 ;  /* 0x000000ffffb07224 */ /* 0x000fce00078e005c */
.L_x_2677:
[----:B------:R-:W-:Y:S05]  /*b630*/  BSYNC B1 ;  /* 0x0000000000017941 */ /* 0x000fea0003800000 */
.L_x_2675:
        /* <DEDUP_REMOVED lines=16> */
.L_x_2681:
[----:B------:R-:W-:Y:S05]  /*b740*/  BSYNC B2 ;  /* 0x0000000000027941 */ /* 0x000fea0003800000 */
.L_x_2680:
        /* <DEDUP_REMOVED lines=43> */
.L_x_2679:
[----:B------:R-:W-:Y:S05]  /*ba00*/  BSYNC B1 ;  /* 0x0000000000017941 */ /* 0x000fea0003800000 */
.L_x_2678:
        /* <DEDUP_REMOVED lines=23> */
.L_x_2683:
[----:B------:R-:W-:-:S07]  /*bb80*/  IMAD.MOV.U32 R174, RZ, RZ, R92 ;  /* 0x000000ffffae7224 */ /* 0x000fce00078e005c */
.L_x_2684:
[----:B------:R-:W-:Y:S05]  /*bb90*/  BSYNC B1 ;  /* 0x0000000000017941 */ /* 0x000fea0003800000 */
.L_x_2682:
        /* <DEDUP_REMOVED lines=16> */
.L_x_2688:
[----:B------:R-:W-:Y:S05]  /*bca0*/  BSYNC B2 ;  /* 0x0000000000027941 */ /* 0x000fea0003800000 */
.L_x_2687:
        /* <DEDUP_REMOVED lines=43> */
.L_x_2686:
[----:B------:R-:W-:Y:S05]  /*bf60*/  BSYNC B1 ;  /* 0x0000000000017941 */ /* 0x000fea0003800000 */
.L_x_2685:
[----:B------:R-:W-:Y:S01]  /*bf70*/  I2FP.F32.U32 R68, R174 ;  /* 0x000000ae00447245 */ /* 0x000fe20000201000 */
[C---:B------:R-:W-:Y:S01]  /*bf80*/  IMAD.U32 R154, R70.reuse, 0x10000, RZ ;  /* 0x00010000469a7824 */ /* 0x040fe200078e00ff */
[C---:B------:R-:W-:Y:S01]  /*bf90*/  ISETP.NE.AND P4, PT, R187.reuse, 0x1, PT ;  /* 0x00000001bb00780c */ /* 0x040fe20003f85270 */
        /* <DEDUP_REMOVED lines=20> */
.L_x_2690:
[----:B------:R-:W-:-:S07]  /*c0e0*/  IMAD.MOV.U32 R185, RZ, RZ, R92 ;  /* 0x000000ffffb97224 */ /* 0x000fce00078e005c */
.L_x_2691:
[----:B------:R-:W-:Y:S05]  /*c0f0*/  BSYNC B1 ;  /* 0x0000000000017941 */ /* 0x000fea0003800000 */
.L_x_2689:
        /* <DEDUP_REMOVED lines=16> */
.L_x_2695:
[----:B------:R-:W-:Y:S05]  /*c200*/  BSYNC B2 ;  /* 0x0000000000027941 */ /* 0x000fea0003800000 */
.L_x_2694:
        /* <DEDUP_REMOVED lines=43> */
.L_x_2693:
[----:B------:R-:W-:Y:S05]  /*c4c0*/  BSYNC B1 ;  /* 0x0000000000017941 */ /* 0x000fea0003800000 */
.L_x_2692:
        /* <DEDUP_REMOVED lines=23> */
.L_x_2697:
[----:B------:R-:W-:-:S07]  /*c640*/  IMAD.MOV.U32 R70, RZ, RZ, R92 ;  /* 0x000000ffff467224 */ /* 0x000fce00078e005c */
.L_x_2698:
[----:B------:R-:W-:Y:S05]  /*c650*/  BSYNC B1 ;  /* 0x0000000000017941 */ /* 0x000fea0003800000 */
.L_x_2696:
        /* <DEDUP_REMOVED lines=16> */
.L_x_2702:
[----:B------:R-:W-:Y:S05]  /*c760*/  BSYNC B2 ;  /* 0x0000000000027941 */ /* 0x000fea0003800000 */
.L_x_2701:
        /* <DEDUP_REMOVED lines=43> */
.L_x_2700:
[----:B------:R-:W-:Y:S05]  /*ca20*/  BSYNC B1 ;  /* 0x0000000000017941 */ /* 0x000fea0003800000 */
.L_x_2699:
        /* <DEDUP_REMOVED lines=23> */
.L_x_2704:
[----:B------:R-:W-:-:S07]  /*cba0*/  IMAD.MOV.U32 R203, RZ, RZ, R92 ;  /* 0x000000ffffcb7224 */ /* 0x000fce00078e005c */
.L_x_2705:
[----:B------:R-:W-:Y:S05]  /*cbb0*/  BSYNC B1 ;  /* 0x0000000000017941 */ /* 0x000fea0003800000 */
.L_x_2703:
        /* <DEDUP_REMOVED lines=18> */
.L_x_2709:
[----:B------:R-:W-:Y:S05]  /*cce0*/  BSYNC B2 ;  /* 0x0000000000027941 */ /* 0x000fea0003800000 */
.L_x_2708:
        /* <DEDUP_REMOVED lines=43> */
.L_x_2707:
[----:B------:R-:W-:Y:S05]  /*cfa0*/  BSYNC B1 ;  /* 0x0000000000017941 */ /* 0x000fea0003800000 */
.L_x_2706:
        /* <DEDUP_REMOVED lines=40> */
.L_x_2653:
[----:B------:R-:W-:Y:S05]  /*d230*/  BSYNC B0 ;  /* 0x0000000000007941 */ /* 0x000fea0003800000 */
.L_x_2652:
[----:B------:R-:W-:Y:S01]  /*d240*/  LOP3.LUT P0, RZ, R0, 0x20, RZ, 0xc0, !PT ;  /* 0x0000002000ff7812 */ /* 0x000fe2000780c0ff */
        /* <DEDUP_REMOVED lines=22> */
.L_x_2713:
[----:B------:R-:W-:-:S07]  /*d3b0*/  MOV R163, R92 ;  /* 0x0000005c00a37202 */ /* 0x000fce0000000f00 */
.L_x_2714:
[----:B------:R-:W-:Y:S05]  /*d3c0*/  BSYNC B1 ;  /* 0x0000000000017941 */ /* 0x000fea0003800000 */
.L_x_2712:
        /* <DEDUP_REMOVED lines=16> */
.L_x_2718:
[----:B------:R-:W-:Y:S05]  /*d4d0*/  BSYNC B2 ;  /* 0x0000000000027941 */ /* 0x000fea0003800000 */
.L_x_2717:
        /* <DEDUP_REMOVED lines=43> */
.L_x_2716:
[----:B------:R-:W-:Y:S05]  /*d790*/  BSYNC B1 ;  /* 0x0000000000017941 */ /* 0x000fea0003800000 */
.L_x_2715:
        /* <DEDUP_REMOVED lines=28> */
.L_x_2720:
[----:B------:R-:W-:-:S07]  /*d960*/  IMAD.MOV.U32 R184, RZ, RZ, R92 ;  /* 0x000000ffffb87224 */ /* 0x000fce00078e005c */
.L_x_2721:
[----:B------:R-:W-:Y:S05]  /*d970*/  BSYNC B1 ;  /* 0x0000000000017941 */ /* 0x000fea0003800000 */
.L_x_2719:
        /* <DEDUP_REMOVED lines=16> */
.L_x_2725:
[----:B------:R-:W-:Y:S05]  /*da80*/  BSYNC B2 ;  /* 0x0000000000027941 */ /* 0x000fea0003800000 */
.L_x_2724:
        /* <DEDUP_REMOVED lines=43> */
.L_x_2723:
[----:B------:R-:W-:Y:S05]  /*dd40*/  BSYNC B1 ;  /* 0x0000000000017941 */ /* 0x000fea0003800000 */
.L_x_2722:
        /* <DEDUP_REMOVED lines=25> */
.L_x_2727:
[----:B------:R-:W-:-:S07]  /*dee0*/  IMAD.MOV.U32 R68, RZ, RZ, R92 ;  /* 0x000000ffff447224 */ /* 0x000fce00078e005c */
.L_x_2728:
[----:B------:R-:W-:Y:S05]  /*def0*/  BSYNC B1 ;  /* 0x0000000000017941 */ /* 0x000fea0003800000 */
.L_x_2726:
        /* <DEDUP_REMOVED lines=16> */
.L_x_2732:
[----:B------:R-:W-:Y:S05]  /*e000*/  BSYNC B2 ;  /* 0x0000000000027941 */ /* 0x000fea0003800000 */
.L_x_2731:
        /* <DEDUP_REMOVED lines=43> */
.L_x_2730:
[----:B------:R-:W-:Y:S05]  /*e2c0*/  BSYNC B1 ;  /* 0x0000000000017941 */ /* 0x000fea0003800000 */
.L_x_2729:
[----:B------:R-:W-:Y:S01]  /*e2d0*/  I2FP.F32.U32 R68, R68 ;  /* 0x0000004400447245 */ /* 0x000fe20000201000 */
[C---:B------:R-:W-:Y:S01]  /*e2e0*/  IMAD.U32 R154, R69.reuse, 0x10000, RZ ;  /* 0x00010000459a7824 */ /* 0x040fe200078e00ff */
        /* <DEDUP_REMOVED lines=8> */
[----:B------:R-:W-:Y:S01]  /*e370*/  FSEL R173, R154, RZ, !P1 ;  /* 0x000000ff9aad7208 */ /* 0x000fe20004800000 */
[----:B------:R-:W-:-:S04]  /*e380*/  VIADD R154, R182, 0x1 ;  /* 0x00000001b69a7836 */ /* 0x000fc80000000000 */
        /* <DEDUP_REMOVED lines=11> */
.L_x_2734:
[----:B------:R-:W-:-:S07]  /*e440*/  IMAD.MOV.U32 R186, RZ, RZ, R92 ;  /* 0x000000ffffba7224 */ /* 0x000fce00078e005c */
.L_x_2735:
[----:B------:R-:W-:Y:S05]  /*e450*/  BSYNC B1 ;  /* 0x0000000000017941 */ /* 0x000fea0003800000 */
.L_x_2733:
        /* <DEDUP_REMOVED lines=16> */
.L_x_2739:
[----:B------:R-:W-:Y:S05]  /*e560*/  BSYNC B2 ;  /* 0x0000000000027941 */ /* 0x000fea0003800000 */
.L_x_2738:
        /* <DEDUP_REMOVED lines=43> */
.L_x_2737:
[----:B------:R-:W-:Y:S05]  /*e820*/  BSYNC B1 ;  /* 0x0000000000017941 */ /* 0x000fea0003800000 */
.L_x_2736:
        /* <DEDUP_REMOVED lines=23> */
.L_x_2741:
[----:B------:R-:W-:-:S07]  /*e9a0*/  IMAD.MOV.U32 R183, RZ, RZ, R92 ;  /* 0x000000ffffb77224 */ /* 0x000fce00078e005c */
.L_x_2742:
[----:B------:R-:W-:Y:S05]  /*e9b0*/  BSYNC B1 ;  /* 0x0000000000017941 */ /* 0x000fea0003800000 */
.L_x_2740:
        /* <DEDUP_REMOVED lines=16> */
.L_x_2746:
[----:B------:R-:W-:Y:S05]  /*eac0*/  BSYNC B2 ;  /* 0x0000000000027941 */ /* 0x000fea0003800000 */
.L_x_2745:
        /* <DEDUP_REMOVED lines=43> */
.L_x_2744:
[----:B------:R-:W-:Y:S05]  /*ed80*/  BSYNC B1 ;  /* 0x0000000000017941 */ /* 0x000fea0003800000 */
.L_x_2743:
        /* <DEDUP_REMOVED lines=23> */
.L_x_2748:
[----:B------:R-:W-:-:S07]  /*ef00*/  IMAD.MOV.U32 R184, RZ, RZ, R92 ;  /* 0x000000ffffb87224 */ /* 0x000fce00078e005c */
.L_x_2749:
[----:B------:R-:W-:Y:S05]  /*ef10*/  BSYNC B1 ;  /* 0x0000000000017941 */ /* 0x000fea0003800000 */
.L_x_2747:
        /* <DEDUP_REMOVED lines=16> */
.L_x_2753:
[----:B------:R-:W-:Y:S05]  /*f020*/  BSYNC B2 ;  /* 0x0000000000027941 */ /* 0x000fea0003800000 */
.L_x_2752:
        /* <DEDUP_REMOVED lines=43> */
.L_x_2751:
[----:B------:R-:W-:Y:S05]  /*f2e0*/  BSYNC B1 ;  /* 0x0000000000017941 */ /* 0x000fea0003800000 */
.L_x_2750:
        /* <DEDUP_REMOVED lines=23> */
.L_x_2755:
[----:B------:R-:W-:-:S07]  /*f460*/  IMAD.MOV.U32 R70, RZ, RZ, R92 ;  /* 0x000000ffff467224 */ /* 0x000fce00078e005c */
.L_x_2756:
[----:B------:R-:W-:Y:S05]  /*f470*/  BSYNC B1 ;  /* 0x0000000000017941 */ /* 0x000fea0003800000 */
.L_x_2754:
        /* <DEDUP_REMOVED lines=16> */
.L_x_2760:
[----:B------:R-:W-:Y:S05]  /*f580*/  BSYNC B2 ;  /* 0x0000000000027941 */ /* 0x000fea0003800000 */
.L_x_2759:
        /* <DEDUP_REMOVED lines=43> */
.L_x_2758:
[----:B------:R-:W-:Y:S05]  /*f840*/  BSYNC B1 ;  /* 0x0000000000017941 */ /* 0x000fea0003800000 */
.L_x_2757:
        /* <DEDUP_REMOVED lines=23> */
.L_x_2762:
[----:B------:R-:W-:-:S07]  /*f9c0*/  IMAD.MOV.U32 R203, RZ, RZ, R92 ;  /* 0x000000ffffcb7224 */ /* 0x000fce00078e005c */
.L_x_2763:
[----:B------:R-:W-:Y:S05]  /*f9d0*/  BSYNC B1 ;  /* 0x0000000000017941 */ /* 0x000fea0003800000 */
.L_x_2761:
        /* <DEDUP_REMOVED lines=18> */
.L_x_2767:
[----:B------:R-:W-:Y:S05]  /*fb00*/  BSYNC B2 ;  /* 0x0000000000027941 */ /* 0x000fea0003800000 */
.L_x_2766:
        /* <DEDUP_REMOVED lines=43> */
.L_x_2765:
[----:B------:R-:W-:Y:S05]  /*fdc0*/  BSYNC B1 ;  /* 0x0000000000017941 */ /* 0x000fea0003800000 */
.L_x_2764:
        /* <DEDUP_REMOVED lines=15> */
[----:B------:R-:W-:Y:S01]  /*fec0*/  LOP3.LUT P6, RZ, R0, 0x4, RZ, 0xc0, !PT ;  /* 0x0000000400ff7812 */ /* 0x000fe200078cc0ff */
[----:B------:R-:W-:Y:S01]  /*fed0*/  IMAD.WIDE.U32 R208, R208, 0x10000, RZ ;  /* 0x00010000d0d07825 */ /* 0x000fe200078e00ff */
[----:B------:R-:W-:-:S03]  /*fee0*/  SEL R213, RZ, 0x1, P3 ;  /* 0x00000001ffd57807 */ /* 0x000fc60001800000 */
[----:B------:R-:W-:Y:S01]  /*fef0*/  @P0 FADD.FTZ R197, R68, R197 ;  /* 0x000000c544c50221 */ /* 0x000fe20000010000 */
[----:B------:R-:W-:Y:S01]  /*ff00*/  LEA R204, P0, R212, UR6, 0x4 ;  /* 0x00000006d4cc7c11 */ /* 0x000fe2000f8020ff */
[----:B------:R-:W-:Y:S01]  /*ff10*/  IMAD.WIDE.U32 R206, R206, 0x100, RZ ;  /* 0x00000100cece7825 */ /* 0x000fe200078e00ff */
[----:B------:R-:W-:Y:S02]  /*ff20*/  SEL R68, RZ, 0x1, P2 ;  /* 0x00000001ff447807 */ /* 0x000fe40001000000 */
[C---:B------:R-:W-:Y:S02]  /*ff30*/  LEA.HI.X R205, R212.reuse, UR7, RZ, 0x4, P0 ;  /* 0x00000007d4cd7c11 */ /* 0x040fe400080f24ff */
[----:B------:R-:W-:Y:S01]  /*ff40*/  LEA R202, P0, R212, UR10, 0x3 ;  /* 0x0000000ad4ca7c11 */ /* 0x000fe2000f8018ff */
[----:B------:R-:W-:Y:S01]  /*ff50*/  IMAD.WIDE.U32 R68, R68, 0x1000000, RZ ;  /* 0x0100000044447825 */ /* 0x000fe200078e00ff */
[----:B------:R-:W-:Y:S02]  /*ff60*/  SEL R211, RZ, 0x1, P6 ;  /* 0x00000001ffd37807 */ /* 0x000fe40003000000 */
[----:B------:R-:W-:-:S02]  /*ff70*/  LEA.HI.X R203, R212, UR11, RZ, 0x3, P0 ;  /* 0x0000000bd4cb7c11 */ /* 0x000fc400080f1cff */
[----:B------:R-:W-:Y:S02]  /*ff80*/  SEL R212, RZ, 0x1000000, P4 ;  /* 0x01000000ffd47807 */ /* 0x000fe40002000000 */
[----:B------:R-:W-:Y:S02]  /*ff90*/  LOP3.LUT R206, R206, R68, R208, 0xfe, !PT ;  /* 0x00000044cece7212 */ /* 0x000fe400078efed0 */
[----:B------:R-:W-:Y:S02]  /*ffa0*/  LOP3.LUT R70, R70, R212, R71, 0xfe, !PT ;  /* 0x000000d446467212 */ /* 0x000fe400078efe47 */
[----:B------:R-:W-:Y:S02]  /*ffb0*/  F2FP.BF16.F32.PACK_AB R68, R172, R163 ;  /* 0x000000a3ac44723e */ /* 0x000fe400000010ff */
[----:B------:R-:W-:Y:S02]  /*ffc0*/  LOP3.LUT R213, R69, R70, R213, 0xfe, !PT ;  /* 0x0000004645d57212 */ /* 0x000fe400078efed5 */
[----:B------:R-:W-:-:S02]  /*ffd0*/  F2FP.BF16.F32.PACK_AB R70, R186, R183 ;  /* 0x000000b7ba46723e */ /* 0x000fc400000010ff */
[----:B------:R-:W-:Y:S02]  /*ffe0*/  F2FP.BF16.F32.PACK_AB R69, R182, R173 ;  /* 0x000000adb645723e */ /* 0x000fe400000010ff */
[----:B------:R-:W-:Y:S02]  /*fff0*/  F2FP.BF16.F32.PACK_AB R71, R197, R184 ;  /* 0x000000b8c547723e */ /* 0x000fe400000010ff */
[----:B------:R-:W-:Y:S02]  /*10000*/  LOP3.LUT R206, R206, R211, RZ, 0xfc, !PT ;  /* 0x000000d3cece7212 */ /* 0x000fe400078efcff */
[----:B------:R-:W-:Y:S01]  /*10010*/  LOP3.LUT R207, R207, R213, R209, 0xfe, !PT ;  /* 0x000000d5cfcf7212 */ /* 0x000fe200078efed1 */
[----:B------:R4:W-:Y:S04]  /*10020*/  STG.E.128 desc[UR4][R204.64], R68 ;  /* 0x00000044cc007986 */ /* 0x0009e8000c101d04 */
[----:B------:R4:W-:Y:S02]  /*10030*/  STG.E.64 desc[UR4][R202.64], R206 ;  /* 0x000000ceca007986 */ /* 0x0009e4000c101b04 */
.L_x_2711:
[----:B------:R-:W-:Y:S05]  /*10040*/  BSYNC B0 ;  /* 0x0000000000007941 */ /* 0x000fea0003800000 */
.L_x_2710:
[----:B01234-:R-:W-:Y:S01]  /*10050*/  FADD.FTZ R69, RZ, R91 ;  /* 0x0000005bff457221 */ /* 0x01ffe20000010000 */
[----:B------:R-:W-:Y:S01]  /*10060*/  LOP3.LUT P6, RZ, R0, 0x8, RZ, 0xc0, !PT ;  /* 0x0000000800ff7812 */ /* 0x000fe200078cc0ff */
[----:B------:R-:W-:Y:S01]  /*10070*/  UMOV UR14, 0xffffffff ;  /* 0xffffffff000e7882 */ /* 0x000fe20000000000 */
[----:B------:R-:W-:Y:S01]  /*10080*/  ISETP.GT.U32.AND P0, PT, R40, 0x3f, PT ;  /* 0x0000003f2800780c */ /* 0x000fe20003f04070 */
[----:B------:R-:W-:Y:S01]  /*10090*/  FADD.FTZ R69, R170, R69 ;  /* 0x00000045aa457221 */ /* 0x000fe20000010000 */
[C---:B------:R-:W-:Y:S02]  /*100a0*/  ISETP.GT.U32.AND P1, PT, R40.reuse, 0x5f, PT ;  /* 0x0000005f2800780c */ /* 0x040fe40003f24070 */
[----:B------:R-:W-:Y:S01]  /*100b0*/  ISETP.GT.U32.AND P2, PT, R40, 0x7f, PT ;  /* 0x0000007f2800780c */ /* 0x000fe20003f44070 */
        /* <DEDUP_REMOVED lines=144> */
.L_x_2791:
[----:B-1----:R-:W-:Y:S01]  /*109c0*/  FADD.FTZ R207, R204, R205 ;  /* 0x000000cdcccf7221 */ /* 0x002fe20000010000 */
[----:B0-----:R-:W-:Y:S01]  /*109d0*/  FMUL.FTZ R204, R203, R203 ;  /* 0x000000cbcbcc7220 */ /* 0x001fe20000410000 */
[----:B------:R-:W-:Y:S01]  /*109e0*/  LOP3.LUT P0, RZ, R0, 0x200, RZ, 0xc0, !PT ;  /* 0x0000020000ff7812 */ /* 0x000fe2000780c0ff */
        /* <DEDUP_REMOVED lines=45> */
.L_x_2770:
[----:B------:R-:W-:Y:S05]  /*10cc0*/  BSYNC B0 ;  /* 0x0000000000007941 */ /* 0x000fea0003800000 */
.L_x_2769:
[----:B------:R-:W-:Y:S01]  /*10cd0*/  LOP3.LUT P0, RZ, R0, 0x100, RZ, 0xc0, !PT ;  /* 0x0000010000ff7812 */ /* 0x000fe2000780c0ff */
        /* <DEDUP_REMOVED lines=34> */
.L_x_2772:
[----:B------:R-:W-:Y:S05]  /*10f00*/  BSYNC B0 ;  /* 0x0000000000007941 */ /* 0x000fea0003800000 */
.L_x_2771:
[----:B------:R-:W-:Y:S01]  /*10f10*/  LOP3.LUT P0, RZ, R0, 0x80, RZ, 0xc0, !PT ;  /* 0x0000008000ff7812 */ /* 0x000fe2000780c0ff */
        /* <DEDUP_REMOVED lines=34> */
.L_x_2774:
[----:B------:R-:W-:Y:S05]  /*11140*/  BSYNC B0 ;  /* 0x0000000000007941 */ /* 0x000fea0003800000 */
.L_x_2773:
[----:B------:R-:W-:Y:S01]  /*11150*/  LOP3.LUT P0, RZ, R0, 0x40, RZ, 0xc0, !PT ;  /* 0x0000004000ff7812 */ /* 0x000fe2000780c0ff */
        /* <DEDUP_REMOVED lines=34> */
.L_x_2776:
[----:B------:R-:W-:Y:S05]  /*11380*/  BSYNC B0 ;  /* 0x0000000000007941 */ /* 0x000fea0003800000 */
.L_x_2775:
[----:B------:R-:W-:Y:S01]  /*11390*/  LOP3.LUT P0, RZ, R0, 0x20, RZ, 0xc0, !PT ;  /* 0x0000002000ff7812 */ /* 0x000fe2000780c0ff */
        /* <DEDUP_REMOVED lines=33> */
.L_x_2778:
[----:B------:R-:W-:Y:S05]  /*115b0*/  BSYNC B0 ;  /* 0x0000000000007941 */ /* 0x000fea0003800000 */
.L_x_2777:
[----:B01234-:R-:W0:Y:S02]  /*115c0*/  LDC.64 R68, c[0x0][0x210] ;  /* 0x00008400ff447b82 */ /* 0x01fe240000000a00 */
[----:B0-----:R-:W-:-:S05]  /*115d0*/  IMAD R37, R68, 0x4, R37 ;  /* 0x0000000444257824 */ /* 0x001fca00078e0225 */
[----:B------:R-:W-:-:S13]  /*115e0*/  ISETP.GE.AND P0, PT, R37, R69, PT ;  /* 0x000000452500720c */ /* 0x000fda0003f06270 */
[----:B------:R-:W-:Y:S05]  /*115f0*/  @!P0 BRA `(.L_x_2779) ;  /* 0xffffff0000bc8947 */ /* 0x000fea000383ffff */
[----:B------:R-:W-:Y:S05]  /*11600*/  EXIT ;  /* 0x000000000000794d */ /* 0x000fea0003800000 */
.L_x_2768:
[----:B------:R-:W-:Y:S01]  /*11610*/  HFMA2.MMA R209, -RZ, RZ, 0, 1.847743988037109375e-06 ;  /* 0x0000001fffd17435 */ /* 0x000fe200000001ff */
[----:B------:R-:W-:Y:S01]  /*11620*/  BSSY B0, `(.L_x_2780) ;  /* 0x0000007000007945 */ /* 0x000fe20003800000 */
[----:B------:R-:W-:Y:S01]  /*11630*/  MOV R207, R68 ;  /* 0x0000004400cf7202 */ /* 0x000fe20000000f00 */
[----:B------:R-:W-:Y:S02]  /*11640*/  IMAD.MOV.U32 R208, RZ, RZ, 0x1 ;  /* 0x00000001ffd07424 */ /* 0x000fe400078e00ff */
[----:B------:R-:W-:-:S07]  /*11650*/  IMAD.MOV.U32 R206, RZ, RZ, -0x1 ;  /* 0xffffffffffce7424 */ /* 0x000fce00078e00ff */
[----:B------:R-:W-:Y:S05]  /*11660*/  WARPSYNC.COLLECTIVE R206, `(.L_x_2781) ;  /* 0x00000000ce087348 */ /* 0x000fea0003c00000 */
[----:B------:R0:W1:Y:S02]  /*11670*/  SHFL.BFLY P5, R205, R207, R208, R209 ;  /* 0x0c0000d0cfcd7389 */ /* 0x00006400000a00d1 */
[----:B01----:R-:W-:Y:S01]  /*11680*/  ENDCOLLECTIVE ;  /* 0x000000000000791b */ /* 0x003fe20003800000 */
.L_x_2781:
[----:B------:R-:W-:Y:S05]  /*11690*/  BSYNC B0 ;  /* 0x0000000000007941 */ /* 0x000fea0003800000 */
.L_x_2780:
[----:B------:R-:W-:Y:S01]  /*116a0*/  MOV R69, R205 ;  /* 0x000000cd00457202 */ /* 0x000fe20000000f00 */
[----:B------:R-:W-:Y:S01]  /*116b0*/  HFMA2.MMA R208, -RZ, RZ, 0, 1.1920928955078125e-07 ;  /* 0x00000002ffd07435 */ /* 0x000fe200000001ff */
[----:B------:R-:W-:Y:S01]  /*116c0*/  IMAD.MOV.U32 R209, RZ, RZ, 0x1f ;  /* 0x0000001fffd17424 */ /* 0x000fe200078e00ff */
[----:B------:R-:W-:Y:S02]  /*116d0*/  MOV R206, 0xffffffff ;  /* 0xffffffff00ce7802 */ /* 0x000fe40000000f00 */
[----:B------:R-:W-:-:S04]  /*116e0*/  FADD.FTZ R69, R68, R69 ;  /* 0x0000004544457221 */ /* 0x000fc80000010000 */
[----:B------:R-:W-:-:S07]  /*116f0*/  IMAD.MOV.U32 R207, RZ, RZ, R69 ;  /* 0x000000ffffcf7224 */ /* 0x000fce00078e0045 */
[----:B------:R-:W-:Y:S05]  /*11700*/  WARPSYNC.COLLECTIVE R206, `(.L_x_2782) ;  /* 0x00000000ce087348 */ /* 0x000fea0003c00000 */
[----:B------:R0:W1:Y:S02]  /*11710*/  SHFL.BFLY P5, R205, R207, R208, R209 ;  /* 0x0c0000d0cfcd7389 */ /* 0x00006400000a00d1 */
[----:B01----:R-:W-:Y:S01]  /*11720*/  ENDCOLLECTIVE ;  /* 0x000000000000791b */ /* 0x003fe20003800000 */
.L_x_2782:
[----:B------:R-:W-:Y:S02]  /*11730*/  IMAD.MOV.U32 R208, RZ, RZ, 0x4 ;  /* 0x00000004ffd07424 */ /* 0x000fe400078e00ff */
[----:B------:R-:W-:-:S04]  /*11740*/  IMAD.MOV.U32 R70, RZ, RZ, R205 ;  /* 0x000000ffff467224 */ /* 0x000fc800078e00cd */
[----:B------:R-:W-:-:S05]  /*11750*/  FADD.FTZ R70, R69, R70 ;  /* 0x0000004645467221 */ /* 0x000fca0000010000 */
[----:B------:R-:W-:-:S07]  /*11760*/  MOV R207, R70 ;  /* 0x0000004600cf7202 */ /* 0x000fce0000000f00 */
[----:B------:R-:W-:Y:S05]  /*11770*/  WARPSYNC.COLLECTIVE R206, `(.L_x_2783) ;  /* 0x00000000ce087348 */ /* 0x000fea0003c00000 */
[----:B------:R0:W1:Y:S02]  /*11780*/  SHFL.BFLY P5, R205, R207, R208, R209 ;  /* 0x0c0000d0cfcd7389 */ /* 0x00006400000a00d1 */
[----:B01----:R-:W-:Y:S01]  /*11790*/  ENDCOLLECTIVE ;  /* 0x000000000000791b */ /* 0x003fe20003800000 */
.L_x_2783:
[----:B------:R-:W-:Y:S01]  /*117a0*/  HFMA2.MMA R208, -RZ, RZ, 0, 4.76837158203125e-07 ;  /* 0x00000008ffd07435 */ /* 0x000fe200000001ff */
[----:B------:R-:W-:-:S05]  /*117b0*/  MOV R71, R205 ;  /* 0x000000cd00477202 */ /* 0x000fca0000000f00 */
[----:B------:R-:W-:-:S04]  /*117c0*/  FADD.FTZ R71, R70, R71 ;  /* 0x0000004746477221 */ /* 0x000fc80000010000 */
[----:B------:R-:W-:-:S07]  /*117d0*/  IMAD.MOV.U32 R207, RZ, RZ, R71 ;  /* 0x000000ffffcf7224 */ /* 0x000fce00078e0047 */
[----:B------:R-:W-:Y:S05]  /*117e0*/  WARPSYNC.COLLECTIVE R206, `(.L_x_2784) ;  /* 0x00000000ce087348 */ /* 0x000fea0003c00000 */
[----:B------:R0:W1:Y:S02]  /*117f0*/  SHFL.BFLY P5, R205, R207, R208, R209 ;  /* 0x0c0000d0cfcd7389 */ /* 0x00006400000a00d1 */
[----:B01----:R-:W-:Y:S01]  /*11800*/  ENDCOLLECTIVE ;  /* 0x000000000000791b */ /* 0x003fe20003800000 */
.L_x_2784:
[----:B------:R-:W-:Y:S02]  /*11810*/  IMAD.MOV.U32 R208, RZ, RZ, 0x10 ;  /* 0x00000010ffd07424 */ /* 0x000fe400078e00ff */
[----:B------:R-:W-:-:S04]  /*11820*/  IMAD.MOV.U32 R202, RZ, RZ, R205 ;  /* 0x000000ffffca7224 */ /* 0x000fc800078e00cd */
[----:B------:R-:W-:Y:S02]  /*11830*/  FADD.FTZ R204, R71, R202 ;  /* 0x000000ca47cc7221 */ /* 0x000fe40000010000 */
[----:B------:R-:W0:Y:S03]  /*11840*/  LDC R202, c[0x0][0x290] ;  /* 0x0000a400ffca7b82 */ /* 0x000e260000000800 */
[----:B------:R-:W-:-:S07]  /*11850*/  MOV R207, R204 ;  /* 0x000000cc00cf7202 */ /* 0x000fce0000000f00 */
[----:B0-----:R-:W-:Y:S05]  /*11860*/  WARPSYNC.COLLECTIVE R206, `(.L_x_2785) ;  /* 0x00000000ce087348 */ /* 0x001fea0003c00000 */
[----:B------:R1:W2:Y:S02]  /*11870*/  SHFL.BFLY P5, R205, R207, R208, R209 ;  /* 0x0c0000d0cfcd7389 */ /* 0x0002a400000a00d1 */
[----:B012---:R-:W-:Y:S01]  /*11880*/  ENDCOLLECTIVE ;  /* 0x000000000000791b */ /* 0x007fe20003800000 */
.L_x_2785:
[----:B------:R-:W-:Y:S01]  /*11890*/  HFMA2.MMA R208, -RZ, RZ, 0, 5.9604644775390625e-08 ;  /* 0x00000001ffd07435 */ /* 0x000fe200000001ff */
[----:B------:R-:W-:-:S05]  /*118a0*/  MOV R203, R205 ;  /* 0x000000cd00cb7202 */ /* 0x000fca0000000f00 */
        /* <DEDUP_REMOVED lines=87> */
.L_x_2786:
[----:B------:R-:W-:Y:S02]  /*11e20*/  IMAD.MOV.U32 R208, RZ, RZ, 0x2 ;  /* 0x00000002ffd07424 */ /* 0x000fe400078e00ff */
[----:B------:R-:W-:-:S04]  /*11e30*/  IMAD.MOV.U32 R69, RZ, RZ, R205 ;  /* 0x000000ffff457224 */ /* 0x000fc800078e00cd */
[----:B------:R-:W-:-:S05]  /*11e40*/  FADD.FTZ R69, R68, R69 ;  /* 0x0000004544457221 */ /* 0x000fca0000010000 */
[----:B------:R-:W-:-:S07]  /*11e50*/  MOV R207, R69 ;  /* 0x0000004500cf7202 */ /* 0x000fce0000000f00 */
[----:B------:R-:W-:Y:S05]  /*11e60*/  WARPSYNC.COLLECTIVE R206, `(.L_x_2787) ;  /* 0x00000000ce087348 */ /* 0x000fea0003c00000 */
[----:B------:R0:W1:Y:S02]  /*11e70*/  SHFL.BFLY P5, R205, R207, R208, R209 ;  /* 0x0c0000d0cfcd7389 */ /* 0x00006400000a00d1 */
[----:B01----:R-:W-:Y:S01]  /*11e80*/  ENDCOLLECTIVE ;  /* 0x000000000000791b */ /* 0x003fe20003800000 */
.L_x_2787:
[----:B------:R-:W-:Y:S01]  /*11e90*/  HFMA2.MMA R208, -RZ, RZ, 0, 2.384185791015625e-07 ;  /* 0x00000004ffd07435 */ /* 0x000fe200000001ff */
[----:B------:R-:W-:-:S05]  /*11ea0*/  MOV R70, R205 ;  /* 0x000000cd00467202 */ /* 0x000fca0000000f00 */
[----:B------:R-:W-:-:S04]  /*11eb0*/  FADD.FTZ R70, R69, R70 ;  /* 0x0000004645467221 */ /* 0x000fc80000010000 */
[----:B------:R-:W-:-:S07]  /*11ec0*/  IMAD.MOV.U32 R207, RZ, RZ, R70 ;  /* 0x000000ffffcf7224 */ /* 0x000fce00078e0046 */
[----:B------:R-:W-:Y:S05]  /*11ed0*/  WARPSYNC.COLLECTIVE R206, `(.L_x_2788) ;  /* 0x00000000ce087348 */ /* 0x000fea0003c00000 */
[----:B------:R0:W1:Y:S02]  /*11ee0*/  SHFL.BFLY P5, R205, R207, R208, R209 ;  /* 0x0c0000d0cfcd7389 */ /* 0x00006400000a00d1 */
[----:B01----:R-:W-:Y:S01]  /*11ef0*/  ENDCOLLECTIVE ;  /* 0x000000000000791b */ /* 0x003fe20003800000 */
.L_x_2788:
[----:B------:R-:W-:Y:S02]  /*11f00*/  IMAD.MOV.U32 R208, RZ, RZ, 0x8 ;  /* 0x00000008ffd07424 */ /* 0x000fe400078e00ff */
[----:B------:R-:W-:-:S04]  /*11f10*/  IMAD.MOV.U32 R71, RZ, RZ, R205 ;  /* 0x000000ffff477224 */ /* 0x000fc800078e00cd */
[----:B------:R-:W-:-:S05]  /*11f20*/  FADD.FTZ R71, R70, R71 ;  /* 0x0000004746477221 */ /* 0x000fca0000010000 */
[----:B------:R-:W-:-:S07]  /*11f30*/  MOV R207, R71 ;  /* 0x0000004700cf7202 */ /* 0x000fce0000000f00 */
[----:B------:R-:W-:Y:S05]  /*11f40*/  WARPSYNC.COLLECTIVE R206, `(.L_x_2789) ;  /* 0x00000000ce087348 */ /* 0x000fea0003c00000 */
[----:B------:R0:W1:Y:S02]  /*11f50*/  SHFL.BFLY P5, R205, R207, R208, R209 ;  /* 0x0c0000d0cfcd7389 */ /* 0x00006400000a00d1 */
[----:B01----:R-:W-:Y:S01]  /*11f60*/  ENDCOLLECTIVE ;  /* 0x000000000000791b */ /* 0x003fe20003800000 */
.L_x_2789:
[----:B------:R-:W-:Y:S01]  /*11f70*/  HFMA2.MMA R208, -RZ, RZ, 0, 9.5367431640625e-07 ;  /* 0x00000010ffd07435 */ /* 0x000fe200000001ff */
[----:B------:R-:W-:-:S05]  /*11f80*/  MOV R204, R205 ;  /* 0x000000cd00cc7202 */ /* 0x000fca0000000f00 */
[----:B------:R-:W-:-:S04]  /*11f90*/  FADD.FTZ R204, R71, R204 ;  /* 0x000000cc47cc7221 */ /* 0x000fc80000010000 */
[----:B------:R-:W-:-:S07]  /*11fa0*/  IMAD.MOV.U32 R207, RZ, RZ, R204 ;  /* 0x000000ffffcf7224 */ /* 0x000fce00078e00cc */
[----:B------:R-:W-:Y:S05]  /*11fb0*/  WARPSYNC.COLLECTIVE R206, `(.L_x_2790) ;  /* 0x00000000ce087348 */ /* 0x000fea0003c00000 */
[----:B------:R0:W1:Y:S02]  /*11fc0*/  SHFL.BFLY P5, R205, R207, R208, R209 ;  /* 0x0c0000d0cfcd7389 */ /* 0x00006400000a00d1 */
[----:B01----:R-:W-:Y:S01]  /*11fd0*/  ENDCOLLECTIVE ;  /* 0x000000000000791b */ /* 0x003fe20003800000 */
.L_x_2790:
[----:B------:R-:W-:Y:S05]  /*11fe0*/  BRA `(.L_x_2791) ;  /* 0xffffffe800747947 */ /* 0x000fea000383ffff */
.L_x_2792:
        /* <DEDUP_REMOVED lines=9> */
.L_x_37378:


//--------------------- .text._ZN10layer_norm13ln_fwd_kernelINS_13Kernel_traitsI13__nv_bfloat16S2_S2_S2_fjLj1280ELj1ELj4ELj1ELj16ENS_18Kernel_traits_baseILj1280ES2_S2_S2_S2_fjLj128EEEEELb1ELb1ELb0ELb1EEEvNS_9FwdParamsE --------------------------
	.section	.text._ZN10layer_norm13ln_fwd_kernelINS_13Kernel_traitsI13__nv_bfloat16S2_S2_S2_fjLj1280ELj1ELj4ELj1ELj16ENS_18Kernel_traits_baseILj1280ES2_S2_S2_S2_fjLj128EEEEELb1ELb1ELb0ELb1EEEvNS_9FwdParamsE,"ax",@progbits
	.align	128
        .global         _ZN10layer_norm13ln_fwd_kernelINS_13Kernel_traitsI13__nv_bfloat16S2_S2_S2_fjLj1280ELj1ELj4ELj1ELj16ENS_18Kernel_traits_baseILj1280ES2_S2_S2_S2_fjLj128EEEEELb1ELb1ELb0ELb1EEEvNS_9FwdParamsE
        .type           _ZN10layer_norm13ln_fwd_kernelINS_13Kernel_traitsI13__nv_bfloat16S2_S2_S2_fjLj1280ELj1ELj4ELj1ELj16ENS_18Kernel_traits_baseILj1280ES2_S2_S2_S2_fjLj128EEEEELb1ELb1ELb0ELb1EEEvNS_9FwdParamsE,@function
        .size           _ZN10layer_norm13ln_fwd_kernelINS_13Kernel_traitsI13__nv_bfloat16S2_S2_S2_fjLj1280ELj1ELj4ELj1ELj16ENS_18Kernel_traits_baseILj1280ES2_S2_S2_S2_fjLj128EEEEELb1ELb1ELb0ELb1EEEvNS_9FwdParamsE,(.L_x_37379 - _ZN10layer_norm13ln_fwd_kernelINS_13Kernel_traitsI13__nv_bfloat16S2_S2_S2_fjLj1280ELj1ELj4ELj1ELj16ENS_18Kernel_traits_baseILj1280ES2_S2_S2_S2_fjLj128EEEEELb1ELb1ELb0ELb1EEEvNS_9FwdParamsE)
        .other          _ZN10layer_norm13ln_fwd_kernelINS_13Kernel_traitsI13__nv_bfloat16S2_S2_S2_fjLj1280ELj1ELj4ELj1ELj16ENS_18Kernel_traits_baseILj1280ES2_S2_S2_S2_fjLj128EEEEELb1ELb1ELb0ELb1EEEvNS_9FwdParamsE,@"STO_CUDA_ENTRY STV_DEFAULT"
_ZN10layer_norm13ln_fwd_kernelINS_13Kernel_traitsI13__nv_bfloat16S2_S2_S2_fjLj1280ELj1ELj4ELj1ELj16ENS_18Kernel_traits_baseILj1280ES2_S2_S2_S2_fjLj128EEEEELb1ELb1ELb0ELb1EEEvNS_9FwdParamsE:
.text._ZN10layer_norm13ln_fwd_kernelINS_13Kernel_traitsI13__nv_bfloat16S2_S2_S2_fjLj1280ELj1ELj4ELj1ELj16ENS_18Kernel_traits_baseILj1280ES2_S2_S2_S2_fjLj128EEEEELb1ELb1ELb0ELb1EEEvNS_9FwdParamsE:
[----:B------:R-:W-:Y:S01]  /*0000*/  LDC R1, c[0x0][0x28] ;  /* 0x00000a00ff017b82 */ /* 0x000fe20000000800 */
[----:B------:R-:W0:Y:S07]  /*0010*/  S2R R102, SR_TID.X ;  /* 0x0000000000667919 */ /* 0x000e2e0000002100 */
[----:B------:R-:W1:Y:S01]  /*0020*/  LDC R202, c[0x0][0x2e8] ;  /* 0x0000ba00ffca7b82 */ /* 0x000e620000000800 */
[----:B------:R-:W-:Y:S01]  /*0030*/  ULDC.64 UR6, c[0x0][0x2e0] ;  /* 0x0000b80000067ab9 */ /* 0x000fe20000000a00 */
[----:B------:R-:W-:Y:S01]  /*0040*/  ULDC.U8 UR4, c[0x0][0x2f4] ;  /* 0x0000bd0000047ab9 */ /* 0x000fe20000000000 */
[----:B------:R-:W-:Y:S01]  /*0050*/  IMAD.U32 R116, RZ, RZ, UR6 ;  /* 0x00000006ff747e24 */ /* 0x000fe2000f8e00ff */
[----:B------:R-:W-:-:S04]  /*0060*/  ISETP.NE.AND P1, PT, RZ, UR4, PT ;  /* 0x00000004ff007c0c */ /* 0x000fc8000bf25270 */
[----:B------:R-:W1:Y:S01]  /*0070*/  LDC R203, c[0x0][0x2ec] ;  /* 0x0000bb00ffcb7b82 */ /* 0x000e620000000800 */
[----:B------:R-:W-:Y:S01]  /*0080*/  IMAD.U32 R117, RZ, RZ, UR7 ;  /* 0x00000007ff757e24 */ /* 0x000fe2000f8e00ff */
[----:B------:R-:W-:Y:S01]  /*0090*/  ULDC.64 UR6, c[0x0][0x2c8] ;  /* 0x0000b20000067ab9 */ /* 0x000fe20000000a00 */
[----:B------:R-:W-:Y:S01]  /*00a0*/  ULDC.64 UR4, c[0x0][0x208] ;  /* 0x0000820000047ab9 */ /* 0x000fe20000000a00 */
[----:B------:R-:W-:Y:S01]  /*00b0*/  ISETP.NE.U32.AND P0, PT, RZ, UR6, PT ;  /* 0x00000006ff007c0c */ /* 0x000fe2000bf05070 */
[----:B------:R-:W2:Y:S01]  /*00c0*/  S2R R3, SR_CTAID.X ;  /* 0x0000000000037919 */ /* 0x000ea20000002500 */
[----:B------:R-:W-:Y:S02]  /*00d0*/  ULDC.64 UR8, c[0x0][0x278] ;  /* 0x00009e0000087ab9 */ /* 0x000fe40000000a00 */
[----:B------:R-:W-:Y:S01]  /*00e0*/  ISETP.NE.AND.EX P0, PT, RZ, UR7, PT, P0 ;  /* 0x00000007ff007c0c */ /* 0x000fe2000bf05300 */
[----:B------:R-:W5:Y:S01]  /*00f0*/  @P1 LDG.E.64 R116, desc[UR4][R116.64] ;  /* 0x0000000474741981 */ /* 0x000f62000c1e1b00 */
[----:B0-----:R-:W-:-:S03]  /*0100*/  SHF.L.U32 R0, R102, 0x4, RZ ;  /* 0x0000000466007819 */ /* 0x001fc600000006ff */
[----:B-1----:R0:W5:Y:S01]  /*0110*/  @P1 LDG.E.64 R4, desc[UR4][R202.64] ;  /* 0x00000004ca041981 */ /* 0x002162000c1e1b00 */
[----:B------:R-:W-:-:S04]  /*0120*/  LOP3.LUT R6, R0, 0x1f0, RZ, 0xc0, !PT ;  /* 0x000001f000067812 */ /* 0x000fc800078ec0ff */
[----:B------:R-:W-:Y:S01]  /*0130*/  IADD3 R8, P2, R6, UR6, RZ ;  /* 0x0000000606087c10 */ /* 0x000fe2000ff5e0ff */
[----:B------:R-:W-:-:S04]  /*0140*/  ULDC UR6, c[0x0][0x214] ;  /* 0x0000850000067ab9 */ /* 0x000fc80000000800 */
[----:B------:R-:W-:-:S05]  /*0150*/  IMAD.X R9, RZ, RZ, UR7, P2 ;  /* 0x00000007ff097e24 */ /* 0x000fca00090e06ff */
[----:B------:R0:W5:Y:S04]  /*0160*/  @P0 LDG.E.128 R20, desc[UR4][R8.64] ;  /* 0x0000000408140981 */ /* 0x000168000c1e1d00 */
[----:B------:R0:W5:Y:S04]  /*0170*/  @P0 LDG.E.128 R24, desc[UR4][R8.64+0x200] ;  /* 0x0002000408180981 */ /* 0x000168000c1e1d00 */
[----:B------:R0:W5:Y:S04]  /*0180*/  @P0 LDG.E.128 R28, desc[UR4][R8.64+0x400] ;  /* 0x00040004081c0981 */ /* 0x000168000c1e1d00 */
[----:B------:R0:W5:Y:S04]  /*0190*/  @P0 LDG.E.128 R32, desc[UR4][R8.64+0x600] ;  /* 0x0006000408200981 */ /* 0x000168000c1e1d00 */
[----:B------:R0:W5:Y:S01]  /*01a0*/  @P0 LDG.E.128 R40, desc[UR4][R8.64+0x800] ;  /* 0x0008000408280981 */ /* 0x000162000c1e1d00 */
[----:B------:R-:W-:-:S02]  /*01b0*/  SHF.R.U32.HI R2, RZ, 0x5, R102 ;  /* 0x00000005ff027819 */ /* 0x000fc40000011666 */
[----:B------:R-:W-:-:S03]  /*01c0*/  LOP3.LUT R0, R102, 0x1f, RZ, 0xc0, !PT ;  /* 0x0000001f66007812 */ /* 0x000fc600078ec0ff */
[----:B--2---:R-:W-:Y:S01]  /*01d0*/  IMAD R2, R3, 0x4, R2 ;  /* 0x0000000403027824 */ /* 0x004fe200078e0202 */
[----:B------:R-:W-:-:S04]  /*01e0*/  LEA R10, P3, R0, UR8, 0x4 ;  /* 0x00000008000a7c11 */ /* 0x000fc8000f8620ff */
[----:B------:R-:W-:Y:S01]  /*01f0*/  ISETP.GE.AND P2, PT, R2, UR6, PT ;  /* 0x0000000602007c0c */ /* 0x000fe2000bf46270 */
[----:B------:R-:W-:Y:S01]  /*0200*/  ULDC.64 UR6, c[0x0][0x260] ;  /* 0x0000980000067ab9 */ /* 0x000fe20000000a00 */
[----:B------:R-:W-:Y:S02]  /*0210*/  IADD3.X R11, RZ, UR9, RZ, P3, !PT ;  /* 0x00000009ff0b7c10 */ /* 0x000fe40009ffe4ff */
[----:B------:R-:W-:Y:S01]  /*0220*/  IADD3 R6, P3, R6, UR6, RZ ;  /* 0x0000000606067c10 */ /* 0x000fe2000ff7e0ff */
[----:B------:R-:W-:Y:S02]  /*0230*/  ULDC UR6, c[0x0][0x0] ;  /* 0x0000000000067ab9 */ /* 0x000fe40000000800 */
[----:B------:R-:W-:Y:S02]  /*0240*/  IMAD R102, R3, UR6, R102 ;  /* 0x0000000603667c24 */ /* 0x000fe4000f8e0266 */
[----:B------:R-:W-:-:S04]  /*0250*/  IMAD.X R7, RZ, RZ, UR7, P3 ;  /* 0x00000007ff077e24 */ /* 0x000fc800098e06ff */
[----:B0-----:R-:W-:Y:S05]  /*0260*/  @P2 EXIT ;  /* 0x000000000000294d */ /* 0x001fea0003800000 */
[----:B------:R-:W2:Y:S01]  /*0270*/  LDG.E.128 R44, desc[UR4][R10.64+0x800] ;  /* 0x000800040a2c7981 */ /* 0x000ea2000c1e1d00 */
[----:B------:R-:W0:Y:S03]  /*0280*/  @P1 LDC R3, c[0x0][0x2f0] ;  /* 0x0000bc00ff031b82 */ /* 0x000e260000000800 */
[----:B------:R-:W3:Y:S04]  /*0290*/  LDG.E.128 R48, desc[UR4][R6.64] ;  /* 0x0000000406307981 */ /* 0x000ee8000c1e1d00 */
[----:B------:R-:W4:Y:S04]  /*02a0*/  LDG.E.128 R84, desc[UR4][R6.64+0x200] ;  /* 0x0002000406547981 */ /* 0x000f28000c1e1d00 */
[----:B------:R-:W4:Y:S04]  /*02b0*/  LDG.E.128 R72, desc[UR4][R6.64+0x400] ;  /* 0x0004000406487981 */ /* 0x000f28000c1e1d00 */
[----:B------:R-:W4:Y:S04]  /*02c0*/  LDG.E.128 R76, desc[UR4][R6.64+0x600] ;  /* 0x00060004064c7981 */ /* 0x000f28000c1e1d00 */
[----:B------:R1:W4:Y:S01]  /*02d0*/  LDG.E.128 R80, desc[UR4][R6.64+0x800] ;  /* 0x0008000406507981 */ /* 0x000322000c1e1d00 */
[----:B------:R-:W-:-:S03]  /*02e0*/  IMAD.WIDE.U32 R8, R102, -0x326172a9, RZ ;  /* 0xcd9e8d5766087825 */ /* 0x000fc600078e00ff */
[----:B------:R-:W5:Y:S02]  /*02f0*/  LDG.E.128 R68, desc[UR4][R10.64] ;  /* 0x000000040a447981 */ /* 0x000f64000c1e1d00 */
[----:B0----5:R-:W-:Y:S02]  /*0300*/  @P1 IADD3 R202, P2, R4, R3, RZ ;  /* 0x0000000304ca1210 */ /* 0x021fe40007f5e0ff */
[----:B------:R-:W5:Y:S04]  /*0310*/  LDG.E.128 R64, desc[UR4][R10.64+0x200] ;  /* 0x000200040a407981 */ /* 0x000f68000c1e1d00 */
[----:B------:R-:W5:Y:S01]  /*0320*/  LDG.E.128 R60, desc[UR4][R10.64+0x400] ;  /* 0x000400040a3c7981 */ /* 0x000f62000c1e1d00 */
[----:B------:R-:W-:-:S03]  /*0330*/  @P1 IMAD.X R203, RZ, RZ, R5, P2 ;  /* 0x000000ffffcb1224 */ /* 0x000fc600010e0605 */
[----:B------:R0:W5:Y:S01]  /*0340*/  LDG.E.128 R56, desc[UR4][R10.64+0x600] ;  /* 0x000600040a387981 */ /* 0x000162000c1e1d00 */
[----:B------:R-:W-:Y:S01]  /*0350*/  IADD3 R3, R117, -0x4498517b, RZ ;  /* 0xbb67ae8575037810 */ /* 0x000fe20007ffe0ff */
[----:B------:R-:W-:Y:S01]  /*0360*/  VIADD R5, R116, 0x3c6ef372 ;  /* 0x3c6ef37274057836 */ /* 0x000fe20000000000 */
[--C-:B------:R-:W-:Y:S02]  /*0370*/  SHF.R.U64 R103, R202, 0x2, R203.reuse ;  /* 0x00000002ca677819 */ /* 0x100fe400000012cb */
[----:B------:R-:W-:Y:S02]  /*0380*/  @!P0 CS2R R20, SRZ ;  /* 0x0000000000148805 */ /* 0x000fe4000001ff00 */
[----:B------:R-:W-:Y:S02]  /*0390*/  SHF.R.U32.HI R104, RZ, 0x2, R203 ;  /* 0x00000002ff687819 */ /* 0x000fe400000116cb */
[----:B------:R-:W-:Y:S02]  /*03a0*/  @!P0 CS2R R22, SRZ ;  /* 0x0000000000168805 */ /* 0x000fe4000001ff00 */
[----:B------:R-:W-:Y:S01]  /*03b0*/  @!P0 CS2R R24, SRZ ;  /* 0x0000000000188805 */ /* 0x000fe2000001ff00 */
[----:B-1----:R-:W-:Y:S01]  /*03c0*/  IMAD.WIDE.U32 R6, R103, -0x2daee0ad, RZ ;  /* 0xd2511f5367067825 */ /* 0x002fe200078e00ff */
[----:B------:R-:W-:-:S02]  /*03d0*/  LOP3.LUT R12, R9, R104, R116, 0x96, !PT ;  /* 0x00000068090c7212 */ /* 0x000fc400078e9674 */
[----:B------:R-:W-:Y:S02]  /*03e0*/  @!P0 CS2R R26, SRZ ;  /* 0x00000000001a8805 */ /* 0x000fe4000001ff00 */
[----:B------:R-:W-:Y:S02]  /*03f0*/  IADD3 R9, R116, 0x78dde6e4, RZ ;  /* 0x78dde6e474097810 */ /* 0x000fe40007ffe0ff */
[----:B------:R-:W-:Y:S02]  /*0400*/  @!P0 CS2R R28, SRZ ;  /* 0x00000000001c8805 */ /* 0x000fe4000001ff00 */
[----:B------:R-:W-:Y:S01]  /*0410*/  LOP3.LUT R4, R7, R117, RZ, 0x3c, !PT ;  /* 0x0000007507047212 */ /* 0x000fe200078e3cff */
[----:B------:R-:W-:Y:S01]  /*0420*/  IMAD.WIDE.U32 R12, R12, -0x2daee0ad, RZ ;  /* 0xd2511f530c0c7825 */ /* 0x000fe200078e00ff */
[----:B------:R-:W-:Y:S01]  /*0430*/  PRMT R106, R20, 0x7632, R106 ;  /* 0x00007632146a7816 */ /* 0x000fe2000000006a */
[----:B------:R-:W-:Y:S01]  /*0440*/  ULDC.64 UR6, c[0x0][0x270] ;  /* 0x00009c0000067ab9 */ /* 0x000fe20000000a00 */
[----:B------:R-:W-:Y:S01]  /*0450*/  PRMT R107, R21, 0x7632, R107 ;  /* 0x00007632156b7816 */ /* 0x000fe2000000006b */
[----:B0-----:R-:W-:Y:S01]  /*0460*/  IMAD.WIDE.U32 R10, R4, -0x326172a9, RZ ;  /* 0xcd9e8d57040a7825 */ /* 0x001fe200078e00ff */
[----:B------:R-:W-:-:S02]  /*0470*/  LOP3.LUT R16, R13, R6, R3, 0x96, !PT ;  /* 0x000000060d107212 */ /* 0x000fc400078e9603 */
[----:B------:R-:W-:Y:S02]  /*0480*/  @!P0 CS2R R30, SRZ ;  /* 0x00000000001e8805 */ /* 0x000fe4000001ff00 */
[----:B------:R-:W-:Y:S01]  /*0490*/  IADD3 R6, R117, 0x76cf5d0a, RZ ;  /* 0x76cf5d0a75067810 */ /* 0x000fe20007ffe0ff */
[----:B------:R-:W-:Y:S01]  /*04a0*/  VIADD R4, R116, 0x9e3779b9 ;  /* 0x9e3779b974047836 */ /* 0x000fe20000000000 */
[----:B------:R-:W-:Y:S01]  /*04b0*/  PRMT R108, R22, 0x7632, R108 ;  /* 0x00007632166c7816 */ /* 0x000fe2000000006c */
[----:B------:R-:W-:Y:S01]  /*04c0*/  IMAD.WIDE.U32 R16, R16, -0x326172a9, RZ ;  /* 0xcd9e8d5710107825 */ /* 0x000fe200078e00ff */
[----:B------:R-:W-:Y:S02]  /*04d0*/  PRMT R109, R23, 0x7632, R109 ;  /* 0x00007632176d7816 */ /* 0x000fe4000000006d */
[----:B------:R-:W-:Y:S02]  /*04e0*/  @!P0 CS2R R32, SRZ ;  /* 0x0000000000208805 */ /* 0x000fe4000001ff00 */
[----:B------:R-:W-:Y:S01]  /*04f0*/  LOP3.LUT R14, R11, R4, R8, 0x96, !PT ;  /* 0x000000040b0e7212 */ /* 0x000fe200078e9608 */
[----:B------:R-:W-:Y:S01]  /*0500*/  VIADD R7, R117, 0x32370b8f ;  /* 0x32370b8f75077836 */ /* 0x000fe20000000000 */
[----:B------:R-:W-:Y:S01]  /*0510*/  LOP3.LUT R13, R17, R10, R5, 0x96, !PT ;  /* 0x0000000a110d7212 */ /* 0x000fe200078e9605 */
[----:B------:R-:W-:Y:S01]  /*0520*/  VIADD R8, R116, 0xdaa66d2b ;  /* 0xdaa66d2b74087836 */ /* 0x000fe20000000000 */
[----:B------:R-:W-:Y:S01]  /*0530*/  @!P0 CS2R R34, SRZ ;  /* 0x0000000000228805 */ /* 0x000fe2000001ff00 */
[----:B------:R-:W-:Y:S01]  /*0540*/  IMAD.WIDE.U32 R14, R14, -0x2daee0ad, RZ ;  /* 0xd2511f530e0e7825 */ /* 0x000fe200078e00ff */
[----:B------:R-:W-:-:S02]  /*0550*/  @!P0 CS2R R40, SRZ ;  /* 0x0000000000288805 */ /* 0x000fc4000001ff00 */
[----:B------:R-:W-:Y:S02]  /*0560*/  @!P0 CS2R R42, SRZ ;  /* 0x00000000002a8805 */ /* 0x000fe4000001ff00 */
[----:B------:R-:W-:Y:S01]  /*0570*/  PRMT R110, R24, 0x7632, R110 ;  /* 0x00007632186e7816 */ /* 0x000fe2000000006e */
[----:B------:R-:W-:Y:S01]  /*0580*/  VIADD R10, R117, 0xed9eba14 ;  /* 0xed9eba14750a7836 */ /* 0x000fe20000000000 */
[----:B------:R-:W-:Y:S01]  /*0590*/  LOP3.LUT R18, R15, R12, R6, 0x96, !PT ;  /* 0x0000000c0f127212 */ /* 0x000fe200078e9606 */
[----:B------:R-:W-:Y:S01]  /*05a0*/  IMAD.WIDE.U32 R12, R13, -0x2daee0ad, RZ ;  /* 0xd2511f530d0c7825 */ /* 0x000fe200078e00ff */
[----:B------:R-:W-:Y:S01]  /*05b0*/  ISETP.NE.U32.AND P0, PT, RZ, UR6, PT ;  /* 0x00000006ff007c0c */ /* 0x000fe2000bf05070 */
[----:B------:R-:W-:Y:S01]  /*05c0*/  ULDC UR6, c[0x0][0x218] ;  /* 0x0000860000067ab9 */ /* 0x000fe20000000800 */
[----:B------:R-:W-:Y:S01]  /*05d0*/  PRMT R111, R25, 0x7632, R111 ;  /* 0x00007632196f7816 */ /* 0x000fe2000000006f */
[----:B------:R-:W-:Y:S01]  /*05e0*/  IMAD.WIDE.U32 R18, R18, -0x326172a9, RZ ;  /* 0xcd9e8d5712127825 */ /* 0x000fe200078e00ff */
[----:B------:R-:W-:Y:S01]  /*05f0*/  LOP3.LUT R17, R13, R14, R7, 0x96, !PT ;  /* 0x0000000e0d117212 */ /* 0x000fe200078e9607 */
[----:B------:R-:W-:Y:S01]  /*0600*/  ULDC UR10, c[0x0][0x2d8] ;  /* 0x0000b600000a7ab9 */ /* 0x000fe20000000800 */
[----:B------:R-:W-:Y:S01]  /*0610*/  PRMT R112, R26, 0x7632, R112 ;  /* 0x000076321a707816 */ /* 0x000fe20000000070 */
[----:B------:R-:W-:Y:S01]  /*0620*/  VIADD R11, R117, 0xa9066899 ;  /* 0xa9066899750b7836 */ /* 0x000fe20000000000 */
[----:B------:R-:W-:Y:S01]  /*0630*/  LOP3.LUT R14, R19, R16, R8, 0x96, !PT ;  /* 0x00000010130e7212 */ /* 0x000fe200078e9608 */
[----:B------:R-:W-:Y:S01]  /*0640*/  IMAD.WIDE.U32 R16, R17, -0x326172a9, RZ ;  /* 0xcd9e8d5711107825 */ /* 0x000fe200078e00ff */
[----:B------:R-:W-:Y:S01]  /*0650*/  PRMT R113, R27, 0x7632, R113 ;  /* 0x000076321b717816 */ /* 0x000fe20000000071 */
[----:B------:R-:W-:Y:S01]  /*0660*/  ULDC.64 UR8, c[0x0][0x230] ;  /* 0x00008c0000087ab9 */ /* 0x000fe20000000a00 */
[----:B------:R-:W-:Y:S01]  /*0670*/  PRMT R114, R28, 0x7632, R114 ;  /* 0x000076321c727816 */ /* 0x000fe20000000072 */
[----:B------:R-:W-:Y:S01]  /*0680*/  IMAD.WIDE.U32 R14, R14, -0x2daee0ad, RZ ;  /* 0xd2511f530e0e7825 */ /* 0x000fe200078e00ff */
[----:B------:R-:W-:Y:S01]  /*0690*/  LOP3.LUT R18, R17, R18, R9, 0x96, !PT ;  /* 0x0000001211127212 */ /* 0x000fe200078e9609 */
[----:B------:R-:W-:Y:S01]  /*06a0*/  ULDC.64 UR12, c[0x0][0x2b8] ;  /* 0x0000ae00000c7ab9 */ /* 0x000fe20000000a00 */
[----:B------:R-:W-:Y:S01]  /*06b0*/  ISETP.NE.AND.EX P0, PT, RZ, UR7, PT, P0 ;  /* 0x00000007ff007c0c */ /* 0x000fe2000bf05300 */
[----:B------:R-:W-:Y:S01]  /*06c0*/  VIADD R13, R116, 0xb54cda56 ;  /* 0xb54cda56740d7836 */ /* 0x000fe20000000000 */
[----:B------:R-:W-:Y:S01]  /*06d0*/  LOP3.LUT R36, R15, R12, R10, 0x96, !PT ;  /* 0x0000000c0f247212 */ /* 0x000fe200078e960a */
[----:B------:R-:W-:Y:S01]  /*06e0*/  IMAD.WIDE.U32 R18, R18, -0x2daee0ad, RZ ;  /* 0xd2511f5312127825 */ /* 0x000fe200078e00ff */
[----:B------:R-:W-:Y:S01]  /*06f0*/  IADD3 R12, R116, 0x1715609d, RZ ;  /* 0x1715609d740c7810 */ /* 0x000fe20007ffe0ff */
[----:B------:R-:W-:Y:S01]  /*0700*/  ULDC.U8 UR7, c[0x0][0x2a0] ;  /* 0x0000a80000077ab9 */ /* 0x000fe20000000000 */
[----:B------:R-:W-:Y:S01]  /*0710*/  IADD3 R15, R117, 0x1fd5c5a3, RZ ;  /* 0x1fd5c5a3750f7810 */ /* 0x000fe20007ffe0ff */
[----:B------:R-:W-:Y:S01]  /*0720*/  IMAD.WIDE.U32 R36, R36, -0x326172a9, RZ ;  /* 0xcd9e8d5724247825 */ /* 0x000fe200078e00ff */
[----:B------:R-:W-:-:S02]  /*0730*/  LOP3.LUT R54, R19, R14, R11, 0x96, !PT ;  /* 0x0000000e13367212 */ /* 0x000fc400078e960b */
[----:B------:R-:W-:Y:S01]  /*0740*/  PRMT R115, R29, 0x7632, R115 ;  /* 0x000076321d737816 */ /* 0x000fe20000000073 */
[----:B------:R-:W-:Y:S01]  /*0750*/  VIADD R14, R117, 0x646e171e ;  /* 0x646e171e750e7836 */ /* 0x000fe20000000000 */
[----:B------:R-:W-:Y:S01]  /*0760*/  LOP3.LUT R38, R37, R16, R12, 0x96, !PT ;  /* 0x0000001025267212 */ /* 0x000fe200078e960c */
[----:B------:R-:W-:Y:S01]  /*0770*/  IMAD.WIDE.U32 R54, R54, -0x326172a9, RZ ;  /* 0xcd9e8d5736367825 */ /* 0x000fe200078e00ff */
[----:B------:R-:W-:Y:S02]  /*0780*/  PRMT R118, R30, 0x7632, R118 ;  /* 0x000076321e767816 */ /* 0x000fe40000000076 */
[----:B------:R-:W-:Y:S01]  /*0790*/  PRMT R119, R31, 0x7632, R119 ;  /* 0x000076321f777816 */ /* 0x000fe20000000077 */
[----:B------:R-:W-:Y:S01]  /*07a0*/  IMAD.WIDE.U32 R38, R38, -0x2daee0ad, RZ ;  /* 0xd2511f5326267825 */ /* 0x000fe200078e00ff */
[----:B------:R-:W-:Y:S02]  /*07b0*/  LOP3.LUT R36, R55, R36, R13, 0x96, !PT ;  /* 0x0000002437247212 */ /* 0x000fe400078e960d */
[----:B------:R-:W-:Y:S01]  /*07c0*/  PRMT R125, R41, 0x7632, R125 ;  /* 0x00007632297d7816 */ /* 0x000fe2000000007d */
[----:B------:R-:W-:Y:S01]  /*07d0*/  VIADD R16, R116, 0x5384540f ;  /* 0x5384540f74107836 */ /* 0x000fe20000000000 */
[----:B------:R-:W-:Y:S01]  /*07e0*/  LOP3.LUT R88, R39, R18, R14, 0x96, !PT ;  /* 0x0000001227587212 */ /* 0x000fe200078e960e */
[----:B------:R-:W-:Y:S01]  /*07f0*/  IMAD.WIDE.U32 R36, R36, -0x2daee0ad, RZ ;  /* 0xd2511f5324247825 */ /* 0x000fe200078e00ff */
[----:B------:R-:W-:-:S02]  /*0800*/  IADD3 R18, R117, -0x24c28bd8, RZ ;  /* 0xdb3d742875127810 */ /* 0x000fc40007ffe0ff */
[----:B------:R-:W-:Y:S01]  /*0810*/  PRMT R120, R32, 0x7632, R120 ;  /* 0x0000763220787816 */ /* 0x000fe20000000078 */
[----:B------:R-:W-:Y:S01]  /*0820*/  IMAD.WIDE.U32 R88, R88, -0x326172a9, RZ ;  /* 0xcd9e8d5758587825 */ /* 0x000fe200078e00ff */
[----:B------:R-:W-:Y:S02]  /*0830*/  LOP3.LUT R158, R37, R38, R15, 0x96, !PT ;  /* 0x00000026259e7212 */ /* 0x000fe400078e960f */
[----:B------:R-:W-:Y:S01]  /*0840*/  PRMT R121, R33, 0x7632, R121 ;  /* 0x0000763221797816 */ /* 0x000fe20000000079 */
[----:B------:R-:W-:Y:S01]  /*0850*/  VIADD R17, R116, 0xf1bbcdc8 ;  /* 0xf1bbcdc874117836 */ /* 0x000fe20000000000 */
[----:B------:R-:W-:Y:S01]  /*0860*/  LOP3.LUT R54, R89, R54, R16, 0x96, !PT ;  /* 0x0000003659367212 */ /* 0x000fe200078e9610 */
[----:B------:R-:W-:Y:S01]  /*0870*/  IMAD.HI.U32 R37, R158, -0x326172a9, RZ ;  /* 0xcd9e8d579e257827 */ /* 0x000fe200078e00ff */
[----:B------:R-:W-:Y:S02]  /*0880*/  PRMT R122, R34, 0x7632, R122 ;  /* 0x00007632227a7816 */ /* 0x000fe4000000007a */
[----:B------:R-:W-:Y:S01]  /*0890*/  PRMT R123, R35, 0x7632, R123 ;  /* 0x00007632237b7816 */ /* 0x000fe2000000007b */
[----:B------:R-:W-:Y:S01]  /*08a0*/  IMAD.HI.U32 R19, R54, -0x2daee0ad, RZ ;  /* 0xd2511f5336137827 */ /* 0x000fe200078e00ff */
[----:B------:R-:W-:-:S02]  /*08b0*/  LOP3.LUT R164, R37, R88, R17, 0x96, !PT ;  /* 0x0000005825a47212 */ /* 0x000fc400078e9611 */
[----:B------:R-:W-:Y:S01]  /*08c0*/  PRMT R124, R40, 0x7632, R124 ;  /* 0x00007632287c7816 */ /* 0x000fe2000000007c */
[----:B------:R-:W-:Y:S01]  /*08d0*/  VIADD R38, R116, 0x8ff34781 ;  /* 0x8ff3478174267836 */ /* 0x000fe20000000000 */
[----:B------:R-:W-:Y:S01]  /*08e0*/  LOP3.LUT R182, R19, R36, R18, 0x96, !PT ;  /* 0x0000002413b67212 */ /* 0x000fe200078e9612 */
        /* <DEDUP_REMOVED lines=13> */
[----:B------:R-:W-:Y:S01]  /*09c0*/  IADD3 R39, R117, -0x695add53, RZ ;  /* 0x96a522ad75277810 */ /* 0x000fe20007ffe0ff */
[----:B------:R-:W-:Y:S01]  /*09d0*/  IMAD.U32 R29, R30, 0x10000, RZ ;  /* 0x000100001e1d7824 */ /* 0x000fe200078e00ff */
[----:B------:R-:W-:Y:S01]  /*09e0*/  SHF.L.U32 R30, R31, 0x10, RZ ;  /* 0x000000101f1e7819 */ /* 0x000fe200000006ff */
[----:B------:R-:W-:Y:S01]  /*09f0*/  IMAD.U32 R31, R32, 0x10000, RZ ;  /* 0x00010000201f7824 */ /* 0x000fe200078e00ff */
[----:B------:R-:W-:Y:S01]  /*0a00*/  LOP3.LUT R53, R53, 0xfffffff7, RZ, 0xc0, !PT ;  /* 0xfffffff735357812 */ /* 0x000fe200078ec0ff */
[----:B------:R-:W-:Y:S01]  /*0a10*/  IMAD R158, R158, -0x326172a9, RZ ;  /* 0xcd9e8d579e9e7824 */ /* 0x000fe200078e02ff */
[----:B------:R-:W-:Y:S01]  /*0a20*/  LOP3.LUT R202, R202, 0x3, RZ, 0xc0, !PT ;  /* 0x00000003caca7812 */ /* 0x000fe200078ec0ff */
[----:B------:R-:W-:Y:S01]  /*0a30*/  IMAD.HI.U32 R41, R182, -0x326172a9, RZ ;  /* 0xcd9e8d57b6297827 */ /* 0x000fe200078e00ff */
[----:B------:R-:W-:-:S02]  /*0a40*/  @P0 LOP3.LUT R53, R53, 0x8, RZ, 0xfc, !PT ;  /* 0x0000000835350812 */ /* 0x000fc400078efcff */
[----:B------:R-:W-:Y:S01]  /*0a50*/  SHF.L.U32 R106, R106, 0x10, RZ ;  /* 0x000000106a6a7819 */ /* 0x000fe200000006ff */
[----:B------:R-:W-:Y:S01]  /*0a60*/  IMAD.U32 R32, R33, 0x10000, RZ ;  /* 0x0001000021207824 */ /* 0x000fe200078e00ff */
[----:B------:R-:W-:Y:S01]  /*0a70*/  SHF.L.U32 R33, R34, 0x10, RZ ;  /* 0x0000001022217819 */ /* 0x000fe200000006ff */
[----:B------:R-:W-:Y:S01]  /*0a80*/  IMAD.U32 R34, R35, 0x10000, RZ ;  /* 0x0001000023227824 */ /* 0x000fe200078e00ff */
[----:B------:R-:W-:Y:S01]  /*0a90*/  LOP3.LUT R158, R41, R158, R38, 0x96, !PT ;  /* 0x0000009e299e7212 */ /* 0x000fe200078e9626 */
[----:B------:R-:W-:Y:S01]  /*0aa0*/  IMAD.U32 R35, R40, 0x10000, RZ ;  /* 0x0001000028237824 */ /* 0x000fe200078e00ff */
[----:B------:R-:W-:Y:S01]  /*0ab0*/  SHF.L.U32 R108, R108, 0x10, RZ ;  /* 0x000000106c6c7819 */ /* 0x000fe200000006ff */
[----:B------:R-:W-:Y:S01]  /*0ac0*/  IMAD R160, R54, -0x2daee0ad, RZ ;  /* 0xd2511f5336a07824 */ /* 0x000fe200078e02ff */
[----:B------:R-:W-:Y:S01]  /*0ad0*/  SHF.L.U32 R110, R110, 0x10, RZ ;  /* 0x000000106e6e7819 */ /* 0x000fe200000006ff */
[----:B------:R-:W-:Y:S01]  /*0ae0*/  IMAD.WIDE.U32 R164, R164, -0x2daee0ad, RZ ;  /* 0xd2511f53a4a47825 */ /* 0x000fe200078e00ff */
[----:B------:R-:W-:-:S02]  /*0af0*/  SHF.L.U32 R112, R112, 0x10, RZ ;  /* 0x0000001070707819 */ /* 0x000fc400000006ff */
[----:B------:R-:W-:Y:S01]  /*0b00*/  SHF.L.U32 R114, R114, 0x10, RZ ;  /* 0x0000001072727819 */ /* 0x000fe200000006ff */
[----:B------:R-:W-:Y:S01]  /*0b10*/  IMAD.U32 R40, R43, 0x10000, RZ ;  /* 0x000100002b287824 */ /* 0x000fe200078e00ff */
[----:B------:R-:W-:Y:S01]  /*0b20*/  LOP3.LUT R160, R165, R160, R39, 0x96, !PT ;  /* 0x000000a0a5a07212 */ /* 0x000fe200078e9627 */
[----:B------:R-:W-:Y:S01]  /*0b30*/  IMAD.U32 R37, R42, 0x10000, RZ ;  /* 0x000100002a257824 */ /* 0x000fe200078e00ff */
        /* <DEDUP_REMOVED lines=9> */
[----:B------:R-:W-:-:S02]  /*0bd0*/  IMAD.U32 R113, R113, 0x10000, RZ ;  /* 0x0001000071717824 */ /* 0x000fc400078e00ff */
[----:B------:R-:W-:Y:S02]  /*0be0*/  IMAD.U32 R115, R115, 0x10000, RZ ;  /* 0x0001000073737824 */ /* 0x000fe400078e00ff */
[----:B------:R-:W-:Y:S02]  /*0bf0*/  IMAD.U32 R119, R119, 0x10000, RZ ;  /* 0x0001000077777824 */ /* 0x000fe400078e00ff */
[----:B------:R-:W-:Y:S02]  /*0c00*/  IMAD.U32 R121, R121, 0x10000, RZ ;  /* 0x0001000079797824 */ /* 0x000fe400078e00ff */
[----:B------:R-:W-:Y:S02]  /*0c10*/  IMAD.U32 R123, R123, 0x10000, RZ ;  /* 0x000100007b7b7824 */ /* 0x000fe400078e00ff */
[----:B------:R-:W-:Y:S02]  /*0c20*/  IMAD.U32 R125, R125, 0x10000, RZ ;  /* 0x000100007d7d7824 */ /* 0x000fe400078e00ff */
[----:B------:R-:W-:-:S02]  /*0c30*/  IMAD.U32 R127, R127, 0x10000, RZ ;  /* 0x000100007f7f7824 */ /* 0x000fc400078e00ff */
[----:B------:R-:W-:Y:S01]  /*0c40*/  IMAD R182, R182, -0x326172a9, RZ ;  /* 0xcd9e8d57b6b67824 */ /* 0x000fe200078e02ff */
[----:B--2---:R-:W-:Y:S01]  /*0c50*/  PRMT R129, R45, 0x7632, R129 ;  /* 0x000076322d817816 */ /* 0x004fe20000000081 */
        /* <DEDUP_REMOVED lines=27> */
[----:B------:R-:W-:Y:S01]  /*0e10*/  PRMT R133, R48, 0x7632, R133 ;  /* 0x0000763230857816 */ /* 0x000fe20000000085 */
[C---:B------:R-:W-:Y:S01]  /*0e20*/  IMAD.U32 R48, R50.reuse, 0x10000, RZ ;  /* 0x0001000032307824 */ /* 0x040fe200078e00ff */
[----:B------:R-:W-:Y:S01]  /*0e30*/  PRMT R135, R50, 0x7632, R135 ;  /* 0x0000763232877816 */ /* 0x000fe20000000087 */
[C---:B------:R-:W-:Y:S01]  /*0e40*/  IMAD.U32 R50, R84.reuse, 0x10000, RZ ;  /* 0x0001000054327824 */ /* 0x040fe200078e00ff */
        /* <DEDUP_REMOVED lines=40> */
.L_x_3074:
[----:B------:R-:W-:Y:S01]  /*10d0*/  LOP3.LUT P2, RZ, R53, 0x8, RZ, 0xc0, !PT ;  /* 0x0000000835ff7812 */ /* 0x000fe2000784c0ff */
[----:B-1----:R-:W0:Y:S01]  /*10e0*/  LDC.64 R86, c[0x0][0x220] ;  /* 0x00008800ff567b82 */ /* 0x002e220000000a00 */
[----:B------:R-:W-:Y:S01]  /*10f0*/  ISETP.NE.U32.AND P0, PT, RZ, UR8, PT ;  /* 0x00000008ff007c0c */ /* 0x000fe2000bf05070 */
[----:B------:R-:W-:-:S03]  /*1100*/  IMAD R76, R2, UR6, RZ ;  /* 0x00000006024c7c24 */ /* 0x000fc6000f8e02ff */
[----:B------:R-:W-:Y:S02]  /*1110*/  ISETP.NE.AND.EX P0, PT, RZ, UR9, PT, P0 ;  /* 0x00000009ff007c0c */ /* 0x000fe4000bf05300 */
[----:B------:R-:W-:-:S04]  /*1120*/  SHF.R.S32.HI R77, RZ, 0x1f, R76 ;  /* 0x0000001fff4d7819 */ /* 0x000fc8000001144c */
[----:B------:R-:W-:Y:S01]  /*1130*/  LEA.HI R77, R77, R76, RZ, 0x3 ;  /* 0x0000004c4d4d7211 */ /* 0x000fe200078f18ff */
[----:B------:R-:W1:Y:S03]  /*1140*/  @P2 LDC.64 R82, c[0x0][0x270] ;  /* 0x00009c00ff522b82 */ /* 0x000e660000000a00 */
[----:B------:R-:W-:-:S05]  /*1150*/  LEA.HI.SX32 R159, R77, R0, 0x1d ;  /* 0x000000004d9f7211 */ /* 0x000fca00078feaff */
[----:B------:R-:W2:Y:S01]  /*1160*/  @P0 LDC.64 R80, c[0x0][0x230] ;  /* 0x00008c00ff500b82 */ /* 0x000ea20000000a00 */
[----:B0-----:R-:W-:-:S06]  /*1170*/  IMAD.WIDE.U32 R76, R159, 0x10, R86 ;  /* 0x000000109f4c7825 */ /* 0x001fcc00078e0056 */
[----:B-----5:R-:W5:Y:S01]  /*1180*/  LDG.E.128 R76, desc[UR4][R76.64] ;  /* 0x000000044c4c7981 */ /* 0x020f62000c1e1d00 */
[----:B-1----:R-:W-:-:S06]  /*1190*/  @P2 IMAD.WIDE R82, R2, 0x2, R82 ;  /* 0x0000000202522825 */ /* 0x002fcc00078e0252 */
[----:B------:R-:W3:Y:S01]  /*11a0*/  @P2 LDG.E.U16 R82, desc[UR4][R82.64] ;  /* 0x0000000452522981 */ /* 0x000ee2000c1e1500 */
[----:B--2---:R-:W-:-:S05]  /*11b0*/  @P0 IMAD.WIDE.U32 R80, R159, 0x10, R80 ;  /* 0x000000109f500825 */ /* 0x004fca00078e0050 */
[----:B------:R0:W5:Y:S01]  /*11c0*/  @P0 LDG.E.128 R72, desc[UR4][R80.64] ;  /* 0x0000000450480981 */ /* 0x000162000c1e1d00 */
[C---:B------:R-:W-:Y:S01]  /*11d0*/  ISETP.NE.AND P1, PT, R202.reuse, 0x1, PT ;  /* 0x00000001ca00780c */ /* 0x040fe20003f25270 */
[----:B------:R-:W-:Y:S01]  /*11e0*/  HFMA2.MMA R174, -RZ, RZ, 1.875, 0 ;  /* 0x3f800000ffae7435 */ /* 0x000fe200000001ff */
[----:B------:R-:W-:Y:S01]  /*11f0*/  BSSY B0, `(.L_x_2793) ;  /* 0x000000d000007945 */ /* 0x000fe20003800000 */
[----:B------:R-:W-:-:S04]  /*1200*/  IADD3 R84, R202, 0x1, RZ ;  /* 0x00000001ca547810 */ /* 0x000fc80007ffe0ff */
[----:B---3--:R-:W-:-:S06]  /*1210*/  @P2 IMAD.U32 R174, R82, 0x10000, RZ ;  /* 0x0001000052ae2824 */ /* 0x008fcc00078e00ff */
        /* <DEDUP_REMOVED lines=9> */
.L_x_2794:
[----:B------:R-:W-:-:S07]  /*12b0*/  MOV R90, R182 ;  /* 0x000000b6005a7202 */ /* 0x000fce0000000f00 */
.L_x_2795:
[----:B------:R-:W-:Y:S05]  /*12c0*/  BSYNC B0 ;  /* 0x0000000000007941 */ /* 0x000fea0003800000 */
.L_x_2793:
        /* <DEDUP_REMOVED lines=16> */
.L_x_2799:
[----:B------:R-:W-:Y:S05]  /*13d0*/  BSYNC B1 ;  /* 0x0000000000017941 */ /* 0x000fea0003800000 */
.L_x_2798:
        /* <DEDUP_REMOVED lines=36> */
[----:B------:R-:W-:-:S03]  /*1620*/  HFMA2.MMA R84, -RZ, RZ, 0, 0 ;  /* 0x00000000ff547435 */ /* 0x000fc600000001ff */
[----:B------:R-:W-:Y:S01]  /*1630*/  LOP3.LUT R164, R81, R82, R17, 0x96, !PT ;  /* 0x0000005251a47212 */ /* 0x000fe200078e9611 */
[----:B------:R-:W-:-:S04]  /*1640*/  IMAD.WIDE.U32 R182, R182, -0x326172a9, RZ ;  /* 0xcd9e8d57b6b67825 */ /* 0x000fc800078e00ff */
[----:B------:R-:W-:Y:S01]  /*1650*/  IMAD.WIDE.U32 R164, R164, -0x2daee0ad, RZ ;  /* 0xd2511f53a4a47825 */ /* 0x000fe200078e00ff */
[----:B------:R-:W-:-:S04]  /*1660*/  LOP3.LUT R158, R183, R80, R38, 0x96, !PT ;  /* 0x00000050b79e7212 */ /* 0x000fc800078e9626 */
[----:B------:R-:W-:-:S07]  /*1670*/  LOP3.LUT R160, R165, R160, R39, 0x96, !PT ;  /* 0x000000a0a5a07212 */ /* 0x000fce00078e9627 */
.L_x_2797:
[----:B------:R-:W-:Y:S05]  /*1680*/  BSYNC B0 ;  /* 0x0000000000007941 */ /* 0x000fea0003800000 */
.L_x_2796:
        /* <DEDUP_REMOVED lines=10> */
[----:B------:R-:W-:Y:S01]  /*1730*/  @P0 SHF.L.U32 R83, R72, 0x10, RZ ;  /* 0x0000001048530819 */ /* 0x000fe200000006ff */
[----:B------:R-:W-:Y:S01]  /*1740*/  VIADD R82, R84, 0x1 ;  /* 0x0000000154527836 */ /* 0x000fe20000000000 */
[----:B0-----:R-:W-:Y:S01]  /*1750*/  FSETP.GTU.FTZ.AND P1, PT, R81, R172, PT ;  /* 0x000000ac5100720b */ /* 0x001fe20003f3c000 */
[----:B------:R-:W-:-:S02]  /*1760*/  IMAD.U32 R81, R68, 0x10000, RZ ;  /* 0x0001000044517824 */ /* 0x000fc400078e00ff */
        /* <DEDUP_REMOVED lines=15> */
.L_x_2801:
[----:B------:R-:W-:-:S07]  /*1860*/  IMAD.MOV.U32 R90, RZ, RZ, R182 ;  /* 0x000000ffff5a7224 */ /* 0x000fce00078e00b6 */
.L_x_2802:
[----:B------:R-:W-:Y:S05]  /*1870*/  BSYNC B0 ;  /* 0x0000000000007941 */ /* 0x000fea0003800000 */
.L_x_2800:
        /* <DEDUP_REMOVED lines=16> */
.L_x_2806:
[----:B------:R-:W-:Y:S05]  /*1980*/  BSYNC B1 ;  /* 0x0000000000017941 */ /* 0x000fea0003800000 */
.L_x_2805:
        /* <DEDUP_REMOVED lines=40> */
[----:B------:R-:W-:Y:S01]  /*1c10*/  IMAD.MOV.U32 R82, RZ, RZ, RZ ;  /* 0x000000ffff527224 */ /* 0x000fe200078e00ff */
[----:B------:R-:W-:-:S07]  /*1c20*/  LOP3.LUT R160, R165, R160, R39, 0x96, !PT ;  /* 0x000000a0a5a07212 */ /* 0x000fce00078e9627 */
.L_x_2804:
[----:B------:R-:W-:Y:S05]  /*1c30*/  BSYNC B0 ;  /* 0x0000000000007941 */ /* 0x000fea0003800000 */
.L_x_2803:
[----:B------:R-:W-:Y:S01]  /*1c40*/  I2FP.F32.U32 R80, R90 ;  /* 0x0000005a00507245 */ /* 0x000fe20000201000 */
[----:B------:R-:W-:Y:S01]  /*1c50*/  BSSY B0, `(.L_x_2807) ;  /* 0x000001b000007945 */ /* 0x000fe20003800000 */
[----:B------:R-:W-:Y:S01]  /*1c60*/  SHF.L.U32 R83, R76, 0x10, RZ ;  /* 0x000000104c537819 */ /* 0x000fe200000006ff */
[----:B------:R-:W-:Y:S01]  /*1c70*/  VIADD R84, R82, 0x1 ;  /* 0x0000000152547836 */ /* 0x000fe20000000000 */
[----:B------:R-:W-:Y:S01]  /*1c80*/  LOP3.LUT R53, R53, 0xfffffffd, RZ, 0xc0, !PT ;  /* 0xfffffffd35357812 */ /* 0x000fe200078ec0ff */
[----:B------:R-:W-:Y:S01]  /*1c90*/  FFMA.FTZ R81, R80, R171, 1.1641532182693481445e-10 ;  /* 0x2f00000050517423 */ /* 0x000fe200000100ab */
[----:B------:R-:W-:Y:S01]  /*1ca0*/  PRMT R80, R68, 0x7632, R80 ;  /* 0x0000763244507816 */ /* 0x000fe20000000050 */
[----:B------:R-:W-:-:S03]  /*1cb0*/  FMUL.FTZ R76, R83, R174 ;  /* 0x000000ae534c7220 */ /* 0x000fc60000410000 */
[----:B------:R-:W-:Y:S01]  /*1cc0*/  FSETP.GTU.FTZ.AND P1, PT, R81, R172, PT ;  /* 0x000000ac5100720b */ /* 0x000fe20003f3c000 */
[----:B------:R-:W-:Y:S01]  /*1cd0*/  FMUL.FTZ R76, R76, R173 ;  /* 0x000000ad4c4c7220 */ /* 0x000fe20000410000 */
[----:B------:R-:W-:Y:S01]  /*1ce0*/  @P0 PRMT R81, R72, 0x7632, R81 ;  /* 0x0000763248510816 */ /* 0x000fe20000000051 */
[----:B------:R-:W-:-:S03]  /*1cf0*/  IMAD.U32 R165, R80, 0x10000, RZ ;  /* 0x0001000050a57824 */ /* 0x000fc600078e00ff */
[----:B------:R-:W-:Y:S02]  /*1d00*/  FSEL R76, R76, RZ, !P1 ;  /* 0x000000ff4c4c7208 */ /* 0x000fe40004800000 */
[----:B------:R-:W-:-:S03]  /*1d10*/  @P0 SHF.L.U32 R80, R81, 0x10, RZ ;  /* 0x0000001051500819 */ /* 0x000fc600000006ff */
        /* <DEDUP_REMOVED lines=13> */
.L_x_2808:
[----:B------:R-:W-:-:S07]  /*1df0*/  IMAD.MOV.U32 R76, RZ, RZ, R182 ;  /* 0x000000ffff4c7224 */ /* 0x000fce00078e00b6 */
.L_x_2809:
[----:B------:R-:W-:Y:S05]  /*1e00*/  BSYNC B0 ;  /* 0x0000000000007941 */ /* 0x000fea0003800000 */
.L_x_2807:
        /* <DEDUP_REMOVED lines=16> */
.L_x_2813:
[----:B------:R-:W-:Y:S05]  /*1f10*/  BSYNC B1 ;  /* 0x0000000000017941 */ /* 0x000fea0003800000 */
.L_x_2812:
        /* <DEDUP_REMOVED lines=40> */
[----:B------:R-:W-:-:S03]  /*21a0*/  LOP3.LUT R158, R183, R82, R38, 0x96, !PT ;  /* 0x00000052b79e7212 */ /* 0x000fc600078e9626 */
[----:B------:R-:W-:Y:S01]  /*21b0*/  IMAD.MOV.U32 R164, RZ, RZ, R80 ;  /* 0x000000ffffa47224 */ /* 0x000fe200078e0050 */
[----:B------:R-:W-:-:S07]  /*21c0*/  LOP3.LUT R160, R81, R160, R39, 0x96, !PT ;  /* 0x000000a051a07212 */ /* 0x000fce00078e9627 */
.L_x_2811:
[----:B------:R-:W-:Y:S05]  /*21d0*/  BSYNC B0 ;  /* 0x0000000000007941 */ /* 0x000fea0003800000 */
.L_x_2810:
[----:B------:R-:W-:Y:S01]  /*21e0*/  I2FP.F32.U32 R76, R76 ;  /* 0x0000004c004c7245 */ /* 0x000fe20000201000 */
[----:B------:R-:W-:Y:S01]  /*21f0*/  IMAD.U32 R83, R77, 0x10000, RZ ;  /* 0x000100004d537824 */ /* 0x000fe200078e00ff */
[----:B------:R-:W-:Y:S01]  /*2200*/  ISETP.NE.AND P2, PT, R84, 0x1, PT ;  /* 0x000000015400780c */ /* 0x000fe20003f45270 */
[----:B------:R-:W-:Y:S01]  /*2210*/  @P0 IMAD.U32 R80, R73, 0x10000, RZ ;  /* 0x0001000049500824 */ /* 0x000fe200078e00ff */
[----:B------:R-:W-:Y:S01]  /*2220*/  SHF.L.U32 R163, R69, 0x10, RZ ;  /* 0x0000001045a37819 */ /* 0x000fe200000006ff */
[----:B------:R-:W-:Y:S01]  /*2230*/  FFMA.FTZ R81, R76, R171, 1.1641532182693481445e-10 ;  /* 0x2f0000004c517423 */ /* 0x000fe200000100ab */
[----:B------:R-:W-:Y:S01]  /*2240*/  FMUL.FTZ R76, R83, R174 ;  /* 0x000000ae534c7220 */ /* 0x000fe20000410000 */
[----:B------:R-:W-:Y:S01]  /*2250*/  BSSY B0, `(.L_x_2814) ;  /* 0x0000012000007945 */ /* 0x000fe20003800000 */
[----:B------:R-:W-:Y:S02]  /*2260*/  PRMT R88, R77, 0x7632, R88 ;  /* 0x000076324d587816 */ /* 0x000fe40000000058 */
[----:B------:R-:W-:Y:S01]  /*2270*/  FMUL.FTZ R76, R76, R173 ;  /* 0x000000ad4c4c7220 */ /* 0x000fe20000410000 */
[----:B------:R-:W-:-:S02]  /*2280*/  FSETP.GTU.FTZ.AND P1, PT, R81, R172, PT ;  /* 0x000000ac5100720b */ /* 0x000fc40003f3c000 */
[----:B------:R-:W-:Y:S02]  /*2290*/  IADD3 R82, R84, 0x1, RZ ;  /* 0x0000000154527810 */ /* 0x000fe40007ffe0ff */
        /* <DEDUP_REMOVED lines=12> */
.L_x_2815:
[----:B------:R-:W-:-:S07]  /*2360*/  MOV R89, R182 ;  /* 0x000000b600597202 */ /* 0x000fce0000000f00 */
.L_x_2816:
[----:B------:R-:W-:Y:S05]  /*2370*/  BSYNC B0 ;  /* 0x0000000000007941 */ /* 0x000fea0003800000 */
.L_x_2814:
        /* <DEDUP_REMOVED lines=16> */
.L_x_2820:
[----:B------:R-:W-:Y:S05]  /*2480*/  BSYNC B1 ;  /* 0x0000000000017941 */ /* 0x000fea0003800000 */
.L_x_2819:
        /* <DEDUP_REMOVED lines=37> */
[----:B------:R-:W-:Y:S01]  /*26e0*/  LOP3.LUT R76, R81, R76, R17, 0x96, !PT ;  /* 0x0000004c514c7212 */ /* 0x000fe200078e9611 */
[----:B------:R-:W-:-:S04]  /*26f0*/  IMAD.WIDE.U32 R182, R182, -0x326172a9, RZ ;  /* 0xcd9e8d57b6b67825 */ /* 0x000fc800078e00ff */
[----:B------:R-:W-:Y:S01]  /*2700*/  IMAD.WIDE.U32 R76, R76, -0x2daee0ad, RZ ;  /* 0xd2511f534c4c7825 */ /* 0x000fe200078e00ff */
[----:B------:R-:W-:-:S04]  /*2710*/  LOP3.LUT R158, R183, R80, R38, 0x96, !PT ;  /* 0x00000050b79e7212 */ /* 0x000fc800078e9626 */
[----:B------:R-:W-:Y:S02]  /*2720*/  LOP3.LUT R160, R77, R160, R39, 0x96, !PT ;  /* 0x000000a04da07212 */ /* 0x000fe400078e9627 */
[----:B------:R-:W-:-:S07]  /*2730*/  MOV R164, R76 ;  /* 0x0000004c00a47202 */ /* 0x000fce0000000f00 */
.L_x_2818:
[----:B------:R-:W-:Y:S05]  /*2740*/  BSYNC B0 ;  /* 0x0000000000007941 */ /* 0x000fea0003800000 */
.L_x_2817:
[----:B------:R-:W-:Y:S01]  /*2750*/  I2FP.F32.U32 R76, R89 ;  /* 0x00000059004c7245 */ /* 0x000fe20000201000 */
[----:B------:R-:W-:Y:S01]  /*2760*/  BSSY B0, `(.L_x_2821) ;  /* 0x0000019000007945 */ /* 0x000fe20003800000 */
[----:B------:R-:W-:Y:S02]  /*2770*/  SHF.L.U32 R81, R88, 0x10, RZ ;  /* 0x0000001058517819 */ /* 0x000fe400000006ff */
[----:B------:R-:W-:Y:S01]  /*2780*/  ISETP.NE.AND P3, PT, R82, 0x1, PT ;  /* 0x000000015200780c */ /* 0x000fe20003f65270 */
[----:B------:R-:W-:Y:S01]  /*2790*/  FFMA.FTZ R77, R76, R171, 1.1641532182693481445e-10 ;  /* 0x2f0000004c4d7423 */ /* 0x000fe200000100ab */
[----:B------:R-:W-:Y:S01]  /*27a0*/  PRMT R80, R69, 0x7632, R80 ;  /* 0x0000763245507816 */ /* 0x000fe20000000050 */
[----:B------:R-:W-:Y:S01]  /*27b0*/  FMUL.FTZ R76, R81, R174 ;  /* 0x000000ae514c7220 */ /* 0x000fe20000410000 */
[----:B------:R-:W-:Y:S02]  /*27c0*/  @P0 PRMT R81, R73, 0x7632, R81 ;  /* 0x0000763249510816 */ /* 0x000fe40000000051 */
[----:B------:R-:W-:Y:S01]  /*27d0*/  FSETP.GTU.FTZ.AND P2, PT, R77, R172, PT ;  /* 0x000000ac4d00720b */ /* 0x000fe20003f5c000 */
[----:B------:R-:W-:Y:S01]  /*27e0*/  FMUL.FTZ R76, R76, R173 ;  /* 0x000000ad4c4c7220 */ /* 0x000fe20000410000 */
[----:B------:R-:W-:Y:S01]  /*27f0*/  IMAD.U32 R77, R80, 0x10000, RZ ;  /* 0x00010000504d7824 */ /* 0x000fe200078e00ff */
[----:B------:R-:W-:Y:S01]  /*2800*/  @P0 SHF.L.U32 R81, R81, 0x10, RZ ;  /* 0x0000001051510819 */ /* 0x000fe200000006ff */
[----:B------:R-:W-:-:S02]  /*2810*/  VIADD R80, R82, 0x1 ;  /* 0x0000000152507836 */ /* 0x000fc40000000000 */
        /* <DEDUP_REMOVED lines=12> */
.L_x_2822:
[----:B------:R-:W-:-:S07]  /*28e0*/  IMAD.MOV.U32 R88, RZ, RZ, R182 ;  /* 0x000000ffff587224 */ /* 0x000fce00078e00b6 */
.L_x_2823:
[----:B------:R-:W-:Y:S05]  /*28f0*/  BSYNC B0 ;  /* 0x0000000000007941 */ /* 0x000fea0003800000 */
.L_x_2821:
        /* <DEDUP_REMOVED lines=16> */
.L_x_2827:
[----:B------:R-:W-:Y:S05]  /*2a00*/  BSYNC B1 ;  /* 0x0000000000017941 */ /* 0x000fea0003800000 */
.L_x_2826:
        /* <DEDUP_REMOVED lines=43> */
.L_x_2825:
[----:B------:R-:W-:Y:S05]  /*2cc0*/  BSYNC B0 ;  /* 0x0000000000007941 */ /* 0x000fea0003800000 */
.L_x_2824:
[----:B------:R-:W-:Y:S01]  /*2cd0*/  I2FP.F32.U32 R76, R88 ;  /* 0x00000058004c7245 */ /* 0x000fe20000201000 */
[----:B------:R-:W-:Y:S01]  /*2ce0*/  IMAD.U32 R81, R78, 0x10000, RZ ;  /* 0x000100004e517824 */ /* 0x000fe200078e00ff */
[----:B------:R-:W-:Y:S01]  /*2cf0*/  ISETP.NE.AND P4, PT, R80, 0x1, PT ;  /* 0x000000015000780c */ /* 0x000fe20003f85270 */
[----:B------:R-:W-:Y:S01]  /*2d00*/  BSSY B0, `(.L_x_2828) ;  /* 0x0000016000007945 */ /* 0x000fe20003800000 */
[----:B------:R-:W-:Y:S01]  /*2d10*/  PRMT R78, R78, 0x7632, R78 ;  /* 0x000076324e4e7816 */ /* 0x000fe2000000004e */
[----:B------:R-:W-:Y:S01]  /*2d20*/  FFMA.FTZ R77, R76, R171, 1.1641532182693481445e-10 ;  /* 0x2f0000004c4d7423 */ /* 0x000fe200000100ab */
[----:B------:R-:W-:Y:S01]  /*2d30*/  FMUL.FTZ R76, R81, R174 ;  /* 0x000000ae514c7220 */ /* 0x000fe20000410000 */
[----:B------:R-:W-:Y:S01]  /*2d40*/  @P0 IMAD.U32 R81, R74, 0x10000, RZ ;  /* 0x000100004a510824 */ /* 0x000fe200078e00ff */
[----:B------:R-:W-:Y:S02]  /*2d50*/  IADD3 R82, R80, 0x1, RZ ;  /* 0x0000000150527810 */ /* 0x000fe40007ffe0ff */
[----:B------:R-:W-:Y:S01]  /*2d60*/  FMUL.FTZ R76, R76, R173 ;  /* 0x000000ad4c4c7220 */ /* 0x000fe20000410000 */
[----:B------:R-:W-:-:S02]  /*2d70*/  FSETP.GTU.FTZ.AND P3, PT, R77, R172, PT ;  /* 0x000000ac4d00720b */ /* 0x000fc40003f7c000 */
[----:B------:R-:W-:Y:S02]  /*2d80*/  SHF.L.U32 R77, R70, 0x10, RZ ;  /* 0x00000010464d7819 */ /* 0x000fe400000006ff */
        /* <DEDUP_REMOVED lines=12> */
.L_x_2829:
[----:B------:R-:W-:-:S07]  /*2e50*/  MOV R88, R182 ;  /* 0x000000b600587202 */ /* 0x000fce0000000f00 */
.L_x_2830:
[----:B------:R-:W-:Y:S05]  /*2e60*/  BSYNC B0 ;  /* 0x0000000000007941 */ /* 0x000fea0003800000 */
.L_x_2828:
        /* <DEDUP_REMOVED lines=16> */
.L_x_2834:
[----:B------:R-:W-:Y:S05]  /*2f70*/  BSYNC B1 ;  /* 0x0000000000017941 */ /* 0x000fea0003800000 */
.L_x_2833:
        /* <DEDUP_REMOVED lines=43> */
.L_x_2832:
[----:B------:R-:W-:Y:S05]  /*3230*/  BSYNC B0 ;  /* 0x0000000000007941 */ /* 0x000fea0003800000 */
.L_x_2831:
        /* <DEDUP_REMOVED lines=12> */
[----:B------:R-:W-:-:S03]  /*3300*/  @P0 SHF.L.U32 R80, R80, 0x10, RZ ;  /* 0x0000001050500819 */ /* 0x000fc600000006ff */
        /* <DEDUP_REMOVED lines=12> */
.L_x_2836:
[----:B------:R-:W-:-:S07]  /*33d0*/  IMAD.MOV.U32 R78, RZ, RZ, R182 ;  /* 0x000000ffff4e7224 */ /* 0x000fce00078e00b6 */
.L_x_2837:
[----:B------:R-:W-:Y:S05]  /*33e0*/  BSYNC B0 ;  /* 0x0000000000007941 */ /* 0x000fea0003800000 */
.L_x_2835:
        /* <DEDUP_REMOVED lines=16> */
.L_x_2841:
[----:B------:R-:W-:Y:S05]  /*34f0*/  BSYNC B1 ;  /* 0x0000000000017941 */ /* 0x000fea0003800000 */
.L_x_2840:
        /* <DEDUP_REMOVED lines=43> */
.L_x_2839:
[----:B------:R-:W-:Y:S05]  /*37b0*/  BSYNC B0 ;  /* 0x0000000000007941 */ /* 0x000fea0003800000 */
.L_x_2838:
        /* <DEDUP_REMOVED lines=24> */
.L_x_2843:
[----:B------:R-:W-:-:S07]  /*3940*/  MOV R85, R182 ;  /* 0x000000b600557202 */ /* 0x000fce0000000f00 */
.L_x_2844:
[----:B------:R-:W-:Y:S05]  /*3950*/  BSYNC B0 ;  /* 0x0000000000007941 */ /* 0x000fea0003800000 */
.L_x_2842:
        /* <DEDUP_REMOVED lines=18> */
.L_x_2848:
[----:B------:R-:W-:Y:S05]  /*3a80*/  BSYNC B1 ;  /* 0x0000000000017941 */ /* 0x000fea0003800000 */
.L_x_2847:
        /* <DEDUP_REMOVED lines=41> */
[----:B------:R-:W-:Y:S02]  /*3d20*/  LOP3.LUT R160, R77, R160, R39, 0x96, !PT ;  /* 0x000000a04da07212 */ /* 0x000fe400078e9627 */
[----:B------:R-:W-:-:S07]  /*3d30*/  MOV R164, R76 ;  /* 0x0000004c00a47202 */ /* 0x000fce0000000f00 */
.L_x_2846:
[----:B------:R-:W-:Y:S05]  /*3d40*/  BSYNC B0 ;  /* 0x0000000000007941 */ /* 0x000fea0003800000 */
.L_x_2845:
[----:B------:R-:W-:Y:S01]  /*3d50*/  I2FP.F32.U32 R76, R85 ;  /* 0x00000055004c7245 */ /* 0x000fe20000201000 */
[----:B------:R-:W0:Y:S01]  /*3d60*/  LDC.64 R88, c[0x0][0x238] ;  /* 0x00008e00ff587b82 */ /* 0x000e220000000a00 */
[----:B------:R-:W-:Y:S01]  /*3d70*/  SEL R80, RZ, 0x1, P2 ;  /* 0x00000001ff507807 */ /* 0x000fe20001000000 */
[----:B------:R-:W-:Y:S01]  /*3d80*/  VIADD R161, R159, 0x20 ;  /* 0x000000209fa17836 */ /* 0x000fe20000000000 */
[----:B------:R-:W-:Y:S01]  /*3d90*/  SEL R79, RZ, 0x10000, P5 ;  /* 0x00010000ff4f7807 */ /* 0x000fe20002800000 */
[----:B------:R-:W-:Y:S01]  /*3da0*/  FFMA.FTZ R77, R76, R171, 1.1641532182693481445e-10 ;  /* 0x2f0000004c4d7423 */ /* 0x000fe200000100ab */
[----:B------:R-:W-:Y:S01]  /*3db0*/  SEL R146, RZ, 0x100, P4 ;  /* 0x00000100ff927807 */ /* 0x000fe20002000000 */
[----:B------:R-:W-:Y:S01]  /*3dc0*/  IMAD.WIDE.U32 R80, R80, 0x1000000, RZ ;  /* 0x0100000050507825 */ /* 0x000fe200078e00ff */
[----:B------:R-:W-:Y:S01]  /*3dd0*/  LOP3.LUT P5, RZ, R53, 0x2, RZ, 0xc0, !PT ;  /* 0x0000000235ff7812 */ /* 0x000fe200078ac0ff */
[----:B------:R-:W1:Y:S01]  /*3de0*/  @P0 LDC.64 R144, c[0x0][0x230] ;  /* 0x00008c00ff900b82 */ /* 0x000e620000000a00 */
[----:B------:R-:W-:-:S02]  /*3df0*/  FSETP.GTU.FTZ.AND P2, PT, R77, R172, PT ;  /* 0x000000ac4d00720b */ /* 0x000fc40003f5c000 */
[----:B------:R-:W-:Y:S02]  /*3e00*/  SHF.L.U32 R77, R84, 0x10, RZ ;  /* 0x00000010544d7819 */ /* 0x000fe400000006ff */
[----:B------:R-:W-:Y:S02]  /*3e10*/  SEL R76, RZ, 0x1000000, P2 ;  /* 0x01000000ff4c7807 */ /* 0x000fe40001000000 */
[----:B------:R-:W-:Y:S01]  /*3e20*/  SEL R78, RZ, 0x1, P1 ;  /* 0x00000001ff4e7807 */ /* 0x000fe20000800000 */
[----:B------:R-:W2:Y:S01]  /*3e30*/  LDC.64 R84, c[0x0][0x240] ;  /* 0x00009000ff547b82 */ /* 0x000ea20000000a00 */
[----:B------:R-:W-:Y:S01]  /*3e40*/  LOP3.LUT R146, R146, R76, R79, 0xfe, !PT ;  /* 0x0000004c92927212 */ /* 0x000fe200078efe4f */
[----:B------:R-:W-:Y:S01]  /*3e50*/  FMUL.FTZ R76, R77, R174 ;  /* 0x000000ae4d4c7220 */ /* 0x000fe20000410000 */
[----:B------:R-:W-:Y:S01]  /*3e60*/  SEL R77, RZ, 0x1, P5 ;  /* 0x00000001ff4d7807 */ /* 0x000fe20002800000 */
[----:B------:R-:W-:Y:S01]  /*3e70*/  IMAD.WIDE.U32 R78, R78, 0x10000, RZ ;  /* 0x000100004e4e7825 */ /* 0x000fe200078e00ff */
[----:B------:R-:W-:-:S03]  /*3e80*/  PRMT R83, R71, 0x7632, R83 ;  /* 0x0000763247537816 */ /* 0x000fc60000000053 */
[----:B------:R-:W-:Y:S01]  /*3e90*/  FMUL.FTZ R82, R76, R173 ;  /* 0x000000ad4c527220 */ /* 0x000fe20000410000 */
[----:B------:R-:W-:Y:S01]  /*3ea0*/  @P0 PRMT R90, R75, 0x7632, R90 ;  /* 0x000076324b5a0816 */ /* 0x000fe2000000005a */
[----:B------:R-:W-:Y:S01]  /*3eb0*/  IMAD.WIDE.U32 R76, R77, 0x100, RZ ;  /* 0x000001004d4c7825 */ /* 0x000fe200078e00ff */
[----:B------:R-:W-:Y:S02]  /*3ec0*/  LOP3.LUT P6, RZ, R53, 0x4, RZ, 0xc0, !PT ;  /* 0x0000000435ff7812 */ /* 0x000fe400078cc0ff */
[----:B------:R-:W-:Y:S01]  /*3ed0*/  FSEL R82, R82, RZ, !P2 ;  /* 0x000000ff52527208 */ /* 0x000fe20005000000 */
[----:B------:R-:W-:Y:S01]  /*3ee0*/  IMAD.U32 R83, R83, 0x10000, RZ ;  /* 0x0001000053537824 */ /* 0x000fe200078e00ff */
[----:B------:R-:W-:Y:S02]  /*3ef0*/  @P0 SHF.L.U32 R91, R90, 0x10, RZ ;  /* 0x000000105a5b0819 */ /* 0x000fe400000006ff */
[----:B------:R-:W-:Y:S01]  /*3f00*/  SEL R147, RZ, 0x1, P6 ;  /* 0x00000001ff937807 */ /* 0x000fe20003000000 */
[----:B------:R-:W-:Y:S01]  /*3f10*/  FMUL.FTZ R170, R82, R83 ;  /* 0x0000005352aa7220 */ /* 0x000fe20000410000 */
[----:B------:R-:W-:Y:S01]  /*3f20*/  LOP3.LUT R76, R76, R80, R78, 0xfe, !PT ;  /* 0x000000504c4c7212 */ /* 0x000fe200078efe4e */
[----:B-1----:R-:W-:Y:S01]  /*3f30*/  @P0 IMAD.WIDE.U32 R144, R161, 0x10, R144 ;  /* 0x00000010a1900825 */ /* 0x002fe200078e0090 */
[----:B------:R-:W-:-:S03]  /*3f40*/  SEL R149, RZ, 0x1, P3 ;  /* 0x00000001ff957807 */ /* 0x000fc60001800000 */
[----:B------:R-:W-:Y:S01]  /*3f50*/  @P0 FADD.FTZ R170, R170, R91 ;  /* 0x0000005baaaa0221 */ /* 0x000fe20000010000 */
[----:B------:R-:W-:Y:S02]  /*3f60*/  LOP3.LUT R90, R76, R147, RZ, 0xfc, !PT ;  /* 0x000000934c5a7212 */ /* 0x000fe400078efcff */
[----:B------:R-:W-:Y:S01]  /*3f70*/  LOP3.LUT R147, R81, R146, R149, 0xfe, !PT ;  /* 0x0000009251937212 */ /* 0x000fe200078efe95 */
[----:B0-----:R-:W-:Y:S01]  /*3f80*/  IMAD.WIDE.U32 R148, R159, 0x10, R88 ;  /* 0x000000109f947825 */ /* 0x001fe200078e0058 */
[----:B------:R-:W-:Y:S02]  /*3f90*/  F2FP.BF16.F32.PACK_AB R82, R169, R166 ;  /* 0x000000a6a952723e */ /* 0x000fe400000010ff */
[----:B------:R-:W-:Y:S02]  /*3fa0*/  F2FP.BF16.F32.PACK_AB R81, R168, R163 ;  /* 0x000000a3a851723e */ /* 0x000fe400000010ff */
[----:B------:R-:W-:Y:S02]  /*3fb0*/  F2FP.BF16.F32.PACK_AB R80, R165, R162 ;  /* 0x000000a2a550723e */ /* 0x000fe400000010ff */
[----:B------:R-:W-:-:S02]  /*3fc0*/  F2FP.BF16.F32.PACK_AB R83, R170, R167 ;  /* 0x000000a7aa53723e */ /* 0x000fc400000010ff */
[----:B------:R-:W-:Y:S01]  /*3fd0*/  LOP3.LUT R91, R77, R147, R79, 0xfe, !PT ;  /* 0x000000934d5b7212 */ /* 0x000fe200078efe4f */
[----:B--2---:R-:W-:Y:S02]  /*3fe0*/  IMAD.WIDE.U32 R146, R159, 0x8, R84 ;  /* 0x000000089f927825 */ /* 0x004fe400078e0054 */
[----:B------:R0:W-:Y:S02]  /*3ff0*/  STG.E.128 desc[UR4][R148.64], R80 ;  /* 0x0000005094007986 */ /* 0x0001e4000c101d04 */
[----:B------:R-:W-:Y:S02]  /*4000*/  IMAD.WIDE.U32 R76, R161, 0x10, R86 ;  /* 0x00000010a14c7825 */ /* 0x000fe400078e0056 */
        /* <DEDUP_REMOVED lines=15> */
.L_x_2850:
[----:B------:R-:W-:-:S07]  /*4100*/  MOV R146, R182 ;  /* 0x000000b600927202 */ /* 0x000fce0000000f00 */
.L_x_2851:
[----:B------:R-:W-:Y:S05]  /*4110*/  BSYNC B0 ;  /* 0x0000000000007941 */ /* 0x000fea0003800000 */
.L_x_2849:
        /* <DEDUP_REMOVED lines=16> */
.L_x_2855:
[----:B------:R-:W-:Y:S05]  /*4220*/  BSYNC B1 ;  /* 0x0000000000017941 */ /* 0x000fea0003800000 */
.L_x_2854:
        /* <DEDUP_REMOVED lines=43> */
.L_x_2853:
[----:B------:R-:W-:Y:S05]  /*44e0*/  BSYNC B0 ;  /* 0x0000000000007941 */ /* 0x000fea0003800000 */
.L_x_2852:
[----:B------:R-:W-:Y:S01]  /*44f0*/  I2FP.F32.U32 R80, R146 ;  /* 0x0000009200507245 */ /* 0x000fe20000201000 */
[----:B------:R-:W-:Y:S01]  /*4500*/  BSSY B0, `(.L_x_2856) ;  /* 0x000001a000007945 */ /* 0x000fe20003800000 */
[----:B-----5:R-:W-:Y:S01]  /*4510*/  SHF.L.U32 R83, R76, 0x10, RZ ;  /* 0x000000104c537819 */ /* 0x020fe200000006ff */
[----:B------:R-:W-:Y:S01]  /*4520*/  VIADD R82, R175, 0x1 ;  /* 0x00000001af527836 */ /* 0x000fe20000000000 */
[----:B------:R-:W-:Y:S01]  /*4530*/  LOP3.LUT R53, R53, 0xfffffffb, RZ, 0xc0, !PT ;  /* 0xfffffffb35357812 */ /* 0x000fe200078ec0ff */
[----:B------:R-:W-:Y:S01]  /*4540*/  FFMA.FTZ R81, R80, R171, 1.1641532182693481445e-10 ;  /* 0x2f00000050517423 */ /* 0x000fe200000100ab */
[----:B------:R-:W-:Y:S01]  /*4550*/  PRMT R76, R76, 0x7632, R76 ;  /* 0x000076324c4c7816 */ /* 0x000fe2000000004c */
[----:B------:R-:W-:Y:S01]  /*4560*/  FMUL.FTZ R80, R83, R174 ;  /* 0x000000ae53507220 */ /* 0x000fe20000410000 */
[----:B------:R-:W-:Y:S02]  /*4570*/  @P0 SHF.L.U32 R83, R72, 0x10, RZ ;  /* 0x0000001048530819 */ /* 0x000fe400000006ff */
[----:B------:R-:W-:Y:S01]  /*4580*/  FSETP.GTU.FTZ.AND P1, PT, R81, R172, PT ;  /* 0x000000ac5100720b */ /* 0x000fe20003f3c000 */
[----:B------:R-:W-:Y:S01]  /*4590*/  FMUL.FTZ R80, R80, R173 ;  /* 0x000000ad50507220 */ /* 0x000fe20000410000 */
[----:B------:R-:W-:-:S04]  /*45a0*/  IMAD.U32 R81, R64, 0x10000, RZ ;  /* 0x0001000040517824 */ /* 0x000fc800078e00ff */
        /* <DEDUP_REMOVED lines=14> */
.L_x_2857:
[----:B------:R-:W-:-:S07]  /*4690*/  IMAD.MOV.U32 R146, RZ, RZ, R182 ;  /* 0x000000ffff927224 */ /* 0x000fce00078e00b6 */
.L_x_2858:
[----:B------:R-:W-:Y:S05]  /*46a0*/  BSYNC B0 ;  /* 0x0000000000007941 */ /* 0x000fea0003800000 */
.L_x_2856:
        /* <DEDUP_REMOVED lines=16> */
.L_x_2862:
[----:B------:R-:W-:Y:S05]  /*47b0*/  BSYNC B1 ;  /* 0x0000000000017941 */ /* 0x000fea0003800000 */
.L_x_2861:
        /* <DEDUP_REMOVED lines=42> */
[----:B------:R-:W-:-:S11]  /*4a60*/  HFMA2.MMA R82, -RZ, RZ, 0, 0 ;  /* 0x00000000ff527435 */ /* 0x000fd600000001ff */
.L_x_2860:
[----:B------:R-:W-:Y:S05]  /*4a70*/  BSYNC B0 ;  /* 0x0000000000007941 */ /* 0x000fea0003800000 */
.L_x_2859:
[----:B------:R-:W-:Y:S01]  /*4a80*/  I2FP.F32.U32 R80, R146 ;  /* 0x0000009200507245 */ /* 0x000fe20000201000 */
[----:B------:R-:W-:Y:S01]  /*4a90*/  IMAD.U32 R83, R76, 0x10000, RZ ;  /* 0x000100004c537824 */ /* 0x000fe200078e00ff */
[----:B------:R-:W-:Y:S01]  /*4aa0*/  LOP3.LUT R53, R53, 0xfffffffd, RZ, 0xc0, !PT ;  /* 0xfffffffd35357812 */ /* 0x000fe200078ec0ff */
[----:B------:R-:W-:Y:S01]  /*4ab0*/  BSSY B0, `(.L_x_2863) ;  /* 0x0000019000007945 */ /* 0x000fe20003800000 */
[----:B------:R-:W-:Y:S01]  /*4ac0*/  IADD3 R90, R82, 0x1, RZ ;  /* 0x00000001525a7810 */ /* 0x000fe20007ffe0ff */
[----:B------:R-:W-:Y:S01]  /*4ad0*/  FFMA.FTZ R81, R80, R171, 1.1641532182693481445e-10 ;  /* 0x2f00000050517423 */ /* 0x000fe200000100ab */
[----:B------:R-:W-:Y:S01]  /*4ae0*/  FMUL.FTZ R76, R83, R174 ;  /* 0x000000ae534c7220 */ /* 0x000fe20000410000 */
[----:B------:R-:W-:-:S03]  /*4af0*/  PRMT R80, R64, 0x7632, R80 ;  /* 0x0000763240507816 */ /* 0x000fc60000000050 */
[----:B------:R-:W-:Y:S01]  /*4b00*/  FSETP.GTU.FTZ.AND P1, PT, R81, R172, PT ;  /* 0x000000ac5100720b */ /* 0x000fe20003f3c000 */
[----:B------:R-:W-:Y:S01]  /*4b10*/  FMUL.FTZ R76, R76, R173 ;  /* 0x000000ad4c4c7220 */ /* 0x000fe20000410000 */
[----:B------:R-:W-:Y:S02]  /*4b20*/  @P0 PRMT R81, R72, 0x7632, R81 ;  /* 0x0000763248510816 */ /* 0x000fe40000000051 */
[----:B------:R-:W-:Y:S02]  /*4b30*/  SHF.L.U32 R179, R80, 0x10, RZ ;  /* 0x0000001050b37819 */ /* 0x000fe400000006ff */
[----:B------:R-:W-:Y:S01]  /*4b40*/  FSEL R76, R76, RZ, !P1 ;  /* 0x000000ff4c4c7208 */ /* 0x000fe20004800000 */
[----:B------:R-:W-:-:S04]  /*4b50*/  @P0 IMAD.U32 R80, R81, 0x10000, RZ ;  /* 0x0001000051500824 */ /* 0x000fc800078e00ff */
        /* <DEDUP_REMOVED lines=13> */
.L_x_2864:
[----:B------:R-:W-:-:S07]  /*4c30*/  MOV R76, R182 ;  /* 0x000000b6004c7202 */ /* 0x000fce0000000f00 */
.L_x_2865:
[----:B------:R-:W-:Y:S05]  /*4c40*/  BSYNC B0 ;  /* 0x0000000000007941 */ /* 0x000fea0003800000 */
.L_x_2863:
        /* <DEDUP_REMOVED lines=16> */
.L_x_2869:
[----:B------:R-:W-:Y:S05]  /*4d50*/  BSYNC B1 ;  /* 0x0000000000017941 */ /* 0x000fea0003800000 */
.L_x_2868:
        /* <DEDUP_REMOVED lines=41> */
[----:B------:R-:W-:Y:S02]  /*4ff0*/  LOP3.LUT R160, R81, R82, R39, 0x96, !PT ;  /* 0x0000005251a07212 */ /* 0x000fe400078e9627 */
[----:B------:R-:W-:-:S07]  /*5000*/  MOV R164, R80 ;  /* 0x0000005000a47202 */ /* 0x000fce0000000f00 */
.L_x_2867:
[----:B------:R-:W-:Y:S05]  /*5010*/  BSYNC B0 ;  /* 0x0000000000007941 */ /* 0x000fea0003800000 */
.L_x_2866:
[----:B------:R-:W-:Y:S01]  /*5020*/  I2FP.F32.U32 R76, R76 ;  /* 0x0000004c004c7245 */ /* 0x000fe20000201000 */
[----:B------:R-:W-:Y:S01]  /*5030*/  BSSY B0, `(.L_x_2870) ;  /* 0x0000018000007945 */ /* 0x000fe20003800000 */
[C---:B------:R-:W-:Y:S01]  /*5040*/  SHF.L.U32 R83, R77.reuse, 0x10, RZ ;  /* 0x000000104d537819 */ /* 0x040fe200000006ff */
[C---:B------:R-:W-:Y:S01]  /*5050*/  VIADD R82, R90.reuse, 0x1 ;  /* 0x000000015a527836 */ /* 0x040fe20000000000 */
[----:B------:R-:W-:Y:S01]  /*5060*/  ISETP.NE.AND P2, PT, R90, 0x1, PT ;  /* 0x000000015a00780c */ /* 0x000fe20003f45270 */
        /* <DEDUP_REMOVED lines=19> */
.L_x_2871:
[----:B------:R-:W-:-:S07]  /*51a0*/  IMAD.MOV.U32 R145, RZ, RZ, R182 ;  /* 0x000000ffff917224 */ /* 0x000fce00078e00b6 */
.L_x_2872:
[----:B------:R-:W-:Y:S05]  /*51b0*/  BSYNC B0 ;  /* 0x0000000000007941 */ /* 0x000fea0003800000 */
.L_x_2870:
        /* <DEDUP_REMOVED lines=16> */
.L_x_2876:
[----:B------:R-:W-:Y:S05]  /*52c0*/  BSYNC B1 ;  /* 0x0000000000017941 */ /* 0x000fea0003800000 */
.L_x_2875:
        /* <DEDUP_REMOVED lines=43> */
.L_x_2874:
[----:B------:R-:W-:Y:S05]  /*5580*/  BSYNC B0 ;  /* 0x0000000000007941 */ /* 0x000fea0003800000 */
.L_x_2873:
[----:B------:R-:W-:Y:S01]  /*5590*/  I2FP.F32.U32 R76, R145 ;  /* 0x00000091004c7245 */ /* 0x000fe20000201000 */
[----:B------:R-:W-:Y:S01]  /*55a0*/  IMAD.U32 R81, R144, 0x10000, RZ ;  /* 0x0001000090517824 */ /* 0x000fe200078e00ff */
[----:B------:R-:W-:Y:S01]  /*55b0*/  ISETP.NE.AND P3, PT, R82, 0x1, PT ;  /* 0x000000015200780c */ /* 0x000fe20003f65270 */
[----:B------:R-:W-:Y:S01]  /*55c0*/  BSSY B0, `(.L_x_2877) ;  /* 0x0000017000007945 */ /* 0x000fe20003800000 */
[----:B------:R-:W-:Y:S01]  /*55d0*/  PRMT R80, R65, 0x7632, R80 ;  /* 0x0000763241507816 */ /* 0x000fe20000000050 */
[----:B------:R-:W-:Y:S01]  /*55e0*/  FFMA.FTZ R77, R76, R171, 1.1641532182693481445e-10 ;  /* 0x2f0000004c4d7423 */ /* 0x000fe200000100ab */
[----:B------:R-:W-:Y:S01]  /*55f0*/  FMUL.FTZ R76, R81, R174 ;  /* 0x000000ae514c7220 */ /* 0x000fe20000410000 */
[----:B------:R-:W-:Y:S02]  /*5600*/  IADD3 R83, R82, 0x1, RZ ;  /* 0x0000000152537810 */ /* 0x000fe40007ffe0ff */
[----:B------:R-:W-:Y:S01]  /*5610*/  SHF.L.U32 R181, R80, 0x10, RZ ;  /* 0x0000001050b57819 */ /* 0x000fe200000006ff */
[----:B------:R-:W-:Y:S01]  /*5620*/  FMUL.FTZ R76, R76, R173 ;  /* 0x000000ad4c4c7220 */ /* 0x000fe20000410000 */
[----:B------:R-:W-:-:S02]  /*5630*/  FSETP.GTU.FTZ.AND P2, PT, R77, R172, PT ;  /* 0x000000ac4d00720b */ /* 0x000fc40003f5c000 */
[----:B------:R-:W-:Y:S02]  /*5640*/  @P0 PRMT R77, R73, 0x7632, R77 ;  /* 0x00007632494d0816 */ /* 0x000fe4000000004d */
[----:B------:R-:W-:-:S03]  /*5650*/  FSEL R76, R76, RZ, !P2 ;  /* 0x000000ff4c4c7208 */ /* 0x000fc60005000000 */
[----:B------:R-:W-:Y:S02]  /*5660*/  @P0 IMAD.U32 R80, R77, 0x10000, RZ ;  /* 0x000100004d500824 */ /* 0x000fe400078e00ff */
        /* <DEDUP_REMOVED lines=11> */
.L_x_2878:
[----:B------:R-:W-:-:S07]  /*5720*/  MOV R144, R182 ;  /* 0x000000b600907202 */ /* 0x000fce0000000f00 */
.L_x_2879:
[----:B------:R-:W-:Y:S05]  /*5730*/  BSYNC B0 ;  /* 0x0000000000007941 */ /* 0x000fea0003800000 */
.L_x_2877:
        /* <DEDUP_REMOVED lines=16> */
.L_x_2883:
[----:B------:R-:W-:Y:S05]  /*5840*/  BSYNC B1 ;  /* 0x0000000000017941 */ /* 0x000fea0003800000 */
.L_x_2882:
        /* <DEDUP_REMOVED lines=43> */
.L_x_2881:
[----:B------:R-:W-:Y:S05]  /*5b00*/  BSYNC B0 ;  /* 0x0000000000007941 */ /* 0x000fea0003800000 */
.L_x_2880:
        /* <DEDUP_REMOVED lines=24> */
.L_x_2885:
[----:B------:R-:W-:-:S07]  /*5c90*/  IMAD.MOV.U32 R144, RZ, RZ, R182 ;  /* 0x000000ffff907224 */ /* 0x000fce00078e00b6 */
.L_x_2886:
[----:B------:R-:W-:Y:S05]  /*5ca0*/  BSYNC B0 ;  /* 0x0000000000007941 */ /* 0x000fea0003800000 */
.L_x_2884:
        /* <DEDUP_REMOVED lines=16> */
.L_x_2890:
[----:B------:R-:W-:Y:S05]  /*5db0*/  BSYNC B1 ;  /* 0x0000000000017941 */ /* 0x000fea0003800000 */
.L_x_2889:
        /* <DEDUP_REMOVED lines=43> */
.L_x_2888:
[----:B------:R-:W-:Y:S05]  /*6070*/  BSYNC B0 ;  /* 0x0000000000007941 */ /* 0x000fea0003800000 */
.L_x_2887:
[----:B------:R-:W-:Y:S01]  /*6080*/  I2FP.F32.U32 R76, R144 ;  /* 0x00000090004c7245 */ /* 0x000fe20000201000 */
[----:B------:R-:W-:Y:S01]  /*6090*/  IMAD.U32 R81, R78, 0x10000, RZ ;  /* 0x000100004e517824 */ /* 0x000fe200078e00ff */
[----:B------:R-:W-:Y:S01]  /*60a0*/  ISETP.NE.AND P5, PT, R82, 0x1, PT ;  /* 0x000000015200780c */ /* 0x000fe20003fa5270 */
[----:B------:R-:W-:Y:S01]  /*60b0*/  BSSY B0, `(.L_x_2891) ;  /* 0x0000017000007945 */ /* 0x000fe20003800000 */
[----:B------:R-:W-:Y:S01]  /*60c0*/  PRMT R78, R66, 0x7632, R78 ;  /* 0x00007632424e7816 */ /* 0x000fe2000000004e */
[----:B------:R-:W-:Y:S01]  /*60d0*/  FFMA.FTZ R77, R76, R171, 1.1641532182693481445e-10 ;  /* 0x2f0000004c4d7423 */ /* 0x000fe200000100ab */
[----:B------:R-:W-:Y:S01]  /*60e0*/  FMUL.FTZ R76, R81, R174 ;  /* 0x000000ae514c7220 */ /* 0x000fe20000410000 */
[----:B------:R-:W-:Y:S02]  /*60f0*/  @P0 PRMT R80, R74, 0x7632, R80 ;  /* 0x000076324a500816 */ /* 0x000fe40000000050 */
[----:B------:R-:W-:Y:S01]  /*6100*/  SHF.L.U32 R185, R78, 0x10, RZ ;  /* 0x000000104eb97819 */ /* 0x000fe200000006ff */
[----:B------:R-:W-:Y:S01]  /*6110*/  FMUL.FTZ R76, R76, R173 ;  /* 0x000000ad4c4c7220 */ /* 0x000fe20000410000 */
[----:B------:R-:W-:Y:S01]  /*6120*/  FSETP.GTU.FTZ.AND P4, PT, R77, R172, PT ;  /* 0x000000ac4d00720b */ /* 0x000fe20003f9c000 */
[----:B------:R-:W-:Y:S01]  /*6130*/  @P0 IMAD.U32 R80, R80, 0x10000, RZ ;  /* 0x0001000050500824 */ /* 0x000fe200078e00ff */
[----:B------:R-:W-:-:S02]  /*6140*/  IADD3 R83, R82, 0x1, RZ ;  /* 0x0000000152537810 */ /* 0x000fc40007ffe0ff */
        /* <DEDUP_REMOVED lines=12> */
.L_x_2892:
[----:B------:R-:W-:-:S07]  /*6210*/  MOV R78, R182 ;  /* 0x000000b6004e7202 */ /* 0x000fce0000000f00 */
.L_x_2893:
[----:B------:R-:W-:Y:S05]  /*6220*/  BSYNC B0 ;  /* 0x0000000000007941 */ /* 0x000fea0003800000 */
.L_x_2891:
        /* <DEDUP_REMOVED lines=16> */
.L_x_2897:
[----:B------:R-:W-:Y:S05]  /*6330*/  BSYNC B1 ;  /* 0x0000000000017941 */ /* 0x000fea0003800000 */
.L_x_2896:
        /* <DEDUP_REMOVED lines=43> */
.L_x_2895:
[----:B------:R-:W-:Y:S05]  /*65f0*/  BSYNC B0 ;  /* 0x0000000000007941 */ /* 0x000fea0003800000 */
.L_x_2894:
[----:B------:R-:W-:Y:S01]  /*6600*/  I2FP.F32.U32 R76, R78 ;  /* 0x0000004e004c7245 */ /* 0x000fe20000201000 */
[----:B------:R-:W-:Y:S01]  /*6610*/  IMAD.U32 R183, R67, 0x10000, RZ ;  /* 0x0001000043b77824 */ /* 0x000fe200078e00ff */
[----:B------:R-:W-:Y:S01]  /*6620*/  SHF.L.U32 R81, R79, 0x10, RZ ;  /* 0x000000104f517819 */ /* 0x000fe200000006ff */
[----:B------:R-:W-:Y:S01]  /*6630*/  BSSY B0, `(.L_x_2898) ;  /* 0x0000016000007945 */ /* 0x000fe20003800000 */
[----:B------:R-:W-:Y:S01]  /*6640*/  ISETP.NE.AND P6, PT, R83, 0x1, PT ;  /* 0x000000015300780c */ /* 0x000fe20003fc5270 */
[----:B------:R-:W-:Y:S01]  /*6650*/  FFMA.FTZ R77, R76, R171, 1.1641532182693481445e-10 ;  /* 0x2f0000004c4d7423 */ /* 0x000fe200000100ab */
[----:B------:R-:W-:Y:S01]  /*6660*/  @P0 SHF.L.U32 R78, R75, 0x10, RZ ;  /* 0x000000104b4e0819 */ /* 0x000fe200000006ff */
[----:B------:R-:W-:Y:S01]  /*6670*/  FMUL.FTZ R76, R81, R174 ;  /* 0x000000ae514c7220 */ /* 0x000fe20000410000 */
[----:B------:R-:W-:Y:S01]  /*6680*/  PRMT R90, R79, 0x7632, R90 ;  /* 0x000076324f5a7816 */ /* 0x000fe2000000005a */
[----:B------:R-:W-:Y:S01]  /*6690*/  VIADD R186, R83, 0x1 ;  /* 0x0000000153ba7836 */ /* 0x000fe20000000000 */
        /* <DEDUP_REMOVED lines=14> */
.L_x_2899:
[----:B------:R-:W-:-:S07]  /*6780*/  IMAD.MOV.U32 R91, RZ, RZ, R182 ;  /* 0x000000ffff5b7224 */ /* 0x000fce00078e00b6 */
.L_x_2900:
[----:B------:R-:W-:Y:S05]  /*6790*/  BSYNC B0 ;  /* 0x0000000000007941 */ /* 0x000fea0003800000 */
.L_x_2898:
        /* <DEDUP_REMOVED lines=18> */
.L_x_2904:
[----:B------:R-:W-:Y:S05]  /*68c0*/  BSYNC B1 ;  /* 0x0000000000017941 */ /* 0x000fea0003800000 */
.L_x_2903:
        /* <DEDUP_REMOVED lines=42> */
[----:B------:R-:W-:Y:S02]  /*6b70*/  LOP3.LUT R160, R77, R78, R39, 0x96, !PT ;  /* 0x0000004e4da07212 */ /* 0x000fe400078e9627 */
[----:B------:R-:W-:-:S07]  /*6b80*/  MOV R164, R76 ;  /* 0x0000004c00a47202 */ /* 0x000fce0000000f00 */
.L_x_2902:
[----:B------:R-:W-:Y:S05]  /*6b90*/  BSYNC B0 ;  /* 0x0000000000007941 */ /* 0x000fea0003800000 */
.L_x_2901:
[----:B------:R-:W-:Y:S01]  /*6ba0*/  I2FP.F32.U32 R76, R91 ;  /* 0x0000005b004c7245 */ /* 0x000fe20000201000 */
[----:B------:R-:W0:Y:S01]  /*6bb0*/  @P0 LDC.64 R144, c[0x0][0x230] ;  /* 0x00008c00ff900b82 */ /* 0x000e220000000a00 */
[----:B------:R-:W-:Y:S01]  /*6bc0*/  SEL R80, RZ, 0x1, P2 ;  /* 0x00000001ff507807 */ /* 0x000fe20001000000 */
[----:B------:R-:W-:Y:S01]  /*6bd0*/  VIADD R177, R159, 0x40 ;  /* 0x000000409fb17836 */ /* 0x000fe20000000000 */
[----:B------:R-:W-:Y:S01]  /*6be0*/  SEL R79, RZ, 0x10000, P5 ;  /* 0x00010000ff4f7807 */ /* 0x000fe20002800000 */
[----:B------:R-:W-:Y:S01]  /*6bf0*/  FFMA.FTZ R77, R76, R171, 1.1641532182693481445e-10 ;  /* 0x2f0000004c4d7423 */ /* 0x000fe200000100ab */
[----:B------:R-:W-:Y:S01]  /*6c00*/  SEL R146, RZ, 0x100, P4 ;  /* 0x00000100ff927807 */ /* 0x000fe20002000000 */
[----:B------:R-:W-:Y:S01]  /*6c10*/  IMAD.WIDE.U32 R80, R80, 0x1000000, RZ ;  /* 0x0100000050507825 */ /* 0x000fe200078e00ff */
[----:B------:R-:W-:Y:S02]  /*6c20*/  LOP3.LUT P5, RZ, R53, 0x2, RZ, 0xc0, !PT ;  /* 0x0000000235ff7812 */ /* 0x000fe400078ac0ff */
[----:B------:R-:W-:-:S02]  /*6c30*/  FSETP.GTU.FTZ.AND P2, PT, R77, R172, PT ;  /* 0x000000ac4d00720b */ /* 0x000fc40003f5c000 */
[----:B------:R-:W-:Y:S02]  /*6c40*/  SHF.L.U32 R77, R90, 0x10, RZ ;  /* 0x000000105a4d7819 */ /* 0x000fe400000006ff */
[----:B------:R-:W-:Y:S02]  /*6c50*/  SEL R76, RZ, 0x1000000, P2 ;  /* 0x01000000ff4c7807 */ /* 0x000fe40001000000 */
[----:B------:R-:W-:Y:S02]  /*6c60*/  SEL R78, RZ, 0x1, P1 ;  /* 0x00000001ff4e7807 */ /* 0x000fe40000800000 */
        /* <DEDUP_REMOVED lines=11> */
[----:B------:R-:W-:Y:S01]  /*6d20*/  @P0 SHF.L.U32 R91, R90, 0x10, RZ ;  /* 0x000000105a5b0819 */ /* 0x000fe200000006ff */
[----:B0-----:R-:W-:Y:S01]  /*6d30*/  @P0 IMAD.WIDE.U32 R144, R177, 0x10, R144 ;  /* 0x00000010b1900825 */ /* 0x001fe200078e0090 */
[----:B------:R-:W-:-:S03]  /*6d40*/  SEL R147, RZ, 0x1, P6 ;  /* 0x00000001ff937807 */ /* 0x000fc60003000000 */
[----:B------:R-:W-:Y:S01]  /*6d50*/  FMUL.FTZ R184, R82, R83 ;  /* 0x0000005352b87220 */ /* 0x000fe20000410000 */
[----:B------:R-:W-:Y:S02]  /*6d60*/  LOP3.LUT R76, R76, R80, R78, 0xfe, !PT ;  /* 0x000000504c4c7212 */ /* 0x000fe400078efe4e */
[----:B------:R-:W-:Y:S01]  /*6d70*/  SEL R149, RZ, 0x1, P3 ;  /* 0x00000001ff957807 */ /* 0x000fe20001800000 */
[----:B------:R-:W-:Y:S01]  /*6d80*/  @P0 FADD.FTZ R184, R184, R91 ;  /* 0x0000005bb8b80221 */ /* 0x000fe20000010000 */
[----:B------:R-:W-:Y:S02]  /*6d90*/  LOP3.LUT R90, R76, R147, RZ, 0xfc, !PT ;  /* 0x000000934c5a7212 */ /* 0x000fe400078efcff */
[----:B------:R-:W-:Y:S01]  /*6da0*/  LOP3.LUT R147, R81, R146, R149, 0xfe, !PT ;  /* 0x0000009251937212 */ /* 0x000fe200078efe95 */
[----:B------:R-:W-:Y:S01]  /*6db0*/  IMAD.WIDE.U32 R148, R161, 0x10, R88 ;  /* 0x00000010a1947825 */ /* 0x000fe200078e0058 */
[----:B------:R-:W-:Y:S02]  /*6dc0*/  F2FP.BF16.F32.PACK_AB R82, R185, R180 ;  /* 0x000000b4b952723e */ /* 0x000fe400000010ff */
[----:B------:R-:W-:-:S02]  /*6dd0*/  F2FP.BF16.F32.PACK_AB R81, R181, R178 ;  /* 0x000000b2b551723e */ /* 0x000fc400000010ff */
[----:B------:R-:W-:Y:S02]  /*6de0*/  F2FP.BF16.F32.PACK_AB R80, R179, R176 ;  /* 0x000000b0b350723e */ /* 0x000fe400000010ff */
[----:B------:R-:W-:Y:S02]  /*6df0*/  F2FP.BF16.F32.PACK_AB R83, R184, R183 ;  /* 0x000000b7b853723e */ /* 0x000fe400000010ff */
[----:B------:R-:W-:Y:S01]  /*6e00*/  LOP3.LUT R91, R77, R147, R79, 0xfe, !PT ;  /* 0x000000934d5b7212 */ /* 0x000fe200078efe4f */
[----:B------:R-:W-:Y:S02]  /*6e10*/  IMAD.WIDE.U32 R146, R161, 0x8, R84 ;  /* 0x00000008a1927825 */ /* 0x000fe400078e0054 */
        /* <DEDUP_REMOVED lines=17> */
.L_x_2906:
[----:B------:R-:W-:-:S07]  /*6f30*/  MOV R146, R182 ;  /* 0x000000b600927202 */ /* 0x000fce0000000f00 */
.L_x_2907:
[----:B------:R-:W-:Y:S05]  /*6f40*/  BSYNC B0 ;  /* 0x0000000000007941 */ /* 0x000fea0003800000 */
.L_x_2905:
        /* <DEDUP_REMOVED lines=16> */
.L_x_2911:
[----:B------:R-:W-:Y:S05]  /*7050*/  BSYNC B1 ;  /* 0x0000000000017941 */ /* 0x000fea0003800000 */
.L_x_2910:
        /* <DEDUP_REMOVED lines=42> */
[----:B------:R-:W-:Y:S01]  /*7300*/  IMAD.MOV.U32 R164, RZ, RZ, R80 ;  /* 0x000000ffffa47224 */ /* 0x000fe200078e0050 */
[----:B------:R-:W-:-:S07]  /*7310*/  LOP3.LUT R160, R81, R82, R39, 0x96, !PT ;  /* 0x0000005251a07212 */ /* 0x000fce00078e9627 */
.L_x_2909:
[----:B------:R-:W-:Y:S05]  /*7320*/  BSYNC B0 ;  /* 0x0000000000007941 */ /* 0x000fea0003800000 */
.L_x_2908:
[----:B------:R-:W-:Y:S01]  /*7330*/  I2FP.F32.U32 R80, R146 ;  /* 0x0000009200507245 */ /* 0x000fe20000201000 */
[C---:B-----5:R-:W-:Y:S01]  /*7340*/  IMAD.U32 R83, R76.reuse, 0x10000, RZ ;  /* 0x000100004c537824 */ /* 0x060fe200078e00ff */
[----:B------:R-:W-:Y:S01]  /*7350*/  LOP3.LUT R53, R53, 0xfffffffb, RZ, 0xc0, !PT ;  /* 0xfffffffb35357812 */ /* 0x000fe200078ec0ff */
[----:B------:R-:W-:Y:S01]  /*7360*/  BSSY B0, `(.L_x_2912) ;  /* 0x0000018000007945 */ /* 0x000fe20003800000 */
[----:B------:R-:W-:Y:S01]  /*7370*/  PRMT R76, R76, 0x7632, R76 ;  /* 0x000076324c4c7816 */ /* 0x000fe2000000004c */
[----:B------:R-:W-:Y:S01]  /*7380*/  FFMA.FTZ R81, R80, R171, 1.1641532182693481445e-10 ;  /* 0x2f00000050517423 */ /* 0x000fe200000100ab */
[----:B------:R-:W-:Y:S01]  /*7390*/  FMUL.FTZ R80, R83, R174 ;  /* 0x000000ae53507220 */ /* 0x000fe20000410000 */
[----:B------:R-:W-:Y:S01]  /*73a0*/  @P0 IMAD.U32 R83, R72, 0x10000, RZ ;  /* 0x0001000048530824 */ /* 0x000fe200078e00ff */
[----:B------:R-:W-:Y:S02]  /*73b0*/  IADD3 R82, R175, 0x1, RZ ;  /* 0x00000001af527810 */ /* 0x000fe40007ffe0ff */
[----:B------:R-:W-:Y:S01]  /*73c0*/  FSETP.GTU.FTZ.AND P1, PT, R81, R172, PT ;  /* 0x000000ac5100720b */ /* 0x000fe20003f3c000 */
[----:B------:R-:W-:Y:S01]  /*73d0*/  FMUL.FTZ R80, R80, R173 ;  /* 0x000000ad50507220 */ /* 0x000fe20000410000 */
[----:B------:R-:W-:-:S04]  /*73e0*/  SHF.L.U32 R81, R60, 0x10, RZ ;  /* 0x000000103c517819 */ /* 0x000fc800000006ff */
        /* <DEDUP_REMOVED lines=14> */
.L_x_2913:
[----:B------:R-:W-:-:S07]  /*74d0*/  MOV R146, R182 ;  /* 0x000000b600927202 */ /* 0x000fce0000000f00 */
.L_x_2914:
[----:B------:R-:W-:Y:S05]  /*74e0*/  BSYNC B0 ;  /* 0x0000000000007941 */ /* 0x000fea0003800000 */
.L_x_2912:
        /* <DEDUP_REMOVED lines=16> */
.L_x_2918:
[----:B------:R-:W-:Y:S05]  /*75f0*/  BSYNC B1 ;  /* 0x0000000000017941 */ /* 0x000fea0003800000 */
.L_x_2917:
        /* <DEDUP_REMOVED lines=42> */
[----:B------:R-:W-:Y:S01]  /*78a0*/  LOP3.LUT R160, R81, R82, R39, 0x96, !PT ;  /* 0x0000005251a07212 */ /* 0x000fe200078e9627 */
[----:B------:R-:W-:-:S11]  /*78b0*/  HFMA2.MMA R82, -RZ, RZ, 0, 0 ;  /* 0x00000000ff527435 */ /* 0x000fd600000001ff */
.L_x_2916:
[----:B------:R-:W-:Y:S05]  /*78c0*/  BSYNC B0 ;  /* 0x0000000000007941 */ /* 0x000fea0003800000 */
.L_x_2915:
        /* <DEDUP_REMOVED lines=27> */
.L_x_2920:
[----:B------:R-:W-:-:S07]  /*7a80*/  MOV R76, R182 ;  /* 0x000000b6004c7202 */ /* 0x000fce0000000f00 */
.L_x_2921:
[----:B------:R-:W-:Y:S05]  /*7a90*/  BSYNC B0 ;  /* 0x0000000000007941 */ /* 0x000fea0003800000 */
.L_x_2919:
        /* <DEDUP_REMOVED lines=16> */
.L_x_2925:
[----:B------:R-:W-:Y:S05]  /*7ba0*/  BSYNC B1 ;  /* 0x0000000000017941 */ /* 0x000fea0003800000 */
.L_x_2924:
        /* <DEDUP_REMOVED lines=39> */
[----:B------:R-:W-:Y:S01]  /*7e20*/  MOV R182, R90 ;  /* 0x0000005a00b67202 */ /* 0x000fe20000000f00 */
[----:B------:R-:W-:Y:S01]  /*7e30*/  HFMA2.MMA R90, -RZ, RZ, 0, 0 ;  /* 0x00000000ff5a7435 */ /* 0x000fe200000001ff */
[----:B------:R-:W-:Y:S01]  /*7e40*/  LOP3.LUT R158, R91, R144, R38, 0x96, !PT ;  /* 0x000000905b9e7212 */ /* 0x000fe200078e9626 */
[----:B------:R-:W-:Y:S01]  /*7e50*/  IMAD.MOV.U32 R164, RZ, RZ, R80 ;  /* 0x000000ffffa47224 */ /* 0x000fe200078e0050 */
[----:B------:R-:W-:-:S08]  /*7e60*/  LOP3.LUT R160, R81, R82, R39, 0x96, !PT ;  /* 0x0000005251a07212 */ /* 0x000fd000078e9627 */
.L_x_2923:
[----:B------:R-:W-:Y:S05]  /*7e70*/  BSYNC B0 ;  /* 0x0000000000007941 */ /* 0x000fea0003800000 */
.L_x_2922:
[----:B------:R-:W-:Y:S01]  /*7e80*/  I2FP.F32.U32 R76, R76 ;  /* 0x0000004c004c7245 */ /* 0x000fe20000201000 */
[C---:B------:R-:W-:Y:S01]  /*7e90*/  IMAD.U32 R83, R77.reuse, 0x10000, RZ ;  /* 0x000100004d537824 */ /* 0x040fe200078e00ff */
        /* <DEDUP_REMOVED lines=22> */
.L_x_2927:
[----:B------:R-:W-:-:S07]  /*8000*/  MOV R145, R182 ;  /* 0x000000b600917202 */ /* 0x000fce0000000f00 */
.L_x_2928:
[----:B------:R-:W-:Y:S05]  /*8010*/  BSYNC B0 ;  /* 0x0000000000007941 */ /* 0x000fea0003800000 */
.L_x_2926:
        /* <DEDUP_REMOVED lines=16> */
.L_x_2932:
[----:B------:R-:W-:Y:S05]  /*8120*/  BSYNC B1 ;  /* 0x0000000000017941 */ /* 0x000fea0003800000 */
.L_x_2931:
        /* <DEDUP_REMOVED lines=44> */
.L_x_2930:
[----:B------:R-:W-:Y:S05]  /*83f0*/  BSYNC B0 ;  /* 0x0000000000007941 */ /* 0x000fea0003800000 */
.L_x_2929:
        /* <DEDUP_REMOVED lines=25> */
.L_x_2934:
[----:B------:R-:W-:-:S07]  /*8590*/  MOV R144, R182 ;  /* 0x000000b600907202 */ /* 0x000fce0000000f00 */
.L_x_2935:
[----:B------:R-:W-:Y:S05]  /*85a0*/  BSYNC B0 ;  /* 0x0000000000007941 */ /* 0x000fea0003800000 */
.L_x_2933:
        /* <DEDUP_REMOVED lines=16> */
.L_x_2939:
[----:B------:R-:W-:Y:S05]  /*86b0*/  BSYNC B1 ;  /* 0x0000000000017941 */ /* 0x000fea0003800000 */
.L_x_2938:
        /* <DEDUP_REMOVED lines=40> */
[----:B------:R-:W-:Y:S01]  /*8940*/  HFMA2.MMA R83, -RZ, RZ, 0, 0 ;  /* 0x00000000ff537435 */ /* 0x000fe200000001ff */
[----:B------:R-:W-:Y:S01]  /*8950*/  MOV R182, R82 ;  /* 0x0000005200b67202 */ /* 0x000fe20000000f00 */
[----:B------:R-:W-:Y:S01]  /*8960*/  IMAD.MOV.U32 R164, RZ, RZ, R76 ;  /* 0x000000ffffa47224 */ /* 0x000fe200078e004c */
[----:B------:R-:W-:-:S08]  /*8970*/  LOP3.LUT R160, R77, R80, R39, 0x96, !PT ;  /* 0x000000504da07212 */ /* 0x000fd000078e9627 */
.L_x_2937:
[----:B------:R-:W-:Y:S05]  /*8980*/  BSYNC B0 ;  /* 0x0000000000007941 */ /* 0x000fea0003800000 */
.L_x_2936:
        /* <DEDUP_REMOVED lines=24> */
.L_x_2941:
[----:B------:R-:W-:-:S07]  /*8b10*/  MOV R144, R182 ;  /* 0x000000b600907202 */ /* 0x000fce0000000f00 */
.L_x_2942:
[----:B------:R-:W-:Y:S05]  /*8b20*/  BSYNC B0 ;  /* 0x0000000000007941 */ /* 0x000fea0003800000 */
.L_x_2940:
        /* <DEDUP_REMOVED lines=16> */
.L_x_2946:
[----:B------:R-:W-:Y:S05]  /*8c30*/  BSYNC B1 ;  /* 0x0000000000017941 */ /* 0x000fea0003800000 */
.L_x_2945:
        /* <DEDUP_REMOVED lines=44> */
.L_x_2944:
[----:B------:R-:W-:Y:S05]  /*8f00*/  BSYNC B0 ;  /* 0x0000000000007941 */ /* 0x000fea0003800000 */
.L_x_2943:
        /* <DEDUP_REMOVED lines=25> */
.L_x_2948:
[----:B------:R-:W-:-:S07]  /*90a0*/  MOV R78, R182 ;  /* 0x000000b6004e7202 */ /* 0x000fce0000000f00 */
.L_x_2949:
[----:B------:R-:W-:Y:S05]  /*90b0*/  BSYNC B0 ;  /* 0x0000000000007941 */ /* 0x000fea0003800000 */
.L_x_2947:
        /* <DEDUP_REMOVED lines=16> */
.L_x_2953:
[----:B------:R-:W-:Y:S05]  /*91c0*/  BSYNC B1 ;  /* 0x0000000000017941 */ /* 0x000fea0003800000 */
.L_x_2952:
        /* <DEDUP_REMOVED lines=44> */
.L_x_2951:
[----:B------:R-:W-:Y:S05]  /*9490*/  BSYNC B0 ;  /* 0x0000000000007941 */ /* 0x000fea0003800000 */
.L_x_2950:
[----:B------:R-:W-:Y:S01]  /*94a0*/  I2FP.F32.U32 R76, R78 ;  /* 0x0000004e004c7245 */ /* 0x000fe20000201000 */
[----:B------:R-:W-:Y:S01]  /*94b0*/  IMAD.U32 R81, R79, 0x10000, RZ ;  /* 0x000100004f517824 */ /* 0x000fe200078e00ff */
[----:B------:R-:W-:Y:S01]  /*94c0*/  ISETP.NE.AND P6, PT, R83, 0x1, PT ;  /* 0x000000015300780c */ /* 0x000fe20003fc5270 */
[----:B------:R-:W-:Y:S01]  /*94d0*/  BSSY B0, `(.L_x_2954) ;  /* 0x0000016000007945 */ /* 0x000fe20003800000 */
[----:B------:R-:W-:Y:S01]  /*94e0*/  PRMT R90, R79, 0x7632, R90 ;  /* 0x000076324f5a7816 */ /* 0x000fe2000000005a */
[----:B------:R-:W-:Y:S01]  /*94f0*/  FFMA.FTZ R77, R76, R171, 1.1641532182693481445e-10 ;  /* 0x2f0000004c4d7423 */ /* 0x000fe200000100ab */
[----:B------:R-:W-:Y:S01]  /*9500*/  FMUL.FTZ R76, R81, R174 ;  /* 0x000000ae514c7220 */ /* 0x000fe20000410000 */
[----:B------:R-:W-:Y:S02]  /*9510*/  SHF.L.U32 R81, R63, 0x10, RZ ;  /* 0x000000103f517819 */ /* 0x000fe400000006ff */
[----:B------:R-:W-:Y:S01]  /*9520*/  IADD3 R194, R83, 0x1, RZ ;  /* 0x0000000153c27810 */ /* 0x000fe20007ffe0ff */
        /* <DEDUP_REMOVED lines=15> */
.L_x_2955:
[----:B------:R-:W-:-:S07]  /*9620*/  MOV R91, R182 ;  /* 0x000000b6005b7202 */ /* 0x000fce0000000f00 */
.L_x_2956:
[----:B------:R-:W-:Y:S05]  /*9630*/  BSYNC B0 ;  /* 0x0000000000007941 */ /* 0x000fea0003800000 */
.L_x_2954:
        /* <DEDUP_REMOVED lines=18> */
.L_x_2960:
[----:B------:R-:W-:Y:S05]  /*9760*/  BSYNC B1 ;  /* 0x0000000000017941 */ /* 0x000fea0003800000 */
.L_x_2959:
        /* <DEDUP_REMOVED lines=44> */
.L_x_2958:
[----:B------:R-:W-:Y:S05]  /*9a30*/  BSYNC B0 ;  /* 0x0000000000007941 */ /* 0x000fea0003800000 */
.L_x_2957:
[----:B------:R-:W-:Y:S01]  /*9a40*/  I2FP.F32.U32 R76, R91 ;  /* 0x0000005b004c7245 */ /* 0x000fe20000201000 */
[----:B------:R-:W0:Y:S01]  /*9a50*/  @P0 LDC.64 R144, c[0x0][0x230] ;  /* 0x00008c00ff900b82 */ /* 0x000e220000000a00 */
[----:B------:R-:W-:Y:S02]  /*9a60*/  SEL R80, RZ, 0x1, P2 ;  /* 0x00000001ff507807 */ /* 0x000fe40001000000 */
[----:B------:R-:W-:Y:S01]  /*9a70*/  SEL R79, RZ, 0x10000, P5 ;  /* 0x00010000ff4f7807 */ /* 0x000fe20002800000 */
[----:B------:R-:W-:Y:S01]  /*9a80*/  FFMA.FTZ R77, R76, R171, 1.1641532182693481445e-10 ;  /* 0x2f0000004c4d7423 */ /* 0x000fe200000100ab */
[----:B------:R-:W-:Y:S01]  /*9a90*/  SEL R148, RZ, 0x100, P4 ;  /* 0x00000100ff947807 */ /* 0x000fe20002000000 */
[----:B------:R-:W-:Y:S01]  /*9aa0*/  IMAD.WIDE.U32 R80, R80, 0x1000000, RZ ;  /* 0x0100000050507825 */ /* 0x000fe200078e00ff */
[----:B------:R-:W-:Y:S02]  /*9ab0*/  LOP3.LUT P5, RZ, R53, 0x2, RZ, 0xc0, !PT ;  /* 0x0000000235ff7812 */ /* 0x000fe400078ac0ff */
[----:B------:R-:W-:Y:S01]  /*9ac0*/  FSETP.GTU.FTZ.AND P2, PT, R77, R172, PT ;  /* 0x000000ac4d00720b */ /* 0x000fe20003f5c000 */
[----:B------:R-:W-:Y:S01]  /*9ad0*/  IMAD.U32 R77, R90, 0x10000, RZ ;  /* 0x000100005a4d7824 */ /* 0x000fe200078e00ff */
[----:B------:R-:W-:-:S02]  /*9ae0*/  SEL R78, RZ, 0x1, P1 ;  /* 0x00000001ff4e7807 */ /* 0x000fc40000800000 */
[----:B------:R-:W-:Y:S02]  /*9af0*/  SEL R76, RZ, 0x1000000, P2 ;  /* 0x01000000ff4c7807 */ /* 0x000fe40001000000 */
[----:B------:R-:W-:Y:S02]  /*9b00*/  PRMT R83, R63, 0x7632, R83 ;  /* 0x000076323f537816 */ /* 0x000fe40000000053 */
[----:B------:R-:W-:Y:S01]  /*9b10*/  LOP3.LUT R148, R148, R76, R79, 0xfe, !PT ;  /* 0x0000004c94947212 */ /* 0x000fe200078efe4f */
[----:B------:R-:W-:Y:S01]  /*9b20*/  FMUL.FTZ R76, R77, R174 ;  /* 0x000000ae4d4c7220 */ /* 0x000fe20000410000 */
[----:B------:R-:W-:Y:S01]  /*9b30*/  SEL R77, RZ, 0x1, P5 ;  /* 0x00000001ff4d7807 */ /* 0x000fe20002800000 */
[----:B------:R-:W-:Y:S01]  /*9b40*/  IMAD.WIDE.U32 R78, R78, 0x10000, RZ ;  /* 0x000100004e4e7825 */ /* 0x000fe200078e00ff */
[----:B------:R-:W-:-:S03]  /*9b50*/  @P0 PRMT R90, R75, 0x7632, R90 ;  /* 0x000076324b5a0816 */ /* 0x000fc6000000005a */
[----:B------:R-:W-:Y:S01]  /*9b60*/  FMUL.FTZ R82, R76, R173 ;  /* 0x000000ad4c527220 */ /* 0x000fe20000410000 */
[----:B------:R-:W-:Y:S01]  /*9b70*/  SHF.L.U32 R83, R83, 0x10, RZ ;  /* 0x0000001053537819 */ /* 0x000fe200000006ff */
[----:B------:R-:W-:Y:S01]  /*9b80*/  IMAD.WIDE.U32 R76, R77, 0x100, RZ ;  /* 0x000001004d4c7825 */ /* 0x000fe200078e00ff */
[----:B------:R-:W-:Y:S02]  /*9b90*/  LOP3.LUT P6, RZ, R53, 0x4, RZ, 0xc0, !PT ;  /* 0x0000000435ff7812 */ /* 0x000fe400078cc0ff */
[----:B------:R-:W-:Y:S02]  /*9ba0*/  FSEL R82, R82, RZ, !P2 ;  /* 0x000000ff52527208 */ /* 0x000fe40005000000 */
[----:B------:R-:W-:Y:S01]  /*9bb0*/  LOP3.LUT R91, R76, R80, R78, 0xfe, !PT ;  /* 0x000000504c5b7212 */ /* 0x000fe200078efe4e */
[----:B------:R-:W-:Y:S01]  /*9bc0*/  @P0 IMAD.U32 R76, R90, 0x10000, RZ ;  /* 0x000100005a4c0824 */ /* 0x000fe200078e00ff */
[----:B------:R-:W-:Y:S01]  /*9bd0*/  SEL R146, RZ, 0x1, P6 ;  /* 0x00000001ff927807 */ /* 0x000fe20003000000 */
[----:B------:R-:W-:Y:S01]  /*9be0*/  FMUL.FTZ R195, R82, R83 ;  /* 0x0000005352c37220 */ /* 0x000fe20000410000 */
[----:B------:R-:W-:-:S02]  /*9bf0*/  SEL R147, RZ, 0x1, P3 ;  /* 0x00000001ff937807 */ /* 0x000fc40001800000 */
[----:B------:R-:W-:Y:S01]  /*9c00*/  LOP3.LUT R90, R91, R146, RZ, 0xfc, !PT ;  /* 0x000000925b5a7212 */ /* 0x000fe200078efcff */
[----:B------:R-:W-:Y:S01]  /*9c10*/  @P0 FADD.FTZ R195, R195, R76 ;  /* 0x0000004cc3c30221 */ /* 0x000fe20000010000 */
[----:B------:R-:W-:Y:S01]  /*9c20*/  LOP3.LUT R91, R81, R148, R147, 0xfe, !PT ;  /* 0x00000094515b7212 */ /* 0x000fe200078efe93 */
[----:B------:R-:W-:Y:S01]  /*9c30*/  IMAD.WIDE.U32 R148, R177, 0x10, R88 ;  /* 0x00000010b1947825 */ /* 0x000fe200078e0058 */
[----:B------:R-:W-:Y:S02]  /*9c40*/  IADD3 R187, R159, 0x60, RZ ;  /* 0x000000609fbb7810 */ /* 0x000fe40007ffe0ff */
[----:B------:R-:W-:Y:S01]  /*9c50*/  F2FP.BF16.F32.PACK_AB R82, R193, R190 ;  /* 0x000000bec152723e */ /* 0x000fe200000010ff */
[----:B------:R-:W-:Y:S01]  /*9c60*/  IMAD.WIDE.U32 R146, R177, 0x8, R84 ;  /* 0x00000008b1927825 */ /* 0x000fe200078e0054 */
[----:B------:R-:W-:Y:S02]  /*9c70*/  F2FP.BF16.F32.PACK_AB R81, R191, R188 ;  /* 0x000000bcbf51723e */ /* 0x000fe400000010ff */
[----:B------:R-:W-:Y:S01]  /*9c80*/  F2FP.BF16.F32.PACK_AB R80, R189, R186 ;  /* 0x000000babd50723e */ /* 0x000fe200000010ff */
[----:B0-----:R-:W-:Y:S01]  /*9c90*/  @P0 IMAD.WIDE.U32 R144, R187, 0x10, R144 ;  /* 0x00000010bb900825 */ /* 0x001fe200078e0090 */
[----:B------:R-:W-:-:S02]  /*9ca0*/  F2FP.BF16.F32.PACK_AB R83, R195, R192 ;  /* 0x000000c0c353723e */ /* 0x000fc400000010ff */
        /* <DEDUP_REMOVED lines=18> */
.L_x_2962:
[----:B------:R-:W-:-:S07]  /*9dd0*/  IMAD.MOV.U32 R146, RZ, RZ, R182 ;  /* 0x000000ffff927224 */ /* 0x000fce00078e00b6 */
.L_x_2963:
[----:B------:R-:W-:Y:S05]  /*9de0*/  BSYNC B0 ;  /* 0x0000000000007941 */ /* 0x000fea0003800000 */
.L_x_2961:
        /* <DEDUP_REMOVED lines=16> */
.L_x_2967:
[----:B------:R-:W-:Y:S05]  /*9ef0*/  BSYNC B1 ;  /* 0x0000000000017941 */ /* 0x000fea0003800000 */
.L_x_2966:
        /* <DEDUP_REMOVED lines=44> */
.L_x_2965:
[----:B------:R-:W-:Y:S05]  /*a1c0*/  BSYNC B0 ;  /* 0x0000000000007941 */ /* 0x000fea0003800000 */
.L_x_2964:
        /* <DEDUP_REMOVED lines=26> */
.L_x_2969:
[----:B------:R-:W-:-:S07]  /*a370*/  IMAD.MOV.U32 R146, RZ, RZ, R182 ;  /* 0x000000ffff927224 */ /* 0x000fce00078e00b6 */
.L_x_2970:
[----:B------:R-:W-:Y:S05]  /*a380*/  BSYNC B0 ;  /* 0x0000000000007941 */ /* 0x000fea0003800000 */
.L_x_2968:
        /* <DEDUP_REMOVED lines=16> */
.L_x_2974:
[----:B------:R-:W-:Y:S05]  /*a490*/  BSYNC B1 ;  /* 0x0000000000017941 */ /* 0x000fea0003800000 */
.L_x_2973:
        /* <DEDUP_REMOVED lines=42> */
[----:B------:R-:W-:Y:S01]  /*a740*/  IMAD.MOV.U32 R82, RZ, RZ, RZ ;  /* 0x000000ffff527224 */ /* 0x000fe200078e00ff */
[----:B------:R-:W-:-:S07]  /*a750*/  MOV R164, R80 ;  /* 0x0000005000a47202 */ /* 0x000fce0000000f00 */
.L_x_2972:
[----:B------:R-:W-:Y:S05]  /*a760*/  BSYNC B0 ;  /* 0x0000000000007941 */ /* 0x000fea0003800000 */
.L_x_2971:
        /* <DEDUP_REMOVED lines=27> */
.L_x_2976:
[----:B------:R-:W-:-:S07]  /*a920*/  IMAD.MOV.U32 R76, RZ, RZ, R182 ;  /* 0x000000ffff4c7224 */ /* 0x000fce00078e00b6 */
.L_x_2977:
[----:B------:R-:W-:Y:S05]  /*a930*/  BSYNC B0 ;  /* 0x0000000000007941 */ /* 0x000fea0003800000 */
.L_x_2975:
        /* <DEDUP_REMOVED lines=16> */
.L_x_2981:
[----:B------:R-:W-:Y:S05]  /*aa40*/  BSYNC B1 ;  /* 0x0000000000017941 */ /* 0x000fea0003800000 */
.L_x_2980:
        /* <DEDUP_REMOVED lines=44> */
.L_x_2979:
[----:B------:R-:W-:Y:S05]  /*ad10*/  BSYNC B0 ;  /* 0x0000000000007941 */ /* 0x000fea0003800000 */
.L_x_2978:
        /* <DEDUP_REMOVED lines=24> */
.L_x_2983:
[----:B------:R-:W-:-:S07]  /*aea0*/  IMAD.MOV.U32 R145, RZ, RZ, R182 ;  /* 0x000000ffff917224 */ /* 0x000fce00078e00b6 */
.L_x_2984:
[----:B------:R-:W-:Y:S05]  /*aeb0*/  BSYNC B0 ;  /* 0x0000000000007941 */ /* 0x000fea0003800000 */
.L_x_2982:
        /* <DEDUP_REMOVED lines=16> */
.L_x_2988:
[----:B------:R-:W-:Y:S05]  /*afc0*/  BSYNC B1 ;  /* 0x0000000000017941 */ /* 0x000fea0003800000 */
.L_x_2987:
        /* <DEDUP_REMOVED lines=44> */
.L_x_2986:
[----:B------:R-:W-:Y:S05]  /*b290*/  BSYNC B0 ;  /* 0x0000000000007941 */ /* 0x000fea0003800000 */
.L_x_2985:
[----:B------:R-:W-:Y:S01]  /*b2a0*/  I2FP.F32.U32 R76, R145 ;  /* 0x00000091004c7245 */ /* 0x000fe20000201000 */
[----:B------:R-:W-:Y:S01]  /*b2b0*/  BSSY B0, `(.L_x_2989) ;  /* 0x0000019000007945 */ /* 0x000fe20003800000 */
[----:B------:R-:W-:Y:S01]  /*b2c0*/  SHF.L.U32 R81, R144, 0x10, RZ ;  /* 0x0000001090517819 */ /* 0x000fe200000006ff */
[C---:B------:R-:W-:Y:S01]  /*b2d0*/  VIADD R83, R82.reuse, 0x1 ;  /* 0x0000000152537836 */ /* 0x040fe20000000000 */
[----:B------:R-:W-:Y:S01]  /*b2e0*/  ISETP.NE.AND P3, PT, R82, 0x1, PT ;  /* 0x000000015200780c */ /* 0x000fe20003f65270 */
        /* <DEDUP_REMOVED lines=20> */
.L_x_2990:
[----:B------:R-:W-:-:S07]  /*b430*/  IMAD.MOV.U32 R144, RZ, RZ, R182 ;  /* 0x000000ffff907224 */ /* 0x000fce00078e00b6 */
.L_x_2991:
[----:B------:R-:W-:Y:S05]  /*b440*/  BSYNC B0 ;  /* 0x0000000000007941 */ /* 0x000fea0003800000 */
.L_x_2989:
        /* <DEDUP_REMOVED lines=16> */
.L_x_2995:
[----:B------:R-:W-:Y:S05]  /*b550*/  BSYNC B1 ;  /* 0x0000000000017941 */ /* 0x000fea0003800000 */
.L_x_2994:
        /* <DEDUP_REMOVED lines=44> */
.L_x_2993:
[----:B------:R-:W-:Y:S05]  /*b820*/  BSYNC B0 ;  /* 0x0000000000007941 */ /* 0x000fea0003800000 */
.L_x_2992:
        /* <DEDUP_REMOVED lines=24> */
.L_x_2997:
[----:B------:R-:W-:-:S07]  /*b9b0*/  IMAD.MOV.U32 R144, RZ, RZ, R182 ;  /* 0x000000ffff907224 */ /* 0x000fce00078e00b6 */
.L_x_2998:
[----:B------:R-:W-:Y:S05]  /*b9c0*/  BSYNC B0 ;  /* 0x0000000000007941 */ /* 0x000fea0003800000 */
.L_x_2996:
        /* <DEDUP_REMOVED lines=16> */
.L_x_3002:
[----:B------:R-:W-:Y:S05]  /*bad0*/  BSYNC B1 ;  /* 0x0000000000017941 */ /* 0x000fea0003800000 */
.L_x_3001:
        /* <DEDUP_REMOVED lines=44> */
.L_x_3000:
[----:B------:R-:W-:Y:S05]  /*bda0*/  BSYNC B0 ;  /* 0x0000000000007941 */ /* 0x000fea0003800000 */
.L_x_2999:
        /* <DEDUP_REMOVED lines=25> */
.L_x_3004:
[----:B------:R-:W-:-:S07]  /*bf40*/  IMAD.MOV.U32 R78, RZ, RZ, R182 ;  /* 0x000000ffff4e7224 */ /* 0x000fce00078e00b6 */
.L_x_3005:
[----:B------:R-:W-:Y:S05]  /*bf50*/  BSYNC B0 ;  /* 0x0000000000007941 */ /* 0x000fea0003800000 */
.L_x_3003:
        /* <DEDUP_REMOVED lines=16> */
.L_x_3009:
[----:B------:R-:W-:Y:S05]  /*c060*/  BSYNC B1 ;  /* 0x0000000000017941 */ /* 0x000fea0003800000 */
.L_x_3008:
        /* <DEDUP_REMOVED lines=44> */
.L_x_3007:
[----:B------:R-:W-:Y:S05]  /*c330*/  BSYNC B0 ;  /* 0x0000000000007941 */ /* 0x000fea0003800000 */
.L_x_3006:
        /* <DEDUP_REMOVED lines=8> */
[----:B------:R-:W-:Y:S02]  /*c3c0*/  IMAD.U32 R81, R59, 0x10000, RZ ;  /* 0x000100003b517824 */ /* 0x000fe400078e00ff */
[----:B------:R-:W-:Y:S01]  /*c3d0*/  FSETP.GTU.FTZ.AND P5, PT, R77, R172, PT ;  /* 0x000000ac4d00720b */ /* 0x000fe20003fbc000 */
[----:B------:R-:W-:Y:S01]  /*c3e0*/  FMUL.FTZ R76, R76, R173 ;  /* 0x000000ad4c4c7220 */ /* 0x000fe20000410000 */
[----:B------:R-:W-:-:S04]  /*c3f0*/  @P0 SHF.L.U32 R77, R75, 0x10, RZ ;  /* 0x000000104b4d0819 */ /* 0x000fc800000006ff */
        /* <DEDUP_REMOVED lines=12> */
.L_x_3011:
[----:B------:R-:W-:-:S07]  /*c4c0*/  IMAD.MOV.U32 R91, RZ, RZ, R182 ;  /* 0x000000ffff5b7224 */ /* 0x000fce00078e00b6 */
.L_x_3012:
[----:B------:R-:W-:Y:S05]  /*c4d0*/  BSYNC B0 ;  /* 0x0000000000007941 */ /* 0x000fea0003800000 */
.L_x_3010:
        /* <DEDUP_REMOVED lines=18> */
.L_x_3016:
[----:B------:R-:W-:Y:S05]  /*c600*/  BSYNC B1 ;  /* 0x0000000000017941 */ /* 0x000fea0003800000 */
.L_x_3015:
        /* <DEDUP_REMOVED lines=44> */
.L_x_3014:
[----:B------:R-:W-:Y:S05]  /*c8d0*/  BSYNC B0 ;  /* 0x0000000000007941 */ /* 0x000fea0003800000 */
.L_x_3013:
[----:B------:R-:W-:Y:S01]  /*c8e0*/  I2FP.F32.U32 R76, R91 ;  /* 0x0000005b004c7245 */ /* 0x000fe20000201000 */
[----:B------:R-:W-:Y:S01]  /*c8f0*/  VIADD R175, R159, 0x80 ;  /* 0x000000809faf7836 */ /* 0x000fe20000000000 */
[----:B------:R-:W-:Y:S02]  /*c900*/  SEL R80, RZ, 0x1, P2 ;  /* 0x00000001ff507807 */ /* 0x000fe40001000000 */
        /* <DEDUP_REMOVED lines=8> */
[----:B------:R-:W-:Y:S01]  /*c990*/  PRMT R83, R59, 0x7632, R83 ;  /* 0x000076323b537816 */ /* 0x000fe20000000053 */
[----:B------:R-:W-:Y:S01]  /*c9a0*/  FMUL.FTZ R78, R77, R174 ;  /* 0x000000ae4d4e7220 */ /* 0x000fe20000410000 */
[----:B------:R-:W-:Y:S02]  /*c9b0*/  LOP3.LUT R146, R146, R76, R79, 0xfe, !PT ;  /* 0x0000004c92927212 */ /* 0x000fe400078efe4f */
[----:B------:R-:W0:Y:S01]  /*c9c0*/  @P0 LDC.64 R76, c[0x0][0x230] ;  /* 0x00008c00ff4c0b82 */ /* 0x000e220000000a00 */
[----:B------:R-:W-:Y:S01]  /*c9d0*/  FMUL.FTZ R82, R78, R173 ;  /* 0x000000ad4e527220 */ /* 0x000fe20000410000 */
[----:B------:R-:W-:Y:S01]  /*c9e0*/  SEL R79, RZ, 0x1, P1 ;  /* 0x00000001ff4f7807 */ /* 0x000fe20000800000 */
[----:B------:R-:W-:Y:S01]  /*c9f0*/  IMAD.U32 R83, R83, 0x10000, RZ ;  /* 0x0001000053537824 */ /* 0x000fe200078e00ff */
[----:B------:R-:W-:-:S02]  /*ca00*/  SEL R144, RZ, 0x1, P5 ;  /* 0x00000001ff907807 */ /* 0x000fc40002800000 */
[----:B------:R-:W-:Y:S01]  /*ca10*/  @P0 PRMT R90, R75, 0x7632, R90 ;  /* 0x000076324b5a0816 */ /* 0x000fe2000000005a */
[----:B------:R-:W-:Y:S01]  /*ca20*/  IMAD.WIDE.U32 R78, R79, 0x10000, RZ ;  /* 0x000100004f4e7825 */ /* 0x000fe200078e00ff */
[----:B------:R-:W-:Y:S02]  /*ca30*/  FSEL R82, R82, RZ, !P2 ;  /* 0x000000ff52527208 */ /* 0x000fe40005000000 */
[----:B------:R-:W-:Y:S01]  /*ca40*/  @P0 SHF.L.U32 R90, R90, 0x10, RZ ;  /* 0x000000105a5a0819 */ /* 0x000fe200000006ff */
[----:B------:R-:W-:Y:S01]  /*ca50*/  IMAD.WIDE.U32 R144, R144, 0x100, RZ ;  /* 0x0000010090907825 */ /* 0x000fe200078e00ff */
[----:B------:R-:W-:-:S03]  /*ca60*/  LOP3.LUT P6, RZ, R53, 0x4, RZ, 0xc0, !PT ;  /* 0x0000000435ff7812 */ /* 0x000fc600078cc0ff */
[----:B------:R-:W-:Y:S01]  /*ca70*/  FMUL.FTZ R203, R82, R83 ;  /* 0x0000005352cb7220 */ /* 0x000fe20000410000 */
[----:B------:R-:W-:Y:S02]  /*ca80*/  SEL R147, RZ, 0x1, P3 ;  /* 0x00000001ff937807 */ /* 0x000fe40001800000 */
[----:B------:R-:W-:Y:S01]  /*ca90*/  SEL R91, RZ, 0x1, P6 ;  /* 0x00000001ff5b7807 */ /* 0x000fe20003000000 */
[----:B------:R-:W-:Y:S01]  /*caa0*/  @P0 FADD.FTZ R203, R203, R90 ;  /* 0x0000005acbcb0221 */ /* 0x000fe20000010000 */
[----:B------:R-:W-:Y:S02]  /*cab0*/  LOP3.LUT R144, R144, R80, R78, 0xfe, !PT ;  /* 0x0000005090907212 */ /* 0x000fe400078efe4e */
[----:B------:R-:W-:Y:S02]  /*cac0*/  LOP3.LUT R147, R81, R146, R147, 0xfe, !PT ;  /* 0x0000009251937212 */ /* 0x000fe400078efe93 */
[----:B------:R-:W-:Y:S01]  /*cad0*/  LOP3.LUT R144, R144, R91, RZ, 0xfc, !PT ;  /* 0x0000005b90907212 */ /* 0x000fe200078efcff */
[----:B------:R-:W-:Y:S01]  /*cae0*/  IMAD.WIDE.U32 R90, R187, 0x10, R88 ;  /* 0x00000010bb5a7825 */ /* 0x000fe200078e0058 */
[----:B------:R-:W-:-:S02]  /*caf0*/  F2FP.BF16.F32.PACK_AB R82, R201, R198 ;  /* 0x000000c6c952723e */ /* 0x000fc400000010ff */
[----:B------:R-:W-:Y:S01]  /*cb00*/  F2FP.BF16.F32.PACK_AB R81, R199, R196 ;  /* 0x000000c4c751723e */ /* 0x000fe200000010ff */
[----:B0-----:R-:W-:Y:S01]  /*cb10*/  @P0 IMAD.WIDE.U32 R148, R175, 0x10, R76 ;  /* 0x00000010af940825 */ /* 0x001fe200078e004c */
[----:B------:R-:W-:Y:S02]  /*cb20*/  F2FP.BF16.F32.PACK_AB R80, R197, R194 ;  /* 0x000000c2c550723e */ /* 0x000fe400000010ff */
[----:B------:R-:W-:Y:S01]  /*cb30*/  F2FP.BF16.F32.PACK_AB R83, R203, R200 ;  /* 0x000000c8cb53723e */ /* 0x000fe200000010ff */
[----:B------:R-:W-:Y:S01]  /*cb40*/  IMAD.WIDE.U32 R76, R175, 0x10, R86 ;  /* 0x00000010af4c7825 */ /* 0x000fe200078e0056 */
[----:B------:R-:W-:-:S03]  /*cb50*/  LOP3.LUT R145, R145, R147, R79, 0xfe, !PT ;  /* 0x0000009391917212 */ /* 0x000fc600078efe4f */
[----:B------:R-:W-:Y:S01]  /*cb60*/  IMAD.WIDE.U32 R146, R187, 0x8, R84 ;  /* 0x00000008bb927825 */ /* 0x000fe200078e0054 */
        /* <DEDUP_REMOVED lines=16> */
.L_x_3018:
[----:B------:R-:W-:-:S07]  /*cc70*/  MOV R144, R182 ;  /* 0x000000b600907202 */ /* 0x000fce0000000f00 */
.L_x_3019:
[----:B------:R-:W-:Y:S05]  /*cc80*/  BSYNC B0 ;  /* 0x0000000000007941 */ /* 0x000fea0003800000 */
.L_x_3017:
        /* <DEDUP_REMOVED lines=16> */
.L_x_3023:
[----:B------:R-:W-:Y:S05]  /*cd90*/  BSYNC B1 ;  /* 0x0000000000017941 */ /* 0x000fea0003800000 */
.L_x_3022:
        /* <DEDUP_REMOVED lines=44> */
.L_x_3021:
[----:B------:R-:W-:Y:S05]  /*d060*/  BSYNC B0 ;  /* 0x0000000000007941 */ /* 0x000fea0003800000 */
.L_x_3020:
[----:B------:R-:W-:Y:S01]  /*d070*/  I2FP.F32.U32 R80, R144 ;  /* 0x0000009000507245 */ /* 0x000fe20000201000 */
[C---:B-----5:R-:W-:Y:S01]  /*d080*/  IMAD.U32 R83, R76.reuse, 0x10000, RZ ;  /* 0x000100004c537824 */ /* 0x060fe200078e00ff */
[----:B------:R-:W-:Y:S01]  /*d090*/  LOP3.LUT R53, R53, 0xfffffffb, RZ, 0xc0, !PT ;  /* 0xfffffffb35357812 */ /* 0x000fe200078ec0ff */
[----:B------:R-:W-:Y:S01]  /*d0a0*/  BSSY B0, `(.L_x_3024) ;  /* 0x0000017000007945 */ /* 0x000fe20003800000 */
[----:B------:R-:W-:Y:S01]  /*d0b0*/  PRMT R76, R76, 0x7632, R76 ;  /* 0x000076324c4c7816 */ /* 0x000fe2000000004c */
[----:B------:R-:W-:Y:S01]  /*d0c0*/  FFMA.FTZ R81, R80, R171, 1.1641532182693481445e-10 ;  /* 0x2f00000050517423 */ /* 0x000fe200000100ab */
[----:B------:R-:W-:Y:S01]  /*d0d0*/  FMUL.FTZ R80, R83, R174 ;  /* 0x000000ae53507220 */ /* 0x000fe20000410000 */
[----:B------:R-:W-:-:S03]  /*d0e0*/  VIADD R82, R86, 0x1 ;  /* 0x0000000156527836 */ /* 0x000fc60000000000 */
        /* <DEDUP_REMOVED lines=17> */
.L_x_3025:
[----:B------:R-:W-:-:S07]  /*d200*/  IMAD.MOV.U32 R91, RZ, RZ, R182 ;  /* 0x000000ffff5b7224 */ /* 0x000fce00078e00b6 */
.L_x_3026:
[----:B------:R-:W-:Y:S05]  /*d210*/  BSYNC B0 ;  /* 0x0000000000007941 */ /* 0x000fea0003800000 */
.L_x_3024:
        /* <DEDUP_REMOVED lines=16> */
.L_x_3030:
[----:B------:R-:W-:Y:S05]  /*d320*/  BSYNC B1 ;  /* 0x0000000000017941 */ /* 0x000fea0003800000 */
.L_x_3029:
        /* <DEDUP_REMOVED lines=44> */
.L_x_3028:
[----:B------:R-:W-:Y:S05]  /*d5f0*/  BSYNC B0 ;  /* 0x0000000000007941 */ /* 0x000fea0003800000 */
.L_x_3027:
[----:B------:R-:W-:Y:S01]  /*d600*/  I2FP.F32.U32 R80, R91 ;  /* 0x0000005b00507245 */ /* 0x000fe20000201000 */
[----:B------:R-:W-:Y:S01]  /*d610*/  BSSY B0, `(.L_x_3031) ;  /* 0x0000019000007945 */ /* 0x000fe20003800000 */
[----:B------:R-:W-:Y:S02]  /*d620*/  SHF.L.U32 R83, R76, 0x10, RZ ;  /* 0x000000104c537819 */ /* 0x000fe400000006ff */
[----:B------:R-:W-:Y:S01]  /*d630*/  LOP3.LUT R53, R53, 0xfffffffd, RZ, 0xc0, !PT ;  /* 0xfffffffd35357812 */ /* 0x000fe200078ec0ff */
        /* <DEDUP_REMOVED lines=21> */
.L_x_3032:
[----:B------:R-:W-:-:S07]  /*d790*/  MOV R76, R182 ;  /* 0x000000b6004c7202 */ /* 0x000fce0000000f00 */
.L_x_3033:
[----:B------:R-:W-:Y:S05]  /*d7a0*/  BSYNC B0 ;  /* 0x0000000000007941 */ /* 0x000fea0003800000 */
.L_x_3031:
        /* <DEDUP_REMOVED lines=16> */
.L_x_3037:
[----:B------:R-:W-:Y:S05]  /*d8b0*/  BSYNC B1 ;  /* 0x0000000000017941 */ /* 0x000fea0003800000 */
.L_x_3036:
        /* <DEDUP_REMOVED lines=44> */
.L_x_3035:
[----:B------:R-:W-:Y:S05]  /*db80*/  BSYNC B0 ;  /* 0x0000000000007941 */ /* 0x000fea0003800000 */
.L_x_3034:
        /* <DEDUP_REMOVED lines=9> */
[----:B------:R-:W-:-:S04]  /*dc20*/  FSETP.GTU.FTZ.AND P1, PT, R81, R172, PT ;  /* 0x000000ac5100720b */ /* 0x000fc80003f3c000 */
        /* <DEDUP_REMOVED lines=13> */
.L_x_3039:
[----:B------:R-:W-:-:S07]  /*dd00*/  IMAD.MOV.U32 R146, RZ, RZ, R182 ;  /* 0x000000ffff927224 */ /* 0x000fce00078e00b6 */
.L_x_3040:
[----:B------:R-:W-:Y:S05]  /*dd10*/  BSYNC B0 ;  /* 0x0000000000007941 */ /* 0x000fea0003800000 */
.L_x_3038:
        /* <DEDUP_REMOVED lines=16> */
.L_x_3044:
[----:B------:R-:W-:Y:S05]  /*de20*/  BSYNC B1 ;  /* 0x0000000000017941 */ /* 0x000fea0003800000 */
.L_x_3043:
        /* <DEDUP_REMOVED lines=44> */
.L_x_3042:
[----:B------:R-:W-:Y:S05]  /*e0f0*/  BSYNC B0 ;  /* 0x0000000000007941 */ /* 0x000fea0003800000 */
.L_x_3041:
[----:B------:R-:W-:Y:S01]  /*e100*/  I2FP.F32.U32 R76, R146 ;  /* 0x00000092004c7245 */ /* 0x000fe20000201000 */
[----:B------:R-:W-:Y:S01]  /*e110*/  BSSY B0, `(.L_x_3045) ;  /* 0x0000017000007945 */ /* 0x000fe20003800000 */
[----:B------:R-:W-:Y:S02]  /*e120*/  SHF.L.U32 R81, R144, 0x10, RZ ;  /* 0x0000001090517819 */ /* 0x000fe400000006ff */
[----:B------:R-:W-:Y:S01]  /*e130*/  ISETP.NE.AND P3, PT, R80, 0x1, PT ;  /* 0x000000015000780c */ /* 0x000fe20003f65270 */
[----:B------:R-:W-:Y:S01]  /*e140*/  FFMA.FTZ R77, R76, R171, 1.1641532182693481445e-10 ;  /* 0x2f0000004c4d7423 */ /* 0x000fe200000100ab */
[----:B------:R-:W-:Y:S01]  /*e150*/  IADD3 R82, R80, 0x1, RZ ;  /* 0x0000000150527810 */ /* 0x000fe20007ffe0ff */
[----:B------:R-:W-:-:S03]  /*e160*/  FMUL.FTZ R76, R81, R174 ;  /* 0x000000ae514c7220 */ /* 0x000fc60000410000 */
[----:B------:R-:W-:Y:S01]  /*e170*/  FSETP.GTU.FTZ.AND P2, PT, R77, R172, PT ;  /* 0x000000ac4d00720b */ /* 0x000fe20003f5c000 */
[----:B------:R-:W-:Y:S01]  /*e180*/  FMUL.FTZ R76, R76, R173 ;  /* 0x000000ad4c4c7220 */ /* 0x000fe20000410000 */
[----:B------:R-:W-:-:S04]  /*e190*/  @P0 PRMT R77, R73, 0x7632, R77 ;  /* 0x00007632494d0816 */ /* 0x000fc8000000004d */
        /* <DEDUP_REMOVED lines=13> */
.L_x_3046:
[----:B------:R-:W-:-:S07]  /*e270*/  MOV R146, R182 ;  /* 0x000000b600927202 */ /* 0x000fce0000000f00 */
.L_x_3047:
[----:B------:R-:W-:Y:S05]  /*e280*/  BSYNC B0 ;  /* 0x0000000000007941 */ /* 0x000fea0003800000 */
.L_x_3045:
        /* <DEDUP_REMOVED lines=16> */
.L_x_3051:
[----:B------:R-:W-:Y:S05]  /*e390*/  BSYNC B1 ;  /* 0x0000000000017941 */ /* 0x000fea0003800000 */
.L_x_3050:
        /* <DEDUP_REMOVED lines=44> */
.L_x_3049:
[----:B------:R-:W-:Y:S05]  /*e660*/  BSYNC B0 ;  /* 0x0000000000007941 */ /* 0x000fea0003800000 */
.L_x_3048:
        /* <DEDUP_REMOVED lines=23> */
.L_x_3053:
[----:B------:R-:W-:-:S07]  /*e7e0*/  IMAD.MOV.U32 R147, RZ, RZ, R182 ;  /* 0x000000ffff937224 */ /* 0x000fce00078e00b6 */
.L_x_3054:
[----:B------:R-:W-:Y:S05]  /*e7f0*/  BSYNC B0 ;  /* 0x0000000000007941 */ /* 0x000fea0003800000 */
.L_x_3052:
        /* <DEDUP_REMOVED lines=16> */
.L_x_3058:
[----:B------:R-:W-:Y:S05]  /*e900*/  BSYNC B1 ;  /* 0x0000000000017941 */ /* 0x000fea0003800000 */
.L_x_3057:
        /* <DEDUP_REMOVED lines=44> */
.L_x_3056:
[----:B------:R-:W-:Y:S05]  /*ebd0*/  BSYNC B0 ;  /* 0x0000000000007941 */ /* 0x000fea0003800000 */
.L_x_3055:
        /* <DEDUP_REMOVED lines=23> */
.L_x_3060:
[----:B------:R-:W-:-:S07]  /*ed50*/  MOV R78, R182 ;  /* 0x000000b6004e7202 */ /* 0x000fce0000000f00 */
.L_x_3061:
[----:B------:R-:W-:Y:S05]  /*ed60*/  BSYNC B0 ;  /* 0x0000000000007941 */ /* 0x000fea0003800000 */
.L_x_3059:
        /* <DEDUP_REMOVED lines=16> */
.L_x_3065:
[----:B------:R-:W-:Y:S05]  /*ee70*/  BSYNC B1 ;  /* 0x0000000000017941 */ /* 0x000fea0003800000 */
.L_x_3064:
[----:B------:R-:W-:Y:S01]  /*ee80*/  IMAD.HI.U32 R77, R102, -0x326172a9, RZ ;  /* 0xcd9e8d57664d7827 */ /* 0x000fe200078e00ff */
[----:B------:R-:W-:-:S03]  /*ee90*/  LOP3.LUT R76, R76, R105, R117, 0x96, !PT ;  /* 0x000000694c4c7212 */ /* 0x000fc600078e9675 */
[----:B------:R-:W-:Y:S01]  /*eea0*/  IMAD R83, R102, -0x326172a9, RZ ;  /* 0xcd9e8d5766537824 */ /* 0x000fe200078e02ff */
[----:B------:R-:W-:Y:S01]  /*eeb0*/  LOP3.LUT R80, R77, R104, R116, 0x96, !PT ;  /* 0x000000684d507212 */ /* 0x000fe200078e9674 */
[----:B------:R-:W-:-:S04]  /*eec0*/  IMAD.WIDE.U32 R76, R76, -0x326172a9, RZ ;  /* 0xcd9e8d574c4c7825 */ /* 0x000fc800078e00ff */
[----:B------:R-:W-:Y:S01]  /*eed0*/  IMAD R82, R103, -0x2daee0ad, RZ ;  /* 0xd2511f5367527824 */ /* 0x000fe200078e02ff */
        /* <DEDUP_REMOVED lines=38> */
.L_x_3063:
[----:B------:R-:W-:Y:S05]  /*f140*/  BSYNC B0 ;  /* 0x0000000000007941 */ /* 0x000fea0003800000 */
.L_x_3062:
        /* <DEDUP_REMOVED lines=23> */
.L_x_3067:
[----:B------:R-:W-:-:S07]  /*f2c0*/  IMAD.MOV.U32 R148, RZ, RZ, R182 ;  /* 0x000000ffff947224 */ /* 0x000fce00078e00b6 */
.L_x_3068:
[----:B------:R-:W-:Y:S05]  /*f2d0*/  BSYNC B0 ;  /* 0x0000000000007941 */ /* 0x000fea0003800000 */
.L_x_3066:
        /* <DEDUP_REMOVED lines=18> */
.L_x_3072:
[----:B------:R-:W-:Y:S05]  /*f400*/  BSYNC B1 ;  /* 0x0000000000017941 */ /* 0x000fea0003800000 */
.L_x_3071:
        /* <DEDUP_REMOVED lines=44> */
.L_x_3070:
[----:B------:R-:W-:Y:S05]  /*f6d0*/  BSYNC B0 ;  /* 0x0000000000007941 */ /* 0x000fea0003800000 */
.L_x_3069:
[----:B------:R-:W-:Y:S01]  /*f6e0*/  FADD.FTZ R76, RZ, R162 ;  /* 0x000000a2ff4c7221 */ /* 0x000fe20000010000 */
[----:B------:R-:W-:Y:S01]  /*f6f0*/  SHF.L.U32 R87, R87, 0x10, RZ ;  /* 0x0000001057577819 */ /* 0x000fe200000006ff */
[----:B------:R-:W-:Y:S01]  /*f700*/  IMAD.WIDE.U32 R88, R175, 0x10, R88 ;  /* 0x00000010af587825 */ /* 0x000fe200078e0058 */
[----:B------:R-:W-:-:S03]  /*f710*/  SEL R80, RZ, 0x10000, P5 ;  /* 0x00010000ff507807 */ /* 0x000fc60002800000 */
[----:B------:R-:W-:Y:S01]  /*f720*/  FADD.FTZ R76, R76, R165 ;  /* 0x000000a54c4c7221 */ /* 0x000fe20000010000 */
[----:B------:R-:W-:Y:S01]  /*f730*/  SEL R79, RZ, 0x100, P4 ;  /* 0x00000100ff4f7807 */ /* 0x000fe20002000000 */
[----:B------:R-:W-:Y:S01]  /*f740*/  FMUL.FTZ R174, R87, R174 ;  /* 0x000000ae57ae7220 */ /* 0x000fe20000410000 */
[C---:B------:R-:W-:Y:S01]  /*f750*/  LOP3.LUT P5, RZ, R53.reuse, 0x2, RZ, 0xc0, !PT ;  /* 0x0000000235ff7812 */ /* 0x040fe200078ac0ff */
[----:B------:R-:W-:Y:S01]  /*f760*/  FADD.FTZ R77, R76, R163 ;  /* 0x000000a34c4d7221 */ /* 0x000fe20000010000 */
[----:B------:R-:W-:Y:S01]  /*f770*/  SEL R82, RZ, 0x1, P1 ;  /* 0x00000001ff527807 */ /* 0x000fe20000800000 */
[----:B------:R-:W-:Y:S01]  /*f780*/  FMUL.FTZ R174, R174, R173 ;  /* 0x000000adaeae7220 */ /* 0x000fe20000410000 */
[----:B------:R-:W-:Y:S01]  /*f790*/  LOP3.LUT P6, RZ, R53, 0x4, RZ, 0xc0, !PT ;  /* 0x0000000435ff7812 */ /* 0x000fe200078cc0ff */
[----:B------:R-:W-:Y:S01]  /*f7a0*/  FADD.FTZ R77, R77, R168 ;  /* 0x000000a84d4d7221 */ /* 0x000fe20000010000 */
[----:B------:R-:W-:Y:S01]  /*f7b0*/  IMAD.WIDE.U32 R84, R175, 0x8, R84 ;  /* 0x00000008af547825 */ /* 0x000fe200078e0054 */
[----:B------:R-:W-:Y:S01]  /*f7c0*/  UMOV UR11, 0xffffffff ;  /* 0xffffffff000b7882 */ /* 0x000fe20000000000 */
[----:B------:R-:W-:-:S02]  /*f7d0*/  SEL R149, RZ, 0x1, P6 ;  /* 0x00000001ff957807 */ /* 0x000fc40003000000 */
[----:B------:R-:W-:Y:S01]  /*f7e0*/  FADD.FTZ R76, R77, R166 ;  /* 0x000000a64d4c7221 */ /* 0x000fe20000010000 */
[----:B------:R-:W-:Y:S01]  /*f7f0*/  IMAD.WIDE.U32 R82, R82, 0x10000, RZ ;  /* 0x0001000052527825 */ /* 0x000fe200078e00ff */
[----:B------:R-:W-:-:S03]  /*f800*/  ISETP.NE.AND P1, PT, R0, RZ, PT ;  /* 0x000000ff0000720c */ /* 0x000fc60003f25270 */
        /* <DEDUP_REMOVED lines=17> */
[----:B------:R-:W-:-:S03]  /*f920*/  I2FP.F32.U32 R76, R148 ;  /* 0x00000094004c7245 */ /* 0x000fc60000201000 */
[----:B------:R-:W-:Y:S02]  /*f930*/  FADD.FTZ R78, R77, R192 ;  /* 0x000000c04d4e7221 */ /* 0x000fe40000010000 */
[----:B------:R-:W-:Y:S01]  /*f940*/  FFMA.FTZ R171, R76, R171, 1.1641532182693481445e-10 ;  /* 0x2f0000004cab7423 */ /* 0x000fe200000100ab */
[----:B------:R-:W-:Y:S01]  /*f950*/  SEL R76, RZ, 0x1, P2 ;  /* 0x00000001ff4c7807 */ /* 0x000fe20001000000 */
[----:B------:R-:W-:-:S03]  /*f960*/  FADD.FTZ R77, R78, R195 ;  /* 0x000000c34e4d7221 */ /* 0x000fc60000010000 */
[----:B------:R-:W-:Y:S01]  /*f970*/  FSETP.GTU.FTZ.AND P2, PT, R171, R172, PT ;  /* 0x000000acab00720b */ /* 0x000fe20003f5c000 */
[----:B------:R-:W-:Y:S01]  /*f980*/  FADD.FTZ R78, R77, R194 ;  /* 0x000000c24d4e7221 */ /* 0x000fe20000010000 */
[----:B------:R-:W-:Y:S02]  /*f990*/  SEL R171, RZ, 0x1, P3 ;  /* 0x00000001ffab7807 */ /* 0x000fe40001800000 */
[----:B------:R-:W-:Y:S01]  /*f9a0*/  SEL R172, RZ, 0x1000000, P2 ;  /* 0x01000000ffac7807 */ /* 0x000fe20001000000 */
[----:B------:R-:W-:Y:S01]  /*f9b0*/  FADD.FTZ R77, R78, R197 ;  /* 0x000000c54e4d7221 */ /* 0x000fe20000010000 */
[----:B------:R-:W-:Y:S02]  /*f9c0*/  FSEL R174, R174, RZ, !P2 ;  /* 0x000000ffaeae7208 */ /* 0x000fe40005000000 */
[----:B------:R-:W-:Y:S01]  /*f9d0*/  LOP3.LUT R172, R79, R172, R80, 0xfe, !PT ;  /* 0x000000ac4fac7212 */ /* 0x000fe200078efe50 */
[----:B------:R-:W-:Y:S01]  /*f9e0*/  FADD.FTZ R78, R77, R196 ;  /* 0x000000c44d4e7221 */ /* 0x000fe20000010000 */
[----:B------:R-:W-:Y:S01]  /*f9f0*/  SEL R80, RZ, 0x1, P5 ;  /* 0x00000001ff507807 */ /* 0x000fe20002800000 */
[----:B------:R-:W-:-:S04]  /*fa00*/  IMAD.WIDE.U32 R76, R76, 0x1000000, RZ ;  /* 0x010000004c4c7825 */ /* 0x000fc800078e00ff */
[----:B------:R-:W-:Y:S01]  /*fa10*/  FMUL.FTZ R87, R131, R174 ;  /* 0x000000ae83577220 */ /* 0x000fe20000410000 */
[----:B------:R-:W-:Y:S01]  /*fa20*/  FADD.FTZ R79, R78, R199 ;  /* 0x000000c74e4f7221 */ /* 0x000fe20000010000 */
[----:B------:R-:W-:Y:S01]  /*fa30*/  @P0 PRMT R78, R75, 0x7632, R78 ;  /* 0x000076324b4e0816 */ /* 0x000fe2000000004e */
[----:B------:R-:W-:-:S04]  /*fa40*/  IMAD.WIDE.U32 R80, R80, 0x100, RZ ;  /* 0x0000010050507825 */ /* 0x000fc800078e00ff */
[----:B------:R-:W-:Y:S01]  /*fa50*/  FADD.FTZ R148, R79, R198 ;  /* 0x000000c64f947221 */ /* 0x000fe20000010000 */
[----:B------:R-:W-:Y:S01]  /*fa60*/  @P0 IMAD.U32 R78, R78, 0x10000, RZ ;  /* 0x000100004e4e0824 */ /* 0x000fe200078e00ff */
[----:B------:R-:W-:Y:S02]  /*fa70*/  LOP3.LUT R80, R80, R76, R82, 0xfe, !PT ;  /* 0x0000004c50507212 */ /* 0x000fe400078efe52 */
[----:B------:R-:W-:Y:S01]  /*fa80*/  FADD.FTZ R79, R148, R201 ;  /* 0x000000c9944f7221 */ /* 0x000fe20000010000 */
[----:B------:R-:W-:Y:S01]  /*fa90*/  @P0 FADD.FTZ R87, R87, R78 ;  /* 0x0000004e57570221 */ /* 0x000fe20000010000 */
[----:B------:R-:W-:Y:S02]  /*faa0*/  LOP3.LUT R80, R80, R149, RZ, 0xfc, !PT ;  /* 0x0000009550507212 */ /* 0x000fe400078efcff */
[----:B------:R-:W-:Y:S01]  /*fab0*/  FADD.FTZ R76, R79, R200 ;  /* 0x000000c84f4c7221 */ /* 0x000fe20000010000 */
[----:B------:R-:W-:Y:S02]  /*fac0*/  LOP3.LUT R149, R77, R172, R171, 0xfe, !PT ;  /* 0x000000ac4d957212 */ /* 0x000fe400078efeab */
[----:B------:R-:W-:Y:S01]  /*fad0*/  F2FP.BF16.F32.PACK_AB R78, R147, R146 ;  /* 0x00000092934e723e */ /* 0x000fe200000010ff */
[----:B------:R-:W-:Y:S01]  /*fae0*/  FADD.FTZ R77, R76, R203 ;  /* 0x000000cb4c4d7221 */ /* 0x000fe20000010000 */
[----:B------:R-:W-:-:S02]  /*faf0*/  F2FP.BF16.F32.PACK_AB R76, R145, R90 ;  /* 0x0000005a914c723e */ /* 0x000fc400000010ff */
[----:B------:R-:W-:Y:S01]  /*fb00*/  F2FP.BF16.F32.PACK_AB R79, R87, R86 ;  /* 0x00000056574f723e */ /* 0x000fe200000010ff */
[----:B------:R-:W-:Y:S01]  /*fb10*/  FADD.FTZ R82, R77, R90 ;  /* 0x0000005a4d527221 */ /* 0x000fe20000010000 */
[----:B------:R-:W-:Y:S02]  /*fb20*/  F2FP.BF16.F32.PACK_AB R77, R144, R91 ;  /* 0x0000005b904d723e */ /* 0x000fe400000010ff */
[----:B------:R-:W-:Y:S01]  /*fb30*/  LOP3.LUT R81, R81, R149, R83, 0xfe, !PT ;  /* 0x0000009551517212 */ /* 0x000fe200078efe53 */
[----:B------:R-:W-:Y:S02]  /*fb40*/  FADD.FTZ R82, R82, R145 ;  /* 0x0000009152527221 */ /* 0x000fe40000010000 */
[----:B------:R0:W-:Y:S02]  /*fb50*/  STG.E.128 desc[UR4][R88.64], R76 ;  /* 0x0000004c58007986 */ /* 0x0001e4000c101d04 */
[----:B------:R-:W-:Y:S02]  /*fb60*/  FADD.FTZ R83, R82, R91 ;  /* 0x0000005b52537221 */ /* 0x000fe40000010000 */
[----:B------:R0:W-:Y:S02]  /*fb70*/  STG.E.64 desc[UR4][R84.64], R80 ;  /* 0x0000005054007986 */ /* 0x0001e4000c101b04 */
        /* <DEDUP_REMOVED lines=107> */
.L_x_3086:
[----:B------:R-:W-:Y:S01]  /*10230*/  FMUL.FTZ R79, R81, R81 ;  /* 0x00000051514f7220 */ /* 0x000fe20000410000 */
[----:B------:R-:W-:Y:S01]  /*10240*/  ISETP.NE.AND P0, PT, RZ, UR7, PT ;  /* 0x00000007ff007c0c */ /* 0x000fe2000bf05270 */
[----:B-1----:R-:W-:Y:S01]  /*10250*/  FADD.FTZ R83, R82, R83 ;  /* 0x0000005352537221 */ /* 0x002fe20000010000 */
[----:B------:R-:W1:Y:S02]  /*10260*/  @!P1 LDC.64 R76, c[0x0][0x250] ;  /* 0x00009400ff4c9b82 */ /* 0x000e640000000a00 */
[----:B------:R-:W-:Y:S01]  /*10270*/  FSEL R79, R79, RZ, P0 ;  /* 0x000000ff4f4f7208 */ /* 0x000fe20000000000 */
[----:B------:R-:W-:Y:S01]  /*10280*/  FFMA.FTZ R78, R83, R78, UR10 ;  /* 0x0000000a534e7e23 */ /* 0x000fe2000801004e */
[----:B------:R-:W-:-:S03]  /*10290*/  FSEL R80, R81, RZ, !P0 ;  /* 0x000000ff51507208 */ /* 0x000fc60004000000 */
[----:B------:R-:W-:Y:S02]  /*102a0*/  FADD.FTZ R78, R78, R79 ;  /* 0x0000004f4e4e7221 */ /* 0x000fe40000010000 */
[C---:B------:R-:W-:Y:S01]  /*102b0*/  FADD.FTZ R84, -R80.reuse, R163 ;  /* 0x000000a350547221 */ /* 0x040fe20000010100 */
[C---:B------:R-:W-:Y:S01]  /*102c0*/  FADD.FTZ R166, -R80.reuse, R166 ;  /* 0x000000a650a67221 */ /* 0x040fe20000010100 */
[----:B------:R2:W3:Y:S01]  /*102d0*/  MUFU.RSQ R89, R78 ;  /* 0x0000004e00597308 */ /* 0x0004e20000001400 */
        /* <DEDUP_REMOVED lines=8> */
[----:B--2---:R-:W0:Y:S01]  /*10360*/  @!P1 LDC.64 R78, c[0x0][0x258] ;  /* 0x00009600ff4e9b82 */ /* 0x004e220000000a00 */
[C---:B------:R-:W-:Y:S01]  /*10370*/  FADD.FTZ R148, -R80.reuse, R167 ;  /* 0x000000a750947221 */ /* 0x040fe20000010100 */
[C---:B------:R-:W-:Y:S01]  /*10380*/  FADD.FTZ R168, -R80.reuse, R168 ;  /* 0x000000a850a87221 */ /* 0x040fe20000010100 */
[----:B------:R-:W-:Y:S01]  /*10390*/  FADD.FTZ R170, -R80, R170 ;  /* 0x000000aa50aa7221 */ /* 0x000fe20000010100 */
[----:B-1----:R-:W-:-:S04]  /*103a0*/  @!P1 IMAD.WIDE R76, R2, 0x4, R76 ;  /* 0x00000004024c9825 */ /* 0x002fc800078e024c */
[C---:B------:R-:W-:Y:S01]  /*103b0*/  FADD.FTZ R212, -R80.reuse, R193 ;  /* 0x000000c150d47221 */ /* 0x040fe20000010100 */
[C---:B------:R-:W-:Y:S01]  /*103c0*/  FADD.FTZ R230, -R80.reuse, R87 ;  /* 0x0000005750e67221 */ /* 0x040fe20000010100 */
[----:B------:R-:W-:Y:S01]  /*103d0*/  FADD.FTZ R226, -R80, R91 ;  /* 0x0000005b50e27221 */ /* 0x000fe20000010100 */
[C---:B---3--:R-:W-:Y:S01]  /*103e0*/  FMUL.FTZ R85, R89.reuse, R84 ;  /* 0x0000005459557220 */ /* 0x048fe20000410000 */
[C---:B------:R-:W-:Y:S01]  /*103f0*/  FMUL.FTZ R166, R89.reuse, R166 ;  /* 0x000000a659a67220 */ /* 0x040fe20000410000 */
[----:B------:R1:W-:Y:S01]  /*10400*/  @!P1 STG.E desc[UR4][R76.64], R81 ;  /* 0x000000514c009986 */ /* 0x0003e2000c101904 */
[C---:B------:R-:W-:Y:S01]  /*10410*/  FMUL.FTZ R83, R89.reuse, R82 ;  /* 0x0000005259537220 */ /* 0x040fe20000410000 */
[C---:B------:R-:W-:Y:S01]  /*10420*/  FMUL.FTZ R145, R89.reuse, R206 ;  /* 0x000000ce59917220 */ /* 0x040fe20000410000 */
[----:B------:R-:W-:Y:S01]  /*10430*/  FFMA.FTZ R82, R166, R48, R21 ;  /* 0x00000030a6527223 */ /* 0x000fe20000010015 */
[C---:B------:R-:W-:Y:S01]  /*10440*/  FMUL.FTZ R180, R89.reuse, R180 ;  /* 0x000000b459b47220 */ /* 0x040fe20000410000 */
[----:B------:R-:W2:Y:S01]  /*10450*/  LDC.64 R166, c[0x0][0x2b8] ;  /* 0x0000ae00ffa67b82 */ /* 0x000ea20000000a00 */
[C---:B------:R-:W-:Y:S01]  /*10460*/  FMUL.FTZ R87, R89.reuse, R88 ;  /* 0x0000005859577220 */ /* 0x040fe20000410000 */
[----:B------:R-:W-:Y:S01]  /*10470*/  FMUL.FTZ R193, R89, R86 ;  /* 0x0000005659c17220 */ /* 0x000fe20000410000 */
[----:B------:R-:W-:Y:S01]  /*10480*/  FFMA.FTZ R86, R145, R51, R26 ;  /* 0x0000003391567223 */ /* 0x000fe2000001001a */
[----:B------:R-:W-:Y:S01]  /*10490*/  FADD.FTZ R144, -R80, R144 ;  /* 0x0000009050907221 */ /* 0x000fe20000010100 */
[C---:B------:R-:W-:Y:S01]  /*104a0*/  FMUL.FTZ R162, R89.reuse, R162 ;  /* 0x000000a259a27220 */ /* 0x040fe20000410000 */
[----:B------:R-:W-:Y:S01]  /*104b0*/  FMUL.FTZ R168, R89, R168 ;  /* 0x000000a859a87220 */ /* 0x000fe20000410000 */
[----:B-1----:R-:W-:Y:S01]  /*104c0*/  FFMA.FTZ R81, R85, R45, R20 ;  /* 0x0000002d55517223 */ /* 0x002fe20000010014 */
[----:B------:R-:W-:Y:S01]  /*104d0*/  FMUL.FTZ R91, R89, R148 ;  /* 0x00000094595b7220 */ /* 0x000fe20000410000 */
[----:B0-----:R-:W-:-:S04]  /*104e0*/  @!P1 IMAD.WIDE R84, R2, 0x4, R78 ;  /* 0x0000000402549825 */ /* 0x001fc800078e024e */
[C---:B------:R-:W-:Y:S01]  /*104f0*/  FMUL.FTZ R79, R89.reuse, R204 ;  /* 0x000000cc594f7220 */ /* 0x040fe20000410000 */
[----:B------:R-:W-:Y:S01]  /*10500*/  FFMA.FTZ R78, R180, R52, R25 ;  /* 0x00000034b44e7223 */ /* 0x000fe20000010019 */
[----:B------:R-:W-:Y:S01]  /*10510*/  FMUL.FTZ R170, R89, R170 ;  /* 0x000000aa59aa7220 */ /* 0x000fe20000410000 */
[----:B------:R-:W-:Y:S01]  /*10520*/  FFMA.FTZ R87, R87, R135, R108 ;  /* 0x0000008757577223 */ /* 0x000fe2000001006c */
        /* <DEDUP_REMOVED lines=24> */
[----:B------:R-:W-:Y:S01]  /*106b0*/  FFMA.FTZ R80, R162, R46, R19 ;  /* 0x0000002ea2507223 */ /* 0x000fe20000010013 */
[----:B------:R-:W-:Y:S01]  /*106c0*/  FFMA.FTZ R77, R83, R133, R106 ;  /* 0x00000085534d7223 */ /* 0x000fe2000001006a */
[----:B------:R-:W-:Y:S01]  /*106d0*/  FFMA.FTZ R91, R91, R47, R22 ;  /* 0x0000002f5b5b7223 */ /* 0x000fe20000010016 */
[----:B------:R-:W-:Y:S01]  /*106e0*/  FFMA.FTZ R170, R170, R134, R109 ;  /* 0x00000086aaaa7223 */ /* 0x000fe2000001006d */
[----:B------:R-:W-:Y:S01]  /*106f0*/  FFMA.FTZ R168, R168, R132, R107 ;  /* 0x00000084a8a87223 */ /* 0x000fe2000001006b */
[----:B------:R-:W-:Y:S01]  /*10700*/  FMUL.FTZ R88, R89, R144 ;  /* 0x0000009059587220 */ /* 0x000fe20000410000 */
[----:B------:R-:W-:Y:S01]  /*10710*/  F2FP.BF16.F32.PACK_AB R78, R145, R78 ;  /* 0x0000004e914e723e */ /* 0x000fe200000010ff */
[----:B------:R-:W-:Y:S01]  /*10720*/  FMUL.FTZ R184, R89, R184 ;  /* 0x000000b859b87220 */ /* 0x000fe20000410000 */
[----:B------:R-:W-:Y:S01]  /*10730*/  LEA R76, P0, R159, UR12, 0x4 ;  /* 0x0000000c9f4c7c11 */ /* 0x000fe2000f8020ff */
[----:B------:R-:W0:Y:S01]  /*10740*/  LDC.64 R144, c[0x0][0x210] ;  /* 0x00008400ff907b82 */ /* 0x000e220000000a00 */
[----:B------:R-:W-:Y:S01]  /*10750*/  F2FP.BF16.F32.PACK_AB R82, R87, R82 ;  /* 0x000000525752723e */ /* 0x000fe200000010ff */
[C---:B------:R-:W-:Y:S01]  /*10760*/  FMUL.FTZ R176, R89.reuse, R176 ;  /* 0x000000b059b07220 */ /* 0x040fe20000410000 */
[----:B------:R-:W-:Y:S01]  /*10770*/  FMUL.FTZ R87, R89, R172 ;  /* 0x000000ac59577220 */ /* 0x000fe20000410000 */
[----:B------:R-:W-:Y:S01]  /*10780*/  F2FP.BF16.F32.PACK_AB R80, R77, R80 ;  /* 0x000000504d50723e */ /* 0x000fe200000010ff */
[C---:B------:R-:W-:Y:S01]  /*10790*/  FMUL.FTZ R174, R89.reuse, R174 ;  /* 0x000000ae59ae7220 */ /* 0x040fe20000410000 */
[----:B------:R-:W-:Y:S01]  /*107a0*/  F2FP.BF16.F32.PACK_AB R83, R170, R91 ;  /* 0x0000005baa53723e */ /* 0x000fe200000010ff */
[----:B------:R-:W-:Y:S01]  /*107b0*/  FMUL.FTZ R91, R89, R178 ;  /* 0x000000b2595b7220 */ /* 0x000fe20000410000 */
[----:B------:R-:W-:Y:S01]  /*107c0*/  F2FP.BF16.F32.PACK_AB R81, R168, R81 ;  /* 0x00000051a851723e */ /* 0x000fe200000010ff */
[----:B------:R-:W-:Y:S01]  /*107d0*/  FFMA.FTZ R176, R176, R50, R23 ;  /* 0x00000032b0b07223 */ /* 0x000fe20000010017 */
[----:B------:R-:W-:Y:S01]  /*107e0*/  LEA.HI.X R77, R159, UR13, RZ, 0x4, P0 ;  /* 0x0000000d9f4d7c11 */ /* 0x000fe200080f24ff */
[----:B------:R-:W-:Y:S01]  /*107f0*/  FFMA.FTZ R159, R184, R138, R113 ;  /* 0x0000008ab89f7223 */ /* 0x000fe20000010071 */
        /* <DEDUP_REMOVED lines=18> */
[----:B------:R1:W-:Y:S01]  /*10920*/  @!P1 STG.E desc[UR4][R84.64], R89 ;  /* 0x0000005954009986 */ /* 0x0003e2000c101904 */
[C---:B------:R-:W-:Y:S01]  /*10930*/  FMUL.FTZ R90, R89.reuse, R90 ;  /* 0x0000005a595a7220 */ /* 0x040fe20000410000 */
[C---:B------:R-:W-:Y:S01]  /*10940*/  FMUL.FTZ R185, R89.reuse, R224 ;  /* 0x000000e059b97220 */ /* 0x040fe20000410000 */
[C---:B------:R-:W-:Y:S01]  /*10950*/  FMUL.FTZ R189, R89.reuse, R226 ;  /* 0x000000e259bd7220 */ /* 0x040fe20000410000 */
[C---:B------:R-:W-:Y:S01]  /*10960*/  FMUL.FTZ R191, R89.reuse, R228 ;  /* 0x000000e459bf7220 */ /* 0x040fe20000410000 */
[----:B------:R-:W-:Y:S01]  /*10970*/  FMUL.FTZ R230, R89, R230 ;  /* 0x000000e659e67220 */ /* 0x000fe20000410000 */
[----:B------:R3:W-:Y:S01]  /*10980*/  STG.E.128 desc[UR4][R76.64], R80 ;  /* 0x000000504c007986 */ /* 0x0007e2000c101d04 */
[----:B------:R-:W-:Y:S01]  /*10990*/  F2FP.BF16.F32.PACK_AB R79, R159, R86 ;  /* 0x000000569f4f723e */ /* 0x000fe200000010ff */
[----:B------:R-:W-:Y:S01]  /*109a0*/  FFMA.FTZ R174, R174, R136, R111 ;  /* 0x00000088aeae7223 */ /* 0x000fe2000001006f */
[----:B------:R-:W-:Y:S01]  /*109b0*/  FFMA.FTZ R214, R214, R142, R119 ;  /* 0x0000008ed6d67223 */ /* 0x000fe20000010077 */
[----:B------:R-:W-:Y:S01]  /*109c0*/  FFMA.FTZ R169, R169, R143, R118 ;  /* 0x0000008fa9a97223 */ /* 0x000fe20000010076 */
[----:B------:R-:W-:Y:S01]  /*109d0*/  FFMA.FTZ R210, R210, R140, R115 ;  /* 0x0000008cd2d27223 */ /* 0x000fe20000010073 */
[----:B------:R-:W-:Y:S01]  /*109e0*/  FFMA.FTZ R163, R163, R141, R114 ;  /* 0x0000008da3a37223 */ /* 0x000fe20000010072 */
[----:B------:R-:W-:Y:S01]  /*109f0*/  FFMA.FTZ R159, R168, R100, R37 ;  /* 0x00000064a89f7223 */ /* 0x000fe20000010025 */
[----:B-1----:R-:W-:Y:S01]  /*10a00*/  FFMA.FTZ R84, R194, R94, R31 ;  /* 0x0000005ec2547223 */ /* 0x002fe2000001001f */
        /* <DEDUP_REMOVED lines=9> */
[----:B---3--:R-:W-:Y:S01]  /*10aa0*/  FFMA.FTZ R77, R91, R49, R24 ;  /* 0x000000315b4d7223 */ /* 0x008fe20000010018 */
        /* <DEDUP_REMOVED lines=10> */
[----:B------:R-:W-:Y:S01]  /*10b50*/  LEA R162, P0, R175, UR12, 0x4 ;  /* 0x0000000cafa27c11 */ /* 0x000fe2000f8020ff */
[----:B--2---:R-:W-:Y:S01]  /*10b60*/  IMAD.WIDE.U32 R146, R161, 0x10, R166 ;  /* 0x00000010a1927825 */ /* 0x004fe200078e00a6 */
[----:B------:R-:W-:-:S02]  /*10b70*/  F2FP.BF16.F32.PACK_AB R77, R174, R77 ;  /* 0x0000004dae4d723e */ /* 0x000fc400000010ff */
[----:B------:R-:W-:Y:S01]  /*10b80*/  F2FP.BF16.F32.PACK_AB R83, R214, R83 ;  /* 0x00000053d653723e */ /* 0x000fe200000010ff */
[--C-:B------:R-:W-:Y:S01]  /*10b90*/  IMAD.WIDE.U32 R148, R177, 0x10, R166.reuse ;  /* 0x00000010b1947825 */ /* 0x100fe200078e00a6 */
[----:B------:R-:W-:Y:S01]  /*10ba0*/  F2FP.BF16.F32.PACK_AB R82, R169, R82 ;  /* 0x00000052a952723e */ /* 0x000fe200000010ff */
[----:B------:R1:W-:Y:S01]  /*10bb0*/  STG.E.128 desc[UR4][R146.64], R76 ;  /* 0x0000004c92007986 */ /* 0x0003e2000c101d04 */
[----:B------:R-:W-:Y:S01]  /*10bc0*/  F2FP.BF16.F32.PACK_AB R81, R210, R81 ;  /* 0x00000051d251723e */ /* 0x000fe200000010ff */
[----:B------:R-:W-:Y:S01]  /*10bd0*/  IMAD.WIDE.U32 R166, R187, 0x10, R166 ;  /* 0x00000010bba67825 */ /* 0x000fe200078e00a6 */
[----:B------:R-:W-:Y:S02]  /*10be0*/  F2FP.BF16.F32.PACK_AB R80, R163, R80 ;  /* 0x00000050a350723e */ /* 0x000fe400000010ff */
[----:B------:R-:W-:Y:S02]  /*10bf0*/  F2FP.BF16.F32.PACK_AB R87, R222, R87 ;  /* 0x00000057de57723e */ /* 0x000fe400000010ff */
[----:B------:R-:W-:Y:S01]  /*10c00*/  F2FP.BF16.F32.PACK_AB R86, R181, R86 ;  /* 0x00000056b556723e */ /* 0x000fe200000010ff */
[----:B------:R1:W-:Y:S01]  /*10c10*/  STG.E.128 desc[UR4][R148.64], R80 ;  /* 0x0000005094007986 */ /* 0x0003e2000c101d04 */
[----:B------:R-:W-:-:S02]  /*10c20*/  F2FP.BF16.F32.PACK_AB R85, R218, R85 ;  /* 0x00000055da55723e */ /* 0x000fc400000010ff */
[----:B------:R-:W-:Y:S02]  /*10c30*/  F2FP.BF16.F32.PACK_AB R84, R173, R84 ;  /* 0x00000054ad54723e */ /* 0x000fe400000010ff */
[----:B------:R-:W-:Y:S02]  /*10c40*/  F2FP.BF16.F32.PACK_AB R91, R230, R91 ;  /* 0x0000005be65b723e */ /* 0x000fe400000010ff */
[----:B------:R-:W-:Y:S01]  /*10c50*/  F2FP.BF16.F32.PACK_AB R90, R170, R159 ;  /* 0x0000009faa5a723e */ /* 0x000fe200000010ff */
[----:B------:R1:W-:Y:S01]  /*10c60*/  STG.E.128 desc[UR4][R166.64], R84 ;  /* 0x00000054a6007986 */ /* 0x0003e2000c101d04 */
[----:B------:R-:W-:Y:S02]  /*10c70*/  F2FP.BF16.F32.PACK_AB R89, R168, R89 ;  /* 0x00000059a859723e */ /* 0x000fe400000010ff */
[----:B------:R-:W-:Y:S02]  /*10c80*/  LEA.HI.X R163, R175, UR13, RZ, 0x4, P0 ;  /* 0x0000000dafa37c11 */ /* 0x000fe400080f24ff */
[----:B------:R-:W-:-:S02]  /*10c90*/  F2FP.BF16.F32.PACK_AB R88, R185, R88 ;  /* 0x00000058b958723e */ /* 0x000fc400000010ff */
[----:B0-----:R-:W-:-:S03]  /*10ca0*/  LEA R2, R144, R2, 0x2 ;  /* 0x0000000290027211 */ /* 0x001fc600078e10ff */
[----:B------:R1:W-:Y:S01]  /*10cb0*/  STG.E.128 desc[UR4][R162.64], R88 ;  /* 0x00000058a2007986 */ /* 0x0003e2000c101d04 */
[----:B------:R-:W-:-:S13]  /*10cc0*/  ISETP.GE.AND P0, PT, R2, R145, PT ;  /* 0x000000910200720c */ /* 0x000fda0003f06270 */
[----:B------:R-:W-:Y:S05]  /*10cd0*/  @!P0 BRA `(.L_x_3074) ;  /* 0xffffff0000fc8947 */ /* 0x000fea000383ffff */
[----:B------:R-:W-:Y:S05]  /*10ce0*/  EXIT ;  /* 0x000000000000794d */ /* 0x000fea0003800000 */
.L_x_3073:
        /* <DEDUP_REMOVED lines=8> */
.L_x_3076:
[----:B------:R-:W-:Y:S05]  /*10d70*/  BSYNC B0 ;  /* 0x0000000000007941 */ /* 0x000fea0003800000 */
.L_x_3075:
        /* <DEDUP_REMOVED lines=10> */
.L_x_3077:
[----:B------:R-:W-:Y:S01]  /*10e20*/  HFMA2.MMA R88, -RZ, RZ, 0, 2.384185791015625e-07 ;  /* 0x00000004ff587435 */ /* 0x000fe200000001ff */
[----:B------:R-:W-:-:S05]  /*10e30*/  MOV R76, R85 ;  /* 0x00000055004c7202 */ /* 0x000fca0000000f00 */
[----:B------:R-:W-:-:S04]  /*10e40*/  FADD.FTZ R79, R77, R76 ;  /* 0x0000004c4d4f7221 */ /* 0x000fc80000010000 */
[----:B------:R-:W-:-:S07]  /*10e50*/  IMAD.MOV.U32 R89, RZ, RZ, R79 ;  /* 0x000000ffff597224 */ /* 0x000fce00078e004f */
[----:B------:R-:W-:Y:S05]  /*10e60*/  WARPSYNC.COLLECTIVE R84, `(.L_x_3078) ;  /* 0x0000000054087348 */ /* 0x000fea0003c00000 */
[----:B------:R0:W1:Y:S02]  /*10e70*/  SHFL.BFLY P0, R85, R89, R88, R149 ;  /* 0x0c00005859557389 */ /* 0x0000640000000095 */
[----:B01----:R-:W-:Y:S01]  /*10e80*/  ENDCOLLECTIVE ;  /* 0x000000000000791b */ /* 0x003fe20003800000 */
.L_x_3078:
[----:B------:R-:W-:Y:S02]  /*10e90*/  IMAD.MOV.U32 R88, RZ, RZ, 0x8 ;  /* 0x00000008ff587424 */ /* 0x000fe400078e00ff */
[----:B------:R-:W-:-:S04]  /*10ea0*/  IMAD.MOV.U32 R76, RZ, RZ, R85 ;  /* 0x000000ffff4c7224 */ /* 0x000fc800078e0055 */
[----:B------:R-:W-:-:S05]  /*10eb0*/  FADD.FTZ R80, R79, R76 ;  /* 0x0000004c4f507221 */ /* 0x000fca0000010000 */
[----:B------:R-:W-:-:S07]  /*10ec0*/  MOV R89, R80 ;  /* 0x0000005000597202 */ /* 0x000fce0000000f00 */
[----:B------:R-:W-:Y:S05]  /*10ed0*/  WARPSYNC.COLLECTIVE R84, `(.L_x_3079) ;  /* 0x0000000054087348 */ /* 0x000fea0003c00000 */
[----:B------:R0:W1:Y:S02]  /*10ee0*/  SHFL.BFLY P0, R85, R89, R88, R149 ;  /* 0x0c00005859557389 */ /* 0x0000640000000095 */
[----:B01----:R-:W-:Y:S01]  /*10ef0*/  ENDCOLLECTIVE ;  /* 0x000000000000791b */ /* 0x003fe20003800000 */
.L_x_3079:
[----:B------:R-:W-:Y:S01]  /*10f00*/  HFMA2.MMA R88, -RZ, RZ, 0, 9.5367431640625e-07 ;  /* 0x00000010ff587435 */ /* 0x000fe200000001ff */
[----:B------:R-:W-:-:S05]  /*10f10*/  MOV R81, R85 ;  /* 0x0000005500517202 */ /* 0x000fca0000000f00 */
[----:B------:R-:W-:-:S04]  /*10f20*/  FADD.FTZ R83, R80, R81 ;  /* 0x0000005150537221 */ /* 0x000fc80000010000 */
[----:B------:R-:W-:-:S07]  /*10f30*/  IMAD.MOV.U32 R89, RZ, RZ, R83 ;  /* 0x000000ffff597224 */ /* 0x000fce00078e0053 */
[----:B------:R-:W-:Y:S05]  /*10f40*/  WARPSYNC.COLLECTIVE R84, `(.L_x_3080) ;  /* 0x0000000054087348 */ /* 0x000fea0003c00000 */
[----:B------:R0:W1:Y:S02]  /*10f50*/  SHFL.BFLY P0, R85, R89, R88, R149 ;  /* 0x0c00005859557389 */ /* 0x0000640000000095 */
[----:B01----:R-:W-:Y:S01]  /*10f60*/  ENDCOLLECTIVE ;  /* 0x000000000000791b */ /* 0x003fe20003800000 */
.L_x_3080:
[----:B------:R-:W-:Y:S02]  /*10f70*/  IMAD.MOV.U32 R88, RZ, RZ, 0x1 ;  /* 0x00000001ff587424 */ /* 0x000fe400078e00ff */
[----:B------:R-:W-:-:S04]  /*10f80*/  IMAD.MOV.U32 R76, RZ, RZ, R85 ;  /* 0x000000ffff4c7224 */ /* 0x000fc800078e0055 */
        /* <DEDUP_REMOVED lines=86> */
.L_x_3081:
[----:B------:R-:W-:Y:S01]  /*114f0*/  HFMA2.MMA R88, -RZ, RZ, 0, 1.1920928955078125e-07 ;  /* 0x00000002ff587435 */ /* 0x000fe200000001ff */
[----:B------:R-:W-:-:S05]  /*11500*/  MOV R77, R85 ;  /* 0x00000055004d7202 */ /* 0x000fca0000000f00 */
[----:B------:R-:W-:-:S04]  /*11510*/  FADD.FTZ R77, R76, R77 ;  /* 0x0000004d4c4d7221 */ /* 0x000fc80000010000 */
[----:B------:R-:W-:-:S07]  /*11520*/  IMAD.MOV.U32 R89, RZ, RZ, R77 ;  /* 0x000000ffff597224 */ /* 0x000fce00078e004d */
[----:B------:R-:W-:Y:S05]  /*11530*/  WARPSYNC.COLLECTIVE R84, `(.L_x_3082) ;  /* 0x0000000054087348 */ /* 0x000fea0003c00000 */
[----:B------:R0:W1:Y:S02]  /*11540*/  SHFL.BFLY P0, R85, R89, R88, R149 ;  /* 0x0c00005859557389 */ /* 0x0000640000000095 */
[----:B01----:R-:W-:Y:S01]  /*11550*/  ENDCOLLECTIVE ;  /* 0x000000000000791b */ /* 0x003fe20003800000 */
.L_x_3082:
[----:B------:R-:W-:Y:S02]  /*11560*/  IMAD.MOV.U32 R88, RZ, RZ, 0x4 ;  /* 0x00000004ff587424 */ /* 0x000fe400078e00ff */
[----:B------:R-:W-:-:S04]  /*11570*/  IMAD.MOV.U32 R80, RZ, RZ, R85 ;  /* 0x000000ffff507224 */ /* 0x000fc800078e0055 */
[----:B------:R-:W-:-:S05]  /*11580*/  FADD.FTZ R80, R77, R80 ;  /* 0x000000504d507221 */ /* 0x000fca0000010000 */
[----:B------:R-:W-:-:S07]  /*11590*/  MOV R89, R80 ;  /* 0x0000005000597202 */ /* 0x000fce0000000f00 */
[----:B------:R-:W-:Y:S05]  /*115a0*/  WARPSYNC.COLLECTIVE R84, `(.L_x_3083) ;  /* 0x0000000054087348 */ /* 0x000fea0003c00000 */
[----:B------:R0:W1:Y:S02]  /*115b0*/  SHFL.BFLY P0, R85, R89, R88, R149 ;  /* 0x0c00005859557389 */ /* 0x0000640000000095 */
[----:B01----:R-:W-:Y:S01]  /*115c0*/  ENDCOLLECTIVE ;  /* 0x000000000000791b */ /* 0x003fe20003800000 */
.L_x_3083:
[----:B------:R-:W-:Y:S01]  /*115d0*/  HFMA2.MMA R88, -RZ, RZ, 0, 4.76837158203125e-07 ;  /* 0x00000008ff587435 */ /* 0x000fe200000001ff */
[----:B------:R-:W-:-:S05]  /*115e0*/  MOV R79, R85 ;  /* 0x00000055004f7202 */ /* 0x000fca0000000f00 */
[----:B------:R-:W-:-:S04]  /*115f0*/  FADD.FTZ R79, R80, R79 ;  /* 0x0000004f504f7221 */ /* 0x000fc80000010000 */
[----:B------:R-:W-:-:S07]  /*11600*/  IMAD.MOV.U32 R89, RZ, RZ, R79 ;  /* 0x000000ffff597224 */ /* 0x000fce00078e004f */
[----:B------:R-:W-:Y:S05]  /*11610*/  WARPSYNC.COLLECTIVE R84, `(.L_x_3084) ;  /* 0x0000000054087348 */ /* 0x000fea0003c00000 */
[----:B------:R0:W1:Y:S02]  /*11620*/  SHFL.BFLY P0, R85, R89, R88, R149 ;  /* 0x0c00005859557389 */ /* 0x0000640000000095 */
[----:B01----:R-:W-:Y:S01]  /*11630*/  ENDCOLLECTIVE ;  /* 0x000000000000791b */ /* 0x003fe20003800000 */
.L_x_3084:
[----:B------:R-:W-:Y:S02]  /*11640*/  IMAD.MOV.U32 R88, RZ, RZ, 0x10 ;  /* 0x00000010ff587424 */ /* 0x000fe400078e00ff */
[----:B------:R-:W-:-:S04]  /*11650*/  IMAD.MOV.U32 R82, RZ, RZ, R85 ;  /* 0x000000ffff527224 */ /* 0x000fc800078e0055 */
[----:B------:R-:W-:-:S05]  /*11660*/  FADD.FTZ R82, R79, R82 ;  /* 0x000000524f527221 */ /* 0x000fca0000010000 */
[----:B------:R-:W-:-:S07]  /*11670*/  MOV R89, R82 ;  /* 0x0000005200597202 */ /* 0x000fce0000000f00 */
[----:B------:R-:W-:Y:S05]  /*11680*/  WARPSYNC.COLLECTIVE R84, `(.L_x_3085) ;  /* 0x0000000054087348 */ /* 0x000fea0003c00000 */
[----:B------:R0:W1:Y:S02]  /*11690*/  SHFL.BFLY P0, R85, R89, R88, R149 ;  /* 0x0c00005859557389 */ /* 0x0000640000000095 */
[----:B01----:R-:W-:Y:S01]  /*116a0*/  ENDCOLLECTIVE ;  /* 0x000000000000791b */ /* 0x003fe20003800000 */
.L_x_3085:
[----:B------:R-:W-:Y:S01]  /*116b0*/  MOV R83, R85 ;  /* 0x0000005500537202 */ /* 0x000fe20000000f00 */
[----:B------:R-:W-:Y:S06]  /*116c0*/  BRA `(.L_x_3086) ;  /* 0xffffffe800d87947 */ /* 0x000fec000383ffff */
.L_x_3087:
        /* <DEDUP_REMOVED lines=11> */
.L_x_37379:


//--------------------- .text._ZN10layer_norm13ln_fwd_kernelINS_13Kernel_traitsI13__nv_bfloat16S2_S2_S2_fjLj1280ELj1ELj4ELj1ELj16ENS_18Kernel_traits_baseILj1280ES2_S2_S2_S2_fjLj128EEEEELb1ELb1ELb1ELb0EEEvNS_9FwdParamsE --------------------------
	.section	.text._ZN10layer_norm13ln_fwd_kernelINS_13Kernel_traitsI13__nv_bfloat16S2_S2_S2_fjLj1280ELj1ELj4ELj1ELj16ENS_18Kernel_traits_baseILj1280ES2_S2_S2_S2_fjLj128EEEEELb1ELb1ELb1ELb0EEEvNS_9FwdParamsE,"ax",@progbits
	.align	128
        .global         _ZN10layer_norm13ln_fwd_kernelINS_13Kernel_traitsI13__nv_bfloat16S2_S2_S2_fjLj1280ELj1ELj4ELj1ELj16ENS_18Kernel_traits_baseILj1280ES2_S2_S2_S2_fjLj128EEEEELb1ELb1ELb1ELb0EEEvNS_9FwdParamsE
        .type           _ZN10layer_norm13ln_fwd_kernelINS_13Kernel_traitsI13__nv_bfloat16S2_S2_S2_fjLj1280ELj1ELj4ELj1ELj16ENS_18Kernel_traits_baseILj1280ES2_S2_S2_S2_fjLj128EEEEELb1ELb1ELb1ELb0EEEvNS_9FwdParamsE,@function
        .size           _ZN10layer_norm13ln_fwd_kernelINS_13Kernel_traitsI13__nv_bfloat16S2_S2_S2_fjLj1280ELj1ELj4ELj1ELj16ENS_18Kernel_traits_baseILj1280ES2_S2_S2_S2_fjLj128EEEEELb1ELb1ELb1ELb0EEEvNS_9FwdParamsE,(.L_x_37380 - _ZN10layer_norm13ln_fwd_kernelINS_13Kernel_traitsI13__nv_bfloat16S2_S2_S2_fjLj1280ELj1ELj4ELj1ELj16ENS_18Kernel_traits_baseILj1280ES2_S2_S2_S2_fjLj128EEEEELb1ELb1ELb1ELb0EEEvNS_9FwdParamsE)
        .other          _ZN10layer_norm13ln_fwd_kernelINS_13Kernel_traitsI13__nv_bfloat16S2_S2_S2_fjLj1280ELj1ELj4ELj1ELj16ENS_18Kernel_traits_baseILj1280ES2_S2_S2_S2_fjLj128EEEEELb1ELb1ELb1ELb0EEEvNS_9FwdParamsE,@"STO_CUDA_ENTRY STV_DEFAULT"
_ZN10layer_norm13ln_fwd_kernelINS_13Kernel_traitsI13__nv_bfloat16S2_S2_S2_fjLj1280ELj1ELj4ELj1ELj16ENS_18Kernel_traits_baseILj1280ES2_S2_S2_S2_fjLj128EEEEELb1ELb1ELb1ELb0EEEvNS_9FwdParamsE:
.text._ZN10layer_norm13ln_fwd_kernelINS_13Kernel_traitsI13__nv_bfloat16S2_S2_S2_fjLj1280ELj1ELj4ELj1ELj16ENS_18Kernel_traits_baseILj1280ES2_S2_S2_S2_fjLj128EEEEELb1ELb1ELb1ELb0EEEvNS_9FwdParamsE:
        /* <DEDUP_REMOVED lines=22> */
[----:B------:R-:W-:Y:S02]  /*0160*/  MOV R25, R40 ;  /* 0x0000002800197202 */ /* 0x000fe40000000f00 */
        /* <DEDUP_REMOVED lines=8> */
[----:B------:R-:W-:Y:S01]  /*01f0*/  VIADD R46, R216, 0x3c6ef372 ;  /* 0x3c6ef372d82e7836 */ /* 0x000fe20000000000 */
        /* <DEDUP_REMOVED lines=9> */
[----:B------:R-:W-:-:S03]  /*0290*/  IADD3 R35, R217, 0x646e171e, RZ ;  /* 0x646e171ed9237810 */ /* 0x000fc60007ffe0ff */
        /* <DEDUP_REMOVED lines=16> */
[----:B------:R-:W-:Y:S02]  /*03a0*/  LOP3.LUT R7, R5, R8, R42, 0x96, !PT ;  /* 0x0000000805077212 */ /* 0x000fe400078e962a */
[----:B------:R-:W-:Y:S01]  /*03b0*/  LOP3.LUT R5, R25, 0x1f, RZ, 0x3c, !PT ;  /* 0x0000001f19057812 */ /* 0x000fe200078e3cff */
[----:B------:R-:W-:Y:S01]  /*03c0*/  VIADD R37, R216, 0xb54cda56 ;  /* 0xb54cda56d8257836 */ /* 0x000fe20000000000 */
[----:B------:R-:W-:Y:S01]  /*03d0*/  LOP3.LUT R8, R3, R6, R41, 0x96, !PT ;  /* 0x0000000603087212 */ /* 0x000fe200078e9629 */
[----:B------:R-:W-:Y:S01]  /*03e0*/  IMAD.WIDE.U32 R6, R7, -0x2daee0ad, RZ ;  /* 0xd2511f5307067825 */ /* 0x000fe200078e00ff */
[----:B0-----:R-:W-:-:S03]  /*03f0*/  SHF.R.S32.HI R3, RZ, 0x1f, R36 ;  /* 0x0000001fff037819 */ /* 0x001fc60000011424 */
[----:B------:R-:W-:Y:S01]  /*0400*/  IMAD.WIDE.U32 R8, R8, -0x326172a9, RZ ;  /* 0xcd9e8d5708087825 */ /* 0x000fe200078e00ff */
[----:B------:R-:W-:Y:S02]  /*0410*/  LEA.HI R36, R3, R36, RZ, 0x3 ;  /* 0x0000002403247211 */ /* 0x000fe400078f18ff */
[----:B------:R-:W-:Y:S01]  /*0420*/  LOP3.LUT R2, R7, R2, R39, 0x96, !PT ;  /* 0x0000000207027212 */ /* 0x000fe200078e9627 */
[----:B------:R-:W-:Y:S01]  /*0430*/  VIADD R34, R217, 0x1fd5c5a3 ;  /* 0x1fd5c5a3d9227836 */ /* 0x000fe20000000000 */
[----:B------:R-:W-:Y:S02]  /*0440*/  LEA.HI.SX32 R36, R36, R5, 0x1d ;  /* 0x0000000524247211 */ /* 0x000fe400078feaff */
[----:B------:R-:W-:Y:S01]  /*0450*/  LOP3.LUT R4, R9, R4, R38, 0x96, !PT ;  /* 0x0000000409047212 */ /* 0x000fe200078e9626 */
[----:B------:R-:W-:Y:S01]  /*0460*/  IMAD.WIDE.U32 R2, R2, -0x326172a9, RZ ;  /* 0xcd9e8d5702027825 */ /* 0x000fe200078e00ff */
[C---:B------:R-:W-:Y:S02]  /*0470*/  ISETP.GE.U32.AND P6, PT, R36.reuse, 0x40, PT ;  /* 0x000000402400780c */ /* 0x040fe40003fc6070 */
[----:B------:R-:W-:Y:S01]  /*0480*/  ISETP.GE.U32.AND P5, PT, R36, 0x60, PT ;  /* 0x000000602400780c */ /* 0x000fe20003fa6070 */
[----:B------:R-:W-:Y:S01]  /*0490*/  IMAD.WIDE.U32 R4, R4, -0x2daee0ad, RZ ;  /* 0xd2511f5304047825 */ /* 0x000fe200078e00ff */
[----:B------:R-:W-:-:S02]  /*04a0*/  ISETP.GE.U32.AND P4, PT, R36, 0x80, PT ;  /* 0x000000802400780c */ /* 0x000fc40003f86070 */
[C---:B------:R-:W-:Y:S02]  /*04b0*/  LOP3.LUT P0, RZ, R36.reuse, 0xffffffe0, RZ, 0xc0, !PT ;  /* 0xffffffe024ff7812 */ /* 0x040fe4000780c0ff */
[----:B------:R-:W-:Y:S02]  /*04c0*/  ISETP.GE.U32.AND P3, PT, R36, 0xa0, PT ;  /* 0x000000a02400780c */ /* 0x000fe40003f66070 */
[----:B------:R-:W-:Y:S02]  /*04d0*/  LOP3.LUT R214, R3, R8, R37, 0x96, !PT ;  /* 0x0000000803d67212 */ /* 0x000fe400078e9625 */
[----:B------:R-:W-:Y:S02]  /*04e0*/  LOP3.LUT R24, R5, R6, R35, 0x96, !PT ;  /* 0x0000000605187212 */ /* 0x000fe400078e9623 */
[----:B------:R-:W-:Y:S01]  /*04f0*/  @P6 LOP3.LUT R0, R0, 0x8, RZ, 0xfc, !PT ;  /* 0x0000000800006812 */ /* 0x000fe200078efcff */
[----:B------:R-:W-:-:S03]  /*0500*/  IMAD.WIDE.U32 R214, R214, -0x2daee0ad, RZ ;  /* 0xd2511f53d6d67825 */ /* 0x000fc600078e00ff */
[----:B------:R-:W-:Y:S02]  /*0510*/  LOP3.LUT R0, R0, 0xfffffffb, RZ, 0xc0, !PT ;  /* 0xfffffffb00007812 */ /* 0x000fe400078ec0ff */
[----:B------:R-:W-:Y:S02]  /*0520*/  LOP3.LUT R97, R215, R4, R34, 0x96, !PT ;  /* 0x00000004d7617212 */ /* 0x000fe400078e9622 */
        /* <DEDUP_REMOVED lines=30> */
.L_x_3089:
[----:B------:R-:W-:Y:S05]  /*0710*/  BSYNC B0 ;  /* 0x0000000000007941 */ /* 0x000fea0003800000 */
.L_x_3088:
        /* <DEDUP_REMOVED lines=26> */
.L_x_3091:
[----:B------:R-:W-:Y:S05]  /*08c0*/  BSYNC B0 ;  /* 0x0000000000007941 */ /* 0x000fea0003800000 */
.L_x_3090:
        /* <DEDUP_REMOVED lines=26> */
.L_x_3093:
[----:B------:R-:W-:Y:S05]  /*0a70*/  BSYNC B0 ;  /* 0x0000000000007941 */ /* 0x000fea0003800000 */
.L_x_3092:
        /* <DEDUP_REMOVED lines=26> */
.L_x_3095:
[----:B------:R-:W-:Y:S05]  /*0c20*/  BSYNC B0 ;  /* 0x0000000000007941 */ /* 0x000fea0003800000 */
.L_x_3094:
        /* <DEDUP_REMOVED lines=25> */
.L_x_3097:
[----:B------:R-:W-:Y:S05]  /*0dc0*/  BSYNC B0 ;  /* 0x0000000000007941 */ /* 0x000fea0003800000 */
.L_x_3096:
[----:B------:R-:W-:Y:S01]  /*0dd0*/  ULDC UR6, c[0x0][0x214] ;  /* 0x0000850000067ab9 */ /* 0x000fe20000000800 */
[----:B------:R-:W-:Y:S01]  /*0de0*/  IMAD.WIDE.U32 R24, R24, -0x326172a9, RZ ;  /* 0xcd9e8d5718187825 */ /* 0x000fe200078e00ff */
[----:B------:R-:W-:Y:S02]  /*0df0*/  ISETP.GE.AND P1, PT, R33, UR6, PT ;  /* 0x0000000621007c0c */ /* 0x000fe4000bf26270 */
[----:B------:R-:W-:Y:S01]  /*0e00*/  IADD3 R32, R216, 0x5384540f, RZ ;  /* 0x5384540fd8207810 */ /* 0x000fe20007ffe0ff */
[----:B------:R-:W-:-:S03]  /*0e10*/  IMAD.HI.U32 R3, R97, -0x326172a9, RZ ;  /* 0xcd9e8d5761037827 */ /* 0x000fc600078e00ff */
[----:B------:R-:W-:Y:S01]  /*0e20*/  LOP3.LUT R99, R25, R2, R32, 0x96, !PT ;  /* 0x0000000219637212 */ /* 0x000fe200078e9620 */
[----:B------:R-:W-:Y:S02]  /*0e30*/  VIADD R31, R216, 0xf1bbcdc8 ;  /* 0xf1bbcdc8d81f7836 */ /* 0x000fe40000000000 */
[----:B------:R-:W-:-:S03]  /*0e40*/  VIADD R30, R217, 0xdb3d7428 ;  /* 0xdb3d7428d91e7836 */ /* 0x000fc60000000000 */
[----:B------:R-:W-:Y:S01]  /*0e50*/  LOP3.LUT R212, R3, R24, R31, 0x96, !PT ;  /* 0x0000001803d47212 */ /* 0x000fe200078e961f */
[----:B------:R-:W-:Y:S01]  /*0e60*/  IMAD.HI.U32 R3, R99, -0x2daee0ad, RZ ;  /* 0xd2511f5363037827 */ /* 0x000fe200078e00ff */
[----:B------:R-:W-:Y:S06]  /*0e70*/  @P1 EXIT ;  /* 0x000000000000194d */ /* 0x000fec0003800000 */
[----:B------:R-:W-:Y:S01]  /*0e80*/  ULDC.U8 UR6, c[0x0][0x2a0] ;  /* 0x0000a80000067ab9 */ /* 0x000fe20000000000 */
[----:B------:R-:W-:Y:S01]  /*0e90*/  LOP3.LUT R214, R3, R214, R30, 0x96, !PT ;  /* 0x000000d603d67212 */ /* 0x000fe200078e961e */
[----:B------:R-:W-:Y:S01]  /*0ea0*/  IMAD.U32 R24, R17, 0x10000, RZ ;  /* 0x0001000011187824 */ /* 0x000fe200078e00ff */
[----:B------:R-:W-:Y:S01]  /*0eb0*/  ISETP.NE.AND P1, PT, RZ, UR6, PT ;  /* 0x00000006ff007c0c */ /* 0x000fe2000bf25270 */
        /* <DEDUP_REMOVED lines=16> */
[----:B------:R-:W-:Y:S01]  /*0fc0*/  VIADD R93, R216, 0x8ff34781 ;  /* 0x8ff34781d85d7836 */ /* 0x000fe20000000000 */
[----:B------:R-:W-:Y:S01]  /*0fd0*/  SHF.L.U32 R20, R13, 0x10, RZ ;  /* 0x000000100d147819 */ /* 0x000fe200000006ff */
[----:B------:R-:W-:Y:S01]  /*0fe0*/  IMAD R61, R99, -0x2daee0ad, RZ ;  /* 0xd2511f53633d7824 */ /* 0x000fe200078e02ff */
[----:B-----5:R-:W-:Y:S01]  /*0ff0*/  PRMT R143, R84, 0x7632, R143 ;  /* 0x00007632548f7816 */ /* 0x020fe2000000008f */
[----:B------:R-:W-:Y:S01]  /*1000*/  IMAD.WIDE.U32 R212, R212, -0x2daee0ad, RZ ;  /* 0xd2511f53d4d47825 */ /* 0x000fe200078e00ff */
[----:B------:R-:W-:Y:S01]  /*1010*/  PRMT R144, R85, 0x7632, R144 ;  /* 0x0000763255907816 */ /* 0x000fe20000000090 */
[----:B------:R-:W-:Y:S01]  /*1020*/  ULDC UR8, c[0x0][0x294] ;  /* 0x0000a50000087ab9 */ /* 0x000fe20000000800 */
[----:B------:R-:W-:Y:S01]  /*1030*/  PRMT R146, R87, 0x7632, R146 ;  /* 0x0000763257927816 */ /* 0x000fe20000000092 */
[----:B------:R-:W-:Y:S01]  /*1040*/  IMAD R60, R97, -0x326172a9, RZ ;  /* 0xcd9e8d57613c7824 */ /* 0x000fe200078e02ff */
[----:B------:R-:W-:Y:S01]  /*1050*/  PRMT R147, R80, 0x7632, R147 ;  /* 0x0000763250937816 */ /* 0x000fe20000000093 */
[----:B------:R-:W-:Y:S01]  /*1060*/  IMAD.HI.U32 R100, R214, -0x326172a9, RZ ;  /* 0xcd9e8d57d6647827 */ /* 0x000fe200078e00ff */
        /* <DEDUP_REMOVED lines=39> */
[----:B------:R-:W-:Y:S01]  /*12e0*/  HFMA2.MMA R142, -RZ, RZ, 0, 0 ;  /* 0x00000000ff8e7435 */ /* 0x000fe200000001ff */
        /* <DEDUP_REMOVED lines=89> */
.L_x_3527:
        /* <DEDUP_REMOVED lines=8> */
[----:B------:R-:W-:Y:S01]  /*1900*/  BSSY B0, `(.L_x_3098) ;  /* 0x000034b000007945 */ /* 0x000fe20003800000 */
[----:B------:R-:W-:-:S03]  /*1910*/  SHF.R.S32.HI R224, RZ, 0x1f, R33 ;  /* 0x0000001fffe07819 */ /* 0x000fc60000011421 */
[----:B------:R-:W-:Y:S02]  /*1920*/  SHF.R.S32.HI R218, RZ, 0x1f, R213 ;  /* 0x0000001fffda7819 */ /* 0x000fe400000114d5 */
[----:B--2---:R-:W-:-:S13]  /*1930*/  ISETP.GE.AND P1, PT, R223, 0x1, PT ;  /* 0x00000001df00780c */ /* 0x004fda0003f26270 */
[----:B------:R-:W-:-:S05]  /*1940*/  @P1 IADD3 R215, R223, -0x1, RZ ;  /* 0xffffffffdfd71810 */ /* 0x000fca0007ffe0ff */
[----:B------:R-:W-:Y:S01]  /*1950*/  @P1 IMAD R219, R215, R222, RZ ;  /* 0x000000ded7db1224 */ /* 0x000fe200078e02ff */
[----:B------:R-:W-:Y:S01]  /*1960*/  LEA.HI R215, R218, R213, RZ, 0x3 ;  /* 0x000000d5dad77211 */ /* 0x000fe200078f18ff */
[----:B------:R-:W-:-:S03]  /*1970*/  IMAD.MOV.U32 R213, RZ, RZ, RZ ;  /* 0x000000ffffd57224 */ /* 0x000fc600078e00ff */
        /* <DEDUP_REMOVED lines=23> */
.L_x_3101:
        /* <DEDUP_REMOVED lines=12> */
.L_x_3104:
[----:B------:R-:W-:-:S07]  /*1bb0*/  IMAD.MOV.U32 R163, RZ, RZ, R214 ;  /* 0x000000ffffa37224 */ /* 0x000fce00078e00d6 */
.L_x_3105:
[----:B------:R-:W-:Y:S05]  /*1bc0*/  BSYNC B2 ;  /* 0x0000000000027941 */ /* 0x000fea0003800000 */
.L_x_3103:
        /* <DEDUP_REMOVED lines=16> */
.L_x_3109:
[----:B------:R-:W-:Y:S05]  /*1cd0*/  BSYNC B3 ;  /* 0x0000000000037941 */ /* 0x000fea0003800000 */
.L_x_3108:
        /* <DEDUP_REMOVED lines=43> */
[----:B------:R-:W-:-:S07]  /*1f90*/  IMAD.MOV.U32 R72, RZ, RZ, RZ ;  /* 0x000000ffff487224 */ /* 0x000fce00078e00ff */
.L_x_3107:
[----:B------:R-:W-:Y:S05]  /*1fa0*/  BSYNC B2 ;  /* 0x0000000000027941 */ /* 0x000fea0003800000 */
.L_x_3106:
[----:B------:R-:W-:Y:S01]  /*1fb0*/  HFMA2.MMA R164, -RZ, RZ, 0.1171875, 0 ;  /* 0x2f800000ffa47435 */ /* 0x000fe200000001ff */
[----:B------:R-:W-:Y:S01]  /*1fc0*/  I2FP.F32.U32 R73, R163 ;  /* 0x000000a300497245 */ /* 0x000fe20000201000 */
[----:B-----5:R-:W-:Y:S02]  /*1fd0*/  IMAD.U32 R74, R60, 0x10000, RZ ;  /* 0x000100003c4a7824 */ /* 0x020fe400078e00ff */
[----:B------:R-:W-:Y:S02]  /*1fe0*/  @P2 IMAD.U32 R166, R68, 0x10000, RZ ;  /* 0x0001000044a62824 */ /* 0x000fe400078e00ff */
[----:B------:R-:W-:-:S04]  /*1ff0*/  FMUL.FTZ R74, R74, UR11 ;  /* 0x0000000b4a4a7c20 */ /* 0x000fc80008410000 */
[----:B------:R-:W-:Y:S01]  /*2000*/  FFMA.FTZ R73, R73, R164, 1.1641532182693481445e-10 ;  /* 0x2f00000049497423 */ /* 0x000fe200000100a4 */
[----:B------:R-:W-:-:S04]  /*2010*/  FMUL.FTZ R74, R74, UR10 ;  /* 0x0000000a4a4a7c20 */ /* 0x000fc80008410000 */
[----:B------:R-:W-:-:S04]  /*2020*/  FSETP.GTU.FTZ.AND P4, PT, R73, UR8, PT ;  /* 0x0000000849007c0b */ /* 0x000fc8000bf9c000 */
[----:B------:R-:W-:Y:S02]  /*2030*/  FSEL R74, R74, RZ, !P4 ;  /* 0x000000ff4a4a7208 */ /* 0x000fe40006000000 */
[----:B------:R-:W-:-:S03]  /*2040*/  SEL R164, RZ, 0x1, P4 ;  /* 0x00000001ffa47807 */ /* 0x000fc60002000000 */
[----:B------:R-:W-:-:S04]  /*2050*/  FMUL.FTZ R163, R29, R74 ;  /* 0x0000004a1da37220 */ /* 0x000fc80000410000 */
[----:B------:R-:W-:-:S07]  /*2060*/  @P2 FADD.FTZ R163, R166, R163 ;  /* 0x000000a3a6a32221 */ /* 0x000fce0000010000 */
.L_x_3102:
[----:B------:R-:W-:Y:S05]  /*2070*/  BSYNC B1 ;  /* 0x0000000000017941 */ /* 0x000fea0003800000 */
.L_x_3100:
        /* <DEDUP_REMOVED lines=9> */
.L_x_3111:
        /* <DEDUP_REMOVED lines=12> */
.L_x_3114:
[----:B------:R-:W-:-:S07]  /*21d0*/  IMAD.MOV.U32 R165, RZ, RZ, R214 ;  /* 0x000000ffffa57224 */ /* 0x000fce00078e00d6 */
.L_x_3115:
[----:B------:R-:W-:Y:S05]  /*21e0*/  BSYNC B2 ;  /* 0x0000000000027941 */ /* 0x000fea0003800000 */
.L_x_3113:
        /* <DEDUP_REMOVED lines=16> */
.L_x_3119:
[----:B------:R-:W-:Y:S05]  /*22f0*/  BSYNC B3 ;  /* 0x0000000000037941 */ /* 0x000fea0003800000 */
.L_x_3118:
        /* <DEDUP_REMOVED lines=42> */
[----:B------:R-:W-:Y:S01]  /*25a0*/  HFMA2.MMA R73, -RZ, RZ, 0, 0 ;  /* 0x00000000ff497435 */ /* 0x000fe200000001ff */
[----:B------:R-:W-:-:S10]  /*25b0*/  IMAD.MOV.U32 R212, RZ, RZ, R72 ;  /* 0x000000ffffd47224 */ /* 0x000fd400078e0048 */
.L_x_3117:
[----:B------:R-:W-:Y:S05]  /*25c0*/  BSYNC B2 ;  /* 0x0000000000027941 */ /* 0x000fea0003800000 */
.L_x_3116:
[----:B-----5:R-:W-:Y:S01]  /*25d0*/  PRMT R74, R60, 0x7632, R74 ;  /* 0x000076323c4a7816 */ /* 0x020fe2000000004a */
[----:B------:R-:W-:Y:S01]  /*25e0*/  IMAD.MOV.U32 R75, RZ, RZ, 0x2f800000 ;  /* 0x2f800000ff4b7424 */ /* 0x000fe200078e00ff */
[----:B------:R-:W-:-:S03]  /*25f0*/  I2FP.F32.U32 R72, R165 ;  /* 0x000000a500487245 */ /* 0x000fc60000201000 */
[----:B------:R-:W-:Y:S02]  /*2600*/  IMAD.U32 R74, R74, 0x10000, RZ ;  /* 0x000100004a4a7824 */ /* 0x000fe400078e00ff */
[----:B------:R-:W-:Y:S02]  /*2610*/  FFMA.FTZ R72, R72, R75, 1.1641532182693481445e-10 ;  /* 0x2f00000048487423 */ /* 0x000fe4000001004b */
[----:B------:R-:W-:-:S03]  /*2620*/  FMUL.FTZ R74, R74, UR11 ;  /* 0x0000000b4a4a7c20 */ /* 0x000fc60008410000 */
[----:B------:R-:W-:Y:S01]  /*2630*/  FSETP.GTU.FTZ.AND P4, PT, R72, UR8, PT ;  /* 0x0000000848007c0b */ /* 0x000fe2000bf9c000 */
[----:B------:R-:W-:Y:S01]  /*2640*/  FMUL.FTZ R74, R74, UR10 ;  /* 0x0000000a4a4a7c20 */ /* 0x000fe20008410000 */
[----:B------:R-:W-:Y:S02]  /*2650*/  @P2 PRMT R72, R68, 0x7632, R72 ;  /* 0x0000763244482816 */ /* 0x000fe40000000048 */
[----:B------:R-:W-:Y:S02]  /*2660*/  SEL R165, RZ, 0x1, P4 ;  /* 0x00000001ffa57807 */ /* 0x000fe40002000000 */
[----:B------:R-:W-:Y:S02]  /*2670*/  FSEL R75, R74, RZ, !P4 ;  /* 0x000000ff4a4b7208 */ /* 0x000fe40006000000 */
[----:B------:R-:W-:-:S03]  /*2680*/  @P2 SHF.L.U32 R101, R72, 0x10, RZ ;  /* 0x0000001048652819 */ /* 0x000fc600000006ff */
[----:B------:R-:W-:-:S04]  /*2690*/  FMUL.FTZ R166, R102, R75 ;  /* 0x0000004b66a67220 */ /* 0x000fc80000410000 */
[----:B------:R-:W-:-:S07]  /*26a0*/  @P2 FADD.FTZ R166, R101, R166 ;  /* 0x000000a665a62221 */ /* 0x000fce0000010000 */
.L_x_3112:
[----:B------:R-:W-:Y:S05]  /*26b0*/  BSYNC B1 ;  /* 0x0000000000017941 */ /* 0x000fea0003800000 */
.L_x_3110:
        /* <DEDUP_REMOVED lines=8> */
.L_x_3121:
        /* <DEDUP_REMOVED lines=12> */
.L_x_3124:
[----:B------:R-:W-:-:S07]  /*2800*/  MOV R167, R214 ;  /* 0x000000d600a77202 */ /* 0x000fce0000000f00 */
.L_x_3125:
[----:B------:R-:W-:Y:S05]  /*2810*/  BSYNC B2 ;  /* 0x0000000000027941 */ /* 0x000fea0003800000 */
.L_x_3123:
        /* <DEDUP_REMOVED lines=16> */
.L_x_3129:
[----:B------:R-:W-:Y:S05]  /*2920*/  BSYNC B3 ;  /* 0x0000000000037941 */ /* 0x000fea0003800000 */
.L_x_3128:
        /* <DEDUP_REMOVED lines=41> */
[----:B------:R-:W-:Y:S01]  /*2bc0*/  MOV R212, R72 ;  /* 0x0000004800d47202 */ /* 0x000fe20000000f00 */
[----:B------:R-:W-:Y:S01]  /*2bd0*/  IMAD.MOV.U32 R72, RZ, RZ, RZ ;  /* 0x000000ffff487224 */ /* 0x000fe200078e00ff */
[----:B------:R-:W-:-:S07]  /*2be0*/  LOP3.LUT R97, R73, R74, R92, 0x96, !PT ;  /* 0x0000004a49617212 */ /* 0x000fce00078e965c */
.L_x_3127:
[----:B------:R-:W-:Y:S05]  /*2bf0*/  BSYNC B2 ;  /* 0x0000000000027941 */ /* 0x000fea0003800000 */
.L_x_3126:
[----:B------:R-:W-:Y:S01]  /*2c00*/  I2FP.F32.U32 R73, R167 ;  /* 0x000000a700497245 */ /* 0x000fe20000201000 */
[----:B------:R-:W-:Y:S01]  /*2c10*/  IMAD.MOV.U32 R168, RZ, RZ, 0x2f800000 ;  /* 0x2f800000ffa87424 */ /* 0x000fe200078e00ff */
[----:B-----5:R-:W-:-:S03]  /*2c20*/  SHF.L.U32 R74, R61, 0x10, RZ ;  /* 0x000000103d4a7819 */ /* 0x020fc600000006ff */
[----:B------:R-:W-:Y:S02]  /*2c30*/  FFMA.FTZ R73, R73, R168, 1.1641532182693481445e-10 ;  /* 0x2f00000049497423 */ /* 0x000fe400000100a8 */
[----:B------:R-:W-:-:S03]  /*2c40*/  FMUL.FTZ R74, R74, UR11 ;  /* 0x0000000b4a4a7c20 */ /* 0x000fc60008410000 */
[----:B------:R-:W-:Y:S01]  /*2c50*/  FSETP.GTU.FTZ.AND P4, PT, R73, UR8, PT ;  /* 0x0000000849007c0b */ /* 0x000fe2000bf9c000 */
[----:B------:R-:W-:-:S03]  /*2c60*/  FMUL.FTZ R74, R74, UR10 ;  /* 0x0000000a4a4a7c20 */ /* 0x000fc60008410000 */
[----:B------:R-:W-:Y:S02]  /*2c70*/  SEL R168, RZ, 0x1, P4 ;  /* 0x00000001ffa87807 */ /* 0x000fe40002000000 */
[----:B------:R-:W-:Y:S01]  /*2c80*/  FSEL R167, R74, RZ, !P4 ;  /* 0x000000ff4aa77208 */ /* 0x000fe20006000000 */
[----:B------:R-:W-:-:S04]  /*2c90*/  @P2 IMAD.U32 R74, R69, 0x10000, RZ ;  /* 0x00010000454a2824 */ /* 0x000fc800078e00ff */
[----:B------:R-:W-:-:S04]  /*2ca0*/  FMUL.FTZ R167, R28, R167 ;  /* 0x000000a71ca77220 */ /* 0x000fc80000410000 */
[----:B------:R-:W-:-:S07]  /*2cb0*/  @P2 FADD.FTZ R167, R74, R167 ;  /* 0x000000a74aa72221 */ /* 0x000fce0000010000 */
.L_x_3122:
[----:B------:R-:W-:Y:S05]  /*2cc0*/  BSYNC B1 ;  /* 0x0000000000017941 */ /* 0x000fea0003800000 */
.L_x_3120:
        /* <DEDUP_REMOVED lines=9> */
.L_x_3131:
        /* <DEDUP_REMOVED lines=12> */
.L_x_3134:
[----:B------:R-:W-:-:S07]  /*2e20*/  IMAD.MOV.U32 R169, RZ, RZ, R214 ;  /* 0x000000ffffa97224 */ /* 0x000fce00078e00d6 */
.L_x_3135:
[----:B------:R-:W-:Y:S05]  /*2e30*/  BSYNC B2 ;  /* 0x0000000000027941 */ /* 0x000fea0003800000 */
.L_x_3133:
        /* <DEDUP_REMOVED lines=16> */
.L_x_3139:
[----:B------:R-:W-:Y:S05]  /*2f40*/  BSYNC B3 ;  /* 0x0000000000037941 */ /* 0x000fea0003800000 */
.L_x_3138:
        /* <DEDUP_REMOVED lines=44> */
.L_x_3137:
[----:B------:R-:W-:Y:S05]  /*3210*/  BSYNC B2 ;  /* 0x0000000000027941 */ /* 0x000fea0003800000 */
.L_x_3136:
[----:B------:R-:W-:Y:S01]  /*3220*/  HFMA2.MMA R75, -RZ, RZ, 0.1171875, 0 ;  /* 0x2f800000ff4b7435 */ /* 0x000fe200000001ff */
[----:B-----5:R-:W-:Y:S02]  /*3230*/  PRMT R74, R61, 0x7632, R74 ;  /* 0x000076323d4a7816 */ /* 0x020fe4000000004a */
[----:B------:R-:W-:-:S03]  /*3240*/  I2FP.F32.U32 R72, R169 ;  /* 0x000000a900487245 */ /* 0x000fc60000201000 */
[----:B------:R-:W-:-:S04]  /*3250*/  IMAD.U32 R74, R74, 0x10000, RZ ;  /* 0x000100004a4a7824 */ /* 0x000fc800078e00ff */
[----:B------:R-:W-:Y:S01]  /*3260*/  FFMA.FTZ R72, R72, R75, 1.1641532182693481445e-10 ;  /* 0x2f00000048487423 */ /* 0x000fe2000001004b */
[----:B------:R-:W-:-:S04]  /*3270*/  FMUL.FTZ R74, R74, UR11 ;  /* 0x0000000b4a4a7c20 */ /* 0x000fc80008410000 */
[----:B------:R-:W-:Y:S01]  /*3280*/  FMUL.FTZ R74, R74, UR10 ;  /* 0x0000000a4a4a7c20 */ /* 0x000fe20008410000 */
[----:B------:R-:W-:Y:S02]  /*3290*/  FSETP.GTU.FTZ.AND P4, PT, R72, UR8, PT ;  /* 0x0000000848007c0b */ /* 0x000fe4000bf9c000 */
[----:B------:R-:W-:Y:S02]  /*32a0*/  @P2 PRMT R72, R69, 0x7632, R72 ;  /* 0x0000763245482816 */ /* 0x000fe40000000048 */
[----:B------:R-:W-:Y:S02]  /*32b0*/  FSEL R74, R74, RZ, !P4 ;  /* 0x000000ff4a4a7208 */ /* 0x000fe40006000000 */
[----:B------:R-:W-:Y:S01]  /*32c0*/  SEL R169, RZ, 0x1, P4 ;  /* 0x00000001ffa97807 */ /* 0x000fe20002000000 */
[----:B------:R-:W-:Y:S02]  /*32d0*/  @P2 IMAD.U32 R75, R72, 0x10000, RZ ;  /* 0x00010000484b2824 */ /* 0x000fe400078e00ff */
[----:B------:R-:W-:-:S04]  /*32e0*/  FMUL.FTZ R170, R103, R74 ;  /* 0x0000004a67aa7220 */ /* 0x000fc80000410000 */
[----:B------:R-:W-:-:S07]  /*32f0*/  @P2 FADD.FTZ R170, R75, R170 ;  /* 0x000000aa4baa2221 */ /* 0x000fce0000010000 */
.L_x_3132:
[----:B------:R-:W-:Y:S05]  /*3300*/  BSYNC B1 ;  /* 0x0000000000017941 */ /* 0x000fea0003800000 */
.L_x_3130:
        /* <DEDUP_REMOVED lines=8> */
.L_x_3141:
        /* <DEDUP_REMOVED lines=12> */
.L_x_3144:
[----:B------:R-:W-:-:S07]  /*3450*/  IMAD.MOV.U32 R171, RZ, RZ, R214 ;  /* 0x000000ffffab7224 */ /* 0x000fce00078e00d6 */
.L_x_3145:
[----:B------:R-:W-:Y:S05]  /*3460*/  BSYNC B2 ;  /* 0x0000000000027941 */ /* 0x000fea0003800000 */
.L_x_3143:
        /* <DEDUP_REMOVED lines=16> */
.L_x_3149:
[----:B------:R-:W-:Y:S05]  /*3570*/  BSYNC B3 ;  /* 0x0000000000037941 */ /* 0x000fea0003800000 */
.L_x_3148:
        /* <DEDUP_REMOVED lines=42> */
[----:B------:R-:W-:Y:S01]  /*3820*/  IMAD.MOV.U32 R214, RZ, RZ, R174 ;  /* 0x000000ffffd67224 */ /* 0x000fe200078e00ae */
[----:B------:R-:W-:-:S09]  /*3830*/  LOP3.LUT R97, R73, R74, R92, 0x96, !PT ;  /* 0x0000004a49617212 */ /* 0x000fd200078e965c */
.L_x_3147:
[----:B------:R-:W-:Y:S05]  /*3840*/  BSYNC B2 ;  /* 0x0000000000027941 */ /* 0x000fea0003800000 */
.L_x_3146:
[----:B------:R-:W-:Y:S01]  /*3850*/  I2FP.F32.U32 R73, R171 ;  /* 0x000000ab00497245 */ /* 0x000fe20000201000 */
[----:B------:R-:W-:Y:S01]  /*3860*/  IMAD.MOV.U32 R172, RZ, RZ, 0x2f800000 ;  /* 0x2f800000ffac7424 */ /* 0x000fe200078e00ff */
[----:B-----5:R-:W-:Y:S01]  /*3870*/  @P2 SHF.L.U32 R174, R70, 0x10, RZ ;  /* 0x0000001046ae2819 */ /* 0x020fe200000006ff */
[----:B------:R-:W-:Y:S02]  /*3880*/  IMAD.U32 R74, R62, 0x10000, RZ ;  /* 0x000100003e4a7824 */ /* 0x000fe400078e00ff */
[----:B------:R-:W-:Y:S02]  /*3890*/  FFMA.FTZ R73, R73, R172, 1.1641532182693481445e-10 ;  /* 0x2f00000049497423 */ /* 0x000fe400000100ac */
[----:B------:R-:W-:-:S03]  /*38a0*/  FMUL.FTZ R74, R74, UR11 ;  /* 0x0000000b4a4a7c20 */ /* 0x000fc60008410000 */
[----:B------:R-:W-:Y:S01]  /*38b0*/  FSETP.GTU.FTZ.AND P4, PT, R73, UR8, PT ;  /* 0x0000000849007c0b */ /* 0x000fe2000bf9c000 */
[----:B------:R-:W-:-:S03]  /*38c0*/  FMUL.FTZ R74, R74, UR10 ;  /* 0x0000000a4a4a7c20 */ /* 0x000fc60008410000 */
[----:B------:R-:W-:Y:S02]  /*38d0*/  SEL R172, RZ, 0x1, P4 ;  /* 0x00000001ffac7807 */ /* 0x000fe40002000000 */
[----:B------:R-:W-:-:S05]  /*38e0*/  FSEL R74, R74, RZ, !P4 ;  /* 0x000000ff4a4a7208 */ /* 0x000fca0006000000 */
[----:B------:R-:W-:-:S04]  /*38f0*/  FMUL.FTZ R171, R27, R74 ;  /* 0x0000004a1bab7220 */ /* 0x000fc80000410000 */
[----:B------:R-:W-:-:S07]  /*3900*/  @P2 FADD.FTZ R171, R174, R171 ;  /* 0x000000abaeab2221 */ /* 0x000fce0000010000 */
.L_x_3142:
[----:B------:R-:W-:Y:S05]  /*3910*/  BSYNC B1 ;  /* 0x0000000000017941 */ /* 0x000fea0003800000 */
.L_x_3140:
        /* <DEDUP_REMOVED lines=9> */
.L_x_3151:
        /* <DEDUP_REMOVED lines=12> */
.L_x_3154:
[----:B------:R-:W-:-:S07]  /*3a70*/  MOV R173, R214 ;  /* 0x000000d600ad7202 */ /* 0x000fce0000000f00 */
.L_x_3155:
[----:B------:R-:W-:Y:S05]  /*3a80*/  BSYNC B2 ;  /* 0x0000000000027941 */ /* 0x000fea0003800000 */
.L_x_3153:
        /* <DEDUP_REMOVED lines=16> */
.L_x_3159:
[----:B------:R-:W-:Y:S05]  /*3b90*/  BSYNC B3 ;  /* 0x0000000000037941 */ /* 0x000fea0003800000 */
.L_x_3158:
        /* <DEDUP_REMOVED lines=44> */
.L_x_3157:
[----:B------:R-:W-:Y:S05]  /*3e60*/  BSYNC B2 ;  /* 0x0000000000027941 */ /* 0x000fea0003800000 */
.L_x_3156:
[----:B-----5:R-:W-:Y:S01]  /*3e70*/  PRMT R74, R62, 0x7632, R74 ;  /* 0x000076323e4a7816 */ /* 0x020fe2000000004a */
[----:B------:R-:W-:Y:S01]  /*3e80*/  IMAD.MOV.U32 R75, RZ, RZ, 0x2f800000 ;  /* 0x2f800000ff4b7424 */ /* 0x000fe200078e00ff */
[----:B------:R-:W-:Y:S02]  /*3e90*/  I2FP.F32.U32 R72, R173 ;  /* 0x000000ad00487245 */ /* 0x000fe40000201000 */
[----:B------:R-:W-:-:S03]  /*3ea0*/  SHF.L.U32 R74, R74, 0x10, RZ ;  /* 0x000000104a4a7819 */ /* 0x000fc600000006ff */
[----:B------:R-:W-:Y:S02]  /*3eb0*/  FFMA.FTZ R72, R72, R75, 1.1641532182693481445e-10 ;  /* 0x2f00000048487423 */ /* 0x000fe4000001004b */
[----:B------:R-:W-:-:S03]  /*3ec0*/  FMUL.FTZ R74, R74, UR11 ;  /* 0x0000000b4a4a7c20 */ /* 0x000fc60008410000 */
[----:B------:R-:W-:Y:S01]  /*3ed0*/  FSETP.GTU.FTZ.AND P4, PT, R72, UR8, PT ;  /* 0x0000000848007c0b */ /* 0x000fe2000bf9c000 */
[----:B------:R-:W-:Y:S01]  /*3ee0*/  FMUL.FTZ R74, R74, UR10 ;  /* 0x0000000a4a4a7c20 */ /* 0x000fe20008410000 */
[----:B------:R-:W-:Y:S02]  /*3ef0*/  @P2 PRMT R72, R70, 0x7632, R72 ;  /* 0x0000763246482816 */ /* 0x000fe40000000048 */
[----:B------:R-:W-:Y:S02]  /*3f00*/  SEL R173, RZ, 0x1, P4 ;  /* 0x00000001ffad7807 */ /* 0x000fe40002000000 */
[----:B------:R-:W-:Y:S01]  /*3f10*/  FSEL R75, R74, RZ, !P4 ;  /* 0x000000ff4a4b7208 */ /* 0x000fe20006000000 */
[----:B------:R-:W-:-:S04]  /*3f20*/  @P2 IMAD.U32 R101, R72, 0x10000, RZ ;  /* 0x0001000048652824 */ /* 0x000fc800078e00ff */
[----:B------:R-:W-:-:S04]  /*3f30*/  FMUL.FTZ R174, R104, R75 ;  /* 0x0000004b68ae7220 */ /* 0x000fc80000410000 */
[----:B------:R-:W-:-:S07]  /*3f40*/  @P2 FADD.FTZ R174, R101, R174 ;  /* 0x000000ae65ae2221 */ /* 0x000fce0000010000 */
.L_x_3152:
[----:B------:R-:W-:Y:S05]  /*3f50*/  BSYNC B1 ;  /* 0x0000000000017941 */ /* 0x000fea0003800000 */
.L_x_3150:
        /* <DEDUP_REMOVED lines=8> */
.L_x_3161:
        /* <DEDUP_REMOVED lines=12> */
.L_x_3164:
[----:B------:R-:W-:-:S07]  /*40a0*/  IMAD.MOV.U32 R175, RZ, RZ, R214 ;  /* 0x000000ffffaf7224 */ /* 0x000fce00078e00d6 */
.L_x_3165:
[----:B------:R-:W-:Y:S05]  /*40b0*/  BSYNC B2 ;  /* 0x0000000000027941 */ /* 0x000fea0003800000 */
.L_x_3163:
        /* <DEDUP_REMOVED lines=16> */
.L_x_3169:
[----:B------:R-:W-:Y:S05]  /*41c0*/  BSYNC B3 ;  /* 0x0000000000037941 */ /* 0x000fea0003800000 */
.L_x_3168:
        /* <DEDUP_REMOVED lines=44> */
.L_x_3167:
[----:B------:R-:W-:Y:S05]  /*4490*/  BSYNC B2 ;  /* 0x0000000000027941 */ /* 0x000fea0003800000 */
.L_x_3166:
[----:B------:R-:W-:Y:S01]  /*44a0*/  HFMA2.MMA R176, -RZ, RZ, 0.1171875, 0 ;  /* 0x2f800000ffb07435 */ /* 0x000fe200000001ff */
[----:B------:R-:W-:Y:S01]  /*44b0*/  I2FP.F32.U32 R73, R175 ;  /* 0x000000af00497245 */ /* 0x000fe20000201000 */
[----:B-----5:R-:W-:-:S04]  /*44c0*/  IMAD.U32 R74, R63, 0x10000, RZ ;  /* 0x000100003f4a7824 */ /* 0x020fc800078e00ff */
[----:B------:R-:W-:-:S04]  /*44d0*/  FMUL.FTZ R74, R74, UR11 ;  /* 0x0000000b4a4a7c20 */ /* 0x000fc80008410000 */
[----:B------:R-:W-:Y:S01]  /*44e0*/  FFMA.FTZ R73, R73, R176, 1.1641532182693481445e-10 ;  /* 0x2f00000049497423 */ /* 0x000fe200000100b0 */
[----:B------:R-:W-:-:S04]  /*44f0*/  FMUL.FTZ R74, R74, UR10 ;  /* 0x0000000a4a4a7c20 */ /* 0x000fc80008410000 */
[----:B------:R-:W-:-:S04]  /*4500*/  FSETP.GTU.FTZ.AND P4, PT, R73, UR8, PT ;  /* 0x0000000849007c0b */ /* 0x000fc8000bf9c000 */
[----:B------:R-:W-:Y:S01]  /*4510*/  FSEL R175, R74, RZ, !P4 ;  /* 0x000000ff4aaf7208 */ /* 0x000fe20006000000 */
[----:B------:R-:W-:Y:S01]  /*4520*/  @P2 IMAD.U32 R74, R71, 0x10000, RZ ;  /* 0x00010000474a2824 */ /* 0x000fe200078e00ff */
[----:B------:R-:W-:-:S03]  /*4530*/  SEL R176, RZ, 0x1, P4 ;  /* 0x00000001ffb07807 */ /* 0x000fc60002000000 */
[----:B------:R-:W-:-:S04]  /*4540*/  FMUL.FTZ R175, R26, R175 ;  /* 0x000000af1aaf7220 */ /* 0x000fc80000410000 */
[----:B------:R-:W-:-:S07]  /*4550*/  @P2 FADD.FTZ R175, R74, R175 ;  /* 0x000000af4aaf2221 */ /* 0x000fce0000010000 */
.L_x_3162:
[----:B------:R-:W-:Y:S05]  /*4560*/  BSYNC B1 ;  /* 0x0000000000017941 */ /* 0x000fea0003800000 */
.L_x_3160:
        /* <DEDUP_REMOVED lines=9> */
.L_x_3171:
        /* <DEDUP_REMOVED lines=12> */
.L_x_3174:
[----:B------:R-:W-:-:S07]  /*46c0*/  IMAD.MOV.U32 R177, RZ, RZ, R214 ;  /* 0x000000ffffb17224 */ /* 0x000fce00078e00d6 */
.L_x_3175:
[----:B------:R-:W-:Y:S05]  /*46d0*/  BSYNC B2 ;  /* 0x0000000000027941 */ /* 0x000fea0003800000 */
.L_x_3173:
        /* <DEDUP_REMOVED lines=16> */
.L_x_3179:
[----:B------:R-:W-:Y:S05]  /*47e0*/  BSYNC B3 ;  /* 0x0000000000037941 */ /* 0x000fea0003800000 */
.L_x_3178:
        /* <DEDUP_REMOVED lines=44> */
.L_x_3177:
[----:B------:R-:W-:Y:S05]  /*4ab0*/  BSYNC B2 ;  /* 0x0000000000027941 */ /* 0x000fea0003800000 */
.L_x_3176:
        /* <DEDUP_REMOVED lines=10> */
[----:B------:R-:W-:Y:S02]  /*4b60*/  @P2 SHF.L.U32 R73, R72, 0x10, RZ ;  /* 0x0000001048492819 */ /* 0x000fe400000006ff */
[----:B------:R-:W-:Y:S01]  /*4b70*/  SEL R177, RZ, 0x1, P3 ;  /* 0x00000001ffb17807 */ /* 0x000fe20001800000 */
[----:B------:R-:W-:-:S04]  /*4b80*/  FMUL.FTZ R178, R105, R178 ;  /* 0x000000b269b27220 */ /* 0x000fc80000410000 */
[----:B------:R-:W-:-:S07]  /*4b90*/  @P2 FADD.FTZ R178, R73, R178 ;  /* 0x000000b249b22221 */ /* 0x000fce0000010000 */
.L_x_3172:
[----:B------:R-:W-:Y:S05]  /*4ba0*/  BSYNC B1 ;  /* 0x0000000000017941 */ /* 0x000fea0003800000 */
.L_x_3170:
        /* <DEDUP_REMOVED lines=29> */
.L_x_3181:
[----:B------:R-:W-:Y:S05]  /*4d80*/  BSYNC B1 ;  /* 0x0000000000017941 */ /* 0x000fea0003800000 */
.L_x_3180:
[----:B------:R-:W-:Y:S01]  /*4d90*/  IADD3 R215, R215, 0x20, RZ ;  /* 0x00000020d7d77810 */ /* 0x000fe20007ffe0ff */
[----:B------:R-:W-:-:S07]  /*4da0*/  VIADD R213, R213, 0x20 ;  /* 0x00000020d5d57836 */ /* 0x000fce0000000000 */
.L_x_3099:
[----:B------:R-:W-:Y:S05]  /*4db0*/  BSYNC B0 ;  /* 0x0000000000007941 */ /* 0x000fea0003800000 */
.L_x_3098:
[----:B------:R-:W-:Y:S01]  /*4dc0*/  LOP3.LUT P2, RZ, R0, 0x8, RZ, 0xc0, !PT ;  /* 0x0000000800ff7812 */ /* 0x000fe2000784c0ff */
        /* <DEDUP_REMOVED lines=14> */
[----:B------:R-:W-:Y:S01]  /*4eb0*/  IMAD.MOV.U32 R72, RZ, RZ, R101 ;  /* 0x000000ffff487224 */ /* 0x000fe200078e0065 */
[----:B------:R-:W-:Y:S06]  /*4ec0*/  @!P2 BRA `(.L_x_3186) ;  /* 0x00000004006ca947 */ /* 0x000fec0003800000 */
[----:B------:R-:W-:Y:S01]  /*4ed0*/  MOV R72, R101 ;  /* 0x0000006500487202 */ /* 0x000fe20000000f00 */
[----:B-----5:R-:W-:Y:S01]  /*4ee0*/  IMAD.U32 R179, R68, 0x10000, RZ ;  /* 0x0001000044b37824 */ /* 0x020fe200078e00ff */
[----:B------:R-:W-:Y:S06]  /*4ef0*/  BRA `(.L_x_3186) ;  /* 0x0000000400607947 */ /* 0x000fec0003800000 */
.L_x_3185:
        /* <DEDUP_REMOVED lines=12> */
.L_x_3188:
[----:B------:R-:W-:-:S07]  /*4fc0*/  MOV R164, R214 ;  /* 0x000000d600a47202 */ /* 0x000fce0000000f00 */
.L_x_3189:
[----:B------:R-:W-:Y:S05]  /*4fd0*/  BSYNC B2 ;  /* 0x0000000000027941 */ /* 0x000fea0003800000 */
.L_x_3187:
        /* <DEDUP_REMOVED lines=16> */
.L_x_3193:
[----:B------:R-:W-:Y:S05]  /*50e0*/  BSYNC B3 ;  /* 0x0000000000037941 */ /* 0x000fea0003800000 */
.L_x_3192:
        /* <DEDUP_REMOVED lines=42> */
[----:B------:R-:W-:Y:S01]  /*5390*/  HFMA2.MMA R72, -RZ, RZ, 0, 0 ;  /* 0x00000000ff487435 */ /* 0x000fe200000001ff */
[----:B------:R-:W-:-:S10]  /*53a0*/  LOP3.LUT R97, R73, R74, R92, 0x96, !PT ;  /* 0x0000004a49617212 */ /* 0x000fd400078e965c */
.L_x_3191:
[----:B------:R-:W-:Y:S05]  /*53b0*/  BSYNC B2 ;  /* 0x0000000000027941 */ /* 0x000fea0003800000 */
.L_x_3190:
[----:B------:R-:W-:Y:S01]  /*53c0*/  I2FP.F32.U32 R73, R164 ;  /* 0x000000a400497245 */ /* 0x000fe20000201000 */
[----:B------:R-:W-:Y:S01]  /*53d0*/  IMAD.MOV.U32 R74, RZ, RZ, 0x2f800000 ;  /* 0x2f800000ff4a7424 */ /* 0x000fe200078e00ff */
[----:B-----5:R-:W-:Y:S01]  /*53e0*/  SHF.L.U32 R75, R60, 0x10, RZ ;  /* 0x000000103c4b7819 */ /* 0x020fe200000006ff */
[----:B------:R-:W-:Y:S02]  /*53f0*/  @P2 IMAD.U32 R180, R68, 0x10000, RZ ;  /* 0x0001000044b42824 */ /* 0x000fe400078e00ff */
        /* <DEDUP_REMOVED lines=8> */
.L_x_3186:
[----:B------:R-:W-:Y:S05]  /*5480*/  BSYNC B1 ;  /* 0x0000000000017941 */ /* 0x000fea0003800000 */
.L_x_3184:
        /* <DEDUP_REMOVED lines=9> */
.L_x_3195:
        /* <DEDUP_REMOVED lines=12> */
.L_x_3198:
[----:B------:R-:W-:-:S07]  /*55e0*/  MOV R165, R214 ;  /* 0x000000d600a57202 */ /* 0x000fce0000000f00 */
.L_x_3199:
[----:B------:R-:W-:Y:S05]  /*55f0*/  BSYNC B2 ;  /* 0x0000000000027941 */ /* 0x000fea0003800000 */
.L_x_3197:
        /* <DEDUP_REMOVED lines=16> */
.L_x_3203:
[----:B------:R-:W-:Y:S05]  /*5700*/  BSYNC B3 ;  /* 0x0000000000037941 */ /* 0x000fea0003800000 */
.L_x_3202:
        /* <DEDUP_REMOVED lines=44> */
.L_x_3201:
[----:B------:R-:W-:Y:S05]  /*59d0*/  BSYNC B2 ;  /* 0x0000000000027941 */ /* 0x000fea0003800000 */
.L_x_3200:
        /* <DEDUP_REMOVED lines=14> */
.L_x_3196:
[----:B------:R-:W-:Y:S05]  /*5ac0*/  BSYNC B1 ;  /* 0x0000000000017941 */ /* 0x000fea0003800000 */
.L_x_3194:
        /* <DEDUP_REMOVED lines=8> */
.L_x_3205:
        /* <DEDUP_REMOVED lines=12> */
.L_x_3208:
[----:B------:R-:W-:-:S07]  /*5c10*/  MOV R168, R214 ;  /* 0x000000d600a87202 */ /* 0x000fce0000000f00 */
.L_x_3209:
[----:B------:R-:W-:Y:S05]  /*5c20*/  BSYNC B2 ;  /* 0x0000000000027941 */ /* 0x000fea0003800000 */
.L_x_3207:
        /* <DEDUP_REMOVED lines=16> */
.L_x_3213:
[----:B------:R-:W-:Y:S05]  /*5d30*/  BSYNC B3 ;  /* 0x0000000000037941 */ /* 0x000fea0003800000 */
.L_x_3212:
        /* <DEDUP_REMOVED lines=44> */
.L_x_3211:
[----:B------:R-:W-:Y:S05]  /*6000*/  BSYNC B2 ;  /* 0x0000000000027941 */ /* 0x000fea0003800000 */
.L_x_3210:
        /* <DEDUP_REMOVED lines=10> */
[----:B------:R-:W-:-:S04]  /*60b0*/  FMUL.FTZ R181, R24, R181 ;  /* 0x000000b518b57220 */ /* 0x000fc80000410000 */
[----:B------:R-:W-:-:S07]  /*60c0*/  @P2 FADD.FTZ R181, R74, R181 ;  /* 0x000000b54ab52221 */ /* 0x000fce0000010000 */
.L_x_3206:
[----:B------:R-:W-:Y:S05]  /*60d0*/  BSYNC B1 ;  /* 0x0000000000017941 */ /* 0x000fea0003800000 */
.L_x_3204:
        /* <DEDUP_REMOVED lines=9> */
.L_x_3215:
        /* <DEDUP_REMOVED lines=12> */
.L_x_3218:
[----:B------:R-:W-:-:S07]  /*6230*/  MOV R169, R214 ;  /* 0x000000d600a97202 */ /* 0x000fce0000000f00 */
.L_x_3219:
[----:B------:R-:W-:Y:S05]  /*6240*/  BSYNC B2 ;  /* 0x0000000000027941 */ /* 0x000fea0003800000 */
.L_x_3217:
        /* <DEDUP_REMOVED lines=16> */
.L_x_3223:
[----:B------:R-:W-:Y:S05]  /*6350*/  BSYNC B3 ;  /* 0x0000000000037941 */ /* 0x000fea0003800000 */
.L_x_3222:
        /* <DEDUP_REMOVED lines=44> */
.L_x_3221:
[----:B------:R-:W-:Y:S05]  /*6620*/  BSYNC B2 ;  /* 0x0000000000027941 */ /* 0x000fea0003800000 */
.L_x_3220:
        /* <DEDUP_REMOVED lines=14> */
.L_x_3216:
[----:B------:R-:W-:Y:S05]  /*6710*/  BSYNC B1 ;  /* 0x0000000000017941 */ /* 0x000fea0003800000 */
.L_x_3214:
        /* <DEDUP_REMOVED lines=8> */
.L_x_3225:
        /* <DEDUP_REMOVED lines=12> */
.L_x_3228:
[----:B------:R-:W-:-:S07]  /*6860*/  MOV R172, R214 ;  /* 0x000000d600ac7202 */ /* 0x000fce0000000f00 */
.L_x_3229:
[----:B------:R-:W-:Y:S05]  /*6870*/  BSYNC B2 ;  /* 0x0000000000027941 */ /* 0x000fea0003800000 */
.L_x_3227:
        /* <DEDUP_REMOVED lines=16> */
.L_x_3233:
[----:B------:R-:W-:Y:S05]  /*6980*/  BSYNC B3 ;  /* 0x0000000000037941 */ /* 0x000fea0003800000 */
.L_x_3232:
        /* <DEDUP_REMOVED lines=44> */
.L_x_3231:
[----:B------:R-:W-:Y:S05]  /*6c50*/  BSYNC B2 ;  /* 0x0000000000027941 */ /* 0x000fea0003800000 */
.L_x_3230:
        /* <DEDUP_REMOVED lines=12> */
.L_x_3226:
[----:B------:R-:W-:Y:S05]  /*6d20*/  BSYNC B1 ;  /* 0x0000000000017941 */ /* 0x000fea0003800000 */
.L_x_3224:
        /* <DEDUP_REMOVED lines=9> */
.L_x_3235:
        /* <DEDUP_REMOVED lines=12> */
.L_x_3238:
[----:B------:R-:W-:-:S07]  /*6e80*/  MOV R173, R214 ;  /* 0x000000d600ad7202 */ /* 0x000fce0000000f00 */
.L_x_3239:
[----:B------:R-:W-:Y:S05]  /*6e90*/  BSYNC B2 ;  /* 0x0000000000027941 */ /* 0x000fea0003800000 */
.L_x_3237:
        /* <DEDUP_REMOVED lines=16> */
.L_x_3243:
[----:B------:R-:W-:Y:S05]  /*6fa0*/  BSYNC B3 ;  /* 0x0000000000037941 */ /* 0x000fea0003800000 */
.L_x_3242:
        /* <DEDUP_REMOVED lines=44> */
.L_x_3241:
[----:B------:R-:W-:Y:S05]  /*7270*/  BSYNC B2 ;  /* 0x0000000000027941 */ /* 0x000fea0003800000 */
.L_x_3240:
        /* <DEDUP_REMOVED lines=14> */
.L_x_3236:
[----:B------:R-:W-:Y:S05]  /*7360*/  BSYNC B1 ;  /* 0x0000000000017941 */ /* 0x000fea0003800000 */
.L_x_3234:
        /* <DEDUP_REMOVED lines=8> */
.L_x_3245:
        /* <DEDUP_REMOVED lines=12> */
.L_x_3248:
[----:B------:R-:W-:-:S07]  /*74b0*/  MOV R176, R214 ;  /* 0x000000d600b07202 */ /* 0x000fce0000000f00 */
.L_x_3249:
[----:B------:R-:W-:Y:S05]  /*74c0*/  BSYNC B2 ;  /* 0x0000000000027941 */ /* 0x000fea0003800000 */
.L_x_3247:
        /* <DEDUP_REMOVED lines=16> */
.L_x_3253:
[----:B------:R-:W-:Y:S05]  /*75d0*/  BSYNC B3 ;  /* 0x0000000000037941 */ /* 0x000fea0003800000 */
.L_x_3252:
        /* <DEDUP_REMOVED lines=44> */
.L_x_3251:
[----:B------:R-:W-:Y:S05]  /*78a0*/  BSYNC B2 ;  /* 0x0000000000027941 */ /* 0x000fea0003800000 */
.L_x_3250:
        /* <DEDUP_REMOVED lines=12> */
.L_x_3246:
[----:B------:R-:W-:Y:S05]  /*7970*/  BSYNC B1 ;  /* 0x0000000000017941 */ /* 0x000fea0003800000 */
.L_x_3244:
        /* <DEDUP_REMOVED lines=9> */
.L_x_3255:
        /* <DEDUP_REMOVED lines=12> */
.L_x_3258:
[----:B------:R-:W-:-:S07]  /*7ad0*/  MOV R177, R214 ;  /* 0x000000d600b17202 */ /* 0x000fce0000000f00 */
.L_x_3259:
[----:B------:R-:W-:Y:S05]  /*7ae0*/  BSYNC B2 ;  /* 0x0000000000027941 */ /* 0x000fea0003800000 */
.L_x_3257:
        /* <DEDUP_REMOVED lines=16> */
.L_x_3263:
[----:B------:R-:W-:Y:S05]  /*7bf0*/  BSYNC B3 ;  /* 0x0000000000037941 */ /* 0x000fea0003800000 */
.L_x_3262:
        /* <DEDUP_REMOVED lines=40> */
[----:B------:R-:W-:Y:S02]  /*7e80*/  LOP3.LUT R100, R219, R100, R93, 0x96, !PT ;  /* 0x00000064db647212 */ /* 0x000fe400078e965d */
[----:B------:R-:W-:Y:S01]  /*7e90*/  MOV R214, R218 ;  /* 0x000000da00d67202 */ /* 0x000fe20000000f00 */
[----:B------:R-:W-:Y:S01]  /*7ea0*/  IMAD.MOV.U32 R212, RZ, RZ, R72 ;  /* 0x000000ffffd47224 */ /* 0x000fe200078e0048 */
[----:B------:R-:W-:-:S07]  /*7eb0*/  LOP3.LUT R97, R73, R74, R92, 0x96, !PT ;  /* 0x0000004a49617212 */ /* 0x000fce00078e965c */
.L_x_3261:
[----:B------:R-:W-:Y:S05]  /*7ec0*/  BSYNC B2 ;  /* 0x0000000000027941 */ /* 0x000fea0003800000 */
.L_x_3260:
        /* <DEDUP_REMOVED lines=14> */
.L_x_3256:
[----:B------:R-:W-:Y:S05]  /*7fb0*/  BSYNC B1 ;  /* 0x0000000000017941 */ /* 0x000fea0003800000 */
.L_x_3254:
        /* <DEDUP_REMOVED lines=9> */
[----:B0-----:R-:W-:Y:S01]  /*8050*/  SHF.L.U32 R75, R176, 0x10, RZ ;  /* 0x00000010b04b7819 */ /* 0x001fe200000006ff */
        /* <DEDUP_REMOVED lines=19> */
.L_x_3265:
[----:B------:R-:W-:Y:S05]  /*8190*/  BSYNC B1 ;  /* 0x0000000000017941 */ /* 0x000fea0003800000 */
.L_x_3264:
[----:B------:R-:W-:Y:S01]  /*81a0*/  VIADD R215, R215, 0x20 ;  /* 0x00000020d7d77836 */ /* 0x000fe20000000000 */
[----:B------:R-:W-:-:S07]  /*81b0*/  IADD3 R213, R213, 0x20, RZ ;  /* 0x00000020d5d57810 */ /* 0x000fce0007ffe0ff */
.L_x_3183:
[----:B------:R-:W-:Y:S05]  /*81c0*/  BSYNC B0 ;  /* 0x0000000000007941 */ /* 0x000fea0003800000 */
.L_x_3182:
        /* <DEDUP_REMOVED lines=20> */
.L_x_3269:
        /* <DEDUP_REMOVED lines=12> */
.L_x_3272:
[----:B------:R-:W-:-:S07]  /*83d0*/  IMAD.MOV.U32 R164, RZ, RZ, R214 ;  /* 0x000000ffffa47224 */ /* 0x000fce00078e00d6 */
.L_x_3273:
[----:B------:R-:W-:Y:S05]  /*83e0*/  BSYNC B2 ;  /* 0x0000000000027941 */ /* 0x000fea0003800000 */
.L_x_3271:
        /* <DEDUP_REMOVED lines=16> */
.L_x_3277:
[----:B------:R-:W-:Y:S05]  /*84f0*/  BSYNC B3 ;  /* 0x0000000000037941 */ /* 0x000fea0003800000 */
.L_x_3276:
        /* <DEDUP_REMOVED lines=44> */
.L_x_3275:
[----:B------:R-:W-:Y:S05]  /*87c0*/  BSYNC B2 ;  /* 0x0000000000027941 */ /* 0x000fea0003800000 */
.L_x_3274:
[----:B------:R-:W-:Y:S01]  /*87d0*/  HFMA2.MMA R74, -RZ, RZ, 0.1171875, 0 ;  /* 0x2f800000ff4a7435 */ /* 0x000fe200000001ff */
[----:B------:R-:W-:Y:S01]  /*87e0*/  I2FP.F32.U32 R73, R164 ;  /* 0x000000a400497245 */ /* 0x000fe20000201000 */
[----:B-----5:R-:W-:Y:S01]  /*87f0*/  IMAD.U32 R75, R60, 0x10000, RZ ;  /* 0x000100003c4b7824 */ /* 0x020fe200078e00ff */
[----:B------:R-:W-:-:S03]  /*8800*/  @P2 SHF.L.U32 R188, R68, 0x10, RZ ;  /* 0x0000001044bc2819 */ /* 0x000fc600000006ff */
        /* <DEDUP_REMOVED lines=8> */
.L_x_3270:
[----:B------:R-:W-:Y:S05]  /*8890*/  BSYNC B1 ;  /* 0x0000000000017941 */ /* 0x000fea0003800000 */
.L_x_3268:
        /* <DEDUP_REMOVED lines=9> */
.L_x_3279:
        /* <DEDUP_REMOVED lines=12> */
.L_x_3282:
[----:B------:R-:W-:-:S07]  /*89f0*/  IMAD.MOV.U32 R165, RZ, RZ, R214 ;  /* 0x000000ffffa57224 */ /* 0x000fce00078e00d6 */
.L_x_3283:
[----:B------:R-:W-:Y:S05]  /*8a00*/  BSYNC B2 ;  /* 0x0000000000027941 */ /* 0x000fea0003800000 */
.L_x_3281:
        /* <DEDUP_REMOVED lines=16> */
.L_x_3287:
[----:B------:R-:W-:Y:S05]  /*8b10*/  BSYNC B3 ;  /* 0x0000000000037941 */ /* 0x000fea0003800000 */
.L_x_3286:
        /* <DEDUP_REMOVED lines=44> */
.L_x_3285:
[----:B------:R-:W-:Y:S05]  /*8de0*/  BSYNC B2 ;  /* 0x0000000000027941 */ /* 0x000fea0003800000 */
.L_x_3284:
        /* <DEDUP_REMOVED lines=14> */
.L_x_3280:
[----:B------:R-:W-:Y:S05]  /*8ed0*/  BSYNC B1 ;  /* 0x0000000000017941 */ /* 0x000fea0003800000 */
.L_x_3278:
        /* <DEDUP_REMOVED lines=8> */
.L_x_3289:
        /* <DEDUP_REMOVED lines=12> */
.L_x_3292:
[----:B------:R-:W-:-:S07]  /*9020*/  IMAD.MOV.U32 R168, RZ, RZ, R214 ;  /* 0x000000ffffa87224 */ /* 0x000fce00078e00d6 */
.L_x_3293:
[----:B------:R-:W-:Y:S05]  /*9030*/  BSYNC B2 ;  /* 0x0000000000027941 */ /* 0x000fea0003800000 */
.L_x_3291:
        /* <DEDUP_REMOVED lines=16> */
.L_x_3297:
[----:B------:R-:W-:Y:S05]  /*9140*/  BSYNC B3 ;  /* 0x0000000000037941 */ /* 0x000fea0003800000 */
.L_x_3296:
        /* <DEDUP_REMOVED lines=44> */
.L_x_3295:
[----:B------:R-:W-:Y:S05]  /*9410*/  BSYNC B2 ;  /* 0x0000000000027941 */ /* 0x000fea0003800000 */
.L_x_3294:
        /* <DEDUP_REMOVED lines=10> */
[----:B------:R-:W-:-:S04]  /*94c0*/  FMUL.FTZ R189, R20, R189 ;  /* 0x000000bd14bd7220 */ /* 0x000fc80000410000 */
[----:B------:R-:W-:-:S07]  /*94d0*/  @P2 FADD.FTZ R189, R74, R189 ;  /* 0x000000bd4abd2221 */ /* 0x000fce0000010000 */
.L_x_3290:
[----:B------:R-:W-:Y:S05]  /*94e0*/  BSYNC B1 ;  /* 0x0000000000017941 */ /* 0x000fea0003800000 */
.L_x_3288:
        /* <DEDUP_REMOVED lines=9> */
.L_x_3299:
        /* <DEDUP_REMOVED lines=12> */
.L_x_3302:
[----:B------:R-:W-:-:S07]  /*9640*/  IMAD.MOV.U32 R169, RZ, RZ, R214 ;  /* 0x000000ffffa97224 */ /* 0x000fce00078e00d6 */
.L_x_3303:
[----:B------:R-:W-:Y:S05]  /*9650*/  BSYNC B2 ;  /* 0x0000000000027941 */ /* 0x000fea0003800000 */
.L_x_3301:
        /* <DEDUP_REMOVED lines=16> */
.L_x_3307:
[----:B------:R-:W-:Y:S05]  /*9760*/  BSYNC B3 ;  /* 0x0000000000037941 */ /* 0x000fea0003800000 */
.L_x_3306:
        /* <DEDUP_REMOVED lines=44> */
.L_x_3305:
[----:B------:R-:W-:Y:S05]  /*9a30*/  BSYNC B2 ;  /* 0x0000000000027941 */ /* 0x000fea0003800000 */
.L_x_3304:
        /* <DEDUP_REMOVED lines=14> */
.L_x_3300:
[----:B------:R-:W-:Y:S05]  /*9b20*/  BSYNC B1 ;  /* 0x0000000000017941 */ /* 0x000fea0003800000 */
.L_x_3298:
        /* <DEDUP_REMOVED lines=8> */
.L_x_3309:
        /* <DEDUP_REMOVED lines=12> */
.L_x_3312:
[----:B------:R-:W-:-:S07]  /*9c70*/  IMAD.MOV.U32 R172, RZ, RZ, R214 ;  /* 0x000000ffffac7224 */ /* 0x000fce00078e00d6 */
.L_x_3313:
[----:B------:R-:W-:Y:S05]  /*9c80*/  BSYNC B2 ;  /* 0x0000000000027941 */ /* 0x000fea0003800000 */
.L_x_3311:
        /* <DEDUP_REMOVED lines=16> */
.L_x_3317:
[----:B------:R-:W-:Y:S05]  /*9d90*/  BSYNC B3 ;  /* 0x0000000000037941 */ /* 0x000fea0003800000 */
.L_x_3316:
        /* <DEDUP_REMOVED lines=44> */
.L_x_3315:
[----:B------:R-:W-:Y:S05]  /*a060*/  BSYNC B2 ;  /* 0x0000000000027941 */ /* 0x000fea0003800000 */
.L_x_3314:
        /* <DEDUP_REMOVED lines=12> */
.L_x_3310:
[----:B------:R-:W-:Y:S05]  /*a130*/  BSYNC B1 ;  /* 0x0000000000017941 */ /* 0x000fea0003800000 */
.L_x_3308:
        /* <DEDUP_REMOVED lines=9> */
.L_x_3319:
        /* <DEDUP_REMOVED lines=12> */
.L_x_3322:
[----:B------:R-:W-:-:S07]  /*a290*/  IMAD.MOV.U32 R173, RZ, RZ, R214 ;  /* 0x000000ffffad7224 */ /* 0x000fce00078e00d6 */
.L_x_3323:
[----:B------:R-:W-:Y:S05]  /*a2a0*/  BSYNC B2 ;  /* 0x0000000000027941 */ /* 0x000fea0003800000 */
.L_x_3321:
        /* <DEDUP_REMOVED lines=16> */
.L_x_3327:
[----:B------:R-:W-:Y:S05]  /*a3b0*/  BSYNC B3 ;  /* 0x0000000000037941 */ /* 0x000fea0003800000 */
.L_x_3326:
        /* <DEDUP_REMOVED lines=44> */
.L_x_3325:
[----:B------:R-:W-:Y:S05]  /*a680*/  BSYNC B2 ;  /* 0x0000000000027941 */ /* 0x000fea0003800000 */
.L_x_3324:
        /* <DEDUP_REMOVED lines=14> */
.L_x_3320:
[----:B------:R-:W-:Y:S05]  /*a770*/  BSYNC B1 ;  /* 0x0000000000017941 */ /* 0x000fea0003800000 */
.L_x_3318:
        /* <DEDUP_REMOVED lines=8> */
.L_x_3329:
        /* <DEDUP_REMOVED lines=12> */
.L_x_3332:
[----:B------:R-:W-:-:S07]  /*a8c0*/  IMAD.MOV.U32 R176, RZ, RZ, R214 ;  /* 0x000000ffffb07224 */ /* 0x000fce00078e00d6 */
.L_x_3333:
[----:B------:R-:W-:Y:S05]  /*a8d0*/  BSYNC B2 ;  /* 0x0000000000027941 */ /* 0x000fea0003800000 */
.L_x_3331:
        /* <DEDUP_REMOVED lines=16> */
.L_x_3337:
[----:B------:R-:W-:Y:S05]  /*a9e0*/  BSYNC B3 ;  /* 0x0000000000037941 */ /* 0x000fea0003800000 */
.L_x_3336:
        /* <DEDUP_REMOVED lines=44> */
.L_x_3335:
[----:B------:R-:W-:Y:S05]  /*acb0*/  BSYNC B2 ;  /* 0x0000000000027941 */ /* 0x000fea0003800000 */
.L_x_3334:
        /* <DEDUP_REMOVED lines=12> */
.L_x_3330:
[----:B------:R-:W-:Y:S05]  /*ad80*/  BSYNC B1 ;  /* 0x0000000000017941 */ /* 0x000fea0003800000 */
.L_x_3328:
        /* <DEDUP_REMOVED lines=9> */
.L_x_3339:
        /* <DEDUP_REMOVED lines=12> */
.L_x_3342:
[----:B------:R-:W-:-:S07]  /*aee0*/  IMAD.MOV.U32 R177, RZ, RZ, R214 ;  /* 0x000000ffffb17224 */ /* 0x000fce00078e00d6 */
.L_x_3343:
[----:B------:R-:W-:Y:S05]  /*aef0*/  BSYNC B2 ;  /* 0x0000000000027941 */ /* 0x000fea0003800000 */
.L_x_3341:
        /* <DEDUP_REMOVED lines=16> */
.L_x_3347:
[----:B------:R-:W-:Y:S05]  /*b000*/  BSYNC B3 ;  /* 0x0000000000037941 */ /* 0x000fea0003800000 */
.L_x_3346:
        /* <DEDUP_REMOVED lines=44> */
.L_x_3345:
[----:B------:R-:W-:Y:S05]  /*b2d0*/  BSYNC B2 ;  /* 0x0000000000027941 */ /* 0x000fea0003800000 */
.L_x_3344:
        /* <DEDUP_REMOVED lines=14> */
.L_x_3340:
[----:B------:R-:W-:Y:S05]  /*b3c0*/  BSYNC B1 ;  /* 0x0000000000017941 */ /* 0x000fea0003800000 */
.L_x_3338:
        /* <DEDUP_REMOVED lines=29> */
.L_x_3349:
[----:B------:R-:W-:Y:S05]  /*b5a0*/  BSYNC B1 ;  /* 0x0000000000017941 */ /* 0x000fea0003800000 */
.L_x_3348:
[----:B------:R-:W-:Y:S01]  /*b5b0*/  IADD3 R215, R215, 0x20, RZ ;  /* 0x00000020d7d77810 */ /* 0x000fe20007ffe0ff */
[----:B------:R-:W-:-:S07]  /*b5c0*/  VIADD R213, R213, 0x20 ;  /* 0x00000020d5d57836 */ /* 0x000fce0000000000 */
.L_x_3267:
[----:B------:R-:W-:Y:S05]  /*b5d0*/  BSYNC B0 ;  /* 0x0000000000007941 */ /* 0x000fea0003800000 */
.L_x_3266:
        /* <DEDUP_REMOVED lines=20> */
.L_x_3353:
        /* <DEDUP_REMOVED lines=12> */
.L_x_3356:
[----:B------:R-:W-:-:S07]  /*b7e0*/  MOV R164, R214 ;  /* 0x000000d600a47202 */ /* 0x000fce0000000f00 */
.L_x_3357:
[----:B------:R-:W-:Y:S05]  /*b7f0*/  BSYNC B2 ;  /* 0x0000000000027941 */ /* 0x000fea0003800000 */
.L_x_3355:
        /* <DEDUP_REMOVED lines=16> */
.L_x_3361:
[----:B------:R-:W-:Y:S05]  /*b900*/  BSYNC B3 ;  /* 0x0000000000037941 */ /* 0x000fea0003800000 */
.L_x_3360:
        /* <DEDUP_REMOVED lines=44> */
.L_x_3359:
[----:B------:R-:W-:Y:S05]  /*bbd0*/  BSYNC B2 ;  /* 0x0000000000027941 */ /* 0x000fea0003800000 */
.L_x_3358:
        /* <DEDUP_REMOVED lines=12> */
.L_x_3354:
[----:B------:R-:W-:Y:S05]  /*bca0*/  BSYNC B1 ;  /* 0x0000000000017941 */ /* 0x000fea0003800000 */
.L_x_3352:
        /* <DEDUP_REMOVED lines=9> */
.L_x_3363:
        /* <DEDUP_REMOVED lines=12> */
.L_x_3366:
[----:B------:R-:W-:-:S07]  /*be00*/  MOV R165, R214 ;  /* 0x000000d600a57202 */ /* 0x000fce0000000f00 */
.L_x_3367:
[----:B------:R-:W-:Y:S05]  /*be10*/  BSYNC B2 ;  /* 0x0000000000027941 */ /* 0x000fea0003800000 */
.L_x_3365:
        /* <DEDUP_REMOVED lines=16> */
.L_x_3371:
[----:B------:R-:W-:Y:S05]  /*bf20*/  BSYNC B3 ;  /* 0x0000000000037941 */ /* 0x000fea0003800000 */
.L_x_3370:
        /* <DEDUP_REMOVED lines=44> */
.L_x_3369:
[----:B------:R-:W-:Y:S05]  /*c1f0*/  BSYNC B2 ;  /* 0x0000000000027941 */ /* 0x000fea0003800000 */
.L_x_3368:
        /* <DEDUP_REMOVED lines=14> */
.L_x_3364:
[----:B------:R-:W-:Y:S05]  /*c2e0*/  BSYNC B1 ;  /* 0x0000000000017941 */ /* 0x000fea0003800000 */
.L_x_3362:
        /* <DEDUP_REMOVED lines=8> */
.L_x_3373:
        /* <DEDUP_REMOVED lines=12> */
.L_x_3376:
[----:B------:R-:W-:-:S07]  /*c430*/  MOV R168, R214 ;  /* 0x000000d600a87202 */ /* 0x000fce0000000f00 */
.L_x_3377:
[----:B------:R-:W-:Y:S05]  /*c440*/  BSYNC B2 ;  /* 0x0000000000027941 */ /* 0x000fea0003800000 */
.L_x_3375:
        /* <DEDUP_REMOVED lines=16> */
.L_x_3381:
[----:B------:R-:W-:Y:S05]  /*c550*/  BSYNC B3 ;  /* 0x0000000000037941 */ /* 0x000fea0003800000 */
.L_x_3380:
        /* <DEDUP_REMOVED lines=44> */
.L_x_3379:
[----:B------:R-:W-:Y:S05]  /*c820*/  BSYNC B2 ;  /* 0x0000000000027941 */ /* 0x000fea0003800000 */
.L_x_3378:
        /* <DEDUP_REMOVED lines=12> */
.L_x_3374:
[----:B------:R-:W-:Y:S05]  /*c8f0*/  BSYNC B1 ;  /* 0x0000000000017941 */ /* 0x000fea0003800000 */
.L_x_3372:
        /* <DEDUP_REMOVED lines=9> */
.L_x_3383:
        /* <DEDUP_REMOVED lines=12> */
.L_x_3386:
[----:B------:R-:W-:-:S07]  /*ca50*/  MOV R169, R214 ;  /* 0x000000d600a97202 */ /* 0x000fce0000000f00 */
.L_x_3387:
[----:B------:R-:W-:Y:S05]  /*ca60*/  BSYNC B2 ;  /* 0x0000000000027941 */ /* 0x000fea0003800000 */
.L_x_3385:
        /* <DEDUP_REMOVED lines=16> */
.L_x_3391:
[----:B------:R-:W-:Y:S05]  /*cb70*/  BSYNC B3 ;  /* 0x0000000000037941 */ /* 0x000fea0003800000 */
.L_x_3390:
        /* <DEDUP_REMOVED lines=44> */
.L_x_3389:
[----:B------:R-:W-:Y:S05]  /*ce40*/  BSYNC B2 ;  /* 0x0000000000027941 */ /* 0x000fea0003800000 */
.L_x_3388:
        /* <DEDUP_REMOVED lines=14> */
.L_x_3384:
[----:B------:R-:W-:Y:S05]  /*cf30*/  BSYNC B1 ;  /* 0x0000000000017941 */ /* 0x000fea0003800000 */
.L_x_3382:
        /* <DEDUP_REMOVED lines=8> */
.L_x_3393:
        /* <DEDUP_REMOVED lines=12> */
.L_x_3396:
[----:B------:R-:W-:-:S07]  /*d080*/  MOV R172, R214 ;  /* 0x000000d600ac7202 */ /* 0x000fce0000000f00 */
.L_x_3397:
[----:B------:R-:W-:Y:S05]  /*d090*/  BSYNC B2 ;  /* 0x0000000000027941 */ /* 0x000fea0003800000 */
.L_x_3395:
        /* <DEDUP_REMOVED lines=16> */
.L_x_3401:
[----:B------:R-:W-:Y:S05]  /*d1a0*/  BSYNC B3 ;  /* 0x0000000000037941 */ /* 0x000fea0003800000 */
.L_x_3400:
        /* <DEDUP_REMOVED lines=44> */
.L_x_3399:
[----:B------:R-:W-:Y:S05]  /*d470*/  BSYNC B2 ;  /* 0x0000000000027941 */ /* 0x000fea0003800000 */
.L_x_3398:
        /* <DEDUP_REMOVED lines=12> */
.L_x_3394:
[----:B------:R-:W-:Y:S05]  /*d540*/  BSYNC B1 ;  /* 0x0000000000017941 */ /* 0x000fea0003800000 */
.L_x_3392:
        /* <DEDUP_REMOVED lines=9> */
.L_x_3403:
        /* <DEDUP_REMOVED lines=12> */
.L_x_3406:
[----:B------:R-:W-:-:S07]  /*d6a0*/  MOV R173, R214 ;  /* 0x000000d600ad7202 */ /* 0x000fce0000000f00 */
.L_x_3407:
[----:B------:R-:W-:Y:S05]  /*d6b0*/  BSYNC B2 ;  /* 0x0000000000027941 */ /* 0x000fea0003800000 */
.L_x_3405:
        /* <DEDUP_REMOVED lines=16> */
.L_x_3411:
[----:B------:R-:W-:Y:S05]  /*d7c0*/  BSYNC B3 ;  /* 0x0000000000037941 */ /* 0x000fea0003800000 */
.L_x_3410:
        /* <DEDUP_REMOVED lines=44> */
.L_x_3409:
[----:B------:R-:W-:Y:S05]  /*da90*/  BSYNC B2 ;  /* 0x0000000000027941 */ /* 0x000fea0003800000 */
.L_x_3408:
        /* <DEDUP_REMOVED lines=14> */
.L_x_3404:
[----:B------:R-:W-:Y:S05]  /*db80*/  BSYNC B1 ;  /* 0x0000000000017941 */ /* 0x000fea0003800000 */
.L_x_3402:
        /* <DEDUP_REMOVED lines=8> */
.L_x_3413:
        /* <DEDUP_REMOVED lines=12> */
.L_x_3416:
[----:B------:R-:W-:-:S07]  /*dcd0*/  MOV R176, R214 ;  /* 0x000000d600b07202 */ /* 0x000fce0000000f00 */
.L_x_3417:
[----:B------:R-:W-:Y:S05]  /*dce0*/  BSYNC B2 ;  /* 0x0000000000027941 */ /* 0x000fea0003800000 */
.L_x_3415:
        /* <DEDUP_REMOVED lines=16> */
.L_x_3421:
[----:B------:R-:W-:Y:S05]  /*ddf0*/  BSYNC B3 ;  /* 0x0000000000037941 */ /* 0x000fea0003800000 */
.L_x_3420:
        /* <DEDUP_REMOVED lines=44> */
.L_x_3419:
[----:B------:R-:W-:Y:S05]  /*e0c0*/  BSYNC B2 ;  /* 0x0000000000027941 */ /* 0x000fea0003800000 */
.L_x_3418:
        /* <DEDUP_REMOVED lines=12> */
.L_x_3414:
[----:B------:R-:W-:Y:S05]  /*e190*/  BSYNC B1 ;  /* 0x0000000000017941 */ /* 0x000fea0003800000 */
.L_x_3412:
        /* <DEDUP_REMOVED lines=9> */
.L_x_3423:
        /* <DEDUP_REMOVED lines=12> */
.L_x_3426:
[----:B------:R-:W-:-:S07]  /*e2f0*/  MOV R177, R214 ;  /* 0x000000d600b17202 */ /* 0x000fce0000000f00 */
.L_x_3427:
[----:B------:R-:W-:Y:S05]  /*e300*/  BSYNC B2 ;  /* 0x0000000000027941 */ /* 0x000fea0003800000 */
.L_x_3425:
        /* <DEDUP_REMOVED lines=16> */
.L_x_3431:
[----:B------:R-:W-:Y:S05]  /*e410*/  BSYNC B3 ;  /* 0x0000000000037941 */ /* 0x000fea0003800000 */
.L_x_3430:
        /* <DEDUP_REMOVED lines=44> */
.L_x_3429:
[----:B------:R-:W-:Y:S05]  /*e6e0*/  BSYNC B2 ;  /* 0x0000000000027941 */ /* 0x000fea0003800000 */
.L_x_3428:
        /* <DEDUP_REMOVED lines=14> */
.L_x_3424:
[----:B------:R-:W-:Y:S05]  /*e7d0*/  BSYNC B1 ;  /* 0x0000000000017941 */ /* 0x000fea0003800000 */
.L_x_3422:
        /* <DEDUP_REMOVED lines=29> */
.L_x_3433:
[----:B------:R-:W-:Y:S05]  /*e9b0*/  BSYNC B1 ;  /* 0x0000000000017941 */ /* 0x000fea0003800000 */
.L_x_3432:
[----:B------:R-:W-:Y:S01]  /*e9c0*/  VIADD R215, R215, 0x20 ;  /* 0x00000020d7d77836 */ /* 0x000fe20000000000 */
[----:B------:R-:W-:-:S07]  /*e9d0*/  IADD3 R213, R213, 0x20, RZ ;  /* 0x00000020d5d57810 */ /* 0x000fce0007ffe0ff */
.L_x_3351:
[----:B------:R-:W-:Y:S05]  /*e9e0*/  BSYNC B0 ;  /* 0x0000000000007941 */ /* 0x000fea0003800000 */
.L_x_3350:
        /* <DEDUP_REMOVED lines=20> */
.L_x_3437:
        /* <DEDUP_REMOVED lines=12> */
.L_x_3440:
[----:B------:R-:W-:-:S07]  /*ebf0*/  IMAD.MOV.U32 R164, RZ, RZ, R214 ;  /* 0x000000ffffa47224 */ /* 0x000fce00078e00d6 */
.L_x_3441:
[----:B------:R-:W-:Y:S05]  /*ec00*/  BSYNC B2 ;  /* 0x0000000000027941 */ /* 0x000fea0003800000 */
.L_x_3439:
        /* <DEDUP_REMOVED lines=16> */
.L_x_3445:
[----:B------:R-:W-:Y:S05]  /*ed10*/  BSYNC B3 ;  /* 0x0000000000037941 */ /* 0x000fea0003800000 */
.L_x_3444:
        /* <DEDUP_REMOVED lines=44> */
.L_x_3443:
[----:B------:R-:W-:Y:S05]  /*efe0*/  BSYNC B2 ;  /* 0x0000000000027941 */ /* 0x000fea0003800000 */
.L_x_3442:
        /* <DEDUP_REMOVED lines=12> */
.L_x_3438:
[----:B------:R-:W-:Y:S05]  /*f0b0*/  BSYNC B1 ;  /* 0x0000000000017941 */ /* 0x000fea0003800000 */
.L_x_3436:
        /* <DEDUP_REMOVED lines=9> */
.L_x_3447:
        /* <DEDUP_REMOVED lines=12> */
.L_x_3450:
[----:B------:R-:W-:-:S07]  /*f210*/  IMAD.MOV.U32 R165, RZ, RZ, R214 ;  /* 0x000000ffffa57224 */ /* 0x000fce00078e00d6 */
.L_x_3451:
[----:B------:R-:W-:Y:S05]  /*f220*/  BSYNC B2 ;  /* 0x0000000000027941 */ /* 0x000fea0003800000 */
.L_x_3449:
        /* <DEDUP_REMOVED lines=16> */
.L_x_3455:
[----:B------:R-:W-:Y:S05]  /*f330*/  BSYNC B3 ;  /* 0x0000000000037941 */ /* 0x000fea0003800000 */
.L_x_3454:
        /* <DEDUP_REMOVED lines=44> */
.L_x_3453:
[----:B------:R-:W-:Y:S05]  /*f600*/  BSYNC B2 ;  /* 0x0000000000027941 */ /* 0x000fea0003800000 */
.L_x_3452:
        /* <DEDUP_REMOVED lines=14> */
.L_x_3448:
[----:B------:R-:W-:Y:S05]  /*f6f0*/  BSYNC B1 ;  /* 0x0000000000017941 */ /* 0x000fea0003800000 */
.L_x_3446:
        /* <DEDUP_REMOVED lines=8> */
.L_x_3457:
        /* <DEDUP_REMOVED lines=12> */
.L_x_3460:
[----:B------:R-:W-:-:S07]  /*f840*/  IMAD.MOV.U32 R168, RZ, RZ, R214 ;  /* 0x000000ffffa87224 */ /* 0x000fce00078e00d6 */
.L_x_3461:
[----:B------:R-:W-:Y:S05]  /*f850*/  BSYNC B2 ;  /* 0x0000000000027941 */ /* 0x000fea0003800000 */
.L_x_3459:
        /* <DEDUP_REMOVED lines=16> */
.L_x_3465:
[----:B------:R-:W-:Y:S05]  /*f960*/  BSYNC B3 ;  /* 0x0000000000037941 */ /* 0x000fea0003800000 */
.L_x_3464:
        /* <DEDUP_REMOVED lines=44> */
.L_x_3463:
[----:B------:R-:W-:Y:S05]  /*fc30*/  BSYNC B2 ;  /* 0x0000000000027941 */ /* 0x000fea0003800000 */
.L_x_3462:
        /* <DEDUP_REMOVED lines=12> */
.L_x_3458:
[----:B------:R-:W-:Y:S05]  /*fd00*/  BSYNC B1 ;  /* 0x0000000000017941 */ /* 0x000fea0003800000 */
.L_x_3456:
        /* <DEDUP_REMOVED lines=9> */
.L_x_3467:
        /* <DEDUP_REMOVED lines=12> */
.L_x_3470:
[----:B------:R-:W-:-:S07]  /*fe60*/  IMAD.MOV.U32 R169, RZ, RZ, R214 ;  /* 0x000000ffffa97224 */ /* 0x000fce00078e00d6 */
.L_x_3471:
[----:B------:R-:W-:Y:S05]  /*fe70*/  BSYNC B2 ;  /* 0x0000000000027941 */ /* 0x000fea0003800000 */
.L_x_3469:
        /* <DEDUP_REMOVED lines=16> */
.L_x_3475:
[----:B------:R-:W-:Y:S05]  /*ff80*/  BSYNC B3 ;  /* 0x0000000000037941 */ /* 0x000fea0003800000 */
.L_x_3474:
        /* <DEDUP_REMOVED lines=44> */
.L_x_3473:
[----:B------:R-:W-:Y:S05]  /*10250*/  BSYNC B2 ;  /* 0x0000000000027941 */ /* 0x000fea0003800000 */
.L_x_3472:
        /* <DEDUP_REMOVED lines=14> */
.L_x_3468:
[----:B------:R-:W-:Y:S05]  /*10340*/  BSYNC B1 ;  /* 0x0000000000017941 */ /* 0x000fea0003800000 */
.L_x_3466:
        /* <DEDUP_REMOVED lines=8> */
.L_x_3477:
        /* <DEDUP_REMOVED lines=12> */
.L_x_3480:
[----:B------:R-:W-:-:S07]  /*10490*/  IMAD.MOV.U32 R172, RZ, RZ, R214 ;  /* 0x000000ffffac7224 */ /* 0x000fce00078e00d6 */
.L_x_3481:
[----:B------:R-:W-:Y:S05]  /*104a0*/  BSYNC B2 ;  /* 0x0000000000027941 */ /* 0x000fea0003800000 */
.L_x_3479:
        /* <DEDUP_REMOVED lines=16> */
.L_x_3485:
[----:B------:R-:W-:Y:S05]  /*105b0*/  BSYNC B3 ;  /* 0x0000000000037941 */ /* 0x000fea0003800000 */
.L_x_3484:
        /* <DEDUP_REMOVED lines=44> */
.L_x_3483:
[----:B------:R-:W-:Y:S05]  /*10880*/  BSYNC B2 ;  /* 0x0000000000027941 */ /* 0x000fea0003800000 */
.L_x_3482:
        /* <DEDUP_REMOVED lines=12> */
.L_x_3478:
[----:B------:R-:W-:Y:S05]  /*10950*/  BSYNC B1 ;  /* 0x0000000000017941 */ /* 0x000fea0003800000 */
.L_x_3476:
        /* <DEDUP_REMOVED lines=9> */
.L_x_3487:
        /* <DEDUP_REMOVED lines=12> */
.L_x_3490:
[----:B------:R-:W-:-:S07]  /*10ab0*/  IMAD.MOV.U32 R173, RZ, RZ, R214 ;  /* 0x000000ffffad7224 */ /* 0x000fce00078e00d6 */
.L_x_3491:
[----:B------:R-:W-:Y:S05]  /*10ac0*/  BSYNC B2 ;  /* 0x0000000000027941 */ /* 0x000fea0003800000 */
.L_x_3489:
        /* <DEDUP_REMOVED lines=16> */
.L_x_3495:
[----:B------:R-:W-:Y:S05]  /*10bd0*/  BSYNC B3 ;  /* 0x0000000000037941 */ /* 0x000fea0003800000 */
.L_x_3494:
        /* <DEDUP_REMOVED lines=44> */
.L_x_3493:
[----:B------:R-:W-:Y:S05]  /*10ea0*/  BSYNC B2 ;  /* 0x0000000000027941 */ /* 0x000fea0003800000 */
.L_x_3492:
        /* <DEDUP_REMOVED lines=14> */
.L_x_3488:
[----:B------:R-:W-:Y:S05]  /*10f90*/  BSYNC B1 ;  /* 0x0000000000017941 */ /* 0x000fea0003800000 */
.L_x_3486:
        /* <DEDUP_REMOVED lines=8> */
.L_x_3497:
        /* <DEDUP_REMOVED lines=12> */
.L_x_3500:
[----:B------:R-:W-:-:S07]  /*110e0*/  IMAD.MOV.U32 R176, RZ, RZ, R214 ;  /* 0x000000ffffb07224 */ /* 0x000fce00078e00d6 */
.L_x_3501:
[----:B------:R-:W-:Y:S05]  /*110f0*/  BSYNC B2 ;  /* 0x0000000000027941 */ /* 0x000fea0003800000 */
.L_x_3499:
        /* <DEDUP_REMOVED lines=16> */
.L_x_3505:
[----:B------:R-:W-:Y:S05]  /*11200*/  BSYNC B3 ;  /* 0x0000000000037941 */ /* 0x000fea0003800000 */
.L_x_3504:
        /* <DEDUP_REMOVED lines=44> */
.L_x_3503:
[----:B------:R-:W-:Y:S05]  /*114d0*/  BSYNC B2 ;  /* 0x0000000000027941 */ /* 0x000fea0003800000 */
.L_x_3502:
        /* <DEDUP_REMOVED lines=12> */
.L_x_3498:
[----:B------:R-:W-:Y:S05]  /*115a0*/  BSYNC B1 ;  /* 0x0000000000017941 */ /* 0x000fea0003800000 */
.L_x_3496:
        /* <DEDUP_REMOVED lines=9> */
.L_x_3507:
        /* <DEDUP_REMOVED lines=12> */
.L_x_3510:
[----:B------:R-:W-:-:S07]  /*11700*/  IMAD.MOV.U32 R177, RZ, RZ, R214 ;  /* 0x000000ffffb17224 */ /* 0x000fce00078e00d6 */
.L_x_3511:
[----:B------:R-:W-:Y:S05]  /*11710*/  BSYNC B2 ;  /* 0x0000000000027941 */ /* 0x000fea0003800000 */
.L_x_3509:
        /* <DEDUP_REMOVED lines=16> */
.L_x_3515:
[----:B------:R-:W-:Y:S05]  /*11820*/  BSYNC B3 ;  /* 0x0000000000037941 */ /* 0x000fea0003800000 */
.L_x_3514:
        /* <DEDUP_REMOVED lines=44> */
.L_x_3513:
[----:B------:R-:W-:Y:S05]  /*11af0*/  BSYNC B2 ;  /* 0x0000000000027941 */ /* 0x000fea0003800000 */
.L_x_3512:
        /* <DEDUP_REMOVED lines=14> */
.L_x_3508:
[----:B------:R-:W-:Y:S05]  /*11be0*/  BSYNC B1 ;  /* 0x0000000000017941 */ /* 0x000fea0003800000 */
.L_x_3506:
[----:B------:R-:W0:Y:S01]  /*11bf0*/  LDC.64 R72, c[0x0][0x238] ;  /* 0x00008e00ff487b82 */ /* 0x000e220000000a00 */
[----:B------:R-:W-:Y:S02]  /*11c00*/  F2FP.BF16.F32.PACK_AB R75, R210, R209 ;  /* 0x000000d1d24b723e */ /* 0x000fe400000010ff */
[----:B------:R-:W-:Y:S01]  /*11c10*/  F2FP.BF16.F32.PACK_AB R74, R208, R207 ;  /* 0x000000cfd04a723e */ /* 0x000fe200000010ff */
[----:B0-----:R-:W-:Y:S01]  /*11c20*/  IMAD.WIDE.U32 R218, R215, 0x10, R72 ;  /* 0x00000010d7da7825 */ /* 0x001fe200078e0048 */
[----:B------:R-:W-:Y:S02]  /*11c30*/  F2FP.BF16.F32.PACK_AB R73, R206, R205 ;  /* 0x000000cdce49723e */ /* 0x000fe400000010ff */
[----:B------:R-:W-:-:S05]  /*11c40*/  F2FP.BF16.F32.PACK_AB R72, R204, R203 ;  /* 0x000000cbcc48723e */ /* 0x000fca00000010ff */
[----:B------:R2:W-:Y:S01]  /*11c50*/  STG.E.128 desc[UR4][R218.64], R72 ;  /* 0x00000048da007986 */ /* 0x0005e2000c101d04 */
[----:B------:R-:W-:Y:S05]  /*11c60*/  @!P1 BRA `(.L_x_3435) ;  /* 0x0000000000509947 */ /* 0x000fea0003800000 */
[----:B--2---:R-:W-:Y:S01]  /*11c70*/  IMAD.U32 R75, R176, 0x10000, RZ ;  /* 0x00010000b04b7824 */ /* 0x004fe200078e00ff */
        /* <DEDUP_REMOVED lines=19> */
.L_x_3435:
[----:B------:R-:W-:Y:S05]  /*11db0*/  BSYNC B0 ;  /* 0x0000000000007941 */ /* 0x000fea0003800000 */
.L_x_3434:
        /* <DEDUP_REMOVED lines=150> */
.L_x_3539:
[----:B------:R-:W2:Y:S01]  /*12720*/  @!P5 LDC.64 R72, c[0x0][0x250] ;  /* 0x00009400ff48db82 */ /* 0x000ea20000000a00 */
[----:B------:R-:W-:Y:S01]  /*12730*/  FMUL.FTZ R220, R215, R215 ;  /* 0x000000d7d7dc7220 */ /* 0x000fe20000410000 */
[----:B------:R-:W-:Y:S01]  /*12740*/  LOP3.LUT P2, RZ, R0, 0x10, RZ, 0xc0, !PT ;  /* 0x0000001000ff7812 */ /* 0x000fe2000784c0ff */
[----:B01----:R-:W-:Y:S01]  /*12750*/  FADD.FTZ R218, R218, R219 ;  /* 0x000000dbdada7221 */ /* 0x003fe20000010000 */
[----:B------:R-:W-:Y:S02]  /*12760*/  BSSY B0, `(.L_x_3517) ;  /* 0x00000c5000007945 */ /* 0x000fe40003800000 */
[----:B------:R-:W-:Y:S01]  /*12770*/  FSEL R220, R220, RZ, P2 ;  /* 0x000000ffdcdc7208 */ /* 0x000fe20001000000 */
[----:B------:R-:W-:-:S04]  /*12780*/  FFMA.FTZ R213, R218, R213, UR9 ;  /* 0x00000009dad57e23 */ /* 0x000fc800080100d5 */
[----:B------:R-:W-:-:S06]  /*12790*/  FADD.FTZ R213, R213, R220 ;  /* 0x000000dcd5d57221 */ /* 0x000fcc0000010000 */
[----:B------:R-:W0:Y:S01]  /*127a0*/  MUFU.RSQ R213, R213 ;  /* 0x000000d500d57308 */ /* 0x000e220000001400 */
[----:B--2---:R-:W-:-:S04]  /*127b0*/  @!P5 LEA R74, P1, R33, R72, 0x2 ;  /* 0x00000048214ad211 */ /* 0x004fc800078210ff */
[C---:B------:R-:W-:Y:S02]  /*127c0*/  @!P5 LEA.HI.X R75, R33.reuse, R73, R224, 0x2, P1 ;  /* 0x00000049214bd211 */ /* 0x040fe400008f14e0 */
[----:B------:R-:W1:Y:S03]  /*127d0*/  @!P5 LDC.64 R72, c[0x0][0x258] ;  /* 0x00009600ff48db82 */ /* 0x000e660000000a00 */
[----:B------:R2:W-:Y:S01]  /*127e0*/  @!P5 STG.E desc[UR4][R74.64], R215 ;  /* 0x000000d74a00d986 */ /* 0x0005e2000c101904 */
[----:B-1----:R-:W-:-:S04]  /*127f0*/  @!P5 LEA R72, P1, R33, R72, 0x2 ;  /* 0x000000482148d211 */ /* 0x002fc800078210ff */
[----:B------:R-:W-:Y:S02]  /*12800*/  @!P5 LEA.HI.X R73, R33, R73, R224, 0x2, P1 ;  /* 0x000000492149d211 */ /* 0x000fe400008f14e0 */
[----:B-----5:R-:W-:-:S03]  /*12810*/  ISETP.GE.AND P1, PT, R211, 0x1, PT ;  /* 0x00000001d300780c */ /* 0x020fc60003f26270 */
[----:B0-----:R2:W-:Y:S10]  /*12820*/  @!P5 STG.E desc[UR4][R72.64], R213 ;  /* 0x000000d54800d986 */ /* 0x0015f4000c101904 */
[----:B------:R-:W-:Y:S05]  /*12830*/  @!P1 BRA `(.L_x_3518) ;  /* 0x0000000800dc9947 */ /* 0x000fea0003800000 */
[----:B------:R-:W-:Y:S01]  /*12840*/  IADD3 R211, R211, -0x1, RZ ;  /* 0xffffffffd3d37810 */ /* 0x000fe20007ffe0ff */
[----:B------:R-:W-:Y:S01]  /*12850*/  BSSY B1, `(.L_x_3519) ;  /* 0x0000028000017945 */ /* 0x000fe20003800000 */
[----:B------:R-:W-:Y:S02]  /*12860*/  LOP3.LUT R40, R52, 0x1f, RZ, 0xc0, !PT ;  /* 0x0000001f34287812 */ /* 0x000fe400078ec0ff */
[----:B--2---:R-:W-:Y:S01]  /*12870*/  FSEL R215, R215, RZ, !P2 ;  /* 0x000000ffd7d77208 */ /* 0x004fe20005000000 */
[----:B------:R-:W-:-:S05]  /*12880*/  IMAD R211, R211, R222, RZ ;  /* 0x000000ded3d37224 */ /* 0x000fca00078e02ff */
[----:B------:R-:W-:-:S04]  /*12890*/  SHF.R.S32.HI R72, RZ, 0x1f, R211 ;  /* 0x0000001fff487819 */ /* 0x000fc800000114d3 */
        /* <DEDUP_REMOVED lines=35> */
.L_x_3520:
[----:B------:R-:W-:Y:S05]  /*12ad0*/  BSYNC B1 ;  /* 0x0000000000017941 */ /* 0x000fea0003800000 */
.L_x_3519:
[----:B------:R-:W-:Y:S01]  /*12ae0*/  LOP3.LUT P1, RZ, R0, 0x8, RZ, 0xc0, !PT ;  /* 0x0000000800ff7812 */ /* 0x000fe2000782c0ff */
        /* <DEDUP_REMOVED lines=34> */
.L_x_3522:
[----:B------:R-:W-:Y:S05]  /*12d10*/  BSYNC B1 ;  /* 0x0000000000017941 */ /* 0x000fea0003800000 */
.L_x_3521:
        /* <DEDUP_REMOVED lines=35> */
.L_x_3524:
[----:B------:R-:W-:Y:S05]  /*12f50*/  BSYNC B1 ;  /* 0x0000000000017941 */ /* 0x000fea0003800000 */
.L_x_3523:
        /* <DEDUP_REMOVED lines=35> */
.L_x_3526:
[----:B------:R-:W-:Y:S05]  /*13190*/  BSYNC B1 ;  /* 0x0000000000017941 */ /* 0x000fea0003800000 */
.L_x_3525:
[----:B------:R-:W-:-:S13]  /*131a0*/  LOP3.LUT P1, RZ, R0, 0x1, RZ, 0xc0, !PT ;  /* 0x0000000100ff7812 */ /* 0x000fda000782c0ff */
        /* <DEDUP_REMOVED lines=32> */
.L_x_3518:
[----:B------:R-:W-:Y:S05]  /*133b0*/  BSYNC B0 ;  /* 0x0000000000007941 */ /* 0x000fea0003800000 */
.L_x_3517:
[----:B01234-:R-:W0:Y:S02]  /*133c0*/  LDC.64 R72, c[0x0][0x210] ;  /* 0x00008400ff487b82 */ /* 0x01fe240000000a00 */
[----:B0-----:R-:W-:-:S05]  /*133d0*/  IMAD R33, R72, 0x4, R33 ;  /* 0x0000000448217824 */ /* 0x001fca00078e0221 */
[----:B------:R-:W-:-:S13]  /*133e0*/  ISETP.GE.AND P1, PT, R33, R73, PT ;  /* 0x000000492100720c */ /* 0x000fda0003f26270 */
[----:B------:R-:W-:Y:S05]  /*133f0*/  @!P1 BRA `(.L_x_3527) ;  /* 0xfffffee400209947 */ /* 0x000fea000383ffff */
[----:B------:R-:W-:Y:S05]  /*13400*/  EXIT ;  /* 0x000000000000794d */ /* 0x000fea0003800000 */
.L_x_3516:
[----:B------:R-:W-:Y:S01]  /*13410*/  HFMA2.MMA R226, -RZ, RZ, 0, 1.847743988037109375e-06 ;  /* 0x0000001fffe27435 */ /* 0x000fe200000001ff */
[----:B------:R-:W-:Y:S01]  /*13420*/  BSSY B0, `(.L_x_3528) ;  /* 0x0000007000007945 */ /* 0x000fe20003800000 */
[----:B------:R-:W-:Y:S01]  /*13430*/  MOV R221, R72 ;  /* 0x0000004800dd7202 */ /* 0x000fe20000000f00 */
[----:B------:R-:W-:Y:S02]  /*13440*/  IMAD.MOV.U32 R223, RZ, RZ, 0x1 ;  /* 0x00000001ffdf7424 */ /* 0x000fe400078e00ff */
[----:B------:R-:W-:-:S07]  /*13450*/  IMAD.MOV.U32 R220, RZ, RZ, -0x1 ;  /* 0xffffffffffdc7424 */ /* 0x000fce00078e00ff */
[----:B-----5:R-:W-:Y:S05]  /*13460*/  WARPSYNC.COLLECTIVE R220, `(.L_x_3529) ;  /* 0x00000000dc087348 */ /* 0x020fea0003c00000 */
[----:B------:R0:W1:Y:S02]  /*13470*/  SHFL.BFLY P6, R219, R221, R223, R226 ;  /* 0x0c0000dfdddb7389 */ /* 0x00006400000c00e2 */
[----:B01---5:R-:W-:Y:S01]  /*13480*/  ENDCOLLECTIVE ;  /* 0x000000000000791b */ /* 0x023fe20003800000 */
.L_x_3529:
[----:B------:R-:W-:Y:S05]  /*13490*/  BSYNC B0 ;  /* 0x0000000000007941 */ /* 0x000fea0003800000 */
.L_x_3528:
[----:B------:R-:W-:Y:S01]  /*134a0*/  MOV R73, R219 ;  /* 0x000000db00497202 */ /* 0x000fe20000000f00 */
[----:B------:R-:W-:Y:S01]  /*134b0*/  HFMA2.MMA R223, -RZ, RZ, 0, 1.1920928955078125e-07 ;  /* 0x00000002ffdf7435 */ /* 0x000fe200000001ff */
[----:B------:R-:W-:Y:S01]  /*134c0*/  IMAD.MOV.U32 R226, RZ, RZ, 0x1f ;  /* 0x0000001fffe27424 */ /* 0x000fe200078e00ff */
[----:B------:R-:W-:Y:S01]  /*134d0*/  MOV R220, 0xffffffff ;  /* 0xffffffff00dc7802 */ /* 0x000fe20000000f00 */
[----:B------:R-:W0:Y:S01]  /*134e0*/  LDC R213, c[0x0][0x290] ;  /* 0x0000a400ffd57b82 */ /* 0x000e220000000800 */
[----:B------:R-:W-:-:S04]  /*134f0*/  FADD.FTZ R73, R72, R73 ;  /* 0x0000004948497221 */ /* 0x000fc80000010000 */
[----:B------:R-:W-:-:S07]  /*13500*/  IMAD.MOV.U32 R221, RZ, RZ, R73 ;  /* 0x000000ffffdd7224 */ /* 0x000fce00078e0049 */
[----:B0-----:R-:W-:Y:S05]  /*13510*/  WARPSYNC.COLLECTIVE R220, `(.L_x_3530) ;  /* 0x00000000dc087348 */ /* 0x001fea0003c00000 */
[----:B------:R1:W2:Y:S02]  /*13520*/  SHFL.BFLY P6, R219, R221, R223, R226 ;  /* 0x0c0000dfdddb7389 */ /* 0x0002a400000c00e2 */
[----:B012---:R-:W-:Y:S01]  /*13530*/  ENDCOLLECTIVE ;  /* 0x000000000000791b */ /* 0x007fe20003800000 */
.L_x_3530:
[----:B------:R-:W-:Y:S02]  /*13540*/  IMAD.MOV.U32 R223, RZ, RZ, 0x4 ;  /* 0x00000004ffdf7424 */ /* 0x000fe400078e00ff */
[----:B------:R-:W-:-:S04]  /*13550*/  IMAD.MOV.U32 R74, RZ, RZ, R219 ;  /* 0x000000ffff4a7224 */ /* 0x000fc800078e00db */
[----:B------:R-:W-:-:S05]  /*13560*/  FADD.FTZ R74, R73, R74 ;  /* 0x0000004a494a7221 */ /* 0x000fca0000010000 */
[----:B------:R-:W-:-:S07]  /*13570*/  MOV R221, R74 ;  /* 0x0000004a00dd7202 */ /* 0x000fce0000000f00 */
[----:B------:R-:W-:Y:S05]  /*13580*/  WARPSYNC.COLLECTIVE R220, `(.L_x_3531) ;  /* 0x00000000dc087348 */ /* 0x000fea0003c00000 */
[----:B------:R0:W1:Y:S02]  /*13590*/  SHFL.BFLY P6, R219, R221, R223, R226 ;  /* 0x0c0000dfdddb7389 */ /* 0x00006400000c00e2 */
[----:B01----:R-:W-:Y:S01]  /*135a0*/  ENDCOLLECTIVE ;  /* 0x000000000000791b */ /* 0x003fe20003800000 */
.L_x_3531:
[----:B------:R-:W-:Y:S01]  /*135b0*/  HFMA2.MMA R223, -RZ, RZ, 0, 4.76837158203125e-07 ;  /* 0x00000008ffdf7435 */ /* 0x000fe200000001ff */
[----:B------:R-:W-:-:S05]  /*135c0*/  MOV R75, R219 ;  /* 0x000000db004b7202 */ /* 0x000fca0000000f00 */
[----:B------:R-:W-:-:S04]  /*135d0*/  FADD.FTZ R75, R74, R75 ;  /* 0x0000004b4a4b7221 */ /* 0x000fc80000010000 */
[----:B------:R-:W-:-:S07]  /*135e0*/  IMAD.MOV.U32 R221, RZ, RZ, R75 ;  /* 0x000000ffffdd7224 */ /* 0x000fce00078e004b */
[----:B------:R-:W-:Y:S05]  /*135f0*/  WARPSYNC.COLLECTIVE R220, `(.L_x_3532) ;  /* 0x00000000dc087348 */ /* 0x000fea0003c00000 */
[----:B------:R0:W1:Y:S02]  /*13600*/  SHFL.BFLY P6, R219, R221, R223, R226 ;  /* 0x0c0000dfdddb7389 */ /* 0x00006400000c00e2 */
[----:B01----:R-:W-:Y:S01]  /*13610*/  ENDCOLLECTIVE ;  /* 0x000000000000791b */ /* 0x003fe20003800000 */
.L_x_3532:
[----:B------:R-:W-:Y:S02]  /*13620*/  IMAD.MOV.U32 R223, RZ, RZ, 0x10 ;  /* 0x00000010ffdf7424 */ /* 0x000fe400078e00ff */
[----:B------:R-:W-:-:S04]  /*13630*/  IMAD.MOV.U32 R218, RZ, RZ, R219 ;  /* 0x000000ffffda7224 */ /* 0x000fc800078e00db */
[----:B------:R-:W-:-:S05]  /*13640*/  FADD.FTZ R218, R75, R218 ;  /* 0x000000da4bda7221 */ /* 0x000fca0000010000 */
[----:B------:R-:W-:-:S07]  /*13650*/  MOV R221, R218 ;  /* 0x000000da00dd7202 */ /* 0x000fce0000000f00 */
[----:B------:R-:W-:Y:S05]  /*13660*/  WARPSYNC.COLLECTIVE R220, `(.L_x_3533) ;  /* 0x00000000dc087348 */ /* 0x000fea0003c00000 */
[----:B------:R0:W1:Y:S02]  /*13670*/  SHFL.BFLY P6, R219, R221, R223, R226 ;  /* 0x0c0000dfdddb7389 */ /* 0x00006400000c00e2 */
[----:B01----:R-:W-:Y:S01]  /*13680*/  ENDCOLLECTIVE ;  /* 0x000000000000791b */ /* 0x003fe20003800000 */
.L_x_3533:
        /* <DEDUP_REMOVED lines=89> */
.L_x_3534:
[----:B------:R-:W-:Y:S02]  /*13c20*/  IMAD.MOV.U32 R223, RZ, RZ, 0x2 ;  /* 0x00000002ffdf7424 */ /* 0x000fe400078e00ff */
[----:B------:R-:W-:-:S04]  /*13c30*/  IMAD.MOV.U32 R73, RZ, RZ, R219 ;  /* 0x000000ffff497224 */ /* 0x000fc800078e00db */
[----:B------:R-:W-:-:S05]  /*13c40*/  FADD.FTZ R73, R72, R73 ;  /* 0x0000004948497221 */ /* 0x000fca0000010000 */
[----:B------:R-:W-:-:S07]  /*13c50*/  MOV R221, R73 ;  /* 0x0000004900dd7202 */ /* 0x000fce0000000f00 */
[----:B------:R-:W-:Y:S05]  /*13c60*/  WARPSYNC.COLLECTIVE R220, `(.L_x_3535) ;  /* 0x00000000dc087348 */ /* 0x000fea0003c00000 */
[----:B------:R0:W1:Y:S02]  /*13c70*/  SHFL.BFLY P6, R219, R221, R223, R226 ;  /* 0x0c0000dfdddb7389 */ /* 0x00006400000c00e2 */
[----:B01----:R-:W-:Y:S01]  /*13c80*/  ENDCOLLECTIVE ;  /* 0x000000000000791b */ /* 0x003fe20003800000 */
.L_x_3535:
[----:B------:R-:W-:Y:S01]  /*13c90*/  HFMA2.MMA R223, -RZ, RZ, 0, 2.384185791015625e-07 ;  /* 0x00000004ffdf7435 */ /* 0x000fe200000001ff */
[----:B------:R-:W-:-:S05]  /*13ca0*/  MOV R74, R219 ;  /* 0x000000db004a7202 */ /* 0x000fca0000000f00 */
[----:B------:R-:W-:-:S04]  /*13cb0*/  FADD.FTZ R74, R73, R74 ;  /* 0x0000004a494a7221 */ /* 0x000fc80000010000 */
[----:B------:R-:W-:-:S07]  /*13cc0*/  IMAD.MOV.U32 R221, RZ, RZ, R74 ;  /* 0x000000ffffdd7224 */ /* 0x000fce00078e004a */
[----:B------:R-:W-:Y:S05]  /*13cd0*/  WARPSYNC.COLLECTIVE R220, `(.L_x_3536) ;  /* 0x00000000dc087348 */ /* 0x000fea0003c00000 */
[----:B------:R0:W1:Y:S02]  /*13ce0*/  SHFL.BFLY P6, R219, R221, R223, R226 ;  /* 0x0c0000dfdddb7389 */ /* 0x00006400000c00e2 */
[----:B01----:R-:W-:Y:S01]  /*13cf0*/  ENDCOLLECTIVE ;  /* 0x000000000000791b */ /* 0x003fe20003800000 */
.L_x_3536:
[----:B------:R-:W-:Y:S02]  /*13d00*/  IMAD.MOV.U32 R223, RZ, RZ, 0x8 ;  /* 0x00000008ffdf7424 */ /* 0x000fe400078e00ff */
[----:B------:R-:W-:-:S04]  /*13d10*/  IMAD.MOV.U32 R75, RZ, RZ, R219 ;  /* 0x000000ffff4b7224 */ /* 0x000fc800078e00db */
[----:B------:R-:W-:-:S05]  /*13d20*/  FADD.FTZ R75, R74, R75 ;  /* 0x0000004b4a4b7221 */ /* 0x000fca0000010000 */
[----:B------:R-:W-:-:S07]  /*13d30*/  MOV R221, R75 ;  /* 0x0000004b00dd7202 */ /* 0x000fce0000000f00 */
[----:B------:R-:W-:Y:S05]  /*13d40*/  WARPSYNC.COLLECTIVE R220, `(.L_x_3537) ;  /* 0x00000000dc087348 */ /* 0x000fea0003c00000 */
[----:B------:R0:W1:Y:S02]  /*13d50*/  SHFL.BFLY P6, R219, R221, R223, R226 ;  /* 0x0c0000dfdddb7389 */ /* 0x00006400000c00e2 */
[----:B01----:R-:W-:Y:S01]  /*13d60*/  ENDCOLLECTIVE ;  /* 0x000000000000791b */ /* 0x003fe20003800000 */
.L_x_3537:
[----:B------:R-:W-:Y:S01]  /*13d70*/  HFMA2.MMA R223, -RZ, RZ, 0, 9.5367431640625e-07 ;  /* 0x00000010ffdf7435 */ /* 0x000fe200000001ff */
[----:B------:R-:W-:-:S05]  /*13d80*/  MOV R218, R219 ;  /* 0x000000db00da7202 */ /* 0x000fca0000000f00 */
[----:B------:R-:W-:-:S04]  /*13d90*/  FADD.FTZ R218, R75, R218 ;  /* 0x000000da4bda7221 */ /* 0x000fc80000010000 */
[----:B------:R-:W-:-:S07]  /*13da0*/  IMAD.MOV.U32 R221, RZ, RZ, R218 ;  /* 0x000000ffffdd7224 */ /* 0x000fce00078e00da */
[----:B------:R-:W-:Y:S05]  /*13db0*/  WARPSYNC.COLLECTIVE R220, `(.L_x_3538) ;  /* 0x00000000dc087348 */ /* 0x000fea0003c00000 */
[----:B------:R0:W1:Y:S02]  /*13dc0*/  SHFL.BFLY P6, R219, R221, R223, R226 ;  /* 0x0c0000dfdddb7389 */ /* 0x00006400000c00e2 */
[----:B01----:R-:W-:Y:S01]  /*13dd0*/  ENDCOLLECTIVE ;  /* 0x000000000000791b */ /* 0x003fe20003800000 */
.L_x_3538:
[----:B------:R-:W-:Y:S05]  /*13de0*/  BRA `(.L_x_3539) ;  /* 0xffffffe8004c7947 */ /* 0x000fea000383ffff */
.L_x_3540:
        /* <DEDUP_REMOVED lines=9> */
.L_x_37380:


//--------------------- .text._ZN10layer_norm13ln_fwd_kernelINS_13Kernel_traitsI13__nv_bfloat16S2_S2_S2_fjLj1280ELj1ELj4ELj1ELj16ENS_18Kernel_traits_baseILj1280ES2_S2_S2_S2_fjLj128EEEEELb1ELb1ELb1ELb1EEEvNS_9FwdParamsE --------------------------
	.section	.text._ZN10layer_norm13ln_fwd_kernelINS_13Kernel_traitsI13__nv_bfloat16S2_S2_S2_fjLj1280ELj1ELj4ELj1ELj16ENS_18Kernel_traits_baseILj1280ES2_S2_S2_S2_fjLj128EEEEELb1ELb1ELb1ELb1EEEvNS_9FwdParamsE,"ax",@progbits
	.align	128
        .global         _ZN10layer_norm13ln_fwd_kernelINS_13Kernel_traitsI13__nv_bfloat16S2_S2_S2_fjLj1280ELj1ELj4ELj1ELj16ENS_18Kernel_traits_baseILj1280ES2_S2_S2_S2_fjLj128EEEEELb1ELb1ELb1ELb1EEEvNS_9FwdParamsE
        .type           _ZN10layer_norm13ln_fwd_kernelINS_13Kernel_traitsI13__nv_bfloat16S2_S2_S2_fjLj1280ELj1ELj4ELj1ELj16ENS_18Kernel_traits_baseILj1280ES2_S2_S2_S2_fjLj128EEEEELb1ELb1ELb1ELb1EEEvNS_9FwdParamsE,@function
        .size           _ZN10layer_norm13ln_fwd_kernelINS_13Kernel_traitsI13__nv_bfloat16S2_S2_S2_fjLj1280ELj1ELj4ELj1ELj16ENS_18Kernel_traits_baseILj1280ES2_S2_S2_S2_fjLj128EEEEELb1ELb1ELb1ELb1EEEvNS_9FwdParamsE,(.L_x_37381 - _ZN10layer_norm13ln_fwd_kernelINS_13Kernel_traitsI13__nv_bfloat16S2_S2_S2_fjLj1280ELj1ELj4ELj1ELj16ENS_18Kernel_traits_baseILj1280ES2_S2_S2_S2_fjLj128EEEEELb1ELb1ELb1ELb1EEEvNS_9FwdParamsE)
        .other          _ZN10layer_norm13ln_fwd_kernelINS_13Kernel_traitsI13__nv_bfloat16S2_S2_S2_fjLj1280ELj1ELj4ELj1ELj16ENS_18Kernel_traits_baseILj1280ES2_S2_S2_S2_fjLj128EEEEELb1ELb1ELb1ELb1EEEvNS_9FwdParamsE,@"STO_CUDA_ENTRY STV_DEFAULT"
_ZN10layer_norm13ln_fwd_kernelINS_13Kernel_traitsI13__nv_bfloat16S2_S2_S2_fjLj1280ELj1ELj4ELj1ELj16ENS_18Kernel_traits_baseILj1280ES2_S2_S2_S2_fjLj128EEEEELb1ELb1ELb1ELb1EEEvNS_9FwdParamsE:
.text._ZN10layer_norm13ln_fwd_kernelINS_13Kernel_traitsI13__nv_bfloat16S2_S2_S2_fjLj1280ELj1ELj4ELj1ELj16ENS_18Kernel_traits_baseILj1280ES2_S2_S2_S2_fjLj128EEEEELb1ELb1ELb1ELb1EEEvNS_9FwdParamsE:
[----:B------:R-:W-:Y:S08]  /*0000*/  LDC R1, c[0x0][0x28] ;  /* 0x00000a00ff017b82 */ /* 0x000ff00000000800 */
[----:B------:R-:W0:Y:S01]  /*0010*/  LDC R0, c[0x0][0x2e8] ;  /* 0x0000ba00ff007b82 */ /* 0x000e220000000800 */
[----:B------:R-:W-:Y:S01]  /*0020*/  ULDC.U8 UR4, c[0x0][0x2f4] ;  /* 0x0000bd0000047ab9 */ /* 0x000fe20000000000 */
[----:B------:R-:W-:Y:S01]  /*0030*/  ULDC.64 UR6, c[0x0][0x208] ;  /* 0x0000820000067ab9 */ /* 0x000fe20000000a00 */
[----:B------:R-:W-:-:S05]  /*0040*/  ISETP.NE.AND P1, PT, RZ, UR4, PT ;  /* 0x00000004ff007c0c */ /* 0x000fca000bf25270 */
[----:B------:R-:W1:Y:S01]  /*0050*/  LDC R99, c[0x0][0x2ec] ;  /* 0x0000bb00ff637b82 */ /* 0x000e620000000800 */
[----:B------:R-:W-:Y:S01]  /*0060*/  ULDC.64 UR4, c[0x0][0x2e0] ;  /* 0x0000b80000047ab9 */ /* 0x000fe20000000a00 */
[----:B------:R-:W2:Y:S01]  /*0070*/  S2R R125, SR_TID.X ;  /* 0x00000000007d7919 */ /* 0x000ea20000002100 */
[----:B------:R-:W-:Y:S01]  /*0080*/  MOV R2, UR4 ;  /* 0x0000000400027c02 */ /* 0x000fe20008000f00 */
[----:B------:R-:W-:Y:S01]  /*0090*/  IMAD.U32 R3, RZ, RZ, UR5 ;  /* 0x00000005ff037e24 */ /* 0x000fe2000f8e00ff */
[----:B------:R-:W3:Y:S01]  /*00a0*/  S2R R32, SR_CTAID.X ;  /* 0x0000000000207919 */ /* 0x000ee20000002500 */
[----:B------:R-:W-:Y:S02]  /*00b0*/  ULDC UR8, c[0x0][0x0] ;  /* 0x0000000000087ab9 */ /* 0x000fe40000000800 */
[----:B------:R-:W4:Y:S01]  /*00c0*/  @P1 LDC R7, c[0x0][0x2f0] ;  /* 0x0000bc00ff071b82 */ /* 0x000f220000000800 */
[----:B------:R-:W-:Y:S01]  /*00d0*/  ULDC.64 UR10, c[0x0][0x2c8] ;  /* 0x0000b200000a7ab9 */ /* 0x000fe20000000a00 */
[----:B------:R-:W4:Y:S01]  /*00e0*/  @P1 LDG.E.64 R2, desc[UR6][R2.64] ;  /* 0x0000000602021981 */ /* 0x000f22000c1e1b00 */
[----:B------:R-:W-:Y:S01]  /*00f0*/  ULDC UR12, c[0x0][0x214] ;  /* 0x00008500000c7ab9 */ /* 0x000fe20000000800 */
[----:B0-----:R-:W-:-:S02]  /*0100*/  @P1 IMAD.MOV.U32 R4, RZ, RZ, R0 ;  /* 0x000000ffff041224 */ /* 0x001fc400078e0000 */
[----:B-1----:R-:W-:-:S06]  /*0110*/  @P1 IMAD.MOV.U32 R5, RZ, RZ, R99 ;  /* 0x000000ffff051224 */ /* 0x002fcc00078e0063 */
[----:B------:R-:W4:Y:S01]  /*0120*/  @P1 LDG.E.64 R4, desc[UR6][R4.64] ;  /* 0x0000000604041981 */ /* 0x000f22000c1e1b00 */
[----:B--2---:R-:W-:Y:S02]  /*0130*/  IMAD.SHL.U32 R6, R125, 0x10, RZ ;  /* 0x000000107d067824 */ /* 0x004fe400078e00ff */
[----:B---3--:R-:W-:-:S03]  /*0140*/  IMAD R101, R32, UR8, R125 ;  /* 0x0000000820657c24 */ /* 0x008fc6000f8e027d */
[----:B------:R-:W-:Y:S01]  /*0150*/  LOP3.LUT R33, R6, 0x1f0, RZ, 0xc0, !PT ;  /* 0x000001f006217812 */ /* 0x000fe200078ec0ff */
[----:B------:R-:W-:Y:S01]  /*0160*/  ULDC.64 UR8, c[0x0][0x260] ;  /* 0x0000980000087ab9 */ /* 0x000fe20000000a00 */
[----:B------:R-:W-:Y:S02]  /*0170*/  ISETP.NE.U32.AND P0, PT, RZ, UR10, PT ;  /* 0x0000000aff007c0c */ /* 0x000fe4000bf05070 */
[----:B------:R-:W-:Y:S02]  /*0180*/  SHF.R.U32.HI R126, RZ, 0x5, R125 ;  /* 0x00000005ff7e7819 */ /* 0x000fe4000001167d */
[----:B------:R-:W-:-:S03]  /*0190*/  ISETP.NE.AND.EX P0, PT, RZ, UR11, PT, P0 ;  /* 0x0000000bff007c0c */ /* 0x000fc6000bf05300 */
[----:B------:R-:W-:Y:S01]  /*01a0*/  IMAD R126, R32, 0x4, R126 ;  /* 0x00000004207e7824 */ /* 0x000fe200078e027e */
[----:B------:R-:W-:Y:S02]  /*01b0*/  LOP3.LUT R125, R125, 0x1f, RZ, 0xc0, !PT ;  /* 0x0000001f7d7d7812 */ /* 0x000fe400078ec0ff */
[----:B----4-:R-:W-:Y:S02]  /*01c0*/  @P1 R2UR UR4, R2 ;  /* 0x00000000020412ca */ /* 0x010fe400000e0000 */
[----:B------:R-:W-:Y:S02]  /*01d0*/  @P1 R2UR UR5, R3 ;  /* 0x00000000030512ca */ /* 0x000fe400000e0000 */
[----:B------:R-:W-:-:S04]  /*01e0*/  @P1 IADD3 R0, P2, R4, R7, RZ ;  /* 0x0000000704001210 */ /* 0x000fc80007f5e0ff */
[----:B------:R-:W-:-:S04]  /*01f0*/  @P1 IADD3.X R99, RZ, R5, RZ, P2, !PT ;  /* 0x00000005ff631210 */ /* 0x000fc800017fe4ff */
[--C-:B------:R-:W-:Y:S01]  /*0200*/  SHF.R.U64 R100, R0, 0x2, R99.reuse ;  /* 0x0000000200647819 */ /* 0x100fe20000001263 */
[----:B------:R-:W-:Y:S01]  /*0210*/  IMAD.WIDE.U32 R6, R101, -0x326172a9, RZ ;  /* 0xcd9e8d5765067825 */ /* 0x000fe200078e00ff */
[----:B------:R-:W-:-:S03]  /*0220*/  SHF.R.U32.HI R99, RZ, 0x2, R99 ;  /* 0x00000002ff637819 */ /* 0x000fc60000011663 */
[----:B------:R-:W-:Y:S01]  /*0230*/  IMAD.WIDE.U32 R4, R100, -0x2daee0ad, RZ ;  /* 0xd2511f5364047825 */ /* 0x000fe200078e00ff */
[----:B------:R-:W-:Y:S01]  /*0240*/  LOP3.LUT R8, R7, UR4, R99, 0x96, !PT ;  /* 0x0000000407087c12 */ /* 0x000fe2000f8e9663 */
[----:B------:R-:W-:-:S03]  /*0250*/  UIADD3 UR16, UR5, -0x4498517b, URZ ;  /* 0xbb67ae8505107890 */ /* 0x000fc6000fffe03f */
        /* <DEDUP_REMOVED lines=8> */
[----:B------:R-:W-:-:S04]  /*02e0*/  IMAD.WIDE.U32 R6, R7, -0x326172a9, RZ ;  /* 0xcd9e8d5707067825 */ /* 0x000fc800078e00ff */
[----:B------:R-:W-:Y:S01]  /*02f0*/  IMAD.WIDE.U32 R4, R4, -0x2daee0ad, RZ ;  /* 0xd2511f5304047825 */ /* 0x000fe200078e00ff */
[----:B------:R-:W-:Y:S01]  /*0300*/  LOP3.LUT R24, R7, UR17, R10, 0x96, !PT ;  /* 0x0000001107187c12 */ /* 0x000fe2000f8e960a */
[----:B------:R-:W-:-:S03]  /*0310*/  UIADD3 UR20, UR5, 0x32370b8f, URZ ;  /* 0x32370b8f05147890 */ /* 0x000fc6000fffe03f */
[----:B------:R-:W-:Y:S01]  /*0320*/  LOP3.LUT R26, R5, UR18, R8, 0x96, !PT ;  /* 0x00000012051a7c12 */ /* 0x000fe2000f8e9608 */
[----:B------:R-:W-:Y:S01]  /*0330*/  UIADD3 UR19, UR4, -0x255992d5, URZ ;  /* 0xdaa66d2b04137890 */ /* 0x000fe2000fffe03f */
        /* <DEDUP_REMOVED lines=9> */
[----:B------:R-:W-:-:S03]  /*03d0*/  UIADD3 UR24, UR5, -0x56f99767, URZ ;  /* 0xa906689905187890 */ /* 0x000fc6000fffe03f */
[----:B------:R-:W-:Y:S01]  /*03e0*/  LOP3.LUT R26, R29, UR22, R24, 0x96, !PT ;  /* 0x000000161d1a7c12 */ /* 0x000fe2000f8e9618 */
[----:B------:R-:W-:Y:S01]  /*03f0*/  UIADD3 UR23, UR4, 0x1715609d, URZ ;  /* 0x1715609d04177890 */ /* 0x000fe2000fffe03f */
        /* <DEDUP_REMOVED lines=8> */
[----:B------:R-:W-:Y:S02]  /*0480*/  IADD3 R2, P1, R33, UR10, RZ ;  /* 0x0000000a21027c10 */ /* 0x000fe4000ff3e0ff */
[----:B------:R-:W-:Y:S02]  /*0490*/  LOP3.LUT R25, R31, UR25, R26, 0x96, !PT ;  /* 0x000000191f197c12 */ /* 0x000fe4000f8e961a */
[----:B------:R-:W-:Y:S01]  /*04a0*/  LOP3.LUT R26, R29, UR26, R24, 0x96, !PT ;  /* 0x0000001a1d1a7c12 */ /* 0x000fe2000f8e9618 */
[----:B------:R-:W-:Y:S01]  /*04b0*/  IMAD.X R3, RZ, RZ, UR11, P1 ;  /* 0x0000000bff037e24 */ /* 0x000fe200088e06ff */
[----:B------:R-:W-:Y:S01]  /*04c0*/  UIADD3 UR27, UR4, 0x5384540f, URZ ;  /* 0x5384540f041b7890 */ /* 0x000fe2000fffe03f */
[----:B------:R-:W-:Y:S01]  /*04d0*/  IMAD.WIDE.U32 R24, R25, -0x2daee0ad, RZ ;  /* 0xd2511f5319187825 */ /* 0x000fe200078e00ff */
[----:B------:R-:W-:Y:S01]  /*04e0*/  UIADD3 UR28, UR5, 0x1fd5c5a3, URZ ;  /* 0x1fd5c5a3051c7890 */ /* 0x000fe2000fffe03f */
[----:B------:R-:W-:Y:S01]  /*04f0*/  ISETP.GE.AND P1, PT, R126, UR12, PT ;  /* 0x0000000c7e007c0c */ /* 0x000fe2000bf26270 */
[----:B------:R-:W5:Y:S01]  /*0500*/  @P0 LDG.E.128 R20, desc[UR6][R2.64] ;  /* 0x0000000602140981 */ /* 0x000f62000c1e1d00 */
[----:B------:R-:W-:Y:S01]  /*0510*/  IMAD.WIDE.U32 R26, R26, -0x326172a9, RZ ;  /* 0xcd9e8d571a1a7825 */ /* 0x000fe200078e00ff */
[----:B------:R-:W-:-:S02]  /*0520*/  ULDC.64 UR10, c[0x0][0x278] ;  /* 0x00009e00000a7ab9 */ /* 0x000fc40000000a00 */
[----:B------:R-:W-:Y:S01]  /*0530*/  LOP3.LUT R67, R25, UR28, R28, 0x96, !PT ;  /* 0x0000001c19437c12 */ /* 0x000fe2000f8e961c */
[----:B------:R-:W5:Y:S01]  /*0540*/  @P0 LDG.E.128 R16, desc[UR6][R2.64+0x200] ;  /* 0x0002000602100981 */ /* 0x000f62000c1e1d00 */
[----:B------:R-:W-:-:S03]  /*0550*/  LOP3.LUT R66, R27, UR27, R30, 0x96, !PT ;  /* 0x0000001b1b427c12 */ /* 0x000fc6000f8e961e */
[----:B------:R-:W5:Y:S01]  /*0560*/  @P0 LDG.E.128 R12, desc[UR6][R2.64+0x400] ;  /* 0x00040006020c0981 */ /* 0x000f62000c1e1d00 */
[----:B------:R-:W-:-:S03]  /*0570*/  LEA R64, P3, R125, UR10, 0x4 ;  /* 0x0000000a7d407c11 */ /* 0x000fc6000f8620ff */
[----:B------:R-:W5:Y:S01]  /*0580*/  @P0 LDG.E.128 R8, desc[UR6][R2.64+0x600] ;  /* 0x0006000602080981 */ /* 0x000f62000c1e1d00 */
[----:B------:R-:W-:-:S03]  /*0590*/  UIADD3 UR29, UR4, -0xe443238, URZ ;  /* 0xf1bbcdc8041d7890 */ /* 0x000fc6000fffe03f */
[----:B------:R0:W5:Y:S01]  /*05a0*/  @P0 LDG.E.128 R4, desc[UR6][R2.64+0x800] ;  /* 0x0008000602040981 */ /* 0x000162000c1e1d00 */
[----:B------:R-:W-:Y:S01]  /*05b0*/  UIADD3 UR30, UR5, -0x24c28bd8, URZ ;  /* 0xdb3d7428051e7890 */ /* 0x000fe2000fffe03f */
[----:B------:R-:W-:Y:S01]  /*05c0*/  IMAD.HI.U32 R27, R67, -0x326172a9, RZ ;  /* 0xcd9e8d57431b7827 */ /* 0x000fe200078e00ff */
[----:B------:R-:W-:-:S03]  /*05d0*/  IADD3.X R65, RZ, UR11, RZ, P3, !PT ;  /* 0x0000000bff417c10 */ /* 0x000fc60009ffe4ff */
[----:B------:R-:W-:Y:S01]  /*05e0*/  IMAD.HI.U32 R25, R66, -0x2daee0ad, RZ ;  /* 0xd2511f5342197827 */ /* 0x000fe200078e00ff */
[----:B0-----:R-:W-:Y:S02]  /*05f0*/  IADD3 R2, P2, R33, UR8, RZ ;  /* 0x0000000821027c10 */ /* 0x001fe4000ff5e0ff */
[----:B------:R-:W-:-:S03]  /*0600*/  LOP3.LUT R102, R27, UR29, R26, 0x96, !PT ;  /* 0x0000001d1b667c12 */ /* 0x000fc6000f8e961a */
[----:B------:R-:W-:Y:S01]  /*0610*/  IMAD.X R3, RZ, RZ, UR9, P2 ;  /* 0x00000009ff037e24 */ /* 0x000fe200090e06ff */
[----:B------:R-:W-:Y:S01]  /*0620*/  LOP3.LUT R98, R25, UR30, R24, 0x96, !PT ;  /* 0x0000001e19627c12 */ /* 0x000fe2000f8e9618 */
[----:B------:R-:W-:Y:S06]  /*0630*/  @P1 EXIT ;  /* 0x000000000000194d */ /* 0x000fec0003800000 */
[----:B------:R-:W5:Y:S04]  /*0640*/  LDG.E.128 R40, desc[UR6][R64.64] ;  /* 0x0000000640287981 */ /* 0x000f68000c1e1d00 */
[----:B------:R-:W5:Y:S04]  /*0650*/  LDG.E.128 R36, desc[UR6][R64.64+0x200] ;  /* 0x0002000640247981 */ /* 0x000f68000c1e1d00 */
[----:B------:R-:W5:Y:S04]  /*0660*/  LDG.E.128 R32, desc[UR6][R64.64+0x400] ;  /* 0x0004000640207981 */ /* 0x000f68000c1e1d00 */
[----:B------:R-:W5:Y:S04]  /*0670*/  LDG.E.128 R28, desc[UR6][R64.64+0x600] ;  /* 0x00060006401c7981 */ /* 0x000f68000c1e1d00 */
[----:B------:R-:W5:Y:S02]  /*0680*/  LDG.E.128 R24, desc[UR6][R64.64+0x800] ;  /* 0x0008000640187981 */ /* 0x000f64000c1e1d00 */
        /* <DEDUP_REMOVED lines=11> */
[C---:B------:R-:W-:Y:S01]  /*0740*/  IMAD.U32 R122, R22.reuse, 0x10000, RZ ;  /* 0x00010000167a7824 */ /* 0x040fe200078e00ff */
[----:B------:R-:W-:Y:S01]  /*0750*/  SHF.L.U32 R123, R21, 0x10, RZ ;  /* 0x00000010157b7819 */ /* 0x000fe200000006ff */
[----:B------:R-:W-:Y:S01]  /*0760*/  IMAD.U32 R121, R23, 0x10000, RZ ;  /* 0x0001000017797824 */ /* 0x000fe200078e00ff */
[----:B------:R-:W-:Y:S01]  /*0770*/  PRMT R94, R22, 0x7632, R94 ;  /* 0x00007632165e7816 */ /* 0x000fe2000000005e */
[C---:B------:R-:W-:Y:S01]  /*0780*/  IMAD.U32 R118, R18.reuse, 0x10000, RZ ;  /* 0x0001000012767824 */ /* 0x040fe200078e00ff */
[----:B------:R-:W-:Y:S01]  /*0790*/  PRMT R21, R19, 0x7632, R21 ;  /* 0x0000763213157816 */ /* 0x000fe20000000015 */
[----:B------:R-:W-:Y:S01]  /*07a0*/  IMAD.U32 R115, R13, 0x10000, RZ ;  /* 0x000100000d737824 */ /* 0x000fe200078e00ff */
[----:B------:R-:W-:Y:S01]  /*07b0*/  SHF.L.U32 R117, R19, 0x10, RZ ;  /* 0x0000001013757819 */ /* 0x000fe200000006ff */
[----:B------:R-:W-:Y:S01]  /*07c0*/  IMAD.U32 R119, R17, 0x10000, RZ ;  /* 0x0001000011777824 */ /* 0x000fe200078e00ff */
[----:B------:R-:W-:Y:S01]  /*07d0*/  PRMT R93, R23, 0x7632, R93 ;  /* 0x00007632175d7816 */ /* 0x000fe2000000005d */
[----:B------:R-:W-:Y:S01]  /*07e0*/  IMAD.U32 R109, R11, 0x10000, RZ ;  /* 0x000100000b6d7824 */ /* 0x000fe200078e00ff */
[----:B------:R-:W-:Y:S01]  /*07f0*/  PRMT R22, R18, 0x7632, R22 ;  /* 0x0000763212167816 */ /* 0x000fe20000000016 */
[----:B------:R-:W5:Y:S01]  /*0800*/  LDG.E.128 R60, desc[UR6][R2.64] ;  /* 0x00000006023c7981 */ /* 0x000f62000c1e1d00 */
[----:B------:R-:W-:Y:S01]  /*0810*/  PRMT R19, R13, 0x7632, R19 ;  /* 0x000076320d137816 */ /* 0x000fe20000000013 */
[----:B------:R-:W-:Y:S01]  /*0820*/  IMAD.U32 R124, R20, 0x10000, RZ ;  /* 0x00010000147c7824 */ /* 0x000fe200078e00ff */
[----:B------:R-:W-:Y:S01]  /*0830*/  PRMT R23, R17, 0x7632, R23 ;  /* 0x0000763211177816 */ /* 0x000fe20000000017 */
[----:B------:R-:W5:Y:S01]  /*0840*/  LDG.E.128 R56, desc[UR6][R2.64+0x200] ;  /* 0x0002000602387981 */ /* 0x000f62000c1e1d00 */
[C---:B------:R-:W-:Y:S01]  /*0850*/  PRMT R18, R14.reuse, 0x7632, R18 ;  /* 0x000076320e127816 */ /* 0x040fe20000000012 */
[----:B------:R-:W-:Y:S01]  /*0860*/  IMAD.U32 R113, R15, 0x10000, RZ ;  /* 0x000100000f717824 */ /* 0x000fe200078e00ff */
[----:B------:R-:W-:Y:S01]  /*0870*/  SHF.L.U32 R114, R14, 0x10, RZ ;  /* 0x000000100e727819 */ /* 0x000fe200000006ff */
[----:B------:R-:W5:Y:S01]  /*0880*/  LDG.E.128 R52, desc[UR6][R2.64+0x400] ;  /* 0x0004000602347981 */ /* 0x000f62000c1e1d00 */
[----:B------:R-:W-:Y:S01]  /*0890*/  PRMT R13, R11, 0x7632, R13 ;  /* 0x000076320b0d7816 */ /* 0x000fe2000000000d */
[----:B------:R-:W-:Y:S01]  /*08a0*/  IMAD.U32 R110, R10, 0x10000, RZ ;  /* 0x000100000a6e7824 */ /* 0x000fe200078e00ff */
[----:B------:R-:W-:Y:S01]  /*08b0*/  PRMT R96, R20, 0x7632, R96 ;  /* 0x0000763214607816 */ /* 0x000fe20000000060 */
[----:B------:R-:W5:Y:S01]  /*08c0*/  LDG.E.128 R48, desc[UR6][R2.64+0x600] ;  /* 0x0006000602307981 */ /* 0x000f62000c1e1d00 */
[C---:B------:R-:W-:Y:S01]  /*08d0*/  PRMT R92, R16.reuse, 0x7632, R92 ;  /* 0x00007632105c7816 */ /* 0x040fe2000000005c */
[----:B------:R-:W-:Y:S01]  /*08e0*/  UIADD3 UR31, UR4, -0x700cb87f, URZ ;  /* 0x8ff34781041f7890 */ /* 0x000fe2000fffe03f */
[----:B------:R-:W-:Y:S01]  /*08f0*/  SHF.L.U32 R120, R16, 0x10, RZ ;  /* 0x0000001010787819 */ /* 0x000fe200000006ff */
[----:B------:R0:W5:Y:S01]  /*0900*/  LDG.E.128 R44, desc[UR6][R2.64+0x800] ;  /* 0x00080006022c7981 */ /* 0x000162000c1e1d00 */
[----:B------:R-:W-:Y:S01]  /*0910*/  PRMT R17, R15, 0x7632, R17 ;  /* 0x000076320f117816 */ /* 0x000fe20000000011 */
[C---:B------:R-:W-:Y:S01]  /*0920*/  IMAD.U32 R107, R5.reuse, 0x10000, RZ ;  /* 0x00010000056b7824 */ /* 0x040fe200078e00ff */
[----:B------:R-:W-:Y:S01]  /*0930*/  PRMT R14, R10, 0x7632, R14 ;  /* 0x000076320a0e7816 */ /* 0x000fe2000000000e */
[----:B------:R-:W-:Y:S01]  /*0940*/  UIADD3 UR32, UR5, -0x695add53, URZ ;  /* 0x96a522ad05207890 */ /* 0x000fe2000fffe03f */
[----:B------:R-:W-:Y:S01]  /*0950*/  PRMT R11, R5, 0x7632, R11 ;  /* 0x00007632050b7816 */ /* 0x000fe2000000000b */
[C---:B------:R-:W-:Y:S01]  /*0960*/  IMAD.U32 R116, R12.reuse, 0x10000, RZ ;  /* 0x000100000c747824 */ /* 0x040fe200078e00ff */
[----:B------:R-:W-:Y:S01]  /*0970*/  PRMT R20, R12, 0x7632, R20 ;  /* 0x000076320c147816 */ /* 0x000fe20000000014 */
[----:B------:R-:W-:Y:S01]  /*0980*/  IMAD R5, R67, -0x326172a9, RZ ;  /* 0xcd9e8d5743057824 */ /* 0x000fe200078e02ff */
[----:B------:R-:W-:Y:S01]  /*0990*/  PRMT R16, R8, 0x7632, R16 ;  /* 0x0000763208107816 */ /* 0x000fe20000000010 */
[----:B0-----:R-:W-:Y:S01]  /*09a0*/  IMAD R3, R66, -0x2daee0ad, RZ ;  /* 0xd2511f5342037824 */ /* 0x001fe200078e02ff */
[C---:B------:R-:W-:Y:S01]  /*09b0*/  PRMT R15, R9.reuse, 0x7632, R15 ;  /* 0x00007632090f7816 */ /* 0x040fe2000000000f */
[----:B------:R-:W-:Y:S01]  /*09c0*/  IMAD.HI.U32 R104, R98, -0x326172a9, RZ ;  /* 0xcd9e8d5762687827 */ /* 0x000fe200078e00ff */
[----:B------:R-:W-:Y:S01]  /*09d0*/  SHF.L.U32 R111, R9, 0x10, RZ ;  /* 0x00000010096f7819 */ /* 0x000fe200000006ff */
[----:B------:R-:W-:Y:S01]  /*09e0*/  ULDC UR10, c[0x0][0x294] ;  /* 0x0000a500000a7ab9 */ /* 0x000fe20000000800 */
[----:B------:R-:W-:Y:S01]  /*09f0*/  PRMT R10, R6, 0x7632, R10 ;  /* 0x00007632060a7816 */ /* 0x000fe2000000000a */
[----:B------:R-:W-:Y:S01]  /*0a00*/  IMAD.WIDE.U32 R102, R102, -0x2daee0ad, RZ ;  /* 0xd2511f5366667825 */ /* 0x000fe200078e00ff */
[----:B------:R-:W-:Y:S01]  /*0a10*/  PRMT R12, R4, 0x7632, R12 ;  /* 0x00007632040c7816 */ /* 0x000fe2000000000c */
[----:B------:R-:W-:Y:S01]  /*0a20*/  ULDC.U8 UR11, c[0x0][0x2a0] ;  /* 0x0000a800000b7ab9 */ /* 0x000fe20000000000 */
[C---:B------:R-:W-:Y:S01]  /*0a30*/  PRMT R9, R7.reuse, 0x7632, R9 ;  /* 0x0000763207097816 */ /* 0x040fe20000000009 */
[----:B------:R-:W-:Y:S01]  /*0a40*/  BSSY B0, `(.L_x_3541) ;  /* 0x00011eb000007945 */ /* 0x000fe20003800000 */
[----:B------:R-:W-:Y:S01]  /*0a50*/  IMAD.U32 R112, R8, 0x10000, RZ ;  /* 0x0001000008707824 */ /* 0x000fe200078e00ff */
[----:B------:R-:W-:Y:S01]  /*0a60*/  SHF.L.U32 R108, R4, 0x10, RZ ;  /* 0x00000010046c7819 */ /* 0x000fe200000006ff */
[----:B------:R-:W-:Y:S01]  /*0a70*/  IMAD.U32 R106, R6, 0x10000, RZ ;  /* 0x00010000066a7824 */ /* 0x000fe200078e00ff */
[----:B------:R-:W-:Y:S01]  /*0a80*/  SHF.L.U32 R105, R7, 0x10, RZ ;  /* 0x0000001007697819 */ /* 0x000fe200000006ff */
[----:B------:R-:W-:Y:S01]  /*0a90*/  IMAD R98, R98, -0x326172a9, RZ ;  /* 0xcd9e8d5762627824 */ /* 0x000fe200078e02ff */
[----:B------:R-:W-:Y:S01]  /*0aa0*/  LOP3.LUT R104, R104, UR31, R5, 0x96, !PT ;  /* 0x0000001f68687c12 */ /* 0x000fe2000f8e9605 */
[----:B------:R-:W-:Y:S01]  /*0ab0*/  IMAD.MOV.U32 R97, RZ, RZ, RZ ;  /* 0x000000ffff617224 */ /* 0x000fe200078e00ff */
        /* <DEDUP_REMOVED lines=18> */
[----:B------:R-:W-:Y:S01]  /*0be0*/  ULDC UR14, c[0x0][0x2d8] ;  /* 0x0000b600000e7ab9 */ /* 0x000fe20000000800 */
[----:B------:R-:W-:Y:S01]  /*0bf0*/  IMAD.U32 R14, R14, 0x10000, RZ ;  /* 0x000100000e0e7824 */ /* 0x000fe200078e00ff */
[----:B------:R-:W-:Y:S01]  /*0c00*/  ULDC.64 UR12, c[0x0][0x298] ;  /* 0x0000a600000c7ab9 */ /* 0x000fe20000000a00 */
[----:B------:R-:W-:Y:S01]  /*0c10*/  IMAD.U32 R13, R13, 0x10000, RZ ;  /* 0x000100000d0d7824 */ /* 0x000fe200078e00ff */
[----:B------:R-:W-:Y:S01]  /*0c20*/  ULDC.64 UR8, c[0x0][0x230] ;  /* 0x00008c0000087ab9 */ /* 0x000fe20000000a00 */
[----:B------:R-:W-:-:S02]  /*0c30*/  IMAD.U32 R11, R11, 0x10000, RZ ;  /* 0x000100000b0b7824 */ /* 0x000fc400078e00ff */
[----:B------:R-:W-:-:S07]  /*0c40*/  IMAD.U32 R10, R10, 0x10000, RZ ;  /* 0x000100000a0a7824 */ /* 0x000fce00078e00ff */
.L_x_3955:
[----:B------:R-:W0:Y:S01]  /*0c50*/  LDC.64 R72, c[0x0][0x280] ;  /* 0x0000a000ff487b82 */ /* 0x000e220000000a00 */
[----:B------:R-:W-:-:S07]  /*0c60*/  ISETP.NE.U32.AND P0, PT, RZ, UR8, PT ;  /* 0x00000008ff007c0c */ /* 0x000fce000bf05070 */
[----:B------:R-:W1:Y:S08]  /*0c70*/  LDC R86, c[0x0][0x218] ;  /* 0x00008600ff567b82 */ /* 0x000e700000000800 */
[----:B------:R-:W2:Y:S01]  /*0c80*/  LDC.64 R76, c[0x0][0x288] ;  /* 0x0000a200ff4c7b82 */ /* 0x000ea20000000a00 */
[----:B0-----:R-:W-:-:S05]  /*0c90*/  IMAD.WIDE R78, R126, 0x4, R72 ;  /* 0x000000047e4e7825 */ /* 0x001fca00078e0248 */
[----:B------:R0:W3:Y:S01]  /*0ca0*/  LDG.E R82, desc[UR6][R78.64] ;  /* 0x000000064e527981 */ /* 0x0000e2000c1e1900 */
[----:B------:R-:W-:Y:S01]  /*0cb0*/  ISETP.NE.AND.EX P0, PT, RZ, UR9, PT, P0 ;  /* 0x00000009ff007c0c */ /* 0x000fe2000bf05300 */
[----:B------:R-:W-:Y:S02]  /*0cc0*/  IMAD.MOV.U32 R155, RZ, RZ, RZ ;  /* 0x000000ffff9b7224 */ /* 0x000fe400078e00ff */
[----:B-1----:R-:W-:-:S05]  /*0cd0*/  IMAD R80, R126, R86, RZ ;  /* 0x000000567e507224 */ /* 0x002fca00078e02ff */
[----:B0-----:R-:W-:Y:S01]  /*0ce0*/  SHF.R.S32.HI R79, RZ, 0x1f, R80 ;  /* 0x0000001fff4f7819 */ /* 0x001fe20000011450 */
[----:B--2---:R-:W-:-:S04]  /*0cf0*/  IMAD.WIDE R76, R126, 0x4, R76 ;  /* 0x000000047e4c7825 */ /* 0x004fc800078e024c */
        /* <DEDUP_REMOVED lines=8> */
[----:B------:R-:W-:-:S04]  /*0d80*/  @P1 VIADD R81, R82, 0xffffffff ;  /* 0xffffffff52511836 */ /* 0x000fc80000000000 */
        /* <DEDUP_REMOVED lines=10> */
[----:B------:R-:W-:Y:S01]  /*0e30*/  HFMA2.MMA R83, -RZ, RZ, 0, 0 ;  /* 0x00000000ff537435 */ /* 0x000fe200000001ff */
[----:B------:R-:W-:Y:S01]  /*0e40*/  IMAD.MOV.U32 R72, RZ, RZ, R127 ;  /* 0x000000ffff487224 */ /* 0x000fe200078e007f */
[----:B------:R-:W-:Y:S09]  /*0e50*/  @!P0 BRA `(.L_x_3544) ;  /* 0x00000004006c8947 */ /* 0x000ff20003800000 */
[----:B------:R-:W-:Y:S01]  /*0e60*/  IMAD.MOV.U32 R72, RZ, RZ, R127 ;  /* 0x000000ffff487224 */ /* 0x000fe200078e007f */
[----:B-----5:R-:W-:Y:S01]  /*0e70*/  SHF.L.U32 R83, R64, 0x10, RZ ;  /* 0x0000001040537819 */ /* 0x020fe200000006ff */
[----:B------:R-:W-:Y:S06]  /*0e80*/  BRA `(.L_x_3544) ;  /* 0x0000000400607947 */ /* 0x000fec0003800000 */
.L_x_3543:
        /* <DEDUP_REMOVED lines=12> */
.L_x_3546:
[----:B------:R-:W-:-:S07]  /*0f50*/  IMAD.MOV.U32 R8, RZ, RZ, R98 ;  /* 0x000000ffff087224 */ /* 0x000fce00078e0062 */
.L_x_3547:
[----:B------:R-:W-:Y:S05]  /*0f60*/  BSYNC B2 ;  /* 0x0000000000027941 */ /* 0x000fea0003800000 */
.L_x_3545:
        /* <DEDUP_REMOVED lines=16> */
.L_x_3551:
[----:B------:R-:W-:Y:S05]  /*1070*/  BSYNC B3 ;  /* 0x0000000000037941 */ /* 0x000fea0003800000 */
.L_x_3550:
[----:B------:R-:W-:Y:S01]  /*1080*/  IMAD.HI.U32 R72, R101, -0x326172a9, RZ ;  /* 0xcd9e8d5765487827 */ /* 0x000fe200078e00ff */
[----:B------:R-:W-:-:S03]  /*1090*/  LOP3.LUT R74, R74, UR5, R97, 0x96, !PT ;  /* 0x000000054a4a7c12 */ /* 0x000fc6000f8e9661 */
[----:B------:R-:W-:Y:S01]  /*10a0*/  IMAD R73, R101, -0x326172a9, RZ ;  /* 0xcd9e8d5765497824 */ /* 0x000fe200078e02ff */
[----:B------:R-:W-:Y:S01]  /*10b0*/  LOP3.LUT R72, R72, UR4, R99, 0x96, !PT ;  /* 0x0000000448487c12 */ /* 0x000fe2000f8e9663 */
[----:B------:R-:W-:-:S04]  /*10c0*/  IMAD.WIDE.U32 R74, R74, -0x326172a9, RZ ;  /* 0xcd9e8d574a4a7825 */ /* 0x000fc800078e00ff */
[----:B------:R-:W-:Y:S01]  /*10d0*/  IMAD R77, R100, -0x2daee0ad, RZ ;  /* 0xd2511f53644d7824 */ /* 0x000fe200078e02ff */
        /* <DEDUP_REMOVED lines=37> */
.L_x_3549:
[----:B------:R-:W-:Y:S05]  /*1330*/  BSYNC B2 ;  /* 0x0000000000027941 */ /* 0x000fea0003800000 */
.L_x_3548:
[----:B------:R-:W-:Y:S01]  /*1340*/  HFMA2.MMA R75, -RZ, RZ, 0.1171875, 0 ;  /* 0x2f800000ff4b7435 */ /* 0x000fe200000001ff */
[----:B------:R-:W-:Y:S01]  /*1350*/  I2FP.F32.U32 R8, R8 ;  /* 0x0000000800087245 */ /* 0x000fe20000201000 */
[----:B-----5:R-:W-:Y:S01]  /*1360*/  IMAD.U32 R73, R68, 0x10000, RZ ;  /* 0x0001000044497824 */ /* 0x020fe200078e00ff */
[----:B------:R-:W-:Y:S01]  /*1370*/  @P0 SHF.L.U32 R76, R64, 0x10, RZ ;  /* 0x00000010404c0819 */ /* 0x000fe200000006ff */
[----:B------:R-:W-:Y:S02]  /*1380*/  IMAD.U32 R74, R40, 0x10000, RZ ;  /* 0x00010000284a7824 */ /* 0x000fe400078e00ff */
        /* <DEDUP_REMOVED lines=8> */
.L_x_3544:
[----:B------:R-:W-:Y:S05]  /*1410*/  BSYNC B1 ;  /* 0x0000000000017941 */ /* 0x000fea0003800000 */
.L_x_3542:
        /* <DEDUP_REMOVED lines=9> */
.L_x_3553:
        /* <DEDUP_REMOVED lines=12> */
.L_x_3556:
[----:B------:R-:W-:-:S07]  /*1570*/  MOV R7, R98 ;  /* 0x0000006200077202 */ /* 0x000fce0000000f00 */
.L_x_3557:
[----:B------:R-:W-:Y:S05]  /*1580*/  BSYNC B2 ;  /* 0x0000000000027941 */ /* 0x000fea0003800000 */
.L_x_3555:
        /* <DEDUP_REMOVED lines=16> */
.L_x_3561:
[----:B------:R-:W-:Y:S05]  /*1690*/  BSYNC B3 ;  /* 0x0000000000037941 */ /* 0x000fea0003800000 */
.L_x_3560:
        /* <DEDUP_REMOVED lines=42> */
[----:B------:R-:W-:-:S07]  /*1940*/  LOP3.LUT R103, R103, UR32, R72, 0x96, !PT ;  /* 0x0000002067677c12 */ /* 0x000fce000f8e9648 */
.L_x_3559:
[----:B------:R-:W-:Y:S05]  /*1950*/  BSYNC B2 ;  /* 0x0000000000027941 */ /* 0x000fea0003800000 */
.L_x_3558:
[----:B-----5:R-:W-:Y:S01]  /*1960*/  PRMT R72, R68, 0x7632, R72 ;  /* 0x0000763244487816 */ /* 0x020fe20000000048 */
[----:B------:R-:W-:Y:S01]  /*1970*/  IMAD.MOV.U32 R74, RZ, RZ, 0x2f800000 ;  /* 0x2f800000ff4a7424 */ /* 0x000fe200078e00ff */
[----:B------:R-:W-:-:S03]  /*1980*/  I2FP.F32.U32 R7, R7 ;  /* 0x0000000700077245 */ /* 0x000fc60000201000 */
[----:B------:R-:W-:Y:S02]  /*1990*/  IMAD.U32 R72, R72, 0x10000, RZ ;  /* 0x0001000048487824 */ /* 0x000fe400078e00ff */
[----:B------:R-:W-:Y:S01]  /*19a0*/  FFMA.FTZ R7, R7, R74, 1.1641532182693481445e-10 ;  /* 0x2f00000007077423 */ /* 0x000fe2000001004a */
[----:B------:R-:W-:Y:S01]  /*19b0*/  PRMT R74, R40, 0x7632, R74 ;  /* 0x00007632284a7816 */ /* 0x000fe2000000004a */
[----:B------:R-:W-:-:S03]  /*19c0*/  FMUL.FTZ R72, R72, UR13 ;  /* 0x0000000d48487c20 */ /* 0x000fc60008410000 */
[----:B------:R-:W-:Y:S01]  /*19d0*/  FSETP.GTU.FTZ.AND P3, PT, R7, UR10, PT ;  /* 0x0000000a07007c0b */ /* 0x000fe2000bf7c000 */
[----:B------:R-:W-:Y:S01]  /*19e0*/  FMUL.FTZ R72, R72, UR12 ;  /* 0x0000000c48487c20 */ /* 0x000fe20008410000 */
[----:B------:R-:W-:Y:S02]  /*19f0*/  @P0 PRMT R7, R64, 0x7632, R7 ;  /* 0x0000763240070816 */ /* 0x000fe40000000007 */
[----:B------:R-:W-:Y:S02]  /*1a00*/  SHF.L.U32 R75, R74, 0x10, RZ ;  /* 0x000000104a4b7819 */ /* 0x000fe400000006ff */
[----:B------:R-:W-:Y:S01]  /*1a10*/  FSEL R72, R72, RZ, !P3 ;  /* 0x000000ff48487208 */ /* 0x000fe20005800000 */
[----:B------:R-:W-:Y:S01]  /*1a20*/  @P0 IMAD.U32 R77, R7, 0x10000, RZ ;  /* 0x00010000074d0824 */ /* 0x000fe200078e00ff */
[----:B------:R-:W-:-:S03]  /*1a30*/  SEL R7, RZ, 0x1, P3 ;  /* 0x00000001ff077807 */ /* 0x000fc60001800000 */
[----:B------:R-:W-:-:S04]  /*1a40*/  FMUL.FTZ R82, R72, R75 ;  /* 0x0000004b48527220 */ /* 0x000fc80000410000 */
[----:B------:R-:W-:-:S07]  /*1a50*/  @P0 FADD.FTZ R82, R82, R77 ;  /* 0x0000004d52520221 */ /* 0x000fce0000010000 */
.L_x_3554:
[----:B------:R-:W-:Y:S05]  /*1a60*/  BSYNC B1 ;  /* 0x0000000000017941 */ /* 0x000fea0003800000 */
.L_x_3552:
        /* <DEDUP_REMOVED lines=8> */
.L_x_3563:
        /* <DEDUP_REMOVED lines=12> */
.L_x_3566:
[----:B------:R-:W-:-:S07]  /*1bb0*/  IMAD.MOV.U32 R6, RZ, RZ, R98 ;  /* 0x000000ffff067224 */ /* 0x000fce00078e0062 */
.L_x_3567:
[----:B------:R-:W-:Y:S05]  /*1bc0*/  BSYNC B2 ;  /* 0x0000000000027941 */ /* 0x000fea0003800000 */
.L_x_3565:
        /* <DEDUP_REMOVED lines=16> */
.L_x_3571:
[----:B------:R-:W-:Y:S05]  /*1cd0*/  BSYNC B3 ;  /* 0x0000000000037941 */ /* 0x000fea0003800000 */
.L_x_3570:
        /* <DEDUP_REMOVED lines=40> */
[----:B------:R-:W-:Y:S02]  /*1f60*/  MOV R98, R74 ;  /* 0x0000004a00627202 */ /* 0x000fe40000000f00 */
[----:B------:R-:W-:Y:S01]  /*1f70*/  LOP3.LUT R103, R103, UR32, R72, 0x96, !PT ;  /* 0x0000002067677c12 */ /* 0x000fe2000f8e9648 */
[----:B------:R-:W-:-:S07]  /*1f80*/  IMAD.MOV.U32 R72, RZ, RZ, RZ ;  /* 0x000000ffff487224 */ /* 0x000fce00078e00ff */
.L_x_3569:
[----:B------:R-:W-:Y:S05]  /*1f90*/  BSYNC B2 ;  /* 0x0000000000027941 */ /* 0x000fea0003800000 */
.L_x_3568:
[----:B------:R-:W-:Y:S01]  /*1fa0*/  I2FP.F32.U32 R6, R6 ;  /* 0x0000000600067245 */ /* 0x000fe20000201000 */
[----:B------:R-:W-:Y:S01]  /*1fb0*/  IMAD.MOV.U32 R75, RZ, RZ, 0x2f800000 ;  /* 0x2f800000ff4b7424 */ /* 0x000fe200078e00ff */
[----:B-----5:R-:W-:Y:S01]  /*1fc0*/  SHF.L.U32 R73, R69, 0x10, RZ ;  /* 0x0000001045497819 */ /* 0x020fe200000006ff */
[----:B------:R-:W-:Y:S02]  /*1fd0*/  IMAD.U32 R74, R41, 0x10000, RZ ;  /* 0x00010000294a7824 */ /* 0x000fe400078e00ff */
[----:B------:R-:W-:Y:S01]  /*1fe0*/  FFMA.FTZ R6, R6, R75, 1.1641532182693481445e-10 ;  /* 0x2f00000006067423 */ /* 0x000fe2000001004b */
[----:B------:R-:W-:Y:S02]  /*1ff0*/  @P0 IMAD.U32 R76, R65, 0x10000, RZ ;  /* 0x00010000414c0824 */ /* 0x000fe400078e00ff */
[----:B------:R-:W-:Y:S02]  /*2000*/  FMUL.FTZ R73, R73, UR13 ;  /* 0x0000000d49497c20 */ /* 0x000fe40008410000 */
[----:B------:R-:W-:-:S02]  /*2010*/  FSETP.GTU.FTZ.AND P3, PT, R6, UR10, PT ;  /* 0x0000000a06007c0b */ /* 0x000fc4000bf7c000 */
[----:B------:R-:W-:Y:S02]  /*2020*/  FMUL.FTZ R73, R73, UR12 ;  /* 0x0000000c49497c20 */ /* 0x000fe40008410000 */
[----:B------:R-:W-:-:S03]  /*2030*/  SEL R6, RZ, 0x1, P3 ;  /* 0x00000001ff067807 */ /* 0x000fc60001800000 */
[----:B------:R-:W-:-:S05]  /*2040*/  FSEL R73, R73, RZ, !P3 ;  /* 0x000000ff49497208 */ /* 0x000fca0005800000 */
[----:B------:R-:W-:-:S04]  /*2050*/  FMUL.FTZ R81, R73, R74 ;  /* 0x0000004a49517220 */ /* 0x000fc80000410000 */
[----:B------:R-:W-:-:S07]  /*2060*/  @P0 FADD.FTZ R81, R81, R76 ;  /* 0x0000004c51510221 */ /* 0x000fce0000010000 */
.L_x_3564:
[----:B------:R-:W-:Y:S05]  /*2070*/  BSYNC B1 ;  /* 0x0000000000017941 */ /* 0x000fea0003800000 */
.L_x_3562:
[----:B------:R-:W-:Y:S04]  /*2080*/  BSSY B1, `(.L_x_3572) ;  /* 0x0000064000017945 */ /* 0x000fe80003800000 */
[----:B------:R-:W-:Y:S05]  /*2090*/  @P2 BRA `(.L_x_3573) ;  /* 0x00000000001c2947 */ /* 0x000fea0003800000 */
[----:B------:R-:W-:Y:S01]  /*20a0*/  HFMA2.MMA R80, -RZ, RZ, 0, 0 ;  /* 0x00000000ff507435 */ /* 0x000fe200000001ff */
[----:B------:R-:W-:Y:S01]  /*20b0*/  IMAD.MOV.U32 R73, RZ, RZ, R72 ;  /* 0x000000ffff497224 */ /* 0x000fe200078e0048 */
[----:B------:R-:W-:Y:S09]  /*20c0*/  @!P0 BRA `(.L_x_3574) ;  /* 0x00000004007c8947 */ /* 0x000ff20003800000 */
[----:B-----5:R-:W-:Y:S02]  /*20d0*/  PRMT R80, R65, 0x7632, R80 ;  /* 0x0000763241507816 */ /* 0x020fe40000000050 */
[----:B------:R-:W-:-:S03]  /*20e0*/  MOV R73, R72 ;  /* 0x0000004800497202 */ /* 0x000fc60000000f00 */
[----:B------:R-:W-:Y:S01]  /*20f0*/  IMAD.U32 R80, R80, 0x10000, RZ ;  /* 0x0001000050507824 */ /* 0x000fe200078e00ff */
[----:B------:R-:W-:Y:S06]  /*2100*/  BRA `(.L_x_3574) ;  /* 0x00000004006c7947 */ /* 0x000fec0003800000 */
.L_x_3573:
        /* <DEDUP_REMOVED lines=12> */
.L_x_3576:
[----:B------:R-:W-:-:S07]  /*21d0*/  MOV R5, R98 ;  /* 0x0000006200057202 */ /* 0x000fce0000000f00 */
.L_x_3577:
[----:B------:R-:W-:Y:S05]  /*21e0*/  BSYNC B2 ;  /* 0x0000000000027941 */ /* 0x000fea0003800000 */
.L_x_3575:
        /* <DEDUP_REMOVED lines=16> */
.L_x_3581:
[----:B------:R-:W-:Y:S05]  /*22f0*/  BSYNC B3 ;  /* 0x0000000000037941 */ /* 0x000fea0003800000 */
.L_x_3580:
        /* <DEDUP_REMOVED lines=41> */
[----:B------:R-:W-:Y:S02]  /*2590*/  MOV R98, R74 ;  /* 0x0000004a00627202 */ /* 0x000fe40000000f00 */
[----:B------:R-:W-:-:S07]  /*25a0*/  LOP3.LUT R103, R103, UR32, R72, 0x96, !PT ;  /* 0x0000002067677c12 */ /* 0x000fce000f8e9648 */
.L_x_3579:
[----:B------:R-:W-:Y:S05]  /*25b0*/  BSYNC B2 ;  /* 0x0000000000027941 */ /* 0x000fea0003800000 */
.L_x_3578:
[----:B------:R-:W-:Y:S01]  /*25c0*/  HFMA2.MMA R74, -RZ, RZ, 0.1171875, 0 ;  /* 0x2f800000ff4a7435 */ /* 0x000fe200000001ff */
[----:B-----5:R-:W-:Y:S02]  /*25d0*/  PRMT R72, R69, 0x7632, R72 ;  /* 0x0000763245487816 */ /* 0x020fe40000000048 */
[----:B------:R-:W-:-:S03]  /*25e0*/  I2FP.F32.U32 R5, R5 ;  /* 0x0000000500057245 */ /* 0x000fc60000201000 */
[----:B------:R-:W-:-:S04]  /*25f0*/  IMAD.U32 R72, R72, 0x10000, RZ ;  /* 0x0001000048487824 */ /* 0x000fc800078e00ff */
[----:B------:R-:W-:Y:S01]  /*2600*/  FFMA.FTZ R5, R5, R74, 1.1641532182693481445e-10 ;  /* 0x2f00000005057423 */ /* 0x000fe2000001004a */
[----:B------:R-:W-:Y:S01]  /*2610*/  FMUL.FTZ R72, R72, UR13 ;  /* 0x0000000d48487c20 */ /* 0x000fe20008410000 */
[----:B------:R-:W-:-:S03]  /*2620*/  PRMT R74, R41, 0x7632, R74 ;  /* 0x00007632294a7816 */ /* 0x000fc6000000004a */
[----:B------:R-:W-:Y:S01]  /*2630*/  FMUL.FTZ R72, R72, UR12 ;  /* 0x0000000c48487c20 */ /* 0x000fe20008410000 */
[----:B------:R-:W-:Y:S02]  /*2640*/  FSETP.GTU.FTZ.AND P3, PT, R5, UR10, PT ;  /* 0x0000000a05007c0b */ /* 0x000fe4000bf7c000 */
[----:B------:R-:W-:Y:S02]  /*2650*/  @P0 PRMT R5, R65, 0x7632, R5 ;  /* 0x0000763241050816 */ /* 0x000fe40000000005 */
[----:B------:R-:W-:Y:S02]  /*2660*/  SHF.L.U32 R75, R74, 0x10, RZ ;  /* 0x000000104a4b7819 */ /* 0x000fe400000006ff */
[----:B------:R-:W-:Y:S01]  /*2670*/  FSEL R72, R72, RZ, !P3 ;  /* 0x000000ff48487208 */ /* 0x000fe20005800000 */
[----:B------:R-:W-:Y:S01]  /*2680*/  @P0 IMAD.U32 R77, R5, 0x10000, RZ ;  /* 0x00010000054d0824 */ /* 0x000fe200078e00ff */
[----:B------:R-:W-:-:S03]  /*2690*/  SEL R5, RZ, 0x1, P3 ;  /* 0x00000001ff057807 */ /* 0x000fc60001800000 */
[----:B------:R-:W-:-:S04]  /*26a0*/  FMUL.FTZ R80, R72, R75 ;  /* 0x0000004b48507220 */ /* 0x000fc80000410000 */
[----:B------:R-:W-:-:S07]  /*26b0*/  @P0 FADD.FTZ R80, R80, R77 ;  /* 0x0000004d50500221 */ /* 0x000fce0000010000 */
.L_x_3574:
[----:B------:R-:W-:Y:S05]  /*26c0*/  BSYNC B1 ;  /* 0x0000000000017941 */ /* 0x000fea0003800000 */
.L_x_3572:
        /* <DEDUP_REMOVED lines=8> */
.L_x_3583:
        /* <DEDUP_REMOVED lines=12> */
.L_x_3586:
[----:B------:R-:W-:-:S07]  /*2810*/  MOV R4, R98 ;  /* 0x0000006200047202 */ /* 0x000fce0000000f00 */
.L_x_3587:
[----:B------:R-:W-:Y:S05]  /*2820*/  BSYNC B2 ;  /* 0x0000000000027941 */ /* 0x000fea0003800000 */
.L_x_3585:
        /* <DEDUP_REMOVED lines=16> */
.L_x_3591:
[----:B------:R-:W-:Y:S05]  /*2930*/  BSYNC B3 ;  /* 0x0000000000037941 */ /* 0x000fea0003800000 */
.L_x_3590:
        /* <DEDUP_REMOVED lines=43> */
.L_x_3589:
[----:B------:R-:W-:Y:S05]  /*2bf0*/  BSYNC B2 ;  /* 0x0000000000027941 */ /* 0x000fea0003800000 */
.L_x_3588:
[----:B------:R-:W-:Y:S01]  /*2c00*/  HFMA2.MMA R75, -RZ, RZ, 0.1171875, 0 ;  /* 0x2f800000ff4b7435 */ /* 0x000fe200000001ff */
[----:B------:R-:W-:Y:S01]  /*2c10*/  I2FP.F32.U32 R4, R4 ;  /* 0x0000000400047245 */ /* 0x000fe20000201000 */
[----:B-----5:R-:W-:Y:S01]  /*2c20*/  IMAD.U32 R73, R70, 0x10000, RZ ;  /* 0x0001000046497824 */ /* 0x020fe200078e00ff */
[----:B------:R-:W-:Y:S01]  /*2c30*/  SHF.L.U32 R74, R42, 0x10, RZ ;  /* 0x000000102a4a7819 */ /* 0x000fe200000006ff */
        /* <DEDUP_REMOVED lines=9> */
.L_x_3584:
[----:B------:R-:W-:Y:S05]  /*2cd0*/  BSYNC B1 ;  /* 0x0000000000017941 */ /* 0x000fea0003800000 */
.L_x_3582:
        /* <DEDUP_REMOVED lines=9> */
.L_x_3593:
        /* <DEDUP_REMOVED lines=12> */
.L_x_3596:
[----:B------:R-:W-:-:S07]  /*2e30*/  MOV R3, R98 ;  /* 0x0000006200037202 */ /* 0x000fce0000000f00 */
.L_x_3597:
[----:B------:R-:W-:Y:S05]  /*2e40*/  BSYNC B2 ;  /* 0x0000000000027941 */ /* 0x000fea0003800000 */
.L_x_3595:
        /* <DEDUP_REMOVED lines=16> */
.L_x_3601:
[----:B------:R-:W-:Y:S05]  /*2f50*/  BSYNC B3 ;  /* 0x0000000000037941 */ /* 0x000fea0003800000 */
.L_x_3600:
        /* <DEDUP_REMOVED lines=43> */
.L_x_3599:
[----:B------:R-:W-:Y:S05]  /*3210*/  BSYNC B2 ;  /* 0x0000000000027941 */ /* 0x000fea0003800000 */
.L_x_3598:
        /* <DEDUP_REMOVED lines=16> */
.L_x_3594:
[----:B------:R-:W-:Y:S05]  /*3320*/  BSYNC B1 ;  /* 0x0000000000017941 */ /* 0x000fea0003800000 */
.L_x_3592:
        /* <DEDUP_REMOVED lines=8> */
.L_x_3603:
        /* <DEDUP_REMOVED lines=12> */
.L_x_3606:
[----:B------:R-:W-:-:S07]  /*3470*/  MOV R2, R98 ;  /* 0x0000006200027202 */ /* 0x000fce0000000f00 */
.L_x_3607:
[----:B------:R-:W-:Y:S05]  /*3480*/  BSYNC B2 ;  /* 0x0000000000027941 */ /* 0x000fea0003800000 */
.L_x_3605:
        /* <DEDUP_REMOVED lines=16> */
.L_x_3611:
[----:B------:R-:W-:Y:S05]  /*3590*/  BSYNC B3 ;  /* 0x0000000000037941 */ /* 0x000fea0003800000 */
.L_x_3610:
        /* <DEDUP_REMOVED lines=43> */
.L_x_3609:
[----:B------:R-:W-:Y:S05]  /*3850*/  BSYNC B2 ;  /* 0x0000000000027941 */ /* 0x000fea0003800000 */
.L_x_3608:
        /* <DEDUP_REMOVED lines=13> */
.L_x_3604:
[----:B------:R-:W-:Y:S05]  /*3930*/  BSYNC B1 ;  /* 0x0000000000017941 */ /* 0x000fea0003800000 */
.L_x_3602:
        /* <DEDUP_REMOVED lines=9> */
.L_x_3613:
        /* <DEDUP_REMOVED lines=12> */
.L_x_3616:
[----:B------:R-:W-:-:S07]  /*3a90*/  MOV R0, R98 ;  /* 0x0000006200007202 */ /* 0x000fce0000000f00 */
.L_x_3617:
[----:B------:R-:W-:Y:S05]  /*3aa0*/  BSYNC B2 ;  /* 0x0000000000027941 */ /* 0x000fea0003800000 */
.L_x_3615:
        /* <DEDUP_REMOVED lines=16> */
.L_x_3621:
[----:B------:R-:W-:Y:S05]  /*3bb0*/  BSYNC B3 ;  /* 0x0000000000037941 */ /* 0x000fea0003800000 */
.L_x_3620:
        /* <DEDUP_REMOVED lines=42> */
[----:B------:R-:W-:-:S07]  /*3e60*/  LOP3.LUT R103, R103, UR32, R72, 0x96, !PT ;  /* 0x0000002067677c12 */ /* 0x000fce000f8e9648 */
.L_x_3619:
[----:B------:R-:W-:Y:S05]  /*3e70*/  BSYNC B2 ;  /* 0x0000000000027941 */ /* 0x000fea0003800000 */
.L_x_3618:
        /* <DEDUP_REMOVED lines=16> */
.L_x_3614:
[----:B------:R-:W-:Y:S05]  /*3f80*/  BSYNC B1 ;  /* 0x0000000000017941 */ /* 0x000fea0003800000 */
.L_x_3612:
        /* <DEDUP_REMOVED lines=35> */
.L_x_3623:
[----:B------:R-:W-:Y:S05]  /*41c0*/  BSYNC B1 ;  /* 0x0000000000017941 */ /* 0x000fea0003800000 */
.L_x_3622:
[----:B-----5:R2:W5:Y:S04]  /*41d0*/  @P1 LDG.E.128 R68, desc[UR6][R90.64] ;  /* 0x000000065a441981 */ /* 0x020568000c1e1d00 */
[----:B------:R2:W5:Y:S01]  /*41e0*/  @P0 LDG.E.128 R64, desc[UR6][R88.64] ;  /* 0x0000000658400981 */ /* 0x000562000c1e1d00 */
[----:B------:R-:W-:Y:S04]  /*41f0*/  BSSY B1, `(.L_x_3624) ;  /* 0x0000060000017945 */ /* 0x000fe80003800000 */
[----:B------:R-:W-:Y:S05]  /*4200*/  @P2 BRA `(.L_x_3625) ;  /* 0x0000000000182947 */ /* 0x000fea0003800000 */
[----:B------:R-:W-:Y:S01]  /*4210*/  IMAD.MOV.U32 R130, RZ, RZ, RZ ;  /* 0x000000ffff827224 */ /* 0x000fe200078e00ff */
[----:B01----:R-:W-:Y:S01]  /*4220*/  MOV R72, R87 ;  /* 0x0000005700487202 */ /* 0x003fe20000000f00 */
[----:B------:R-:W-:Y:S06]  /*4230*/  @!P0 BRA `(.L_x_3626) ;  /* 0x00000004006c8947 */ /* 0x000fec0003800000 */
[----:B------:R-:W-:Y:S01]  /*4240*/  IMAD.MOV.U32 R72, RZ, RZ, R87 ;  /* 0x000000ffff487224 */ /* 0x000fe200078e0057 */
[----:B-----5:R-:W-:Y:S01]  /*4250*/  SHF.L.U32 R130, R64, 0x10, RZ ;  /* 0x0000001040827819 */ /* 0x020fe200000006ff */
[----:B------:R-:W-:Y:S06]  /*4260*/  BRA `(.L_x_3626) ;  /* 0x0000000400607947 */ /* 0x000fec0003800000 */
.L_x_3625:
[C---:B------:R-:W-:Y:S01]  /*4270*/  ISETP.NE.AND P3, PT, R87.reuse, 0x1, PT ;  /* 0x000000015700780c */ /* 0x040fe20003f65270 */
[----:B------:R-:W-:Y:S01]  /*4280*/  BSSY B2, `(.L_x_3627) ;  /* 0x000000c000027945 */ /* 0x000fe20003800000 */
[----:B01----:R-:W-:-:S11]  /*4290*/  VIADD R72, R87, 0x1 ;  /* 0x0000000157487836 */ /* 0x003fd60000000000 */
        /* <DEDUP_REMOVED lines=9> */
.L_x_3628:
[----:B------:R-:W-:-:S07]  /*4330*/  IMAD.MOV.U32 R8, RZ, RZ, R98 ;  /* 0x000000ffff087224 */ /* 0x000fce00078e0062 */
.L_x_3629:
[----:B------:R-:W-:Y:S05]  /*4340*/  BSYNC B2 ;  /* 0x0000000000027941 */ /* 0x000fea0003800000 */
.L_x_3627:
        /* <DEDUP_REMOVED lines=16> */
.L_x_3633:
[----:B------:R-:W-:Y:S05]  /*4450*/  BSYNC B3 ;  /* 0x0000000000037941 */ /* 0x000fea0003800000 */
.L_x_3632:
[----:B------:R-:W-:Y:S01]  /*4460*/  IMAD.HI.U32 R72, R101, -0x326172a9, RZ ;  /* 0xcd9e8d5765487827 */ /* 0x000fe200078e00ff */
[----:B------:R-:W-:-:S03]  /*4470*/  LOP3.LUT R74, R74, UR5, R97, 0x96, !PT ;  /* 0x000000054a4a7c12 */ /* 0x000fc6000f8e9661 */
[----:B------:R-:W-:Y:S01]  /*4480*/  IMAD R73, R101, -0x326172a9, RZ ;  /* 0xcd9e8d5765497824 */ /* 0x000fe200078e02ff */
[----:B------:R-:W-:Y:S01]  /*4490*/  LOP3.LUT R72, R72, UR4, R99, 0x96, !PT ;  /* 0x0000000448487c12 */ /* 0x000fe2000f8e9663 */
[----:B------:R-:W-:-:S04]  /*44a0*/  IMAD.WIDE.U32 R74, R74, -0x326172a9, RZ ;  /* 0xcd9e8d574a4a7825 */ /* 0x000fc800078e00ff */
[----:B------:R-:W-:Y:S01]  /*44b0*/  IMAD R87, R100, -0x2daee0ad, RZ ;  /* 0xd2511f5364577824 */ /* 0x000fe200078e02ff */
[----:B------:R-:W-:Y:S01]  /*44c0*/  LOP3.LUT R73, R75, UR15, R73, 0x96, !PT ;  /* 0x0000000f4b497c12 */ /* 0x000fe2000f8e9649 */
[----:B--2---:R-:W-:-:S04]  /*44d0*/  IMAD.WIDE.U32 R90, R72, -0x2daee0ad, RZ ;  /* 0xd2511f53485a7825 */ /* 0x004fc800078e00ff */
        /* <DEDUP_REMOVED lines=35> */
.L_x_3631:
[----:B------:R-:W-:Y:S05]  /*4710*/  BSYNC B2 ;  /* 0x0000000000027941 */ /* 0x000fea0003800000 */
.L_x_3630:
[----:B------:R-:W-:Y:S01]  /*4720*/  I2FP.F32.U32 R8, R8 ;  /* 0x0000000800087245 */ /* 0x000fe20000201000 */
[----:B------:R-:W-:Y:S01]  /*4730*/  IMAD.MOV.U32 R73, RZ, RZ, 0x2f800000 ;  /* 0x2f800000ff497424 */ /* 0x000fe200078e00ff */
[----:B-----5:R-:W-:Y:S02]  /*4740*/  SHF.L.U32 R74, R68, 0x10, RZ ;  /* 0x00000010444a7819 */ /* 0x020fe400000006ff */
[----:B------:R-:W-:Y:S01]  /*4750*/  @P0 SHF.L.U32 R75, R64, 0x10, RZ ;  /* 0x00000010404b0819 */ /* 0x000fe200000006ff */
[----:B------:R-:W-:Y:S01]  /*4760*/  FFMA.FTZ R8, R8, R73, 1.1641532182693481445e-10 ;  /* 0x2f00000008087423 */ /* 0x000fe20000010049 */
[----:B------:R-:W-:Y:S02]  /*4770*/  IMAD.U32 R73, R36, 0x10000, RZ ;  /* 0x0001000024497824 */ /* 0x000fe400078e00ff */
[----:B------:R-:W-:Y:S02]  /*4780*/  FMUL.FTZ R74, R74, UR13 ;  /* 0x0000000d4a4a7c20 */ /* 0x000fe40008410000 */
[----:B------:R-:W-:-:S02]  /*4790*/  FSETP.GTU.FTZ.AND P3, PT, R8, UR10, PT ;  /* 0x0000000a08007c0b */ /* 0x000fc4000bf7c000 */
[----:B------:R-:W-:Y:S02]  /*47a0*/  FMUL.FTZ R74, R74, UR12 ;  /* 0x0000000c4a4a7c20 */ /* 0x000fe40008410000 */
[----:B------:R-:W-:-:S03]  /*47b0*/  SEL R8, RZ, 0x1, P3 ;  /* 0x00000001ff087807 */ /* 0x000fc60001800000 */
[----:B------:R-:W-:-:S05]  /*47c0*/  FSEL R130, R74, RZ, !P3 ;  /* 0x000000ff4a827208 */ /* 0x000fca0005800000 */
[----:B------:R-:W-:-:S04]  /*47d0*/  FMUL.FTZ R130, R130, R73 ;  /* 0x0000004982827220 */ /* 0x000fc80000410000 */
[----:B------:R-:W-:-:S07]  /*47e0*/  @P0 FADD.FTZ R130, R75, R130 ;  /* 0x000000824b820221 */ /* 0x000fce0000010000 */
.L_x_3626:
[----:B------:R-:W-:Y:S05]  /*47f0*/  BSYNC B1 ;  /* 0x0000000000017941 */ /* 0x000fea0003800000 */
.L_x_3624:
        /* <DEDUP_REMOVED lines=9> */
.L_x_3635:
        /* <DEDUP_REMOVED lines=12> */
.L_x_3638:
[----:B------:R-:W-:-:S07]  /*4950*/  IMAD.MOV.U32 R7, RZ, RZ, R98 ;  /* 0x000000ffff077224 */ /* 0x000fce00078e0062 */
.L_x_3639:
[----:B------:R-:W-:Y:S05]  /*4960*/  BSYNC B2 ;  /* 0x0000000000027941 */ /* 0x000fea0003800000 */
.L_x_3637:
        /* <DEDUP_REMOVED lines=16> */
.L_x_3643:
[----:B------:R-:W-:Y:S05]  /*4a70*/  BSYNC B3 ;  /* 0x0000000000037941 */ /* 0x000fea0003800000 */
.L_x_3642:
        /* <DEDUP_REMOVED lines=43> */
.L_x_3641:
[----:B------:R-:W-:Y:S05]  /*4d30*/  BSYNC B2 ;  /* 0x0000000000027941 */ /* 0x000fea0003800000 */
.L_x_3640:
[----:B-----5:R-:W-:Y:S01]  /*4d40*/  PRMT R72, R68, 0x7632, R72 ;  /* 0x0000763244487816 */ /* 0x020fe20000000048 */
[----:B------:R-:W-:Y:S01]  /*4d50*/  IMAD.MOV.U32 R74, RZ, RZ, 0x2f800000 ;  /* 0x2f800000ff4a7424 */ /* 0x000fe200078e00ff */
[----:B------:R-:W-:Y:S02]  /*4d60*/  I2FP.F32.U32 R7, R7 ;  /* 0x0000000700077245 */ /* 0x000fe40000201000 */
[----:B------:R-:W-:-:S03]  /*4d70*/  SHF.L.U32 R72, R72, 0x10, RZ ;  /* 0x0000001048487819 */ /* 0x000fc600000006ff */
[----:B------:R-:W-:Y:S01]  /*4d80*/  FFMA.FTZ R7, R7, R74, 1.1641532182693481445e-10 ;  /* 0x2f00000007077423 */ /* 0x000fe2000001004a */
[----:B------:R-:W-:Y:S01]  /*4d90*/  PRMT R74, R36, 0x7632, R74 ;  /* 0x00007632244a7816 */ /* 0x000fe2000000004a */
[----:B------:R-:W-:-:S03]  /*4da0*/  FMUL.FTZ R72, R72, UR13 ;  /* 0x0000000d48487c20 */ /* 0x000fc60008410000 */
[----:B------:R-:W-:Y:S01]  /*4db0*/  FSETP.GTU.FTZ.AND P3, PT, R7, UR10, PT ;  /* 0x0000000a07007c0b */ /* 0x000fe2000bf7c000 */
[----:B------:R-:W-:Y:S01]  /*4dc0*/  FMUL.FTZ R72, R72, UR12 ;  /* 0x0000000c48487c20 */ /* 0x000fe20008410000 */
[----:B------:R-:W-:Y:S01]  /*4dd0*/  @P0 PRMT R7, R64, 0x7632, R7 ;  /* 0x0000763240070816 */ /* 0x000fe20000000007 */
[----:B------:R-:W-:-:S03]  /*4de0*/  IMAD.U32 R129, R74, 0x10000, RZ ;  /* 0x000100004a817824 */ /* 0x000fc600078e00ff */
[----:B------:R-:W-:Y:S02]  /*4df0*/  FSEL R72, R72, RZ, !P3 ;  /* 0x000000ff48487208 */ /* 0x000fe40005800000 */
[----:B------:R-:W-:Y:S02]  /*4e00*/  @P0 SHF.L.U32 R74, R7, 0x10, RZ ;  /* 0x00000010074a0819 */ /* 0x000fe400000006ff */
[----:B------:R-:W-:Y:S01]  /*4e10*/  SEL R7, RZ, 0x1, P3 ;  /* 0x00000001ff077807 */ /* 0x000fe20001800000 */
[----:B------:R-:W-:-:S04]  /*4e20*/  FMUL.FTZ R129, R72, R129 ;  /* 0x0000008148817220 */ /* 0x000fc80000410000 */
[----:B------:R-:W-:-:S07]  /*4e30*/  @P0 FADD.FTZ R129, R129, R74 ;  /* 0x0000004a81810221 */ /* 0x000fce0000010000 */
.L_x_3636:
[----:B------:R-:W-:Y:S05]  /*4e40*/  BSYNC B1 ;  /* 0x0000000000017941 */ /* 0x000fea0003800000 */
.L_x_3634:
        /* <DEDUP_REMOVED lines=8> */
.L_x_3645:
        /* <DEDUP_REMOVED lines=12> */
.L_x_3648:
[----:B------:R-:W-:-:S07]  /*4f90*/  IMAD.MOV.U32 R6, RZ, RZ, R98 ;  /* 0x000000ffff067224 */ /* 0x000fce00078e0062 */
.L_x_3649:
[----:B------:R-:W-:Y:S05]  /*4fa0*/  BSYNC B2 ;  /* 0x0000000000027941 */ /* 0x000fea0003800000 */
.L_x_3647:
        /* <DEDUP_REMOVED lines=16> */
.L_x_3653:
[----:B------:R-:W-:Y:S05]  /*50b0*/  BSYNC B3 ;  /* 0x0000000000037941 */ /* 0x000fea0003800000 */
.L_x_3652:
        /* <DEDUP_REMOVED lines=43> */
.L_x_3651:
[----:B------:R-:W-:Y:S05]  /*5370*/  BSYNC B2 ;  /* 0x0000000000027941 */ /* 0x000fea0003800000 */
.L_x_3650:
        /* <DEDUP_REMOVED lines=13> */
.L_x_3646:
[----:B------:R-:W-:Y:S05]  /*5450*/  BSYNC B1 ;  /* 0x0000000000017941 */ /* 0x000fea0003800000 */
.L_x_3644:
[----:B------:R-:W-:Y:S04]  /*5460*/  BSSY B1, `(.L_x_3654) ;  /* 0x0000064000017945 */ /* 0x000fe80003800000 */
[----:B------:R-:W-:Y:S05]  /*5470*/  @P2 BRA `(.L_x_3655) ;  /* 0x00000000001c2947 */ /* 0x000fea0003800000 */
[----:B--2---:R-:W-:Y:S01]  /*5480*/  IMAD.MOV.U32 R91, RZ, RZ, RZ ;  /* 0x000000ffff5b7224 */ /* 0x004fe200078e00ff */
[----:B------:R-:W-:Y:S01]  /*5490*/  MOV R73, R72 ;  /* 0x0000004800497202 */ /* 0x000fe20000000f00 */
[----:B------:R-:W-:Y:S06]  /*54a0*/  @!P0 BRA `(.L_x_3656) ;  /* 0x00000004007c8947 */ /* 0x000fec0003800000 */
[----:B-----5:R-:W-:Y:S01]  /*54b0*/  PRMT R91, R65, 0x7632, R91 ;  /* 0x00007632415b7816 */ /* 0x020fe2000000005b */
[----:B------:R-:W-:-:S03]  /*54c0*/  IMAD.MOV.U32 R73, RZ, RZ, R72 ;  /* 0x000000ffff497224 */ /* 0x000fc600078e0048 */
[----:B------:R-:W-:Y:S01]  /*54d0*/  SHF.L.U32 R91, R91, 0x10, RZ ;  /* 0x000000105b5b7819 */ /* 0x000fe200000006ff */
[----:B------:R-:W-:Y:S06]  /*54e0*/  BRA `(.L_x_3656) ;  /* 0x00000004006c7947 */ /* 0x000fec0003800000 */
.L_x_3655:
        /* <DEDUP_REMOVED lines=12> */
.L_x_3658:
[----:B------:R-:W-:-:S07]  /*55b0*/  IMAD.MOV.U32 R5, RZ, RZ, R98 ;  /* 0x000000ffff057224 */ /* 0x000fce00078e0062 */
.L_x_3659:
[----:B------:R-:W-:Y:S05]  /*55c0*/  BSYNC B2 ;  /* 0x0000000000027941 */ /* 0x000fea0003800000 */
.L_x_3657:
        /* <DEDUP_REMOVED lines=16> */
.L_x_3663:
[----:B------:R-:W-:Y:S05]  /*56d0*/  BSYNC B3 ;  /* 0x0000000000037941 */ /* 0x000fea0003800000 */
.L_x_3662:
        /* <DEDUP_REMOVED lines=43> */
.L_x_3661:
[----:B------:R-:W-:Y:S05]  /*5990*/  BSYNC B2 ;  /* 0x0000000000027941 */ /* 0x000fea0003800000 */
.L_x_3660:
        /* <DEDUP_REMOVED lines=10> */
[----:B--2---:R-:W-:-:S03]  /*5a40*/  IMAD.U32 R91, R74, 0x10000, RZ ;  /* 0x000100004a5b7824 */ /* 0x004fc600078e00ff */
[----:B------:R-:W-:Y:S02]  /*5a50*/  FSEL R72, R72, RZ, !P3 ;  /* 0x000000ff48487208 */ /* 0x000fe40005800000 */
[----:B------:R-:W-:Y:S02]  /*5a60*/  @P0 SHF.L.U32 R74, R5, 0x10, RZ ;  /* 0x00000010054a0819 */ /* 0x000fe400000006ff */
[----:B------:R-:W-:Y:S01]  /*5a70*/  SEL R5, RZ, 0x1, P3 ;  /* 0x00000001ff057807 */ /* 0x000fe20001800000 */
[----:B------:R-:W-:-:S04]  /*5a80*/  FMUL.FTZ R91, R72, R91 ;  /* 0x0000005b485b7220 */ /* 0x000fc80000410000 */
[----:B------:R-:W-:-:S07]  /*5a90*/  @P0 FADD.FTZ R91, R91, R74 ;  /* 0x0000004a5b5b0221 */ /* 0x000fce0000010000 */
.L_x_3656:
[----:B------:R-:W-:Y:S05]  /*5aa0*/  BSYNC B1 ;  /* 0x0000000000017941 */ /* 0x000fea0003800000 */
.L_x_3654:
        /* <DEDUP_REMOVED lines=8> */
.L_x_3665:
        /* <DEDUP_REMOVED lines=12> */
.L_x_3668:
[----:B------:R-:W-:-:S07]  /*5bf0*/  IMAD.MOV.U32 R4, RZ, RZ, R98 ;  /* 0x000000ffff047224 */ /* 0x000fce00078e0062 */
.L_x_3669:
[----:B------:R-:W-:Y:S05]  /*5c00*/  BSYNC B2 ;  /* 0x0000000000027941 */ /* 0x000fea0003800000 */
.L_x_3667:
        /* <DEDUP_REMOVED lines=16> */
.L_x_3673:
[----:B------:R-:W-:Y:S05]  /*5d10*/  BSYNC B3 ;  /* 0x0000000000037941 */ /* 0x000fea0003800000 */
.L_x_3672:
        /* <DEDUP_REMOVED lines=43> */
.L_x_3671:
[----:B------:R-:W-:Y:S05]  /*5fd0*/  BSYNC B2 ;  /* 0x0000000000027941 */ /* 0x000fea0003800000 */
.L_x_3670:
        /* <DEDUP_REMOVED lines=13> */
.L_x_3666:
[----:B------:R-:W-:Y:S05]  /*60b0*/  BSYNC B1 ;  /* 0x0000000000017941 */ /* 0x000fea0003800000 */
.L_x_3664:
        /* <DEDUP_REMOVED lines=9> */
.L_x_3675:
        /* <DEDUP_REMOVED lines=12> */
.L_x_3678:
[----:B------:R-:W-:-:S07]  /*6210*/  IMAD.MOV.U32 R3, RZ, RZ, R98 ;  /* 0x000000ffff037224 */ /* 0x000fce00078e0062 */
.L_x_3679:
[----:B------:R-:W-:Y:S05]  /*6220*/  BSYNC B2 ;  /* 0x0000000000027941 */ /* 0x000fea0003800000 */
.L_x_3677:
        /* <DEDUP_REMOVED lines=16> */
.L_x_3683:
[----:B------:R-:W-:Y:S05]  /*6330*/  BSYNC B3 ;  /* 0x0000000000037941 */ /* 0x000fea0003800000 */
.L_x_3682:
        /* <DEDUP_REMOVED lines=43> */
.L_x_3681:
[----:B------:R-:W-:Y:S05]  /*65f0*/  BSYNC B2 ;  /* 0x0000000000027941 */ /* 0x000fea0003800000 */
.L_x_3680:
        /* <DEDUP_REMOVED lines=16> */
.L_x_3676:
[----:B------:R-:W-:Y:S05]  /*6700*/  BSYNC B1 ;  /* 0x0000000000017941 */ /* 0x000fea0003800000 */
.L_x_3674:
        /* <DEDUP_REMOVED lines=8> */
.L_x_3685:
        /* <DEDUP_REMOVED lines=12> */
.L_x_3688:
[----:B------:R-:W-:-:S07]  /*6850*/  IMAD.MOV.U32 R2, RZ, RZ, R98 ;  /* 0x000000ffff027224 */ /* 0x000fce00078e0062 */
.L_x_3689:
[----:B------:R-:W-:Y:S05]  /*6860*/  BSYNC B2 ;  /* 0x0000000000027941 */ /* 0x000fea0003800000 */
.L_x_3687:
        /* <DEDUP_REMOVED lines=16> */
.L_x_3693:
[----:B------:R-:W-:Y:S05]  /*6970*/  BSYNC B3 ;  /* 0x0000000000037941 */ /* 0x000fea0003800000 */
.L_x_3692:
        /* <DEDUP_REMOVED lines=43> */
.L_x_3691:
[----:B------:R-:W-:Y:S05]  /*6c30*/  BSYNC B2 ;  /* 0x0000000000027941 */ /* 0x000fea0003800000 */
.L_x_3690:
        /* <DEDUP_REMOVED lines=13> */
.L_x_3686:
[----:B------:R-:W-:Y:S05]  /*6d10*/  BSYNC B1 ;  /* 0x0000000000017941 */ /* 0x000fea0003800000 */
.L_x_3684:
        /* <DEDUP_REMOVED lines=9> */
.L_x_3695:
        /* <DEDUP_REMOVED lines=12> */
.L_x_3698:
[----:B------:R-:W-:-:S07]  /*6e70*/  IMAD.MOV.U32 R0, RZ, RZ, R98 ;  /* 0x000000ffff007224 */ /* 0x000fce00078e0062 */
.L_x_3699:
[----:B------:R-:W-:Y:S05]  /*6e80*/  BSYNC B2 ;  /* 0x0000000000027941 */ /* 0x000fea0003800000 */
.L_x_3697:
        /* <DEDUP_REMOVED lines=16> */
.L_x_3703:
[----:B------:R-:W-:Y:S05]  /*6f90*/  BSYNC B3 ;  /* 0x0000000000037941 */ /* 0x000fea0003800000 */
.L_x_3702:
[C---:B------:R-:W-:Y:S01]  /*6fa0*/  IMAD.HI.U32 R72, R101.reuse, -0x326172a9, RZ ;  /* 0xcd9e8d5765487827 */ /* 0x040fe200078e00ff */
        /* <DEDUP_REMOVED lines=41> */
[----:B------:R-:W-:-:S07]  /*7240*/  LOP3.LUT R103, R103, UR32, R72, 0x96, !PT ;  /* 0x0000002067677c12 */ /* 0x000fce000f8e9648 */
.L_x_3701:
[----:B------:R-:W-:Y:S05]  /*7250*/  BSYNC B2 ;  /* 0x0000000000027941 */ /* 0x000fea0003800000 */
.L_x_3700:
        /* <DEDUP_REMOVED lines=16> */
.L_x_3696:
[----:B------:R-:W-:Y:S05]  /*7360*/  BSYNC B1 ;  /* 0x0000000000017941 */ /* 0x000fea0003800000 */
.L_x_3694:
        /* <DEDUP_REMOVED lines=34> */
.L_x_3705:
[----:B------:R-:W-:Y:S05]  /*7590*/  BSYNC B1 ;  /* 0x0000000000017941 */ /* 0x000fea0003800000 */
.L_x_3704:
        /* <DEDUP_REMOVED lines=10> */
.L_x_3707:
        /* <DEDUP_REMOVED lines=12> */
.L_x_3710:
[----:B------:R-:W-:-:S07]  /*7700*/  MOV R8, R98 ;  /* 0x0000006200087202 */ /* 0x000fce0000000f00 */
.L_x_3711:
[----:B------:R-:W-:Y:S05]  /*7710*/  BSYNC B2 ;  /* 0x0000000000027941 */ /* 0x000fea0003800000 */
.L_x_3709:
        /* <DEDUP_REMOVED lines=16> */
.L_x_3715:
[----:B------:R-:W-:Y:S05]  /*7820*/  BSYNC B3 ;  /* 0x0000000000037941 */ /* 0x000fea0003800000 */
.L_x_3714:
        /* <DEDUP_REMOVED lines=8> */
[----:B-1----:R-:W-:Y:S01]  /*78b0*/  IMAD.WIDE.U32 R132, R73, -0x2daee0ad, RZ ;  /* 0xd2511f5349847825 */ /* 0x002fe200078e00ff */
        /* <DEDUP_REMOVED lines=34> */
.L_x_3713:
[----:B------:R-:W-:Y:S05]  /*7ae0*/  BSYNC B2 ;  /* 0x0000000000027941 */ /* 0x000fea0003800000 */
.L_x_3712:
[----:B------:R-:W-:Y:S01]  /*7af0*/  HFMA2.MMA R73, -RZ, RZ, 0.1171875, 0 ;  /* 0x2f800000ff497435 */ /* 0x000fe200000001ff */
[----:B------:R-:W-:Y:S01]  /*7b00*/  I2FP.F32.U32 R8, R8 ;  /* 0x0000000800087245 */ /* 0x000fe20000201000 */
[----:B-----5:R-:W-:Y:S02]  /*7b10*/  IMAD.U32 R74, R68, 0x10000, RZ ;  /* 0x00010000444a7824 */ /* 0x020fe400078e00ff */
[----:B------:R-:W-:Y:S02]  /*7b20*/  @P0 IMAD.U32 R75, R64, 0x10000, RZ ;  /* 0x00010000404b0824 */ /* 0x000fe400078e00ff */
[----:B------:R-:W-:-:S04]  /*7b30*/  FMUL.FTZ R74, R74, UR13 ;  /* 0x0000000d4a4a7c20 */ /* 0x000fc80008410000 */
[----:B------:R-:W-:Y:S01]  /*7b40*/  FFMA.FTZ R8, R8, R73, 1.1641532182693481445e-10 ;  /* 0x2f00000008087423 */ /* 0x000fe20000010049 */
[----:B------:R-:W-:Y:S01]  /*7b50*/  FMUL.FTZ R74, R74, UR12 ;  /* 0x0000000c4a4a7c20 */ /* 0x000fe20008410000 */
[----:B------:R-:W-:-:S03]  /*7b60*/  SHF.L.U32 R73, R32, 0x10, RZ ;  /* 0x0000001020497819 */ /* 0x000fc600000006ff */
[----:B------:R-:W-:-:S04]  /*7b70*/  FSETP.GTU.FTZ.AND P3, PT, R8, UR10, PT ;  /* 0x0000000a08007c0b */ /* 0x000fc8000bf7c000 */
[----:B------:R-:W-:Y:S02]  /*7b80*/  FSEL R138, R74, RZ, !P3 ;  /* 0x000000ff4a8a7208 */ /* 0x000fe40005800000 */
[----:B------:R-:W-:-:S03]  /*7b90*/  SEL R8, RZ, 0x1, P3 ;  /* 0x00000001ff087807 */ /* 0x000fc60001800000 */
[----:B------:R-:W-:-:S04]  /*7ba0*/  FMUL.FTZ R138, R138, R73 ;  /* 0x000000498a8a7220 */ /* 0x000fc80000410000 */
[----:B------:R-:W-:-:S07]  /*7bb0*/  @P0 FADD.FTZ R138, R75, R138 ;  /* 0x0000008a4b8a0221 */ /* 0x000fce0000010000 */
.L_x_3708:
[----:B------:R-:W-:Y:S05]  /*7bc0*/  BSYNC B1 ;  /* 0x0000000000017941 */ /* 0x000fea0003800000 */
.L_x_3706:
        /* <DEDUP_REMOVED lines=9> */
.L_x_3717:
        /* <DEDUP_REMOVED lines=12> */
.L_x_3720:
[----:B------:R-:W-:-:S07]  /*7d20*/  MOV R7, R98 ;  /* 0x0000006200077202 */ /* 0x000fce0000000f00 */
.L_x_3721:
[----:B------:R-:W-:Y:S05]  /*7d30*/  BSYNC B2 ;  /* 0x0000000000027941 */ /* 0x000fea0003800000 */
.L_x_3719:
        /* <DEDUP_REMOVED lines=16> */
.L_x_3725:
[----:B------:R-:W-:Y:S05]  /*7e40*/  BSYNC B3 ;  /* 0x0000000000037941 */ /* 0x000fea0003800000 */
.L_x_3724:
        /* <DEDUP_REMOVED lines=43> */
.L_x_3723:
[----:B------:R-:W-:Y:S05]  /*8100*/  BSYNC B2 ;  /* 0x0000000000027941 */ /* 0x000fea0003800000 */
.L_x_3722:
        /* <DEDUP_REMOVED lines=16> */
.L_x_3718:
[----:B------:R-:W-:Y:S05]  /*8210*/  BSYNC B1 ;  /* 0x0000000000017941 */ /* 0x000fea0003800000 */
.L_x_3716:
        /* <DEDUP_REMOVED lines=8> */
.L_x_3727:
        /* <DEDUP_REMOVED lines=12> */
.L_x_3730:
[----:B------:R-:W-:-:S07]  /*8360*/  MOV R6, R98 ;  /* 0x0000006200067202 */ /* 0x000fce0000000f00 */
.L_x_3731:
[----:B------:R-:W-:Y:S05]  /*8370*/  BSYNC B2 ;  /* 0x0000000000027941 */ /* 0x000fea0003800000 */
.L_x_3729:
        /* <DEDUP_REMOVED lines=16> */
.L_x_3735:
[----:B------:R-:W-:Y:S05]  /*8480*/  BSYNC B3 ;  /* 0x0000000000037941 */ /* 0x000fea0003800000 */
.L_x_3734:
        /* <DEDUP_REMOVED lines=43> */
.L_x_3733:
[----:B------:R-:W-:Y:S05]  /*8740*/  BSYNC B2 ;  /* 0x0000000000027941 */ /* 0x000fea0003800000 */
.L_x_3732:
        /* <DEDUP_REMOVED lines=13> */
.L_x_3728:
[----:B------:R-:W-:Y:S05]  /*8820*/  BSYNC B1 ;  /* 0x0000000000017941 */ /* 0x000fea0003800000 */
.L_x_3726:
[----:B------:R-:W-:Y:S04]  /*8830*/  BSSY B1, `(.L_x_3736) ;  /* 0x0000064000017945 */ /* 0x000fe80003800000 */
[----:B------:R-:W-:Y:S05]  /*8840*/  @P2 BRA `(.L_x_3737) ;  /* 0x00000000001c2947 */ /* 0x000fea0003800000 */
[----:B-1----:R-:W-:Y:S01]  /*8850*/  MOV R135, RZ ;  /* 0x000000ff00877202 */ /* 0x002fe20000000f00 */
[----:B------:R-:W-:Y:S01]  /*8860*/  IMAD.MOV.U32 R73, RZ, RZ, R72 ;  /* 0x000000ffff497224 */ /* 0x000fe200078e0048 */
[----:B------:R-:W-:Y:S06]  /*8870*/  @!P0 BRA `(.L_x_3738) ;  /* 0x00000004007c8947 */ /* 0x000fec0003800000 */
[----:B-----5:R-:W-:Y:S02]  /*8880*/  PRMT R135, R65, 0x7632, R135 ;  /* 0x0000763241877816 */ /* 0x020fe40000000087 */
[----:B------:R-:W-:-:S03]  /*8890*/  MOV R73, R72 ;  /* 0x0000004800497202 */ /* 0x000fc60000000f00 */
[----:B------:R-:W-:Y:S01]  /*88a0*/  IMAD.U32 R135, R135, 0x10000, RZ ;  /* 0x0001000087877824 */ /* 0x000fe200078e00ff */
[----:B------:R-:W-:Y:S06]  /*88b0*/  BRA `(.L_x_3738) ;  /* 0x00000004006c7947 */ /* 0x000fec0003800000 */
.L_x_3737:
        /* <DEDUP_REMOVED lines=12> */
.L_x_3740:
[----:B------:R-:W-:-:S07]  /*8980*/  MOV R5, R98 ;  /* 0x0000006200057202 */ /* 0x000fce0000000f00 */
.L_x_3741:
[----:B------:R-:W-:Y:S05]  /*8990*/  BSYNC B2 ;  /* 0x0000000000027941 */ /* 0x000fea0003800000 */
.L_x_3739:
        /* <DEDUP_REMOVED lines=16> */
.L_x_3745:
[----:B------:R-:W-:Y:S05]  /*8aa0*/  BSYNC B3 ;  /* 0x0000000000037941 */ /* 0x000fea0003800000 */
.L_x_3744:
        /* <DEDUP_REMOVED lines=43> */
.L_x_3743:
[----:B------:R-:W-:Y:S05]  /*8d60*/  BSYNC B2 ;  /* 0x0000000000027941 */ /* 0x000fea0003800000 */
.L_x_3742:
        /* <DEDUP_REMOVED lines=10> */
[----:B-1----:R-:W-:Y:S02]  /*8e10*/  SHF.L.U32 R135, R74, 0x10, RZ ;  /* 0x000000104a877819 */ /* 0x002fe400000006ff */
[----:B------:R-:W-:Y:S01]  /*8e20*/  FSEL R72, R72, RZ, !P3 ;  /* 0x000000ff48487208 */ /* 0x000fe20005800000 */
[----:B------:R-:W-:Y:S01]  /*8e30*/  @P0 IMAD.U32 R74, R5, 0x10000, RZ ;  /* 0x00010000054a0824 */ /* 0x000fe200078e00ff */
[----:B------:R-:W-:-:S03]  /*8e40*/  SEL R5, RZ, 0x1, P3 ;  /* 0x00000001ff057807 */ /* 0x000fc60001800000 */
[----:B------:R-:W-:-:S04]  /*8e50*/  FMUL.FTZ R135, R72, R135 ;  /* 0x0000008748877220 */ /* 0x000fc80000410000 */
[----:B------:R-:W-:-:S07]  /*8e60*/  @P0 FADD.FTZ R135, R135, R74 ;  /* 0x0000004a87870221 */ /* 0x000fce0000010000 */
.L_x_3738:
[----:B------:R-:W-:Y:S05]  /*8e70*/  BSYNC B1 ;  /* 0x0000000000017941 */ /* 0x000fea0003800000 */
.L_x_3736:
        /* <DEDUP_REMOVED lines=8> */
.L_x_3747:
        /* <DEDUP_REMOVED lines=12> */
.L_x_3750:
[----:B------:R-:W-:-:S07]  /*8fc0*/  MOV R4, R98 ;  /* 0x0000006200047202 */ /* 0x000fce0000000f00 */
.L_x_3751:
[----:B------:R-:W-:Y:S05]  /*8fd0*/  BSYNC B2 ;  /* 0x0000000000027941 */ /* 0x000fea0003800000 */
.L_x_3749:
        /* <DEDUP_REMOVED lines=16> */
.L_x_3755:
[----:B------:R-:W-:Y:S05]  /*90e0*/  BSYNC B3 ;  /* 0x0000000000037941 */ /* 0x000fea0003800000 */
.L_x_3754:
        /* <DEDUP_REMOVED lines=43> */
.L_x_3753:
[----:B------:R-:W-:Y:S05]  /*93a0*/  BSYNC B2 ;  /* 0x0000000000027941 */ /* 0x000fea0003800000 */
.L_x_3752:
        /* <DEDUP_REMOVED lines=13> */
.L_x_3748:
[----:B------:R-:W-:Y:S05]  /*9480*/  BSYNC B1 ;  /* 0x0000000000017941 */ /* 0x000fea0003800000 */
.L_x_3746:
        /* <DEDUP_REMOVED lines=9> */
.L_x_3757:
        /* <DEDUP_REMOVED lines=12> */
.L_x_3760:
[----:B------:R-:W-:-:S07]  /*95e0*/  MOV R3, R98 ;  /* 0x0000006200037202 */ /* 0x000fce0000000f00 */
.L_x_3761:
[----:B------:R-:W-:Y:S05]  /*95f0*/  BSYNC B2 ;  /* 0x0000000000027941 */ /* 0x000fea0003800000 */
.L_x_3759:
        /* <DEDUP_REMOVED lines=16> */
.L_x_3765:
[----:B------:R-:W-:Y:S05]  /*9700*/  BSYNC B3 ;  /* 0x0000000000037941 */ /* 0x000fea0003800000 */
.L_x_3764:
        /* <DEDUP_REMOVED lines=43> */
.L_x_3763:
[----:B------:R-:W-:Y:S05]  /*99c0*/  BSYNC B2 ;  /* 0x0000000000027941 */ /* 0x000fea0003800000 */
.L_x_3762:
        /* <DEDUP_REMOVED lines=16> */
.L_x_3758:
[----:B------:R-:W-:Y:S05]  /*9ad0*/  BSYNC B1 ;  /* 0x0000000000017941 */ /* 0x000fea0003800000 */
.L_x_3756:
        /* <DEDUP_REMOVED lines=8> */
.L_x_3767:
        /* <DEDUP_REMOVED lines=12> */
.L_x_3770:
[----:B------:R-:W-:-:S07]  /*9c20*/  MOV R2, R98 ;  /* 0x0000006200027202 */ /* 0x000fce0000000f00 */
.L_x_3771:
[----:B------:R-:W-:Y:S05]  /*9c30*/  BSYNC B2 ;  /* 0x0000000000027941 */ /* 0x000fea0003800000 */
.L_x_3769:
        /* <DEDUP_REMOVED lines=16> */
.L_x_3775:
[----:B------:R-:W-:Y:S05]  /*9d40*/  BSYNC B3 ;  /* 0x0000000000037941 */ /* 0x000fea0003800000 */
.L_x_3774:
        /* <DEDUP_REMOVED lines=43> */
.L_x_3773:
[----:B------:R-:W-:Y:S05]  /*a000*/  BSYNC B2 ;  /* 0x0000000000027941 */ /* 0x000fea0003800000 */
.L_x_3772:
        /* <DEDUP_REMOVED lines=13> */
.L_x_3768:
[----:B------:R-:W-:Y:S05]  /*a0e0*/  BSYNC B1 ;  /* 0x0000000000017941 */ /* 0x000fea0003800000 */
.L_x_3766:
        /* <DEDUP_REMOVED lines=9> */
.L_x_3777:
        /* <DEDUP_REMOVED lines=12> */
.L_x_3780:
[----:B------:R-:W-:-:S07]  /*a240*/  MOV R0, R98 ;  /* 0x0000006200007202 */ /* 0x000fce0000000f00 */
.L_x_3781:
[----:B------:R-:W-:Y:S05]  /*a250*/  BSYNC B2 ;  /* 0x0000000000027941 */ /* 0x000fea0003800000 */
.L_x_3779:
        /* <DEDUP_REMOVED lines=16> */
.L_x_3785:
[----:B------:R-:W-:Y:S05]  /*a360*/  BSYNC B3 ;  /* 0x0000000000037941 */ /* 0x000fea0003800000 */
.L_x_3784:
        /* <DEDUP_REMOVED lines=43> */
.L_x_3783:
[----:B------:R-:W-:Y:S05]  /*a620*/  BSYNC B2 ;  /* 0x0000000000027941 */ /* 0x000fea0003800000 */
.L_x_3782:
        /* <DEDUP_REMOVED lines=16> */
.L_x_3778:
[----:B------:R-:W-:Y:S05]  /*a730*/  BSYNC B1 ;  /* 0x0000000000017941 */ /* 0x000fea0003800000 */
.L_x_3776:
        /* <DEDUP_REMOVED lines=14> */
[----:B------:R-:W-:Y:S02]  /*a820*/  SHF.L.U32 R72, R2, 0x10, RZ ;  /* 0x0000001002487819 */ /* 0x000fe400000006ff */
[----:B------:R-:W-:Y:S02]  /*a830*/  LOP3.LUT R74, R0, 0xffff, RZ, 0xc0, !PT ;  /* 0x0000ffff004a7812 */ /* 0x000fe400078ec0ff */
[----:B------:R-:W-:Y:S02]  /*a840*/  LOP3.LUT R75, R72, 0xff0000, RZ, 0xc0, !PT ;  /* 0x00ff0000484b7812 */ /* 0x000fe400078ec0ff */
[----:B------:R-:W0:Y:S01]  /*a850*/  LDC.64 R72, c[0x0][0x240] ;  /* 0x00009000ff487b82 */ /* 0x000e220000000a00 */
[----:B------:R-:W-:Y:S02]  /*a860*/  LOP3.LUT R142, R5, 0xff, RZ, 0xc0, !PT ;  /* 0x000000ff058e7812 */ /* 0x000fe400078ec0ff */
[----:B------:R-:W-:Y:S02]  /*a870*/  PRMT R74, R75, 0x4210, R74 ;  /* 0x000042104b4a7816 */ /* 0x000fe4000000004a */
[----:B------:R-:W-:Y:S01]  /*a880*/  PRMT R75, R3, 0x7104, RZ ;  /* 0x00007104034b7816 */ /* 0x000fe200000000ff */
[----:B------:R-:W-:Y:S01]  /*a890*/  IMAD.WIDE.U32 R142, R142, 0x1000000, RZ ;  /* 0x010000008e8e7825 */ /* 0x000fe200078e00ff */
[----:B------:R-:W-:-:S02]  /*a8a0*/  LOP3.LUT R140, R6, 0xff, RZ, 0xc0, !PT ;  /* 0x000000ff068c7812 */ /* 0x000fc400078ec0ff */
[----:B------:R-:W-:Y:S02]  /*a8b0*/  LOP3.LUT R75, R74, 0xff00, R75, 0xf8, !PT ;  /* 0x0000ff004a4b7812 */ /* 0x000fe400078ef84b */
[----:B------:R-:W-:Y:S01]  /*a8c0*/  LOP3.LUT R74, R7, 0xff, RZ, 0xc0, !PT ;  /* 0x000000ff074a7812 */ /* 0x000fe200078ec0ff */
[----:B------:R-:W-:Y:S01]  /*a8d0*/  IMAD.WIDE.U32 R140, R140, 0x10000, RZ ;  /* 0x000100008c8c7825 */ /* 0x000fe200078e00ff */
[----:B------:R-:W-:-:S03]  /*a8e0*/  LOP3.LUT R151, R75, 0xff, R4, 0xf8, !PT ;  /* 0x000000ff4b977812 */ /* 0x000fc600078ef804 */
[----:B------:R-:W-:Y:S01]  /*a8f0*/  IMAD.WIDE.U32 R74, R74, 0x100, RZ ;  /* 0x000001004a4a7825 */ /* 0x000fe200078e00ff */
[----:B------:R-:W-:Y:S02]  /*a900*/  LOP3.LUT R151, R141, R151, R143, 0xfe, !PT ;  /* 0x000000978d977212 */ /* 0x000fe400078efe8f */
[----:B------:R-:W-:Y:S02]  /*a910*/  LOP3.LUT R141, R74, R142, R140, 0xfe, !PT ;  /* 0x0000008e4a8d7212 */ /* 0x000fe400078efe8c */
[----:B------:R-:W-:Y:S01]  /*a920*/  LOP3.LUT R75, R151, R75, RZ, 0xfc, !PT ;  /* 0x0000004b974b7212 */ /* 0x000fe200078efcff */
[----:B0-----:R-:W-:Y:S01]  /*a930*/  IMAD.WIDE.U32 R72, R127, 0x8, R72 ;  /* 0x000000087f487825 */ /* 0x001fe200078e0048 */
[----:B------:R-:W-:-:S05]  /*a940*/  LOP3.LUT R74, R141, 0xff, R8, 0xf8, !PT ;  /* 0x000000ff8d4a7812 */ /* 0x000fca00078ef808 */
[----:B------:R0:W-:Y:S02]  /*a950*/  STG.E.64 desc[UR6][R72.64], R74 ;  /* 0x0000004a48007986 */ /* 0x0001e4000c101b06 */
.L_x_3787:
[----:B------:R-:W-:Y:S05]  /*a960*/  BSYNC B1 ;  /* 0x0000000000017941 */ /* 0x000fea0003800000 */
.L_x_3786:
        /* <DEDUP_REMOVED lines=10> */
.L_x_3789:
        /* <DEDUP_REMOVED lines=12> */
.L_x_3792:
[----:B------:R-:W-:-:S07]  /*aad0*/  IMAD.MOV.U32 R8, RZ, RZ, R98 ;  /* 0x000000ffff087224 */ /* 0x000fce00078e0062 */
.L_x_3793:
[----:B------:R-:W-:Y:S05]  /*aae0*/  BSYNC B2 ;  /* 0x0000000000027941 */ /* 0x000fea0003800000 */
.L_x_3791:
        /* <DEDUP_REMOVED lines=16> */
.L_x_3797:
[----:B------:R-:W-:Y:S05]  /*abf0*/  BSYNC B3 ;  /* 0x0000000000037941 */ /* 0x000fea0003800000 */
.L_x_3796:
        /* <DEDUP_REMOVED lines=43> */
.L_x_3795:
[----:B------:R-:W-:Y:S05]  /*aeb0*/  BSYNC B2 ;  /* 0x0000000000027941 */ /* 0x000fea0003800000 */
.L_x_3794:
        /* <DEDUP_REMOVED lines=13> */
.L_x_3790:
[----:B------:R-:W-:Y:S05]  /*af90*/  BSYNC B1 ;  /* 0x0000000000017941 */ /* 0x000fea0003800000 */
.L_x_3788:
        /* <DEDUP_REMOVED lines=9> */
.L_x_3799:
        /* <DEDUP_REMOVED lines=12> */
.L_x_3802:
[----:B------:R-:W-:-:S07]  /*b0f0*/  IMAD.MOV.U32 R7, RZ, RZ, R98 ;  /* 0x000000ffff077224 */ /* 0x000fce00078e0062 */
.L_x_3803:
[----:B------:R-:W-:Y:S05]  /*b100*/  BSYNC B2 ;  /* 0x0000000000027941 */ /* 0x000fea0003800000 */
.L_x_3801:
        /* <DEDUP_REMOVED lines=16> */
.L_x_3807:
[----:B------:R-:W-:Y:S05]  /*b210*/  BSYNC B3 ;  /* 0x0000000000037941 */ /* 0x000fea0003800000 */
.L_x_3806:
        /* <DEDUP_REMOVED lines=43> */
.L_x_3805:
[----:B------:R-:W-:Y:S05]  /*b4d0*/  BSYNC B2 ;  /* 0x0000000000027941 */ /* 0x000fea0003800000 */
.L_x_3804:
        /* <DEDUP_REMOVED lines=16> */
.L_x_3800:
[----:B------:R-:W-:Y:S05]  /*b5e0*/  BSYNC B1 ;  /* 0x0000000000017941 */ /* 0x000fea0003800000 */
.L_x_3798:
        /* <DEDUP_REMOVED lines=8> */
.L_x_3809:
        /* <DEDUP_REMOVED lines=12> */
.L_x_3812:
[----:B------:R-:W-:-:S07]  /*b730*/  IMAD.MOV.U32 R6, RZ, RZ, R98 ;  /* 0x000000ffff067224 */ /* 0x000fce00078e0062 */
.L_x_3813:
[----:B------:R-:W-:Y:S05]  /*b740*/  BSYNC B2 ;  /* 0x0000000000027941 */ /* 0x000fea0003800000 */
.L_x_3811:
        /* <DEDUP_REMOVED lines=16> */
.L_x_3817:
[----:B------:R-:W-:Y:S05]  /*b850*/  BSYNC B3 ;  /* 0x0000000000037941 */ /* 0x000fea0003800000 */
.L_x_3816:
        /* <DEDUP_REMOVED lines=43> */
.L_x_3815:
[----:B------:R-:W-:Y:S05]  /*bb10*/  BSYNC B2 ;  /* 0x0000000000027941 */ /* 0x000fea0003800000 */
.L_x_3814:
        /* <DEDUP_REMOVED lines=10> */
[----:B-1----:R-:W-:-:S05]  /*bbc0*/  FSEL R144, R74, RZ, !P3 ;  /* 0x000000ff4a907208 */ /* 0x002fca0005800000 */
[----:B------:R-:W-:-:S04]  /*bbd0*/  FMUL.FTZ R144, R144, R73 ;  /* 0x0000004990907220 */ /* 0x000fc80000410000 */
[----:B------:R-:W-:-:S07]  /*bbe0*/  @P0 FADD.FTZ R144, R75, R144 ;  /* 0x000000904b900221 */ /* 0x000fce0000010000 */
.L_x_3810:
[----:B------:R-:W-:Y:S05]  /*bbf0*/  BSYNC B1 ;  /* 0x0000000000017941 */ /* 0x000fea0003800000 */
.L_x_3808:
        /* <DEDUP_REMOVED lines=9> */
.L_x_3819:
        /* <DEDUP_REMOVED lines=12> */
.L_x_3822:
[----:B------:R-:W-:-:S07]  /*bd50*/  IMAD.MOV.U32 R5, RZ, RZ, R98 ;  /* 0x000000ffff057224 */ /* 0x000fce00078e0062 */
.L_x_3823:
[----:B------:R-:W-:Y:S05]  /*bd60*/  BSYNC B2 ;  /* 0x0000000000027941 */ /* 0x000fea0003800000 */
.L_x_3821:
        /* <DEDUP_REMOVED lines=16> */
.L_x_3827:
[----:B------:R-:W-:Y:S05]  /*be70*/  BSYNC B3 ;  /* 0x0000000000037941 */ /* 0x000fea0003800000 */
.L_x_3826:
        /* <DEDUP_REMOVED lines=43> */
.L_x_3825:
[----:B------:R-:W-:Y:S05]  /*c130*/  BSYNC B2 ;  /* 0x0000000000027941 */ /* 0x000fea0003800000 */
.L_x_3824:
        /* <DEDUP_REMOVED lines=16> */
.L_x_3820:
[----:B------:R-:W-:Y:S05]  /*c240*/  BSYNC B1 ;  /* 0x0000000000017941 */ /* 0x000fea0003800000 */
.L_x_3818:
        /* <DEDUP_REMOVED lines=8> */
.L_x_3829:
        /* <DEDUP_REMOVED lines=12> */
.L_x_3832:
[----:B------:R-:W-:-:S07]  /*c390*/  IMAD.MOV.U32 R4, RZ, RZ, R98 ;  /* 0x000000ffff047224 */ /* 0x000fce00078e0062 */
.L_x_3833:
[----:B------:R-:W-:Y:S05]  /*c3a0*/  BSYNC B2 ;  /* 0x0000000000027941 */ /* 0x000fea0003800000 */
.L_x_3831:
        /* <DEDUP_REMOVED lines=16> */
.L_x_3837:
[----:B------:R-:W-:Y:S05]  /*c4b0*/  BSYNC B3 ;  /* 0x0000000000037941 */ /* 0x000fea0003800000 */
.L_x_3836:
        /* <DEDUP_REMOVED lines=43> */
.L_x_3835:
[----:B------:R-:W-:Y:S05]  /*c770*/  BSYNC B2 ;  /* 0x0000000000027941 */ /* 0x000fea0003800000 */
.L_x_3834:
[----:B------:R-:W-:Y:S01]  /*c780*/  I2FP.F32.U32 R4, R4 ;  /* 0x0000000400047245 */ /* 0x000fe20000201000 */
[----:B------:R-:W-:Y:S01]  /*c790*/  IMAD.MOV.U32 R73, RZ, RZ, 0x2f800000 ;  /* 0x2f800000ff497424 */ /* 0x000fe200078e00ff */
[----:B-----5:R-:W-:Y:S02]  /*c7a0*/  SHF.L.U32 R74, R70, 0x10, RZ ;  /* 0x00000010464a7819 */ /* 0x020fe400000006ff */
[----:B------:R-:W-:Y:S01]  /*c7b0*/  @P0 SHF.L.U32 R148, R66, 0x10, RZ ;  /* 0x0000001042940819 */ /* 0x000fe200000006ff */
[----:B------:R-:W-:Y:S02]  /*c7c0*/  FFMA.FTZ R4, R4, R73, 1.1641532182693481445e-10 ;  /* 0x2f00000004047423 */ /* 0x000fe40000010049 */
[----:B------:R-:W-:-:S03]  /*c7d0*/  FMUL.FTZ R74, R74, UR13 ;  /* 0x0000000d4a4a7c20 */ /* 0x000fc60008410000 */
[----:B------:R-:W-:Y:S01]  /*c7e0*/  FSETP.GTU.FTZ.AND P3, PT, R4, UR10, PT ;  /* 0x0000000a04007c0b */ /* 0x000fe2000bf7c000 */
[----:B------:R-:W-:Y:S01]  /*c7f0*/  FMUL.FTZ R143, R74, UR12 ;  /* 0x0000000c4a8f7c20 */ /* 0x000fe20008410000 */
[----:B------:R-:W-:Y:S02]  /*c800*/  IMAD.U32 R74, R30, 0x10000, RZ ;  /* 0x000100001e4a7824 */ /* 0x000fe400078e00ff */
[----:B------:R-:W-:Y:S02]  /*c810*/  SEL R4, RZ, 0x1, P3 ;  /* 0x00000001ff047807 */ /* 0x000fe40001800000 */
[----:B------:R-:W-:-:S05]  /*c820*/  FSEL R143, R143, RZ, !P3 ;  /* 0x000000ff8f8f7208 */ /* 0x000fca0005800000 */
[----:B------:R-:W-:-:S04]  /*c830*/  FMUL.FTZ R143, R143, R74 ;  /* 0x0000004a8f8f7220 */ /* 0x000fc80000410000 */
[----:B------:R-:W-:-:S07]  /*c840*/  @P0 FADD.FTZ R143, R148, R143 ;  /* 0x0000008f948f0221 */ /* 0x000fce0000010000 */
.L_x_3830:
[----:B------:R-:W-:Y:S05]  /*c850*/  BSYNC B1 ;  /* 0x0000000000017941 */ /* 0x000fea0003800000 */
.L_x_3828:
        /* <DEDUP_REMOVED lines=9> */
.L_x_3839:
        /* <DEDUP_REMOVED lines=12> */
.L_x_3842:
[----:B------:R-:W-:-:S07]  /*c9b0*/  IMAD.MOV.U32 R3, RZ, RZ, R98 ;  /* 0x000000ffff037224 */ /* 0x000fce00078e0062 */
.L_x_3843:
[----:B------:R-:W-:Y:S05]  /*c9c0*/  BSYNC B2 ;  /* 0x0000000000027941 */ /* 0x000fea0003800000 */
.L_x_3841:
        /* <DEDUP_REMOVED lines=16> */
.L_x_3847:
[----:B------:R-:W-:Y:S05]  /*cad0*/  BSYNC B3 ;  /* 0x0000000000037941 */ /* 0x000fea0003800000 */
.L_x_3846:
        /* <DEDUP_REMOVED lines=43> */
.L_x_3845:
[----:B------:R-:W-:Y:S05]  /*cd90*/  BSYNC B2 ;  /* 0x0000000000027941 */ /* 0x000fea0003800000 */
.L_x_3844:
        /* <DEDUP_REMOVED lines=16> */
.L_x_3840:
[----:B------:R-:W-:Y:S05]  /*cea0*/  BSYNC B1 ;  /* 0x0000000000017941 */ /* 0x000fea0003800000 */
.L_x_3838:
        /* <DEDUP_REMOVED lines=8> */
.L_x_3849:
        /* <DEDUP_REMOVED lines=12> */
.L_x_3852:
[----:B------:R-:W-:-:S07]  /*cff0*/  IMAD.MOV.U32 R2, RZ, RZ, R98 ;  /* 0x000000ffff027224 */ /* 0x000fce00078e0062 */
.L_x_3853:
[----:B------:R-:W-:Y:S05]  /*d000*/  BSYNC B2 ;  /* 0x0000000000027941 */ /* 0x000fea0003800000 */
.L_x_3851:
        /* <DEDUP_REMOVED lines=16> */
.L_x_3857:
[----:B------:R-:W-:Y:S05]  /*d110*/  BSYNC B3 ;  /* 0x0000000000037941 */ /* 0x000fea0003800000 */
.L_x_3856:
        /* <DEDUP_REMOVED lines=43> */
.L_x_3855:
[----:B------:R-:W-:Y:S05]  /*d3d0*/  BSYNC B2 ;  /* 0x0000000000027941 */ /* 0x000fea0003800000 */
.L_x_3854:
        /* <DEDUP_REMOVED lines=13> */
.L_x_3850:
[----:B------:R-:W-:Y:S05]  /*d4b0*/  BSYNC B1 ;  /* 0x0000000000017941 */ /* 0x000fea0003800000 */
.L_x_3848:
        /* <DEDUP_REMOVED lines=9> */
.L_x_3859:
        /* <DEDUP_REMOVED lines=12> */
.L_x_3862:
[----:B------:R-:W-:-:S07]  /*d610*/  IMAD.MOV.U32 R0, RZ, RZ, R98 ;  /* 0x000000ffff007224 */ /* 0x000fce00078e0062 */
.L_x_3863:
[----:B------:R-:W-:Y:S05]  /*d620*/  BSYNC B2 ;  /* 0x0000000000027941 */ /* 0x000fea0003800000 */
.L_x_3861:
        /* <DEDUP_REMOVED lines=16> */
.L_x_3867:
[----:B------:R-:W-:Y:S05]  /*d730*/  BSYNC B3 ;  /* 0x0000000000037941 */ /* 0x000fea0003800000 */
.L_x_3866:
        /* <DEDUP_REMOVED lines=9> */
[----:B------:R-:W-:Y:S01]  /*d7d0*/  LOP3.LUT R72, R103, UR16, R127, 0x96, !PT ;  /* 0x0000001067487c12 */ /* 0x000fe2000f8e967f */
[----:B------:R-:W-:-:S03]  /*d7e0*/  HFMA2.MMA R127, -RZ, RZ, 0, 0 ;  /* 0x00000000ff7f7435 */ /* 0x000fc600000001ff */
        /* <DEDUP_REMOVED lines=32> */
.L_x_3865:
[----:B------:R-:W-:Y:S05]  /*d9f0*/  BSYNC B2 ;  /* 0x0000000000027941 */ /* 0x000fea0003800000 */
.L_x_3864:
        /* <DEDUP_REMOVED lines=16> */
.L_x_3860:
[----:B------:R-:W-:Y:S05]  /*db00*/  BSYNC B1 ;  /* 0x0000000000017941 */ /* 0x000fea0003800000 */
.L_x_3858:
[----:B------:R-:W0:Y:S01]  /*db10*/  @P1 LDC.64 R150, c[0x0][0x220] ;  /* 0x00008800ff961b82 */ /* 0x000e220000000a00 */
[----:B------:R-:W-:Y:S01]  /*db20*/  IMAD.WIDE.U32 R158, R158, 0x10, R156 ;  /* 0x000000109e9e7825 */ /* 0x000fe200078e009c */
[----:B------:R-:W-:Y:S01]  /*db30*/  F2FP.BF16.F32.PACK_AB R75, R141, R145 ;  /* 0x000000918d4b723e */ /* 0x000fe200000010ff */
[----:B------:R-:W-:Y:S01]  /*db40*/  BSSY B1, `(.L_x_3868) ;  /* 0x000001f000017945 */ /* 0x000fe20003800000 */
[----:B------:R-:W-:Y:S01]  /*db50*/  F2FP.BF16.F32.PACK_AB R74, R139, R143 ;  /* 0x0000008f8b4a723e */ /* 0x000fe200000010ff */
[----:B------:R-:W-:Y:S01]  /*db60*/  VIADD R155, R155, 0x80 ;  /* 0x000000809b9b7836 */ /* 0x000fe20000000000 */
[----:B------:R-:W-:Y:S02]  /*db70*/  F2FP.BF16.F32.PACK_AB R73, R140, R144 ;  /* 0x000000908c49723e */ /* 0x000fe400000010ff */
[----:B------:R-:W1:Y:S01]  /*db80*/  @P0 LDC.64 R148, c[0x0][0x230] ;  /* 0x00008c00ff940b82 */ /* 0x000e620000000a00 */
[----:B------:R-:W-:-:S05]  /*db90*/  F2FP.BF16.F32.PACK_AB R72, R142, R146 ;  /* 0x000000928e48723e */ /* 0x000fca00000010ff */
[----:B------:R2:W-:Y:S01]  /*dba0*/  STG.E.128 desc[UR6][R158.64], R72 ;  /* 0x000000489e007986 */ /* 0x0005e2000c101d06 */
[----:B0-----:R-:W-:Y:S01]  /*dbb0*/  @P1 IMAD.WIDE.U32 R150, R155, 0x10, R150 ;  /* 0x000000109b961825 */ /* 0x001fe200078e0096 */
[----:B--2---:R-:W-:-:S05]  /*dbc0*/  IADD3 R158, R147, 0x80, RZ ;  /* 0x00000080939e7810 */ /* 0x004fca0007ffe0ff */
[----:B-1----:R-:W-:Y:S01]  /*dbd0*/  @P0 IMAD.WIDE.U32 R162, R158, 0x10, R148 ;  /* 0x000000109ea20825 */ /* 0x002fe200078e0094 */
[----:B------:R-:W-:Y:S06]  /*dbe0*/  @!P1 BRA `(.L_x_3869) ;  /* 0x0000000000509947 */ /* 0x000fec0003800000 */
[----:B------:R-:W-:Y:S01]  /*dbf0*/  IMAD.U32 R72, R2, 0x10000, RZ ;  /* 0x0001000002487824 */ /* 0x000fe200078e00ff */
[----:B------:R-:W-:Y:S02]  /*dc00*/  LOP3.LUT R160, R5, 0xff, RZ, 0xc0, !PT ;  /* 0x000000ff05a07812 */ /* 0x000fe400078ec0ff */
[----:B------:R-:W-:Y:S02]  /*dc10*/  LOP3.LUT R148, R6, 0xff, RZ, 0xc0, !PT ;  /* 0x000000ff06947812 */ /* 0x000fe400078ec0ff */
[----:B------:R-:W-:Y:S01]  /*dc20*/  LOP3.LUT R73, R72, 0xff0000, RZ, 0xc0, !PT ;  /* 0x00ff000048497812 */ /* 0x000fe200078ec0ff */
[----:B------:R-:W-:Y:S01]  /*dc30*/  IMAD.WIDE.U32 R160, R160, 0x1000000, RZ ;  /* 0x01000000a0a07825 */ /* 0x000fe200078e00ff */
[----:B------:R-:W-:Y:S02]  /*dc40*/  LOP3.LUT R72, R0, 0xffff, RZ, 0xc0, !PT ;  /* 0x0000ffff00487812 */ /* 0x000fe400078ec0ff */
[----:B------:R-:W-:Y:S01]  /*dc50*/  LOP3.LUT R74, R7, 0xff, RZ, 0xc0, !PT ;  /* 0x000000ff074a7812 */ /* 0x000fe200078ec0ff */
[----:B------:R-:W-:Y:S01]  /*dc60*/  IMAD.WIDE.U32 R148, R148, 0x10000, RZ ;  /* 0x0001000094947825 */ /* 0x000fe200078e00ff */
[----:B------:R-:W-:-:S02]  /*dc70*/  PRMT R72, R73, 0x4210, R72 ;  /* 0x0000421049487816 */ /* 0x000fc40000000048 */
[----:B------:R-:W-:-:S04]  /*dc80*/  PRMT R73, R3, 0x7104, RZ ;  /* 0x0000710403497816 */ /* 0x000fc800000000ff */
[----:B------:R-:W-:Y:S02]  /*dc90*/  LOP3.LUT R75, R72, 0xff00, R73, 0xf8, !PT ;  /* 0x0000ff00484b7812 */ /* 0x000fe400078ef849 */
[----:B------:R-:W0:Y:S02]  /*dca0*/  LDC.64 R72, c[0x0][0x240] ;  /* 0x00009000ff487b82 */ /* 0x000e240000000a00 */
[----:B------:R-:W-:Y:S01]  /*dcb0*/  LOP3.LUT R147, R75, 0xff, R4, 0xf8, !PT ;  /* 0x000000ff4b937812 */ /* 0x000fe200078ef804 */
[----:B------:R-:W-:-:S03]  /*dcc0*/  IMAD.WIDE.U32 R74, R74, 0x100, RZ ;  /* 0x000001004a4a7825 */ /* 0x000fc600078e00ff */
[----:B------:R-:W-:Y:S02]  /*dcd0*/  LOP3.LUT R147, R149, R147, R161, 0xfe, !PT ;  /* 0x0000009395937212 */ /* 0x000fe400078efea1 */
[----:B------:R-:W-:Y:S02]  /*dce0*/  LOP3.LUT R149, R74, R160, R148, 0xfe, !PT ;  /* 0x000000a04a957212 */ /* 0x000fe400078efe94 */
[----:B------:R-:W-:Y:S02]  /*dcf0*/  LOP3.LUT R75, R147, R75, RZ, 0xfc, !PT ;  /* 0x0000004b934b7212 */ /* 0x000fe400078efcff */
[----:B------:R-:W-:Y:S01]  /*dd00*/  LOP3.LUT R74, R149, 0xff, R8, 0xf8, !PT ;  /* 0x000000ff954a7812 */ /* 0x000fe200078ef808 */
[----:B0-----:R-:W-:-:S05]  /*dd10*/  IMAD.WIDE.U32 R72, R152, 0x8, R72 ;  /* 0x0000000898487825 */ /* 0x001fca00078e0048 */
[----:B------:R0:W-:Y:S02]  /*dd20*/  STG.E.64 desc[UR6][R72.64], R74 ;  /* 0x0000004a48007986 */ /* 0x0001e4000c101b06 */
.L_x_3869:
[----:B------:R-:W-:Y:S05]  /*dd30*/  BSYNC B1 ;  /* 0x0000000000017941 */ /* 0x000fea0003800000 */
.L_x_3868:
        /* <DEDUP_REMOVED lines=10> */
.L_x_3871:
        /* <DEDUP_REMOVED lines=12> */
.L_x_3874:
[----:B------:R-:W-:-:S07]  /*dea0*/  MOV R8, R98 ;  /* 0x0000006200087202 */ /* 0x000fce0000000f00 */
.L_x_3875:
[----:B------:R-:W-:Y:S05]  /*deb0*/  BSYNC B2 ;  /* 0x0000000000027941 */ /* 0x000fea0003800000 */
.L_x_3873:
        /* <DEDUP_REMOVED lines=16> */
.L_x_3879:
[----:B------:R-:W-:Y:S05]  /*dfc0*/  BSYNC B3 ;  /* 0x0000000000037941 */ /* 0x000fea0003800000 */
.L_x_3878:
        /* <DEDUP_REMOVED lines=43> */
.L_x_3877:
[----:B------:R-:W-:Y:S05]  /*e280*/  BSYNC B2 ;  /* 0x0000000000027941 */ /* 0x000fea0003800000 */
.L_x_3876:
        /* <DEDUP_REMOVED lines=13> */
.L_x_3872:
[----:B------:R-:W-:Y:S05]  /*e360*/  BSYNC B1 ;  /* 0x0000000000017941 */ /* 0x000fea0003800000 */
.L_x_3870:
        /* <DEDUP_REMOVED lines=9> */
.L_x_3881:
        /* <DEDUP_REMOVED lines=12> */
.L_x_3884:
[----:B------:R-:W-:-:S07]  /*e4c0*/  MOV R7, R98 ;  /* 0x0000006200077202 */ /* 0x000fce0000000f00 */
.L_x_3885:
[----:B------:R-:W-:Y:S05]  /*e4d0*/  BSYNC B2 ;  /* 0x0000000000027941 */ /* 0x000fea0003800000 */
.L_x_3883:
        /* <DEDUP_REMOVED lines=16> */
.L_x_3889:
[----:B------:R-:W-:Y:S05]  /*e5e0*/  BSYNC B3 ;  /* 0x0000000000037941 */ /* 0x000fea0003800000 */
.L_x_3888:
        /* <DEDUP_REMOVED lines=43> */
.L_x_3887:
[----:B------:R-:W-:Y:S05]  /*e8a0*/  BSYNC B2 ;  /* 0x0000000000027941 */ /* 0x000fea0003800000 */
.L_x_3886:
        /* <DEDUP_REMOVED lines=14> */
[----:B-1----:R-:W-:-:S04]  /*e990*/  FMUL.FTZ R150, R73, R74 ;  /* 0x0000004a49967220 */ /* 0x002fc80000410000 */
[----:B------:R-:W-:-:S07]  /*e9a0*/  @P0 FADD.FTZ R150, R150, R75 ;  /* 0x0000004b96960221 */ /* 0x000fce0000010000 */
.L_x_3882:
[----:B------:R-:W-:Y:S05]  /*e9b0*/  BSYNC B1 ;  /* 0x0000000000017941 */ /* 0x000fea0003800000 */
.L_x_3880:
        /* <DEDUP_REMOVED lines=8> */
.L_x_3891:
        /* <DEDUP_REMOVED lines=12> */
.L_x_3894:
[----:B------:R-:W-:-:S07]  /*eb00*/  MOV R6, R98 ;  /* 0x0000006200067202 */ /* 0x000fce0000000f00 */
.L_x_3895:
[----:B------:R-:W-:Y:S05]  /*eb10*/  BSYNC B2 ;  /* 0x0000000000027941 */ /* 0x000fea0003800000 */
.L_x_3893:
        /* <DEDUP_REMOVED lines=16> */
.L_x_3899:
[----:B------:R-:W-:Y:S05]  /*ec20*/  BSYNC B3 ;  /* 0x0000000000037941 */ /* 0x000fea0003800000 */
.L_x_3898:
        /* <DEDUP_REMOVED lines=43> */
.L_x_3897:
[----:B------:R-:W-:Y:S05]  /*eee0*/  BSYNC B2 ;  /* 0x0000000000027941 */ /* 0x000fea0003800000 */
.L_x_3896:
        /* <DEDUP_REMOVED lines=13> */
.L_x_3892:
[----:B------:R-:W-:Y:S05]  /*efc0*/  BSYNC B1 ;  /* 0x0000000000017941 */ /* 0x000fea0003800000 */
.L_x_3890:
        /* <DEDUP_REMOVED lines=9> */
.L_x_3901:
        /* <DEDUP_REMOVED lines=12> */
.L_x_3904:
[----:B------:R-:W-:-:S07]  /*f120*/  MOV R5, R98 ;  /* 0x0000006200057202 */ /* 0x000fce0000000f00 */
.L_x_3905:
[----:B------:R-:W-:Y:S05]  /*f130*/  BSYNC B2 ;  /* 0x0000000000027941 */ /* 0x000fea0003800000 */
.L_x_3903:
        /* <DEDUP_REMOVED lines=16> */
.L_x_3909:
[----:B------:R-:W-:Y:S05]  /*f240*/  BSYNC B3 ;  /* 0x0000000000037941 */ /* 0x000fea0003800000 */
.L_x_3908:
        /* <DEDUP_REMOVED lines=40> */
[----:B------:R-:W-:-:S04]  /*f4d0*/  MOV R98, R74 ;  /* 0x0000004a00627202 */ /* 0x000fc80000000f00 */
[----:B------:R-:W-:Y:S01]  /*f4e0*/  LOP3.LUT R103, R103, UR32, R72, 0x96, !PT ;  /* 0x0000002067677c12 */ /* 0x000fe2000f8e9648 */
[----:B------:R-:W-:-:S07]  /*f4f0*/  IMAD.MOV.U32 R72, RZ, RZ, RZ ;  /* 0x000000ffff487224 */ /* 0x000fce00078e00ff */
.L_x_3907:
[----:B------:R-:W-:Y:S05]  /*f500*/  BSYNC B2 ;  /* 0x0000000000027941 */ /* 0x000fea0003800000 */
.L_x_3906:
[----:B------:R-:W-:Y:S01]  /*f510*/  HFMA2.MMA R74, -RZ, RZ, 0.1171875, 0 ;  /* 0x2f800000ff4a7435 */ /* 0x000fe200000001ff */
[----:B-----5:R-:W-:Y:S02]  /*f520*/  PRMT R73, R69, 0x7632, R73 ;  /* 0x0000763245497816 */ /* 0x020fe40000000049 */
[----:B------:R-:W-:-:S03]  /*f530*/  I2FP.F32.U32 R5, R5 ;  /* 0x0000000500057245 */ /* 0x000fc60000201000 */
[----:B------:R-:W-:-:S04]  /*f540*/  IMAD.U32 R73, R73, 0x10000, RZ ;  /* 0x0001000049497824 */ /* 0x000fc800078e00ff */
[----:B------:R-:W-:Y:S01]  /*f550*/  FFMA.FTZ R5, R5, R74, 1.1641532182693481445e-10 ;  /* 0x2f00000005057423 */ /* 0x000fe2000001004a */
[----:B------:R-:W-:-:S04]  /*f560*/  FMUL.FTZ R73, R73, UR13 ;  /* 0x0000000d49497c20 */ /* 0x000fc80008410000 */
[----:B------:R-:W-:Y:S01]  /*f570*/  FSETP.GTU.FTZ.AND P3, PT, R5, UR10, PT ;  /* 0x0000000a05007c0b */ /* 0x000fe2000bf7c000 */
[----:B------:R-:W-:Y:S01]  /*f580*/  FMUL.FTZ R73, R73, UR12 ;  /* 0x0000000c49497c20 */ /* 0x000fe20008410000 */
[----:B------:R-:W-:-:S04]  /*f590*/  PRMT R5, R25, 0x7632, R5 ;  /* 0x0000763219057816 */ /* 0x000fc80000000005 */
[----:B------:R-:W-:Y:S02]  /*f5a0*/  SHF.L.U32 R74, R5, 0x10, RZ ;  /* 0x00000010054a7819 */ /* 0x000fe400000006ff */
[----:B------:R-:W-:Y:S02]  /*f5b0*/  FSEL R73, R73, RZ, !P3 ;  /* 0x000000ff49497208 */ /* 0x000fe40005800000 */
[----:B------:R-:W-:-:S03]  /*f5c0*/  @P0 PRMT R5, R65, 0x7632, R5 ;  /* 0x0000763241050816 */ /* 0x000fc60000000005 */
[----:B------:R-:W-:Y:S02]  /*f5d0*/  FMUL.FTZ R149, R73, R74 ;  /* 0x0000004a49957220 */ /* 0x000fe40000410000 */
[----:B------:R-:W-:Y:S01]  /*f5e0*/  @P0 IMAD.U32 R74, R5, 0x10000, RZ ;  /* 0x00010000054a0824 */ /* 0x000fe200078e00ff */
[----:B------:R-:W-:-:S03]  /*f5f0*/  SEL R5, RZ, 0x1, P3 ;  /* 0x00000001ff057807 */ /* 0x000fc60001800000 */
[----:B------:R-:W-:-:S07]  /*f600*/  @P0 FADD.FTZ R149, R149, R74 ;  /* 0x0000004a95950221 */ /* 0x000fce0000010000 */
.L_x_3902:
[----:B------:R-:W-:Y:S05]  /*f610*/  BSYNC B1 ;  /* 0x0000000000017941 */ /* 0x000fea0003800000 */
.L_x_3900:
        /* <DEDUP_REMOVED lines=8> */
.L_x_3911:
        /* <DEDUP_REMOVED lines=12> */
.L_x_3914:
[----:B------:R-:W-:-:S07]  /*f760*/  MOV R4, R98 ;  /* 0x0000006200047202 */ /* 0x000fce0000000f00 */
.L_x_3915:
[----:B------:R-:W-:Y:S05]  /*f770*/  BSYNC B2 ;  /* 0x0000000000027941 */ /* 0x000fea0003800000 */
.L_x_3913:
        /* <DEDUP_REMOVED lines=16> */
.L_x_3919:
[----:B------:R-:W-:Y:S05]  /*f880*/  BSYNC B3 ;  /* 0x0000000000037941 */ /* 0x000fea0003800000 */
.L_x_3918:
[----:B------:R-:W-:Y:S01]  /*f890*/  LOP3.LUT R74, R72, UR5, R97, 0x96, !PT ;  /* 0x00000005484a7c12 */ /* 0x000fe2000f8e9661 */
[----:B------:R-:W-:-:S04]  /*f8a0*/  IMAD.HI.U32 R72, R101, -0x326172a9, RZ ;  /* 0xcd9e8d5765487827 */ /* 0x000fc800078e00ff */
[----:B------:R-:W-:Y:S01]  /*f8b0*/  IMAD R73, R101, -0x326172a9, RZ ;  /* 0xcd9e8d5765497824 */ /* 0x000fe200078e02ff */
[----:B------:R-:W-:Y:S01]  /*f8c0*/  LOP3.LUT R72, R72, UR4, R99, 0x96, !PT ;  /* 0x0000000448487c12 */ /* 0x000fe2000f8e9663 */
[----:B------:R-:W-:-:S04]  /*f8d0*/  IMAD.WIDE.U32 R74, R74, -0x326172a9, RZ ;  /* 0xcd9e8d574a4a7825 */ /* 0x000fc800078e00ff */
[----:B------:R-:W-:Y:S01]  /*f8e0*/  IMAD.WIDE.U32 R102, R72, -0x2daee0ad, RZ ;  /* 0xd2511f5348667825 */ /* 0x000fe200078e00ff */
[----:B------:R-:W-:-:S03]  /*f8f0*/  LOP3.LUT R73, R75, UR15, R73, 0x96, !PT ;  /* 0x0000000f4b497c12 */ /* 0x000fc6000f8e9649 */
[----:B------:R-:W-:Y:S02]  /*f900*/  IMAD R75, R100, -0x2daee0ad, RZ ;  /* 0xd2511f53644b7824 */ /* 0x000fe400078e02ff */
[----:B------:R-:W-:-:S03]  /*f910*/  IMAD.WIDE.U32 R72, R73, -0x2daee0ad, RZ ;  /* 0xd2511f5349487825 */ /* 0x000fc600078e00ff */
[----:B------:R-:W-:Y:S02]  /*f920*/  LOP3.LUT R75, R103, UR16, R75, 0x96, !PT ;  /* 0x00000010674b7c12 */ /* 0x000fe4000f8e964b */
[----:B------:R-:W-:-:S03]  /*f930*/  LOP3.LUT R73, R73, UR18, R102, 0x96, !PT ;  /* 0x0000001249497c12 */ /* 0x000fc6000f8e9666 */
        /* <DEDUP_REMOVED lines=25> */
[----:B------:R-:W-:Y:S01]  /*fad0*/  IMAD.MOV.U32 R73, RZ, RZ, RZ ;  /* 0x000000ffff497224 */ /* 0x000fe200078e00ff */
[----:B------:R-:W-:Y:S01]  /*fae0*/  LOP3.LUT R103, R103, UR29, R74, 0x96, !PT ;  /* 0x0000001d67677c12 */ /* 0x000fe2000f8e964a */
[----:B------:R-:W-:-:S05]  /*faf0*/  IMAD.WIDE.U32 R74, R75, -0x326172a9, RZ ;  /* 0xcd9e8d574b4a7825 */ /* 0x000fca00078e00ff */
[----:B------:R-:W-:Y:S01]  /*fb00*/  LOP3.LUT R104, R75, UR31, R102, 0x96, !PT ;  /* 0x0000001f4b687c12 */ /* 0x000fe2000f8e9666 */
[----:B------:R-:W-:Y:S01]  /*fb10*/  IMAD.WIDE.U32 R102, R103, -0x2daee0ad, RZ ;  /* 0xd2511f5367667825 */ /* 0x000fe200078e00ff */
[----:B------:R-:W-:-:S04]  /*fb20*/  MOV R98, R74 ;  /* 0x0000004a00627202 */ /* 0x000fc80000000f00 */
[----:B------:R-:W-:-:S07]  /*fb30*/  LOP3.LUT R103, R103, UR32, R72, 0x96, !PT ;  /* 0x0000002067677c12 */ /* 0x000fce000f8e9648 */
.L_x_3917:
[----:B------:R-:W-:Y:S05]  /*fb40*/  BSYNC B2 ;  /* 0x0000000000027941 */ /* 0x000fea0003800000 */
.L_x_3916:
[----:B------:R-:W-:Y:S01]  /*fb50*/  HFMA2.MMA R75, -RZ, RZ, 0.1171875, 0 ;  /* 0x2f800000ff4b7435 */ /* 0x000fe200000001ff */
[----:B------:R-:W-:Y:S01]  /*fb60*/  I2FP.F32.U32 R4, R4 ;  /* 0x0000000400047245 */ /* 0x000fe20000201000 */
[----:B-----5:R-:W-:-:S04]  /*fb70*/  IMAD.U32 R72, R70, 0x10000, RZ ;  /* 0x0001000046487824 */ /* 0x020fc800078e00ff */
[----:B------:R-:W-:-:S04]  /*fb80*/  FMUL.FTZ R72, R72, UR13 ;  /* 0x0000000d48487c20 */ /* 0x000fc80008410000 */
[----:B------:R-:W-:Y:S01]  /*fb90*/  FFMA.FTZ R4, R4, R75, 1.1641532182693481445e-10 ;  /* 0x2f00000004047423 */ /* 0x000fe2000001004b */
[----:B------:R-:W-:-:S04]  /*fba0*/  FMUL.FTZ R72, R72, UR12 ;  /* 0x0000000c48487c20 */ /* 0x000fc80008410000 */
[----:B------:R-:W-:Y:S02]  /*fbb0*/  FSETP.GTU.FTZ.AND P3, PT, R4, UR10, PT ;  /* 0x0000000a04007c0b */ /* 0x000fe4000bf7c000 */
[----:B------:R-:W-:Y:S02]  /*fbc0*/  SHF.L.U32 R4, R26, 0x10, RZ ;  /* 0x000000101a047819 */ /* 0x000fe400000006ff */
[----:B------:R-:W-:-:S05]  /*fbd0*/  FSEL R151, R72, RZ, !P3 ;  /* 0x000000ff48977208 */ /* 0x000fca0005800000 */
[----:B------:R-:W-:Y:S01]  /*fbe0*/  FMUL.FTZ R151, R151, R4 ;  /* 0x0000000497977220 */ /* 0x000fe20000410000 */
[----:B------:R-:W-:-:S04]  /*fbf0*/  @P0 IMAD.U32 R4, R66, 0x10000, RZ ;  /* 0x0001000042040824 */ /* 0x000fc800078e00ff */
[----:B------:R-:W-:Y:S01]  /*fc00*/  @P0 FADD.FTZ R151, R4, R151 ;  /* 0x0000009704970221 */ /* 0x000fe20000010000 */
[----:B------:R-:W-:-:S07]  /*fc10*/  SEL R4, RZ, 0x1, P3 ;  /* 0x00000001ff047807 */ /* 0x000fce0001800000 */
.L_x_3912:
[----:B------:R-:W-:Y:S05]  /*fc20*/  BSYNC B1 ;  /* 0x0000000000017941 */ /* 0x000fea0003800000 */
.L_x_3910:
        /* <DEDUP_REMOVED lines=9> */
.L_x_3921:
        /* <DEDUP_REMOVED lines=12> */
.L_x_3924:
[----:B------:R-:W-:-:S07]  /*fd80*/  MOV R3, R98 ;  /* 0x0000006200037202 */ /* 0x000fce0000000f00 */
.L_x_3925:
[----:B------:R-:W-:Y:S05]  /*fd90*/  BSYNC B2 ;  /* 0x0000000000027941 */ /* 0x000fea0003800000 */
.L_x_3923:
        /* <DEDUP_REMOVED lines=16> */
.L_x_3929:
[----:B------:R-:W-:Y:S05]  /*fea0*/  BSYNC B3 ;  /* 0x0000000000037941 */ /* 0x000fea0003800000 */
.L_x_3928:
        /* <DEDUP_REMOVED lines=43> */
.L_x_3927:
[----:B------:R-:W-:Y:S05]  /*10160*/  BSYNC B2 ;  /* 0x0000000000027941 */ /* 0x000fea0003800000 */
.L_x_3926:
        /* <DEDUP_REMOVED lines=13> */
[----:B------:R-:W-:-:S04]  /*10240*/  @P0 IMAD.U32 R3, R3, 0x10000, RZ ;  /* 0x0001000003030824 */ /* 0x000fc800078e00ff */
[----:B------:R-:W-:Y:S01]  /*10250*/  @P0 FADD.FTZ R148, R148, R3 ;  /* 0x0000000394940221 */ /* 0x000fe20000010000 */
[----:B------:R-:W-:-:S07]  /*10260*/  SEL R3, RZ, 0x1, P3 ;  /* 0x00000001ff037807 */ /* 0x000fce0001800000 */
.L_x_3922:
[----:B------:R-:W-:Y:S05]  /*10270*/  BSYNC B1 ;  /* 0x0000000000017941 */ /* 0x000fea0003800000 */
.L_x_3920:
        /* <DEDUP_REMOVED lines=8> */
.L_x_3931:
        /* <DEDUP_REMOVED lines=12> */
.L_x_3934:
[----:B------:R-:W-:-:S07]  /*103c0*/  MOV R2, R98 ;  /* 0x0000006200027202 */ /* 0x000fce0000000f00 */
.L_x_3935:
[----:B------:R-:W-:Y:S05]  /*103d0*/  BSYNC B2 ;  /* 0x0000000000027941 */ /* 0x000fea0003800000 */
.L_x_3933:
        /* <DEDUP_REMOVED lines=16> */
.L_x_3939:
[----:B------:R-:W-:Y:S05]  /*104e0*/  BSYNC B3 ;  /* 0x0000000000037941 */ /* 0x000fea0003800000 */
.L_x_3938:
        /* <DEDUP_REMOVED lines=43> */
.L_x_3937:
[----:B------:R-:W-:Y:S05]  /*107a0*/  BSYNC B2 ;  /* 0x0000000000027941 */ /* 0x000fea0003800000 */
.L_x_3936:
        /* <DEDUP_REMOVED lines=13> */
.L_x_3932:
[----:B------:R-:W-:Y:S05]  /*10880*/  BSYNC B1 ;  /* 0x0000000000017941 */ /* 0x000fea0003800000 */
.L_x_3930:
        /* <DEDUP_REMOVED lines=9> */
.L_x_3941:
        /* <DEDUP_REMOVED lines=12> */
.L_x_3944:
[----:B------:R-:W-:-:S07]  /*109e0*/  MOV R0, R98 ;  /* 0x0000006200007202 */ /* 0x000fce0000000f00 */
.L_x_3945:
[----:B------:R-:W-:Y:S05]  /*109f0*/  BSYNC B2 ;  /* 0x0000000000027941 */ /* 0x000fea0003800000 */
.L_x_3943:
        /* <DEDUP_REMOVED lines=16> */
.L_x_3949:
[----:B------:R-:W-:Y:S05]  /*10b00*/  BSYNC B3 ;  /* 0x0000000000037941 */ /* 0x000fea0003800000 */
.L_x_3948:
        /* <DEDUP_REMOVED lines=9> */
[----:B------:R-:W-:Y:S01]  /*10ba0*/  LOP3.LUT R75, R103, UR16, R75, 0x96, !PT ;  /* 0x00000010674b7c12 */ /* 0x000fe2000f8e964b */
[----:B------:R-:W-:Y:S01]  /*10bb0*/  IMAD.MOV.U32 R127, RZ, RZ, RZ ;  /* 0x000000ffff7f7224 */ /* 0x000fe200078e00ff */
        /* <DEDUP_REMOVED lines=31> */
[----:B------:R-:W-:-:S07]  /*10db0*/  LOP3.LUT R103, R103, UR32, R72, 0x96, !PT ;  /* 0x0000002067677c12 */ /* 0x000fce000f8e9648 */
.L_x_3947:
[----:B------:R-:W-:Y:S05]  /*10dc0*/  BSYNC B2 ;  /* 0x0000000000027941 */ /* 0x000fea0003800000 */
.L_x_3946:
        /* <DEDUP_REMOVED lines=16> */
.L_x_3942:
[----:B------:R-:W-:Y:S05]  /*10ed0*/  BSYNC B1 ;  /* 0x0000000000017941 */ /* 0x000fea0003800000 */
.L_x_3940:
[----:B------:R-:W-:Y:S01]  /*10ee0*/  IMAD.WIDE.U32 R156, R158, 0x10, R156 ;  /* 0x000000109e9c7825 */ /* 0x000fe200078e009c */
[----:B------:R-:W-:Y:S01]  /*10ef0*/  F2FP.BF16.F32.PACK_AB R75, R147, R153 ;  /* 0x00000099934b723e */ /* 0x000fe200000010ff */
[----:B------:R-:W-:Y:S01]  /*10f00*/  BSSY B1, `(.L_x_3950) ;  /* 0x000001a000017945 */ /* 0x000fe20003800000 */
[----:B------:R-:W-:Y:S02]  /*10f10*/  F2FP.BF16.F32.PACK_AB R74, R148, R151 ;  /* 0x00000097944a723e */ /* 0x000fe400000010ff */
[----:B------:R-:W-:Y:S02]  /*10f20*/  F2FP.BF16.F32.PACK_AB R73, R149, R152 ;  /* 0x000000989549723e */ /* 0x000fe400000010ff */
[----:B------:R-:W-:-:S05]  /*10f30*/  F2FP.BF16.F32.PACK_AB R72, R150, R154 ;  /* 0x0000009a9648723e */ /* 0x000fca00000010ff */
        /* <DEDUP_REMOVED lines=10> */
[----:B------:R-:W-:Y:S01]  /*10fe0*/  IMAD.WIDE.U32 R156, R156, 0x10000, RZ ;  /* 0x000100009c9c7825 */ /* 0x000fe200078e00ff */
[----:B------:R-:W-:Y:S02]  /*10ff0*/  LOP3.LUT R74, R7, 0xff, RZ, 0xc0, !PT ;  /* 0x000000ff074a7812 */ /* 0x000fe400078ec0ff */
        /* <DEDUP_REMOVED lines=10> */
.L_x_3951:
[----:B------:R-:W-:Y:S05]  /*110a0*/  BSYNC B1 ;  /* 0x0000000000017941 */ /* 0x000fea0003800000 */
.L_x_3950:
[----:B01----:R-:W-:Y:S01]  /*110b0*/  FADD.FTZ R73, RZ, R83 ;  /* 0x00000053ff497221 */ /* 0x003fe20000010000 */
[----:B------:R-:W-:Y:S01]  /*110c0*/  UMOV UR33, 0xffffffff ;  /* 0xffffffff00217882 */ /* 0x000fe20000000000 */
[----:B------:R-:W-:Y:S02]  /*110d0*/  ISETP.NE.AND P1, PT, R125, RZ, PT ;  /* 0x000000ff7d00720c */ /* 0x000fe40003f25270 */
        /* <DEDUP_REMOVED lines=141> */
.L_x_3967:
[----:B01----:R-:W-:Y:S01]  /*119b0*/  FADD.FTZ R158, R158, R163 ;  /* 0x000000a39e9e7221 */ /* 0x003fe20000010000 */
[----:B------:R-:W0:Y:S01]  /*119c0*/  @!P1 LDC.64 R74, c[0x0][0x258] ;  /* 0x00009600ff4a9b82 */ /* 0x000e220000000a00 */
[----:B------:R-:W-:Y:S01]  /*119d0*/  FMUL.FTZ R156, R157, R157 ;  /* 0x0000009d9d9c7220 */ /* 0x000fe20000410000 */
[----:B------:R-:W-:Y:S01]  /*119e0*/  ISETP.NE.AND P0, PT, RZ, UR11, PT ;  /* 0x0000000bff007c0c */ /* 0x000fe2000bf05270 */
[----:B------:R-:W-:Y:S01]  /*119f0*/  FFMA.FTZ R155, R158, R73, UR14 ;  /* 0x0000000e9e9b7e23 */ /* 0x000fe20008010049 */
[----:B------:R-:W-:Y:S02]  /*11a00*/  BSSY B1, `(.L_x_3953) ;  /* 0x00000ea000017945 */ /* 0x000fe40003800000 */
[----:B------:R-:W-:Y:S02]  /*11a10*/  FSEL R156, R156, RZ, P0 ;  /* 0x000000ff9c9c7208 */ /* 0x000fe40000000000 */
[----:B------:R-:W1:Y:S03]  /*11a20*/  @!P1 LDC.64 R72, c[0x0][0x250] ;  /* 0x00009400ff489b82 */ /* 0x000e660000000a00 */
[----:B------:R-:W-:-:S06]  /*11a30*/  FADD.FTZ R155, R155, R156 ;  /* 0x0000009c9b9b7221 */ /* 0x000fcc0000010000 */
[----:B------:R-:W2:Y:S01]  /*11a40*/  MUFU.RSQ R155, R155 ;  /* 0x0000009b009b7308 */ /* 0x000ea20000001400 */
[----:B0-----:R-:W-:-:S04]  /*11a50*/  @!P1 LEA R74, P3, R126, R74, 0x2 ;  /* 0x0000004a7e4a9211 */ /* 0x001fc800078610ff */
[C---:B------:R-:W-:Y:S02]  /*11a60*/  @!P1 LEA.HI.X R75, R126.reuse, R75, R84, 0x2, P3 ;  /* 0x0000004b7e4b9211 */ /* 0x040fe400018f1454 */
[----:B-1----:R-:W-:-:S04]  /*11a70*/  @!P1 LEA R72, P2, R126, R72, 0x2 ;  /* 0x000000487e489211 */ /* 0x002fc800078410ff */
[----:B------:R-:W-:-:S05]  /*11a80*/  @!P1 LEA.HI.X R73, R126, R73, R84, 0x2, P2 ;  /* 0x000000497e499211 */ /* 0x000fca00010f1454 */
[----:B------:R0:W-:Y:S04]  /*11a90*/  @!P1 STG.E desc[UR6][R72.64], R157 ;  /* 0x0000009d48009986 */ /* 0x0001e8000c101906 */
[----:B--2---:R0:W-:Y:S01]  /*11aa0*/  @!P1 STG.E desc[UR6][R74.64], R155 ;  /* 0x0000009b4a009986 */ /* 0x0041e2000c101906 */
[----:B------:R-:W-:-:S13]  /*11ab0*/  ISETP.GE.AND P1, PT, R85, 0x1, PT ;  /* 0x000000015500780c */ /* 0x000fda0003f26270 */
[----:B0-----:R-:W-:Y:S05]  /*11ac0*/  @!P1 BRA `(.L_x_3954) ;  /* 0x0000000c00749947 */ /* 0x001fea0003800000 */
[----:B------:R-:W-:Y:S01]  /*11ad0*/  FSEL R72, R157, RZ, !P0 ;  /* 0x000000ff9d487208 */ /* 0x000fe20004000000 */
[----:B------:R-:W-:Y:S01]  /*11ae0*/  VIADD R85, R85, 0xffffffff ;  /* 0xffffffff55557836 */ /* 0x000fe20000000000 */
[----:B------:R-:W-:Y:S01]  /*11af0*/  PRMT R73, R63, 0x7632, R73 ;  /* 0x000076323f497816 */ /* 0x000fe20000000049 */
[----:B------:R-:W0:Y:S01]  /*11b00*/  LDC.64 R156, c[0x0][0x2b8] ;  /* 0x0000ae00ff9c7b82 */ /* 0x000e220000000a00 */
[----:B------:R-:W-:Y:S01]  /*11b10*/  PRMT R74, R60, 0x7632, R74 ;  /* 0x000076323c4a7816 */ /* 0x000fe2000000004a */
[C---:B------:R-:W-:Y:S01]  /*11b20*/  FADD.FTZ R76, -R72.reuse, R76 ;  /* 0x0000004c484c7221 */ /* 0x040fe20000010100 */
[----:B------:R-:W-:Y:S01]  /*11b30*/  SHF.L.U32 R73, R73, 0x10, RZ ;  /* 0x0000001049497819 */ /* 0x000fe200000006ff */
[C---:B------:R-:W-:Y:S01]  /*11b40*/  FADD.FTZ R83, -R72.reuse, R83 ;  /* 0x0000005348537221 */ /* 0x040fe20000010100 */
[C---:B------:R-:W-:Y:S01]  /*11b50*/  FADD.FTZ R82, -R72.reuse, R82 ;  /* 0x0000005248527221 */ /* 0x040fe20000010100 */
[----:B------:R-:W-:Y:S01]  /*11b60*/  FMUL.FTZ R76, R155, R76 ;  /* 0x0000004c9b4c7220 */ /* 0x000fe20000410000 */
[C---:B------:R-:W-:Y:S01]  /*11b70*/  FADD.FTZ R81, -R72.reuse, R81 ;  /* 0x0000005148517221 */ /* 0x040fe20000010100 */
[C---:B------:R-:W-:Y:S01]  /*11b80*/  FADD.FTZ R80, -R72.reuse, R80 ;  /* 0x0000005048507221 */ /* 0x040fe20000010100 */
[----:B------:R-:W-:Y:S01]  /*11b90*/  FADD.FTZ R79, -R72, R79 ;  /* 0x0000004f484f7221 */ /* 0x000fe20000010100 */
        /* <DEDUP_REMOVED lines=34> */
[----:B------:R-:W-:Y:S01]  /*11dc0*/  PRMT R76, R59, 0x7632, R76 ;  /* 0x000076323b4c7816 */ /* 0x000fe2000000004c */
[----:B------:R-:W-:Y:S01]  /*11dd0*/  FADD.FTZ R147, -R72, R147 ;  /* 0x0000009348937221 */ /* 0x000fe20000010100 */
[----:B------:R-:W-:Y:S01]  /*11de0*/  PRMT R75, R61, 0x7632, R75 ;  /* 0x000076323d4b7816 */ /* 0x000fe2000000004b */
        /* <DEDUP_REMOVED lines=38> */
[----:B------:R-:W-:Y:S01]  /*12050*/  SHF.L.U32 R76, R76, 0x10, RZ ;  /* 0x000000104c4c7819 */ /* 0x000fe200000006ff */
[----:B------:R-:W-:Y:S01]  /*12060*/  FMUL.FTZ R155, R155, R147 ;  /* 0x000000939b9b7220 */ /* 0x000fe20000410000 */
[----:B------:R-:W-:Y:S01]  /*12070*/  PRMT R72, R62, 0x7632, R72 ;  /* 0x000076323e487816 */ /* 0x000fe20000000048 */
[----:B------:R-:W-:Y:S01]  /*12080*/  IMAD.U32 R147, R74, 0x10000, RZ ;  /* 0x000100004a937824 */ /* 0x000fe200078e00ff */
[----:B------:R-:W-:Y:S01]  /*12090*/  SHF.L.U32 R75, R75, 0x10, RZ ;  /* 0x000000104b4b7819 */ /* 0x000fe200000006ff */
[----:B------:R-:W-:Y:S01]  /*120a0*/  FFMA.FTZ R87, R87, R76, R21 ;  /* 0x0000004c57577223 */ /* 0x000fe20000010015 */
[----:B------:R-:W-:Y:S01]  /*120b0*/  PRMT R74, R56, 0x7632, R74 ;  /* 0x00007632384a7816 */ /* 0x000fe2000000004a */
[----:B------:R-:W-:Y:S01]  /*120c0*/  IMAD.U32 R72, R72, 0x10000, RZ ;  /* 0x0001000048487824 */ /* 0x000fe200078e00ff */
[----:B------:R-:W-:Y:S01]  /*120d0*/  PRMT R76, R58, 0x7632, R76 ;  /* 0x000076323a4c7816 */ /* 0x000fe2000000004c */
[----:B------:R-:W-:Y:S01]  /*120e0*/  FFMA.FTZ R80, R80, R75, R95 ;  /* 0x0000004b50507223 */ /* 0x000fe2000001005f */
[----:B------:R-:W-:Y:S01]  /*120f0*/  PRMT R75, R57, 0x7632, R75 ;  /* 0x00007632394b7816 */ /* 0x000fe2000000004b */
[----:B------:R-:W-:-:S02]  /*12100*/  IMAD.U32 R74, R74, 0x10000, RZ ;  /* 0x000100004a4a7824 */ /* 0x000fc400078e00ff */
[----:B------:R-:W-:Y:S01]  /*12110*/  FFMA.FTZ R72, R78, R72, R94 ;  /* 0x000000484e487223 */ /* 0x000fe2000001005e */
[----:B------:R-:W-:Y:S01]  /*12120*/  FFMA.FTZ R147, R82, R147, R96 ;  /* 0x0000009352937223 */ /* 0x000fe20000010060 */
[----:B------:R-:W-:Y:S01]  /*12130*/  IMAD.U32 R78, R76, 0x10000, RZ ;  /* 0x000100004c4e7824 */ /* 0x000fe200078e00ff */
[----:B------:R-:W-:Y:S01]  /*12140*/  SHF.L.U32 R76, R75, 0x10, RZ ;  /* 0x000000104b4c7819 */ /* 0x000fe200000006ff */
[----:B------:R-:W-:Y:S01]  /*12150*/  FFMA.FTZ R129, R129, R74, R92 ;  /* 0x0000004a81817223 */ /* 0x000fe2000001005c */
[----:B------:R-:W-:Y:S01]  /*12160*/  PRMT R82, R55, 0x7632, R82 ;  /* 0x0000763237527816 */ /* 0x000fe20000000052 */
[----:B------:R-:W-:Y:S01]  /*12170*/  IMAD R86, R85, R86, RZ ;  /* 0x0000005655567224 */ /* 0x000fe200078e02ff */
[----:B------:R-:W-:Y:S01]  /*12180*/  PRMT R75, R54, 0x7632, R75 ;  /* 0x00007632364b7816 */ /* 0x000fe2000000004b */
[----:B------:R-:W-:Y:S01]  /*12190*/  FFMA.FTZ R76, R91, R76, R23 ;  /* 0x0000004c5b4c7223 */ /* 0x000fe20000010017 */
[----:B------:R-:W-:Y:S01]  /*121a0*/  PRMT R74, R53, 0x7632, R74 ;  /* 0x00007632354a7816 */ /* 0x000fe2000000004a */
[----:B------:R-:W-:Y:S01]  /*121b0*/  FFMA.FTZ R78, R89, R78, R22 ;  /* 0x0000004e594e7223 */ /* 0x000fe20000010016 */
[----:B------:R-:W-:Y:S01]  /*121c0*/  SHF.L.U32 R82, R82, 0x10, RZ ;  /* 0x0000001052527819 */ /* 0x000fe200000006ff */
[----:B------:R-:W-:Y:S01]  /*121d0*/  IMAD.U32 R75, R75, 0x10000, RZ ;  /* 0x000100004b4b7824 */ /* 0x000fe200078e00ff */
[----:B------:R-:W-:-:S02]  /*121e0*/  SHF.L.U32 R74, R74, 0x10, RZ ;  /* 0x000000104a4a7819 */ /* 0x000fc400000006ff */
[----:B------:R-:W-:Y:S01]  /*121f0*/  PRMT R84, R51, 0x7632, R84 ;  /* 0x0000763233547816 */ /* 0x000fe20000000054 */
[----:B------:R-:W-:Y:S01]  /*12200*/  FFMA.FTZ R131, R131, R82, R17 ;  /* 0x0000005283837223 */ /* 0x000fe20000010011 */
[----:B------:R-:W-:Y:S01]  /*12210*/  FFMA.FTZ R82, R133, R75, R18 ;  /* 0x0000004b85527223 */ /* 0x000fe20000010012 */
[----:B------:R-:W-:Y:S01]  /*12220*/  FFMA.FTZ R135, R135, R74, R19 ;  /* 0x0000004a87877223 */ /* 0x000fe20000010013 */
[----:B------:R-:W-:Y:S02]  /*12230*/  PRMT R74, R52, 0x7632, R74 ;  /* 0x00007632344a7816 */ /* 0x000fe4000000004a */
[----:B------:R-:W-:Y:S02]  /*12240*/  PRMT R75, R50, 0x7632, R75 ;  /* 0x00007632324b7816 */ /* 0x000fe4000000004b */
[----:B------:R-:W-:Y:S01]  /*12250*/  SHF.L.U32 R84, R84, 0x10, RZ ;  /* 0x0000001054547819 */ /* 0x000fe200000006ff */
[----:B------:R-:W-:Y:S01]  /*12260*/  IMAD.U32 R74, R74, 0x10000, RZ ;  /* 0x000100004a4a7824 */ /* 0x000fe200078e00ff */
[----:B------:R-:W-:Y:S01]  /*12270*/  PRMT R89, R46, 0x7632, R89 ;  /* 0x000076322e597816 */ /* 0x000fe20000000059 */
[----:B------:R-:W-:-:S02]  /*12280*/  IMAD.U32 R75, R75, 0x10000, RZ ;  /* 0x000100004b4b7824 */ /* 0x000fc400078e00ff */
[----:B------:R-:W-:Y:S01]  /*12290*/  FFMA.FTZ R137, R137, R74, R20 ;  /* 0x0000004a89897223 */ /* 0x000fe20000010014 */
[----:B------:R-:W-:Y:S01]  /*122a0*/  PRMT R74, R48, 0x7632, R74 ;  /* 0x00007632304a7816 */ /* 0x000fe2000000004a */
[----:B------:R-:W-:Y:S01]  /*122b0*/  FFMA.FTZ R139, R139, R75, R14 ;  /* 0x0000004b8b8b7223 */ /* 0x000fe2000001000e */
[----:B------:R-:W-:Y:S01]  /*122c0*/  PRMT R75, R49, 0x7632, R75 ;  /* 0x00007632314b7816 */ /* 0x000fe2000000004b */
[----:B------:R-:W-:Y:S01]  /*122d0*/  FFMA.FTZ R141, R141, R84, R13 ;  /* 0x000000548d8d7223 */ /* 0x000fe2000001000d */
[----:B------:R-:W-:Y:S01]  /*122e0*/  PRMT R84, R47, 0x7632, R84 ;  /* 0x000076322f547816 */ /* 0x000fe20000000054 */
[----:B------:R-:W-:Y:S01]  /*122f0*/  IMAD.U32 R89, R89, 0x10000, RZ ;  /* 0x0001000059597824 */ /* 0x000fe200078e00ff */
[----:B------:R-:W-:Y:S01]  /*12300*/  SHF.L.U32 R85, R75, 0x10, RZ ;  /* 0x000000104b557819 */ /* 0x000fe200000006ff */
[----:B------:R-:W-:Y:S01]  /*12310*/  IMAD.U32 R75, R74, 0x10000, RZ ;  /* 0x000100004a4b7824 */ /* 0x000fe200078e00ff */
[----:B------:R-:W-:Y:S01]  /*12320*/  SHF.L.U32 R74, R84, 0x10, RZ ;  /* 0x00000010544a7819 */ /* 0x000fe200000006ff */
[----:B------:R-:W-:-:S02]  /*12330*/  FFMA.FTZ R148, R148, R89, R10 ;  /* 0x0000005994947223 */ /* 0x000fc4000001000a */
[----:B------:R-:W-:Y:S01]  /*12340*/  FFMA.FTZ R84, R142, R75, R16 ;  /* 0x0000004b8e547223 */ /* 0x000fe20000010010 */
[----:B------:R-:W-:Y:S01]  /*12350*/  PRMT R75, R45, 0x7632, R75 ;  /* 0x000076322d4b7816 */ /* 0x000fe2000000004b */
[----:B------:R-:W-:Y:S01]  /*12360*/  FFMA.FTZ R91, R155, R74, R9 ;  /* 0x0000004a9b5b7223 */ /* 0x000fe20000010009 */
[----:B------:R-:W-:Y:S01]  /*12370*/  PRMT R74, R44, 0x7632, R74 ;  /* 0x000076322c4a7816 */ /* 0x000fe2000000004a */
[----:B------:R-:W-:Y:S01]  /*12380*/  FFMA.FTZ R85, R140, R85, R15 ;  /* 0x000000558c557223 */ /* 0x000fe2000001000f */
[----:B------:R-:W-:-:S03]  /*12390*/  SHF.L.U32 R140, R75, 0x10, RZ ;  /* 0x000000104b8c7819 */ /* 0x000fc600000006ff */
[----:B------:R-:W-:Y:S01]  /*123a0*/  IMAD.U32 R75, R74, 0x10000, RZ ;  /* 0x000100004a4b7824 */ /* 0x000fe200078e00ff */
[----:B------:R-:W-:Y:S01]  /*123b0*/  SHF.L.U32 R74, R63, 0x10, RZ ;  /* 0x000000103f4a7819 */ /* 0x000fe200000006ff */
[----:B------:R-:W-:Y:S01]  /*123c0*/  FFMA.FTZ R89, R149, R140, R11 ;  /* 0x0000008c95597223 */ /* 0x000fe2000001000b */
[----:B------:R-:W-:Y:S01]  /*123d0*/  SHF.L.U32 R140, R61, 0x10, RZ ;  /* 0x000000103d8c7819 */ /* 0x000fe200000006ff */
[----:B------:R-:W-:Y:S01]  /*123e0*/  FFMA.FTZ R150, R150, R75, R12 ;  /* 0x0000004b96967223 */ /* 0x000fe2000001000c */
[----:B------:R-:W-:Y:S01]  /*123f0*/  SHF.R.S32.HI R75, RZ, 0x1f, R86 ;  /* 0x0000001fff4b7819 */ /* 0x000fe20000011456 */
[----:B------:R-:W-:Y:S01]  /*12400*/  FFMA.FTZ R74, R77, R74, R121 ;  /* 0x0000004a4d4a7223 */ /* 0x000fe20000010079 */
[----:B------:R-:W-:Y:S02]  /*12410*/  IMAD.U32 R77, R58, 0x10000, RZ ;  /* 0x000100003a4d7824 */ /* 0x000fe400078e00ff */
[----:B------:R-:W-:Y:S01]  /*12420*/  FFMA.FTZ R81, R81, R140, R123 ;  /* 0x0000008c51517223 */ /* 0x000fe2000001007b */
[----:B------:R-:W-:Y:S01]  /*12430*/  LEA.HI R86, R75, R86, RZ, 0x3 ;  /* 0x000000564b567211 */ /* 0x000fe200078f18ff */
[----:B------:R-:W-:-:S03]  /*12440*/  IMAD.U32 R75, R62, 0x10000, RZ ;  /* 0x000100003e4b7824 */ /* 0x000fc600078e00ff */
[----:B------:R-:W-:Y:S01]  /*12450*/  LEA.HI.SX32 R165, R86, R125, 0x1d ;  /* 0x0000007d56a57211 */ /* 0x000fe200078feaff */
[----:B------:R-:W-:Y:S01]  /*12460*/  FFMA.FTZ R79, R79, R75, R122 ;  /* 0x0000004b4f4f7223 */ /* 0x000fe2000001007a */
[----:B------:R-:W-:Y:S02]  /*12470*/  SHF.L.U32 R86, R51, 0x10, RZ ;  /* 0x0000001033567819 */ /* 0x000fe400000006ff */
[C---:B------:R-:W-:Y:S01]  /*12480*/  IADD3 R161, R165.reuse, 0x40, RZ ;  /* 0x00000040a5a17810 */ /* 0x040fe20007ffe0ff */
[C---:B------:R-:W-:Y:S01]  /*12490*/  VIADD R163, R165.reuse, 0x20 ;  /* 0x00000020a5a37836 */ /* 0x040fe20000000000 */
[C---:B------:R-:W-:Y:S01]  /*124a0*/  IADD3 R75, R165.reuse, 0x80, RZ ;  /* 0x00000080a54b7810 */ /* 0x040fe20007ffe0ff */
[----:B------:R-:W-:Y:S02]  /*124b0*/  VIADD R159, R165, 0x60 ;  /* 0x00000060a59f7836 */ /* 0x000fe40000000000 */
[----:B------:R-:W-:Y:S01]  /*124c0*/  FFMA.FTZ R86, R145, R86, R109 ;  /* 0x0000005691567223 */ /* 0x000fe2000001006d */
[----:B0-----:R-:W-:-:S04]  /*124d0*/  IMAD.WIDE.U32 R164, R165, 0x10, R156 ;  /* 0x00000010a5a47825 */ /* 0x001fc800078e009c */
[----:B------:R-:W-:-:S04]  /*124e0*/  IMAD.WIDE.U32 R162, R163, 0x10, R156 ;  /* 0x00000010a3a27825 */ /* 0x000fc800078e009c */
[----:B------:R-:W-:-:S04]  /*124f0*/  IMAD.WIDE.U32 R160, R161, 0x10, R156 ;  /* 0x00000010a1a07825 */ /* 0x000fc800078e009c */
[----:B------:R-:W-:-:S04]  /*12500*/  IMAD.WIDE.U32 R158, R159, 0x10, R156 ;  /* 0x000000109f9e7825 */ /* 0x000fc800078e009c */
[----:B------:R-:W-:Y:S01]  /*12510*/  IMAD.WIDE.U32 R156, R75, 0x10, R156 ;  /* 0x000000104b9c7825 */ /* 0x000fe200078e009c */
[----:B------:R-:W-:Y:S02]  /*12520*/  F2FP.BF16.F32.PACK_AB R75, R73, R74 ;  /* 0x0000004a494b723e */ /* 0x000fe400000010ff */
[----:B------:R-:W-:Y:S01]  /*12530*/  F2FP.BF16.F32.PACK_AB R74, R72, R79 ;  /* 0x0000004f484a723e */ /* 0x000fe200000010ff */
[----:B------:R-:W-:Y:S01]  /*12540*/  IMAD.U32 R72, R60, 0x10000, RZ ;  /* 0x000100003c487824 */ /* 0x000fe200078e00ff */
[----:B------:R-:W-:Y:S02]  /*12550*/  F2FP.BF16.F32.PACK_AB R73, R80, R81 ;  /* 0x000000515049723e */ /* 0x000fe400000010ff */
[----:B------:R-:W-:Y:S01]  /*12560*/  SHF.L.U32 R79, R59, 0x10, RZ ;  /* 0x000000103b4f7819 */ /* 0x000fe200000006ff */
[----:B------:R-:W-:Y:S01]  /*12570*/  FFMA.FTZ R72, R83, R72, R124 ;  /* 0x0000004853487223 */ /* 0x000fe2000001007c */
[----:B------:R-:W-:Y:S01]  /*12580*/  SHF.L.U32 R80, R55, 0x10, RZ ;  /* 0x0000001037507819 */ /* 0x000fe200000006ff */
[----:B------:R-:W-:Y:S01]  /*12590*/  FFMA.FTZ R83, R90, R77, R118 ;  /* 0x0000004d5a537223 */ /* 0x000fe20000010076 */
[----:B------:R-:W-:-:S02]  /*125a0*/  IMAD.U32 R77, R56, 0x10000, RZ ;  /* 0x00010000384d7824 */ /* 0x000fc400078e00ff */
[----:B------:R-:W-:Y:S01]  /*125b0*/  FFMA.FTZ R88, R88, R79, R117 ;  /* 0x0000004f58587223 */ /* 0x000fe20000010075 */
[----:B------:R-:W-:Y:S01]  /*125c0*/  SHF.L.U32 R79, R57, 0x10, RZ ;  /* 0x00000010394f7819 */ /* 0x000fe200000006ff */
[----:B------:R-:W-:Y:S01]  /*125d0*/  FFMA.FTZ R132, R132, R80, R113 ;  /* 0x0000005084847223 */ /* 0x000fe20000010071 */
[----:B------:R-:W-:Y:S01]  /*125e0*/  SHF.L.U32 R80, R53, 0x10, RZ ;  /* 0x0000001035507819 */ /* 0x000fe200000006ff */
[----:B------:R-:W-:Y:S01]  /*125f0*/  FFMA.FTZ R130, R130, R77, R120 ;  /* 0x0000004d82827223 */ /* 0x000fe20000010078 */
[----:B------:R-:W-:Y:S01]  /*12600*/  F2FP.BF16.F32.PACK_AB R78, R78, R83 ;  /* 0x000000534e4e723e */ /* 0x000fe200000010ff */
[----:B------:R-:W-:Y:S02]  /*12610*/  IMAD.U32 R83, R52, 0x10000, RZ ;  /* 0x0001000034537824 */ /* 0x000fe400078e00ff */
[----:B------:R-:W-:Y:S01]  /*12620*/  FFMA.FTZ R81, R128, R79, R119 ;  /* 0x0000004f80517223 */ /* 0x000fe20000010077 */
[----:B------:R-:W-:Y:S01]  /*12630*/  FFMA.FTZ R136, R136, R80, R115 ;  /* 0x0000005088887223 */ /* 0x000fe20000010073 */
[----:B------:R-:W-:Y:S01]  /*12640*/  F2FP.BF16.F32.PACK_AB R79, R87, R88 ;  /* 0x00000058574f723e */ /* 0x000fe200000010ff */
[----:B------:R-:W-:Y:S01]  /*12650*/  FFMA.FTZ R80, R138, R83, R116 ;  /* 0x000000538a507223 */ /* 0x000fe20000010074 */
[----:B------:R-:W-:Y:S01]  /*12660*/  IMAD.U32 R83, R48, 0x10000, RZ ;  /* 0x0001000030537824 */ /* 0x000fe200078e00ff */
[----:B------:R-:W-:Y:S01]  /*12670*/  F2FP.BF16.F32.PACK_AB R77, R76, R81 ;  /* 0x000000514c4d723e */ /* 0x000fe200000010ff */
[----:B------:R-:W-:Y:S01]  /*12680*/  IMAD.U32 R81, R54, 0x10000, RZ ;  /* 0x0001000036517824 */ /* 0x000fe200078e00ff */
[----:B------:R-:W-:Y:S01]  /*12690*/  F2FP.BF16.F32.PACK_AB R76, R129, R130 ;  /* 0x00000082814c723e */ /* 0x000fe200000010ff */
[----:B------:R-:W-:Y:S01]  /*126a0*/  FFMA.FTZ R129, R146, R83, R112 ;  /* 0x0000005392817223 */ /* 0x000fe20000010070 */
[----:B------:R-:W-:Y:S01]  /*126b0*/  SHF.L.U32 R87, R49, 0x10, RZ ;  /* 0x0000001031577819 */ /* 0x000fe200000006ff */
[----:B------:R-:W-:Y:S01]  /*126c0*/  IMAD.U32 R83, R46, 0x10000, RZ ;  /* 0x000100002e537824 */ /* 0x000fe200078e00ff */
[----:B------:R-:W-:Y:S01]  /*126d0*/  SHF.L.U32 R90, R47, 0x10, RZ ;  /* 0x000000102f5a7819 */ /* 0x000fe200000006ff */
[----:B------:R-:W-:-:S02]  /*126e0*/  IMAD.U32 R88, R50, 0x10000, RZ ;  /* 0x0001000032587824 */ /* 0x000fc400078e00ff */
[----:B------:R-:W-:Y:S01]  /*126f0*/  FFMA.FTZ R81, R134, R81, R114 ;  /* 0x0000005186517223 */ /* 0x000fe20000010072 */
[----:B------:R-:W-:Y:S01]  /*12700*/  FFMA.FTZ R144, R144, R87, R111 ;  /* 0x0000005790907223 */ /* 0x000fe2000001006f */
[----:B------:R-:W-:Y:S01]  /*12710*/  FFMA.FTZ R151, R151, R83, R106 ;  /* 0x0000005397977223 */ /* 0x000fe2000001006a */
[----:B------:R-:W-:Y:S01]  /*12720*/  SHF.L.U32 R87, R45, 0x10, RZ ;  /* 0x000000102d577819 */ /* 0x000fe200000006ff */
[----:B------:R-:W-:Y:S02]  /*12730*/  IMAD.U32 R83, R44, 0x10000, RZ ;  /* 0x000100002c537824 */ /* 0x000fe400078e00ff */
[----:B------:R-:W-:Y:S01]  /*12740*/  FFMA.FTZ R88, R143, R88, R110 ;  /* 0x000000588f587223 */ /* 0x000fe2000001006e */
[----:B------:R-:W-:Y:S01]  /*12750*/  FFMA.FTZ R90, R153, R90, R105 ;  /* 0x0000005a995a7223 */ /* 0x000fe20000010069 */
[----:B------:R-:W-:Y:S01]  /*12760*/  F2FP.BF16.F32.PACK_AB R72, R147, R72 ;  /* 0x000000489348723e */ /* 0x000fe200000010ff */
[----:B------:R-:W-:Y:S01]  /*12770*/  FFMA.FTZ R152, R152, R87, R107 ;  /* 0x0000005798987223 */ /* 0x000fe2000001006b */
[----:B------:R-:W-:Y:S01]  /*12780*/  FFMA.FTZ R133, R154, R83, R108 ;  /* 0x000000539a857223 */ /* 0x000fe2000001006c */
[----:B------:R-:W-:-:S02]  /*12790*/  F2FP.BF16.F32.PACK_AB R82, R82, R81 ;  /* 0x000000515252723e */ /* 0x000fc400000010ff */
        /* <DEDUP_REMOVED lines=14> */
[----:B------:R-:W-:-:S05]  /*12880*/  F2FP.BF16.F32.PACK_AB R88, R150, R133 ;  /* 0x000000859658723e */ /* 0x000fca00000010ff */
[----:B------:R0:W-:Y:S02]  /*12890*/  STG.E.128 desc[UR6][R156.64], R88 ;  /* 0x000000589c007986 */ /* 0x0001e4000c101d06 */
.L_x_3954:
[----:B------:R-:W-:Y:S05]  /*128a0*/  BSYNC B1 ;  /* 0x0000000000017941 */ /* 0x000fea0003800000 */
.L_x_3953:
[----:B0-----:R-:W0:Y:S02]  /*128b0*/  LDC.64 R72, c[0x0][0x210] ;  /* 0x00008400ff487b82 */ /* 0x001e240000000a00 */
[----:B0-----:R-:W-:-:S04]  /*128c0*/  LEA R126, R72, R126, 0x2 ;  /* 0x0000007e487e7211 */ /* 0x001fc800078e10ff */
[----:B------:R-:W-:-:S13]  /*128d0*/  ISETP.GE.AND P0, PT, R126, R73, PT ;  /* 0x000000497e00720c */ /* 0x000fda0003f06270 */
[----:B------:R-:W-:Y:S05]  /*128e0*/  @!P0 BRA `(.L_x_3955) ;  /* 0xfffffee000d88947 */ /* 0x000fea000383ffff */
[----:B------:R-:W-:Y:S05]  /*128f0*/  BSYNC B0 ;  /* 0x0000000000007941 */ /* 0x000fea0003800000 */
.L_x_3541:
[----:B------:R-:W-:Y:S05]  /*12900*/  EXIT ;  /* 0x000000000000794d */ /* 0x000fea0003800000 */
.L_x_3952:
        /* <DEDUP_REMOVED lines=8> */
.L_x_3957:
[----:B------:R-:W-:Y:S05]  /*12990*/  BSYNC B1 ;  /* 0x0000000000017941 */ /* 0x000fea0003800000 */
.L_x_3956:
[----:B------:R-:W-:Y:S01]  /*129a0*/  IMAD.MOV.U32 R73, RZ, RZ, R163 ;  /* 0x000000ffff497224 */ /* 0x000fe200078e00a3 */
[----:B------:R-:W-:Y:S01]  /*129b0*/  HFMA2.MMA R75, -RZ, RZ, 0, 1.847743988037109375e-06 ;  /* 0x0000001fff4b7435 */ /* 0x000fe200000001ff */
[----:B------:R-:W-:Y:S02]  /*129c0*/  IMAD.MOV.U32 R74, RZ, RZ, 0x2 ;  /* 0x00000002ff4a7424 */ /* 0x000fe400078e00ff */
[----:B------:R-:W-:Y:S01]  /*129d0*/  FADD.FTZ R156, R72, R73 ;  /* 0x00000049489c7221 */ /* 0x000fe20000010000 */
[----:B------:R-:W-:-:S04]  /*129e0*/  IMAD.MOV.U32 R155, RZ, RZ, -0x1 ;  /* 0xffffffffff9b7424 */ /* 0x000fc800078e00ff */
[----:B------:R-:W-:-:S07]  /*129f0*/  MOV R162, R156 ;  /* 0x0000009c00a27202 */ /* 0x000fce0000000f00 */
[----:B------:R-:W-:Y:S05]  /*12a00*/  WARPSYNC.COLLECTIVE R155, `(.L_x_3958) ;  /* 0x000000009b087348 */ /* 0x000fea0003c00000 */
[----:B------:R0:W1:Y:S02]  /*12a10*/  SHFL.BFLY P0, R163, R162, R74, R75 ;  /* 0x0c00004aa2a37389 */ /* 0x000064000000004b */
[----:B01----:R-:W-:Y:S01]  /*12a20*/  ENDCOLLECTIVE ;  /* 0x000000000000791b */ /* 0x003fe20003800000 */
.L_x_3958:
[----:B------:R-:W-:Y:S01]  /*12a30*/  HFMA2.MMA R74, -RZ, RZ, 0, 2.384185791015625e-07 ;  /* 0x00000004ff4a7435 */ /* 0x000fe200000001ff */
[----:B------:R-:W-:-:S05]  /*12a40*/  MOV R73, R163 ;  /* 0x000000a300497202 */ /* 0x000fca0000000f00 */
[----:B------:R-:W-:-:S04]  /*12a50*/  FADD.FTZ R158, R156, R73 ;  /* 0x000000499c9e7221 */ /* 0x000fc80000010000 */
[----:B------:R-:W-:-:S07]  /*12a60*/  IMAD.MOV.U32 R162, RZ, RZ, R158 ;  /* 0x000000ffffa27224 */ /* 0x000fce00078e009e */
[----:B------:R-:W-:Y:S05]  /*12a70*/  WARPSYNC.COLLECTIVE R155, `(.L_x_3959) ;  /* 0x000000009b087348 */ /* 0x000fea0003c00000 */
[----:B------:R0:W1:Y:S02]  /*12a80*/  SHFL.BFLY P0, R163, R162, R74, R75 ;  /* 0x0c00004aa2a37389 */ /* 0x000064000000004b */
[----:B01----:R-:W-:Y:S01]  /*12a90*/  ENDCOLLECTIVE ;  /* 0x000000000000791b */ /* 0x003fe20003800000 */
.L_x_3959:
        /* <DEDUP_REMOVED lines=8> */
.L_x_3960:
[----:B------:R-:W-:Y:S01]  /*12b20*/  HFMA2.MMA R74, -RZ, RZ, 0, 9.5367431640625e-07 ;  /* 0x00000010ff4a7435 */ /* 0x000fe200000001ff */
[----:B------:R-:W-:-:S05]  /*12b30*/  MOV R160, R163 ;  /* 0x000000a300a07202 */ /* 0x000fca0000000f00 */
[----:B------:R-:W-:-:S04]  /*12b40*/  FADD.FTZ R160, R159, R160 ;  /* 0x000000a09fa07221 */ /* 0x000fc80000010000 */
[----:B------:R-:W-:-:S07]  /*12b50*/  IMAD.MOV.U32 R162, RZ, RZ, R160 ;  /* 0x000000ffffa27224 */ /* 0x000fce00078e00a0 */
[----:B------:R-:W-:Y:S05]  /*12b60*/  WARPSYNC.COLLECTIVE R155, `(.L_x_3961) ;  /* 0x000000009b087348 */ /* 0x000fea0003c00000 */
[----:B------:R0:W1:Y:S02]  /*12b70*/  SHFL.BFLY P0, R163, R162, R74, R75 ;  /* 0x0c00004aa2a37389 */ /* 0x000064000000004b */
[----:B01----:R-:W-:Y:S01]  /*12b80*/  ENDCOLLECTIVE ;  /* 0x000000000000791b */ /* 0x003fe20003800000 */
.L_x_3961:
        /* <DEDUP_REMOVED lines=84> */
[----:B------:R-:W-:-:S04]  /*130d0*/  HFMA2.MMA R75, -RZ, RZ, 0, 1.847743988037109375e-06 ;  /* 0x0000001fff4b7435 */ /* 0x000fc800000001ff */
[----:B------:R-:W-:-:S07]  /*130e0*/  MOV R162, R72 ;  /* 0x0000004800a27202 */ /* 0x000fce0000000f00 */
[----:B------:R-:W-:Y:S05]  /*130f0*/  WARPSYNC.COLLECTIVE R155, `(.L_x_3962) ;  /* 0x000000009b087348 */ /* 0x000fea0003c00000 */
[----:B------:R0:W1:Y:S02]  /*13100*/  SHFL.BFLY P0, R163, R162, R74, R75 ;  /* 0x0c00004aa2a37389 */ /* 0x000064000000004b */
[----:B01----:R-:W-:Y:S01]  /*13110*/  ENDCOLLECTIVE ;  /* 0x000000000000791b */ /* 0x003fe20003800000 */
.L_x_3962:
[----:B------:R-:W-:Y:S02]  /*13120*/  IMAD.MOV.U32 R74, RZ, RZ, 0x2 ;  /* 0x00000002ff4a7424 */ /* 0x000fe400078e00ff */
[----:B------:R-:W-:-:S04]  /*13130*/  IMAD.MOV.U32 R159, RZ, RZ, R163 ;  /* 0x000000ffff9f7224 */ /* 0x000fc800078e00a3 */
[----:B------:R-:W-:-:S05]  /*13140*/  FADD.FTZ R159, R72, R159 ;  /* 0x0000009f489f7221 */ /* 0x000fca0000010000 */
[----:B------:R-:W-:-:S07]  /*13150*/  MOV R162, R159 ;  /* 0x0000009f00a27202 */ /* 0x000fce0000000f00 */
[----:B------:R-:W-:Y:S05]  /*13160*/  WARPSYNC.COLLECTIVE R155, `(.L_x_3963) ;  /* 0x000000009b087348 */ /* 0x000fea0003c00000 */
[----:B------:R0:W1:Y:S02]  /*13170*/  SHFL.BFLY P0, R163, R162, R74, R75 ;  /* 0x0c00004aa2a37389 */ /* 0x000064000000004b */
[----:B01----:R-:W-:Y:S01]  /*13180*/  ENDCOLLECTIVE ;  /* 0x000000000000791b */ /* 0x003fe20003800000 */
.L_x_3963:
[----:B------:R-:W-:Y:S01]  /*13190*/  HFMA2.MMA R74, -RZ, RZ, 0, 2.384185791015625e-07 ;  /* 0x00000004ff4a7435 */ /* 0x000fe200000001ff */
[----:B------:R-:W-:-:S05]  /*131a0*/  MOV R156, R163 ;  /* 0x000000a3009c7202 */ /* 0x000fca0000000f00 */
[----:B------:R-:W-:-:S04]  /*131b0*/  FADD.FTZ R156, R159, R156 ;  /* 0x0000009c9f9c7221 */ /* 0x000fc80000010000 */
[----:B------:R-:W-:-:S07]  /*131c0*/  IMAD.MOV.U32 R162, RZ, RZ, R156 ;  /* 0x000000ffffa27224 */ /* 0x000fce00078e009c */
[----:B------:R-:W-:Y:S05]  /*131d0*/  WARPSYNC.COLLECTIVE R155, `(.L_x_3964) ;  /* 0x000000009b087348 */ /* 0x000fea0003c00000 */
[----:B------:R0:W1:Y:S02]  /*131e0*/  SHFL.BFLY P0, R163, R162, R74, R75 ;  /* 0x0c00004aa2a37389 */ /* 0x000064000000004b */
[----:B01----:R-:W-:Y:S01]  /*131f0*/  ENDCOLLECTIVE ;  /* 0x000000000000791b */ /* 0x003fe20003800000 */
.L_x_3964:
[----:B------:R-:W-:Y:S02]  /*13200*/  IMAD.MOV.U32 R74, RZ, RZ, 0x8 ;  /* 0x00000008ff4a7424 */ /* 0x000fe400078e00ff */
[----:B------:R-:W-:-:S04]  /*13210*/  IMAD.MOV.U32 R161, RZ, RZ, R163 ;  /* 0x000000ffffa17224 */ /* 0x000fc800078e00a3 */
[----:B------:R-:W-:-:S05]  /*13220*/  FADD.FTZ R161, R156, R161 ;  /* 0x000000a19ca17221 */ /* 0x000fca0000010000 */
[----:B------:R-:W-:-:S07]  /*13230*/  MOV R162, R161 ;  /* 0x000000a100a27202 */ /* 0x000fce0000000f00 */
[----:B------:R-:W-:Y:S05]  /*13240*/  WARPSYNC.COLLECTIVE R155, `(.L_x_3965) ;  /* 0x000000009b087348 */ /* 0x000fea0003c00000 */
[----:B------:R0:W1:Y:S02]  /*13250*/  SHFL.BFLY P0, R163, R162, R74, R75 ;  /* 0x0c00004aa2a37389 */ /* 0x000064000000004b */
[----:B01----:R-:W-:Y:S01]  /*13260*/  ENDCOLLECTIVE ;  /* 0x000000000000791b */ /* 0x003fe20003800000 */
.L_x_3965:
[----:B------:R-:W-:Y:S01]  /*13270*/  HFMA2.MMA R74, -RZ, RZ, 0, 9.5367431640625e-07 ;  /* 0x00000010ff4a7435 */ /* 0x000fe200000001ff */
[----:B------:R-:W-:-:S05]  /*13280*/  MOV R158, R163 ;  /* 0x000000a3009e7202 */ /* 0x000fca0000000f00 */
[----:B------:R-:W-:-:S04]  /*13290*/  FADD.FTZ R158, R161, R158 ;  /* 0x0000009ea19e7221 */ /* 0x000fc80000010000 */
[----:B------:R-:W-:-:S07]  /*132a0*/  IMAD.MOV.U32 R162, RZ, RZ, R158 ;  /* 0x000000ffffa27224 */ /* 0x000fce00078e009e */
[----:B------:R-:W-:Y:S05]  /*132b0*/  WARPSYNC.COLLECTIVE R155, `(.L_x_3966) ;  /* 0x000000009b087348 */ /* 0x000fea0003c00000 */
[----:B------:R0:W1:Y:S02]  /*132c0*/  SHFL.BFLY P0, R163, R162, R74, R75 ;  /* 0x0c00004aa2a37389 */ /* 0x000064000000004b */
[----:B01----:R-:W-:Y:S01]  /*132d0*/  ENDCOLLECTIVE ;  /* 0x000000000000791b */ /* 0x003fe20003800000 */
.L_x_3966:
[----:B------:R-:W-:Y:S05]  /*132e0*/  BRA `(.L_x_3967) ;  /* 0xffffffe400b07947 */ /* 0x000fea000383ffff */
.L_x_3968:
        /* <DEDUP_REMOVED lines=9> */
.L_x_37381:


//--------------------- .text._ZN10layer_norm13ln_fwd_kernelINS_13Kernel_traitsI6__halfS2_S2_S2_fjLj1280ELj1ELj4ELj1ELj16ENS_18Kernel_traits_baseILj1280ES2_S2_S2_S2_fjLj128EEEEELb0ELb0ELb0ELb0EEEvNS_9FwdParamsE --------------------------
	.section	.text._ZN10layer_norm13ln_fwd_kernelINS_13Kernel_traitsI6__halfS2_S2_S2_fjLj1280ELj1ELj4ELj1ELj16ENS_18Kernel_traits_baseILj1280ES2_S2_S2_S2_fjLj128EEEEELb0ELb0ELb0ELb0EEEvNS_9FwdParamsE,"ax",@progbits
	.align	128
        .global         _ZN10layer_norm13ln_fwd_kernelINS_13Kernel_traitsI6__halfS2_S2_S2_fjLj1280ELj1ELj4ELj1ELj16ENS_18Kernel_traits_baseILj1280ES2_S2_S2_S2_fjLj128EEEEELb0ELb0ELb0ELb0EEEvNS_9FwdParamsE
        .type           _ZN10layer_norm13ln_fwd_kernelINS_13Kernel_traitsI6__halfS2_S2_S2_fjLj1280ELj1ELj4ELj1ELj16ENS_18Kernel_traits_baseILj1280ES2_S2_S2_S2_fjLj128EEEEELb0ELb0ELb0ELb0EEEvNS_9FwdParamsE,@function
        .size           _ZN10layer_norm13ln_fwd_kernelINS_13Kernel_traitsI6__halfS2_S2_S2_fjLj1280ELj1ELj4ELj1ELj16ENS_18Kernel_traits_baseILj1280ES2_S2_S2_S2_fjLj128EEEEELb0ELb0ELb0ELb0EEEvNS_9FwdParamsE,(.L_x_37382 - _ZN10layer_norm13ln_fwd_kernelINS_13Kernel_traitsI6__halfS2_S2_S2_fjLj1280ELj1ELj4ELj1ELj16ENS_18Kernel_traits_baseILj1280ES2_S2_S2_S2_fjLj128EEEEELb0ELb0ELb0ELb0EEEvNS_9FwdParamsE)
        .other          _ZN10layer_norm13ln_fwd_kernelINS_13Kernel_traitsI6__halfS2_S2_S2_fjLj1280ELj1ELj4ELj1ELj16ENS_18Kernel_traits_baseILj1280ES2_S2_S2_S2_fjLj128EEEEELb0ELb0ELb0ELb0EEEvNS_9FwdParamsE,@"STO_CUDA_ENTRY STV_DEFAULT"
_ZN10layer_norm13ln_fwd_kernelINS_13Kernel_traitsI6__halfS2_S2_S2_fjLj1280ELj1ELj4ELj1ELj16ENS_18Kernel_traits_baseILj1280ES2_S2_S2_S2_fjLj128EEEEELb0ELb0ELb0ELb0EEEvNS_9FwdParamsE:
.text._ZN10layer_norm13ln_fwd_kernelINS_13Kernel_traitsI6__halfS2_S2_S2_fjLj1280ELj1ELj4ELj1ELj16ENS_18Kernel_traits_baseILj1280ES2_S2_S2_S2_fjLj128EEEEELb0ELb0ELb0ELb0EEEvNS_9FwdParamsE:
        /* <DEDUP_REMOVED lines=32> */
[----:B------:R0:W5:Y:S01]  /*0200*/  LDG.E.128 R12, desc[UR4][R2.64] ;  /* 0x00000004020c7981 */ /* 0x000162000c1e1d00 */
[----:B------:R-:W-:Y:S02]  /*0210*/  LOP3.LUT R11, R11, 0x20, RZ, 0xfc, !PT ;  /* 0x000000200b0b7812 */ /* 0x000fe400078efcff */
[----:B------:R-:W-:Y:S02]  /*0220*/  @!P0 CS2R R16, SRZ ;  /* 0x0000000000108805 */ /* 0x000fe4000001ff00 */
[----:B0-----:R-:W-:-:S07]  /*0230*/  @!P0 CS2R R18, SRZ ;  /* 0x0000000000128805 */ /* 0x001fce000001ff00 */
.L_x_3970:
[----:B------:R-:W-:Y:S05]  /*0240*/  BSYNC B0 ;  /* 0x0000000000007941 */ /* 0x000fea0003800000 */
.L_x_3969:
        /* <DEDUP_REMOVED lines=11> */
[----:B------:R-:W-:Y:S02]  /*0300*/  IADD3 R11, R11, 0x20, RZ ;  /* 0x000000200b0b7810 */ /* 0x000fe40007ffe0ff */
[----:B------:R-:W-:Y:S02]  /*0310*/  @!P0 CS2R R60, SRZ ;  /* 0x00000000003c8805 */ /* 0x000fe4000001ff00 */
[----:B0-----:R-:W-:-:S07]  /*0320*/  @!P0 CS2R R62, SRZ ;  /* 0x00000000003e8805 */ /* 0x001fce000001ff00 */
.L_x_3972:
[----:B------:R-:W-:Y:S05]  /*0330*/  BSYNC B0 ;  /* 0x0000000000007941 */ /* 0x000fea0003800000 */
.L_x_3971:
        /* <DEDUP_REMOVED lines=11> */
[----:B------:R-:W-:Y:S02]  /*03f0*/  IADD3 R11, R11, 0x20, RZ ;  /* 0x000000200b0b7810 */ /* 0x000fe40007ffe0ff */
[----:B------:R-:W-:Y:S02]  /*0400*/  @!P0 CS2R R56, SRZ ;  /* 0x0000000000388805 */ /* 0x000fe4000001ff00 */
[----:B0-----:R-:W-:-:S07]  /*0410*/  @!P0 CS2R R58, SRZ ;  /* 0x00000000003a8805 */ /* 0x001fce000001ff00 */
.L_x_3974:
[----:B------:R-:W-:Y:S05]  /*0420*/  BSYNC B0 ;  /* 0x0000000000007941 */ /* 0x000fea0003800000 */
.L_x_3973:
        /* <DEDUP_REMOVED lines=14> */
.L_x_3976:
[----:B------:R-:W-:Y:S05]  /*0510*/  BSYNC B0 ;  /* 0x0000000000007941 */ /* 0x000fea0003800000 */
.L_x_3975:
        /* <DEDUP_REMOVED lines=13> */
.L_x_3978:
[----:B------:R-:W-:Y:S05]  /*05f0*/  BSYNC B0 ;  /* 0x0000000000007941 */ /* 0x000fea0003800000 */
.L_x_3977:
[----:B------:R-:W-:Y:S02]  /*0600*/  ULDC UR6, c[0x0][0x214] ;  /* 0x0000850000067ab9 */ /* 0x000fe40000000800 */
[----:B------:R-:W-:Y:S01]  /*0610*/  ISETP.GE.AND P0, PT, R94, UR6, PT ;  /* 0x000000065e007c0c */ /* 0x000fe2000bf06270 */
[----:B------:R-:W-:Y:S02]  /*0620*/  ULDC.64 UR6, c[0x0][0x230] ;  /* 0x00008c0000067ab9 */ /* 0x000fe40000000a00 */
[----:B------:R-:W-:-:S04]  /*0630*/  LOP3.LUT P1, RZ, R82, UR6, RZ, 0xfc, !PT ;  /* 0x0000000652ff7c12 */ /* 0x000fc8000f82fcff */
[----:B------:R-:W-:-:S06]  /*0640*/  LOP3.LUT P1, RZ, R83, UR7, RZ, 0xfc, P1 ;  /* 0x0000000753ff7c12 */ /* 0x000fcc000882fcff */
[----:B------:R-:W-:Y:S07]  /*0650*/  @P0 EXIT ;  /* 0x000000000000094d */ /* 0x000fee0003800000 */
[--C-:B-----5:R-:W-:Y:S01]  /*0660*/  HADD2.F32 R33, -RZ, R12.reuse.H0_H0 ;  /* 0x2000000cff217230 */ /* 0x120fe20000004100 */
[----:B------:R-:W-:Y:S01]  /*0670*/  ULDC.U8 UR6, c[0x0][0x2a0] ;  /* 0x0000a80000067ab9 */ /* 0x000fe20000000000 */
[----:B------:R-:W-:Y:S01]  /*0680*/  HADD2.F32 R34, -RZ, R12.H1_H1 ;  /* 0x3000000cff227230 */ /* 0x000fe20000004100 */
[----:B------:R-:W-:Y:S01]  /*0690*/  ISETP.NE.U32.AND P0, PT, R82, RZ, PT ;  /* 0x000000ff5200720c */ /* 0x000fe20003f05070 */
[--C-:B------:R-:W-:Y:S01]  /*06a0*/  HADD2.F32 R31, -RZ, R13.reuse.H0_H0 ;  /* 0x2000000dff1f7230 */ /* 0x100fe20000004100 */
[----:B------:R-:W-:Y:S01]  /*06b0*/  ISETP.NE.AND P3, PT, RZ, UR6, PT ;  /* 0x00000006ff007c0c */ /* 0x000fe2000bf65270 */
[----:B------:R-:W-:Y:S01]  /*06c0*/  HADD2.F32 R32, -RZ, R13.H1_H1 ;  /* 0x3000000dff207230 */ /* 0x000fe20000004100 */
[----:B------:R-:W-:Y:S01]  /*06d0*/  ISETP.NE.AND.EX P0, PT, R83, RZ, PT, P0 ;  /* 0x000000ff5300720c */ /* 0x000fe20003f05300 */
[--C-:B------:R-:W-:Y:S01]  /*06e0*/  HADD2.F32 R29, -RZ, R14.reuse.H0_H0 ;  /* 0x2000000eff1d7230 */ /* 0x100fe20000004100 */
[----:B------:R-:W-:Y:S01]  /*06f0*/  P2R R100, PR, RZ, 0x8 ;  /* 0x00000008ff647803 */ /* 0x000fe20000000000 */
[----:B------:R-:W-:Y:S01]  /*0700*/  HADD2.F32 R30, -RZ, R14.H1_H1 ;  /* 0x3000000eff1e7230 */ /* 0x000fe20000004100 */
[----:B------:R-:W-:Y:S01]  /*0710*/  ULDC UR8, c[0x0][0x218] ;  /* 0x0000860000087ab9 */ /* 0x000fe20000000800 */
[--C-:B------:R-:W-:Y:S01]  /*0720*/  HADD2.F32 R27, -RZ, R15.reuse.H0_H0 ;  /* 0x2000000fff1b7230 */ /* 0x100fe20000004100 */
[----:B------:R-:W-:Y:S01]  /*0730*/  ULDC UR7, c[0x0][0x2d8] ;  /* 0x0000b60000077ab9 */ /* 0x000fe20000000800 */
[----:B------:R-:W-:Y:S01]  /*0740*/  HADD2.F32 R28, -RZ, R15.H1_H1 ;  /* 0x3000000fff1c7230 */ /* 0x000fe20000004100 */
[----:B------:R-:W-:Y:S01]  /*0750*/  ULDC.64 UR10, c[0x0][0x230] ;  /* 0x00008c00000a7ab9 */ /* 0x000fe20000000a00 */
[----:B------:R-:W-:-:S02]  /*0760*/  HADD2.F32 R26, -RZ, R16.H0_H0 ;  /* 0x20000010ff1a7230 */ /* 0x000fc40000004100 */
[----:B------:R-:W-:Y:S02]  /*0770*/  HADD2.F32 R25, -RZ, R16.H1_H1 ;  /* 0x30000010ff197230 */ /* 0x000fe40000004100 */
[--C-:B------:R-:W-:Y:S02]  /*0780*/  HADD2.F32 R11, -RZ, R7.reuse.H0_H0 ;  /* 0x20000007ff0b7230 */ /* 0x100fe40000004100 */
[----:B------:R-:W-:Y:S02]  /*0790*/  HADD2.F32 R12, -RZ, R7.H1_H1 ;  /* 0x30000007ff0c7230 */ /* 0x000fe40000004100 */
[--C-:B------:R-:W-:Y:S02]  /*07a0*/  HADD2.F32 R10, -RZ, R60.reuse.H0_H0 ;  /* 0x2000003cff0a7230 */ /* 0x100fe40000004100 */
[----:B------:R-:W-:Y:S02]  /*07b0*/  HADD2.F32 R9, -RZ, R60.H1_H1 ;  /* 0x3000003cff097230 */ /* 0x000fe40000004100 */
        /* <DEDUP_REMOVED lines=28> */
[----:B------:R-:W-:Y:S02]  /*0980*/  HADD2.F32 R20, -RZ, R19.H0_H0 ;  /* 0x20000013ff147230 */ /* 0x000fe40000004100 */
[----:B------:R-:W-:Y:S02]  /*0990*/  HADD2.F32 R2, -RZ, R52.H0_H0 ;  /* 0x20000034ff027230 */ /* 0x000fe40000004100 */
[----:B------:R-:W-:-:S02]  /*09a0*/  HADD2.F32 R56, -RZ, R57.H0_H0 ;  /* 0x20000039ff387230 */ /* 0x000fc40000004100 */
[----:B------:R-:W-:Y:S02]  /*09b0*/  HADD2.F32 R64, -RZ, R58.H0_H0 ;  /* 0x2000003aff407230 */ /* 0x000fe40000004100 */
[--C-:B------:R-:W-:Y:S02]  /*09c0*/  HADD2.F32 R65, -RZ, R59.reuse.H0_H0 ;  /* 0x2000003bff417230 */ /* 0x100fe40000004100 */
[----:B------:R-:W-:Y:S02]  /*09d0*/  HADD2.F32 R67, -RZ, R59.H1_H1 ;  /* 0x3000003bff437230 */ /* 0x000fe40000004100 */
[----:B------:R-:W-:Y:S02]  /*09e0*/  HADD2.F32 R75, -RZ, R49.H0_H0 ;  /* 0x20000031ff4b7230 */ /* 0x000fe40000004100 */
[--C-:B------:R-:W-:Y:S02]  /*09f0*/  HADD2.F32 R50, -RZ, R51.reuse.H0_H0 ;  /* 0x20000033ff327230 */ /* 0x100fe40000004100 */
[----:B------:R-:W-:-:S02]  /*0a00*/  HADD2.F32 R76, -RZ, R51.H1_H1 ;  /* 0x30000033ff4c7230 */ /* 0x000fc40000004100 */
[----:B------:R-:W-:Y:S02]  /*0a10*/  HADD2.F32 R19, -RZ, R19.H1_H1 ;  /* 0x30000013ff137230 */ /* 0x000fe40000004100 */
[----:B------:R-:W-:Y:S02]  /*0a20*/  HADD2.F32 R52, -RZ, R52.H1_H1 ;  /* 0x30000034ff347230 */ /* 0x000fe40000004100 */
[----:B------:R-:W-:Y:S02]  /*0a30*/  HADD2.F32 R57, -RZ, R57.H1_H1 ;  /* 0x30000039ff397230 */ /* 0x000fe40000004100 */
[----:B------:R-:W-:Y:S02]  /*0a40*/  HADD2.F32 R58, -RZ, R58.H1_H1 ;  /* 0x3000003aff3a7230 */ /* 0x000fe40000004100 */
[--C-:B------:R-:W-:Y:S02]  /*0a50*/  HADD2.F32 R59, -RZ, R44.reuse.H0_H0 ;  /* 0x2000002cff3b7230 */ /* 0x100fe40000004100 */
[----:B------:R-:W-:-:S02]  /*0a60*/  HADD2.F32 R68, -RZ, R44.H1_H1 ;  /* 0x3000002cff447230 */ /* 0x000fc40000004100 */
[--C-:B------:R-:W-:Y:S02]  /*0a70*/  HADD2.F32 R66, -RZ, R45.reuse.H0_H0 ;  /* 0x2000002dff427230 */ /* 0x100fe40000004100 */
[----:B------:R-:W-:Y:S02]  /*0a80*/  HADD2.F32 R70, -RZ, R45.H1_H1 ;  /* 0x3000002dff467230 */ /* 0x000fe40000004100 */
[--C-:B------:R-:W-:Y:S02]  /*0a90*/  HADD2.F32 R69, -RZ, R46.reuse.H0_H0 ;  /* 0x2000002eff457230 */ /* 0x100fe40000004100 */
[----:B------:R-:W-:Y:S02]  /*0aa0*/  HADD2.F32 R72, -RZ, R46.H1_H1 ;  /* 0x3000002eff487230 */ /* 0x000fe40000004100 */
[--C-:B------:R-:W-:Y:S02]  /*0ab0*/  HADD2.F32 R71, -RZ, R47.reuse.H0_H0 ;  /* 0x2000002fff477230 */ /* 0x100fe40000004100 */
[----:B------:R-:W-:-:S02]  /*0ac0*/  HADD2.F32 R73, -RZ, R47.H1_H1 ;  /* 0x3000002fff497230 */ /* 0x000fc40000004100 */
        /* <DEDUP_REMOVED lines=16> */
[----:B------:R-:W-:-:S07]  /*0bd0*/  HADD2.F32 R92, -RZ, R43.H1_H1 ;  /* 0x3000002bff5c7230 */ /* 0x000fce0000004100 */
.L_x_4120:
        /* <DEDUP_REMOVED lines=11> */
[----:B------:R-:W-:Y:S01]  /*0c90*/  MOV R139, R136 ;  /* 0x00000088008b7202 */ /* 0x000fe20000000f00 */
[----:B--2---:R-:W-:Y:S01]  /*0ca0*/  @P0 HADD2.F32 R138, -RZ, R44.H0_H0 ;  /* 0x2000002cff8a0230 */ /* 0x004fe20000004100 */
        /* <DEDUP_REMOVED lines=10> */
[----:B------:R-:W-:Y:S01]  /*0d50*/  ISETP.NE.AND.EX P3, PT, RZ, UR11, PT, P3 ;  /* 0x0000000bff007c0c */ /* 0x000fe2000bf65330 */
[----:B--2---:R-:W-:-:S05]  /*0d60*/  HADD2.F32 R83, -RZ, R44.H0_H0 ;  /* 0x2000002cff537230 */ /* 0x004fca0000004100 */
[----:B------:R-:W-:-:S07]  /*0d70*/  FMUL.FTZ R83, R83, R138 ;  /* 0x0000008a53537220 */ /* 0x000fce0000410000 */
[----:B0-----:R-:W-:Y:S05]  /*0d80*/  @P3 BRA `(.L_x_3981) ;  /* 0x0000000000083947 */ /* 0x001fea0003800000 */
[----:B------:R-:W-:Y:S05]  /*0d90*/  @P1 BRA `(.L_x_3982) ;  /* 0x00000000000c1947 */ /* 0x000fea0003800000 */
[----:B------:R-:W-:Y:S05]  /*0da0*/  BRA `(.L_x_3983) ;  /* 0x0000000000107947 */ /* 0x000fea0003800000 */
.L_x_3981:
[----:B-----5:R-:W-:-:S05]  /*0db0*/  HADD2.F32 R102, -RZ, R40.H0_H0 ;  /* 0x20000028ff667230 */ /* 0x020fca0000004100 */
[----:B------:R-:W-:-:S07]  /*0dc0*/  FADD.FTZ R83, R102, R83 ;  /* 0x0000005366537221 */ /* 0x000fce0000010000 */
.L_x_3982:
[----:B------:R-:W-:-:S04]  /*0dd0*/  F2FP.F16.F32.PACK_AB R101, RZ, R83 ;  /* 0x00000053ff65723e */ /* 0x000fc800000000ff */
[----:B------:R-:W-:-:S07]  /*0de0*/  PRMT R36, R101, 0x7610, R36 ;  /* 0x0000761065247816 */ /* 0x000fce0000000024 */
.L_x_3983:
[----:B------:R-:W-:-:S05]  /*0df0*/  HADD2.F32 R101, -RZ, R44.H1_H1 ;  /* 0x3000002cff657230 */ /* 0x000fca0000004100 */
[----:B------:R-:W-:Y:S01]  /*0e00*/  FMUL.FTZ R102, R101, R138 ;  /* 0x0000008a65667220 */ /* 0x000fe20000410000 */
[----:B------:R-:W-:Y:S06]  /*0e10*/  @P3 BRA `(.L_x_3984) ;  /* 0x0000000000083947 */ /* 0x000fec0003800000 */
[----:B------:R-:W-:Y:S05]  /*0e20*/  @P1 BRA `(.L_x_3985) ;  /* 0x00000000000c1947 */ /* 0x000fea0003800000 */
[----:B------:R-:W-:Y:S05]  /*0e30*/  BRA `(.L_x_3986) ;  /* 0x0000000000107947 */ /* 0x000fea0003800000 */
.L_x_3984:
[----:B-----5:R-:W-:-:S05]  /*0e40*/  HADD2.F32 R101, -RZ, R40.H1_H1 ;  /* 0x30000028ff657230 */ /* 0x020fca0000004100 */
[----:B------:R-:W-:-:S07]  /*0e50*/  FADD.FTZ R102, R101, R102 ;  /* 0x0000006665667221 */ /* 0x000fce0000010000 */
.L_x_3985:
[----:B------:R-:W-:-:S04]  /*0e60*/  F2FP.F16.F32.PACK_AB R44, RZ, R102 ;  /* 0x00000066ff2c723e */ /* 0x000fc800000000ff */
[----:B------:R-:W-:-:S07]  /*0e70*/  PRMT R36, R36, 0x5410, R44 ;  /* 0x0000541024247816 */ /* 0x000fce000000002c */
.L_x_3986:
[----:B------:R-:W-:-:S05]  /*0e80*/  HADD2.F32 R101, -RZ, R45.H0_H0 ;  /* 0x2000002dff657230 */ /* 0x000fca0000004100 */
[----:B------:R-:W-:Y:S01]  /*0e90*/  FMUL.FTZ R101, R101, R138 ;  /* 0x0000008a65657220 */ /* 0x000fe20000410000 */
[----:B------:R-:W-:Y:S06]  /*0ea0*/  @P3 BRA `(.L_x_3987) ;  /* 0x0000000000083947 */ /* 0x000fec0003800000 */
[----:B------:R-:W-:Y:S05]  /*0eb0*/  @P1 BRA `(.L_x_3988) ;  /* 0x00000000000c1947 */ /* 0x000fea0003800000 */
[----:B------:R-:W-:Y:S05]  /*0ec0*/  BRA `(.L_x_3989) ;  /* 0x0000000000107947 */ /* 0x000fea0003800000 */
.L_x_3987:
[----:B-----5:R-:W-:-:S05]  /*0ed0*/  HADD2.F32 R44, -RZ, R41.H0_H0 ;  /* 0x20000029ff2c7230 */ /* 0x020fca0000004100 */
[----:B------:R-:W-:-:S07]  /*0ee0*/  FADD.FTZ R101, R44, R101 ;  /* 0x000000652c657221 */ /* 0x000fce0000010000 */
.L_x_3988:
[----:B------:R-:W-:-:S04]  /*0ef0*/  F2FP.F16.F32.PACK_AB R44, RZ, R101 ;  /* 0x00000065ff2c723e */ /* 0x000fc800000000ff */
[----:B------:R-:W-:-:S07]  /*0f00*/  PRMT R37, R44, 0x7610, R37 ;  /* 0x000076102c257816 */ /* 0x000fce0000000025 */
.L_x_3989:
[----:B------:R-:W-:-:S05]  /*0f10*/  HADD2.F32 R45, -RZ, R45.H1_H1 ;  /* 0x3000002dff2d7230 */ /* 0x000fca0000004100 */
[----:B------:R-:W-:Y:S01]  /*0f20*/  FMUL.FTZ R119, R45, R138 ;  /* 0x0000008a2d777220 */ /* 0x000fe20000410000 */
[----:B------:R-:W-:Y:S06]  /*0f30*/  @P3 BRA `(.L_x_3990) ;  /* 0x0000000000083947 */ /* 0x000fec0003800000 */
[----:B------:R-:W-:Y:S05]  /*0f40*/  @P1 BRA `(.L_x_3991) ;  /* 0x00000000000c1947 */ /* 0x000fea0003800000 */
[----:B------:R-:W-:Y:S05]  /*0f50*/  BRA `(.L_x_3992) ;  /* 0x0000000000107947 */ /* 0x000fea0003800000 */
.L_x_3990:
[----:B-----5:R-:W-:-:S05]  /*0f60*/  HADD2.F32 R44, -RZ, R41.H1_H1 ;  /* 0x30000029ff2c7230 */ /* 0x020fca0000004100 */
[----:B------:R-:W-:-:S07]  /*0f70*/  FADD.FTZ R119, R44, R119 ;  /* 0x000000772c777221 */ /* 0x000fce0000010000 */
.L_x_3991:
[----:B------:R-:W-:-:S04]  /*0f80*/  F2FP.F16.F32.PACK_AB R44, RZ, R119 ;  /* 0x00000077ff2c723e */ /* 0x000fc800000000ff */
[----:B------:R-:W-:-:S07]  /*0f90*/  PRMT R37, R37, 0x5410, R44 ;  /* 0x0000541025257816 */ /* 0x000fce000000002c */
.L_x_3992:
[----:B------:R-:W-:-:S05]  /*0fa0*/  HADD2.F32 R45, -RZ, R46.H0_H0 ;  /* 0x2000002eff2d7230 */ /* 0x000fca0000004100 */
[----:B------:R-:W-:Y:S01]  /*0fb0*/  FMUL.FTZ R118, R45, R138 ;  /* 0x0000008a2d767220 */ /* 0x000fe20000410000 */
[----:B------:R-:W-:Y:S06]  /*0fc0*/  @P3 BRA `(.L_x_3993) ;  /* 0x0000000000083947 */ /* 0x000fec0003800000 */
[----:B------:R-:W-:Y:S05]  /*0fd0*/  @P1 BRA `(.L_x_3994) ;  /* 0x00000000000c1947 */ /* 0x000fea0003800000 */
[----:B------:R-:W-:Y:S05]  /*0fe0*/  BRA `(.L_x_3995) ;  /* 0x0000000000107947 */ /* 0x000fea0003800000 */
.L_x_3993:
[----:B-----5:R-:W-:-:S05]  /*0ff0*/  HADD2.F32 R45, -RZ, R42.H0_H0 ;  /* 0x2000002aff2d7230 */ /* 0x020fca0000004100 */
[----:B------:R-:W-:-:S07]  /*1000*/  FADD.FTZ R118, R45, R118 ;  /* 0x000000762d767221 */ /* 0x000fce0000010000 */
.L_x_3994:
[----:B------:R-:W-:-:S04]  /*1010*/  F2FP.F16.F32.PACK_AB R44, RZ, R118 ;  /* 0x00000076ff2c723e */ /* 0x000fc800000000ff */
[----:B------:R-:W-:-:S07]  /*1020*/  PRMT R38, R44, 0x7610, R38 ;  /* 0x000076102c267816 */ /* 0x000fce0000000026 */
.L_x_3995:
[----:B------:R-:W-:-:S05]  /*1030*/  HADD2.F32 R121, -RZ, R46.H1_H1 ;  /* 0x3000002eff797230 */ /* 0x000fca0000004100 */
[----:B------:R-:W-:Y:S01]  /*1040*/  FMUL.FTZ R121, R121, R138 ;  /* 0x0000008a79797220 */ /* 0x000fe20000410000 */
[----:B------:R-:W-:Y:S06]  /*1050*/  @P3 BRA `(.L_x_3996) ;  /* 0x0000000000083947 */ /* 0x000fec0003800000 */
[----:B------:R-:W-:Y:S05]  /*1060*/  @P1 BRA `(.L_x_3997) ;  /* 0x00000000000c1947 */ /* 0x000fea0003800000 */
[----:B------:R-:W-:Y:S05]  /*1070*/  BRA `(.L_x_3998) ;  /* 0x0000000000107947 */ /* 0x000fea0003800000 */
.L_x_3996:
[----:B-----5:R-:W-:-:S05]  /*1080*/  HADD2.F32 R44, -RZ, R42.H1_H1 ;  /* 0x3000002aff2c7230 */ /* 0x020fca0000004100 */
[----:B------:R-:W-:-:S07]  /*1090*/  FADD.FTZ R121, R44, R121 ;  /* 0x000000792c797221 */ /* 0x000fce0000010000 */
.L_x_3997:
[----:B------:R-:W-:-:S04]  /*10a0*/  F2FP.F16.F32.PACK_AB R44, RZ, R121 ;  /* 0x00000079ff2c723e */ /* 0x000fc800000000ff */
[----:B------:R-:W-:-:S07]  /*10b0*/  PRMT R38, R38, 0x5410, R44 ;  /* 0x0000541026267816 */ /* 0x000fce000000002c */
.L_x_3998:
[----:B------:R-:W-:-:S05]  /*10c0*/  HADD2.F32 R45, -RZ, R47.H0_H0 ;  /* 0x2000002fff2d7230 */ /* 0x000fca0000004100 */
[----:B------:R-:W-:Y:S01]  /*10d0*/  FMUL.FTZ R122, R45, R138 ;  /* 0x0000008a2d7a7220 */ /* 0x000fe20000410000 */
[----:B------:R-:W-:Y:S06]  /*10e0*/  @P3 BRA `(.L_x_3999) ;  /* 0x0000000000083947 */ /* 0x000fec0003800000 */
[----:B------:R-:W-:Y:S05]  /*10f0*/  @P1 BRA `(.L_x_4000) ;  /* 0x00000000000c1947 */ /* 0x000fea0003800000 */
[----:B------:R-:W-:Y:S05]  /*1100*/  BRA `(.L_x_4001) ;  /* 0x0000000000107947 */ /* 0x000fea0003800000 */
.L_x_3999:
[----:B-----5:R-:W-:-:S05]  /*1110*/  HADD2.F32 R45, -RZ, R43.H0_H0 ;  /* 0x2000002bff2d7230 */ /* 0x020fca0000004100 */
[----:B------:R-:W-:-:S07]  /*1120*/  FADD.FTZ R122, R45, R122 ;  /* 0x0000007a2d7a7221 */ /* 0x000fce0000010000 */
.L_x_4000:
[----:B------:R-:W-:-:S04]  /*1130*/  F2FP.F16.F32.PACK_AB R44, RZ, R122 ;  /* 0x0000007aff2c723e */ /* 0x000fc800000000ff */
[----:B------:R-:W-:-:S07]  /*1140*/  PRMT R39, R44, 0x7610, R39 ;  /* 0x000076102c277816 */ /* 0x000fce0000000027 */
.L_x_4001:
[----:B------:R-:W-:-:S05]  /*1150*/  HADD2.F32 R47, -RZ, R47.H1_H1 ;  /* 0x3000002fff2f7230 */ /* 0x000fca0000004100 */
[----:B------:R-:W-:Y:S01]  /*1160*/  FMUL.FTZ R131, R47, R138 ;  /* 0x0000008a2f837220 */ /* 0x000fe20000410000 */
[----:B------:R-:W-:Y:S06]  /*1170*/  @P3 BRA `(.L_x_4002) ;  /* 0x0000000000083947 */ /* 0x000fec0003800000 */
[----:B------:R-:W-:Y:S05]  /*1180*/  @P1 BRA `(.L_x_4003) ;  /* 0x00000000000c1947 */ /* 0x000fea0003800000 */
[----:B------:R-:W-:Y:S05]  /*1190*/  BRA `(.L_x_4004) ;  /* 0x0000000000107947 */ /* 0x000fea0003800000 */
.L_x_4002:
[----:B-----5:R-:W-:-:S05]  /*11a0*/  HADD2.F32 R44, -RZ, R43.H1_H1 ;  /* 0x3000002bff2c7230 */ /* 0x020fca0000004100 */
[----:B------:R-:W-:-:S07]  /*11b0*/  FADD.FTZ R131, R44, R131 ;  /* 0x000000832c837221 */ /* 0x000fce0000010000 */
.L_x_4003:
[----:B------:R-:W-:-:S04]  /*11c0*/  F2FP.F16.F32.PACK_AB R44, RZ, R131 ;  /* 0x00000083ff2c723e */ /* 0x000fc800000000ff */
[----:B------:R-:W-:-:S07]  /*11d0*/  PRMT R39, R39, 0x5410, R44 ;  /* 0x0000541027277816 */ /* 0x000fce000000002c */
.L_x_4004:
[----:B------:R-:W0:Y:S01]  /*11e0*/  @P1 LDC.64 R44, c[0x0][0x238] ;  /* 0x00008e00ff2c1b82 */ /* 0x000e220000000a00 */
[C---:B------:R-:W-:Y:S02]  /*11f0*/  IADD3 R139, R136.reuse, 0x20, RZ ;  /* 0x00000020888b7810 */ /* 0x040fe40007ffe0ff */
[----:B0-----:R-:W-:-:S04]  /*1200*/  @P1 LEA R44, P3, R136, R44, 0x4 ;  /* 0x0000002c882c1211 */ /* 0x001fc800078620ff */
[----:B------:R-:W-:-:S05]  /*1210*/  @P1 LEA.HI.X R45, R136, R45, RZ, 0x4, P3 ;  /* 0x0000002d882d1211 */ /* 0x000fca00018f24ff */
[----:B------:R0:W-:Y:S04]  /*1220*/  @P1 STG.E.128 desc[UR4][R44.64], R36 ;  /* 0x000000242c001986 */ /* 0x0001e8000c101d04 */
.L_x_3980:
[----:B------:R-:W-:Y:S05]  /*1230*/  BSYNC B0 ;  /* 0x0000000000007941 */ /* 0x000fea0003800000 */
.L_x_3979:
        /* <DEDUP_REMOVED lines=18> */
.L_x_4007:
[----:B-----5:R-:W-:-:S05]  /*1360*/  HADD2.F32 R103, -RZ, R40.H0_H0 ;  /* 0x20000028ff677230 */ /* 0x020fca0000004100 */
[----:B------:R-:W-:-:S07]  /*1370*/  FADD.FTZ R96, R103, R96 ;  /* 0x0000006067607221 */ /* 0x000fce0000010000 */
.L_x_4008:
[----:B------:R-:W-:-:S04]  /*1380*/  F2FP.F16.F32.PACK_AB R103, RZ, R96 ;  /* 0x00000060ff67723e */ /* 0x000fc800000000ff */
[----:B------:R-:W-:-:S07]  /*1390*/  PRMT R36, R103, 0x7610, R36 ;  /* 0x0000761067247816 */ /* 0x000fce0000000024 */
.L_x_4009:
[----:B------:R-:W-:-:S05]  /*13a0*/  HADD2.F32 R103, -RZ, R44.H1_H1 ;  /* 0x3000002cff677230 */ /* 0x000fca0000004100 */
[----:B------:R-:W-:Y:S01]  /*13b0*/  FMUL.FTZ R103, R103, R138 ;  /* 0x0000008a67677220 */ /* 0x000fe20000410000 */
[----:B------:R-:W-:Y:S06]  /*13c0*/  @P3 BRA `(.L_x_4010) ;  /* 0x0000000000083947 */ /* 0x000fec0003800000 */
[----:B------:R-:W-:Y:S05]  /*13d0*/  @P1 BRA `(.L_x_4011) ;  /* 0x00000000000c1947 */ /* 0x000fea0003800000 */
[----:B------:R-:W-:Y:S05]  /*13e0*/  BRA `(.L_x_4012) ;  /* 0x0000000000107947 */ /* 0x000fea0003800000 */
.L_x_4010:
[----:B-----5:R-:W-:-:S05]  /*13f0*/  HADD2.F32 R44, -RZ, R40.H1_H1 ;  /* 0x30000028ff2c7230 */ /* 0x020fca0000004100 */
[----:B------:R-:W-:-:S07]  /*1400*/  FADD.FTZ R103, R44, R103 ;  /* 0x000000672c677221 */ /* 0x000fce0000010000 */
.L_x_4011:
[----:B------:R-:W-:-:S04]  /*1410*/  F2FP.F16.F32.PACK_AB R44, RZ, R103 ;  /* 0x00000067ff2c723e */ /* 0x000fc800000000ff */
[----:B------:R-:W-:-:S07]  /*1420*/  PRMT R36, R36, 0x5410, R44 ;  /* 0x0000541024247816 */ /* 0x000fce000000002c */
.L_x_4012:
[----:B------:R-:W-:-:S05]  /*1430*/  HADD2.F32 R117, -RZ, R45.H0_H0 ;  /* 0x2000002dff757230 */ /* 0x000fca0000004100 */
[----:B------:R-:W-:Y:S01]  /*1440*/  FMUL.FTZ R104, R117, R138 ;  /* 0x0000008a75687220 */ /* 0x000fe20000410000 */
[----:B------:R-:W-:Y:S06]  /*1450*/  @P3 BRA `(.L_x_4013) ;  /* 0x0000000000083947 */ /* 0x000fec0003800000 */
[----:B------:R-:W-:Y:S05]  /*1460*/  @P1 BRA `(.L_x_4014) ;  /* 0x00000000000c1947 */ /* 0x000fea0003800000 */
[----:B------:R-:W-:Y:S05]  /*1470*/  BRA `(.L_x_4015) ;  /* 0x0000000000107947 */ /* 0x000fea0003800000 */
.L_x_4013:
[----:B-----5:R-:W-:-:S05]  /*1480*/  HADD2.F32 R117, -RZ, R41.H0_H0 ;  /* 0x20000029ff757230 */ /* 0x020fca0000004100 */
[----:B------:R-:W-:-:S07]  /*1490*/  FADD.FTZ R104, R117, R104 ;  /* 0x0000006875687221 */ /* 0x000fce0000010000 */
.L_x_4014:
[----:B------:R-:W-:-:S04]  /*14a0*/  F2FP.F16.F32.PACK_AB R44, RZ, R104 ;  /* 0x00000068ff2c723e */ /* 0x000fc800000000ff */
[----:B------:R-:W-:-:S07]  /*14b0*/  PRMT R37, R44, 0x7610, R37 ;  /* 0x000076102c257816 */ /* 0x000fce0000000025 */
.L_x_4015:
[----:B------:R-:W-:-:S05]  /*14c0*/  HADD2.F32 R45, -RZ, R45.H1_H1 ;  /* 0x3000002dff2d7230 */ /* 0x000fca0000004100 */
[----:B------:R-:W-:Y:S01]  /*14d0*/  FMUL.FTZ R117, R45, R138 ;  /* 0x0000008a2d757220 */ /* 0x000fe20000410000 */
[----:B------:R-:W-:Y:S06]  /*14e0*/  @P3 BRA `(.L_x_4016) ;  /* 0x0000000000083947 */ /* 0x000fec0003800000 */
[----:B------:R-:W-:Y:S05]  /*14f0*/  @P1 BRA `(.L_x_4017) ;  /* 0x00000000000c1947 */ /* 0x000fea0003800000 */
[----:B------:R-:W-:Y:S05]  /*1500*/  BRA `(.L_x_4018) ;  /* 0x0000000000107947 */ /* 0x000fea0003800000 */
.L_x_4016:
[----:B-----5:R-:W-:-:S05]  /*1510*/  HADD2.F32 R44, -RZ, R41.H1_H1 ;  /* 0x30000029ff2c7230 */ /* 0x020fca0000004100 */
[----:B------:R-:W-:-:S07]  /*1520*/  FADD.FTZ R117, R44, R117 ;  /* 0x000000752c757221 */ /* 0x000fce0000010000 */
.L_x_4017:
[----:B------:R-:W-:-:S04]  /*1530*/  F2FP.F16.F32.PACK_AB R44, RZ, R117 ;  /* 0x00000075ff2c723e */ /* 0x000fc800000000ff */
[----:B------:R-:W-:-:S07]  /*1540*/  PRMT R37, R37, 0x5410, R44 ;  /* 0x0000541025257816 */ /* 0x000fce000000002c */
.L_x_4018:
[----:B------:R-:W-:-:S05]  /*1550*/  HADD2.F32 R45, -RZ, R46.H0_H0 ;  /* 0x2000002eff2d7230 */ /* 0x000fca0000004100 */
[----:B------:R-:W-:Y:S01]  /*1560*/  FMUL.FTZ R116, R45, R138 ;  /* 0x0000008a2d747220 */ /* 0x000fe20000410000 */
[----:B------:R-:W-:Y:S06]  /*1570*/  @P3 BRA `(.L_x_4019) ;  /* 0x0000000000083947 */ /* 0x000fec0003800000 */
[----:B------:R-:W-:Y:S05]  /*1580*/  @P1 BRA `(.L_x_4020) ;  /* 0x00000000000c1947 */ /* 0x000fea0003800000 */
[----:B------:R-:W-:Y:S05]  /*1590*/  BRA `(.L_x_4021) ;  /* 0x0000000000107947 */ /* 0x000fea0003800000 */
.L_x_4019:
[----:B-----5:R-:W-:-:S05]  /*15a0*/  HADD2.F32 R45, -RZ, R42.H0_H0 ;  /* 0x2000002aff2d7230 */ /* 0x020fca0000004100 */
[----:B------:R-:W-:-:S07]  /*15b0*/  FADD.FTZ R116, R45, R116 ;  /* 0x000000742d747221 */ /* 0x000fce0000010000 */
.L_x_4020:
[----:B------:R-:W-:-:S04]  /*15c0*/  F2FP.F16.F32.PACK_AB R44, RZ, R116 ;  /* 0x00000074ff2c723e */ /* 0x000fc800000000ff */
[----:B------:R-:W-:-:S07]  /*15d0*/  PRMT R38, R44, 0x7610, R38 ;  /* 0x000076102c267816 */ /* 0x000fce0000000026 */
.L_x_4021:
[----:B------:R-:W-:-:S05]  /*15e0*/  HADD2.F32 R123, -RZ, R46.H1_H1 ;  /* 0x3000002eff7b7230 */ /* 0x000fca0000004100 */
[----:B------:R-:W-:Y:S01]  /*15f0*/  FMUL.FTZ R123, R123, R138 ;  /* 0x0000008a7b7b7220 */ /* 0x000fe20000410000 */
[----:B------:R-:W-:Y:S06]  /*1600*/  @P3 BRA `(.L_x_4022) ;  /* 0x0000000000083947 */ /* 0x000fec0003800000 */
[----:B------:R-:W-:Y:S05]  /*1610*/  @P1 BRA `(.L_x_4023) ;  /* 0x00000000000c1947 */ /* 0x000fea0003800000 */
[----:B------:R-:W-:Y:S05]  /*1620*/  BRA `(.L_x_4024) ;  /* 0x0000000000107947 */ /* 0x000fea0003800000 */
.L_x_4022:
[----:B-----5:R-:W-:-:S05]  /*1630*/  HADD2.F32 R44, -RZ, R42.H1_H1 ;  /* 0x3000002aff2c7230 */ /* 0x020fca0000004100 */
[----:B------:R-:W-:-:S07]  /*1640*/  FADD.FTZ R123, R44, R123 ;  /* 0x0000007b2c7b7221 */ /* 0x000fce0000010000 */
.L_x_4023:
[----:B------:R-:W-:-:S04]  /*1650*/  F2FP.F16.F32.PACK_AB R44, RZ, R123 ;  /* 0x0000007bff2c723e */ /* 0x000fc800000000ff */
[----:B------:R-:W-:-:S07]  /*1660*/  PRMT R38, R38, 0x5410, R44 ;  /* 0x0000541026267816 */ /* 0x000fce000000002c */
.L_x_4024:
[----:B------:R-:W-:-:S05]  /*1670*/  HADD2.F32 R45, -RZ, R47.H0_H0 ;  /* 0x2000002fff2d7230 */ /* 0x000fca0000004100 */
[----:B------:R-:W-:Y:S01]  /*1680*/  FMUL.FTZ R124, R45, R138 ;  /* 0x0000008a2d7c7220 */ /* 0x000fe20000410000 */
[----:B------:R-:W-:Y:S06]  /*1690*/  @P3 BRA `(.L_x_4025) ;  /* 0x0000000000083947 */ /* 0x000fec0003800000 */
[----:B------:R-:W-:Y:S05]  /*16a0*/  @P1 BRA `(.L_x_4026) ;  /* 0x00000000000c1947 */ /* 0x000fea0003800000 */
[----:B------:R-:W-:Y:S05]  /*16b0*/  BRA `(.L_x_4027) ;  /* 0x0000000000107947 */ /* 0x000fea0003800000 */
.L_x_4025:
[----:B-----5:R-:W-:-:S05]  /*16c0*/  HADD2.F32 R45, -RZ, R43.H0_H0 ;  /* 0x2000002bff2d7230 */ /* 0x020fca0000004100 */
[----:B------:R-:W-:-:S07]  /*16d0*/  FADD.FTZ R124, R45, R124 ;  /* 0x0000007c2d7c7221 */ /* 0x000fce0000010000 */
.L_x_4026:
[----:B------:R-:W-:-:S04]  /*16e0*/  F2FP.F16.F32.PACK_AB R44, RZ, R124 ;  /* 0x0000007cff2c723e */ /* 0x000fc800000000ff */
[----:B------:R-:W-:-:S07]  /*16f0*/  PRMT R39, R44, 0x7610, R39 ;  /* 0x000076102c277816 */ /* 0x000fce0000000027 */
.L_x_4027:
[----:B------:R-:W-:-:S05]  /*1700*/  HADD2.F32 R47, -RZ, R47.H1_H1 ;  /* 0x3000002fff2f7230 */ /* 0x000fca0000004100 */
[----:B------:R-:W-:Y:S01]  /*1710*/  FMUL.FTZ R132, R47, R138 ;  /* 0x0000008a2f847220 */ /* 0x000fe20000410000 */
[----:B------:R-:W-:Y:S06]  /*1720*/  @P3 BRA `(.L_x_4028) ;  /* 0x0000000000083947 */ /* 0x000fec0003800000 */
[----:B------:R-:W-:Y:S05]  /*1730*/  @P1 BRA `(.L_x_4029) ;  /* 0x00000000000c1947 */ /* 0x000fea0003800000 */
[----:B------:R-:W-:Y:S05]  /*1740*/  BRA `(.L_x_4030) ;  /* 0x0000000000107947 */ /* 0x000fea0003800000 */
.L_x_4028:
[----:B-----5:R-:W-:-:S05]  /*1750*/  HADD2.F32 R45, -RZ, R43.H1_H1 ;  /* 0x3000002bff2d7230 */ /* 0x020fca0000004100 */
[----:B------:R-:W-:-:S07]  /*1760*/  FADD.FTZ R132, R45, R132 ;  /* 0x000000842d847221 */ /* 0x000fce0000010000 */
.L_x_4029:
[----:B------:R-:W-:-:S04]  /*1770*/  F2FP.F16.F32.PACK_AB R44, RZ, R132 ;  /* 0x00000084ff2c723e */ /* 0x000fc800000000ff */
[----:B------:R-:W-:-:S07]  /*1780*/  PRMT R39, R39, 0x5410, R44 ;  /* 0x0000541027277816 */ /* 0x000fce000000002c */
.L_x_4030:
[----:B------:R-:W0:Y:S02]  /*1790*/  @P1 LDC.64 R44, c[0x0][0x238] ;  /* 0x00008e00ff2c1b82 */ /* 0x000e240000000a00 */
[----:B0-----:R-:W-:-:S04]  /*17a0*/  @P1 LEA R44, P3, R139, R44, 0x4 ;  /* 0x0000002c8b2c1211 */ /* 0x001fc800078620ff */
[C---:B------:R-:W-:Y:S02]  /*17b0*/  @P1 LEA.HI.X R45, R139.reuse, R45, RZ, 0x4, P3 ;  /* 0x0000002d8b2d1211 */ /* 0x040fe400018f24ff */
[----:B------:R-:W-:-:S03]  /*17c0*/  IADD3 R139, R139, 0x20, RZ ;  /* 0x000000208b8b7810 */ /* 0x000fc60007ffe0ff */
[----:B------:R1:W-:Y:S04]  /*17d0*/  @P1 STG.E.128 desc[UR4][R44.64], R36 ;  /* 0x000000242c001986 */ /* 0x0003e8000c101d04 */
.L_x_4006:
[----:B------:R-:W-:Y:S05]  /*17e0*/  BSYNC B0 ;  /* 0x0000000000007941 */ /* 0x000fea0003800000 */
.L_x_4005:
        /* <DEDUP_REMOVED lines=18> */
.L_x_4033:
[----:B-----5:R-:W-:-:S05]  /*1910*/  HADD2.F32 R106, -RZ, R40.H0_H0 ;  /* 0x20000028ff6a7230 */ /* 0x020fca0000004100 */
[----:B------:R-:W-:-:S07]  /*1920*/  FADD.FTZ R97, R106, R97 ;  /* 0x000000616a617221 */ /* 0x000fce0000010000 */
.L_x_4034:
[----:B------:R-:W-:-:S04]  /*1930*/  F2FP.F16.F32.PACK_AB R105, RZ, R97 ;  /* 0x00000061ff69723e */ /* 0x000fc800000000ff */
[----:B------:R-:W-:-:S07]  /*1940*/  PRMT R36, R105, 0x7610, R36 ;  /* 0x0000761069247816 */ /* 0x000fce0000000024 */
.L_x_4035:
[----:B------:R-:W-:-:S05]  /*1950*/  HADD2.F32 R105, -RZ, R44.H1_H1 ;  /* 0x3000002cff697230 */ /* 0x000fca0000004100 */
[----:B------:R-:W-:Y:S01]  /*1960*/  FMUL.FTZ R105, R105, R138 ;  /* 0x0000008a69697220 */ /* 0x000fe20000410000 */
[----:B------:R-:W-:Y:S06]  /*1970*/  @P3 BRA `(.L_x_4036) ;  /* 0x0000000000083947 */ /* 0x000fec0003800000 */
[----:B------:R-:W-:Y:S05]  /*1980*/  @P1 BRA `(.L_x_4037) ;  /* 0x00000000000c1947 */ /* 0x000fea0003800000 */
[----:B------:R-:W-:Y:S05]  /*1990*/  BRA `(.L_x_4038) ;  /* 0x0000000000107947 */ /* 0x000fea0003800000 */
.L_x_4036:
[----:B-----5:R-:W-:-:S05]  /*19a0*/  HADD2.F32 R44, -RZ, R40.H1_H1 ;  /* 0x30000028ff2c7230 */ /* 0x020fca0000004100 */
[----:B------:R-:W-:-:S07]  /*19b0*/  FADD.FTZ R105, R44, R105 ;  /* 0x000000692c697221 */ /* 0x000fce0000010000 */
.L_x_4037:
[----:B------:R-:W-:-:S04]  /*19c0*/  F2FP.F16.F32.PACK_AB R44, RZ, R105 ;  /* 0x00000069ff2c723e */ /* 0x000fc800000000ff */
[----:B------:R-:W-:-:S07]  /*19d0*/  PRMT R36, R36, 0x5410, R44 ;  /* 0x0000541024247816 */ /* 0x000fce000000002c */
.L_x_4038:
[----:B------:R-:W-:-:S05]  /*19e0*/  HADD2.F32 R115, -RZ, R45.H0_H0 ;  /* 0x2000002dff737230 */ /* 0x000fca0000004100 */
[----:B------:R-:W-:Y:S01]  /*19f0*/  FMUL.FTZ R106, R115, R138 ;  /* 0x0000008a736a7220 */ /* 0x000fe20000410000 */
[----:B------:R-:W-:Y:S06]  /*1a00*/  @P3 BRA `(.L_x_4039) ;  /* 0x0000000000083947 */ /* 0x000fec0003800000 */
[----:B------:R-:W-:Y:S05]  /*1a10*/  @P1 BRA `(.L_x_4040) ;  /* 0x00000000000c1947 */ /* 0x000fea0003800000 */
[----:B------:R-:W-:Y:S05]  /*1a20*/  BRA `(.L_x_4041) ;  /* 0x0000000000107947 */ /* 0x000fea0003800000 */
.L_x_4039:
[----:B-----5:R-:W-:-:S05]  /*1a30*/  HADD2.F32 R115, -RZ, R41.H0_H0 ;  /* 0x20000029ff737230 */ /* 0x020fca0000004100 */
[----:B------:R-:W-:-:S07]  /*1a40*/  FADD.FTZ R106, R115, R106 ;  /* 0x0000006a736a7221 */ /* 0x000fce0000010000 */
.L_x_4040:
[----:B------:R-:W-:-:S04]  /*1a50*/  F2FP.F16.F32.PACK_AB R44, RZ, R106 ;  /* 0x0000006aff2c723e */ /* 0x000fc800000000ff */
[----:B------:R-:W-:-:S07]  /*1a60*/  PRMT R37, R44, 0x7610, R37 ;  /* 0x000076102c257816 */ /* 0x000fce0000000025 */
.L_x_4041:
[----:B------:R-:W-:-:S05]  /*1a70*/  HADD2.F32 R45, -RZ, R45.H1_H1 ;  /* 0x3000002dff2d7230 */ /* 0x000fca0000004100 */
[----:B------:R-:W-:Y:S01]  /*1a80*/  FMUL.FTZ R115, R45, R138 ;  /* 0x0000008a2d737220 */ /* 0x000fe20000410000 */
[----:B------:R-:W-:Y:S06]  /*1a90*/  @P3 BRA `(.L_x_4042) ;  /* 0x0000000000083947 */ /* 0x000fec0003800000 */
[----:B------:R-:W-:Y:S05]  /*1aa0*/  @P1 BRA `(.L_x_4043) ;  /* 0x00000000000c1947 */ /* 0x000fea0003800000 */
[----:B------:R-:W-:Y:S05]  /*1ab0*/  BRA `(.L_x_4044) ;  /* 0x0000000000107947 */ /* 0x000fea0003800000 */
.L_x_4042:
[----:B-----5:R-:W-:-:S05]  /*1ac0*/  HADD2.F32 R44, -RZ, R41.H1_H1 ;  /* 0x30000029ff2c7230 */ /* 0x020fca0000004100 */
[----:B------:R-:W-:-:S07]  /*1ad0*/  FADD.FTZ R115, R44, R115 ;  /* 0x000000732c737221 */ /* 0x000fce0000010000 */
.L_x_4043:
[----:B------:R-:W-:-:S04]  /*1ae0*/  F2FP.F16.F32.PACK_AB R44, RZ, R115 ;  /* 0x00000073ff2c723e */ /* 0x000fc800000000ff */
[----:B------:R-:W-:-:S07]  /*1af0*/  PRMT R37, R37, 0x5410, R44 ;  /* 0x0000541025257816 */ /* 0x000fce000000002c */
.L_x_4044:
[----:B------:R-:W-:-:S05]  /*1b00*/  HADD2.F32 R45, -RZ, R46.H0_H0 ;  /* 0x2000002eff2d7230 */ /* 0x000fca0000004100 */
[----:B------:R-:W-:Y:S01]  /*1b10*/  FMUL.FTZ R114, R45, R138 ;  /* 0x0000008a2d727220 */ /* 0x000fe20000410000 */
[----:B------:R-:W-:Y:S06]  /*1b20*/  @P3 BRA `(.L_x_4045) ;  /* 0x0000000000083947 */ /* 0x000fec0003800000 */
[----:B------:R-:W-:Y:S05]  /*1b30*/  @P1 BRA `(.L_x_4046) ;  /* 0x00000000000c1947 */ /* 0x000fea0003800000 */
[----:B------:R-:W-:Y:S05]  /*1b40*/  BRA `(.L_x_4047) ;  /* 0x0000000000107947 */ /* 0x000fea0003800000 */
.L_x_4045:
[----:B-----5:R-:W-:-:S05]  /*1b50*/  HADD2.F32 R45, -RZ, R42.H0_H0 ;  /* 0x2000002aff2d7230 */ /* 0x020fca0000004100 */
[----:B------:R-:W-:-:S07]  /*1b60*/  FADD.FTZ R114, R45, R114 ;  /* 0x000000722d727221 */ /* 0x000fce0000010000 */
.L_x_4046:
[----:B------:R-:W-:-:S04]  /*1b70*/  F2FP.F16.F32.PACK_AB R44, RZ, R114 ;  /* 0x00000072ff2c723e */ /* 0x000fc800000000ff */
[----:B------:R-:W-:-:S07]  /*1b80*/  PRMT R38, R44, 0x7610, R38 ;  /* 0x000076102c267816 */ /* 0x000fce0000000026 */
.L_x_4047:
[----:B------:R-:W-:-:S05]  /*1b90*/  HADD2.F32 R125, -RZ, R46.H1_H1 ;  /* 0x3000002eff7d7230 */ /* 0x000fca0000004100 */
[----:B------:R-:W-:Y:S01]  /*1ba0*/  FMUL.FTZ R125, R125, R138 ;  /* 0x0000008a7d7d7220 */ /* 0x000fe20000410000 */
[----:B------:R-:W-:Y:S06]  /*1bb0*/  @P3 BRA `(.L_x_4048) ;  /* 0x0000000000083947 */ /* 0x000fec0003800000 */
[----:B------:R-:W-:Y:S05]  /*1bc0*/  @P1 BRA `(.L_x_4049) ;  /* 0x00000000000c1947 */ /* 0x000fea0003800000 */
[----:B------:R-:W-:Y:S05]  /*1bd0*/  BRA `(.L_x_4050) ;  /* 0x0000000000107947 */ /* 0x000fea0003800000 */
.L_x_4048:
[----:B-----5:R-:W-:-:S05]  /*1be0*/  HADD2.F32 R44, -RZ, R42.H1_H1 ;  /* 0x3000002aff2c7230 */ /* 0x020fca0000004100 */
[----:B------:R-:W-:-:S07]  /*1bf0*/  FADD.FTZ R125, R44, R125 ;  /* 0x0000007d2c7d7221 */ /* 0x000fce0000010000 */
.L_x_4049:
[----:B------:R-:W-:-:S04]  /*1c00*/  F2FP.F16.F32.PACK_AB R44, RZ, R125 ;  /* 0x0000007dff2c723e */ /* 0x000fc800000000ff */
[----:B------:R-:W-:-:S07]  /*1c10*/  PRMT R38, R38, 0x5410, R44 ;  /* 0x0000541026267816 */ /* 0x000fce000000002c */
.L_x_4050:
[----:B------:R-:W-:-:S05]  /*1c20*/  HADD2.F32 R45, -RZ, R47.H0_H0 ;  /* 0x2000002fff2d7230 */ /* 0x000fca0000004100 */
[----:B------:R-:W-:Y:S01]  /*1c30*/  FMUL.FTZ R126, R45, R138 ;  /* 0x0000008a2d7e7220 */ /* 0x000fe20000410000 */
[----:B------:R-:W-:Y:S06]  /*1c40*/  @P3 BRA `(.L_x_4051) ;  /* 0x0000000000083947 */ /* 0x000fec0003800000 */
[----:B------:R-:W-:Y:S05]  /*1c50*/  @P1 BRA `(.L_x_4052) ;  /* 0x00000000000c1947 */ /* 0x000fea0003800000 */
[----:B------:R-:W-:Y:S05]  /*1c60*/  BRA `(.L_x_4053) ;  /* 0x0000000000107947 */ /* 0x000fea0003800000 */
.L_x_4051:
[----:B-----5:R-:W-:-:S05]  /*1c70*/  HADD2.F32 R45, -RZ, R43.H0_H0 ;  /* 0x2000002bff2d7230 */ /* 0x020fca0000004100 */
[----:B------:R-:W-:-:S07]  /*1c80*/  FADD.FTZ R126, R45, R126 ;  /* 0x0000007e2d7e7221 */ /* 0x000fce0000010000 */
.L_x_4052:
[----:B------:R-:W-:-:S04]  /*1c90*/  F2FP.F16.F32.PACK_AB R44, RZ, R126 ;  /* 0x0000007eff2c723e */ /* 0x000fc800000000ff */
[----:B------:R-:W-:-:S07]  /*1ca0*/  PRMT R39, R44, 0x7610, R39 ;  /* 0x000076102c277816 */ /* 0x000fce0000000027 */
.L_x_4053:
[----:B------:R-:W-:-:S05]  /*1cb0*/  HADD2.F32 R47, -RZ, R47.H1_H1 ;  /* 0x3000002fff2f7230 */ /* 0x000fca0000004100 */
[----:B------:R-:W-:Y:S01]  /*1cc0*/  FMUL.FTZ R133, R47, R138 ;  /* 0x0000008a2f857220 */ /* 0x000fe20000410000 */
[----:B------:R-:W-:Y:S06]  /*1cd0*/  @P3 BRA `(.L_x_4054) ;  /* 0x0000000000083947 */ /* 0x000fec0003800000 */
[----:B------:R-:W-:Y:S05]  /*1ce0*/  @P1 BRA `(.L_x_4055) ;  /* 0x00000000000c1947 */ /* 0x000fea0003800000 */
[----:B------:R-:W-:Y:S05]  /*1cf0*/  BRA `(.L_x_4056) ;  /* 0x0000000000107947 */ /* 0x000fea0003800000 */
.L_x_4054:
[----:B-----5:R-:W-:-:S05]  /*1d00*/  HADD2.F32 R44, -RZ, R43.H1_H1 ;  /* 0x3000002bff2c7230 */ /* 0x020fca0000004100 */
[----:B------:R-:W-:-:S07]  /*1d10*/  FADD.FTZ R133, R44, R133 ;  /* 0x000000852c857221 */ /* 0x000fce0000010000 */
.L_x_4055:
[----:B------:R-:W-:-:S04]  /*1d20*/  F2FP.F16.F32.PACK_AB R44, RZ, R133 ;  /* 0x00000085ff2c723e */ /* 0x000fc800000000ff */
[----:B------:R-:W-:-:S07]  /*1d30*/  PRMT R39, R39, 0x5410, R44 ;  /* 0x0000541027277816 */ /* 0x000fce000000002c */
.L_x_4056:
[----:B------:R-:W0:Y:S02]  /*1d40*/  @P1 LDC.64 R44, c[0x0][0x238] ;  /* 0x00008e00ff2c1b82 */ /* 0x000e240000000a00 */
[----:B0-----:R-:W-:-:S04]  /*1d50*/  @P1 LEA R44, P3, R139, R44, 0x4 ;  /* 0x0000002c8b2c1211 */ /* 0x001fc800078620ff */
[C---:B------:R-:W-:Y:S02]  /*1d60*/  @P1 LEA.HI.X R45, R139.reuse, R45, RZ, 0x4, P3 ;  /* 0x0000002d8b2d1211 */ /* 0x040fe400018f24ff */
[----:B------:R-:W-:-:S03]  /*1d70*/  IADD3 R139, R139, 0x20, RZ ;  /* 0x000000208b8b7810 */ /* 0x000fc60007ffe0ff */
[----:B------:R2:W-:Y:S04]  /*1d80*/  @P1 STG.E.128 desc[UR4][R44.64], R36 ;  /* 0x000000242c001986 */ /* 0x0005e8000c101d04 */
.L_x_4032:
[----:B------:R-:W-:Y:S05]  /*1d90*/  BSYNC B0 ;  /* 0x0000000000007941 */ /* 0x000fea0003800000 */
.L_x_4031:
        /* <DEDUP_REMOVED lines=18> */
.L_x_4059:
[----:B-----5:R-:W-:-:S05]  /*1ec0*/  HADD2.F32 R107, -RZ, R40.H0_H0 ;  /* 0x20000028ff6b7230 */ /* 0x020fca0000004100 */
[----:B------:R-:W-:-:S07]  /*1ed0*/  FADD.FTZ R98, R107, R98 ;  /* 0x000000626b627221 */ /* 0x000fce0000010000 */
.L_x_4060:
[----:B------:R-:W-:-:S04]  /*1ee0*/  F2FP.F16.F32.PACK_AB R107, RZ, R98 ;  /* 0x00000062ff6b723e */ /* 0x000fc800000000ff */
[----:B------:R-:W-:-:S07]  /*1ef0*/  PRMT R36, R107, 0x7610, R36 ;  /* 0x000076106b247816 */ /* 0x000fce0000000024 */
.L_x_4061:
[----:B------:R-:W-:-:S05]  /*1f00*/  HADD2.F32 R107, -RZ, R44.H1_H1 ;  /* 0x3000002cff6b7230 */ /* 0x000fca0000004100 */
[----:B------:R-:W-:Y:S01]  /*1f10*/  FMUL.FTZ R107, R107, R138 ;  /* 0x0000008a6b6b7220 */ /* 0x000fe20000410000 */
[----:B------:R-:W-:Y:S06]  /*1f20*/  @P3 BRA `(.L_x_4062) ;  /* 0x0000000000083947 */ /* 0x000fec0003800000 */
[----:B------:R-:W-:Y:S05]  /*1f30*/  @P1 BRA `(.L_x_4063) ;  /* 0x00000000000c1947 */ /* 0x000fea0003800000 */
[----:B------:R-:W-:Y:S05]  /*1f40*/  BRA `(.L_x_4064) ;  /* 0x0000000000107947 */ /* 0x000fea0003800000 */
.L_x_4062:
[----:B-----5:R-:W-:-:S05]  /*1f50*/  HADD2.F32 R44, -RZ, R40.H1_H1 ;  /* 0x30000028ff2c7230 */ /* 0x020fca0000004100 */
[----:B------:R-:W-:-:S07]  /*1f60*/  FADD.FTZ R107, R44, R107 ;  /* 0x0000006b2c6b7221 */ /* 0x000fce0000010000 */
.L_x_4063:
[----:B------:R-:W-:-:S04]  /*1f70*/  F2FP.F16.F32.PACK_AB R44, RZ, R107 ;  /* 0x0000006bff2c723e */ /* 0x000fc800000000ff */
[----:B------:R-:W-:-:S07]  /*1f80*/  PRMT R36, R36, 0x5410, R44 ;  /* 0x0000541024247816 */ /* 0x000fce000000002c */
.L_x_4064:
[----:B------:R-:W-:-:S05]  /*1f90*/  HADD2.F32 R113, -RZ, R45.H0_H0 ;  /* 0x2000002dff717230 */ /* 0x000fca0000004100 */
[----:B------:R-:W-:Y:S01]  /*1fa0*/  FMUL.FTZ R108, R113, R138 ;  /* 0x0000008a716c7220 */ /* 0x000fe20000410000 */
[----:B------:R-:W-:Y:S06]  /*1fb0*/  @P3 BRA `(.L_x_4065) ;  /* 0x0000000000083947 */ /* 0x000fec0003800000 */
[----:B------:R-:W-:Y:S05]  /*1fc0*/  @P1 BRA `(.L_x_4066) ;  /* 0x00000000000c1947 */ /* 0x000fea0003800000 */
[----:B------:R-:W-:Y:S05]  /*1fd0*/  BRA `(.L_x_4067) ;  /* 0x0000000000107947 */ /* 0x000fea0003800000 */
.L_x_4065:
[----:B-----5:R-:W-:-:S05]  /*1fe0*/  HADD2.F32 R113, -RZ, R41.H0_H0 ;  /* 0x20000029ff717230 */ /* 0x020fca0000004100 */
[----:B------:R-:W-:-:S07]  /*1ff0*/  FADD.FTZ R108, R113, R108 ;  /* 0x0000006c716c7221 */ /* 0x000fce0000010000 */
.L_x_4066:
[----:B------:R-:W-:-:S04]  /*2000*/  F2FP.F16.F32.PACK_AB R44, RZ, R108 ;  /* 0x0000006cff2c723e */ /* 0x000fc800000000ff */
[----:B------:R-:W-:-:S07]  /*2010*/  PRMT R37, R44, 0x7610, R37 ;  /* 0x000076102c257816 */ /* 0x000fce0000000025 */
.L_x_4067:
[----:B------:R-:W-:-:S05]  /*2020*/  HADD2.F32 R45, -RZ, R45.H1_H1 ;  /* 0x3000002dff2d7230 */ /* 0x000fca0000004100 */
[----:B------:R-:W-:Y:S01]  /*2030*/  FMUL.FTZ R113, R45, R138 ;  /* 0x0000008a2d717220 */ /* 0x000fe20000410000 */
[----:B------:R-:W-:Y:S06]  /*2040*/  @P3 BRA `(.L_x_4068) ;  /* 0x0000000000083947 */ /* 0x000fec0003800000 */
[----:B------:R-:W-:Y:S05]  /*2050*/  @P1 BRA `(.L_x_4069) ;  /* 0x00000000000c1947 */ /* 0x000fea0003800000 */
[----:B------:R-:W-:Y:S05]  /*2060*/  BRA `(.L_x_4070) ;  /* 0x0000000000107947 */ /* 0x000fea0003800000 */
.L_x_4068:
[----:B-----5:R-:W-:-:S05]  /*2070*/  HADD2.F32 R44, -RZ, R41.H1_H1 ;  /* 0x30000029ff2c7230 */ /* 0x020fca0000004100 */
[----:B------:R-:W-:-:S07]  /*2080*/  FADD.FTZ R113, R44, R113 ;  /* 0x000000712c717221 */ /* 0x000fce0000010000 */
.L_x_4069:
[----:B------:R-:W-:-:S04]  /*2090*/  F2FP.F16.F32.PACK_AB R44, RZ, R113 ;  /* 0x00000071ff2c723e */ /* 0x000fc800000000ff */
[----:B------:R-:W-:-:S07]  /*20a0*/  PRMT R37, R37, 0x5410, R44 ;  /* 0x0000541025257816 */ /* 0x000fce000000002c */
.L_x_4070:
[----:B------:R-:W-:-:S05]  /*20b0*/  HADD2.F32 R45, -RZ, R46.H0_H0 ;  /* 0x2000002eff2d7230 */ /* 0x000fca0000004100 */
[----:B------:R-:W-:Y:S01]  /*20c0*/  FMUL.FTZ R112, R45, R138 ;  /* 0x0000008a2d707220 */ /* 0x000fe20000410000 */
[----:B------:R-:W-:Y:S06]  /*20d0*/  @P3 BRA `(.L_x_4071) ;  /* 0x0000000000083947 */ /* 0x000fec0003800000 */
[----:B------:R-:W-:Y:S05]  /*20e0*/  @P1 BRA `(.L_x_4072) ;  /* 0x00000000000c1947 */ /* 0x000fea0003800000 */
[----:B------:R-:W-:Y:S05]  /*20f0*/  BRA `(.L_x_4073) ;  /* 0x0000000000107947 */ /* 0x000fea0003800000 */
.L_x_4071:
[----:B-----5:R-:W-:-:S05]  /*2100*/  HADD2.F32 R45, -RZ, R42.H0_H0 ;  /* 0x2000002aff2d7230 */ /* 0x020fca0000004100 */
[----:B------:R-:W-:-:S07]  /*2110*/  FADD.FTZ R112, R45, R112 ;  /* 0x000000702d707221 */ /* 0x000fce0000010000 */
.L_x_4072:
[----:B------:R-:W-:-:S04]  /*2120*/  F2FP.F16.F32.PACK_AB R44, RZ, R112 ;  /* 0x00000070ff2c723e */ /* 0x000fc800000000ff */
[----:B------:R-:W-:-:S07]  /*2130*/  PRMT R38, R44, 0x7610, R38 ;  /* 0x000076102c267816 */ /* 0x000fce0000000026 */
.L_x_4073:
[----:B------:R-:W-:-:S05]  /*2140*/  HADD2.F32 R127, -RZ, R46.H1_H1 ;  /* 0x3000002eff7f7230 */ /* 0x000fca0000004100 */
[----:B------:R-:W-:Y:S01]  /*2150*/  FMUL.FTZ R127, R127, R138 ;  /* 0x0000008a7f7f7220 */ /* 0x000fe20000410000 */
[----:B------:R-:W-:Y:S06]  /*2160*/  @P3 BRA `(.L_x_4074) ;  /* 0x0000000000083947 */ /* 0x000fec0003800000 */
[----:B------:R-:W-:Y:S05]  /*2170*/  @P1 BRA `(.L_x_4075) ;  /* 0x00000000000c1947 */ /* 0x000fea0003800000 */
[----:B------:R-:W-:Y:S05]  /*2180*/  BRA `(.L_x_4076) ;  /* 0x0000000000107947 */ /* 0x000fea0003800000 */
.L_x_4074:
[----:B-----5:R-:W-:-:S05]  /*2190*/  HADD2.F32 R44, -RZ, R42.H1_H1 ;  /* 0x3000002aff2c7230 */ /* 0x020fca0000004100 */
[----:B------:R-:W-:-:S07]  /*21a0*/  FADD.FTZ R127, R44, R127 ;  /* 0x0000007f2c7f7221 */ /* 0x000fce0000010000 */
.L_x_4075:
[----:B------:R-:W-:-:S04]  /*21b0*/  F2FP.F16.F32.PACK_AB R44, RZ, R127 ;  /* 0x0000007fff2c723e */ /* 0x000fc800000000ff */
[----:B------:R-:W-:-:S07]  /*21c0*/  PRMT R38, R38, 0x5410, R44 ;  /* 0x0000541026267816 */ /* 0x000fce000000002c */
.L_x_4076:
[----:B------:R-:W-:-:S05]  /*21d0*/  HADD2.F32 R45, -RZ, R47.H0_H0 ;  /* 0x2000002fff2d7230 */ /* 0x000fca0000004100 */
[----:B------:R-:W-:Y:S01]  /*21e0*/  FMUL.FTZ R128, R45, R138 ;  /* 0x0000008a2d807220 */ /* 0x000fe20000410000 */
[----:B------:R-:W-:Y:S06]  /*21f0*/  @P3 BRA `(.L_x_4077) ;  /* 0x0000000000083947 */ /* 0x000fec0003800000 */
[----:B------:R-:W-:Y:S05]  /*2200*/  @P1 BRA `(.L_x_4078) ;  /* 0x00000000000c1947 */ /* 0x000fea0003800000 */
[----:B------:R-:W-:Y:S05]  /*2210*/  BRA `(.L_x_4079) ;  /* 0x0000000000107947 */ /* 0x000fea0003800000 */
.L_x_4077:
[----:B-----5:R-:W-:-:S05]  /*2220*/  HADD2.F32 R45, -RZ, R43.H0_H0 ;  /* 0x2000002bff2d7230 */ /* 0x020fca0000004100 */
[----:B------:R-:W-:-:S07]  /*2230*/  FADD.FTZ R128, R45, R128 ;  /* 0x000000802d807221 */ /* 0x000fce0000010000 */
.L_x_4078:
[----:B------:R-:W-:-:S04]  /*2240*/  F2FP.F16.F32.PACK_AB R44, RZ, R128 ;  /* 0x00000080ff2c723e */ /* 0x000fc800000000ff */
[----:B------:R-:W-:-:S07]  /*2250*/  PRMT R39, R44, 0x7610, R39 ;  /* 0x000076102c277816 */ /* 0x000fce0000000027 */
.L_x_4079:
[----:B------:R-:W-:-:S05]  /*2260*/  HADD2.F32 R47, -RZ, R47.H1_H1 ;  /* 0x3000002fff2f7230 */ /* 0x000fca0000004100 */
[----:B------:R-:W-:Y:S01]  /*2270*/  FMUL.FTZ R134, R47, R138 ;  /* 0x0000008a2f867220 */ /* 0x000fe20000410000 */
[----:B------:R-:W-:Y:S06]  /*2280*/  @P3 BRA `(.L_x_4080) ;  /* 0x0000000000083947 */ /* 0x000fec0003800000 */
[----:B------:R-:W-:Y:S05]  /*2290*/  @P1 BRA `(.L_x_4081) ;  /* 0x00000000000c1947 */ /* 0x000fea0003800000 */
[----:B------:R-:W-:Y:S05]  /*22a0*/  BRA `(.L_x_4082) ;  /* 0x0000000000107947 */ /* 0x000fea0003800000 */
.L_x_4080:
[----:B-----5:R-:W-:-:S05]  /*22b0*/  HADD2.F32 R45, -RZ, R43.H1_H1 ;  /* 0x3000002bff2d7230 */ /* 0x020fca0000004100 */
[----:B------:R-:W-:-:S07]  /*22c0*/  FADD.FTZ R134, R45, R134 ;  /* 0x000000862d867221 */ /* 0x000fce0000010000 */
.L_x_4081:
[----:B------:R-:W-:-:S04]  /*22d0*/  F2FP.F16.F32.PACK_AB R44, RZ, R134 ;  /* 0x00000086ff2c723e */ /* 0x000fc800000000ff */
[----:B------:R-:W-:-:S07]  /*22e0*/  PRMT R39, R39, 0x5410, R44 ;  /* 0x0000541027277816 */ /* 0x000fce000000002c */
.L_x_4082:
[----:B------:R-:W0:Y:S02]  /*22f0*/  @P1 LDC.64 R44, c[0x0][0x238] ;  /* 0x00008e00ff2c1b82 */ /* 0x000e240000000a00 */
[----:B0-----:R-:W-:-:S04]  /*2300*/  @P1 LEA R44, P3, R139, R44, 0x4 ;  /* 0x0000002c8b2c1211 */ /* 0x001fc800078620ff */
[C---:B------:R-:W-:Y:S02]  /*2310*/  @P1 LEA.HI.X R45, R139.reuse, R45, RZ, 0x4, P3 ;  /* 0x0000002d8b2d1211 */ /* 0x040fe400018f24ff */
[----:B------:R-:W-:-:S03]  /*2320*/  IADD3 R139, R139, 0x20, RZ ;  /* 0x000000208b8b7810 */ /* 0x000fc60007ffe0ff */
[----:B------:R3:W-:Y:S04]  /*2330*/  @P1 STG.E.128 desc[UR4][R44.64], R36 ;  /* 0x000000242c001986 */ /* 0x0007e8000c101d04 */
.L_x_4058:
[----:B------:R-:W-:Y:S05]  /*2340*/  BSYNC B0 ;  /* 0x0000000000007941 */ /* 0x000fea0003800000 */
.L_x_4057:
        /* <DEDUP_REMOVED lines=18> */
.L_x_4085:
[----:B-----5:R-:W-:-:S05]  /*2470*/  HADD2.F32 R110, -RZ, R40.H0_H0 ;  /* 0x20000028ff6e7230 */ /* 0x020fca0000004100 */
[----:B------:R-:W-:-:S07]  /*2480*/  FADD.FTZ R99, R110, R99 ;  /* 0x000000636e637221 */ /* 0x000fce0000010000 */
.L_x_4086:
[----:B------:R-:W-:-:S04]  /*2490*/  F2FP.F16.F32.PACK_AB R109, RZ, R99 ;  /* 0x00000063ff6d723e */ /* 0x000fc800000000ff */
[----:B------:R-:W-:-:S07]  /*24a0*/  PRMT R36, R109, 0x7610, R36 ;  /* 0x000076106d247816 */ /* 0x000fce0000000024 */
.L_x_4087:
[----:B------:R-:W-:-:S05]  /*24b0*/  HADD2.F32 R109, -RZ, R44.H1_H1 ;  /* 0x3000002cff6d7230 */ /* 0x000fca0000004100 */
[----:B------:R-:W-:Y:S01]  /*24c0*/  FMUL.FTZ R109, R109, R138 ;  /* 0x0000008a6d6d7220 */ /* 0x000fe20000410000 */
[----:B------:R-:W-:Y:S06]  /*24d0*/  @P3 BRA `(.L_x_4088) ;  /* 0x0000000000083947 */ /* 0x000fec0003800000 */
[----:B------:R-:W-:Y:S05]  /*24e0*/  @P1 BRA `(.L_x_4089) ;  /* 0x00000000000c1947 */ /* 0x000fea0003800000 */
[----:B------:R-:W-:Y:S05]  /*24f0*/  BRA `(.L_x_4090) ;  /* 0x0000000000107947 */ /* 0x000fea0003800000 */
.L_x_4088:
[----:B-----5:R-:W-:-:S05]  /*2500*/  HADD2.F32 R44, -RZ, R40.H1_H1 ;  /* 0x30000028ff2c7230 */ /* 0x020fca0000004100 */
[----:B------:R-:W-:-:S07]  /*2510*/  FADD.FTZ R109, R44, R109 ;  /* 0x0000006d2c6d7221 */ /* 0x000fce0000010000 */
.L_x_4089:
[----:B------:R-:W-:-:S04]  /*2520*/  F2FP.F16.F32.PACK_AB R44, RZ, R109 ;  /* 0x0000006dff2c723e */ /* 0x000fc800000000ff */
[----:B------:R-:W-:-:S07]  /*2530*/  PRMT R36, R36, 0x5410, R44 ;  /* 0x0000541024247816 */ /* 0x000fce000000002c */
.L_x_4090:
[----:B------:R-:W-:-:S05]  /*2540*/  HADD2.F32 R111, -RZ, R45.H0_H0 ;  /* 0x2000002dff6f7230 */ /* 0x000fca0000004100 */
[----:B------:R-:W-:Y:S01]  /*2550*/  FMUL.FTZ R110, R111, R138 ;  /* 0x0000008a6f6e7220 */ /* 0x000fe20000410000 */
[----:B------:R-:W-:Y:S06]  /*2560*/  @P3 BRA `(.L_x_4091) ;  /* 0x0000000000083947 */ /* 0x000fec0003800000 */
[----:B------:R-:W-:Y:S05]  /*2570*/  @P1 BRA `(.L_x_4092) ;  /* 0x00000000000c1947 */ /* 0x000fea0003800000 */
[----:B------:R-:W-:Y:S05]  /*2580*/  BRA `(.L_x_4093) ;  /* 0x0000000000107947 */ /* 0x000fea0003800000 */
.L_x_4091:
[----:B-----5:R-:W-:-:S05]  /*2590*/  HADD2.F32 R111, -RZ, R41.H0_H0 ;  /* 0x20000029ff6f7230 */ /* 0x020fca0000004100 */
[----:B------:R-:W-:-:S07]  /*25a0*/  FADD.FTZ R110, R111, R110 ;  /* 0x0000006e6f6e7221 */ /* 0x000fce0000010000 */
.L_x_4092:
[----:B------:R-:W-:-:S04]  /*25b0*/  F2FP.F16.F32.PACK_AB R44, RZ, R110 ;  /* 0x0000006eff2c723e */ /* 0x000fc800000000ff */
[----:B------:R-:W-:-:S07]  /*25c0*/  PRMT R37, R44, 0x7610, R37 ;  /* 0x000076102c257816 */ /* 0x000fce0000000025 */
.L_x_4093:
[----:B------:R-:W-:-:S05]  /*25d0*/  HADD2.F32 R45, -RZ, R45.H1_H1 ;  /* 0x3000002dff2d7230 */ /* 0x000fca0000004100 */
[----:B------:R-:W-:Y:S01]  /*25e0*/  FMUL.FTZ R111, R45, R138 ;  /* 0x0000008a2d6f7220 */ /* 0x000fe20000410000 */
[----:B------:R-:W-:Y:S06]  /*25f0*/  @P3 BRA `(.L_x_4094) ;  /* 0x0000000000083947 */ /* 0x000fec0003800000 */
[----:B------:R-:W-:Y:S05]  /*2600*/  @P1 BRA `(.L_x_4095) ;  /* 0x00000000000c1947 */ /* 0x000fea0003800000 */
[----:B------:R-:W-:Y:S05]  /*2610*/  BRA `(.L_x_4096) ;  /* 0x0000000000107947 */ /* 0x000fea0003800000 */
.L_x_4094:
[----:B-----5:R-:W-:-:S05]  /*2620*/  HADD2.F32 R44, -RZ, R41.H1_H1 ;  /* 0x30000029ff2c7230 */ /* 0x020fca0000004100 */
[----:B------:R-:W-:-:S07]  /*2630*/  FADD.FTZ R111, R44, R111 ;  /* 0x0000006f2c6f7221 */ /* 0x000fce0000010000 */
.L_x_4095:
[----:B------:R-:W-:-:S04]  /*2640*/  F2FP.F16.F32.PACK_AB R44, RZ, R111 ;  /* 0x0000006fff2c723e */ /* 0x000fc800000000ff */
[----:B------:R-:W-:-:S07]  /*2650*/  PRMT R37, R37, 0x5410, R44 ;  /* 0x0000541025257816 */ /* 0x000fce000000002c */
.L_x_4096:
[----:B------:R-:W-:-:S05]  /*2660*/  HADD2.F32 R45, -RZ, R46.H0_H0 ;  /* 0x2000002eff2d7230 */ /* 0x000fca0000004100 */
[----:B------:R-:W-:Y:S01]  /*2670*/  FMUL.FTZ R120, R45, R138 ;  /* 0x0000008a2d787220 */ /* 0x000fe20000410000 */
[----:B------:R-:W-:Y:S06]  /*2680*/  @P3 BRA `(.L_x_4097) ;  /* 0x0000000000083947 */ /* 0x000fec0003800000 */
[----:B------:R-:W-:Y:S05]  /*2690*/  @P1 BRA `(.L_x_4098) ;  /* 0x00000000000c1947 */ /* 0x000fea0003800000 */
[----:B------:R-:W-:Y:S05]  /*26a0*/  BRA `(.L_x_4099) ;  /* 0x0000000000107947 */ /* 0x000fea0003800000 */
.L_x_4097:
[----:B-----5:R-:W-:-:S05]  /*26b0*/  HADD2.F32 R45, -RZ, R42.H0_H0 ;  /* 0x2000002aff2d7230 */ /* 0x020fca0000004100 */
[----:B------:R-:W-:-:S07]  /*26c0*/  FADD.FTZ R120, R45, R120 ;  /* 0x000000782d787221 */ /* 0x000fce0000010000 */
.L_x_4098:
[----:B------:R-:W-:-:S04]  /*26d0*/  F2FP.F16.F32.PACK_AB R44, RZ, R120 ;  /* 0x00000078ff2c723e */ /* 0x000fc800000000ff */
[----:B------:R-:W-:-:S07]  /*26e0*/  PRMT R38, R44, 0x7610, R38 ;  /* 0x000076102c267816 */ /* 0x000fce0000000026 */
.L_x_4099:
[----:B------:R-:W-:-:S05]  /*26f0*/  HADD2.F32 R129, -RZ, R46.H1_H1 ;  /* 0x3000002eff817230 */ /* 0x000fca0000004100 */
[----:B------:R-:W-:Y:S01]  /*2700*/  FMUL.FTZ R129, R129, R138 ;  /* 0x0000008a81817220 */ /* 0x000fe20000410000 */
[----:B------:R-:W-:Y:S06]  /*2710*/  @P3 BRA `(.L_x_4100) ;  /* 0x0000000000083947 */ /* 0x000fec0003800000 */
[----:B------:R-:W-:Y:S05]  /*2720*/  @P1 BRA `(.L_x_4101) ;  /* 0x00000000000c1947 */ /* 0x000fea0003800000 */
[----:B------:R-:W-:Y:S05]  /*2730*/  BRA `(.L_x_4102) ;  /* 0x0000000000107947 */ /* 0x000fea0003800000 */
.L_x_4100:
[----:B-----5:R-:W-:-:S05]  /*2740*/  HADD2.F32 R44, -RZ, R42.H1_H1 ;  /* 0x3000002aff2c7230 */ /* 0x020fca0000004100 */
[----:B------:R-:W-:-:S07]  /*2750*/  FADD.FTZ R129, R44, R129 ;  /* 0x000000812c817221 */ /* 0x000fce0000010000 */
.L_x_4101:
[----:B------:R-:W-:-:S04]  /*2760*/  F2FP.F16.F32.PACK_AB R44, RZ, R129 ;  /* 0x00000081ff2c723e */ /* 0x000fc800000000ff */
[----:B------:R-:W-:-:S07]  /*2770*/  PRMT R38, R38, 0x5410, R44 ;  /* 0x0000541026267816 */ /* 0x000fce000000002c */
.L_x_4102:
[----:B------:R-:W-:-:S05]  /*2780*/  HADD2.F32 R45, -RZ, R47.H0_H0 ;  /* 0x2000002fff2d7230 */ /* 0x000fca0000004100 */
[----:B------:R-:W-:Y:S01]  /*2790*/  FMUL.FTZ R130, R45, R138 ;  /* 0x0000008a2d827220 */ /* 0x000fe20000410000 */
[----:B------:R-:W-:Y:S06]  /*27a0*/  @P3 BRA `(.L_x_4103) ;  /* 0x0000000000083947 */ /* 0x000fec0003800000 */
[----:B------:R-:W-:Y:S05]  /*27b0*/  @P1 BRA `(.L_x_4104) ;  /* 0x00000000000c1947 */ /* 0x000fea0003800000 */
[----:B------:R-:W-:Y:S05]  /*27c0*/  BRA `(.L_x_4105) ;  /* 0x0000000000107947 */ /* 0x000fea0003800000 */
.L_x_4103:
[----:B-----5:R-:W-:-:S05]  /*27d0*/  HADD2.F32 R45, -RZ, R43.H0_H0 ;  /* 0x2000002bff2d7230 */ /* 0x020fca0000004100 */
[----:B------:R-:W-:-:S07]  /*27e0*/  FADD.FTZ R130, R45, R130 ;  /* 0x000000822d827221 */ /* 0x000fce0000010000 */
.L_x_4104:
[----:B------:R-:W-:-:S04]  /*27f0*/  F2FP.F16.F32.PACK_AB R44, RZ, R130 ;  /* 0x00000082ff2c723e */ /* 0x000fc800000000ff */
[----:B------:R-:W-:-:S07]  /*2800*/  PRMT R39, R44, 0x7610, R39 ;  /* 0x000076102c277816 */ /* 0x000fce0000000027 */
.L_x_4105:
[----:B------:R-:W-:-:S05]  /*2810*/  HADD2.F32 R47, -RZ, R47.H1_H1 ;  /* 0x3000002fff2f7230 */ /* 0x000fca0000004100 */
[----:B------:R-:W-:Y:S01]  /*2820*/  FMUL.FTZ R135, R47, R138 ;  /* 0x0000008a2f877220 */ /* 0x000fe20000410000 */
[----:B------:R-:W-:Y:S06]  /*2830*/  @P3 BRA `(.L_x_4106) ;  /* 0x0000000000083947 */ /* 0x000fec0003800000 */
[----:B------:R-:W-:Y:S05]  /*2840*/  @P1 BRA `(.L_x_4107) ;  /* 0x00000000000c1947 */ /* 0x000fea0003800000 */
[----:B------:R-:W-:Y:S05]  /*2850*/  BRA `(.L_x_4108) ;  /* 0x0000000000107947 */ /* 0x000fea0003800000 */
.L_x_4106:
[----:B-----5:R-:W-:-:S05]  /*2860*/  HADD2.F32 R44, -RZ, R43.H1_H1 ;  /* 0x3000002bff2c7230 */ /* 0x020fca0000004100 */
[----:B------:R-:W-:-:S07]  /*2870*/  FADD.FTZ R135, R44, R135 ;  /* 0x000000872c877221 */ /* 0x000fce0000010000 */
.L_x_4107:
[----:B------:R-:W-:-:S04]  /*2880*/  F2FP.F16.F32.PACK_AB R44, RZ, R135 ;  /* 0x00000087ff2c723e */ /* 0x000fc800000000ff */
[----:B------:R-:W-:-:S07]  /*2890*/  PRMT R39, R39, 0x5410, R44 ;  /* 0x0000541027277816 */ /* 0x000fce000000002c */
.L_x_4108:
[----:B------:R-:W0:Y:S02]  /*28a0*/  @P1 LDC.64 R44, c[0x0][0x238] ;  /* 0x00008e00ff2c1b82 */ /* 0x000e240000000a00 */
[----:B0-----:R-:W-:-:S04]  /*28b0*/  @P1 LEA R44, P3, R139, R44, 0x4 ;  /* 0x0000002c8b2c1211 */ /* 0x001fc800078620ff */
[----:B------:R-:W-:-:S05]  /*28c0*/  @P1 LEA.HI.X R45, R139, R45, RZ, 0x4, P3 ;  /* 0x0000002d8b2d1211 */ /* 0x000fca00018f24ff */
[----:B------:R4:W-:Y:S04]  /*28d0*/  @P1 STG.E.128 desc[UR4][R44.64], R36 ;  /* 0x000000242c001986 */ /* 0x0009e8000c101d04 */
.L_x_4084:
[----:B------:R-:W-:Y:S05]  /*28e0*/  BSYNC B0 ;  /* 0x0000000000007941 */ /* 0x000fea0003800000 */
.L_x_4083:
[----:B01234-:R-:W-:Y:S01]  /*28f0*/  FADD.FTZ R45, RZ, R83 ;  /* 0x00000053ff2d7221 */ /* 0x01ffe20000010000 */
[C---:B------:R-:W-:Y:S01]  /*2900*/  ISETP.GT.U32.AND P3, PT, R0.reuse, 0x3f, PT ;  /* 0x0000003f0000780c */ /* 0x040fe20003f64070 */
[----:B------:R-:W-:Y:S01]  /*2910*/  UMOV UR6, 0xffffffff ;  /* 0xffffffff00067882 */ /* 0x000fe20000000000 */
[----:B------:R-:W-:Y:S01]  /*2920*/  ISETP.GT.U32.AND P4, PT, R0, 0x9f, PT ;  /* 0x0000009f0000780c */ /* 0x000fe20003f84070 */
[----:B------:R-:W-:Y:S01]  /*2930*/  FADD.FTZ R44, R102, R45 ;  /* 0x0000002d662c7221 */ /* 0x000fe20000010000 */
[----:B------:R-:W-:-:S03]  /*2940*/  ISETP.NE.AND P5, PT, R137, RZ, PT ;  /* 0x000000ff8900720c */ /* 0x000fc60003fa5270 */
        /* <DEDUP_REMOVED lines=12> */
[----:B------:R-:W-:Y:S01]  /*2a10*/  FADD.FTZ R45, R123, R46 ;  /* 0x0000002e7b2d7221 */ /* 0x000fe20000010000 */
[----:B------:R-:W-:-:S03]  /*2a20*/  P2R R46, PR, RZ, 0x8 ;  /* 0x00000008ff2e7803 */ /* 0x000fc60000000000 */
        /* <DEDUP_REMOVED lines=49> */
[----:B------:R-:W-:Y:S02]  /*2d40*/  FADD.FTZ R140, R104, -R138 ;  /* 0x8000008a688c7221 */ /* 0x000fe40000010000 */
        /* <DEDUP_REMOVED lines=84> */
.L_x_4132:
[----:B-1----:R-:W-:Y:S01]  /*3290*/  FADD.FTZ R142, R140, R139 ;  /* 0x0000008b8c8e7221 */ /* 0x002fe20000010000 */
[----:B------:R-:W-:Y:S01]  /*32a0*/  FMUL.FTZ R139, R138, R138 ;  /* 0x0000008a8a8b7220 */ /* 0x000fe20000410000 */
[----:B------:R-:W-:Y:S01]  /*32b0*/  ISETP.NE.AND P3, PT, R100, RZ, PT ;  /* 0x000000ff6400720c */ /* 0x000fe20003f65270 */
[----:B------:R-:W1:Y:S01]  /*32c0*/  @!P5 LDC.64 R46, c[0x0][0x250] ;  /* 0x00009400ff2edb82 */ /* 0x000e620000000a00 */
[----:B------:R-:W-:Y:S01]  /*32d0*/  FFMA.FTZ R137, R142, R137, UR7 ;  /* 0x000000078e897e23 */ /* 0x000fe20008010089 */
[----:B------:R-:W-:Y:S01]  /*32e0*/  BSSY B0, `(.L_x_4110) ;  /* 0x000002b000007945 */ /* 0x000fe20003800000 */
[----:B0-----:R-:W-:-:S05]  /*32f0*/  FSEL R140, R139, RZ, P3 ;  /* 0x000000ff8b8c7208 */ /* 0x001fca0001800000 */
[----:B------:R-:W0:Y:S01]  /*3300*/  @!P5 LDC.64 R44, c[0x0][0x258] ;  /* 0x00009600ff2cdb82 */ /* 0x000e220000000a00 */
[----:B------:R-:W-:Y:S01]  /*3310*/  FADD.FTZ R137, R137, R140 ;  /* 0x0000008c89897221 */ /* 0x000fe20000010000 */
[----:B------:R-:W-:-:S05]  /*3320*/  FSEL R140, R138, RZ, !P3 ;  /* 0x000000ff8a8c7208 */ /* 0x000fca0005800000 */
        /* <DEDUP_REMOVED lines=31> */
[----:B------:R-:W-:Y:S01]  /*3520*/  F2FP.F16.F32.PACK_AB R44, R45, R44 ;  /* 0x0000002c2d2c723e */ /* 0x000fe200000000ff */
[----:B0-----:R-:W-:Y:S01]  /*3530*/  IMAD.WIDE.U32 R138, R136, 0x10, R138 ;  /* 0x00000010888a7825 */ /* 0x001fe200078e008a */
[----:B------:R-:W-:-:S02]  /*3540*/  F2FP.F16.F32.PACK_AB R45, R47, R142 ;  /* 0x0000008e2f2d723e */ /* 0x000fc400000000ff */
[----:B------:R-:W-:Y:S02]  /*3550*/  F2FP.F16.F32.PACK_AB R46, R141, R46 ;  /* 0x0000002e8d2e723e */ /* 0x000fe400000000ff */
[----:B------:R-:W-:Y:S02]  /*3560*/  F2FP.F16.F32.PACK_AB R47, R143, R150 ;  /* 0x000000968f2f723e */ /* 0x000fe400000000ff */
[----:B------:R-:W-:-:S03]  /*3570*/  IADD3 R136, R136, 0x20, RZ ;  /* 0x0000002088887810 */ /* 0x000fc60007ffe0ff */
[----:B------:R0:W-:Y:S04]  /*3580*/  STG.E.128 desc[UR4][R138.64], R44 ;  /* 0x0000002c8a007986 */ /* 0x0001e8000c101d04 */
.L_x_4111:
[----:B------:R-:W-:Y:S05]  /*3590*/  BSYNC B0 ;  /* 0x0000000000007941 */ /* 0x000fea0003800000 */
.L_x_4110:
        /* <DEDUP_REMOVED lines=35> */
.L_x_4113:
[----:B------:R-:W-:Y:S05]  /*37d0*/  BSYNC B0 ;  /* 0x0000000000007941 */ /* 0x000fea0003800000 */
.L_x_4112:
        /* <DEDUP_REMOVED lines=35> */
.L_x_4115:
[----:B------:R-:W-:Y:S05]  /*3a10*/  BSYNC B0 ;  /* 0x0000000000007941 */ /* 0x000fea0003800000 */
.L_x_4114:
        /* <DEDUP_REMOVED lines=35> */
.L_x_4117:
[----:B------:R-:W-:Y:S05]  /*3c50*/  BSYNC B0 ;  /* 0x0000000000007941 */ /* 0x000fea0003800000 */
.L_x_4116:
        /* <DEDUP_REMOVED lines=29> */
[----:B------:R-:W-:-:S02]  /*3e30*/  F2FP.F16.F32.PACK_AB R47, R145, R150 ;  /* 0x00000096912f723e */ /* 0x000fc400000000ff */
[----:B------:R-:W-:Y:S02]  /*3e40*/  F2FP.F16.F32.PACK_AB R46, R143, R46 ;  /* 0x0000002e8f2e723e */ /* 0x000fe400000000ff */
[----:B------:R-:W-:Y:S02]  /*3e50*/  F2FP.F16.F32.PACK_AB R45, R141, R142 ;  /* 0x0000008e8d2d723e */ /* 0x000fe400000000ff */
[----:B------:R-:W-:-:S05]  /*3e60*/  F2FP.F16.F32.PACK_AB R44, R139, R138 ;  /* 0x0000008a8b2c723e */ /* 0x000fca00000000ff */
[----:B------:R0:W-:Y:S02]  /*3e70*/  STG.E.128 desc[UR4][R136.64], R44 ;  /* 0x0000002c88007986 */ /* 0x0001e4000c101d04 */
.L_x_4119:
[----:B------:R-:W-:Y:S05]  /*3e80*/  BSYNC B0 ;  /* 0x0000000000007941 */ /* 0x000fea0003800000 */
.L_x_4118:
[----:B01234-:R-:W0:Y:S02]  /*3e90*/  LDC.64 R44, c[0x0][0x210] ;  /* 0x00008400ff2c7b82 */ /* 0x01fe240000000a00 */
[----:B0-----:R-:W-:-:S04]  /*3ea0*/  LEA R94, R44, R94, 0x2 ;  /* 0x0000005e2c5e7211 */ /* 0x001fc800078e10ff */
[----:B------:R-:W-:-:S13]  /*3eb0*/  ISETP.GE.AND P3, PT, R94, R45, PT ;  /* 0x0000002d5e00720c */ /* 0x000fda0003f66270 */
[----:B------:R-:W-:Y:S05]  /*3ec0*/  @!P3 BRA `(.L_x_4120) ;  /* 0xffffffcc0044b947 */ /* 0x000fea000383ffff */
[----:B------:R-:W-:Y:S05]  /*3ed0*/  EXIT ;  /* 0x000000000000794d */ /* 0x000fea0003800000 */
.L_x_4109:
        /* <DEDUP_REMOVED lines=8> */
.L_x_4122:
[----:B------:R-:W-:Y:S05]  /*3f60*/  BSYNC B0 ;  /* 0x0000000000007941 */ /* 0x000fea0003800000 */
.L_x_4121:
        /* <DEDUP_REMOVED lines=10> */
.L_x_4123:
[----:B------:R-:W-:Y:S01]  /*4010*/  HFMA2.MMA R143, -RZ, RZ, 0, 2.384185791015625e-07 ;  /* 0x00000004ff8f7435 */ /* 0x000fe200000001ff */
[----:B------:R-:W-:-:S05]  /*4020*/  MOV R46, R142 ;  /* 0x0000008e002e7202 */ /* 0x000fca0000000f00 */
[----:B------:R-:W-:-:S05]  /*4030*/  FADD.FTZ R46, R45, R46 ;  /* 0x0000002e2d2e7221 */ /* 0x000fca0000010000 */
[----:B------:R-:W-:-:S07]  /*4040*/  MOV R144, R46 ;  /* 0x0000002e00907202 */ /* 0x000fce0000000f00 */
[----:B------:R-:W-:Y:S05]  /*4050*/  WARPSYNC.COLLECTIVE R141, `(.L_x_4124) ;  /* 0x000000008d087348 */ /* 0x000fea0003c00000 */
[----:B------:R0:W1:Y:S02]  /*4060*/  SHFL.BFLY P6, R142, R144, R143, R146 ;  /* 0x0c00008f908e7389 */ /* 0x00006400000c0092 */
[----:B01----:R-:W-:Y:S01]  /*4070*/  ENDCOLLECTIVE ;  /* 0x000000000000791b */ /* 0x003fe20003800000 */
.L_x_4124:
[----:B------:R-:W-:Y:S01]  /*4080*/  HFMA2.MMA R143, -RZ, RZ, 0, 4.76837158203125e-07 ;  /* 0x00000008ff8f7435 */ /* 0x000fe200000001ff */
[----:B------:R-:W-:-:S05]  /*4090*/  MOV R47, R142 ;  /* 0x0000008e002f7202 */ /* 0x000fca0000000f00 */
[----:B------:R-:W-:-:S05]  /*40a0*/  FADD.FTZ R47, R46, R47 ;  /* 0x0000002f2e2f7221 */ /* 0x000fca0000010000 */
[----:B------:R-:W-:-:S07]  /*40b0*/  MOV R144, R47 ;  /* 0x0000002f00907202 */ /* 0x000fce0000000f00 */
[----:B------:R-:W-:Y:S05]  /*40c0*/  WARPSYNC.COLLECTIVE R141, `(.L_x_4125) ;  /* 0x000000008d087348 */ /* 0x000fea0003c00000 */
[----:B------:R0:W1:Y:S02]  /*40d0*/  SHFL.BFLY P6, R142, R144, R143, R146 ;  /* 0x0c00008f908e7389 */ /* 0x00006400000c0092 */
[----:B01----:R-:W-:Y:S01]  /*40e0*/  ENDCOLLECTIVE ;  /* 0x000000000000791b */ /* 0x003fe20003800000 */
.L_x_4125:
[----:B------:R-:W-:Y:S01]  /*40f0*/  HFMA2.MMA R143, -RZ, RZ, 0, 9.5367431640625e-07 ;  /* 0x00000010ff8f7435 */ /* 0x000fe200000001ff */
[----:B------:R-:W-:-:S05]  /*4100*/  MOV R138, R142 ;  /* 0x0000008e008a7202 */ /* 0x000fca0000000f00 */
[----:B------:R-:W-:-:S05]  /*4110*/  FADD.FTZ R139, R47, R138 ;  /* 0x0000008a2f8b7221 */ /* 0x000fca0000010000 */
[----:B------:R-:W-:-:S07]  /*4120*/  MOV R144, R139 ;  /* 0x0000008b00907202 */ /* 0x000fce0000000f00 */
[----:B------:R-:W-:Y:S05]  /*4130*/  WARPSYNC.COLLECTIVE R141, `(.L_x_4126) ;  /* 0x000000008d087348 */ /* 0x000fea0003c00000 */
[----:B------:R0:W1:Y:S02]  /*4140*/  SHFL.BFLY P6, R142, R144, R143, R146 ;  /* 0x0c00008f908e7389 */ /* 0x00006400000c0092 */
[----:B01----:R-:W-:Y:S01]  /*4150*/  ENDCOLLECTIVE ;  /* 0x000000000000791b */ /* 0x003fe20003800000 */
.L_x_4126:
        /* <DEDUP_REMOVED lines=91> */
.L_x_4127:
[----:B------:R-:W-:Y:S01]  /*4710*/  HFMA2.MMA R143, -RZ, RZ, 0, 1.1920928955078125e-07 ;  /* 0x00000002ff8f7435 */ /* 0x000fe200000001ff */
[----:B------:R-:W-:-:S05]  /*4720*/  MOV R45, R142 ;  /* 0x0000008e002d7202 */ /* 0x000fca0000000f00 */
[----:B------:R-:W-:-:S05]  /*4730*/  FADD.FTZ R45, R44, R45 ;  /* 0x0000002d2c2d7221 */ /* 0x000fca0000010000 */
[----:B------:R-:W-:-:S07]  /*4740*/  MOV R144, R45 ;  /* 0x0000002d00907202 */ /* 0x000fce0000000f00 */
[----:B------:R-:W-:Y:S05]  /*4750*/  WARPSYNC.COLLECTIVE R141, `(.L_x_4128) ;  /* 0x000000008d087348 */ /* 0x000fea0003c00000 */
[----:B------:R0:W1:Y:S02]  /*4760*/  SHFL.BFLY P6, R142, R144, R143, R146 ;  /* 0x0c00008f908e7389 */ /* 0x00006400000c0092 */
[----:B01----:R-:W-:Y:S01]  /*4770*/  ENDCOLLECTIVE ;  /* 0x000000000000791b */ /* 0x003fe20003800000 */
.L_x_4128:
[----:B------:R-:W-:Y:S01]  /*4780*/  HFMA2.MMA R143, -RZ, RZ, 0, 2.384185791015625e-07 ;  /* 0x00000004ff8f7435 */ /* 0x000fe200000001ff */
[----:B------:R-:W-:-:S05]  /*4790*/  MOV R46, R142 ;  /* 0x0000008e002e7202 */ /* 0x000fca0000000f00 */
[----:B------:R-:W-:-:S05]  /*47a0*/  FADD.FTZ R46, R45, R46 ;  /* 0x0000002e2d2e7221 */ /* 0x000fca0000010000 */
[----:B------:R-:W-:-:S07]  /*47b0*/  MOV R144, R46 ;  /* 0x0000002e00907202 */ /* 0x000fce0000000f00 */
[----:B------:R-:W-:Y:S05]  /*47c0*/  WARPSYNC.COLLECTIVE R141, `(.L_x_4129) ;  /* 0x000000008d087348 */ /* 0x000fea0003c00000 */
[----:B------:R0:W1:Y:S02]  /*47d0*/  SHFL.BFLY P6, R142, R144, R143, R146 ;  /* 0x0c00008f908e7389 */ /* 0x00006400000c0092 */
[----:B01----:R-:W-:Y:S01]  /*47e0*/  ENDCOLLECTIVE ;  /* 0x000000000000791b */ /* 0x003fe20003800000 */
.L_x_4129:
[----:B------:R-:W-:Y:S01]  /*47f0*/  HFMA2.MMA R143, -RZ, RZ, 0, 4.76837158203125e-07 ;  /* 0x00000008ff8f7435 */ /* 0x000fe200000001ff */
[----:B------:R-:W-:-:S05]  /*4800*/  MOV R47, R142 ;  /* 0x0000008e002f7202 */ /* 0x000fca0000000f00 */
[----:B------:R-:W-:-:S05]  /*4810*/  FADD.FTZ R47, R46, R47 ;  /* 0x0000002f2e2f7221 */ /* 0x000fca0000010000 */
[----:B------:R-:W-:-:S07]  /*4820*/  MOV R144, R47 ;  /* 0x0000002f00907202 */ /* 0x000fce0000000f00 */
[----:B------:R-:W-:Y:S05]  /*4830*/  WARPSYNC.COLLECTIVE R141, `(.L_x_4130) ;  /* 0x000000008d087348 */ /* 0x000fea0003c00000 */
[----:B------:R0:W1:Y:S02]  /*4840*/  SHFL.BFLY P6, R142, R144, R143, R146 ;  /* 0x0c00008f908e7389 */ /* 0x00006400000c0092 */
[----:B01----:R-:W-:Y:S01]  /*4850*/  ENDCOLLECTIVE ;  /* 0x000000000000791b */ /* 0x003fe20003800000 */
.L_x_4130:
[----:B------:R-:W-:Y:S01]  /*4860*/  HFMA2.MMA R143, -RZ, RZ, 0, 9.5367431640625e-07 ;  /* 0x00000010ff8f7435 */ /* 0x000fe200000001ff */
[----:B------:R-:W-:-:S05]  /*4870*/  MOV R140, R142 ;  /* 0x0000008e008c7202 */ /* 0x000fca0000000f00 */
[----:B------:R-:W-:-:S05]  /*4880*/  FADD.FTZ R140, R47, R140 ;  /* 0x0000008c2f8c7221 */ /* 0x000fca0000010000 */
[----:B------:R-:W-:-:S07]  /*4890*/  MOV R144, R140 ;  /* 0x0000008c00907202 */ /* 0x000fce0000000f00 */
[----:B------:R-:W-:Y:S05]  /*48a0*/  WARPSYNC.COLLECTIVE R141, `(.L_x_4131) ;  /* 0x000000008d087348 */ /* 0x000fea0003c00000 */
[----:B------:R0:W1:Y:S02]  /*48b0*/  SHFL.BFLY P6, R142, R144, R143, R146 ;  /* 0x0c00008f908e7389 */ /* 0x00006400000c0092 */
[----:B01----:R-:W-:Y:S01]  /*48c0*/  ENDCOLLECTIVE ;  /* 0x000000000000791b */ /* 0x003fe20003800000 */
.L_x_4131:
[----:B------:R-:W-:Y:S01]  /*48d0*/  MOV R139, R142 ;  /* 0x0000008e008b7202 */ /* 0x000fe20000000f00 */
[----:B------:R-:W-:Y:S06]  /*48e0*/  BRA `(.L_x_4132) ;  /* 0xffffffe800687947 */ /* 0x000fec000383ffff */
.L_x_4133:
        /* <DEDUP_REMOVED lines=9> */
.L_x_37382:


//--------------------- .text._ZN10layer_norm13ln_fwd_kernelINS_13Kernel_traitsI6__halfS2_S2_S2_fjLj1280ELj1ELj4ELj1ELj16ENS_18Kernel_traits_baseILj1280ES2_S2_S2_S2_fjLj128EEEEELb0ELb0ELb0ELb1EEEvNS_9FwdParamsE --------------------------
	.section	.text._ZN10layer_norm13ln_fwd_kernelINS_13Kernel_traitsI6__halfS2_S2_S2_fjLj1280ELj1ELj4ELj1ELj16ENS_18Kernel_traits_baseILj1280ES2_S2_S2_S2_fjLj128EEEEELb0ELb0ELb0ELb1EEEvNS_9FwdParamsE,"ax",@progbits
	.align	128
        .global         _ZN10layer_norm13ln_fwd_kernelINS_13Kernel_traitsI6__halfS2_S2_S2_fjLj1280ELj1ELj4ELj1ELj16ENS_18Kernel_traits_baseILj1280ES2_S2_S2_S2_fjLj128EEEEELb0ELb0ELb0ELb1EEEvNS_9FwdParamsE
        .type           _ZN10layer_norm13ln_fwd_kernelINS_13Kernel_traitsI6__halfS2_S2_S2_fjLj1280ELj1ELj4ELj1ELj16ENS_18Kernel_traits_baseILj1280ES2_S2_S2_S2_fjLj128EEEEELb0ELb0ELb0ELb1EEEvNS_9FwdParamsE,@function
        .size           _ZN10layer_norm13ln_fwd_kernelINS_13Kernel_traitsI6__halfS2_S2_S2_fjLj1280ELj1ELj4ELj1ELj16ENS_18Kernel_traits_baseILj1280ES2_S2_S2_S2_fjLj128EEEEELb0ELb0ELb0ELb1EEEvNS_9FwdParamsE,(.L_x_37383 - _ZN10layer_norm13ln_fwd_kernelINS_13Kernel_traitsI6__halfS2_S2_S2_fjLj1280ELj1ELj4ELj1ELj16ENS_18Kernel_traits_baseILj1280ES2_S2_S2_S2_fjLj128EEEEELb0ELb0ELb0ELb1EEEvNS_9FwdParamsE)
        .other          _ZN10layer_norm13ln_fwd_kernelINS_13Kernel_traitsI6__halfS2_S2_S2_fjLj1280ELj1ELj4ELj1ELj16ENS_18Kernel_traits_baseILj1280ES2_S2_S2_S2_fjLj128EEEEELb0ELb0ELb0ELb1EEEvNS_9FwdParamsE,@"STO_CUDA_ENTRY STV_DEFAULT"
_ZN10layer_norm13ln_fwd_kernelINS_13Kernel_traitsI6__halfS2_S2_S2_fjLj1280ELj1ELj4ELj1ELj16ENS_18Kernel_traits_baseILj1280ES2_S2_S2_S2_fjLj128EEEEELb0ELb0ELb0ELb1EEEvNS_9FwdParamsE:
.text._ZN10layer_norm13ln_fwd_kernelINS_13Kernel_traitsI6__halfS2_S2_S2_fjLj1280ELj1ELj4ELj1ELj16ENS_18Kernel_traits_baseILj1280ES2_S2_S2_S2_fjLj128EEEEELb0ELb0ELb0ELb1EEEvNS_9FwdParamsE:
[----:B------:R-:W-:Y:S01]  /*0000*/  LDC R1, c[0x0][0x28] ;  /* 0x00000a00ff017b82 */ /* 0x000fe20000000800 */
[----:B------:R-:W0:Y:S01]  /*0010*/  S2R R86, SR_TID.X ;  /* 0x0000000000567919 */ /* 0x000e220000002100 */
[----:B------:R-:W-:-:S06]  /*0020*/  ULDC.64 UR4, c[0x0][0x2c8] ;  /* 0x0000b20000047ab9 */ /* 0x000fcc0000000a00 */
[----:B------:R-:W1:Y:S01]  /*0030*/  LDC.64 R40, c[0x0][0x270] ;  /* 0x00009c00ff287b82 */ /* 0x000e620000000a00 */
[----:B------:R-:W-:Y:S01]  /*0040*/  ISETP.NE.U32.AND P1, PT, RZ, UR4, PT ;  /* 0x00000004ff007c0c */ /* 0x000fe2000bf25070 */
[----:B------:R-:W2:Y:S01]  /*0050*/  S2R R87, SR_CTAID.X ;  /* 0x0000000000577919 */ /* 0x000ea20000002500 */
[----:B------:R-:W-:Y:S01]  /*0060*/  ULDC UR8, c[0x0][0x214] ;  /* 0x0000850000087ab9 */ /* 0x000fe20000000800 */
[----:B------:R-:W-:Y:S01]  /*0070*/  ULDC.64 UR6, c[0x0][0x260] ;  /* 0x0000980000067ab9 */ /* 0x000fe20000000a00 */
        /* <DEDUP_REMOVED lines=9> */
[----:B------:R0:W5:Y:S04]  /*0110*/  @P1 LDG.E.128 R24, desc[UR4][R4.64+0x600] ;  /* 0x0006000404181981 */ /* 0x000168000c1e1d00 */
[----:B------:R0:W5:Y:S01]  /*0120*/  @P1 LDG.E.128 R20, desc[UR4][R4.64+0x800] ;  /* 0x0008000404141981 */ /* 0x000162000c1e1d00 */
[----:B------:R-:W-:-:S02]  /*0130*/  SHF.R.U32.HI R0, RZ, 0x5, R86 ;  /* 0x00000005ff007819 */ /* 0x000fc40000011656 */
[----:B------:R-:W-:Y:S02]  /*0140*/  IADD3 R2, P0, R2, UR6, RZ ;  /* 0x0000000602027c10 */ /* 0x000fe4000ff1e0ff */
[----:B--2---:R-:W-:Y:S02]  /*0150*/  LEA R87, R87, R0, 0x2 ;  /* 0x0000000057577211 */ /* 0x004fe400078e10ff */
        /* <DEDUP_REMOVED lines=10> */
[----:B------:R0:W5:Y:S02]  /*0200*/  LDG.E.128 R4, desc[UR4][R2.64] ;  /* 0x0000000402047981 */ /* 0x000164000c1e1d00 */
        /* <DEDUP_REMOVED lines=10> */
[----:B------:R-:W-:Y:S01]  /*02b0*/  ISETP.NE.U32.AND P2, PT, R40, RZ, PT ;  /* 0x000000ff2800720c */ /* 0x000fe20003f45070 */
[----:B------:R-:W-:Y:S01]  /*02c0*/  ULDC.U8 UR6, c[0x0][0x2a0] ;  /* 0x0000a80000067ab9 */ /* 0x000fe20000000000 */
[--C-:B------:R-:W-:Y:S01]  /*02d0*/  HADD2.F32 R42, -RZ, R32.reuse.H0_H0 ;  /* 0x20000020ff2a7230 */ /* 0x100fe20000004100 */
[----:B------:R-:W-:Y:S01]  /*02e0*/  LOP3.LUT R86, R86, 0x1f, RZ, 0xc0, !PT ;  /* 0x0000001f56567812 */ /* 0x000fe200078ec0ff */
[----:B------:R-:W-:Y:S01]  /*02f0*/  HADD2.F32 R43, -RZ, R32.H1_H1 ;  /* 0x30000020ff2b7230 */ /* 0x000fe20000004100 */
[----:B------:R-:W-:Y:S01]  /*0300*/  ISETP.NE.AND.EX P1, PT, R41, RZ, PT, P2 ;  /* 0x000000ff2900720c */ /* 0x000fe20003f25320 */
[--C-:B------:R-:W-:Y:S01]  /*0310*/  HADD2.F32 R44, -RZ, R33.reuse.H0_H0 ;  /* 0x20000021ff2c7230 */ /* 0x100fe20000004100 */
[----:B------:R-:W-:Y:S01]  /*0320*/  ISETP.NE.AND P4, PT, RZ, UR6, PT ;  /* 0x00000006ff007c0c */ /* 0x000fe2000bf85270 */
[----:B------:R-:W-:Y:S01]  /*0330*/  HADD2.F32 R45, -RZ, R33.H1_H1 ;  /* 0x30000021ff2d7230 */ /* 0x000fe20000004100 */
[----:B------:R-:W-:Y:S01]  /*0340*/  ULDC UR7, c[0x0][0x218] ;  /* 0x0000860000077ab9 */ /* 0x000fe20000000800 */
[--C-:B------:R-:W-:Y:S01]  /*0350*/  HADD2.F32 R46, -RZ, R34.reuse.H0_H0 ;  /* 0x20000022ff2e7230 */ /* 0x100fe20000004100 */
[----:B------:R-:W-:Y:S01]  /*0360*/  ULDC UR8, c[0x0][0x2d8] ;  /* 0x0000b60000087ab9 */ /* 0x000fe20000000800 */
[----:B------:R-:W-:Y:S01]  /*0370*/  HADD2.F32 R47, -RZ, R34.H1_H1 ;  /* 0x30000022ff2f7230 */ /* 0x000fe20000004100 */
[----:B------:R-:W-:Y:S01]  /*0380*/  ULDC.64 UR12, c[0x0][0x230] ;  /* 0x00008c00000c7ab9 */ /* 0x000fe20000000a00 */
[--C-:B------:R-:W-:Y:S01]  /*0390*/  HADD2.F32 R48, -RZ, R35.reuse.H0_H0 ;  /* 0x20000023ff307230 */ /* 0x100fe20000004100 */
[----:B------:R-:W-:Y:S01]  /*03a0*/  ULDC.64 UR10, c[0x0][0x2b8] ;  /* 0x0000ae00000a7ab9 */ /* 0x000fe20000000a00 */
[----:B------:R-:W-:-:S02]  /*03b0*/  HADD2.F32 R49, -RZ, R35.H1_H1 ;  /* 0x30000023ff317230 */ /* 0x000fc40000004100 */
[--C-:B------:R-:W-:Y:S02]  /*03c0*/  HADD2.F32 R50, -RZ, R36.reuse.H0_H0 ;  /* 0x20000024ff327230 */ /* 0x100fe40000004100 */
[----:B------:R-:W-:Y:S02]  /*03d0*/  HADD2.F32 R51, -RZ, R36.H1_H1 ;  /* 0x30000024ff337230 */ /* 0x000fe40000004100 */
[--C-:B------:R-:W-:Y:S02]  /*03e0*/  HADD2.F32 R52, -RZ, R37.reuse.H0_H0 ;  /* 0x20000025ff347230 */ /* 0x100fe40000004100 */
        /* <DEDUP_REMOVED lines=29> */
[--C-:B--2---:R-:W-:Y:S02]  /*05c0*/  HADD2.F32 R89, -RZ, R62.reuse.H0_H0 ;  /* 0x2000003eff597230 */ /* 0x104fe40000004100 */
[----:B------:R-:W-:Y:S02]  /*05d0*/  HADD2.F32 R62, -RZ, R62.H1_H1 ;  /* 0x3000003eff3e7230 */ /* 0x000fe40000004100 */
[----:B---3--:R-:W-:Y:S02]  /*05e0*/  HADD2.F32 R91, -RZ, R8.H0_H0 ;  /* 0x20000008ff5b7230 */ /* 0x008fe40000004100 */
[----:B------:R-:W-:-:S02]  /*05f0*/  HADD2.F32 R93, -RZ, R10.H0_H0 ;  /* 0x2000000aff5d7230 */ /* 0x000fc40000004100 */
[----:B----4-:R-:W-:Y:S02]  /*0600*/  HADD2.F32 R99, -RZ, R14.H0_H0 ;  /* 0x2000000eff637230 */ /* 0x010fe40000004100 */
[----:B------:R-:W-:Y:S02]  /*0610*/  HADD2.F32 R8, -RZ, R8.H1_H1 ;  /* 0x30000008ff087230 */ /* 0x000fe40000004100 */
[----:B------:R-:W-:Y:S02]  /*0620*/  HADD2.F32 R105, -RZ, R18.H0_H0 ;  /* 0x20000012ff697230 */ /* 0x000fe40000004100 */
[----:B------:R-:W-:Y:S02]  /*0630*/  HADD2.F32 R10, -RZ, R10.H1_H1 ;  /* 0x3000000aff0a7230 */ /* 0x000fe40000004100 */
[--C-:B------:R-:W-:Y:S02]  /*0640*/  HADD2.F32 R95, -RZ, R12.reuse.H0_H0 ;  /* 0x2000000cff5f7230 */ /* 0x100fe40000004100 */
[----:B------:R-:W-:-:S02]  /*0650*/  HADD2.F32 R88, -RZ, R12.H1_H1 ;  /* 0x3000000cff587230 */ /* 0x000fc40000004100 */
[--C-:B------:R-:W-:Y:S02]  /*0660*/  HADD2.F32 R97, -RZ, R13.reuse.H0_H0 ;  /* 0x2000000dff617230 */ /* 0x100fe40000004100 */
[----:B------:R-:W-:Y:S02]  /*0670*/  HADD2.F32 R90, -RZ, R13.H1_H1 ;  /* 0x3000000dff5a7230 */ /* 0x000fe40000004100 */
[----:B------:R-:W-:Y:S02]  /*0680*/  HADD2.F32 R14, -RZ, R14.H1_H1 ;  /* 0x3000000eff0e7230 */ /* 0x000fe40000004100 */
[--C-:B------:R-:W-:Y:S02]  /*0690*/  HADD2.F32 R101, -RZ, R16.reuse.H0_H0 ;  /* 0x20000010ff657230 */ /* 0x100fe40000004100 */
[----:B------:R-:W-:Y:S02]  /*06a0*/  HADD2.F32 R92, -RZ, R16.H1_H1 ;  /* 0x30000010ff5c7230 */ /* 0x000fe40000004100 */
[----:B------:R-:W-:-:S02]  /*06b0*/  HADD2.F32 R103, -RZ, R17.H0_H0 ;  /* 0x20000011ff677230 */ /* 0x000fc40000004100 */
[----:B------:R-:W-:Y:S02]  /*06c0*/  HADD2.F32 R94, -RZ, R17.H1_H1 ;  /* 0x30000011ff5e7230 */ /* 0x000fe40000004100 */
[----:B------:R-:W-:Y:S02]  /*06d0*/  HADD2.F32 R18, -RZ, R18.H1_H1 ;  /* 0x30000012ff127230 */ /* 0x000fe40000004100 */
[----:B------:R-:W-:Y:S02]  /*06e0*/  HADD2.F32 R96, -RZ, R61.H1_H1 ;  /* 0x3000003dff607230 */ /* 0x000fe40000004100 */
[----:B0-----:R-:W-:-:S07]  /*06f0*/  HADD2.F32 R98, -RZ, R9.H1_H1 ;  /* 0x30000009ff627230 */ /* 0x001fce0000004100 */
.L_x_4255:
[----:B0-----:R-:W0:Y:S01]  /*0700*/  @P1 LDC.64 R12, c[0x0][0x270] ;  /* 0x00009c00ff0c1b82 */ /* 0x001e220000000a00 */
        /* <DEDUP_REMOVED lines=16> */
[----:B------:R-:W-:-:S05]  /*0810*/  HFMA2.MMA R0, -RZ, RZ, 1.875, 0 ;  /* 0x3f800000ff007435 */ /* 0x000fca00000001ff */
[----:B--2---:R-:W-:Y:S02]  /*0820*/  @P1 HADD2.F32 R0, -RZ, R12.H0_H0 ;  /* 0x2000000cff001230 */ /* 0x004fe40000004100 */
[----:B---3--:R-:W-:-:S05]  /*0830*/  HADD2.F32 R33, -RZ, R28.H0_H0 ;  /* 0x2000001cff217230 */ /* 0x008fca0000004100 */
[----:B------:R-:W-:Y:S01]  /*0840*/  FMUL.FTZ R32, R33, R0 ;  /* 0x0000000021207220 */ /* 0x000fe20000410000 */
[----:B0-----:R-:W-:Y:S06]  /*0850*/  @P3 BRA `(.L_x_4134) ;  /* 0x0000000000083947 */ /* 0x001fec0003800000 */
[----:B------:R-:W-:Y:S05]  /*0860*/  @P0 BRA `(.L_x_4135) ;  /* 0x00000000000c0947 */ /* 0x000fea0003800000 */
[----:B------:R-:W-:Y:S05]  /*0870*/  BRA `(.L_x_4136) ;  /* 0x0000000000107947 */ /* 0x000fea0003800000 */
.L_x_4134:
[----:B-----5:R-:W-:-:S05]  /*0880*/  HADD2.F32 R13, -RZ, R20.H0_H0 ;  /* 0x20000014ff0d7230 */ /* 0x020fca0000004100 */
[----:B------:R-:W-:-:S07]  /*0890*/  FADD.FTZ R32, R32, R13 ;  /* 0x0000000d20207221 */ /* 0x000fce0000010000 */
.L_x_4135:
[----:B------:R-:W-:-:S04]  /*08a0*/  F2FP.F16.F32.PACK_AB R12, RZ, R32 ;  /* 0x00000020ff0c723e */ /* 0x000fc800000000ff */
[----:B------:R-:W-:-:S07]  /*08b0*/  PRMT R24, R12, 0x7610, R24 ;  /* 0x000076100c187816 */ /* 0x000fce0000000018 */
.L_x_4136:
[----:B------:R-:W-:-:S05]  /*08c0*/  HADD2.F32 R13, -RZ, R28.H1_H1 ;  /* 0x3000001cff0d7230 */ /* 0x000fca0000004100 */
[----:B------:R-:W-:Y:S01]  /*08d0*/  FMUL.FTZ R36, R13, R0 ;  /* 0x000000000d247220 */ /* 0x000fe20000410000 */
[----:B------:R-:W-:Y:S06]  /*08e0*/  @P3 BRA `(.L_x_4137) ;  /* 0x0000000000083947 */ /* 0x000fec0003800000 */
[----:B------:R-:W-:Y:S05]  /*08f0*/  @P0 BRA `(.L_x_4138) ;  /* 0x00000000000c0947 */ /* 0x000fea0003800000 */
[----:B------:R-:W-:Y:S05]  /*0900*/  BRA `(.L_x_4139) ;  /* 0x0000000000107947 */ /* 0x000fea0003800000 */
.L_x_4137:
[----:B-----5:R-:W-:-:S05]  /*0910*/  HADD2.F32 R13, -RZ, R20.H1_H1 ;  /* 0x30000014ff0d7230 */ /* 0x020fca0000004100 */
[----:B------:R-:W-:-:S07]  /*0920*/  FADD.FTZ R36, R36, R13 ;  /* 0x0000000d24247221 */ /* 0x000fce0000010000 */
.L_x_4138:
[----:B------:R-:W-:-:S04]  /*0930*/  F2FP.F16.F32.PACK_AB R12, RZ, R36 ;  /* 0x00000024ff0c723e */ /* 0x000fc800000000ff */
[----:B------:R-:W-:-:S07]  /*0940*/  PRMT R24, R24, 0x5410, R12 ;  /* 0x0000541018187816 */ /* 0x000fce000000000c */
.L_x_4139:
[----:B------:R-:W-:-:S05]  /*0950*/  HADD2.F32 R13, -RZ, R29.H0_H0 ;  /* 0x2000001dff0d7230 */ /* 0x000fca0000004100 */
[----:B------:R-:W-:Y:S01]  /*0960*/  FMUL.FTZ R34, R13, R0 ;  /* 0x000000000d227220 */ /* 0x000fe20000410000 */
[----:B------:R-:W-:Y:S06]  /*0970*/  @P3 BRA `(.L_x_4140) ;  /* 0x0000000000083947 */ /* 0x000fec0003800000 */
[----:B------:R-:W-:Y:S05]  /*0980*/  @P0 BRA `(.L_x_4141) ;  /* 0x00000000000c0947 */ /* 0x000fea0003800000 */
[----:B------:R-:W-:Y:S05]  /*0990*/  BRA `(.L_x_4142) ;  /* 0x0000000000107947 */ /* 0x000fea0003800000 */
.L_x_4140:
[----:B-----5:R-:W-:-:S05]  /*09a0*/  HADD2.F32 R13, -RZ, R21.H0_H0 ;  /* 0x20000015ff0d7230 */ /* 0x020fca0000004100 */
[----:B------:R-:W-:-:S07]  /*09b0*/  FADD.FTZ R34, R34, R13 ;  /* 0x0000000d22227221 */ /* 0x000fce0000010000 */
.L_x_4141:
[----:B------:R-:W-:-:S04]  /*09c0*/  F2FP.F16.F32.PACK_AB R12, RZ, R34 ;  /* 0x00000022ff0c723e */ /* 0x000fc800000000ff */
[----:B------:R-:W-:-:S07]  /*09d0*/  PRMT R25, R12, 0x7610, R25 ;  /* 0x000076100c197816 */ /* 0x000fce0000000019 */
.L_x_4142:
[----:B------:R-:W-:-:S05]  /*09e0*/  HADD2.F32 R29, -RZ, R29.H1_H1 ;  /* 0x3000001dff1d7230 */ /* 0x000fca0000004100 */
[----:B------:R-:W-:Y:S01]  /*09f0*/  FMUL.FTZ R38, R29, R0 ;  /* 0x000000001d267220 */ /* 0x000fe20000410000 */
[----:B------:R-:W-:Y:S06]  /*0a00*/  @P3 BRA `(.L_x_4143) ;  /* 0x0000000000083947 */ /* 0x000fec0003800000 */
[----:B------:R-:W-:Y:S05]  /*0a10*/  @P0 BRA `(.L_x_4144) ;  /* 0x00000000000c0947 */ /* 0x000fea0003800000 */
[----:B------:R-:W-:Y:S05]  /*0a20*/  BRA `(.L_x_4145) ;  /* 0x0000000000107947 */ /* 0x000fea0003800000 */
.L_x_4143:
[----:B-----5:R-:W-:-:S05]  /*0a30*/  HADD2.F32 R13, -RZ, R21.H1_H1 ;  /* 0x30000015ff0d7230 */ /* 0x020fca0000004100 */
[----:B------:R-:W-:-:S07]  /*0a40*/  FADD.FTZ R38, R38, R13 ;  /* 0x0000000d26267221 */ /* 0x000fce0000010000 */
.L_x_4144:
[----:B------:R-:W-:-:S04]  /*0a50*/  F2FP.F16.F32.PACK_AB R12, RZ, R38 ;  /* 0x00000026ff0c723e */ /* 0x000fc800000000ff */
[----:B------:R-:W-:-:S07]  /*0a60*/  PRMT R25, R25, 0x5410, R12 ;  /* 0x0000541019197816 */ /* 0x000fce000000000c */
.L_x_4145:
[----:B------:R-:W-:-:S05]  /*0a70*/  HADD2.F32 R37, -RZ, R30.H0_H0 ;  /* 0x2000001eff257230 */ /* 0x000fca0000004100 */
[----:B------:R-:W-:Y:S01]  /*0a80*/  FMUL.FTZ R37, R37, R0 ;  /* 0x0000000025257220 */ /* 0x000fe20000410000 */
[----:B------:R-:W-:Y:S06]  /*0a90*/  @P3 BRA `(.L_x_4146) ;  /* 0x0000000000083947 */ /* 0x000fec0003800000 */
[----:B------:R-:W-:Y:S05]  /*0aa0*/  @P0 BRA `(.L_x_4147) ;  /* 0x00000000000c0947 */ /* 0x000fea0003800000 */
[----:B------:R-:W-:Y:S05]  /*0ab0*/  BRA `(.L_x_4148) ;  /* 0x0000000000107947 */ /* 0x000fea0003800000 */
.L_x_4146:
[----:B-----5:R-:W-:-:S05]  /*0ac0*/  HADD2.F32 R12, -RZ, R22.H0_H0 ;  /* 0x20000016ff0c7230 */ /* 0x020fca0000004100 */
[----:B------:R-:W-:-:S07]  /*0ad0*/  FADD.FTZ R37, R37, R12 ;  /* 0x0000000c25257221 */ /* 0x000fce0000010000 */
.L_x_4147:
[----:B------:R-:W-:-:S04]  /*0ae0*/  F2FP.F16.F32.PACK_AB R13, RZ, R37 ;  /* 0x00000025ff0d723e */ /* 0x000fc800000000ff */
[----:B------:R-:W-:-:S07]  /*0af0*/  PRMT R26, R13, 0x7610, R26 ;  /* 0x000076100d1a7816 */ /* 0x000fce000000001a */
.L_x_4148:
[----:B------:R-:W-:-:S05]  /*0b00*/  HADD2.F32 R13, -RZ, R30.H1_H1 ;  /* 0x3000001eff0d7230 */ /* 0x000fca0000004100 */
[----:B------:R-:W-:Y:S01]  /*0b10*/  FMUL.FTZ R40, R13, R0 ;  /* 0x000000000d287220 */ /* 0x000fe20000410000 */
[----:B------:R-:W-:Y:S06]  /*0b20*/  @P3 BRA `(.L_x_4149) ;  /* 0x0000000000083947 */ /* 0x000fec0003800000 */
[----:B------:R-:W-:Y:S05]  /*0b30*/  @P0 BRA `(.L_x_4150) ;  /* 0x00000000000c0947 */ /* 0x000fea0003800000 */
[----:B------:R-:W-:Y:S05]  /*0b40*/  BRA `(.L_x_4151) ;  /* 0x0000000000107947 */ /* 0x000fea0003800000 */
.L_x_4149:
[----:B-----5:R-:W-:-:S05]  /*0b50*/  HADD2.F32 R13, -RZ, R22.H1_H1 ;  /* 0x30000016ff0d7230 */ /* 0x020fca0000004100 */
[----:B------:R-:W-:-:S07]  /*0b60*/  FADD.FTZ R40, R40, R13 ;  /* 0x0000000d28287221 */ /* 0x000fce0000010000 */
.L_x_4150:
[----:B------:R-:W-:-:S04]  /*0b70*/  F2FP.F16.F32.PACK_AB R13, RZ, R40 ;  /* 0x00000028ff0d723e */ /* 0x000fc800000000ff */
[----:B------:R-:W-:-:S07]  /*0b80*/  PRMT R26, R26, 0x5410, R13 ;  /* 0x000054101a1a7816 */ /* 0x000fce000000000d */
.L_x_4151:
[----:B------:R-:W-:-:S05]  /*0b90*/  HADD2.F32 R39, -RZ, R31.H0_H0 ;  /* 0x2000001fff277230 */ /* 0x000fca0000004100 */
[----:B------:R-:W-:Y:S01]  /*0ba0*/  FMUL.FTZ R39, R39, R0 ;  /* 0x0000000027277220 */ /* 0x000fe20000410000 */
[----:B------:R-:W-:Y:S06]  /*0bb0*/  @P3 BRA `(.L_x_4152) ;  /* 0x0000000000083947 */ /* 0x000fec0003800000 */
[----:B------:R-:W-:Y:S05]  /*0bc0*/  @P0 BRA `(.L_x_4153) ;  /* 0x00000000000c0947 */ /* 0x000fea0003800000 */
[----:B------:R-:W-:Y:S05]  /*0bd0*/  BRA `(.L_x_4154) ;  /* 0x0000000000107947 */ /* 0x000fea0003800000 */
.L_x_4152:
[----:B-----5:R-:W-:-:S05]  /*0be0*/  HADD2.F32 R12, -RZ, R23.H0_H0 ;  /* 0x20000017ff0c7230 */ /* 0x020fca0000004100 */
[----:B------:R-:W-:-:S07]  /*0bf0*/  FADD.FTZ R39, R39, R12 ;  /* 0x0000000c27277221 */ /* 0x000fce0000010000 */
.L_x_4153:
[----:B------:R-:W-:-:S04]  /*0c00*/  F2FP.F16.F32.PACK_AB R12, RZ, R39 ;  /* 0x00000027ff0c723e */ /* 0x000fc800000000ff */
[----:B------:R-:W-:-:S07]  /*0c10*/  PRMT R27, R12, 0x7610, R27 ;  /* 0x000076100c1b7816 */ /* 0x000fce000000001b */
.L_x_4154:
[----:B------:R-:W-:-:S05]  /*0c20*/  HADD2.F32 R31, -RZ, R31.H1_H1 ;  /* 0x3000001fff1f7230 */ /* 0x000fca0000004100 */
[----:B------:R-:W-:Y:S01]  /*0c30*/  FMUL.FTZ R100, R31, R0 ;  /* 0x000000001f647220 */ /* 0x000fe20000410000 */
[----:B------:R-:W-:Y:S06]  /*0c40*/  @P3 BRA `(.L_x_4155) ;  /* 0x0000000000083947 */ /* 0x000fec0003800000 */
[----:B------:R-:W-:Y:S05]  /*0c50*/  @P0 BRA `(.L_x_4156) ;  /* 0x00000000000c0947 */ /* 0x000fea0003800000 */
[----:B------:R-:W-:Y:S05]  /*0c60*/  BRA `(.L_x_4157) ;  /* 0x0000000000107947 */ /* 0x000fea0003800000 */
.L_x_4155:
[----:B-----5:R-:W-:-:S05]  /*0c70*/  HADD2.F32 R13, -RZ, R23.H1_H1 ;  /* 0x30000017ff0d7230 */ /* 0x020fca0000004100 */
[----:B------:R-:W-:-:S07]  /*0c80*/  FADD.FTZ R100, R100, R13 ;  /* 0x0000000d64647221 */ /* 0x000fce0000010000 */
.L_x_4156:
[----:B------:R-:W-:-:S04]  /*0c90*/  F2FP.F16.F32.PACK_AB R12, RZ, R100 ;  /* 0x00000064ff0c723e */ /* 0x000fc800000000ff */
[----:B------:R-:W-:-:S07]  /*0ca0*/  PRMT R27, R27, 0x5410, R12 ;  /* 0x000054101b1b7816 */ /* 0x000fce000000000c */
.L_x_4157:
[----:B------:R-:W0:Y:S01]  /*0cb0*/  @P0 LDC.64 R12, c[0x0][0x238] ;  /* 0x00008e00ff0c0b82 */ /* 0x000e220000000a00 */
[----:B------:R-:W-:-:S05]  /*0cc0*/  IADD3 R33, R35, 0x20, RZ ;  /* 0x0000002023217810 */ /* 0x000fca0007ffe0ff */
[----:B------:R-:W-:Y:S01]  /*0cd0*/  IMAD.WIDE.U32 R28, R33, 0x10, R2 ;  /* 0x00000010211c7825 */ /* 0x000fe200078e0002 */
[----:B0-----:R-:W-:-:S04]  /*0ce0*/  @P0 LEA R12, P5, R35, R12, 0x4 ;  /* 0x0000000c230c0211 */ /* 0x001fc800078a20ff */
[----:B------:R-:W-:Y:S02]  /*0cf0*/  @P0 LEA.HI.X R13, R35, R13, RZ, 0x4, P5 ;  /* 0x0000000d230d0211 */ /* 0x000fe400028f24ff */
[----:B------:R-:W-:-:S03]  /*0d00*/  @P2 LEA R16, P5, R33, UR12, 0x4 ;  /* 0x0000000c21102c11 */ /* 0x000fc6000f8a20ff */
[----:B------:R0:W-:Y:S04]  /*0d10*/  @P0 STG.E.128 desc[UR4][R12.64], R24 ;  /* 0x000000180c000986 */ /* 0x0001e8000c101d04 */
[----:B------:R-:W2:Y:S01]  /*0d20*/  LDG.E.128 R28, desc[UR4][R28.64] ;  /* 0x000000041c1c7981 */ /* 0x000ea2000c1e1d00 */
[----:B------:R-:W-:-:S05]  /*0d30*/  @P2 LEA.HI.X R17, R33, UR13, RZ, 0x4, P5 ;  /* 0x0000000d21112c11 */ /* 0x000fca000a8f24ff */
[----:B-----5:R0:W5:Y:S01]  /*0d40*/  @P2 LDG.E.128 R20, desc[UR4][R16.64] ;  /* 0x0000000410142981 */ /* 0x020162000c1e1d00 */
[----:B--2---:R-:W-:-:S05]  /*0d50*/  HADD2.F32 R41, -RZ, R28.H0_H0 ;  /* 0x2000001cff297230 */ /* 0x004fca0000004100 */
[----:B------:R-:W-:Y:S01]  /*0d60*/  FMUL.FTZ R102, R41, R0 ;  /* 0x0000000029667220 */ /* 0x000fe20000410000 */
[----:B0-----:R-:W-:Y:S06]  /*0d70*/  @P3 BRA `(.L_x_4158) ;  /* 0x0000000000083947 */ /* 0x001fec0003800000 */
[----:B------:R-:W-:Y:S05]  /*0d80*/  @P0 BRA `(.L_x_4159) ;  /* 0x00000000000c0947 */ /* 0x000fea0003800000 */
[----:B------:R-:W-:Y:S05]  /*0d90*/  BRA `(.L_x_4160) ;  /* 0x0000000000107947 */ /* 0x000fea0003800000 */
.L_x_4158:
[----:B-----5:R-:W-:-:S05]  /*0da0*/  HADD2.F32 R13, -RZ, R20.H0_H0 ;  /* 0x20000014ff0d7230 */ /* 0x020fca0000004100 */
[----:B------:R-:W-:-:S07]  /*0db0*/  FADD.FTZ R102, R13, R102 ;  /* 0x000000660d667221 */ /* 0x000fce0000010000 */
.L_x_4159:
[----:B------:R-:W-:-:S04]  /*0dc0*/  F2FP.F16.F32.PACK_AB R12, RZ, R102 ;  /* 0x00000066ff0c723e */ /* 0x000fc800000000ff */
[----:B------:R-:W-:-:S07]  /*0dd0*/  PRMT R24, R12, 0x7610, R24 ;  /* 0x000076100c187816 */ /* 0x000fce0000000018 */
.L_x_4160:
[----:B------:R-:W-:-:S05]  /*0de0*/  HADD2.F32 R13, -RZ, R28.H1_H1 ;  /* 0x3000001cff0d7230 */ /* 0x000fca0000004100 */
[----:B------:R-:W-:Y:S01]  /*0df0*/  FMUL.FTZ R106, R13, R0 ;  /* 0x000000000d6a7220 */ /* 0x000fe20000410000 */
[----:B------:R-:W-:Y:S06]  /*0e00*/  @P3 BRA `(.L_x_4161) ;  /* 0x0000000000083947 */ /* 0x000fec0003800000 */
[----:B------:R-:W-:Y:S05]  /*0e10*/  @P0 BRA `(.L_x_4162) ;  /* 0x00000000000c0947 */ /* 0x000fea0003800000 */
[----:B------:R-:W-:Y:S05]  /*0e20*/  BRA `(.L_x_4163) ;  /* 0x0000000000107947 */ /* 0x000fea0003800000 */
.L_x_4161:
[----:B-----5:R-:W-:-:S05]  /*0e30*/  HADD2.F32 R13, -RZ, R20.H1_H1 ;  /* 0x30000014ff0d7230 */ /* 0x020fca0000004100 */
[----:B------:R-:W-:-:S07]  /*0e40*/  FADD.FTZ R106, R13, R106 ;  /* 0x0000006a0d6a7221 */ /* 0x000fce0000010000 */
.L_x_4162:
[----:B------:R-:W-:-:S04]  /*0e50*/  F2FP.F16.F32.PACK_AB R12, RZ, R106 ;  /* 0x0000006aff0c723e */ /* 0x000fc800000000ff */
[----:B------:R-:W-:-:S07]  /*0e60*/  PRMT R24, R24, 0x5410, R12 ;  /* 0x0000541018187816 */ /* 0x000fce000000000c */
.L_x_4163:
[----:B------:R-:W-:-:S05]  /*0e70*/  HADD2.F32 R13, -RZ, R29.H0_H0 ;  /* 0x2000001dff0d7230 */ /* 0x000fca0000004100 */
[----:B------:R-:W-:Y:S01]  /*0e80*/  FMUL.FTZ R104, R13, R0 ;  /* 0x000000000d687220 */ /* 0x000fe20000410000 */
[----:B------:R-:W-:Y:S06]  /*0e90*/  @P3 BRA `(.L_x_4164) ;  /* 0x0000000000083947 */ /* 0x000fec0003800000 */
[----:B------:R-:W-:Y:S05]  /*0ea0*/  @P0 BRA `(.L_x_4165) ;  /* 0x00000000000c0947 */ /* 0x000fea0003800000 */
[----:B------:R-:W-:Y:S05]  /*0eb0*/  BRA `(.L_x_4166) ;  /* 0x0000000000107947 */ /* 0x000fea0003800000 */
.L_x_4164:
[----:B-----5:R-:W-:-:S05]  /*0ec0*/  HADD2.F32 R13, -RZ, R21.H0_H0 ;  /* 0x20000015ff0d7230 */ /* 0x020fca0000004100 */
[----:B------:R-:W-:-:S07]  /*0ed0*/  FADD.FTZ R104, R13, R104 ;  /* 0x000000680d687221 */ /* 0x000fce0000010000 */
.L_x_4165:
[----:B------:R-:W-:-:S04]  /*0ee0*/  F2FP.F16.F32.PACK_AB R12, RZ, R104 ;  /* 0x00000068ff0c723e */ /* 0x000fc800000000ff */
[----:B------:R-:W-:-:S07]  /*0ef0*/  PRMT R25, R12, 0x7610, R25 ;  /* 0x000076100c197816 */ /* 0x000fce0000000019 */
.L_x_4166:
[----:B------:R-:W-:-:S05]  /*0f00*/  HADD2.F32 R29, -RZ, R29.H1_H1 ;  /* 0x3000001dff1d7230 */ /* 0x000fca0000004100 */
[----:B------:R-:W-:Y:S01]  /*0f10*/  FMUL.FTZ R110, R29, R0 ;  /* 0x000000001d6e7220 */ /* 0x000fe20000410000 */
[----:B------:R-:W-:Y:S06]  /*0f20*/  @P3 BRA `(.L_x_4167) ;  /* 0x0000000000083947 */ /* 0x000fec0003800000 */
[----:B------:R-:W-:Y:S05]  /*0f30*/  @P0 BRA `(.L_x_4168) ;  /* 0x00000000000c0947 */ /* 0x000fea0003800000 */
[----:B------:R-:W-:Y:S05]  /*0f40*/  BRA `(.L_x_4169) ;  /* 0x0000000000107947 */ /* 0x000fea0003800000 */
.L_x_4167:
[----:B-----5:R-:W-:-:S05]  /*0f50*/  HADD2.F32 R13, -RZ, R21.H1_H1 ;  /* 0x30000015ff0d7230 */ /* 0x020fca0000004100 */
[----:B------:R-:W-:-:S07]  /*0f60*/  FADD.FTZ R110, R13, R110 ;  /* 0x0000006e0d6e7221 */ /* 0x000fce0000010000 */
.L_x_4168:
[----:B------:R-:W-:-:S04]  /*0f70*/  F2FP.F16.F32.PACK_AB R12, RZ, R110 ;  /* 0x0000006eff0c723e */ /* 0x000fc800000000ff */
[----:B------:R-:W-:-:S07]  /*0f80*/  PRMT R25, R25, 0x5410, R12 ;  /* 0x0000541019197816 */ /* 0x000fce000000000c */
.L_x_4169:
[----:B------:R-:W-:-:S05]  /*0f90*/  HADD2.F32 R13, -RZ, R30.H0_H0 ;  /* 0x2000001eff0d7230 */ /* 0x000fca0000004100 */
[----:B------:R-:W-:Y:S01]  /*0fa0*/  FMUL.FTZ R108, R13, R0 ;  /* 0x000000000d6c7220 */ /* 0x000fe20000410000 */
[----:B------:R-:W-:Y:S06]  /*0fb0*/  @P3 BRA `(.L_x_4170) ;  /* 0x0000000000083947 */ /* 0x000fec0003800000 */
[----:B------:R-:W-:Y:S05]  /*0fc0*/  @P0 BRA `(.L_x_4171) ;  /* 0x00000000000c0947 */ /* 0x000fea0003800000 */
[----:B------:R-:W-:Y:S05]  /*0fd0*/  BRA `(.L_x_4172) ;  /* 0x0000000000107947 */ /* 0x000fea0003800000 */
.L_x_4170:
[----:B-----5:R-:W-:-:S05]  /*0fe0*/  HADD2.F32 R13, -RZ, R22.H0_H0 ;  /* 0x20000016ff0d7230 */ /* 0x020fca0000004100 */
[----:B------:R-:W-:-:S07]  /*0ff0*/  FADD.FTZ R108, R13, R108 ;  /* 0x0000006c0d6c7221 */ /* 0x000fce0000010000 */
.L_x_4171:
[----:B------:R-:W-:-:S04]  /*1000*/  F2FP.F16.F32.PACK_AB R13, RZ, R108 ;  /* 0x0000006cff0d723e */ /* 0x000fc800000000ff */
[----:B------:R-:W-:-:S07]  /*1010*/  PRMT R26, R13, 0x7610, R26 ;  /* 0x000076100d1a7816 */ /* 0x000fce000000001a */
.L_x_4172:
[----:B------:R-:W-:-:S05]  /*1020*/  HADD2.F32 R13, -RZ, R30.H1_H1 ;  /* 0x3000001eff0d7230 */ /* 0x000fca0000004100 */
[----:B------:R-:W-:Y:S01]  /*1030*/  FMUL.FTZ R112, R13, R0 ;  /* 0x000000000d707220 */ /* 0x000fe20000410000 */
[----:B------:R-:W-:Y:S06]  /*1040*/  @P3 BRA `(.L_x_4173) ;  /* 0x0000000000083947 */ /* 0x000fec0003800000 */
[----:B------:R-:W-:Y:S05]  /*1050*/  @P0 BRA `(.L_x_4174) ;  /* 0x00000000000c0947 */ /* 0x000fea0003800000 */
[----:B------:R-:W-:Y:S05]  /*1060*/  BRA `(.L_x_4175) ;  /* 0x0000000000107947 */ /* 0x000fea0003800000 */
.L_x_4173:
[----:B-----5:R-:W-:-:S05]  /*1070*/  HADD2.F32 R13, -RZ, R22.H1_H1 ;  /* 0x30000016ff0d7230 */ /* 0x020fca0000004100 */
[----:B------:R-:W-:-:S07]  /*1080*/  FADD.FTZ R112, R13, R112 ;  /* 0x000000700d707221 */ /* 0x000fce0000010000 */
.L_x_4174:
[----:B------:R-:W-:-:S04]  /*1090*/  F2FP.F16.F32.PACK_AB R13, RZ, R112 ;  /* 0x00000070ff0d723e */ /* 0x000fc800000000ff */
[----:B------:R-:W-:-:S07]  /*10a0*/  PRMT R26, R26, 0x5410, R13 ;  /* 0x000054101a1a7816 */ /* 0x000fce000000000d */
.L_x_4175:
[----:B------:R-:W-:-:S05]  /*10b0*/  HADD2.F32 R111, -RZ, R31.H0_H0 ;  /* 0x2000001fff6f7230 */ /* 0x000fca0000004100 */
[----:B------:R-:W-:Y:S01]  /*10c0*/  FMUL.FTZ R111, R111, R0 ;  /* 0x000000006f6f7220 */ /* 0x000fe20000410000 */
[----:B------:R-:W-:Y:S06]  /*10d0*/  @P3 BRA `(.L_x_4176) ;  /* 0x0000000000083947 */ /* 0x000fec0003800000 */
[----:B------:R-:W-:Y:S05]  /*10e0*/  @P0 BRA `(.L_x_4177) ;  /* 0x00000000000c0947 */ /* 0x000fea0003800000 */
[----:B------:R-:W-:Y:S05]  /*10f0*/  BRA `(.L_x_4178) ;  /* 0x0000000000107947 */ /* 0x000fea0003800000 */
.L_x_4176:
[----:B-----5:R-:W-:-:S05]  /*1100*/  HADD2.F32 R12, -RZ, R23.H0_H0 ;  /* 0x20000017ff0c7230 */ /* 0x020fca0000004100 */
[----:B------:R-:W-:-:S07]  /*1110*/  FADD.FTZ R111, R12, R111 ;  /* 0x0000006f0c6f7221 */ /* 0x000fce0000010000 */
.L_x_4177:
[----:B------:R-:W-:-:S04]  /*1120*/  F2FP.F16.F32.PACK_AB R12, RZ, R111 ;  /* 0x0000006fff0c723e */ /* 0x000fc800000000ff */
[----:B------:R-:W-:-:S07]  /*1130*/  PRMT R27, R12, 0x7610, R27 ;  /* 0x000076100c1b7816 */ /* 0x000fce000000001b */
.L_x_4178:
[----:B------:R-:W-:-:S05]  /*1140*/  HADD2.F32 R31, -RZ, R31.H1_H1 ;  /* 0x3000001fff1f7230 */ /* 0x000fca0000004100 */
[----:B------:R-:W-:Y:S01]  /*1150*/  FMUL.FTZ R113, R31, R0 ;  /* 0x000000001f717220 */ /* 0x000fe20000410000 */
[----:B------:R-:W-:Y:S06]  /*1160*/  @P3 BRA `(.L_x_4179) ;  /* 0x0000000000083947 */ /* 0x000fec0003800000 */
[----:B------:R-:W-:Y:S05]  /*1170*/  @P0 BRA `(.L_x_4180) ;  /* 0x00000000000c0947 */ /* 0x000fea0003800000 */
[----:B------:R-:W-:Y:S05]  /*1180*/  BRA `(.L_x_4181) ;  /* 0x0000000000107947 */ /* 0x000fea0003800000 */
.L_x_4179:
[----:B-----5:R-:W-:-:S05]  /*1190*/  HADD2.F32 R12, -RZ, R23.H1_H1 ;  /* 0x30000017ff0c7230 */ /* 0x020fca0000004100 */
[----:B------:R-:W-:-:S07]  /*11a0*/  FADD.FTZ R113, R12, R113 ;  /* 0x000000710c717221 */ /* 0x000fce0000010000 */
.L_x_4180:
[----:B------:R-:W-:-:S04]  /*11b0*/  F2FP.F16.F32.PACK_AB R12, RZ, R113 ;  /* 0x00000071ff0c723e */ /* 0x000fc800000000ff */
[----:B------:R-:W-:-:S07]  /*11c0*/  PRMT R27, R27, 0x5410, R12 ;  /* 0x000054101b1b7816 */ /* 0x000fce000000000c */
.L_x_4181:
        /* <DEDUP_REMOVED lines=15> */
.L_x_4182:
[----:B-----5:R-:W-:-:S05]  /*12c0*/  HADD2.F32 R13, -RZ, R20.H0_H0 ;  /* 0x20000014ff0d7230 */ /* 0x020fca0000004100 */
[----:B------:R-:W-:-:S07]  /*12d0*/  FADD.FTZ R114, R13, R114 ;  /* 0x000000720d727221 */ /* 0x000fce0000010000 */
.L_x_4183:
[----:B------:R-:W-:-:S04]  /*12e0*/  F2FP.F16.F32.PACK_AB R12, RZ, R114 ;  /* 0x00000072ff0c723e */ /* 0x000fc800000000ff */
[----:B------:R-:W-:-:S07]  /*12f0*/  PRMT R24, R12, 0x7610, R24 ;  /* 0x000076100c187816 */ /* 0x000fce0000000018 */
.L_x_4184:
[----:B------:R-:W-:-:S05]  /*1300*/  HADD2.F32 R13, -RZ, R28.H1_H1 ;  /* 0x3000001cff0d7230 */ /* 0x000fca0000004100 */
[----:B------:R-:W-:Y:S01]  /*1310*/  FMUL.FTZ R116, R13, R0 ;  /* 0x000000000d747220 */ /* 0x000fe20000410000 */
[----:B------:R-:W-:Y:S06]  /*1320*/  @P3 BRA `(.L_x_4185) ;  /* 0x0000000000083947 */ /* 0x000fec0003800000 */
[----:B------:R-:W-:Y:S05]  /*1330*/  @P0 BRA `(.L_x_4186) ;  /* 0x00000000000c0947 */ /* 0x000fea0003800000 */
[----:B------:R-:W-:Y:S05]  /*1340*/  BRA `(.L_x_4187) ;  /* 0x0000000000107947 */ /* 0x000fea0003800000 */
.L_x_4185:
[----:B-----5:R-:W-:-:S05]  /*1350*/  HADD2.F32 R13, -RZ, R20.H1_H1 ;  /* 0x30000014ff0d7230 */ /* 0x020fca0000004100 */
[----:B------:R-:W-:-:S07]  /*1360*/  FADD.FTZ R116, R13, R116 ;  /* 0x000000740d747221 */ /* 0x000fce0000010000 */
.L_x_4186:
[----:B------:R-:W-:-:S04]  /*1370*/  F2FP.F16.F32.PACK_AB R12, RZ, R116 ;  /* 0x00000074ff0c723e */ /* 0x000fc800000000ff */
[----:B------:R-:W-:-:S07]  /*1380*/  PRMT R24, R24, 0x5410, R12 ;  /* 0x0000541018187816 */ /* 0x000fce000000000c */
.L_x_4187:
[----:B------:R-:W-:-:S05]  /*1390*/  HADD2.F32 R115, -RZ, R29.H0_H0 ;  /* 0x2000001dff737230 */ /* 0x000fca0000004100 */
[----:B------:R-:W-:Y:S01]  /*13a0*/  FMUL.FTZ R115, R115, R0 ;  /* 0x0000000073737220 */ /* 0x000fe20000410000 */
[----:B------:R-:W-:Y:S06]  /*13b0*/  @P3 BRA `(.L_x_4188) ;  /* 0x0000000000083947 */ /* 0x000fec0003800000 */
[----:B------:R-:W-:Y:S05]  /*13c0*/  @P0 BRA `(.L_x_4189) ;  /* 0x00000000000c0947 */ /* 0x000fea0003800000 */
[----:B------:R-:W-:Y:S05]  /*13d0*/  BRA `(.L_x_4190) ;  /* 0x0000000000107947 */ /* 0x000fea0003800000 */
.L_x_4188:
[----:B-----5:R-:W-:-:S05]  /*13e0*/  HADD2.F32 R12, -RZ, R21.H0_H0 ;  /* 0x20000015ff0c7230 */ /* 0x020fca0000004100 */
[----:B------:R-:W-:-:S07]  /*13f0*/  FADD.FTZ R115, R12, R115 ;  /* 0x000000730c737221 */ /* 0x000fce0000010000 */
.L_x_4189:
[----:B------:R-:W-:-:S04]  /*1400*/  F2FP.F16.F32.PACK_AB R12, RZ, R115 ;  /* 0x00000073ff0c723e */ /* 0x000fc800000000ff */
[----:B------:R-:W-:-:S07]  /*1410*/  PRMT R25, R12, 0x7610, R25 ;  /* 0x000076100c197816 */ /* 0x000fce0000000019 */
.L_x_4190:
[----:B------:R-:W-:-:S05]  /*1420*/  HADD2.F32 R29, -RZ, R29.H1_H1 ;  /* 0x3000001dff1d7230 */ /* 0x000fca0000004100 */
[----:B------:R-:W-:Y:S01]  /*1430*/  FMUL.FTZ R118, R29, R0 ;  /* 0x000000001d767220 */ /* 0x000fe20000410000 */
[----:B------:R-:W-:Y:S06]  /*1440*/  @P3 BRA `(.L_x_4191) ;  /* 0x0000000000083947 */ /* 0x000fec0003800000 */
[----:B------:R-:W-:Y:S05]  /*1450*/  @P0 BRA `(.L_x_4192) ;  /* 0x00000000000c0947 */ /* 0x000fea0003800000 */
[----:B------:R-:W-:Y:S05]  /*1460*/  BRA `(.L_x_4193) ;  /* 0x0000000000107947 */ /* 0x000fea0003800000 */
.L_x_4191:
[----:B-----5:R-:W-:-:S05]  /*1470*/  HADD2.F32 R13, -RZ, R21.H1_H1 ;  /* 0x30000015ff0d7230 */ /* 0x020fca0000004100 */
[----:B------:R-:W-:-:S07]  /*1480*/  FADD.FTZ R118, R13, R118 ;  /* 0x000000760d767221 */ /* 0x000fce0000010000 */
.L_x_4192:
[----:B------:R-:W-:-:S04]  /*1490*/  F2FP.F16.F32.PACK_AB R12, RZ, R118 ;  /* 0x00000076ff0c723e */ /* 0x000fc800000000ff */
[----:B------:R-:W-:-:S07]  /*14a0*/  PRMT R25, R25, 0x5410, R12 ;  /* 0x0000541019197816 */ /* 0x000fce000000000c */
.L_x_4193:
[----:B------:R-:W-:-:S05]  /*14b0*/  HADD2.F32 R117, -RZ, R30.H0_H0 ;  /* 0x2000001eff757230 */ /* 0x000fca0000004100 */
[----:B------:R-:W-:Y:S01]  /*14c0*/  FMUL.FTZ R117, R117, R0 ;  /* 0x0000000075757220 */ /* 0x000fe20000410000 */
[----:B------:R-:W-:Y:S06]  /*14d0*/  @P3 BRA `(.L_x_4194) ;  /* 0x0000000000083947 */ /* 0x000fec0003800000 */
[----:B------:R-:W-:Y:S05]  /*14e0*/  @P0 BRA `(.L_x_4195) ;  /* 0x00000000000c0947 */ /* 0x000fea0003800000 */
[----:B------:R-:W-:Y:S05]  /*14f0*/  BRA `(.L_x_4196) ;  /* 0x0000000000107947 */ /* 0x000fea0003800000 */
.L_x_4194:
[----:B-----5:R-:W-:-:S05]  /*1500*/  HADD2.F32 R12, -RZ, R22.H0_H0 ;  /* 0x20000016ff0c7230 */ /* 0x020fca0000004100 */
[----:B------:R-:W-:-:S07]  /*1510*/  FADD.FTZ R117, R12, R117 ;  /* 0x000000750c757221 */ /* 0x000fce0000010000 */
.L_x_4195:
[----:B------:R-:W-:-:S04]  /*1520*/  F2FP.F16.F32.PACK_AB R13, RZ, R117 ;  /* 0x00000075ff0d723e */ /* 0x000fc800000000ff */
[----:B------:R-:W-:-:S07]  /*1530*/  PRMT R26, R13, 0x7610, R26 ;  /* 0x000076100d1a7816 */ /* 0x000fce000000001a */
.L_x_4196:
[----:B------:R-:W-:-:S05]  /*1540*/  HADD2.F32 R119, -RZ, R30.H1_H1 ;  /* 0x3000001eff777230 */ /* 0x000fca0000004100 */
[----:B------:R-:W-:Y:S01]  /*1550*/  FMUL.FTZ R119, R119, R0 ;  /* 0x0000000077777220 */ /* 0x000fe20000410000 */
[----:B------:R-:W-:Y:S06]  /*1560*/  @P3 BRA `(.L_x_4197) ;  /* 0x0000000000083947 */ /* 0x000fec0003800000 */
[----:B------:R-:W-:Y:S05]  /*1570*/  @P0 BRA `(.L_x_4198) ;  /* 0x00000000000c0947 */ /* 0x000fea0003800000 */
[----:B------:R-:W-:Y:S05]  /*1580*/  BRA `(.L_x_4199) ;  /* 0x0000000000107947 */ /* 0x000fea0003800000 */
.L_x_4197:
[----:B-----5:R-:W-:-:S05]  /*1590*/  HADD2.F32 R12, -RZ, R22.H1_H1 ;  /* 0x30000016ff0c7230 */ /* 0x020fca0000004100 */
[----:B------:R-:W-:-:S07]  /*15a0*/  FADD.FTZ R119, R12, R119 ;  /* 0x000000770c777221 */ /* 0x000fce0000010000 */
.L_x_4198:
[----:B------:R-:W-:-:S04]  /*15b0*/  F2FP.F16.F32.PACK_AB R13, RZ, R119 ;  /* 0x00000077ff0d723e */ /* 0x000fc800000000ff */
[----:B------:R-:W-:-:S07]  /*15c0*/  PRMT R26, R26, 0x5410, R13 ;  /* 0x000054101a1a7816 */ /* 0x000fce000000000d */
.L_x_4199:
[----:B------:R-:W-:-:S05]  /*15d0*/  HADD2.F32 R13, -RZ, R31.H0_H0 ;  /* 0x2000001fff0d7230 */ /* 0x000fca0000004100 */
[----:B------:R-:W-:Y:S01]  /*15e0*/  FMUL.FTZ R120, R13, R0 ;  /* 0x000000000d787220 */ /* 0x000fe20000410000 */
[----:B------:R-:W-:Y:S06]  /*15f0*/  @P3 BRA `(.L_x_4200) ;  /* 0x0000000000083947 */ /* 0x000fec0003800000 */
[----:B------:R-:W-:Y:S05]  /*1600*/  @P0 BRA `(.L_x_4201) ;  /* 0x00000000000c0947 */ /* 0x000fea0003800000 */
[----:B------:R-:W-:Y:S05]  /*1610*/  BRA `(.L_x_4202) ;  /* 0x0000000000107947 */ /* 0x000fea0003800000 */
.L_x_4200:
[----:B-----5:R-:W-:-:S05]  /*1620*/  HADD2.F32 R13, -RZ, R23.H0_H0 ;  /* 0x20000017ff0d7230 */ /* 0x020fca0000004100 */
[----:B------:R-:W-:-:S07]  /*1630*/  FADD.FTZ R120, R13, R120 ;  /* 0x000000780d787221 */ /* 0x000fce0000010000 */
.L_x_4201:
[----:B------:R-:W-:-:S04]  /*1640*/  F2FP.F16.F32.PACK_AB R12, RZ, R120 ;  /* 0x00000078ff0c723e */ /* 0x000fc800000000ff */
[----:B------:R-:W-:-:S07]  /*1650*/  PRMT R27, R12, 0x7610, R27 ;  /* 0x000076100c1b7816 */ /* 0x000fce000000001b */
.L_x_4202:
[----:B------:R-:W-:-:S05]  /*1660*/  HADD2.F32 R31, -RZ, R31.H1_H1 ;  /* 0x3000001fff1f7230 */ /* 0x000fca0000004100 */
[----:B------:R-:W-:Y:S01]  /*1670*/  FMUL.FTZ R121, R31, R0 ;  /* 0x000000001f797220 */ /* 0x000fe20000410000 */
[----:B------:R-:W-:Y:S06]  /*1680*/  @P3 BRA `(.L_x_4203) ;  /* 0x0000000000083947 */ /* 0x000fec0003800000 */
[----:B------:R-:W-:Y:S05]  /*1690*/  @P0 BRA `(.L_x_4204) ;  /* 0x00000000000c0947 */ /* 0x000fea0003800000 */
[----:B------:R-:W-:Y:S05]  /*16a0*/  BRA `(.L_x_4205) ;  /* 0x0000000000107947 */ /* 0x000fea0003800000 */
.L_x_4203:
[----:B-----5:R-:W-:-:S05]  /*16b0*/  HADD2.F32 R12, -RZ, R23.H1_H1 ;  /* 0x30000017ff0c7230 */ /* 0x020fca0000004100 */
[----:B------:R-:W-:-:S07]  /*16c0*/  FADD.FTZ R121, R12, R121 ;  /* 0x000000790c797221 */ /* 0x000fce0000010000 */
.L_x_4204:
[----:B------:R-:W-:-:S04]  /*16d0*/  F2FP.F16.F32.PACK_AB R12, RZ, R121 ;  /* 0x00000079ff0c723e */ /* 0x000fc800000000ff */
[----:B------:R-:W-:-:S07]  /*16e0*/  PRMT R27, R27, 0x5410, R12 ;  /* 0x000054101b1b7816 */ /* 0x000fce000000000c */
.L_x_4205:
        /* <DEDUP_REMOVED lines=15> */
.L_x_4206:
[----:B-----5:R-:W-:-:S05]  /*17e0*/  HADD2.F32 R13, -RZ, R20.H0_H0 ;  /* 0x20000014ff0d7230 */ /* 0x020fca0000004100 */
[----:B------:R-:W-:-:S07]  /*17f0*/  FADD.FTZ R122, R13, R122 ;  /* 0x0000007a0d7a7221 */ /* 0x000fce0000010000 */
.L_x_4207:
[----:B------:R-:W-:-:S04]  /*1800*/  F2FP.F16.F32.PACK_AB R12, RZ, R122 ;  /* 0x0000007aff0c723e */ /* 0x000fc800000000ff */
[----:B------:R-:W-:-:S07]  /*1810*/  PRMT R24, R12, 0x7610, R24 ;  /* 0x000076100c187816 */ /* 0x000fce0000000018 */
.L_x_4208:
[----:B------:R-:W-:-:S05]  /*1820*/  HADD2.F32 R17, -RZ, R28.H1_H1 ;  /* 0x3000001cff117230 */ /* 0x000fca0000004100 */
[----:B------:R-:W-:Y:S01]  /*1830*/  FMUL.FTZ R17, R17, R0 ;  /* 0x0000000011117220 */ /* 0x000fe20000410000 */
[----:B------:R-:W-:Y:S06]  /*1840*/  @P3 BRA `(.L_x_4209) ;  /* 0x0000000000083947 */ /* 0x000fec0003800000 */
[----:B------:R-:W-:Y:S05]  /*1850*/  @P0 BRA `(.L_x_4210) ;  /* 0x00000000000c0947 */ /* 0x000fea0003800000 */
[----:B------:R-:W-:Y:S05]  /*1860*/  BRA `(.L_x_4211) ;  /* 0x0000000000107947 */ /* 0x000fea0003800000 */
.L_x_4209:
[----:B-----5:R-:W-:-:S05]  /*1870*/  HADD2.F32 R12, -RZ, R20.H1_H1 ;  /* 0x30000014ff0c7230 */ /* 0x020fca0000004100 */
[----:B------:R-:W-:-:S07]  /*1880*/  FADD.FTZ R17, R12, R17 ;  /* 0x000000110c117221 */ /* 0x000fce0000010000 */
.L_x_4210:
[----:B------:R-:W-:-:S04]  /*1890*/  F2FP.F16.F32.PACK_AB R12, RZ, R17 ;  /* 0x00000011ff0c723e */ /* 0x000fc800000000ff */
[----:B------:R-:W-:-:S07]  /*18a0*/  PRMT R24, R24, 0x5410, R12 ;  /* 0x0000541018187816 */ /* 0x000fce000000000c */
.L_x_4211:
[----:B------:R-:W-:-:S05]  /*18b0*/  HADD2.F32 R13, -RZ, R29.H0_H0 ;  /* 0x2000001dff0d7230 */ /* 0x000fca0000004100 */
[----:B------:R-:W-:Y:S01]  /*18c0*/  FMUL.FTZ R16, R13, R0 ;  /* 0x000000000d107220 */ /* 0x000fe20000410000 */
[----:B------:R-:W-:Y:S06]  /*18d0*/  @P3 BRA `(.L_x_4212) ;  /* 0x0000000000083947 */ /* 0x000fec0003800000 */
[----:B------:R-:W-:Y:S05]  /*18e0*/  @P0 BRA `(.L_x_4213) ;  /* 0x00000000000c0947 */ /* 0x000fea0003800000 */
[----:B------:R-:W-:Y:S05]  /*18f0*/  BRA `(.L_x_4214) ;  /* 0x0000000000107947 */ /* 0x000fea0003800000 */
.L_x_4212:
[----:B-----5:R-:W-:-:S05]  /*1900*/  HADD2.F32 R13, -RZ, R21.H0_H0 ;  /* 0x20000015ff0d7230 */ /* 0x020fca0000004100 */
[----:B------:R-:W-:-:S07]  /*1910*/  FADD.FTZ R16, R13, R16 ;  /* 0x000000100d107221 */ /* 0x000fce0000010000 */
.L_x_4213:
[----:B------:R-:W-:-:S04]  /*1920*/  F2FP.F16.F32.PACK_AB R12, RZ, R16 ;  /* 0x00000010ff0c723e */ /* 0x000fc800000000ff */
[----:B------:R-:W-:-:S07]  /*1930*/  PRMT R25, R12, 0x7610, R25 ;  /* 0x000076100c197816 */ /* 0x000fce0000000019 */
.L_x_4214:
[----:B------:R-:W-:-:S05]  /*1940*/  HADD2.F32 R29, -RZ, R29.H1_H1 ;  /* 0x3000001dff1d7230 */ /* 0x000fca0000004100 */
[----:B------:R-:W-:Y:S01]  /*1950*/  FMUL.FTZ R123, R29, R0 ;  /* 0x000000001d7b7220 */ /* 0x000fe20000410000 */
[----:B------:R-:W-:Y:S06]  /*1960*/  @P3 BRA `(.L_x_4215) ;  /* 0x0000000000083947 */ /* 0x000fec0003800000 */
[----:B------:R-:W-:Y:S05]  /*1970*/  @P0 BRA `(.L_x_4216) ;  /* 0x00000000000c0947 */ /* 0x000fea0003800000 */
[----:B------:R-:W-:Y:S05]  /*1980*/  BRA `(.L_x_4217) ;  /* 0x0000000000107947 */ /* 0x000fea0003800000 */
.L_x_4215:
[----:B-----5:R-:W-:-:S05]  /*1990*/  HADD2.F32 R12, -RZ, R21.H1_H1 ;  /* 0x30000015ff0c7230 */ /* 0x020fca0000004100 */
[----:B------:R-:W-:-:S07]  /*19a0*/  FADD.FTZ R123, R12, R123 ;  /* 0x0000007b0c7b7221 */ /* 0x000fce0000010000 */
.L_x_4216:
[----:B------:R-:W-:-:S04]  /*19b0*/  F2FP.F16.F32.PACK_AB R12, RZ, R123 ;  /* 0x0000007bff0c723e */ /* 0x000fc800000000ff */
[----:B------:R-:W-:-:S07]  /*19c0*/  PRMT R25, R25, 0x5410, R12 ;  /* 0x0000541019197816 */ /* 0x000fce000000000c */
.L_x_4217:
[----:B------:R-:W-:-:S05]  /*19d0*/  HADD2.F32 R13, -RZ, R30.H0_H0 ;  /* 0x2000001eff0d7230 */ /* 0x000fca0000004100 */
[----:B------:R-:W-:Y:S01]  /*19e0*/  FMUL.FTZ R124, R13, R0 ;  /* 0x000000000d7c7220 */ /* 0x000fe20000410000 */
[----:B------:R-:W-:Y:S06]  /*19f0*/  @P3 BRA `(.L_x_4218) ;  /* 0x0000000000083947 */ /* 0x000fec0003800000 */
[----:B------:R-:W-:Y:S05]  /*1a00*/  @P0 BRA `(.L_x_4219) ;  /* 0x00000000000c0947 */ /* 0x000fea0003800000 */
[----:B------:R-:W-:Y:S05]  /*1a10*/  BRA `(.L_x_4220) ;  /* 0x0000000000107947 */ /* 0x000fea0003800000 */
.L_x_4218:
[----:B-----5:R-:W-:-:S05]  /*1a20*/  HADD2.F32 R13, -RZ, R22.H0_H0 ;  /* 0x20000016ff0d7230 */ /* 0x020fca0000004100 */
[----:B------:R-:W-:-:S07]  /*1a30*/  FADD.FTZ R124, R13, R124 ;  /* 0x0000007c0d7c7221 */ /* 0x000fce0000010000 */
.L_x_4219:
[----:B------:R-:W-:-:S04]  /*1a40*/  F2FP.F16.F32.PACK_AB R13, RZ, R124 ;  /* 0x0000007cff0d723e */ /* 0x000fc800000000ff */
[----:B------:R-:W-:-:S07]  /*1a50*/  PRMT R26, R13, 0x7610, R26 ;  /* 0x000076100d1a7816 */ /* 0x000fce000000001a */
.L_x_4220:
[----:B------:R-:W-:-:S05]  /*1a60*/  HADD2.F32 R125, -RZ, R30.H1_H1 ;  /* 0x3000001eff7d7230 */ /* 0x000fca0000004100 */
[----:B------:R-:W-:Y:S01]  /*1a70*/  FMUL.FTZ R125, R125, R0 ;  /* 0x000000007d7d7220 */ /* 0x000fe20000410000 */
[----:B------:R-:W-:Y:S06]  /*1a80*/  @P3 BRA `(.L_x_4221) ;  /* 0x0000000000083947 */ /* 0x000fec0003800000 */
[----:B------:R-:W-:Y:S05]  /*1a90*/  @P0 BRA `(.L_x_4222) ;  /* 0x00000000000c0947 */ /* 0x000fea0003800000 */
[----:B------:R-:W-:Y:S05]  /*1aa0*/  BRA `(.L_x_4223) ;  /* 0x0000000000107947 */ /* 0x000fea0003800000 */
.L_x_4221:
[----:B-----5:R-:W-:-:S05]  /*1ab0*/  HADD2.F32 R12, -RZ, R22.H1_H1 ;  /* 0x30000016ff0c7230 */ /* 0x020fca0000004100 */
[----:B------:R-:W-:-:S07]  /*1ac0*/  FADD.FTZ R125, R12, R125 ;  /* 0x0000007d0c7d7221 */ /* 0x000fce0000010000 */
.L_x_4222:
[----:B------:R-:W-:-:S04]  /*1ad0*/  F2FP.F16.F32.PACK_AB R13, RZ, R125 ;  /* 0x0000007dff0d723e */ /* 0x000fc800000000ff */
[----:B------:R-:W-:-:S07]  /*1ae0*/  PRMT R26, R26, 0x5410, R13 ;  /* 0x000054101a1a7816 */ /* 0x000fce000000000d */
.L_x_4223:
[----:B------:R-:W-:-:S05]  /*1af0*/  HADD2.F32 R13, -RZ, R31.H0_H0 ;  /* 0x2000001fff0d7230 */ /* 0x000fca0000004100 */
[----:B------:R-:W-:Y:S01]  /*1b00*/  FMUL.FTZ R126, R13, R0 ;  /* 0x000000000d7e7220 */ /* 0x000fe20000410000 */
[----:B------:R-:W-:Y:S06]  /*1b10*/  @P3 BRA `(.L_x_4224) ;  /* 0x0000000000083947 */ /* 0x000fec0003800000 */
[----:B------:R-:W-:Y:S05]  /*1b20*/  @P0 BRA `(.L_x_4225) ;  /* 0x00000000000c0947 */ /* 0x000fea0003800000 */
[----:B------:R-:W-:Y:S05]  /*1b30*/  BRA `(.L_x_4226) ;  /* 0x0000000000107947 */ /* 0x000fea0003800000 */
.L_x_4224:
[----:B-----5:R-:W-:-:S05]  /*1b40*/  HADD2.F32 R13, -RZ, R23.H0_H0 ;  /* 0x20000017ff0d7230 */ /* 0x020fca0000004100 */
[----:B------:R-:W-:-:S07]  /*1b50*/  FADD.FTZ R126, R13, R126 ;  /* 0x0000007e0d7e7221 */ /* 0x000fce0000010000 */
.L_x_4225:
[----:B------:R-:W-:-:S04]  /*1b60*/  F2FP.F16.F32.PACK_AB R12, RZ, R126 ;  /* 0x0000007eff0c723e */ /* 0x000fc800000000ff */
[----:B------:R-:W-:-:S07]  /*1b70*/  PRMT R27, R12, 0x7610, R27 ;  /* 0x000076100c1b7816 */ /* 0x000fce000000001b */
.L_x_4226:
[----:B------:R-:W-:-:S05]  /*1b80*/  HADD2.F32 R31, -RZ, R31.H1_H1 ;  /* 0x3000001fff1f7230 */ /* 0x000fca0000004100 */
[----:B------:R-:W-:Y:S01]  /*1b90*/  FMUL.FTZ R127, R31, R0 ;  /* 0x000000001f7f7220 */ /* 0x000fe20000410000 */
[----:B------:R-:W-:Y:S06]  /*1ba0*/  @P3 BRA `(.L_x_4227) ;  /* 0x0000000000083947 */ /* 0x000fec0003800000 */
[----:B------:R-:W-:Y:S05]  /*1bb0*/  @P0 BRA `(.L_x_4228) ;  /* 0x00000000000c0947 */ /* 0x000fea0003800000 */
[----:B------:R-:W-:Y:S05]  /*1bc0*/  BRA `(.L_x_4229) ;  /* 0x0000000000107947 */ /* 0x000fea0003800000 */
.L_x_4227:
[----:B-----5:R-:W-:-:S05]  /*1bd0*/  HADD2.F32 R12, -RZ, R23.H1_H1 ;  /* 0x30000017ff0c7230 */ /* 0x020fca0000004100 */
[----:B------:R-:W-:-:S07]  /*1be0*/  FADD.FTZ R127, R12, R127 ;  /* 0x0000007f0c7f7221 */ /* 0x000fce0000010000 */
.L_x_4228:
[----:B------:R-:W-:-:S04]  /*1bf0*/  F2FP.F16.F32.PACK_AB R12, RZ, R127 ;  /* 0x0000007fff0c723e */ /* 0x000fc800000000ff */
[----:B------:R-:W-:-:S07]  /*1c00*/  PRMT R27, R27, 0x5410, R12 ;  /* 0x000054101b1b7816 */ /* 0x000fce000000000c */
.L_x_4229:
        /* <DEDUP_REMOVED lines=15> */
.L_x_4230:
[----:B-----5:R-:W-:-:S05]  /*1d00*/  HADD2.F32 R3, -RZ, R20.H0_H0 ;  /* 0x20000014ff037230 */ /* 0x020fca0000004100 */
[----:B------:R-:W-:-:S07]  /*1d10*/  FADD.FTZ R134, R3, R134 ;  /* 0x0000008603867221 */ /* 0x000fce0000010000 */
.L_x_4231:
[----:B------:R-:W-:-:S04]  /*1d20*/  F2FP.F16.F32.PACK_AB R12, RZ, R134 ;  /* 0x00000086ff0c723e */ /* 0x000fc800000000ff */
[----:B------:R-:W-:-:S07]  /*1d30*/  PRMT R24, R12, 0x7610, R24 ;  /* 0x000076100c187816 */ /* 0x000fce0000000018 */
.L_x_4232:
[----:B------:R-:W-:-:S05]  /*1d40*/  HADD2.F32 R3, -RZ, R28.H1_H1 ;  /* 0x3000001cff037230 */ /* 0x000fca0000004100 */
[----:B------:R-:W-:Y:S01]  /*1d50*/  FMUL.FTZ R136, R3, R0 ;  /* 0x0000000003887220 */ /* 0x000fe20000410000 */
[----:B------:R-:W-:Y:S06]  /*1d60*/  @P3 BRA `(.L_x_4233) ;  /* 0x0000000000083947 */ /* 0x000fec0003800000 */
[----:B------:R-:W-:Y:S05]  /*1d70*/  @P0 BRA `(.L_x_4234) ;  /* 0x00000000000c0947 */ /* 0x000fea0003800000 */
[----:B------:R-:W-:Y:S05]  /*1d80*/  BRA `(.L_x_4235) ;  /* 0x0000000000107947 */ /* 0x000fea0003800000 */
.L_x_4233:
[----:B-----5:R-:W-:-:S05]  /*1d90*/  HADD2.F32 R3, -RZ, R20.H1_H1 ;  /* 0x30000014ff037230 */ /* 0x020fca0000004100 */
[----:B------:R-:W-:-:S07]  /*1da0*/  FADD.FTZ R136, R3, R136 ;  /* 0x0000008803887221 */ /* 0x000fce0000010000 */
.L_x_4234:
[----:B------:R-:W-:-:S04]  /*1db0*/  F2FP.F16.F32.PACK_AB R12, RZ, R136 ;  /* 0x00000088ff0c723e */ /* 0x000fc800000000ff */
[----:B------:R-:W-:-:S07]  /*1dc0*/  PRMT R24, R24, 0x5410, R12 ;  /* 0x0000541018187816 */ /* 0x000fce000000000c */
.L_x_4235:
[----:B------:R-:W-:-:S05]  /*1dd0*/  HADD2.F32 R3, -RZ, R29.H0_H0 ;  /* 0x2000001dff037230 */ /* 0x000fca0000004100 */
[----:B------:R-:W-:Y:S01]  /*1de0*/  FMUL.FTZ R130, R3, R0 ;  /* 0x0000000003827220 */ /* 0x000fe20000410000 */
[----:B------:R-:W-:Y:S06]  /*1df0*/  @P3 BRA `(.L_x_4236) ;  /* 0x0000000000083947 */ /* 0x000fec0003800000 */
[----:B------:R-:W-:Y:S05]  /*1e00*/  @P0 BRA `(.L_x_4237) ;  /* 0x00000000000c0947 */ /* 0x000fea0003800000 */
[----:B------:R-:W-:Y:S05]  /*1e10*/  BRA `(.L_x_4238) ;  /* 0x0000000000107947 */ /* 0x000fea0003800000 */
.L_x_4236:
[----:B-----5:R-:W-:-:S05]  /*1e20*/  HADD2.F32 R3, -RZ, R21.H0_H0 ;  /* 0x20000015ff037230 */ /* 0x020fca0000004100 */
[----:B------:R-:W-:-:S07]  /*1e30*/  FADD.FTZ R130, R3, R130 ;  /* 0x0000008203827221 */ /* 0x000fce0000010000 */
.L_x_4237:
[----:B------:R-:W-:-:S04]  /*1e40*/  F2FP.F16.F32.PACK_AB R2, RZ, R130 ;  /* 0x00000082ff02723e */ /* 0x000fc800000000ff */
[----:B------:R-:W-:-:S07]  /*1e50*/  PRMT R25, R2, 0x7610, R25 ;  /* 0x0000761002197816 */ /* 0x000fce0000000019 */
.L_x_4238:
[----:B------:R-:W-:-:S05]  /*1e60*/  HADD2.F32 R29, -RZ, R29.H1_H1 ;  /* 0x3000001dff1d7230 */ /* 0x000fca0000004100 */
[----:B------:R-:W-:Y:S01]  /*1e70*/  FMUL.FTZ R132, R29, R0 ;  /* 0x000000001d847220 */ /* 0x000fe20000410000 */
[----:B------:R-:W-:Y:S06]  /*1e80*/  @P3 BRA `(.L_x_4239) ;  /* 0x0000000000083947 */ /* 0x000fec0003800000 */
[----:B------:R-:W-:Y:S05]  /*1e90*/  @P0 BRA `(.L_x_4240) ;  /* 0x00000000000c0947 */ /* 0x000fea0003800000 */
[----:B------:R-:W-:Y:S05]  /*1ea0*/  BRA `(.L_x_4241) ;  /* 0x0000000000107947 */ /* 0x000fea0003800000 */
.L_x_4239:
[----:B-----5:R-:W-:-:S05]  /*1eb0*/  HADD2.F32 R3, -RZ, R21.H1_H1 ;  /* 0x30000015ff037230 */ /* 0x020fca0000004100 */
[----:B------:R-:W-:-:S07]  /*1ec0*/  FADD.FTZ R132, R3, R132 ;  /* 0x0000008403847221 */ /* 0x000fce0000010000 */
.L_x_4240:
[----:B------:R-:W-:-:S04]  /*1ed0*/  F2FP.F16.F32.PACK_AB R2, RZ, R132 ;  /* 0x00000084ff02723e */ /* 0x000fc800000000ff */
[----:B------:R-:W-:-:S07]  /*1ee0*/  PRMT R25, R25, 0x5410, R2 ;  /* 0x0000541019197816 */ /* 0x000fce0000000002 */
.L_x_4241:
[----:B------:R-:W-:-:S05]  /*1ef0*/  HADD2.F32 R3, -RZ, R30.H0_H0 ;  /* 0x2000001eff037230 */ /* 0x000fca0000004100 */
[----:B------:R-:W-:Y:S01]  /*1f00*/  FMUL.FTZ R128, R3, R0 ;  /* 0x0000000003807220 */ /* 0x000fe20000410000 */
[----:B------:R-:W-:Y:S06]  /*1f10*/  @P3 BRA `(.L_x_4242) ;  /* 0x0000000000083947 */ /* 0x000fec0003800000 */
[----:B------:R-:W-:Y:S05]  /*1f20*/  @P0 BRA `(.L_x_4243) ;  /* 0x00000000000c0947 */ /* 0x000fea0003800000 */
[----:B------:R-:W-:Y:S05]  /*1f30*/  BRA `(.L_x_4244) ;  /* 0x0000000000107947 */ /* 0x000fea0003800000 */
.L_x_4242:
[----:B-----5:R-:W-:-:S05]  /*1f40*/  HADD2.F32 R3, -RZ, R22.H0_H0 ;  /* 0x20000016ff037230 */ /* 0x020fca0000004100 */
[----:B------:R-:W-:-:S07]  /*1f50*/  FADD.FTZ R128, R3, R128 ;  /* 0x0000008003807221 */ /* 0x000fce0000010000 */
.L_x_4243:
[----:B------:R-:W-:-:S04]  /*1f60*/  F2FP.F16.F32.PACK_AB R13, RZ, R128 ;  /* 0x00000080ff0d723e */ /* 0x000fc800000000ff */
[----:B------:R-:W-:-:S07]  /*1f70*/  PRMT R26, R13, 0x7610, R26 ;  /* 0x000076100d1a7816 */ /* 0x000fce000000001a */
.L_x_4244:
[----:B------:R-:W-:-:S05]  /*1f80*/  HADD2.F32 R3, -RZ, R30.H1_H1 ;  /* 0x3000001eff037230 */ /* 0x000fca0000004100 */
[----:B------:R-:W-:Y:S01]  /*1f90*/  FMUL.FTZ R28, R3, R0 ;  /* 0x00000000031c7220 */ /* 0x000fe20000410000 */
[----:B------:R-:W-:Y:S06]  /*1fa0*/  @P3 BRA `(.L_x_4245) ;  /* 0x0000000000083947 */ /* 0x000fec0003800000 */
[----:B------:R-:W-:Y:S05]  /*1fb0*/  @P0 BRA `(.L_x_4246) ;  /* 0x00000000000c0947 */ /* 0x000fea0003800000 */
[----:B------:R-:W-:Y:S05]  /*1fc0*/  BRA `(.L_x_4247) ;  /* 0x0000000000107947 */ /* 0x000fea0003800000 */
.L_x_4245:
[----:B-----5:R-:W-:-:S05]  /*1fd0*/  HADD2.F32 R3, -RZ, R22.H1_H1 ;  /* 0x30000016ff037230 */ /* 0x020fca0000004100 */
[----:B------:R-:W-:-:S07]  /*1fe0*/  FADD.FTZ R28, R3, R28 ;  /* 0x0000001c031c7221 */ /* 0x000fce0000010000 */
.L_x_4246:
[----:B------:R-:W-:-:S04]  /*1ff0*/  F2FP.F16.F32.PACK_AB R13, RZ, R28 ;  /* 0x0000001cff0d723e */ /* 0x000fc800000000ff */
[----:B------:R-:W-:-:S07]  /*2000*/  PRMT R26, R26, 0x5410, R13 ;  /* 0x000054101a1a7816 */ /* 0x000fce000000000d */
.L_x_4247:
[----:B------:R-:W-:-:S05]  /*2010*/  HADD2.F32 R3, -RZ, R31.H0_H0 ;  /* 0x2000001fff037230 */ /* 0x000fca0000004100 */
[----:B------:R-:W-:Y:S01]  /*2020*/  FMUL.FTZ R12, R3, R0 ;  /* 0x00000000030c7220 */ /* 0x000fe20000410000 */
[----:B------:R-:W-:Y:S06]  /*2030*/  @P3 BRA `(.L_x_4248) ;  /* 0x0000000000083947 */ /* 0x000fec0003800000 */
[----:B------:R-:W-:Y:S05]  /*2040*/  @P0 BRA `(.L_x_4249) ;  /* 0x00000000000c0947 */ /* 0x000fea0003800000 */
[----:B------:R-:W-:Y:S05]  /*2050*/  BRA `(.L_x_4250) ;  /* 0x0000000000107947 */ /* 0x000fea0003800000 */
.L_x_4248:
[----:B-----5:R-:W-:-:S05]  /*2060*/  HADD2.F32 R3, -RZ, R23.H0_H0 ;  /* 0x20000017ff037230 */ /* 0x020fca0000004100 */
[----:B------:R-:W-:-:S07]  /*2070*/  FADD.FTZ R12, R3, R12 ;  /* 0x0000000c030c7221 */ /* 0x000fce0000010000 */
.L_x_4249:
[----:B------:R-:W-:-:S04]  /*2080*/  F2FP.F16.F32.PACK_AB R2, RZ, R12 ;  /* 0x0000000cff02723e */ /* 0x000fc800000000ff */
[----:B------:R-:W-:-:S07]  /*2090*/  PRMT R27, R2, 0x7610, R27 ;  /* 0x00007610021b7816 */ /* 0x000fce000000001b */
.L_x_4250:
[----:B------:R-:W-:-:S05]  /*20a0*/  HADD2.F32 R31, -RZ, R31.H1_H1 ;  /* 0x3000001fff1f7230 */ /* 0x000fca0000004100 */
[----:B------:R-:W-:Y:S01]  /*20b0*/  FMUL.FTZ R30, R31, R0 ;  /* 0x000000001f1e7220 */ /* 0x000fe20000410000 */
[----:B------:R-:W-:Y:S06]  /*20c0*/  @P3 BRA `(.L_x_4251) ;  /* 0x0000000000083947 */ /* 0x000fec0003800000 */
[----:B------:R-:W-:Y:S05]  /*20d0*/  @P0 BRA `(.L_x_4252) ;  /* 0x00000000000c0947 */ /* 0x000fea0003800000 */
[----:B------:R-:W-:Y:S05]  /*20e0*/  BRA `(.L_x_4253) ;  /* 0x0000000000107947 */ /* 0x000fea0003800000 */
.L_x_4251:
[----:B-----5:R-:W-:-:S05]  /*20f0*/  HADD2.F32 R3, -RZ, R23.H1_H1 ;  /* 0x30000017ff037230 */ /* 0x020fca0000004100 */
[----:B------:R-:W-:-:S07]  /*2100*/  FADD.FTZ R30, R3, R30 ;  /* 0x0000001e031e7221 */ /* 0x000fce0000010000 */
.L_x_4252:
[----:B------:R-:W-:-:S04]  /*2110*/  F2FP.F16.F32.PACK_AB R0, RZ, R30 ;  /* 0x0000001eff00723e */ /* 0x000fc800000000ff */
[----:B------:R-:W-:-:S07]  /*2120*/  PRMT R27, R27, 0x5410, R0 ;  /* 0x000054101b1b7816 */ /* 0x000fce0000000000 */
.L_x_4253:
        /* <DEDUP_REMOVED lines=148> */
.L_x_4267:
[C---:B------:R-:W-:Y:S01]  /*2a70*/  FMUL.FTZ R0, R29.reuse, R29 ;  /* 0x0000001d1d007220 */ /* 0x040fe20000410000 */
[----:B-1----:R-:W-:Y:S01]  /*2a80*/  FADD.FTZ R31, R140, R31 ;  /* 0x0000001f8c1f7221 */ /* 0x002fe20000010000 */
[----:B------:R-:W-:Y:S01]  /*2a90*/  FSEL R3, R29, RZ, !P4 ;  /* 0x000000ff1d037208 */ /* 0x000fe20006000000 */
[----:B------:R-:W-:Y:S02]  /*2aa0*/  HADD2.F32 R133, -RZ, R60.H1_H1 ;  /* 0x3000003cff857230 */ /* 0x000fe40000004100 */
[----:B------:R-:W-:Y:S01]  /*2ab0*/  FSEL R13, R0, RZ, P4 ;  /* 0x000000ff000d7208 */ /* 0x000fe20002000000 */
[----:B------:R-:W-:Y:S01]  /*2ac0*/  FFMA.FTZ R2, R31, R2, UR8 ;  /* 0x000000081f027e23 */ /* 0x000fe20008010002 */
[C---:B------:R-:W-:Y:S01]  /*2ad0*/  FADD.FTZ R148, -R3.reuse, R39 ;  /* 0x0000002703947221 */ /* 0x040fe20000010100 */
[C---:B0-----:R-:W-:Y:S01]  /*2ae0*/  FADD.FTZ R140, -R3.reuse, R40 ;  /* 0x00000028038c7221 */ /* 0x041fe20000010100 */
[C---:B------:R-:W-:Y:S01]  /*2af0*/  FADD.FTZ R150, -R3.reuse, R100 ;  /* 0x0000006403967221 */ /* 0x040fe20000010100 */
[----:B------:R-:W-:Y:S01]  /*2b00*/  FADD.FTZ R13, R2, R13 ;  /* 0x0000000d020d7221 */ /* 0x000fe20000010000 */
[C---:B------:R-:W-:Y:S01]  /*2b10*/  FADD.FTZ R144, -R3.reuse, R37 ;  /* 0x0000002503907221 */ /* 0x040fe20000010100 */
[C---:B------:R-:W-:Y:S01]  /*2b20*/  FADD.FTZ R2, -R3.reuse, R111 ;  /* 0x0000006f03027221 */ /* 0x040fe20000010100 */
[C---:B------:R-:W-:Y:S01]  /*2b30*/  FADD.FTZ R31, -R3.reuse, R16 ;  /* 0x00000010031f7221 */ /* 0x040fe20000010100 */
[----:B------:R0:W1:Y:S01]  /*2b40*/  MUFU.RSQ R39, R13 ;  /* 0x0000000d00277308 */ /* 0x0000620000001400 */
[C---:B------:R-:W-:Y:S01]  /*2b50*/  FADD.FTZ R146, -R3.reuse, R12 ;  /* 0x0000000c03927221 */ /* 0x040fe20000010100 */
[----:B------:R-:W-:Y:S01]  /*2b60*/  FADD.FTZ R152, -R3, R30 ;  /* 0x0000001e03987221 */ /* 0x000fe20000010100 */
[----:B------:R-:W-:-:S02]  /*2b70*/  HADD2.F32 R16, -RZ, R7.H1_H1 ;  /* 0x30000007ff107230 */ /* 0x000fc40000004100 */
[C---:B------:R-:W-:Y:S01]  /*2b80*/  FADD.FTZ R32, -R3.reuse, R32 ;  /* 0x0000002003207221 */ /* 0x040fe20000010100 */
[----:B------:R-:W-:Y:S02]  /*2b90*/  HADD2.F32 R111, -RZ, R6.H1_H1 ;  /* 0x30000006ff6f7230 */ /* 0x000fe40000004100 */
        /* <DEDUP_REMOVED lines=31> */
[----:B0-----:R-:W-:-:S02]  /*2d90*/  HADD2.F32 R13, -RZ, R7.H0_H0 ;  /* 0x20000007ff0d7230 */ /* 0x001fc40000004100 */
[C---:B-1----:R-:W-:Y:S01]  /*2da0*/  FMUL.FTZ R150, R39.reuse, R150 ;  /* 0x0000009627967220 */ /* 0x042fe20000410000 */
[----:B------:R-:W-:Y:S02]  /*2db0*/  HADD2.F32 R30, -RZ, R6.H0_H0 ;  /* 0x20000006ff1e7230 */ /* 0x000fe40000004100 */
[C---:B------:R-:W-:Y:S01]  /*2dc0*/  FMUL.FTZ R12, R39.reuse, R140 ;  /* 0x0000008c270c7220 */ /* 0x040fe20000410000 */
[C---:B------:R-:W-:Y:S01]  /*2dd0*/  FMUL.FTZ R113, R39.reuse, R148 ;  /* 0x0000009427717220 */ /* 0x040fe20000410000 */
[----:B------:R-:W-:Y:S01]  /*2de0*/  FMUL.FTZ R3, R39, R144 ;  /* 0x0000009027037220 */ /* 0x000fe20000410000 */
[----:B------:R-:W-:Y:S01]  /*2df0*/  FFMA.FTZ R140, R150, R16, R49 ;  /* 0x00000010968c7223 */ /* 0x000fe20000010031 */
[----:B------:R-:W-:Y:S01]  /*2e00*/  FFMA.FTZ R111, R12, R111, R47 ;  /* 0x0000006f0c6f7223 */ /* 0x000fe2000001002f */
[----:B------:R-:W-:Y:S01]  /*2e10*/  FFMA.FTZ R113, R113, R13, R48 ;  /* 0x0000000d71717223 */ /* 0x000fe20000010030 */
[----:B------:R-:W-:Y:S01]  /*2e20*/  FFMA.FTZ R30, R3, R30, R46 ;  /* 0x0000001e031e7223 */ /* 0x000fe2000001002e */
[----:B------:R-:W-:-:S02]  /*2e30*/  HADD2.F32 R16, -RZ, R5.H0_H0 ;  /* 0x20000005ff107230 */ /* 0x000fc40000004100 */
[C---:B------:R-:W-:Y:S01]  /*2e40*/  FMUL.FTZ R13, R39.reuse, R34 ;  /* 0x00000022270d7220 */ /* 0x040fe20000410000 */
[----:B------:R-:W-:Y:S02]  /*2e50*/  HADD2.F32 R12, -RZ, R4.H0_H0 ;  /* 0x20000004ff0c7230 */ /* 0x000fe40000004100 */
[C---:B------:R-:W-:Y:S01]  /*2e60*/  FMUL.FTZ R3, R39.reuse, R32 ;  /* 0x0000002027037220 */ /* 0x040fe20000410000 */
[----:B------:R-:W-:Y:S01]  /*2e70*/  FMUL.FTZ R37, R39, R2 ;  /* 0x0000000227257220 */ /* 0x000fe20000410000 */
[----:B------:R-:W-:Y:S01]  /*2e80*/  FFMA.FTZ R32, R13, R16, R44 ;  /* 0x000000100d207223 */ /* 0x000fe2000001002c */
[----:B------:R-:W-:Y:S02]  /*2e90*/  HADD2.F32 R16, -RZ, R60.H0_H0 ;  /* 0x2000003cff107230 */ /* 0x000fe40000004100 */
[----:B------:R-:W-:Y:S01]  /*2ea0*/  FFMA.FTZ R34, R3, R12, R42 ;  /* 0x0000000c03227223 */ /* 0x000fe2000001002a */
[----:B------:R-:W-:Y:S01]  /*2eb0*/  FMUL.FTZ R3, R39, R102 ;  /* 0x0000006627037220 */ /* 0x000fe20000410000 */
[----:B------:R-:W0:Y:S01]  /*2ec0*/  @!P2 LDC.64 R12, c[0x0][0x250] ;  /* 0x00009400ff0cab82 */ /* 0x000e220000000a00 */
[----:B------:R-:W-:-:S02]  /*2ed0*/  HADD2.F32 R125, -RZ, R4.H1_H1 ;  /* 0x30000004ff7d7230 */ /* 0x000fc40000004100 */
[----:B------:R-:W-:Y:S01]  /*2ee0*/  FMUL.FTZ R36, R39, R36 ;  /* 0x0000002427247220 */ /* 0x000fe20000410000 */
[----:B------:R-:W-:Y:S01]  /*2ef0*/  FFMA.FTZ R102, R3, R16, R50 ;  /* 0x0000001003667223 */ /* 0x000fe20000010032 */
[----:B------:R-:W-:Y:S02]  /*2f00*/  HADD2.F32 R127, -RZ, R63.H1_H1 ;  /* 0x3000003fff7f7230 */ /* 0x000fe40000004100 */
[C---:B------:R-:W-:Y:S01]  /*2f10*/  FMUL.FTZ R100, R39.reuse, R100 ;  /* 0x0000006427647220 */ /* 0x040fe20000410000 */
[----:B------:R-:W-:Y:S01]  /*2f20*/  FFMA.FTZ R125, R36, R125, R43 ;  /* 0x0000007d247d7223 */ /* 0x000fe2000001002b */
[----:B------:R-:W-:Y:S01]  /*2f30*/  HADD2.F32 R121, -RZ, R5.H1_H1 ;  /* 0x30000005ff797230 */ /* 0x000fe20000004100 */
[----:B------:R-:W1:Y:S01]  /*2f40*/  @!P2 LDC.64 R2, c[0x0][0x258] ;  /* 0x00009600ff02ab82 */ /* 0x000e620000000a00 */
[----:B------:R-:W-:Y:S02]  /*2f50*/  HADD2.F32 R36, -RZ, R61.H0_H0 ;  /* 0x2000003dff247230 */ /* 0x000fe40000004100 */
[C---:B------:R-:W-:Y:S01]  /*2f60*/  FMUL.FTZ R38, R39.reuse, R38 ;  /* 0x0000002627267220 */ /* 0x040fe20000410000 */
[----:B------:R-:W-:Y:S01]  /*2f70*/  FMUL.FTZ R17, R39, R104 ;  /* 0x0000006827117220 */ /* 0x000fe20000410000 */
[----:B------:R-:W-:Y:S01]  /*2f80*/  FFMA.FTZ R127, R100, R127, R57 ;  /* 0x0000007f647f7223 */ /* 0x000fe20000010039 */
[----:B------:R-:W-:-:S02]  /*2f90*/  HADD2.F32 R16, -RZ, R9.H0_H0 ;  /* 0x20000009ff107230 */ /* 0x000fc40000004100 */
[----:B------:R-:W-:Y:S01]  /*2fa0*/  FFMA.FTZ R121, R38, R121, R45 ;  /* 0x0000007926797223 */ /* 0x000fe2000001002d */
[----:B------:R-:W-:Y:S01]  /*2fb0*/  FFMA.FTZ R100, R17, R36, R52 ;  /* 0x0000002411647223 */ /* 0x000fe20000010034 */
[----:B------:R-:W-:Y:S02]  /*2fc0*/  HADD2.F32 R38, -RZ, R63.H0_H0 ;  /* 0x2000003fff267230 */ /* 0x000fe40000004100 */
[C---:B------:R-:W-:Y:S01]  /*2fd0*/  FMUL.FTZ R17, R39.reuse, R120 ;  /* 0x0000007827117220 */ /* 0x040fe20000410000 */
[----:B------:R-:W-:Y:S02]  /*2fe0*/  HADD2.F32 R36, -RZ, R11.H0_H0 ;  /* 0x2000000bff247230 */ /* 0x000fe40000004100 */
[C---:B------:R-:W-:Y:S01]  /*2ff0*/  FMUL.FTZ R106, R39.reuse, R106 ;  /* 0x0000006a276a7220 */ /* 0x040fe20000410000 */
[----:B------:R-:W-:Y:S01]  /*3000*/  FMUL.FTZ R115, R39, R115 ;  /* 0x0000007327737220 */ /* 0x000fe20000410000 */
[----:B------:R-:W-:Y:S01]  /*3010*/  FFMA.FTZ R38, R37, R38, R56 ;  /* 0x0000002625267223 */ /* 0x000fe20000010038 */
[----:B------:R-:W-:-:S02]  /*3020*/  HADD2.F32 R37, -RZ, R15.H1_H1 ;  /* 0x3000000fff257230 */ /* 0x000fc40000004100 */
[----:B------:R-:W-:Y:S01]  /*3030*/  FFMA.FTZ R120, R17, R36, R68 ;  /* 0x0000002411787223 */ /* 0x000fe20000010044 */
[----:B------:R-:W-:Y:S02]  /*3040*/  HADD2.F32 R36, -RZ, R15.H0_H0 ;  /* 0x2000000fff247230 */ /* 0x000fe40000004100 */
[C---:B------:R-:W-:Y:S01]  /*3050*/  FMUL.FTZ R131, R39.reuse, R126 ;  /* 0x0000007e27837220 */ /* 0x040fe20000410000 */
[----:B------:R-:W-:Y:S01]  /*3060*/  FMUL.FTZ R126, R39, R142 ;  /* 0x0000008e277e7220 */ /* 0x000fe20000410000 */
[----:B------:R-:W-:Y:S01]  /*3070*/  FFMA.FTZ R133, R106, R133, R51 ;  /* 0x000000856a857223 */ /* 0x000fe20000010033 */
[----:B------:R-:W-:Y:S01]  /*3080*/  FFMA.FTZ R106, R115, R16, R64 ;  /* 0x00000010736a7223 */ /* 0x000fe20000010040 */
[----:B0-----:R-:W-:-:S04]  /*3090*/  @!P2 IMAD.WIDE R16, R87, 0x4, R12 ;  /* 0x000000045710a825 */ /* 0x001fc800078e020c */
[----:B------:R-:W-:Y:S01]  /*30a0*/  FFMA.FTZ R131, R131, R36, R76 ;  /* 0x0000002483837223 */ /* 0x000fe2000001004c */
[----:B------:R-:W-:Y:S01]  /*30b0*/  FFMA.FTZ R126, R126, R37, R77 ;  /* 0x000000257e7e7223 */ /* 0x000fe2000001004d */
[----:B------:R-:W-:Y:S01]  /*30c0*/  FMUL.FTZ R115, R39, R146 ;  /* 0x0000009227737220 */ /* 0x000fe20000410000 */
[----:B-1----:R-:W-:-:S04]  /*30d0*/  @!P2 IMAD.WIDE R36, R87, 0x4, R2 ;  /* 0x000000045724a825 */ /* 0x002fc800078e0202 */
[----:B------:R-:W-:Y:S01]  /*30e0*/  FMUL.FTZ R152, R39, R152 ;  /* 0x0000009827987220 */ /* 0x000fe20000410000 */
[----:B------:R0:W-:Y:S01]  /*30f0*/  @!P2 STG.E desc[UR4][R16.64], R29 ;  /* 0x0000001d1000a986 */ /* 0x0001e2000c101904 */
[----:B------:R-:W-:Y:S01]  /*3100*/  LEA R12, P3, R35, UR10, 0x4 ;  /* 0x0000000a230c7c11 */ /* 0x000fe2000f8620ff */
[--C-:B------:R-:W-:Y:S02]  /*3110*/  HADD2.F32 R104, -RZ, R19.reuse.H0_H0 ;  /* 0x20000013ff687230 */ /* 0x100fe40000004100 */
[----:B------:R-:W-:Y:S01]  /*3120*/  FMUL.FTZ R118, R39, R118 ;  /* 0x0000007627767220 */ /* 0x000fe20000410000 */
[----:B------:R-:W-:Y:S01]  /*3130*/  HADD2.F32 R135, -RZ, R19.H1_H1 ;  /* 0x30000013ff877230 */ /* 0x000fe20000004100 */
[----:B------:R1:W-:Y:S01]  /*3140*/  @!P2 STG.E desc[UR4][R36.64], R39 ;  /* 0x000000272400a986 */ /* 0x0003e2000c101904 */
[----:B------:R-:W-:Y:S01]  /*3150*/  LEA R2, P2, R33, UR10, 0x4 ;  /* 0x0000000a21027c11 */ /* 0x000fe2000f8420ff */
[----:B------:R-:W-:Y:S01]  /*3160*/  FFMA.FTZ R115, R115, R104, R84 ;  /* 0x0000006873737223 */ /* 0x000fe20000010054 */
[C---:B------:R-:W-:Y:S01]  /*3170*/  FMUL.FTZ R137, R39.reuse, R28 ;  /* 0x0000001c27897220 */ /* 0x040fe20000410000 */
[----:B------:R-:W-:Y:S01]  /*3180*/  FFMA.FTZ R104, R152, R135, R85 ;  /* 0x0000008798687223 */ /* 0x000fe20000010055 */
[C---:B------:R-:W-:Y:S01]  /*3190*/  FMUL.FTZ R135, R39.reuse, R31 ;  /* 0x0000001f27877220 */ /* 0x040fe20000410000 */
[----:B------:R-:W-:Y:S01]  /*31a0*/  F2FP.F16.F32.PACK_AB R31, R140, R113 ;  /* 0x000000718c1f723e */ /* 0x000fe200000000ff */
[----:B------:R-:W-:Y:S01]  /*31b0*/  FMUL.FTZ R123, R39, R123 ;  /* 0x0000007b277b7220 */ /* 0x000fe20000410000 */
[----:B------:R-:W-:Y:S01]  /*31c0*/  LEA.HI.X R13, R35, UR11, RZ, 0x4, P3 ;  /* 0x0000000b230d7c11 */ /* 0x000fe200098f24ff */
[----:B------:R-:W-:Y:S01]  /*31d0*/  FMUL.FTZ R124, R39, R124 ;  /* 0x0000007c277c7220 */ /* 0x000fe20000410000 */
[----:B------:R-:W-:Y:S01]  /*31e0*/  F2FP.F16.F32.PACK_AB R30, R111, R30 ;  /* 0x0000001e6f1e723e */ /* 0x000fe200000000ff */
[----:B------:R-:W-:Y:S01]  /*31f0*/  FMUL.FTZ R40, R39, R40 ;  /* 0x0000002827287220 */ /* 0x000fe20000410000 */
[----:B0-----:R-:W-:Y:S01]  /*3200*/  F2FP.F16.F32.PACK_AB R29, R121, R32 ;  /* 0x00000020791d723e */ /* 0x001fe200000000ff */
[----:B------:R-:W-:Y:S01]  /*3210*/  FMUL.FTZ R110, R39, R110 ;  /* 0x0000006e276e7220 */ /* 0x000fe20000410000 */
[----:B------:R-:W-:Y:S01]  /*3220*/  F2FP.F16.F32.PACK_AB R28, R125, R34 ;  /* 0x000000227d1c723e */ /* 0x000fe200000000ff */
[----:B------:R-:W-:Y:S01]  /*3230*/  FFMA.FTZ R34, R99, R124, R74 ;  /* 0x0000007c63227223 */ /* 0x000fe2000001004a */
[----:B------:R-:W-:Y:S01]  /*3240*/  LEA.HI.X R3, R33, UR11, RZ, 0x4, P2 ;  /* 0x0000000b21037c11 */ /* 0x000fe200090f24ff */
[----:B------:R-:W-:Y:S01]  /*3250*/  FFMA.FTZ R33, R98, R118, R65 ;  /* 0x0000007662217223 */ /* 0x000fe20000010041 */
[C---:B------:R-:W-:Y:S01]  /*3260*/  FMUL.FTZ R108, R39.reuse, R108 ;  /* 0x0000006c276c7220 */ /* 0x040fe20000410000 */
[----:B------:R0:W-:Y:S01]  /*3270*/  STG.E.128 desc[UR4][R12.64], R28 ;  /* 0x0000001c0c007986 */ /* 0x0001e2000c101d04 */
[----:B------:R-:W-:Y:S01]  /*3280*/  FMUL.FTZ R112, R39, R112 ;  /* 0x0000007027707220 */ /* 0x000fe20000410000 */
[----:B------:R-:W-:Y:S01]  /*3290*/  FFMA.FTZ R17, R96, R110, R53 ;  /* 0x0000006e60117223 */ /* 0x000fe20000010035 */
[----:B------:R-:W-:Y:S01]  /*32a0*/  FFMA.FTZ R108, R89, R108, R54 ;  /* 0x0000006c596c7223 */ /* 0x000fe20000010036 */
[C---:B------:R-:W-:Y:S01]  /*32b0*/  FMUL.FTZ R138, R39.reuse, R138 ;  /* 0x0000008a278a7220 */ /* 0x040fe20000410000 */
        /* <DEDUP_REMOVED lines=12> */
[----:B-1----:R-:W-:Y:S01]  /*3380*/  F2FP.F16.F32.PACK_AB R39, R127, R38 ;  /* 0x000000267f27723e */ /* 0x002fe200000000ff */
[----:B0-----:R-:W-:Y:S01]  /*3390*/  FFMA.FTZ R13, R14, R40, R75 ;  /* 0x000000280e0d7223 */ /* 0x001fe2000001004b */
[----:B------:R-:W-:Y:S01]  /*33a0*/  F2FP.F16.F32.PACK_AB R29, R33, R106 ;  /* 0x0000006a211d723e */ /* 0x000fe200000000ff */
[----:B------:R-:W-:Y:S01]  /*33b0*/  FFMA.FTZ R33, R97, R135, R72 ;  /* 0x0000008761217223 */ /* 0x000fe20000010048 */
[----:B------:R-:W-:Y:S01]  /*33c0*/  FFMA.FTZ R12, R90, R123, R73 ;  /* 0x0000007b5a0c7223 */ /* 0x000fe20000010049 */
[----:B------:R-:W-:Y:S01]  /*33d0*/  F2FP.F16.F32.PACK_AB R38, R35, R108 ;  /* 0x0000006c2326723e */ /* 0x000fe200000000ff */
[----:B------:R-:W-:Y:S01]  /*33e0*/  HADD2.F32 R129, -RZ, R11.H1_H1 ;  /* 0x3000000bff817230 */ /* 0x000fe20000004100 */
[----:B------:R-:W-:Y:S01]  /*33f0*/  F2FP.F16.F32.PACK_AB R34, R13, R34 ;  /* 0x000000220d22723e */ /* 0x000fe200000000ff */
[----:B------:R-:W-:Y:S01]  /*3400*/  FFMA.FTZ R117, R93, R117, R66 ;  /* 0x000000755d757223 */ /* 0x000fe20000010042 */
[----:B------:R-:W-:Y:S01]  /*3410*/  F2FP.F16.F32.PACK_AB R33, R12, R33 ;  /* 0x000000210c21723e */ /* 0x000fe200000000ff */
[----:B------:R-:W-:Y:S01]  /*3420*/  FFMA.FTZ R16, R10, R119, R67 ;  /* 0x000000770a107223 */ /* 0x000fe20000010043 */
[----:B------:R-:W0:Y:S01]  /*3430*/  LDC.64 R12, c[0x0][0x210] ;  /* 0x00008400ff0c7b82 */ /* 0x000e220000000a00 */
[----:B------:R-:W-:Y:S01]  /*3440*/  F2FP.F16.F32.PACK_AB R37, R17, R100 ;  /* 0x000000641125723e */ /* 0x000fe200000000ff */
[----:B------:R-:W-:Y:S01]  /*3450*/  FFMA.FTZ R32, R95, R122, R70 ;  /* 0x0000007a5f207223 */ /* 0x000fe20000010046 */
[----:B------:R-:W-:Y:S01]  /*3460*/  F2FP.F16.F32.PACK_AB R36, R133, R102 ;  /* 0x000000668524723e */ /* 0x000fe200000000ff */
[----:B------:R-:W-:Y:S01]  /*3470*/  FFMA.FTZ R129, R138, R129, R69 ;  /* 0x000000818a817223 */ /* 0x000fe20000010045 */
[----:B------:R-:W-:Y:S01]  /*3480*/  FFMA.FTZ R114, R91, R114, R58 ;  /* 0x000000725b727223 */ /* 0x000fe2000001003a */
[----:B------:R-:W-:Y:S01]  /*3490*/  FFMA.FTZ R17, R8, R116, R59 ;  /* 0x0000007408117223 */ /* 0x000fe2000001003b */
[----:B------:R-:W-:Y:S01]  /*34a0*/  F2FP.F16.F32.PACK_AB R30, R16, R117 ;  /* 0x00000075101e723e */ /* 0x000fe200000000ff */
[----:B------:R1:W-:Y:S01]  /*34b0*/  STG.E.128 desc[UR4][R2.64], R36 ;  /* 0x0000002402007986 */ /* 0x0003e2000c101d04 */
[----:B------:R-:W-:Y:S01]  /*34c0*/  FFMA.FTZ R137, R18, R137, R83 ;  /* 0x0000008912897223 */ /* 0x000fe20000010053 */
[----:B------:R-:W-:Y:S01]  /*34d0*/  LEA R16, P3, R107, UR10, 0x4 ;  /* 0x0000000a6b107c11 */ /* 0x000fe2000f8620ff */
[----:B------:R-:W-:Y:S01]  /*34e0*/  FFMA.FTZ R132, R94, R132, R81 ;  /* 0x000000845e847223 */ /* 0x000fe20000010051 */
[----:B------:R-:W-:Y:S01]  /*34f0*/  FFMA.FTZ R111, R92, R136, R79 ;  /* 0x000000885c6f7223 */ /* 0x000fe2000001004f */
[----:B------:R-:W-:-:S02]  /*3500*/  LEA R40, P5, R109, UR10, 0x4 ;  /* 0x0000000a6d287c11 */ /* 0x000fc4000f8a20ff */
[----:B------:R-:W-:Y:S02]  /*3510*/  F2FP.F16.F32.PACK_AB R31, R129, R120 ;  /* 0x00000078811f723e */ /* 0x000fe400000000ff */
[----:B------:R-:W-:Y:S02]  /*3520*/  F2FP.F16.F32.PACK_AB R28, R17, R114 ;  /* 0x00000072111c723e */ /* 0x000fe400000000ff */
[----:B------:R-:W-:Y:S02]  /*3530*/  F2FP.F16.F32.PACK_AB R35, R126, R131 ;  /* 0x000000837e23723e */ /* 0x000fe400000000ff */
[----:B------:R-:W-:Y:S02]  /*3540*/  LEA.HI.X R17, R107, UR11, RZ, 0x4, P3 ;  /* 0x0000000b6b117c11 */ /* 0x000fe400098f24ff */
[----:B0-----:R-:W-:Y:S01]  /*3550*/  LEA R87, R12, R87, 0x2 ;  /* 0x000000570c577211 */ /* 0x001fe200078e10ff */
[----:B-1----:R-:W-:Y:S01]  /*3560*/  FFMA.FTZ R3, R88, R0, R71 ;  /* 0x0000000058037223 */ /* 0x002fe20000010047 */
[----:B------:R-:W-:Y:S01]  /*3570*/  LEA R2, P2, R41, UR10, 0x4 ;  /* 0x0000000a29027c11 */ /* 0x000fe2000f8420ff */
[----:B------:R-:W-:Y:S01]  /*3580*/  FFMA.FTZ R38, R105, R128, R82 ;  /* 0x0000008069267223 */ /* 0x000fe20000010052 */
[----:B------:R-:W-:Y:S01]  /*3590*/  FFMA.FTZ R37, R103, R130, R80 ;  /* 0x0000008267257223 */ /* 0x000fe20000010050 */
[----:B------:R-:W-:Y:S01]  /*35a0*/  FFMA.FTZ R36, R101, R134, R78 ;  /* 0x0000008665247223 */ /* 0x000fe2000001004e */
[----:B------:R-:W-:-:S02]  /*35b0*/  F2FP.F16.F32.PACK_AB R32, R3, R32 ;  /* 0x000000200320723e */ /* 0x000fc400000000ff */
[----:B------:R-:W-:Y:S02]  /*35c0*/  LEA.HI.X R3, R41, UR11, RZ, 0x4, P2 ;  /* 0x0000000b29037c11 */ /* 0x000fe400090f24ff */
[----:B------:R-:W-:Y:S02]  /*35d0*/  F2FP.F16.F32.PACK_AB R39, R104, R115 ;  /* 0x000000736827723e */ /* 0x000fe400000000ff */
[----:B------:R-:W-:Y:S01]  /*35e0*/  F2FP.F16.F32.PACK_AB R38, R137, R38 ;  /* 0x000000268926723e */ /* 0x000fe200000000ff */
[----:B------:R0:W-:Y:S01]  /*35f0*/  STG.E.128 desc[UR4][R2.64], R28 ;  /* 0x0000001c02007986 */ /* 0x0001e2000c101d04 */
[----:B------:R-:W-:Y:S02]  /*3600*/  F2FP.F16.F32.PACK_AB R37, R132, R37 ;  /* 0x000000258425723e */ /* 0x000fe400000000ff */
[----:B------:R-:W-:Y:S01]  /*3610*/  F2FP.F16.F32.PACK_AB R36, R111, R36 ;  /* 0x000000246f24723e */ /* 0x000fe200000000ff */
[----:B------:R0:W-:Y:S01]  /*3620*/  STG.E.128 desc[UR4][R16.64], R32 ;  /* 0x0000002010007986 */ /* 0x0001e2000c101d04 */
[----:B------:R-:W-:-:S02]  /*3630*/  LEA.HI.X R41, R109, UR11, RZ, 0x4, P5 ;  /* 0x0000000b6d297c11 */ /* 0x000fc4000a8f24ff */
[----:B------:R-:W-:-:S03]  /*3640*/  ISETP.GE.AND P2, PT, R87, R13, PT ;  /* 0x0000000d5700720c */ /* 0x000fc60003f46270 */
[----:B------:R0:W-:Y:S10]  /*3650*/  STG.E.128 desc[UR4][R40.64], R36 ;  /* 0x0000002428007986 */ /* 0x0001f4000c101d04 */
[----:B------:R-:W-:Y:S05]  /*3660*/  @!P2 BRA `(.L_x_4255) ;  /* 0xffffffd00024a947 */ /* 0x000fea000383ffff */
[----:B------:R-:W-:Y:S05]  /*3670*/  EXIT ;  /* 0x000000000000794d */ /* 0x000fea0003800000 */
.L_x_4254:
        /* <DEDUP_REMOVED lines=8> */
.L_x_4257:
[----:B------:R-:W-:Y:S05]  /*3700*/  BSYNC B0 ;  /* 0x0000000000007941 */ /* 0x000fea0003800000 */
.L_x_4256:
        /* <DEDUP_REMOVED lines=10> */
.L_x_4258:
[----:B------:R-:W-:Y:S01]  /*37b0*/  HFMA2.MMA R137, -RZ, RZ, 0, 2.384185791015625e-07 ;  /* 0x00000004ff897435 */ /* 0x000fe200000001ff */
[----:B------:R-:W-:-:S05]  /*37c0*/  MOV R0, R135 ;  /* 0x0000008700007202 */ /* 0x000fca0000000f00 */
[----:B------:R-:W-:-:S05]  /*37d0*/  FADD.FTZ R31, R3, R0 ;  /* 0x00000000031f7221 */ /* 0x000fca0000010000 */
[----:B------:R-:W-:-:S07]  /*37e0*/  MOV R142, R31 ;  /* 0x0000001f008e7202 */ /* 0x000fce0000000f00 */
[----:B------:R-:W-:Y:S05]  /*37f0*/  WARPSYNC.COLLECTIVE R133, `(.L_x_4259) ;  /* 0x0000000085087348 */ /* 0x000fea0003c00000 */
[----:B------:R0:W1:Y:S02]  /*3800*/  SHFL.BFLY P3, R135, R142, R137, R144 ;  /* 0x0c0000898e877389 */ /* 0x0000640000060090 */
[----:B01----:R-:W-:Y:S01]  /*3810*/  ENDCOLLECTIVE ;  /* 0x000000000000791b */ /* 0x003fe20003800000 */
.L_x_4259:
[----:B------:R-:W-:Y:S01]  /*3820*/  HFMA2.MMA R137, -RZ, RZ, 0, 4.76837158203125e-07 ;  /* 0x00000008ff897435 */ /* 0x000fe200000001ff */
[----:B------:R-:W-:-:S05]  /*3830*/  MOV R0, R135 ;  /* 0x0000008700007202 */ /* 0x000fca0000000f00 */
[----:B------:R-:W-:-:S05]  /*3840*/  FADD.FTZ R129, R31, R0 ;  /* 0x000000001f817221 */ /* 0x000fca0000010000 */
[----:B------:R-:W-:-:S07]  /*3850*/  MOV R142, R129 ;  /* 0x00000081008e7202 */ /* 0x000fce0000000f00 */
[----:B------:R-:W-:Y:S05]  /*3860*/  WARPSYNC.COLLECTIVE R133, `(.L_x_4260) ;  /* 0x0000000085087348 */ /* 0x000fea0003c00000 */
[----:B------:R0:W1:Y:S02]  /*3870*/  SHFL.BFLY P3, R135, R142, R137, R144 ;  /* 0x0c0000898e877389 */ /* 0x0000640000060090 */
[----:B01----:R-:W-:Y:S01]  /*3880*/  ENDCOLLECTIVE ;  /* 0x000000000000791b */ /* 0x003fe20003800000 */
.L_x_4260:
[----:B------:R-:W-:Y:S01]  /*3890*/  HFMA2.MMA R137, -RZ, RZ, 0, 9.5367431640625e-07 ;  /* 0x00000010ff897435 */ /* 0x000fe200000001ff */
[----:B------:R-:W-:-:S05]  /*38a0*/  MOV R0, R135 ;  /* 0x0000008700007202 */ /* 0x000fca0000000f00 */
[----:B------:R-:W-:-:S05]  /*38b0*/  FADD.FTZ R131, R129, R0 ;  /* 0x0000000081837221 */ /* 0x000fca0000010000 */
[----:B------:R-:W-:-:S07]  /*38c0*/  MOV R142, R131 ;  /* 0x00000083008e7202 */ /* 0x000fce0000000f00 */
[----:B------:R-:W-:Y:S05]  /*38d0*/  WARPSYNC.COLLECTIVE R133, `(.L_x_4261) ;  /* 0x0000000085087348 */ /* 0x000fea0003c00000 */
[----:B------:R0:W1:Y:S02]  /*38e0*/  SHFL.BFLY P3, R135, R142, R137, R144 ;  /* 0x0c0000898e877389 */ /* 0x0000640000060090 */
[----:B01----:R-:W-:Y:S01]  /*38f0*/  ENDCOLLECTIVE ;  /* 0x000000000000791b */ /* 0x003fe20003800000 */
.L_x_4261:
        /* <DEDUP_REMOVED lines=88> */
.L_x_4262:
[----:B------:R-:W-:Y:S01]  /*3e80*/  HFMA2.MMA R137, -RZ, RZ, 0, 1.1920928955078125e-07 ;  /* 0x00000002ff897435 */ /* 0x000fe200000001ff */
[----:B------:R-:W-:-:S05]  /*3e90*/  MOV R3, R135 ;  /* 0x0000008700037202 */ /* 0x000fca0000000f00 */
[----:B------:R-:W-:-:S05]  /*3ea0*/  FADD.FTZ R3, R0, R3 ;  /* 0x0000000300037221 */ /* 0x000fca0000010000 */
[----:B------:R-:W-:-:S07]  /*3eb0*/  MOV R142, R3 ;  /* 0x00000003008e7202 */ /* 0x000fce0000000f00 */
[----:B------:R-:W-:Y:S05]  /*3ec0*/  WARPSYNC.COLLECTIVE R133, `(.L_x_4263) ;  /* 0x0000000085087348 */ /* 0x000fea0003c00000 */
[----:B------:R0:W1:Y:S02]  /*3ed0*/  SHFL.BFLY P3, R135, R142, R137, R144 ;  /* 0x0c0000898e877389 */ /* 0x0000640000060090 */
[----:B01----:R-:W-:Y:S01]  /*3ee0*/  ENDCOLLECTIVE ;  /* 0x000000000000791b */ /* 0x003fe20003800000 */
.L_x_4263:
[----:B------:R-:W-:Y:S01]  /*3ef0*/  HFMA2.MMA R137, -RZ, RZ, 0, 2.384185791015625e-07 ;  /* 0x00000004ff897435 */ /* 0x000fe200000001ff */
[----:B------:R-:W-:-:S05]  /*3f00*/  MOV R138, R135 ;  /* 0x00000087008a7202 */ /* 0x000fca0000000f00 */
[----:B------:R-:W-:-:S05]  /*3f10*/  FADD.FTZ R138, R3, R138 ;  /* 0x0000008a038a7221 */ /* 0x000fca0000010000 */
[----:B------:R-:W-:-:S07]  /*3f20*/  MOV R142, R138 ;  /* 0x0000008a008e7202 */ /* 0x000fce0000000f00 */
[----:B------:R-:W-:Y:S05]  /*3f30*/  WARPSYNC.COLLECTIVE R133, `(.L_x_4264) ;  /* 0x0000000085087348 */ /* 0x000fea0003c00000 */
[----:B------:R0:W1:Y:S02]  /*3f40*/  SHFL.BFLY P3, R135, R142, R137, R144 ;  /* 0x0c0000898e877389 */ /* 0x0000640000060090 */
[----:B01----:R-:W-:Y:S01]  /*3f50*/  ENDCOLLECTIVE ;  /* 0x000000000000791b */ /* 0x003fe20003800000 */
.L_x_4264:
[----:B------:R-:W-:Y:S01]  /*3f60*/  HFMA2.MMA R137, -RZ, RZ, 0, 4.76837158203125e-07 ;  /* 0x00000008ff897435 */ /* 0x000fe200000001ff */
[----:B------:R-:W-:-:S05]  /*3f70*/  MOV R13, R135 ;  /* 0x00000087000d7202 */ /* 0x000fca0000000f00 */
[----:B------:R-:W-:-:S05]  /*3f80*/  FADD.FTZ R13, R138, R13 ;  /* 0x0000000d8a0d7221 */ /* 0x000fca0000010000 */
[----:B------:R-:W-:-:S07]  /*3f90*/  MOV R142, R13 ;  /* 0x0000000d008e7202 */ /* 0x000fce0000000f00 */
[----:B------:R-:W-:Y:S05]  /*3fa0*/  WARPSYNC.COLLECTIVE R133, `(.L_x_4265) ;  /* 0x0000000085087348 */ /* 0x000fea0003c00000 */
[----:B------:R0:W1:Y:S02]  /*3fb0*/  SHFL.BFLY P3, R135, R142, R137, R144 ;  /* 0x0c0000898e877389 */ /* 0x0000640000060090 */
[----:B01----:R-:W-:Y:S01]  /*3fc0*/  ENDCOLLECTIVE ;  /* 0x000000000000791b */ /* 0x003fe20003800000 */
.L_x_4265:
[----:B------:R-:W-:Y:S01]  /*3fd0*/  HFMA2.MMA R137, -RZ, RZ, 0, 9.5367431640625e-07 ;  /* 0x00000010ff897435 */ /* 0x000fe200000001ff */
[----:B------:R-:W-:-:S05]  /*3fe0*/  MOV R140, R135 ;  /* 0x00000087008c7202 */ /* 0x000fca0000000f00 */
[----:B------:R-:W-:-:S05]  /*3ff0*/  FADD.FTZ R140, R13, R140 ;  /* 0x0000008c0d8c7221 */ /* 0x000fca0000010000 */
[----:B------:R-:W-:-:S07]  /*4000*/  MOV R142, R140 ;  /* 0x0000008c008e7202 */ /* 0x000fce0000000f00 */
[----:B------:R-:W-:Y:S05]  /*4010*/  WARPSYNC.COLLECTIVE R133, `(.L_x_4266) ;  /* 0x0000000085087348 */ /* 0x000fea0003c00000 */
[----:B------:R0:W1:Y:S02]  /*4020*/  SHFL.BFLY P3, R135, R142, R137, R144 ;  /* 0x0c0000898e877389 */ /* 0x0000640000060090 */
[----:B01----:R-:W-:Y:S01]  /*4030*/  ENDCOLLECTIVE ;  /* 0x000000000000791b */ /* 0x003fe20003800000 */
.L_x_4266:
[----:B------:R-:W-:Y:S01]  /*4040*/  MOV R31, R135 ;  /* 0x00000087001f7202 */ /* 0x000fe20000000f00 */
[----:B------:R-:W-:Y:S06]  /*4050*/  BRA `(.L_x_4267) ;  /* 0xffffffe800847947 */ /* 0x000fec000383ffff */
.L_x_4268:
        /* <DEDUP_REMOVED lines=10> */
.L_x_37383:


//--------------------- .text._ZN10layer_norm13ln_fwd_kernelINS_13Kernel_traitsI6__halfS2_S2_S2_fjLj1280ELj1ELj4ELj1ELj16ENS_18Kernel_traits_baseILj1280ES2_S2_S2_S2_fjLj128EEEEELb0ELb0ELb1ELb0EEEvNS_9FwdParamsE --------------------------
	.section	.text._ZN10layer_norm13ln_fwd_kernelINS_13Kernel_traitsI6__halfS2_S2_S2_fjLj1280ELj1ELj4ELj1ELj16ENS_18Kernel_traits_baseILj1280ES2_S2_S2_S2_fjLj128EEEEELb0ELb0ELb1ELb0EEEvNS_9FwdParamsE,"ax",@progbits
	.align	128
        .global         _ZN10layer_norm13ln_fwd_kernelINS_13Kernel_traitsI6__halfS2_S2_S2_fjLj1280ELj1ELj4ELj1ELj16ENS_18Kernel_traits_baseILj1280ES2_S2_S2_S2_fjLj128EEEEELb0ELb0ELb1ELb0EEEvNS_9FwdParamsE
        .type           _ZN10layer_norm13ln_fwd_kernelINS_13Kernel_traitsI6__halfS2_S2_S2_fjLj1280ELj1ELj4ELj1ELj16ENS_18Kernel_traits_baseILj1280ES2_S2_S2_S2_fjLj128EEEEELb0ELb0ELb1ELb0EEEvNS_9FwdParamsE,@function
        .size           _ZN10layer_norm13ln_fwd_kernelINS_13Kernel_traitsI6__halfS2_S2_S2_fjLj1280ELj1ELj4ELj1ELj16ENS_18Kernel_traits_baseILj1280ES2_S2_S2_S2_fjLj128EEEEELb0ELb0ELb1ELb0EEEvNS_9FwdParamsE,(.L_x_37384 - _ZN10layer_norm13ln_fwd_kernelINS_13Kernel_traitsI6__halfS2_S2_S2_fjLj1280ELj1ELj4ELj1ELj16ENS_18Kernel_traits_baseILj1280ES2_S2_S2_S2_fjLj128EEEEELb0ELb0ELb1ELb0EEEvNS_9FwdParamsE)
        .other          _ZN10layer_norm13ln_fwd_kernelINS_13Kernel_traitsI6__halfS2_S2_S2_fjLj1280ELj1ELj4ELj1ELj16ENS_18Kernel_traits_baseILj1280ES2_S2_S2_S2_fjLj128EEEEELb0ELb0ELb1ELb0EEEvNS_9FwdParamsE,@"STO_CUDA_ENTRY STV_DEFAULT"
_ZN10layer_norm13ln_fwd_kernelINS_13Kernel_traitsI6__halfS2_S2_S2_fjLj1280ELj1ELj4ELj1ELj16ENS_18Kernel_traits_baseILj1280ES2_S2_S2_S2_fjLj128EEEEELb0ELb0ELb1ELb0EEEvNS_9FwdParamsE:
.text._ZN10layer_norm13ln_fwd_kernelINS_13Kernel_traitsI6__halfS2_S2_S2_fjLj1280ELj1ELj4ELj1ELj16ENS_18Kernel_traits_baseILj1280ES2_S2_S2_S2_fjLj128EEEEELb0ELb0ELb1ELb0EEEvNS_9FwdParamsE:
        /* <DEDUP_REMOVED lines=36> */
.L_x_4270:
[----:B------:R-:W-:Y:S05]  /*0240*/  BSYNC B0 ;  /* 0x0000000000007941 */ /* 0x000fea0003800000 */
.L_x_4269:
        /* <DEDUP_REMOVED lines=14> */
.L_x_4272:
[----:B------:R-:W-:Y:S05]  /*0330*/  BSYNC B0 ;  /* 0x0000000000007941 */ /* 0x000fea0003800000 */
.L_x_4271:
        /* <DEDUP_REMOVED lines=14> */
.L_x_4274:
[----:B------:R-:W-:Y:S05]  /*0420*/  BSYNC B0 ;  /* 0x0000000000007941 */ /* 0x000fea0003800000 */
.L_x_4273:
        /* <DEDUP_REMOVED lines=14> */
.L_x_4276:
[----:B------:R-:W-:Y:S05]  /*0510*/  BSYNC B0 ;  /* 0x0000000000007941 */ /* 0x000fea0003800000 */
.L_x_4275:
        /* <DEDUP_REMOVED lines=13> */
.L_x_4278:
[----:B------:R-:W-:Y:S05]  /*05f0*/  BSYNC B0 ;  /* 0x0000000000007941 */ /* 0x000fea0003800000 */
.L_x_4277:
[----:B------:R-:W-:Y:S02]  /*0600*/  ULDC UR6, c[0x0][0x214] ;  /* 0x0000850000067ab9 */ /* 0x000fe40000000800 */
[----:B------:R-:W-:-:S13]  /*0610*/  ISETP.GE.AND P1, PT, R141, UR6, PT ;  /* 0x000000068d007c0c */ /* 0x000fda000bf26270 */
[----:B------:R-:W-:Y:S05]  /*0620*/  @P1 EXIT ;  /* 0x000000000000194d */ /* 0x000fea0003800000 */
[--C-:B-----5:R-:W-:Y:S01]  /*0630*/  HADD2.F32 R13, -RZ, R6.reuse.H0_H0 ;  /* 0x20000006ff0d7230 */ /* 0x120fe20000004100 */
[----:B------:R-:W-:Y:S01]  /*0640*/  ULDC.U8 UR6, c[0x0][0x2a0] ;  /* 0x0000a80000067ab9 */ /* 0x000fe20000000000 */
[----:B------:R-:W-:Y:S01]  /*0650*/  HADD2.F32 R12, -RZ, R6.H1_H1 ;  /* 0x30000006ff0c7230 */ /* 0x000fe20000004100 */
[----:B------:R-:W-:Y:S01]  /*0660*/  ISETP.NE.AND P1, PT, RZ, UR6, PT ;  /* 0x00000006ff007c0c */ /* 0x000fe2000bf25270 */
[--C-:B------:R-:W-:Y:S01]  /*0670*/  HADD2.F32 R11, -RZ, R7.reuse.H0_H0 ;  /* 0x20000007ff0b7230 */ /* 0x100fe20000004100 */
[----:B------:R-:W-:Y:S01]  /*0680*/  ULDC UR8, c[0x0][0x29c] ;  /* 0x0000a70000087ab9 */ /* 0x000fe20000000800 */
[----:B------:R-:W-:Y:S01]  /*0690*/  HADD2.F32 R10, -RZ, R7.H1_H1 ;  /* 0x30000007ff0a7230 */ /* 0x000fe20000004100 */
[----:B------:R-:W-:Y:S01]  /*06a0*/  P2R R98, PR, RZ, 0x2 ;  /* 0x00000002ff627803 */ /* 0x000fe20000000000 */
        /* <DEDUP_REMOVED lines=42> */
[----:B------:R-:W-:Y:S02]  /*0950*/  HADD2.F32 R56, -RZ, R58.H0_H0 ;  /* 0x2000003aff387230 */ /* 0x000fe40000004100 */
[--C-:B------:R-:W-:Y:S02]  /*0960*/  HADD2.F32 R73, -RZ, R59.reuse.H0_H0 ;  /* 0x2000003bff497230 */ /* 0x100fe40000004100 */
[----:B------:R-:W-:Y:S02]  /*0970*/  HADD2.F32 R70, -RZ, R59.H1_H1 ;  /* 0x3000003bff467230 */ /* 0x000fe40000004100 */
[----:B------:R-:W-:Y:S02]  /*0980*/  HADD2.F32 R81, -RZ, R49.H0_H0 ;  /* 0x20000031ff517230 */ /* 0x000fe40000004100 */
[----:B------:R-:W-:-:S02]  /*0990*/  HADD2.F32 R50, -RZ, R51.H0_H0 ;  /* 0x20000033ff327230 */ /* 0x000fc40000004100 */
[----:B------:R-:W-:Y:S02]  /*09a0*/  HADD2.F32 R82, -RZ, R51.H1_H1 ;  /* 0x30000033ff527230 */ /* 0x000fe40000004100 */
[----:B------:R-:W-:Y:S02]  /*09b0*/  HADD2.F32 R19, -RZ, R19.H1_H1 ;  /* 0x30000013ff137230 */ /* 0x000fe40000004100 */
[----:B------:R-:W-:Y:S02]  /*09c0*/  HADD2.F32 R61, -RZ, R61.H1_H1 ;  /* 0x3000003dff3d7230 */ /* 0x000fe40000004100 */
[----:B------:R-:W-:Y:S02]  /*09d0*/  HADD2.F32 R55, -RZ, R55.H1_H1 ;  /* 0x30000037ff377230 */ /* 0x000fe40000004100 */
[----:B------:R-:W-:Y:S02]  /*09e0*/  HADD2.F32 R57, -RZ, R57.H1_H1 ;  /* 0x30000039ff397230 */ /* 0x000fe40000004100 */
        /* <DEDUP_REMOVED lines=25> */
[----:B------:R-:W-:-:S07]  /*0b80*/  HADD2.F32 R124, -RZ, R43.H1_H1 ;  /* 0x3000002bff7c7230 */ /* 0x000fce0000004100 */
.L_x_4420:
        /* <DEDUP_REMOVED lines=8> */
[----:B------:R-:W-:Y:S04]  /*0c10*/  BSSY B0, `(.L_x_4279) ;  /* 0x0000078000007945 */ /* 0x000fe80003800000 */
[----:B------:R-:W-:-:S04]  /*0c20*/  SHF.R.S32.HI R146, RZ, 0x1f, R143 ;  /* 0x0000001fff927819 */ /* 0x000fc8000001148f */
[----:B------:R-:W-:-:S04]  /*0c30*/  LEA.HI R146, R146, R143, RZ, 0x3 ;  /* 0x0000008f92927211 */ /* 0x000fc800078f18ff */
[----:B------:R-:W-:Y:S02]  /*0c40*/  LEA.HI.SX32 R143, R146, R27, 0x1d ;  /* 0x0000001b928f7211 */ /* 0x000fe400078feaff */
[----:B------:R-:W-:Y:S02]  /*0c50*/  SHF.R.S32.HI R146, RZ, 0x1f, R141 ;  /* 0x0000001fff927819 */ /* 0x000fe4000001148d */
[----:B--2---:R-:W-:-:S13]  /*0c60*/  ISETP.GE.AND P1, PT, R145, 0x1, PT ;  /* 0x000000019100780c */ /* 0x004fda0003f26270 */
[----:B------:R-:W-:Y:S02]  /*0c70*/  @P1 IADD3 R147, R145, -0x1, RZ ;  /* 0xffffffff91931810 */ /* 0x000fe40007ffe0ff */
[----:B------:R-:W-:-:S03]  /*0c80*/  @P1 LOP3.LUT R27, R28, 0x1f, RZ, 0xc0, !PT ;  /* 0x0000001f1c1b1812 */ /* 0x000fc600078ec0ff */
[----:B------:R-:W-:-:S05]  /*0c90*/  @P1 IMAD R147, R147, R144, RZ ;  /* 0x0000009093931224 */ /* 0x000fca00078e02ff */
[----:B------:R-:W-:-:S04]  /*0ca0*/  @P1 SHF.R.S32.HI R148, RZ, 0x1f, R147 ;  /* 0x0000001fff941819 */ /* 0x000fc80000011493 */
[----:B------:R-:W-:Y:S01]  /*0cb0*/  @P1 LEA.HI R148, R148, R147, RZ, 0x3 ;  /* 0x0000009394941211 */ /* 0x000fe200078f18ff */
[----:B------:R-:W-:-:S06]  /*0cc0*/  HFMA2.MMA R147, -RZ, RZ, 0, 0 ;  /* 0x00000000ff937435 */ /* 0x000fcc00000001ff */
        /* <DEDUP_REMOVED lines=15> */
[----:B-----5:R-:W-:Y:S01]  /*0dc0*/  HADD2.F32 R122, -RZ, R40.H0_H0 ;  /* 0x20000028ff7a7230 */ /* 0x020fe20000004100 */
[----:B------:R-:W-:Y:S06]  /*0dd0*/  BRA `(.L_x_4283) ;  /* 0x0000000000107947 */ /* 0x000fec0003800000 */
.L_x_4282:
[----:B-----5:R-:W-:Y:S02]  /*0de0*/  HADD2.F32 R122, -RZ, R36.H0_H0 ;  /* 0x20000024ff7a7230 */ /* 0x020fe40000004100 */
[----:B------:R-:W-:-:S03]  /*0df0*/  @P2 HADD2.F32 R45, -RZ, R40.H0_H0 ;  /* 0x20000028ff2d2230 */ /* 0x000fc60000004100 */
[----:B------:R-:W-:-:S04]  /*0e00*/  FMUL.FTZ R122, R122, UR8 ;  /* 0x000000087a7a7c20 */ /* 0x000fc80008410000 */
[----:B------:R-:W-:-:S07]  /*0e10*/  @P2 FADD.FTZ R122, R45, R122 ;  /* 0x0000007a2d7a2221 */ /* 0x000fce0000010000 */
.L_x_4283:
[----:B------:R-:W-:Y:S05]  /*0e20*/  BSYNC B1 ;  /* 0x0000000000017941 */ /* 0x000fea0003800000 */
.L_x_4281:
[----:B------:R-:W-:Y:S04]  /*0e30*/  BSSY B1, `(.L_x_4284) ;  /* 0x000000a000017945 */ /* 0x000fe80003800000 */
[----:B------:R-:W-:Y:S05]  /*0e40*/  @P3 BRA `(.L_x_4285) ;  /* 0x0000000000103947 */ /* 0x000fea0003800000 */
[----:B------:R-:W-:Y:S01]  /*0e50*/  HFMA2.MMA R121, -RZ, RZ, 0, 0 ;  /* 0x00000000ff797435 */ /* 0x000fe200000001ff */
[----:B------:R-:W-:Y:S10]  /*0e60*/  @!P2 BRA `(.L_x_4286) ;  /* 0x000000000018a947 */ /* 0x000ff40003800000 */
[----:B-----5:R-:W-:Y:S01]  /*0e70*/  HADD2.F32 R121, -RZ, R40.H1_H1 ;  /* 0x30000028ff797230 */ /* 0x020fe20000004100 */
[----:B------:R-:W-:Y:S06]  /*0e80*/  BRA `(.L_x_4286) ;  /* 0x0000000000107947 */ /* 0x000fec0003800000 */
.L_x_4285:
[----:B-----5:R-:W-:Y:S02]  /*0e90*/  HADD2.F32 R121, -RZ, R36.H1_H1 ;  /* 0x30000024ff797230 */ /* 0x020fe40000004100 */
[----:B------:R-:W-:-:S03]  /*0ea0*/  @P2 HADD2.F32 R44, -RZ, R40.H1_H1 ;  /* 0x30000028ff2c2230 */ /* 0x000fc60000004100 */
[----:B------:R-:W-:-:S04]  /*0eb0*/  FMUL.FTZ R121, R121, UR8 ;  /* 0x0000000879797c20 */ /* 0x000fc80008410000 */
[----:B------:R-:W-:-:S07]  /*0ec0*/  @P2 FADD.FTZ R121, R44, R121 ;  /* 0x000000792c792221 */ /* 0x000fce0000010000 */
.L_x_4286:
[----:B------:R-:W-:Y:S05]  /*0ed0*/  BSYNC B1 ;  /* 0x0000000000017941 */ /* 0x000fea0003800000 */
.L_x_4284:
[----:B------:R-:W-:Y:S04]  /*0ee0*/  BSSY B1, `(.L_x_4287) ;  /* 0x000000a000017945 */ /* 0x000fe80003800000 */
[----:B------:R-:W-:Y:S05]  /*0ef0*/  @P3 BRA `(.L_x_4288) ;  /* 0x0000000000103947 */ /* 0x000fea0003800000 */
[----:B------:R-:W-:Y:S01]  /*0f00*/  MOV R120, RZ ;  /* 0x000000ff00787202 */ /* 0x000fe20000000f00 */
[----:B------:R-:W-:Y:S06]  /*0f10*/  @!P2 BRA `(.L_x_4289) ;  /* 0x000000000018a947 */ /* 0x000fec0003800000 */
[----:B-----5:R-:W-:Y:S01]  /*0f20*/  HADD2.F32 R120, -RZ, R41.H0_H0 ;  /* 0x20000029ff787230 */ /* 0x020fe20000004100 */
[----:B------:R-:W-:Y:S06]  /*0f30*/  BRA `(.L_x_4289) ;  /* 0x0000000000107947 */ /* 0x000fec0003800000 */
.L_x_4288:
[----:B-----5:R-:W-:Y:S02]  /*0f40*/  HADD2.F32 R120, -RZ, R37.H0_H0 ;  /* 0x20000025ff787230 */ /* 0x020fe40000004100 */
[----:B------:R-:W-:-:S03]  /*0f50*/  @P2 HADD2.F32 R45, -RZ, R41.H0_H0 ;  /* 0x20000029ff2d2230 */ /* 0x000fc60000004100 */
[----:B------:R-:W-:-:S04]  /*0f60*/  FMUL.FTZ R120, R120, UR8 ;  /* 0x0000000878787c20 */ /* 0x000fc80008410000 */
[----:B------:R-:W-:-:S07]  /*0f70*/  @P2 FADD.FTZ R120, R45, R120 ;  /* 0x000000782d782221 */ /* 0x000fce0000010000 */
.L_x_4289:
[----:B------:R-:W-:Y:S05]  /*0f80*/  BSYNC B1 ;  /* 0x0000000000017941 */ /* 0x000fea0003800000 */
.L_x_4287:
[----:B------:R-:W-:Y:S04]  /*0f90*/  BSSY B1, `(.L_x_4290) ;  /* 0x000000a000017945 */ /* 0x000fe80003800000 */
[----:B------:R-:W-:Y:S05]  /*0fa0*/  @P3 BRA `(.L_x_4291) ;  /* 0x0000000000103947 */ /* 0x000fea0003800000 */
[----:B------:R-:W-:Y:S01]  /*0fb0*/  HFMA2.MMA R119, -RZ, RZ, 0, 0 ;  /* 0x00000000ff777435 */ /* 0x000fe200000001ff */
[----:B------:R-:W-:Y:S10]  /*0fc0*/  @!P2 BRA `(.L_x_4292) ;  /* 0x000000000018a947 */ /* 0x000ff40003800000 */
[----:B-----5:R-:W-:Y:S01]  /*0fd0*/  HADD2.F32 R119, -RZ, R41.H1_H1 ;  /* 0x30000029ff777230 */ /* 0x020fe20000004100 */
[----:B------:R-:W-:Y:S06]  /*0fe0*/  BRA `(.L_x_4292) ;  /* 0x0000000000107947 */ /* 0x000fec0003800000 */
.L_x_4291:
[----:B-----5:R-:W-:Y:S02]  /*0ff0*/  HADD2.F32 R119, -RZ, R37.H1_H1 ;  /* 0x30000025ff777230 */ /* 0x020fe40000004100 */
[----:B------:R-:W-:-:S03]  /*1000*/  @P2 HADD2.F32 R44, -RZ, R41.H1_H1 ;  /* 0x30000029ff2c2230 */ /* 0x000fc60000004100 */
[----:B------:R-:W-:-:S04]  /*1010*/  FMUL.FTZ R119, R119, UR8 ;  /* 0x0000000877777c20 */ /* 0x000fc80008410000 */
[----:B------:R-:W-:-:S07]  /*1020*/  @P2 FADD.FTZ R119, R44, R119 ;  /* 0x000000772c772221 */ /* 0x000fce0000010000 */
.L_x_4292:
[----:B------:R-:W-:Y:S05]  /*1030*/  BSYNC B1 ;  /* 0x0000000000017941 */ /* 0x000fea0003800000 */
.L_x_4290:
[----:B------:R-:W-:Y:S04]  /*1040*/  BSSY B1, `(.L_x_4293) ;  /* 0x000000a000017945 */ /* 0x000fe80003800000 */
[----:B------:R-:W-:Y:S05]  /*1050*/  @P3 BRA `(.L_x_4294) ;  /* 0x0000000000103947 */ /* 0x000fea0003800000 */
[----:B------:R-:W-:Y:S01]  /*1060*/  MOV R118, RZ ;  /* 0x000000ff00767202 */ /* 0x000fe20000000f00 */
[----:B------:R-:W-:Y:S06]  /*1070*/  @!P2 BRA `(.L_x_4295) ;  /* 0x000000000018a947 */ /* 0x000fec0003800000 */
[----:B-----5:R-:W-:Y:S01]  /*1080*/  HADD2.F32 R118, -RZ, R42.H0_H0 ;  /* 0x2000002aff767230 */ /* 0x020fe20000004100 */
[----:B------:R-:W-:Y:S06]  /*1090*/  BRA `(.L_x_4295) ;  /* 0x0000000000107947 */ /* 0x000fec0003800000 */
.L_x_4294:
[----:B-----5:R-:W-:Y:S02]  /*10a0*/  HADD2.F32 R118, -RZ, R38.H0_H0 ;  /* 0x20000026ff767230 */ /* 0x020fe40000004100 */
[----:B------:R-:W-:-:S03]  /*10b0*/  @P2 HADD2.F32 R45, -RZ, R42.H0_H0 ;  /* 0x2000002aff2d2230 */ /* 0x000fc60000004100 */
[----:B------:R-:W-:-:S04]  /*10c0*/  FMUL.FTZ R118, R118, UR8 ;  /* 0x0000000876767c20 */ /* 0x000fc80008410000 */
[----:B------:R-:W-:-:S07]  /*10d0*/  @P2 FADD.FTZ R118, R45, R118 ;  /* 0x000000762d762221 */ /* 0x000fce0000010000 */
.L_x_4295:
[----:B------:R-:W-:Y:S05]  /*10e0*/  BSYNC B1 ;  /* 0x0000000000017941 */ /* 0x000fea0003800000 */
.L_x_4293:
[----:B------:R-:W-:Y:S04]  /*10f0*/  BSSY B1, `(.L_x_4296) ;  /* 0x000000a000017945 */ /* 0x000fe80003800000 */
[----:B------:R-:W-:Y:S05]  /*1100*/  @P3 BRA `(.L_x_4297) ;  /* 0x0000000000103947 */ /* 0x000fea0003800000 */
[----:B------:R-:W-:Y:S01]  /*1110*/  HFMA2.MMA R117, -RZ, RZ, 0, 0 ;  /* 0x00000000ff757435 */ /* 0x000fe200000001ff */
[----:B------:R-:W-:Y:S10]  /*1120*/  @!P2 BRA `(.L_x_4298) ;  /* 0x000000000018a947 */ /* 0x000ff40003800000 */
[----:B-----5:R-:W-:Y:S01]  /*1130*/  HADD2.F32 R117, -RZ, R42.H1_H1 ;  /* 0x3000002aff757230 */ /* 0x020fe20000004100 */
[----:B------:R-:W-:Y:S06]  /*1140*/  BRA `(.L_x_4298) ;  /* 0x0000000000107947 */ /* 0x000fec0003800000 */
.L_x_4297:
[----:B-----5:R-:W-:Y:S02]  /*1150*/  HADD2.F32 R117, -RZ, R38.H1_H1 ;  /* 0x30000026ff757230 */ /* 0x020fe40000004100 */
[----:B------:R-:W-:-:S03]  /*1160*/  @P2 HADD2.F32 R44, -RZ, R42.H1_H1 ;  /* 0x3000002aff2c2230 */ /* 0x000fc60000004100 */
[----:B------:R-:W-:-:S04]  /*1170*/  FMUL.FTZ R117, R117, UR8 ;  /* 0x0000000875757c20 */ /* 0x000fc80008410000 */
[----:B------:R-:W-:-:S07]  /*1180*/  @P2 FADD.FTZ R117, R44, R117 ;  /* 0x000000752c752221 */ /* 0x000fce0000010000 */
.L_x_4298:
[----:B------:R-:W-:Y:S05]  /*1190*/  BSYNC B1 ;  /* 0x0000000000017941 */ /* 0x000fea0003800000 */
.L_x_4296:
[----:B------:R-:W-:Y:S04]  /*11a0*/  BSSY B1, `(.L_x_4299) ;  /* 0x000000a000017945 */ /* 0x000fe80003800000 */
[----:B------:R-:W-:Y:S05]  /*11b0*/  @P3 BRA `(.L_x_4300) ;  /* 0x0000000000103947 */ /* 0x000fea0003800000 */
[----:B------:R-:W-:Y:S01]  /*11c0*/  MOV R116, RZ ;  /* 0x000000ff00747202 */ /* 0x000fe20000000f00 */
[----:B------:R-:W-:Y:S06]  /*11d0*/  @!P2 BRA `(.L_x_4301) ;  /* 0x000000000018a947 */ /* 0x000fec0003800000 */
[----:B-----5:R-:W-:Y:S01]  /*11e0*/  HADD2.F32 R116, -RZ, R43.H0_H0 ;  /* 0x2000002bff747230 */ /* 0x020fe20000004100 */
[----:B------:R-:W-:Y:S06]  /*11f0*/  BRA `(.L_x_4301) ;  /* 0x0000000000107947 */ /* 0x000fec0003800000 */
.L_x_4300:
[----:B-----5:R-:W-:Y:S02]  /*1200*/  HADD2.F32 R116, -RZ, R39.H0_H0 ;  /* 0x20000027ff747230 */ /* 0x020fe40000004100 */
[----:B------:R-:W-:-:S03]  /*1210*/  @P2 HADD2.F32 R45, -RZ, R43.H0_H0 ;  /* 0x2000002bff2d2230 */ /* 0x000fc60000004100 */
[----:B------:R-:W-:-:S04]  /*1220*/  FMUL.FTZ R116, R116, UR8 ;  /* 0x0000000874747c20 */ /* 0x000fc80008410000 */
[----:B------:R-:W-:-:S07]  /*1230*/  @P2 FADD.FTZ R116, R45, R116 ;  /* 0x000000742d742221 */ /* 0x000fce0000010000 */
.L_x_4301:
[----:B------:R-:W-:Y:S05]  /*1240*/  BSYNC B1 ;  /* 0x0000000000017941 */ /* 0x000fea0003800000 */
.L_x_4299:
[----:B------:R-:W-:Y:S04]  /*1250*/  BSSY B1, `(.L_x_4302) ;  /* 0x000000a000017945 */ /* 0x000fe80003800000 */
[----:B------:R-:W-:Y:S05]  /*1260*/  @P3 BRA `(.L_x_4303) ;  /* 0x0000000000103947 */ /* 0x000fea0003800000 */
[----:B------:R-:W-:Y:S01]  /*1270*/  HFMA2.MMA R115, -RZ, RZ, 0, 0 ;  /* 0x00000000ff737435 */ /* 0x000fe200000001ff */
[----:B------:R-:W-:Y:S10]  /*1280*/  @!P2 BRA `(.L_x_4304) ;  /* 0x000000000018a947 */ /* 0x000ff40003800000 */
[----:B-----5:R-:W-:Y:S01]  /*1290*/  HADD2.F32 R115, -RZ, R43.H1_H1 ;  /* 0x3000002bff737230 */ /* 0x020fe20000004100 */
[----:B------:R-:W-:Y:S06]  /*12a0*/  BRA `(.L_x_4304) ;  /* 0x0000000000107947 */ /* 0x000fec0003800000 */
.L_x_4303:
[----:B-----5:R-:W-:Y:S02]  /*12b0*/  HADD2.F32 R115, -RZ, R39.H1_H1 ;  /* 0x30000027ff737230 */ /* 0x020fe40000004100 */
[----:B------:R-:W-:-:S03]  /*12c0*/  @P2 HADD2.F32 R44, -RZ, R43.H1_H1 ;  /* 0x3000002bff2c2230 */ /* 0x000fc60000004100 */
[----:B------:R-:W-:-:S04]  /*12d0*/  FMUL.FTZ R115, R115, UR8 ;  /* 0x0000000873737c20 */ /* 0x000fc80008410000 */
[----:B------:R-:W-:-:S07]  /*12e0*/  @P2 FADD.FTZ R115, R44, R115 ;  /* 0x000000732c732221 */ /* 0x000fce0000010000 */
.L_x_4304:
[----:B------:R-:W-:Y:S05]  /*12f0*/  BSYNC B1 ;  /* 0x0000000000017941 */ /* 0x000fea0003800000 */
.L_x_4302:
[----:B------:R-:W0:Y:S01]  /*1300*/  LDC.64 R148, c[0x0][0x238] ;  /* 0x00008e00ff947b82 */ /* 0x000e220000000a00 */
[----:B------:R-:W-:Y:S02]  /*1310*/  F2FP.F16.F32.PACK_AB R47, R115, R116 ;  /* 0x00000074732f723e */ /* 0x000fe400000000ff */
[----:B------:R-:W-:Y:S02]  /*1320*/  F2FP.F16.F32.PACK_AB R46, R117, R118 ;  /* 0x00000076752e723e */ /* 0x000fe400000000ff */
[----:B------:R-:W-:Y:S02]  /*1330*/  F2FP.F16.F32.PACK_AB R45, R119, R120 ;  /* 0x00000078772d723e */ /* 0x000fe400000000ff */
[----:B------:R-:W-:Y:S02]  /*1340*/  F2FP.F16.F32.PACK_AB R44, R121, R122 ;  /* 0x0000007a792c723e */ /* 0x000fe400000000ff */
[----:B------:R-:W-:Y:S01]  /*1350*/  IADD3 R147, R147, 0x20, RZ ;  /* 0x0000002093937810 */ /* 0x000fe20007ffe0ff */
[C---:B0-----:R-:W-:Y:S01]  /*1360*/  IMAD.WIDE.U32 R148, R143.reuse, 0x10, R148 ;  /* 0x000000108f947825 */ /* 0x041fe200078e0094 */
[----:B------:R-:W-:-:S04]  /*1370*/  IADD3 R143, R143, 0x20, RZ ;  /* 0x000000208f8f7810 */ /* 0x000fc80007ffe0ff */
[----:B------:R0:W-:Y:S03]  /*1380*/  STG.E.128 desc[UR4][R148.64], R44 ;  /* 0x0000002c94007986 */ /* 0x0001e6000c101d04 */
.L_x_4280:
[----:B------:R-:W-:Y:S05]  /*1390*/  BSYNC B0 ;  /* 0x0000000000007941 */ /* 0x000fea0003800000 */
.L_x_4279:
        /* <DEDUP_REMOVED lines=18> */
.L_x_4308:
[----:B-----5:R-:W-:Y:S02]  /*14c0*/  HADD2.F32 R114, -RZ, R36.H0_H0 ;  /* 0x20000024ff727230 */ /* 0x020fe40000004100 */
[----:B------:R-:W-:-:S03]  /*14d0*/  @P2 HADD2.F32 R45, -RZ, R40.H0_H0 ;  /* 0x20000028ff2d2230 */ /* 0x000fc60000004100 */
[----:B------:R-:W-:-:S04]  /*14e0*/  FMUL.FTZ R114, R114, UR8 ;  /* 0x0000000872727c20 */ /* 0x000fc80008410000 */
[----:B------:R-:W-:-:S07]  /*14f0*/  @P2 FADD.FTZ R114, R45, R114 ;  /* 0x000000722d722221 */ /* 0x000fce0000010000 */
.L_x_4309:
[----:B------:R-:W-:Y:S05]  /*1500*/  BSYNC B1 ;  /* 0x0000000000017941 */ /* 0x000fea0003800000 */
.L_x_4307:
[----:B------:R-:W-:Y:S04]  /*1510*/  BSSY B1, `(.L_x_4310) ;  /* 0x000000a000017945 */ /* 0x000fe80003800000 */
[----:B------:R-:W-:Y:S05]  /*1520*/  @P3 BRA `(.L_x_4311) ;  /* 0x0000000000103947 */ /* 0x000fea0003800000 */
[----:B------:R-:W-:Y:S01]  /*1530*/  HFMA2.MMA R113, -RZ, RZ, 0, 0 ;  /* 0x00000000ff717435 */ /* 0x000fe200000001ff */
[----:B------:R-:W-:Y:S10]  /*1540*/  @!P2 BRA `(.L_x_4312) ;  /* 0x000000000018a947 */ /* 0x000ff40003800000 */
[----:B-----5:R-:W-:Y:S01]  /*1550*/  HADD2.F32 R113, -RZ, R40.H1_H1 ;  /* 0x30000028ff717230 */ /* 0x020fe20000004100 */
[----:B------:R-:W-:Y:S06]  /*1560*/  BRA `(.L_x_4312) ;  /* 0x0000000000107947 */ /* 0x000fec0003800000 */
.L_x_4311:
[----:B-----5:R-:W-:Y:S02]  /*1570*/  HADD2.F32 R113, -RZ, R36.H1_H1 ;  /* 0x30000024ff717230 */ /* 0x020fe40000004100 */
[----:B------:R-:W-:-:S03]  /*1580*/  @P2 HADD2.F32 R44, -RZ, R40.H1_H1 ;  /* 0x30000028ff2c2230 */ /* 0x000fc60000004100 */
[----:B------:R-:W-:-:S04]  /*1590*/  FMUL.FTZ R113, R113, UR8 ;  /* 0x0000000871717c20 */ /* 0x000fc80008410000 */
[----:B------:R-:W-:-:S07]  /*15a0*/  @P2 FADD.FTZ R113, R44, R113 ;  /* 0x000000712c712221 */ /* 0x000fce0000010000 */
.L_x_4312:
[----:B------:R-:W-:Y:S05]  /*15b0*/  BSYNC B1 ;  /* 0x0000000000017941 */ /* 0x000fea0003800000 */
.L_x_4310:
[----:B------:R-:W-:Y:S04]  /*15c0*/  BSSY B1, `(.L_x_4313) ;  /* 0x000000a000017945 */ /* 0x000fe80003800000 */
[----:B------:R-:W-:Y:S05]  /*15d0*/  @P3 BRA `(.L_x_4314) ;  /* 0x0000000000103947 */ /* 0x000fea0003800000 */
[----:B------:R-:W-:Y:S01]  /*15e0*/  MOV R112, RZ ;  /* 0x000000ff00707202 */ /* 0x000fe20000000f00 */
[----:B------:R-:W-:Y:S06]  /*15f0*/  @!P2 BRA `(.L_x_4315) ;  /* 0x000000000018a947 */ /* 0x000fec0003800000 */
[----:B-----5:R-:W-:Y:S01]  /*1600*/  HADD2.F32 R112, -RZ, R41.H0_H0 ;  /* 0x20000029ff707230 */ /* 0x020fe20000004100 */
[----:B------:R-:W-:Y:S06]  /*1610*/  BRA `(.L_x_4315) ;  /* 0x0000000000107947 */ /* 0x000fec0003800000 */
.L_x_4314:
[----:B-----5:R-:W-:Y:S02]  /*1620*/  HADD2.F32 R112, -RZ, R37.H0_H0 ;  /* 0x20000025ff707230 */ /* 0x020fe40000004100 */
[----:B------:R-:W-:-:S03]  /*1630*/  @P2 HADD2.F32 R45, -RZ, R41.H0_H0 ;  /* 0x20000029ff2d2230 */ /* 0x000fc60000004100 */
[----:B------:R-:W-:-:S04]  /*1640*/  FMUL.FTZ R112, R112, UR8 ;  /* 0x0000000870707c20 */ /* 0x000fc80008410000 */
[----:B------:R-:W-:-:S07]  /*1650*/  @P2 FADD.FTZ R112, R45, R112 ;  /* 0x000000702d702221 */ /* 0x000fce0000010000 */
.L_x_4315:
[----:B------:R-:W-:Y:S05]  /*1660*/  BSYNC B1 ;  /* 0x0000000000017941 */ /* 0x000fea0003800000 */
.L_x_4313:
[----:B------:R-:W-:Y:S04]  /*1670*/  BSSY B1, `(.L_x_4316) ;  /* 0x000000a000017945 */ /* 0x000fe80003800000 */
[----:B------:R-:W-:Y:S05]  /*1680*/  @P3 BRA `(.L_x_4317) ;  /* 0x0000000000103947 */ /* 0x000fea0003800000 */
[----:B------:R-:W-:Y:S01]  /*1690*/  HFMA2.MMA R111, -RZ, RZ, 0, 0 ;  /* 0x00000000ff6f7435 */ /* 0x000fe200000001ff */
[----:B------:R-:W-:Y:S10]  /*16a0*/  @!P2 BRA `(.L_x_4318) ;  /* 0x000000000018a947 */ /* 0x000ff40003800000 */
[----:B-----5:R-:W-:Y:S01]  /*16b0*/  HADD2.F32 R111, -RZ, R41.H1_H1 ;  /* 0x30000029ff6f7230 */ /* 0x020fe20000004100 */
[----:B------:R-:W-:Y:S06]  /*16c0*/  BRA `(.L_x_4318) ;  /* 0x0000000000107947 */ /* 0x000fec0003800000 */
.L_x_4317:
[----:B-----5:R-:W-:Y:S02]  /*16d0*/  HADD2.F32 R111, -RZ, R37.H1_H1 ;  /* 0x30000025ff6f7230 */ /* 0x020fe40000004100 */
[----:B------:R-:W-:-:S03]  /*16e0*/  @P2 HADD2.F32 R44, -RZ, R41.H1_H1 ;  /* 0x30000029ff2c2230 */ /* 0x000fc60000004100 */
[----:B------:R-:W-:-:S04]  /*16f0*/  FMUL.FTZ R111, R111, UR8 ;  /* 0x000000086f6f7c20 */ /* 0x000fc80008410000 */
[----:B------:R-:W-:-:S07]  /*1700*/  @P2 FADD.FTZ R111, R44, R111 ;  /* 0x0000006f2c6f2221 */ /* 0x000fce0000010000 */
.L_x_4318:
[----:B------:R-:W-:Y:S05]  /*1710*/  BSYNC B1 ;  /* 0x0000000000017941 */ /* 0x000fea0003800000 */
.L_x_4316:
[----:B------:R-:W-:Y:S04]  /*1720*/  BSSY B1, `(.L_x_4319) ;  /* 0x000000a000017945 */ /* 0x000fe80003800000 */
[----:B------:R-:W-:Y:S05]  /*1730*/  @P3 BRA `(.L_x_4320) ;  /* 0x0000000000103947 */ /* 0x000fea0003800000 */
[----:B------:R-:W-:Y:S01]  /*1740*/  MOV R110, RZ ;  /* 0x000000ff006e7202 */ /* 0x000fe20000000f00 */
[----:B------:R-:W-:Y:S06]  /*1750*/  @!P2 BRA `(.L_x_4321) ;  /* 0x000000000018a947 */ /* 0x000fec0003800000 */
[----:B-----5:R-:W-:Y:S01]  /*1760*/  HADD2.F32 R110, -RZ, R42.H0_H0 ;  /* 0x2000002aff6e7230 */ /* 0x020fe20000004100 */
[----:B------:R-:W-:Y:S06]  /*1770*/  BRA `(.L_x_4321) ;  /* 0x0000000000107947 */ /* 0x000fec0003800000 */
.L_x_4320:
[----:B-----5:R-:W-:Y:S02]  /*1780*/  HADD2.F32 R110, -RZ, R38.H0_H0 ;  /* 0x20000026ff6e7230 */ /* 0x020fe40000004100 */
[----:B------:R-:W-:-:S03]  /*1790*/  @P2 HADD2.F32 R45, -RZ, R42.H0_H0 ;  /* 0x2000002aff2d2230 */ /* 0x000fc60000004100 */
[----:B------:R-:W-:-:S04]  /*17a0*/  FMUL.FTZ R110, R110, UR8 ;  /* 0x000000086e6e7c20 */ /* 0x000fc80008410000 */
[----:B------:R-:W-:-:S07]  /*17b0*/  @P2 FADD.FTZ R110, R45, R110 ;  /* 0x0000006e2d6e2221 */ /* 0x000fce0000010000 */
.L_x_4321:
[----:B------:R-:W-:Y:S05]  /*17c0*/  BSYNC B1 ;  /* 0x0000000000017941 */ /* 0x000fea0003800000 */
.L_x_4319:
[----:B------:R-:W-:Y:S04]  /*17d0*/  BSSY B1, `(.L_x_4322) ;  /* 0x000000a000017945 */ /* 0x000fe80003800000 */
[----:B------:R-:W-:Y:S05]  /*17e0*/  @P3 BRA `(.L_x_4323) ;  /* 0x0000000000103947 */ /* 0x000fea0003800000 */
[----:B------:R-:W-:Y:S01]  /*17f0*/  HFMA2.MMA R109, -RZ, RZ, 0, 0 ;  /* 0x00000000ff6d7435 */ /* 0x000fe200000001ff */
[----:B------:R-:W-:Y:S10]  /*1800*/  @!P2 BRA `(.L_x_4324) ;  /* 0x000000000018a947 */ /* 0x000ff40003800000 */
[----:B-----5:R-:W-:Y:S01]  /*1810*/  HADD2.F32 R109, -RZ, R42.H1_H1 ;  /* 0x3000002aff6d7230 */ /* 0x020fe20000004100 */
[----:B------:R-:W-:Y:S06]  /*1820*/  BRA `(.L_x_4324) ;  /* 0x0000000000107947 */ /* 0x000fec0003800000 */
.L_x_4323:
[----:B-----5:R-:W-:Y:S02]  /*1830*/  HADD2.F32 R109, -RZ, R38.H1_H1 ;  /* 0x30000026ff6d7230 */ /* 0x020fe40000004100 */
[----:B------:R-:W-:-:S03]  /*1840*/  @P2 HADD2.F32 R44, -RZ, R42.H1_H1 ;  /* 0x3000002aff2c2230 */ /* 0x000fc60000004100 */
[----:B------:R-:W-:-:S04]  /*1850*/  FMUL.FTZ R109, R109, UR8 ;  /* 0x000000086d6d7c20 */ /* 0x000fc80008410000 */
[----:B------:R-:W-:-:S07]  /*1860*/  @P2 FADD.FTZ R109, R44, R109 ;  /* 0x0000006d2c6d2221 */ /* 0x000fce0000010000 */
.L_x_4324:
[----:B------:R-:W-:Y:S05]  /*1870*/  BSYNC B1 ;  /* 0x0000000000017941 */ /* 0x000fea0003800000 */
.L_x_4322:
[----:B------:R-:W-:Y:S04]  /*1880*/  BSSY B1, `(.L_x_4325) ;  /* 0x000000a000017945 */ /* 0x000fe80003800000 */
[----:B------:R-:W-:Y:S05]  /*1890*/  @P3 BRA `(.L_x_4326) ;  /* 0x0000000000103947 */ /* 0x000fea0003800000 */
[----:B------:R-:W-:Y:S01]  /*18a0*/  MOV R108, RZ ;  /* 0x000000ff006c7202 */ /* 0x000fe20000000f00 */
[----:B------:R-:W-:Y:S06]  /*18b0*/  @!P2 BRA `(.L_x_4327) ;  /* 0x000000000018a947 */ /* 0x000fec0003800000 */
[----:B-----5:R-:W-:Y:S01]  /*18c0*/  HADD2.F32 R108, -RZ, R43.H0_H0 ;  /* 0x2000002bff6c7230 */ /* 0x020fe20000004100 */
[----:B------:R-:W-:Y:S06]  /*18d0*/  BRA `(.L_x_4327) ;  /* 0x0000000000107947 */ /* 0x000fec0003800000 */
.L_x_4326:
[----:B-----5:R-:W-:Y:S02]  /*18e0*/  HADD2.F32 R108, -RZ, R39.H0_H0 ;  /* 0x20000027ff6c7230 */ /* 0x020fe40000004100 */
[----:B------:R-:W-:-:S03]  /*18f0*/  @P2 HADD2.F32 R45, -RZ, R43.H0_H0 ;  /* 0x2000002bff2d2230 */ /* 0x000fc60000004100 */
[----:B------:R-:W-:-:S04]  /*1900*/  FMUL.FTZ R108, R108, UR8 ;  /* 0x000000086c6c7c20 */ /* 0x000fc80008410000 */
[----:B------:R-:W-:-:S07]  /*1910*/  @P2 FADD.FTZ R108, R45, R108 ;  /* 0x0000006c2d6c2221 */ /* 0x000fce0000010000 */
.L_x_4327:
[----:B------:R-:W-:Y:S05]  /*1920*/  BSYNC B1 ;  /* 0x0000000000017941 */ /* 0x000fea0003800000 */
.L_x_4325:
[----:B------:R-:W-:Y:S04]  /*1930*/  BSSY B1, `(.L_x_4328) ;  /* 0x000000a000017945 */ /* 0x000fe80003800000 */
[----:B------:R-:W-:Y:S05]  /*1940*/  @P3 BRA `(.L_x_4329) ;  /* 0x0000000000103947 */ /* 0x000fea0003800000 */
[----:B------:R-:W-:Y:S01]  /*1950*/  HFMA2.MMA R107, -RZ, RZ, 0, 0 ;  /* 0x00000000ff6b7435 */ /* 0x000fe200000001ff */
[----:B------:R-:W-:Y:S10]  /*1960*/  @!P2 BRA `(.L_x_4330) ;  /* 0x000000000018a947 */ /* 0x000ff40003800000 */
[----:B-----5:R-:W-:Y:S01]  /*1970*/  HADD2.F32 R107, -RZ, R43.H1_H1 ;  /* 0x3000002bff6b7230 */ /* 0x020fe20000004100 */
[----:B------:R-:W-:Y:S06]  /*1980*/  BRA `(.L_x_4330) ;  /* 0x0000000000107947 */ /* 0x000fec0003800000 */
.L_x_4329:
[----:B-----5:R-:W-:Y:S02]  /*1990*/  HADD2.F32 R107, -RZ, R39.H1_H1 ;  /* 0x30000027ff6b7230 */ /* 0x020fe40000004100 */
[----:B------:R-:W-:-:S03]  /*19a0*/  @P2 HADD2.F32 R44, -RZ, R43.H1_H1 ;  /* 0x3000002bff2c2230 */ /* 0x000fc60000004100 */
[----:B------:R-:W-:-:S04]  /*19b0*/  FMUL.FTZ R107, R107, UR8 ;  /* 0x000000086b6b7c20 */ /* 0x000fc80008410000 */
[----:B------:R-:W-:-:S07]  /*19c0*/  @P2 FADD.FTZ R107, R44, R107 ;  /* 0x0000006b2c6b2221 */ /* 0x000fce0000010000 */
.L_x_4330:
[----:B------:R-:W-:Y:S05]  /*19d0*/  BSYNC B1 ;  /* 0x0000000000017941 */ /* 0x000fea0003800000 */
.L_x_4328:
        /* <DEDUP_REMOVED lines=9> */
.L_x_4306:
[----:B------:R-:W-:Y:S05]  /*1a70*/  BSYNC B0 ;  /* 0x0000000000007941 */ /* 0x000fea0003800000 */
.L_x_4305:
        /* <DEDUP_REMOVED lines=18> */
.L_x_4334:
[----:B-----5:R-:W-:Y:S02]  /*1ba0*/  HADD2.F32 R106, -RZ, R36.H0_H0 ;  /* 0x20000024ff6a7230 */ /* 0x020fe40000004100 */
[----:B------:R-:W-:-:S03]  /*1bb0*/  @P2 HADD2.F32 R45, -RZ, R40.H0_H0 ;  /* 0x20000028ff2d2230 */ /* 0x000fc60000004100 */
[----:B------:R-:W-:-:S04]  /*1bc0*/  FMUL.FTZ R106, R106, UR8 ;  /* 0x000000086a6a7c20 */ /* 0x000fc80008410000 */
[----:B------:R-:W-:-:S07]  /*1bd0*/  @P2 FADD.FTZ R106, R45, R106 ;  /* 0x0000006a2d6a2221 */ /* 0x000fce0000010000 */
.L_x_4335:
[----:B------:R-:W-:Y:S05]  /*1be0*/  BSYNC B1 ;  /* 0x0000000000017941 */ /* 0x000fea0003800000 */
.L_x_4333:
[----:B------:R-:W-:Y:S04]  /*1bf0*/  BSSY B1, `(.L_x_4336) ;  /* 0x000000a000017945 */ /* 0x000fe80003800000 */
[----:B------:R-:W-:Y:S05]  /*1c00*/  @P3 BRA `(.L_x_4337) ;  /* 0x0000000000103947 */ /* 0x000fea0003800000 */
[----:B------:R-:W-:Y:S01]  /*1c10*/  HFMA2.MMA R105, -RZ, RZ, 0, 0 ;  /* 0x00000000ff697435 */ /* 0x000fe200000001ff */
[----:B------:R-:W-:Y:S10]  /*1c20*/  @!P2 BRA `(.L_x_4338) ;  /* 0x000000000018a947 */ /* 0x000ff40003800000 */
[----:B-----5:R-:W-:Y:S01]  /*1c30*/  HADD2.F32 R105, -RZ, R40.H1_H1 ;  /* 0x30000028ff697230 */ /* 0x020fe20000004100 */
[----:B------:R-:W-:Y:S06]  /*1c40*/  BRA `(.L_x_4338) ;  /* 0x0000000000107947 */ /* 0x000fec0003800000 */
.L_x_4337:
[----:B-----5:R-:W-:Y:S02]  /*1c50*/  HADD2.F32 R105, -RZ, R36.H1_H1 ;  /* 0x30000024ff697230 */ /* 0x020fe40000004100 */
[----:B------:R-:W-:-:S03]  /*1c60*/  @P2 HADD2.F32 R44, -RZ, R40.H1_H1 ;  /* 0x30000028ff2c2230 */ /* 0x000fc60000004100 */
[----:B------:R-:W-:-:S04]  /*1c70*/  FMUL.FTZ R105, R105, UR8 ;  /* 0x0000000869697c20 */ /* 0x000fc80008410000 */
[----:B------:R-:W-:-:S07]  /*1c80*/  @P2 FADD.FTZ R105, R44, R105 ;  /* 0x000000692c692221 */ /* 0x000fce0000010000 */
.L_x_4338:
[----:B------:R-:W-:Y:S05]  /*1c90*/  BSYNC B1 ;  /* 0x0000000000017941 */ /* 0x000fea0003800000 */
.L_x_4336:
[----:B------:R-:W-:Y:S04]  /*1ca0*/  BSSY B1, `(.L_x_4339) ;  /* 0x000000a000017945 */ /* 0x000fe80003800000 */
[----:B------:R-:W-:Y:S05]  /*1cb0*/  @P3 BRA `(.L_x_4340) ;  /* 0x0000000000103947 */ /* 0x000fea0003800000 */
[----:B------:R-:W-:Y:S01]  /*1cc0*/  MOV R104, RZ ;  /* 0x000000ff00687202 */ /* 0x000fe20000000f00 */
[----:B------:R-:W-:Y:S06]  /*1cd0*/  @!P2 BRA `(.L_x_4341) ;  /* 0x000000000018a947 */ /* 0x000fec0003800000 */
[----:B-----5:R-:W-:Y:S01]  /*1ce0*/  HADD2.F32 R104, -RZ, R41.H0_H0 ;  /* 0x20000029ff687230 */ /* 0x020fe20000004100 */
[----:B------:R-:W-:Y:S06]  /*1cf0*/  BRA `(.L_x_4341) ;  /* 0x0000000000107947 */ /* 0x000fec0003800000 */
.L_x_4340:
[----:B-----5:R-:W-:Y:S02]  /*1d00*/  HADD2.F32 R104, -RZ, R37.H0_H0 ;  /* 0x20000025ff687230 */ /* 0x020fe40000004100 */
[----:B------:R-:W-:-:S03]  /*1d10*/  @P2 HADD2.F32 R45, -RZ, R41.H0_H0 ;  /* 0x20000029ff2d2230 */ /* 0x000fc60000004100 */
[----:B------:R-:W-:-:S04]  /*1d20*/  FMUL.FTZ R104, R104, UR8 ;  /* 0x0000000868687c20 */ /* 0x000fc80008410000 */
[----:B------:R-:W-:-:S07]  /*1d30*/  @P2 FADD.FTZ R104, R45, R104 ;  /* 0x000000682d682221 */ /* 0x000fce0000010000 */
.L_x_4341:
[----:B------:R-:W-:Y:S05]  /*1d40*/  BSYNC B1 ;  /* 0x0000000000017941 */ /* 0x000fea0003800000 */
.L_x_4339:
[----:B------:R-:W-:Y:S04]  /*1d50*/  BSSY B1, `(.L_x_4342) ;  /* 0x000000a000017945 */ /* 0x000fe80003800000 */
[----:B------:R-:W-:Y:S05]  /*1d60*/  @P3 BRA `(.L_x_4343) ;  /* 0x0000000000103947 */ /* 0x000fea0003800000 */
[----:B------:R-:W-:Y:S01]  /*1d70*/  HFMA2.MMA R103, -RZ, RZ, 0, 0 ;  /* 0x00000000ff677435 */ /* 0x000fe200000001ff */
[----:B------:R-:W-:Y:S10]  /*1d80*/  @!P2 BRA `(.L_x_4344) ;  /* 0x000000000018a947 */ /* 0x000ff40003800000 */
[----:B-----5:R-:W-:Y:S01]  /*1d90*/  HADD2.F32 R103, -RZ, R41.H1_H1 ;  /* 0x30000029ff677230 */ /* 0x020fe20000004100 */
[----:B------:R-:W-:Y:S06]  /*1da0*/  BRA `(.L_x_4344) ;  /* 0x0000000000107947 */ /* 0x000fec0003800000 */
.L_x_4343:
[----:B-----5:R-:W-:Y:S02]  /*1db0*/  HADD2.F32 R103, -RZ, R37.H1_H1 ;  /* 0x30000025ff677230 */ /* 0x020fe40000004100 */
[----:B------:R-:W-:-:S03]  /*1dc0*/  @P2 HADD2.F32 R44, -RZ, R41.H1_H1 ;  /* 0x30000029ff2c2230 */ /* 0x000fc60000004100 */
[----:B------:R-:W-:-:S04]  /*1dd0*/  FMUL.FTZ R103, R103, UR8 ;  /* 0x0000000867677c20 */ /* 0x000fc80008410000 */
[----:B------:R-:W-:-:S07]  /*1de0*/  @P2 FADD.FTZ R103, R44, R103 ;  /* 0x000000672c672221 */ /* 0x000fce0000010000 */
.L_x_4344:
[----:B------:R-:W-:Y:S05]  /*1df0*/  BSYNC B1 ;  /* 0x0000000000017941 */ /* 0x000fea0003800000 */
.L_x_4342:
[----:B------:R-:W-:Y:S04]  /*1e00*/  BSSY B1, `(.L_x_4345) ;  /* 0x000000a000017945 */ /* 0x000fe80003800000 */
[----:B------:R-:W-:Y:S05]  /*1e10*/  @P3 BRA `(.L_x_4346) ;  /* 0x0000000000103947 */ /* 0x000fea0003800000 */
[----:B------:R-:W-:Y:S01]  /*1e20*/  MOV R102, RZ ;  /* 0x000000ff00667202 */ /* 0x000fe20000000f00 */
[----:B------:R-:W-:Y:S06]  /*1e30*/  @!P2 BRA `(.L_x_4347) ;  /* 0x000000000018a947 */ /* 0x000fec0003800000 */
[----:B-----5:R-:W-:Y:S01]  /*1e40*/  HADD2.F32 R102, -RZ, R42.H0_H0 ;  /* 0x2000002aff667230 */ /* 0x020fe20000004100 */
[----:B------:R-:W-:Y:S06]  /*1e50*/  BRA `(.L_x_4347) ;  /* 0x0000000000107947 */ /* 0x000fec0003800000 */
.L_x_4346:
[----:B-----5:R-:W-:Y:S02]  /*1e60*/  HADD2.F32 R102, -RZ, R38.H0_H0 ;  /* 0x20000026ff667230 */ /* 0x020fe40000004100 */
[----:B------:R-:W-:-:S03]  /*1e70*/  @P2 HADD2.F32 R45, -RZ, R42.H0_H0 ;  /* 0x2000002aff2d2230 */ /* 0x000fc60000004100 */
[----:B------:R-:W-:-:S04]  /*1e80*/  FMUL.FTZ R102, R102, UR8 ;  /* 0x0000000866667c20 */ /* 0x000fc80008410000 */
[----:B------:R-:W-:-:S07]  /*1e90*/  @P2 FADD.FTZ R102, R45, R102 ;  /* 0x000000662d662221 */ /* 0x000fce0000010000 */
.L_x_4347:
[----:B------:R-:W-:Y:S05]  /*1ea0*/  BSYNC B1 ;  /* 0x0000000000017941 */ /* 0x000fea0003800000 */
.L_x_4345:
[----:B------:R-:W-:Y:S04]  /*1eb0*/  BSSY B1, `(.L_x_4348) ;  /* 0x000000a000017945 */ /* 0x000fe80003800000 */
[----:B------:R-:W-:Y:S05]  /*1ec0*/  @P3 BRA `(.L_x_4349) ;  /* 0x0000000000103947 */ /* 0x000fea0003800000 */
[----:B------:R-:W-:Y:S01]  /*1ed0*/  HFMA2.MMA R101, -RZ, RZ, 0, 0 ;  /* 0x00000000ff657435 */ /* 0x000fe200000001ff */
[----:B------:R-:W-:Y:S10]  /*1ee0*/  @!P2 BRA `(.L_x_4350) ;  /* 0x000000000018a947 */ /* 0x000ff40003800000 */
[----:B-----5:R-:W-:Y:S01]  /*1ef0*/  HADD2.F32 R101, -RZ, R42.H1_H1 ;  /* 0x3000002aff657230 */ /* 0x020fe20000004100 */
[----:B------:R-:W-:Y:S06]  /*1f00*/  BRA `(.L_x_4350) ;  /* 0x0000000000107947 */ /* 0x000fec0003800000 */
.L_x_4349:
[----:B-----5:R-:W-:Y:S02]  /*1f10*/  HADD2.F32 R101, -RZ, R38.H1_H1 ;  /* 0x30000026ff657230 */ /* 0x020fe40000004100 */
[----:B------:R-:W-:-:S03]  /*1f20*/  @P2 HADD2.F32 R44, -RZ, R42.H1_H1 ;  /* 0x3000002aff2c2230 */ /* 0x000fc60000004100 */
[----:B------:R-:W-:-:S04]  /*1f30*/  FMUL.FTZ R101, R101, UR8 ;  /* 0x0000000865657c20 */ /* 0x000fc80008410000 */
[----:B------:R-:W-:-:S07]  /*1f40*/  @P2 FADD.FTZ R101, R44, R101 ;  /* 0x000000652c652221 */ /* 0x000fce0000010000 */
.L_x_4350:
[----:B------:R-:W-:Y:S05]  /*1f50*/  BSYNC B1 ;  /* 0x0000000000017941 */ /* 0x000fea0003800000 */
.L_x_4348:
[----:B------:R-:W-:Y:S04]  /*1f60*/  BSSY B1, `(.L_x_4351) ;  /* 0x000000a000017945 */ /* 0x000fe80003800000 */
[----:B------:R-:W-:Y:S05]  /*1f70*/  @P3 BRA `(.L_x_4352) ;  /* 0x0000000000103947 */ /* 0x000fea0003800000 */
[----:B------:R-:W-:Y:S01]  /*1f80*/  MOV R100, RZ ;  /* 0x000000ff00647202 */ /* 0x000fe20000000f00 */
[----:B------:R-:W-:Y:S06]  /*1f90*/  @!P2 BRA `(.L_x_4353) ;  /* 0x000000000018a947 */ /* 0x000fec0003800000 */
[----:B-----5:R-:W-:Y:S01]  /*1fa0*/  HADD2.F32 R100, -RZ, R43.H0_H0 ;  /* 0x2000002bff647230 */ /* 0x020fe20000004100 */
[----:B------:R-:W-:Y:S06]  /*1fb0*/  BRA `(.L_x_4353) ;  /* 0x0000000000107947 */ /* 0x000fec0003800000 */
.L_x_4352:
[----:B-----5:R-:W-:Y:S02]  /*1fc0*/  HADD2.F32 R100, -RZ, R39.H0_H0 ;  /* 0x20000027ff647230 */ /* 0x020fe40000004100 */
[----:B------:R-:W-:-:S03]  /*1fd0*/  @P2 HADD2.F32 R45, -RZ, R43.H0_H0 ;  /* 0x2000002bff2d2230 */ /* 0x000fc60000004100 */
[----:B------:R-:W-:-:S04]  /*1fe0*/  FMUL.FTZ R100, R100, UR8 ;  /* 0x0000000864647c20 */ /* 0x000fc80008410000 */
[----:B------:R-:W-:-:S07]  /*1ff0*/  @P2 FADD.FTZ R100, R45, R100 ;  /* 0x000000642d642221 */ /* 0x000fce0000010000 */
.L_x_4353:
[----:B------:R-:W-:Y:S05]  /*2000*/  BSYNC B1 ;  /* 0x0000000000017941 */ /* 0x000fea0003800000 */
.L_x_4351:
[----:B------:R-:W-:Y:S04]  /*2010*/  BSSY B1, `(.L_x_4354) ;  /* 0x000000a000017945 */ /* 0x000fe80003800000 */
[----:B------:R-:W-:Y:S05]  /*2020*/  @P3 BRA `(.L_x_4355) ;  /* 0x0000000000103947 */ /* 0x000fea0003800000 */
[----:B------:R-:W-:Y:S01]  /*2030*/  HFMA2.MMA R123, -RZ, RZ, 0, 0 ;  /* 0x00000000ff7b7435 */ /* 0x000fe200000001ff */
[----:B------:R-:W-:Y:S10]  /*2040*/  @!P2 BRA `(.L_x_4356) ;  /* 0x000000000018a947 */ /* 0x000ff40003800000 */
[----:B-----5:R-:W-:Y:S01]  /*2050*/  HADD2.F32 R123, -RZ, R43.H1_H1 ;  /* 0x3000002bff7b7230 */ /* 0x020fe20000004100 */
[----:B------:R-:W-:Y:S06]  /*2060*/  BRA `(.L_x_4356) ;  /* 0x0000000000107947 */ /* 0x000fec0003800000 */
.L_x_4355:
[----:B-----5:R-:W-:Y:S02]  /*2070*/  HADD2.F32 R123, -RZ, R39.H1_H1 ;  /* 0x30000027ff7b7230 */ /* 0x020fe40000004100 */
[----:B------:R-:W-:-:S03]  /*2080*/  @P2 HADD2.F32 R44, -RZ, R43.H1_H1 ;  /* 0x3000002bff2c2230 */ /* 0x000fc60000004100 */
[----:B------:R-:W-:-:S04]  /*2090*/  FMUL.FTZ R123, R123, UR8 ;  /* 0x000000087b7b7c20 */ /* 0x000fc80008410000 */
[----:B------:R-:W-:-:S07]  /*20a0*/  @P2 FADD.FTZ R123, R44, R123 ;  /* 0x0000007b2c7b2221 */ /* 0x000fce0000010000 */
.L_x_4356:
[----:B------:R-:W-:Y:S05]  /*20b0*/  BSYNC B1 ;  /* 0x0000000000017941 */ /* 0x000fea0003800000 */
.L_x_4354:
        /* <DEDUP_REMOVED lines=9> */
.L_x_4332:
[----:B------:R-:W-:Y:S05]  /*2150*/  BSYNC B0 ;  /* 0x0000000000007941 */ /* 0x000fea0003800000 */
.L_x_4331:
        /* <DEDUP_REMOVED lines=18> */
.L_x_4360:
[----:B-----5:R-:W-:Y:S02]  /*2280*/  HADD2.F32 R125, -RZ, R36.H0_H0 ;  /* 0x20000024ff7d7230 */ /* 0x020fe40000004100 */
[----:B------:R-:W-:-:S03]  /*2290*/  @P2 HADD2.F32 R44, -RZ, R40.H0_H0 ;  /* 0x20000028ff2c2230 */ /* 0x000fc60000004100 */
[----:B------:R-:W-:-:S04]  /*22a0*/  FMUL.FTZ R125, R125, UR8 ;  /* 0x000000087d7d7c20 */ /* 0x000fc80008410000 */
[----:B------:R-:W-:-:S07]  /*22b0*/  @P2 FADD.FTZ R125, R44, R125 ;  /* 0x0000007d2c7d2221 */ /* 0x000fce0000010000 */
.L_x_4361:
[----:B------:R-:W-:Y:S05]  /*22c0*/  BSYNC B1 ;  /* 0x0000000000017941 */ /* 0x000fea0003800000 */
.L_x_4359:
[----:B------:R-:W-:Y:S04]  /*22d0*/  BSSY B1, `(.L_x_4362) ;  /* 0x000000a000017945 */ /* 0x000fe80003800000 */
[----:B------:R-:W-:Y:S05]  /*22e0*/  @P3 BRA `(.L_x_4363) ;  /* 0x0000000000103947 */ /* 0x000fea0003800000 */
[----:B------:R-:W-:Y:S01]  /*22f0*/  HFMA2.MMA R126, -RZ, RZ, 0, 0 ;  /* 0x00000000ff7e7435 */ /* 0x000fe200000001ff */
[----:B------:R-:W-:Y:S10]  /*2300*/  @!P2 BRA `(.L_x_4364) ;  /* 0x000000000018a947 */ /* 0x000ff40003800000 */
[----:B-----5:R-:W-:Y:S01]  /*2310*/  HADD2.F32 R126, -RZ, R40.H1_H1 ;  /* 0x30000028ff7e7230 */ /* 0x020fe20000004100 */
[----:B------:R-:W-:Y:S06]  /*2320*/  BRA `(.L_x_4364) ;  /* 0x0000000000107947 */ /* 0x000fec0003800000 */
.L_x_4363:
[----:B-----5:R-:W-:Y:S02]  /*2330*/  HADD2.F32 R126, -RZ, R36.H1_H1 ;  /* 0x30000024ff7e7230 */ /* 0x020fe40000004100 */
[----:B------:R-:W-:-:S03]  /*2340*/  @P2 HADD2.F32 R45, -RZ, R40.H1_H1 ;  /* 0x30000028ff2d2230 */ /* 0x000fc60000004100 */
[----:B------:R-:W-:-:S04]  /*2350*/  FMUL.FTZ R126, R126, UR8 ;  /* 0x000000087e7e7c20 */ /* 0x000fc80008410000 */
[----:B------:R-:W-:-:S07]  /*2360*/  @P2 FADD.FTZ R126, R45, R126 ;  /* 0x0000007e2d7e2221 */ /* 0x000fce0000010000 */
.L_x_4364:
[----:B------:R-:W-:Y:S05]  /*2370*/  BSYNC B1 ;  /* 0x0000000000017941 */ /* 0x000fea0003800000 */
.L_x_4362:
[----:B------:R-:W-:Y:S04]  /*2380*/  BSSY B1, `(.L_x_4365) ;  /* 0x000000a000017945 */ /* 0x000fe80003800000 */
[----:B------:R-:W-:Y:S05]  /*2390*/  @P3 BRA `(.L_x_4366) ;  /* 0x0000000000103947 */ /* 0x000fea0003800000 */
[----:B------:R-:W-:Y:S01]  /*23a0*/  MOV R127, RZ ;  /* 0x000000ff007f7202 */ /* 0x000fe20000000f00 */
[----:B------:R-:W-:Y:S06]  /*23b0*/  @!P2 BRA `(.L_x_4367) ;  /* 0x000000000018a947 */ /* 0x000fec0003800000 */
[----:B-----5:R-:W-:Y:S01]  /*23c0*/  HADD2.F32 R127, -RZ, R41.H0_H0 ;  /* 0x20000029ff7f7230 */ /* 0x020fe20000004100 */
[----:B------:R-:W-:Y:S06]  /*23d0*/  BRA `(.L_x_4367) ;  /* 0x0000000000107947 */ /* 0x000fec0003800000 */
.L_x_4366:
[----:B-----5:R-:W-:Y:S02]  /*23e0*/  HADD2.F32 R127, -RZ, R37.H0_H0 ;  /* 0x20000025ff7f7230 */ /* 0x020fe40000004100 */
[----:B------:R-:W-:-:S03]  /*23f0*/  @P2 HADD2.F32 R44, -RZ, R41.H0_H0 ;  /* 0x20000029ff2c2230 */ /* 0x000fc60000004100 */
[----:B------:R-:W-:-:S04]  /*2400*/  FMUL.FTZ R127, R127, UR8 ;  /* 0x000000087f7f7c20 */ /* 0x000fc80008410000 */
[----:B------:R-:W-:-:S07]  /*2410*/  @P2 FADD.FTZ R127, R44, R127 ;  /* 0x0000007f2c7f2221 */ /* 0x000fce0000010000 */
.L_x_4367:
[----:B------:R-:W-:Y:S05]  /*2420*/  BSYNC B1 ;  /* 0x0000000000017941 */ /* 0x000fea0003800000 */
.L_x_4365:
[----:B------:R-:W-:Y:S04]  /*2430*/  BSSY B1, `(.L_x_4368) ;  /* 0x000000a000017945 */ /* 0x000fe80003800000 */
[----:B------:R-:W-:Y:S05]  /*2440*/  @P3 BRA `(.L_x_4369) ;  /* 0x0000000000103947 */ /* 0x000fea0003800000 */
[----:B------:R-:W-:Y:S01]  /*2450*/  HFMA2.MMA R128, -RZ, RZ, 0, 0 ;  /* 0x00000000ff807435 */ /* 0x000fe200000001ff */
[----:B------:R-:W-:Y:S10]  /*2460*/  @!P2 BRA `(.L_x_4370) ;  /* 0x000000000018a947 */ /* 0x000ff40003800000 */
[----:B-----5:R-:W-:Y:S01]  /*2470*/  HADD2.F32 R128, -RZ, R41.H1_H1 ;  /* 0x30000029ff807230 */ /* 0x020fe20000004100 */
[----:B------:R-:W-:Y:S06]  /*2480*/  BRA `(.L_x_4370) ;  /* 0x0000000000107947 */ /* 0x000fec0003800000 */
.L_x_4369:
[----:B-----5:R-:W-:Y:S02]  /*2490*/  HADD2.F32 R128, -RZ, R37.H1_H1 ;  /* 0x30000025ff807230 */ /* 0x020fe40000004100 */
[----:B------:R-:W-:-:S03]  /*24a0*/  @P2 HADD2.F32 R45, -RZ, R41.H1_H1 ;  /* 0x30000029ff2d2230 */ /* 0x000fc60000004100 */
[----:B------:R-:W-:-:S04]  /*24b0*/  FMUL.FTZ R128, R128, UR8 ;  /* 0x0000000880807c20 */ /* 0x000fc80008410000 */
[----:B------:R-:W-:-:S07]  /*24c0*/  @P2 FADD.FTZ R128, R45, R128 ;  /* 0x000000802d802221 */ /* 0x000fce0000010000 */
.L_x_4370:
[----:B------:R-:W-:Y:S05]  /*24d0*/  BSYNC B1 ;  /* 0x0000000000017941 */ /* 0x000fea0003800000 */
.L_x_4368:
[----:B------:R-:W-:Y:S04]  /*24e0*/  BSSY B1, `(.L_x_4371) ;  /* 0x000000a000017945 */ /* 0x000fe80003800000 */
[----:B------:R-:W-:Y:S05]  /*24f0*/  @P3 BRA `(.L_x_4372) ;  /* 0x0000000000103947 */ /* 0x000fea0003800000 */
[----:B------:R-:W-:Y:S01]  /*2500*/  MOV R129, RZ ;  /* 0x000000ff00817202 */ /* 0x000fe20000000f00 */
[----:B------:R-:W-:Y:S06]  /*2510*/  @!P2 BRA `(.L_x_4373) ;  /* 0x000000000018a947 */ /* 0x000fec0003800000 */
[----:B-----5:R-:W-:Y:S01]  /*2520*/  HADD2.F32 R129, -RZ, R42.H0_H0 ;  /* 0x2000002aff817230 */ /* 0x020fe20000004100 */
[----:B------:R-:W-:Y:S06]  /*2530*/  BRA `(.L_x_4373) ;  /* 0x0000000000107947 */ /* 0x000fec0003800000 */
.L_x_4372:
[----:B-----5:R-:W-:Y:S02]  /*2540*/  HADD2.F32 R129, -RZ, R38.H0_H0 ;  /* 0x20000026ff817230 */ /* 0x020fe40000004100 */
[----:B------:R-:W-:-:S03]  /*2550*/  @P2 HADD2.F32 R44, -RZ, R42.H0_H0 ;  /* 0x2000002aff2c2230 */ /* 0x000fc60000004100 */
[----:B------:R-:W-:-:S04]  /*2560*/  FMUL.FTZ R129, R129, UR8 ;  /* 0x0000000881817c20 */ /* 0x000fc80008410000 */
[----:B------:R-:W-:-:S07]  /*2570*/  @P2 FADD.FTZ R129, R44, R129 ;  /* 0x000000812c812221 */ /* 0x000fce0000010000 */
.L_x_4373:
[----:B------:R-:W-:Y:S05]  /*2580*/  BSYNC B1 ;  /* 0x0000000000017941 */ /* 0x000fea0003800000 */
.L_x_4371:
[----:B------:R-:W-:Y:S04]  /*2590*/  BSSY B1, `(.L_x_4374) ;  /* 0x000000a000017945 */ /* 0x000fe80003800000 */
[----:B------:R-:W-:Y:S05]  /*25a0*/  @P3 BRA `(.L_x_4375) ;  /* 0x0000000000103947 */ /* 0x000fea0003800000 */
[----:B------:R-:W-:Y:S01]  /*25b0*/  HFMA2.MMA R130, -RZ, RZ, 0, 0 ;  /* 0x00000000ff827435 */ /* 0x000fe200000001ff */
[----:B------:R-:W-:Y:S10]  /*25c0*/  @!P2 BRA `(.L_x_4376) ;  /* 0x000000000018a947 */ /* 0x000ff40003800000 */
[----:B-----5:R-:W-:Y:S01]  /*25d0*/  HADD2.F32 R130, -RZ, R42.H1_H1 ;  /* 0x3000002aff827230 */ /* 0x020fe20000004100 */
[----:B------:R-:W-:Y:S06]  /*25e0*/  BRA `(.L_x_4376) ;  /* 0x0000000000107947 */ /* 0x000fec0003800000 */
.L_x_4375:
[----:B-----5:R-:W-:Y:S02]  /*25f0*/  HADD2.F32 R130, -RZ, R38.H1_H1 ;  /* 0x30000026ff827230 */ /* 0x020fe40000004100 */
[----:B------:R-:W-:-:S03]  /*2600*/  @P2 HADD2.F32 R45, -RZ, R42.H1_H1 ;  /* 0x3000002aff2d2230 */ /* 0x000fc60000004100 */
[----:B------:R-:W-:-:S04]  /*2610*/  FMUL.FTZ R130, R130, UR8 ;  /* 0x0000000882827c20 */ /* 0x000fc80008410000 */
[----:B------:R-:W-:-:S07]  /*2620*/  @P2 FADD.FTZ R130, R45, R130 ;  /* 0x000000822d822221 */ /* 0x000fce0000010000 */
.L_x_4376:
[----:B------:R-:W-:Y:S05]  /*2630*/  BSYNC B1 ;  /* 0x0000000000017941 */ /* 0x000fea0003800000 */
.L_x_4374:
[----:B------:R-:W-:Y:S04]  /*2640*/  BSSY B1, `(.L_x_4377) ;  /* 0x000000a000017945 */ /* 0x000fe80003800000 */
[----:B------:R-:W-:Y:S05]  /*2650*/  @P3 BRA `(.L_x_4378) ;  /* 0x0000000000103947 */ /* 0x000fea0003800000 */
[----:B------:R-:W-:Y:S01]  /*2660*/  MOV R131, RZ ;  /* 0x000000ff00837202 */ /* 0x000fe20000000f00 */
[----:B------:R-:W-:Y:S06]  /*2670*/  @!P2 BRA `(.L_x_4379) ;  /* 0x000000000018a947 */ /* 0x000fec0003800000 */
[----:B-----5:R-:W-:Y:S01]  /*2680*/  HADD2.F32 R131, -RZ, R43.H0_H0 ;  /* 0x2000002bff837230 */ /* 0x020fe20000004100 */
[----:B------:R-:W-:Y:S06]  /*2690*/  BRA `(.L_x_4379) ;  /* 0x0000000000107947 */ /* 0x000fec0003800000 */
.L_x_4378:
[----:B-----5:R-:W-:Y:S02]  /*26a0*/  HADD2.F32 R131, -RZ, R39.H0_H0 ;  /* 0x20000027ff837230 */ /* 0x020fe40000004100 */
[----:B------:R-:W-:-:S03]  /*26b0*/  @P2 HADD2.F32 R44, -RZ, R43.H0_H0 ;  /* 0x2000002bff2c2230 */ /* 0x000fc60000004100 */
[----:B------:R-:W-:-:S04]  /*26c0*/  FMUL.FTZ R131, R131, UR8 ;  /* 0x0000000883837c20 */ /* 0x000fc80008410000 */
[----:B------:R-:W-:-:S07]  /*26d0*/  @P2 FADD.FTZ R131, R44, R131 ;  /* 0x000000832c832221 */ /* 0x000fce0000010000 */
.L_x_4379:
[----:B------:R-:W-:Y:S05]  /*26e0*/  BSYNC B1 ;  /* 0x0000000000017941 */ /* 0x000fea0003800000 */
.L_x_4377:
[----:B------:R-:W-:Y:S04]  /*26f0*/  BSSY B1, `(.L_x_4380) ;  /* 0x000000a000017945 */ /* 0x000fe80003800000 */
[----:B------:R-:W-:Y:S05]  /*2700*/  @P3 BRA `(.L_x_4381) ;  /* 0x0000000000103947 */ /* 0x000fea0003800000 */
[----:B------:R-:W-:Y:S01]  /*2710*/  HFMA2.MMA R132, -RZ, RZ, 0, 0 ;  /* 0x00000000ff847435 */ /* 0x000fe200000001ff */
[----:B------:R-:W-:Y:S10]  /*2720*/  @!P2 BRA `(.L_x_4382) ;  /* 0x000000000018a947 */ /* 0x000ff40003800000 */
[----:B-----5:R-:W-:Y:S01]  /*2730*/  HADD2.F32 R132, -RZ, R43.H1_H1 ;  /* 0x3000002bff847230 */ /* 0x020fe20000004100 */
[----:B------:R-:W-:Y:S06]  /*2740*/  BRA `(.L_x_4382) ;  /* 0x0000000000107947 */ /* 0x000fec0003800000 */
.L_x_4381:
[----:B-----5:R-:W-:Y:S02]  /*2750*/  HADD2.F32 R132, -RZ, R39.H1_H1 ;  /* 0x30000027ff847230 */ /* 0x020fe40000004100 */
[----:B------:R-:W-:-:S03]  /*2760*/  @P2 HADD2.F32 R45, -RZ, R43.H1_H1 ;  /* 0x3000002bff2d2230 */ /* 0x000fc60000004100 */
[----:B------:R-:W-:-:S04]  /*2770*/  FMUL.FTZ R132, R132, UR8 ;  /* 0x0000000884847c20 */ /* 0x000fc80008410000 */
[----:B------:R-:W-:-:S07]  /*2780*/  @P2 FADD.FTZ R132, R45, R132 ;  /* 0x000000842d842221 */ /* 0x000fce0000010000 */
.L_x_4382:
[----:B------:R-:W-:Y:S05]  /*2790*/  BSYNC B1 ;  /* 0x0000000000017941 */ /* 0x000fea0003800000 */
.L_x_4380:
        /* <DEDUP_REMOVED lines=9> */
.L_x_4358:
[----:B------:R-:W-:Y:S05]  /*2830*/  BSYNC B0 ;  /* 0x0000000000007941 */ /* 0x000fea0003800000 */
.L_x_4357:
        /* <DEDUP_REMOVED lines=18> */
.L_x_4386:
[----:B-----5:R-:W-:Y:S02]  /*2960*/  HADD2.F32 R133, -RZ, R36.H0_H0 ;  /* 0x20000024ff857230 */ /* 0x020fe40000004100 */
[----:B------:R-:W-:-:S03]  /*2970*/  @P1 HADD2.F32 R44, -RZ, R40.H0_H0 ;  /* 0x20000028ff2c1230 */ /* 0x000fc60000004100 */
[----:B------:R-:W-:-:S04]  /*2980*/  FMUL.FTZ R133, R133, UR8 ;  /* 0x0000000885857c20 */ /* 0x000fc80008410000 */
[----:B------:R-:W-:-:S07]  /*2990*/  @P1 FADD.FTZ R133, R44, R133 ;  /* 0x000000852c851221 */ /* 0x000fce0000010000 */
.L_x_4387:
[----:B------:R-:W-:Y:S05]  /*29a0*/  BSYNC B1 ;  /* 0x0000000000017941 */ /* 0x000fea0003800000 */
.L_x_4385:
[----:B------:R-:W-:Y:S04]  /*29b0*/  BSSY B1, `(.L_x_4388) ;  /* 0x000000a000017945 */ /* 0x000fe80003800000 */
[----:B------:R-:W-:Y:S05]  /*29c0*/  @P2 BRA `(.L_x_4389) ;  /* 0x0000000000102947 */ /* 0x000fea0003800000 */
[----:B------:R-:W-:Y:S01]  /*29d0*/  HFMA2.MMA R134, -RZ, RZ, 0, 0 ;  /* 0x00000000ff867435 */ /* 0x000fe200000001ff */
[----:B------:R-:W-:Y:S10]  /*29e0*/  @!P1 BRA `(.L_x_4390) ;  /* 0x0000000000189947 */ /* 0x000ff40003800000 */
[----:B-----5:R-:W-:Y:S01]  /*29f0*/  HADD2.F32 R134, -RZ, R40.H1_H1 ;  /* 0x30000028ff867230 */ /* 0x020fe20000004100 */
[----:B------:R-:W-:Y:S06]  /*2a00*/  BRA `(.L_x_4390) ;  /* 0x0000000000107947 */ /* 0x000fec0003800000 */
.L_x_4389:
[----:B-----5:R-:W-:Y:S02]  /*2a10*/  HADD2.F32 R134, -RZ, R36.H1_H1 ;  /* 0x30000024ff867230 */ /* 0x020fe40000004100 */
[----:B------:R-:W-:-:S03]  /*2a20*/  @P1 HADD2.F32 R45, -RZ, R40.H1_H1 ;  /* 0x30000028ff2d1230 */ /* 0x000fc60000004100 */
[----:B------:R-:W-:-:S04]  /*2a30*/  FMUL.FTZ R134, R134, UR8 ;  /* 0x0000000886867c20 */ /* 0x000fc80008410000 */
[----:B------:R-:W-:-:S07]  /*2a40*/  @P1 FADD.FTZ R134, R45, R134 ;  /* 0x000000862d861221 */ /* 0x000fce0000010000 */
.L_x_4390:
[----:B------:R-:W-:Y:S05]  /*2a50*/  BSYNC B1 ;  /* 0x0000000000017941 */ /* 0x000fea0003800000 */
.L_x_4388:
[----:B------:R-:W-:Y:S04]  /*2a60*/  BSSY B1, `(.L_x_4391) ;  /* 0x000000a000017945 */ /* 0x000fe80003800000 */
[----:B------:R-:W-:Y:S05]  /*2a70*/  @P2 BRA `(.L_x_4392) ;  /* 0x0000000000102947 */ /* 0x000fea0003800000 */
[----:B------:R-:W-:Y:S01]  /*2a80*/  MOV R135, RZ ;  /* 0x000000ff00877202 */ /* 0x000fe20000000f00 */
[----:B------:R-:W-:Y:S06]  /*2a90*/  @!P1 BRA `(.L_x_4393) ;  /* 0x0000000000189947 */ /* 0x000fec0003800000 */
[----:B-----5:R-:W-:Y:S01]  /*2aa0*/  HADD2.F32 R135, -RZ, R41.H0_H0 ;  /* 0x20000029ff877230 */ /* 0x020fe20000004100 */
[----:B------:R-:W-:Y:S06]  /*2ab0*/  BRA `(.L_x_4393) ;  /* 0x0000000000107947 */ /* 0x000fec0003800000 */
.L_x_4392:
[----:B-----5:R-:W-:Y:S02]  /*2ac0*/  HADD2.F32 R135, -RZ, R37.H0_H0 ;  /* 0x20000025ff877230 */ /* 0x020fe40000004100 */
[----:B------:R-:W-:-:S03]  /*2ad0*/  @P1 HADD2.F32 R44, -RZ, R41.H0_H0 ;  /* 0x20000029ff2c1230 */ /* 0x000fc60000004100 */
[----:B------:R-:W-:-:S04]  /*2ae0*/  FMUL.FTZ R135, R135, UR8 ;  /* 0x0000000887877c20 */ /* 0x000fc80008410000 */
[----:B------:R-:W-:-:S07]  /*2af0*/  @P1 FADD.FTZ R135, R44, R135 ;  /* 0x000000872c871221 */ /* 0x000fce0000010000 */
.L_x_4393:
[----:B------:R-:W-:Y:S05]  /*2b00*/  BSYNC B1 ;  /* 0x0000000000017941 */ /* 0x000fea0003800000 */
.L_x_4391:
[----:B------:R-:W-:Y:S04]  /*2b10*/  BSSY B1, `(.L_x_4394) ;  /* 0x000000a000017945 */ /* 0x000fe80003800000 */
[----:B------:R-:W-:Y:S05]  /*2b20*/  @P2 BRA `(.L_x_4395) ;  /* 0x0000000000102947 */ /* 0x000fea0003800000 */
[----:B------:R-:W-:Y:S01]  /*2b30*/  HFMA2.MMA R136, -RZ, RZ, 0, 0 ;  /* 0x00000000ff887435 */ /* 0x000fe200000001ff */
[----:B------:R-:W-:Y:S10]  /*2b40*/  @!P1 BRA `(.L_x_4396) ;  /* 0x0000000000189947 */ /* 0x000ff40003800000 */
[----:B-----5:R-:W-:Y:S01]  /*2b50*/  HADD2.F32 R136, -RZ, R41.H1_H1 ;  /* 0x30000029ff887230 */ /* 0x020fe20000004100 */
[----:B------:R-:W-:Y:S06]  /*2b60*/  BRA `(.L_x_4396) ;  /* 0x0000000000107947 */ /* 0x000fec0003800000 */
.L_x_4395:
[----:B-----5:R-:W-:Y:S02]  /*2b70*/  HADD2.F32 R136, -RZ, R37.H1_H1 ;  /* 0x30000025ff887230 */ /* 0x020fe40000004100 */
[----:B------:R-:W-:-:S03]  /*2b80*/  @P1 HADD2.F32 R45, -RZ, R41.H1_H1 ;  /* 0x30000029ff2d1230 */ /* 0x000fc60000004100 */
[----:B------:R-:W-:-:S04]  /*2b90*/  FMUL.FTZ R136, R136, UR8 ;  /* 0x0000000888887c20 */ /* 0x000fc80008410000 */
[----:B------:R-:W-:-:S07]  /*2ba0*/  @P1 FADD.FTZ R136, R45, R136 ;  /* 0x000000882d881221 */ /* 0x000fce0000010000 */
.L_x_4396:
[----:B------:R-:W-:Y:S05]  /*2bb0*/  BSYNC B1 ;  /* 0x0000000000017941 */ /* 0x000fea0003800000 */
.L_x_4394:
[----:B------:R-:W-:Y:S04]  /*2bc0*/  BSSY B1, `(.L_x_4397) ;  /* 0x000000a000017945 */ /* 0x000fe80003800000 */
[----:B------:R-:W-:Y:S05]  /*2bd0*/  @P2 BRA `(.L_x_4398) ;  /* 0x0000000000102947 */ /* 0x000fea0003800000 */
[----:B------:R-:W-:Y:S01]  /*2be0*/  MOV R137, RZ ;  /* 0x000000ff00897202 */ /* 0x000fe20000000f00 */
[----:B------:R-:W-:Y:S06]  /*2bf0*/  @!P1 BRA `(.L_x_4399) ;  /* 0x0000000000189947 */ /* 0x000fec0003800000 */
[----:B-----5:R-:W-:Y:S01]  /*2c00*/  HADD2.F32 R137, -RZ, R42.H0_H0 ;  /* 0x2000002aff897230 */ /* 0x020fe20000004100 */
[----:B------:R-:W-:Y:S06]  /*2c10*/  BRA `(.L_x_4399) ;  /* 0x0000000000107947 */ /* 0x000fec0003800000 */
.L_x_4398:
[----:B-----5:R-:W-:Y:S02]  /*2c20*/  HADD2.F32 R137, -RZ, R38.H0_H0 ;  /* 0x20000026ff897230 */ /* 0x020fe40000004100 */
[----:B------:R-:W-:-:S03]  /*2c30*/  @P1 HADD2.F32 R44, -RZ, R42.H0_H0 ;  /* 0x2000002aff2c1230 */ /* 0x000fc60000004100 */
[----:B------:R-:W-:-:S04]  /*2c40*/  FMUL.FTZ R137, R137, UR8 ;  /* 0x0000000889897c20 */ /* 0x000fc80008410000 */
[----:B------:R-:W-:-:S07]  /*2c50*/  @P1 FADD.FTZ R137, R44, R137 ;  /* 0x000000892c891221 */ /* 0x000fce0000010000 */
.L_x_4399:
[----:B------:R-:W-:Y:S05]  /*2c60*/  BSYNC B1 ;  /* 0x0000000000017941 */ /* 0x000fea0003800000 */
.L_x_4397:
[----:B------:R-:W-:Y:S04]  /*2c70*/  BSSY B1, `(.L_x_4400) ;  /* 0x000000a000017945 */ /* 0x000fe80003800000 */
[----:B------:R-:W-:Y:S05]  /*2c80*/  @P2 BRA `(.L_x_4401) ;  /* 0x0000000000102947 */ /* 0x000fea0003800000 */
[----:B------:R-:W-:Y:S01]  /*2c90*/  HFMA2.MMA R138, -RZ, RZ, 0, 0 ;  /* 0x00000000ff8a7435 */ /* 0x000fe200000001ff */
[----:B------:R-:W-:Y:S10]  /*2ca0*/  @!P1 BRA `(.L_x_4402) ;  /* 0x0000000000189947 */ /* 0x000ff40003800000 */
[----:B-----5:R-:W-:Y:S01]  /*2cb0*/  HADD2.F32 R138, -RZ, R42.H1_H1 ;  /* 0x3000002aff8a7230 */ /* 0x020fe20000004100 */
[----:B------:R-:W-:Y:S06]  /*2cc0*/  BRA `(.L_x_4402) ;  /* 0x0000000000107947 */ /* 0x000fec0003800000 */
.L_x_4401:
[----:B-----5:R-:W-:Y:S02]  /*2cd0*/  HADD2.F32 R138, -RZ, R38.H1_H1 ;  /* 0x30000026ff8a7230 */ /* 0x020fe40000004100 */
[----:B------:R-:W-:-:S03]  /*2ce0*/  @P1 HADD2.F32 R45, -RZ, R42.H1_H1 ;  /* 0x3000002aff2d1230 */ /* 0x000fc60000004100 */
[----:B------:R-:W-:-:S04]  /*2cf0*/  FMUL.FTZ R138, R138, UR8 ;  /* 0x000000088a8a7c20 */ /* 0x000fc80008410000 */
[----:B------:R-:W-:-:S07]  /*2d00*/  @P1 FADD.FTZ R138, R45, R138 ;  /* 0x0000008a2d8a1221 */ /* 0x000fce0000010000 */
.L_x_4402:
[----:B------:R-:W-:Y:S05]  /*2d10*/  BSYNC B1 ;  /* 0x0000000000017941 */ /* 0x000fea0003800000 */
.L_x_4400:
[----:B------:R-:W-:Y:S04]  /*2d20*/  BSSY B1, `(.L_x_4403) ;  /* 0x000000a000017945 */ /* 0x000fe80003800000 */
[----:B------:R-:W-:Y:S05]  /*2d30*/  @P2 BRA `(.L_x_4404) ;  /* 0x0000000000102947 */ /* 0x000fea0003800000 */
[----:B------:R-:W-:Y:S01]  /*2d40*/  MOV R139, RZ ;  /* 0x000000ff008b7202 */ /* 0x000fe20000000f00 */
[----:B------:R-:W-:Y:S06]  /*2d50*/  @!P1 BRA `(.L_x_4405) ;  /* 0x0000000000189947 */ /* 0x000fec0003800000 */
[----:B-----5:R-:W-:Y:S01]  /*2d60*/  HADD2.F32 R139, -RZ, R43.H0_H0 ;  /* 0x2000002bff8b7230 */ /* 0x020fe20000004100 */
[----:B------:R-:W-:Y:S06]  /*2d70*/  BRA `(.L_x_4405) ;  /* 0x0000000000107947 */ /* 0x000fec0003800000 */
.L_x_4404:
[----:B-----5:R-:W-:Y:S02]  /*2d80*/  HADD2.F32 R139, -RZ, R39.H0_H0 ;  /* 0x20000027ff8b7230 */ /* 0x020fe40000004100 */
[----:B------:R-:W-:-:S03]  /*2d90*/  @P1 HADD2.F32 R44, -RZ, R43.H0_H0 ;  /* 0x2000002bff2c1230 */ /* 0x000fc60000004100 */
[----:B------:R-:W-:-:S04]  /*2da0*/  FMUL.FTZ R139, R139, UR8 ;  /* 0x000000088b8b7c20 */ /* 0x000fc80008410000 */
[----:B------:R-:W-:-:S07]  /*2db0*/  @P1 FADD.FTZ R139, R44, R139 ;  /* 0x0000008b2c8b1221 */ /* 0x000fce0000010000 */
.L_x_4405:
[----:B------:R-:W-:Y:S05]  /*2dc0*/  BSYNC B1 ;  /* 0x0000000000017941 */ /* 0x000fea0003800000 */
.L_x_4403:
[----:B------:R-:W-:Y:S04]  /*2dd0*/  BSSY B1, `(.L_x_4406) ;  /* 0x000000a000017945 */ /* 0x000fe80003800000 */
[----:B------:R-:W-:Y:S05]  /*2de0*/  @P2 BRA `(.L_x_4407) ;  /* 0x0000000000102947 */ /* 0x000fea0003800000 */
[----:B------:R-:W-:Y:S01]  /*2df0*/  HFMA2.MMA R140, -RZ, RZ, 0, 0 ;  /* 0x00000000ff8c7435 */ /* 0x000fe200000001ff */
[----:B------:R-:W-:Y:S10]  /*2e00*/  @!P1 BRA `(.L_x_4408) ;  /* 0x0000000000189947 */ /* 0x000ff40003800000 */
[----:B-----5:R-:W-:Y:S01]  /*2e10*/  HADD2.F32 R140, -RZ, R43.H1_H1 ;  /* 0x3000002bff8c7230 */ /* 0x020fe20000004100 */
[----:B------:R-:W-:Y:S06]  /*2e20*/  BRA `(.L_x_4408) ;  /* 0x0000000000107947 */ /* 0x000fec0003800000 */
.L_x_4407:
[----:B-----5:R-:W-:Y:S02]  /*2e30*/  HADD2.F32 R140, -RZ, R39.H1_H1 ;  /* 0x30000027ff8c7230 */ /* 0x020fe40000004100 */
[----:B------:R-:W-:-:S03]  /*2e40*/  @P1 HADD2.F32 R45, -RZ, R43.H1_H1 ;  /* 0x3000002bff2d1230 */ /* 0x000fc60000004100 */
[----:B------:R-:W-:-:S04]  /*2e50*/  FMUL.FTZ R140, R140, UR8 ;  /* 0x000000088c8c7c20 */ /* 0x000fc80008410000 */
[----:B------:R-:W-:-:S07]  /*2e60*/  @P1 FADD.FTZ R140, R45, R140 ;  /* 0x0000008c2d8c1221 */ /* 0x000fce0000010000 */
.L_x_4408:
[----:B------:R-:W-:Y:S05]  /*2e70*/  BSYNC B1 ;  /* 0x0000000000017941 */ /* 0x000fea0003800000 */
.L_x_4406:
[----:B------:R-:W0:Y:S01]  /*2e80*/  LDC.64 R44, c[0x0][0x238] ;  /* 0x00008e00ff2c7b82 */ /* 0x000e220000000a00 */
[----:B------:R-:W-:Y:S02]  /*2e90*/  F2FP.F16.F32.PACK_AB R47, R140, R139 ;  /* 0x0000008b8c2f723e */ /* 0x000fe400000000ff */
[----:B------:R-:W-:Y:S01]  /*2ea0*/  F2FP.F16.F32.PACK_AB R46, R138, R137 ;  /* 0x000000898a2e723e */ /* 0x000fe200000000ff */
[----:B0-----:R-:W-:Y:S01]  /*2eb0*/  IMAD.WIDE.U32 R148, R143, 0x10, R44 ;  /* 0x000000108f947825 */ /* 0x001fe200078e002c */
[----:B------:R-:W-:Y:S02]  /*2ec0*/  F2FP.F16.F32.PACK_AB R45, R136, R135 ;  /* 0x00000087882d723e */ /* 0x000fe400000000ff */
[----:B------:R-:W-:-:S05]  /*2ed0*/  F2FP.F16.F32.PACK_AB R44, R134, R133 ;  /* 0x00000085862c723e */ /* 0x000fca00000000ff */
[----:B------:R4:W-:Y:S02]  /*2ee0*/  STG.E.128 desc[UR4][R148.64], R44 ;  /* 0x0000002c94007986 */ /* 0x0009e4000c101d04 */
.L_x_4384:
[----:B------:R-:W-:Y:S05]  /*2ef0*/  BSYNC B0 ;  /* 0x0000000000007941 */ /* 0x000fea0003800000 */
.L_x_4383:
        /* <DEDUP_REMOVED lines=150> */
.L_x_4432:
        /* <DEDUP_REMOVED lines=14> */
[----:B------:R-:W-:-:S04]  /*3940*/  FADD.FTZ R143, R143, R146 ;  /* 0x000000928f8f7221 */ /* 0x000fc80000010000 */
[----:B------:R-:W0:Y:S02]  /*3950*/  MUFU.RSQ R145, R143 ;  /* 0x0000008f00917308 */ /* 0x000e240000001400 */
[----:B0-----:R1:W-:Y:S01]  /*3960*/  @!P5 STG.E desc[UR4][R44.64], R145 ;  /* 0x000000912c00d986 */ /* 0x0013e2000c101904 */
[----:B------:R-:W-:Y:S05]  /*3970*/  @!P1 BRA `(.L_x_4411) ;  /* 0x0000000800dc9947 */ /* 0x000fea0003800000 */
[----:B------:R-:W-:Y:S01]  /*3980*/  IADD3 R27, R142, -0x1, RZ ;  /* 0xffffffff8e1b7810 */ /* 0x000fe20007ffe0ff */
[----:B------:R-:W-:Y:S04]  /*3990*/  BSSY B1, `(.L_x_4412) ;  /* 0x0000028000017945 */ /* 0x000fe80003800000 */
[----:B------:R-:W-:Y:S01]  /*39a0*/  IMAD R144, R27, R144, RZ ;  /* 0x000000901b907224 */ /* 0x000fe200078e02ff */
[----:B------:R-:W-:-:S04]  /*39b0*/  LOP3.LUT R27, R28, 0x1f, RZ, 0xc0, !PT ;  /* 0x0000001f1c1b7812 */ /* 0x000fc800078ec0ff */
[----:B-1----:R-:W-:-:S04]  /*39c0*/  SHF.R.S32.HI R45, RZ, 0x1f, R144 ;  /* 0x0000001fff2d7819 */ /* 0x002fc80000011490 */
[----:B------:R-:W-:Y:S02]  /*39d0*/  LEA.HI R44, R45, R144, RZ, 0x3 ;  /* 0x000000902d2c7211 */ /* 0x000fe400078f18ff */
[----:B------:R-:W-:Y:S02]  /*39e0*/  FSEL R144, R147, RZ, !P2 ;  /* 0x000000ff93907208 */ /* 0x000fe40005000000 */
        /* <DEDUP_REMOVED lines=34> */
.L_x_4413:
[----:B------:R-:W-:Y:S05]  /*3c10*/  BSYNC B1 ;  /* 0x0000000000017941 */ /* 0x000fea0003800000 */
.L_x_4412:
        /* <DEDUP_REMOVED lines=35> */
.L_x_4415:
[----:B------:R-:W-:Y:S05]  /*3e50*/  BSYNC B1 ;  /* 0x0000000000017941 */ /* 0x000fea0003800000 */
.L_x_4414:
        /* <DEDUP_REMOVED lines=35> */
.L_x_4417:
[----:B------:R-:W-:Y:S05]  /*4090*/  BSYNC B1 ;  /* 0x0000000000017941 */ /* 0x000fea0003800000 */
.L_x_4416:
        /* <DEDUP_REMOVED lines=35> */
.L_x_4419:
[----:B------:R-:W-:Y:S05]  /*42d0*/  BSYNC B1 ;  /* 0x0000000000017941 */ /* 0x000fea0003800000 */
.L_x_4418:
        /* <DEDUP_REMOVED lines=33> */
.L_x_4411:
[----:B------:R-:W-:Y:S05]  /*44f0*/  BSYNC B0 ;  /* 0x0000000000007941 */ /* 0x000fea0003800000 */
.L_x_4410:
[----:B01234-:R-:W0:Y:S02]  /*4500*/  LDC.64 R44, c[0x0][0x210] ;  /* 0x00008400ff2c7b82 */ /* 0x01fe240000000a00 */
[----:B0-----:R-:W-:-:S04]  /*4510*/  LEA R141, R44, R141, 0x2 ;  /* 0x0000008d2c8d7211 */ /* 0x001fc800078e10ff */
[----:B------:R-:W-:-:S13]  /*4520*/  ISETP.GE.AND P1, PT, R141, R45, PT ;  /* 0x0000002d8d00720c */ /* 0x000fda0003f26270 */
[----:B------:R-:W-:Y:S05]  /*4530*/  @!P1 BRA `(.L_x_4420) ;  /* 0xffffffc400949947 */ /* 0x000fea000383ffff */
[----:B------:R-:W-:Y:S05]  /*4540*/  EXIT ;  /* 0x000000000000794d */ /* 0x000fea0003800000 */
.L_x_4409:
        /* <DEDUP_REMOVED lines=8> */
.L_x_4422:
[----:B------:R-:W-:Y:S05]  /*45d0*/  BSYNC B0 ;  /* 0x0000000000007941 */ /* 0x000fea0003800000 */
.L_x_4421:
        /* <DEDUP_REMOVED lines=10> */
.L_x_4423:
[----:B------:R-:W-:Y:S01]  /*4680*/  HFMA2.MMA R151, -RZ, RZ, 0, 2.384185791015625e-07 ;  /* 0x00000004ff977435 */ /* 0x000fe200000001ff */
[----:B------:R-:W-:-:S05]  /*4690*/  MOV R46, R145 ;  /* 0x00000091002e7202 */ /* 0x000fca0000000f00 */
[----:B------:R-:W-:-:S05]  /*46a0*/  FADD.FTZ R46, R45, R46 ;  /* 0x0000002e2d2e7221 */ /* 0x000fca0000010000 */
[----:B------:R-:W-:-:S07]  /*46b0*/  MOV R150, R46 ;  /* 0x0000002e00967202 */ /* 0x000fce0000000f00 */
[----:B------:R-:W-:Y:S05]  /*46c0*/  WARPSYNC.COLLECTIVE R149, `(.L_x_4424) ;  /* 0x0000000095087348 */ /* 0x000fea0003c00000 */
[----:B------:R0:W1:Y:S02]  /*46d0*/  SHFL.BFLY P6, R145, R150, R151, R152 ;  /* 0x0c00009796917389 */ /* 0x00006400000c0098 */
[----:B01----:R-:W-:Y:S01]  /*46e0*/  ENDCOLLECTIVE ;  /* 0x000000000000791b */ /* 0x003fe20003800000 */
.L_x_4424:
[----:B------:R-:W-:Y:S01]  /*46f0*/  HFMA2.MMA R151, -RZ, RZ, 0, 4.76837158203125e-07 ;  /* 0x00000008ff977435 */ /* 0x000fe200000001ff */
[----:B------:R-:W-:-:S05]  /*4700*/  MOV R47, R145 ;  /* 0x00000091002f7202 */ /* 0x000fca0000000f00 */
[----:B------:R-:W-:-:S05]  /*4710*/  FADD.FTZ R47, R46, R47 ;  /* 0x0000002f2e2f7221 */ /* 0x000fca0000010000 */
[----:B------:R-:W-:-:S07]  /*4720*/  MOV R150, R47 ;  /* 0x0000002f00967202 */ /* 0x000fce0000000f00 */
[----:B------:R-:W-:Y:S05]  /*4730*/  WARPSYNC.COLLECTIVE R149, `(.L_x_4425) ;  /* 0x0000000095087348 */ /* 0x000fea0003c00000 */
[----:B------:R0:W1:Y:S02]  /*4740*/  SHFL.BFLY P6, R145, R150, R151, R152 ;  /* 0x0c00009796917389 */ /* 0x00006400000c0098 */
[----:B01----:R-:W-:Y:S01]  /*4750*/  ENDCOLLECTIVE ;  /* 0x000000000000791b */ /* 0x003fe20003800000 */
.L_x_4425:
[----:B------:R-:W-:Y:S01]  /*4760*/  HFMA2.MMA R151, -RZ, RZ, 0, 9.5367431640625e-07 ;  /* 0x00000010ff977435 */ /* 0x000fe200000001ff */
[----:B------:R-:W-:-:S05]  /*4770*/  MOV R148, R145 ;  /* 0x0000009100947202 */ /* 0x000fca0000000f00 */
[----:B------:R-:W-:-:S05]  /*4780*/  FADD.FTZ R148, R47, R148 ;  /* 0x000000942f947221 */ /* 0x000fca0000010000 */
[----:B------:R-:W-:-:S07]  /*4790*/  MOV R150, R148 ;  /* 0x0000009400967202 */ /* 0x000fce0000000f00 */
[----:B------:R-:W-:Y:S05]  /*47a0*/  WARPSYNC.COLLECTIVE R149, `(.L_x_4426) ;  /* 0x0000000095087348 */ /* 0x000fea0003c00000 */
[----:B------:R0:W1:Y:S02]  /*47b0*/  SHFL.BFLY P6, R145, R150, R151, R152 ;  /* 0x0c00009796917389 */ /* 0x00006400000c0098 */
[----:B01----:R-:W-:Y:S01]  /*47c0*/  ENDCOLLECTIVE ;  /* 0x000000000000791b */ /* 0x003fe20003800000 */
.L_x_4426:
[----:B------:R-:W-:Y:S01]  /*47d0*/  HFMA2.MMA R151, -RZ, RZ, 0, 5.9604644775390625e-08 ;  /* 0x00000001ff977435 */ /* 0x000fe200000001ff */
        /* <DEDUP_REMOVED lines=87> */
.L_x_4427:
[----:B------:R-:W-:Y:S01]  /*4d50*/  HFMA2.MMA R151, -RZ, RZ, 0, 1.1920928955078125e-07 ;  /* 0x00000002ff977435 */ /* 0x000fe200000001ff */
[----:B------:R-:W-:-:S05]  /*4d60*/  MOV R45, R145 ;  /* 0x00000091002d7202 */ /* 0x000fca0000000f00 */
[----:B------:R-:W-:-:S05]  /*4d70*/  FADD.FTZ R45, R44, R45 ;  /* 0x0000002d2c2d7221 */ /* 0x000fca0000010000 */
[----:B------:R-:W-:-:S07]  /*4d80*/  MOV R150, R45 ;  /* 0x0000002d00967202 */ /* 0x000fce0000000f00 */
[----:B------:R-:W-:Y:S05]  /*4d90*/  WARPSYNC.COLLECTIVE R149, `(.L_x_4428) ;  /* 0x0000000095087348 */ /* 0x000fea0003c00000 */
[----:B------:R0:W1:Y:S02]  /*4da0*/  SHFL.BFLY P6, R145, R150, R151, R152 ;  /* 0x0c00009796917389 */ /* 0x00006400000c0098 */
[----:B01----:R-:W-:Y:S01]  /*4db0*/  ENDCOLLECTIVE ;  /* 0x000000000000791b */ /* 0x003fe20003800000 */
.L_x_4428:
[----:B------:R-:W-:Y:S01]  /*4dc0*/  HFMA2.MMA R151, -RZ, RZ, 0, 2.384185791015625e-07 ;  /* 0x00000004ff977435 */ /* 0x000fe200000001ff */
[----:B------:R-:W-:-:S05]  /*4dd0*/  MOV R46, R145 ;  /* 0x00000091002e7202 */ /* 0x000fca0000000f00 */
[----:B------:R-:W-:-:S05]  /*4de0*/  FADD.FTZ R46, R45, R46 ;  /* 0x0000002e2d2e7221 */ /* 0x000fca0000010000 */
[----:B------:R-:W-:-:S07]  /*4df0*/  MOV R150, R46 ;  /* 0x0000002e00967202 */ /* 0x000fce0000000f00 */
[----:B------:R-:W-:Y:S05]  /*4e00*/  WARPSYNC.COLLECTIVE R149, `(.L_x_4429) ;  /* 0x0000000095087348 */ /* 0x000fea0003c00000 */
[----:B------:R0:W1:Y:S02]  /*4e10*/  SHFL.BFLY P6, R145, R150, R151, R152 ;  /* 0x0c00009796917389 */ /* 0x00006400000c0098 */
[----:B01----:R-:W-:Y:S01]  /*4e20*/  ENDCOLLECTIVE ;  /* 0x000000000000791b */ /* 0x003fe20003800000 */
.L_x_4429:
[----:B------:R-:W-:Y:S01]  /*4e30*/  HFMA2.MMA R151, -RZ, RZ, 0, 4.76837158203125e-07 ;  /* 0x00000008ff977435 */ /* 0x000fe200000001ff */
[----:B------:R-:W-:-:S05]  /*4e40*/  MOV R47, R145 ;  /* 0x00000091002f7202 */ /* 0x000fca0000000f00 */
[----:B------:R-:W-:-:S05]  /*4e50*/  FADD.FTZ R47, R46, R47 ;  /* 0x0000002f2e2f7221 */ /* 0x000fca0000010000 */
[----:B------:R-:W-:-:S07]  /*4e60*/  MOV R150, R47 ;  /* 0x0000002f00967202 */ /* 0x000fce0000000f00 */
[----:B------:R-:W-:Y:S05]  /*4e70*/  WARPSYNC.COLLECTIVE R149, `(.L_x_4430) ;  /* 0x0000000095087348 */ /* 0x000fea0003c00000 */
[----:B------:R0:W1:Y:S02]  /*4e80*/  SHFL.BFLY P6, R145, R150, R151, R152 ;  /* 0x0c00009796917389 */ /* 0x00006400000c0098 */
[----:B01----:R-:W-:Y:S01]  /*4e90*/  ENDCOLLECTIVE ;  /* 0x000000000000791b */ /* 0x003fe20003800000 */
.L_x_4430:
[----:B------:R-:W-:Y:S01]  /*4ea0*/  HFMA2.MMA R151, -RZ, RZ, 0, 9.5367431640625e-07 ;  /* 0x00000010ff977435 */ /* 0x000fe200000001ff */
[----:B------:R-:W-:-:S05]  /*4eb0*/  MOV R148, R145 ;  /* 0x0000009100947202 */ /* 0x000fca0000000f00 */
[----:B------:R-:W-:-:S05]  /*4ec0*/  FADD.FTZ R148, R47, R148 ;  /* 0x000000942f947221 */ /* 0x000fca0000010000 */
[----:B------:R-:W-:-:S07]  /*4ed0*/  MOV R150, R148 ;  /* 0x0000009400967202 */ /* 0x000fce0000000f00 */
[----:B------:R-:W-:Y:S05]  /*4ee0*/  WARPSYNC.COLLECTIVE R149, `(.L_x_4431) ;  /* 0x0000000095087348 */ /* 0x000fea0003c00000 */
[----:B------:R0:W1:Y:S02]  /*4ef0*/  SHFL.BFLY P6, R145, R150, R151, R152 ;  /* 0x0c00009796917389 */ /* 0x00006400000c0098 */
[----:B01----:R-:W-:Y:S01]  /*4f00*/  ENDCOLLECTIVE ;  /* 0x000000000000791b */ /* 0x003fe20003800000 */
.L_x_4431:
[----:B------:R-:W-:Y:S05]  /*4f10*/  BRA `(.L_x_4432) ;  /* 0xffffffe800507947 */ /* 0x000fea000383ffff */
.L_x_4433:
        /* <DEDUP_REMOVED lines=14> */
.L_x_37384:


//--------------------- .text._ZN10layer_norm13ln_fwd_kernelINS_13Kernel_traitsI6__halfS2_S2_S2_fjLj1280ELj1ELj4ELj1ELj16ENS_18Kernel_traits_baseILj1280ES2_S2_S2_S2_fjLj128EEEEELb0ELb0ELb1ELb1EEEvNS_9FwdParamsE --------------------------
	.section	.text._ZN10layer_norm13ln_fwd_kernelINS_13Kernel_traitsI6__halfS2_S2_S2_fjLj1280ELj1ELj4ELj1ELj16ENS_18Kernel_traits_baseILj1280ES2_S2_S2_S2_fjLj128EEEEELb0ELb0ELb1ELb1EEEvNS_9FwdParamsE,"ax",@progbits
	.align	128
        .global         _ZN10layer_norm13ln_fwd_kernelINS_13Kernel_traitsI6__halfS2_S2_S2_fjLj1280ELj1ELj4ELj1ELj16ENS_18Kernel_traits_baseILj1280ES2_S2_S2_S2_fjLj128EEEEELb0ELb0ELb1ELb1EEEvNS_9FwdParamsE
        .type           _ZN10layer_norm13ln_fwd_kernelINS_13Kernel_traitsI6__halfS2_S2_S2_fjLj1280ELj1ELj4ELj1ELj16ENS_18Kernel_traits_baseILj1280ES2_S2_S2_S2_fjLj128EEEEELb0ELb0ELb1ELb1EEEvNS_9FwdParamsE,@function
        .size           _ZN10layer_norm13ln_fwd_kernelINS_13Kernel_traitsI6__halfS2_S2_S2_fjLj1280ELj1ELj4ELj1ELj16ENS_18Kernel_traits_baseILj1280ES2_S2_S2_S2_fjLj128EEEEELb0ELb0ELb1ELb1EEEvNS_9FwdParamsE,(.L_x_37385 - _ZN10layer_norm13ln_fwd_kernelINS_13Kernel_traitsI6__halfS2_S2_S2_fjLj1280ELj1ELj4ELj1ELj16ENS_18Kernel_traits_baseILj1280ES2_S2_S2_S2_fjLj128EEEEELb0ELb0ELb1ELb1EEEvNS_9FwdParamsE)
        .other          _ZN10layer_norm13ln_fwd_kernelINS_13Kernel_traitsI6__halfS2_S2_S2_fjLj1280ELj1ELj4ELj1ELj16ENS_18Kernel_traits_baseILj1280ES2_S2_S2_S2_fjLj128EEEEELb0ELb0ELb1ELb1EEEvNS_9FwdParamsE,@"STO_CUDA_ENTRY STV_DEFAULT"
_ZN10layer_norm13ln_fwd_kernelINS_13Kernel_traitsI6__halfS2_S2_S2_fjLj1280ELj1ELj4ELj1ELj16ENS_18Kernel_traits_baseILj1280ES2_S2_S2_S2_fjLj128EEEEELb0ELb0ELb1ELb1EEEvNS_9FwdParamsE:
.text._ZN10layer_norm13ln_fwd_kernelINS_13Kernel_traitsI6__halfS2_S2_S2_fjLj1280ELj1ELj4ELj1ELj16ENS_18Kernel_traits_baseILj1280ES2_S2_S2_S2_fjLj128EEEEELb0ELb0ELb1ELb1EEEvNS_9FwdParamsE:
        /* <DEDUP_REMOVED lines=20> */
[----:B-1----:R-:W-:Y:S02]  /*0140*/  LEA R73, R73, R0, 0x2 ;  /* 0x0000000049497211 */ /* 0x002fe400078e10ff */
[----:B------:R-:W-:Y:S02]  /*0150*/  IADD3.X R3, RZ, UR7, RZ, P2, !PT ;  /* 0x00000007ff037c10 */ /* 0x000fe400097fe4ff */
[----:B------:R-:W-:-:S13]  /*0160*/  ISETP.GE.AND P1, PT, R73, UR8, PT ;  /* 0x0000000849007c0c */ /* 0x000fda000bf26270 */
        /* <DEDUP_REMOVED lines=11> */
[----:B------:R-:W-:Y:S01]  /*0220*/  @!P0 CS2R R38, SRZ ;  /* 0x0000000000268805 */ /* 0x000fe2000001ff00 */
[----:B------:R-:W5:Y:S01]  /*0230*/  LDG.E.128 R32, desc[UR4][R2.64] ;  /* 0x0000000402207981 */ /* 0x000f62000c1e1d00 */
[----:B------:R-:W-:Y:S01]  /*0240*/  HADD2.F32 R0, -RZ, R8.H0_H0 ;  /* 0x20000008ff007230 */ /* 0x000fe20000004100 */
[----:B------:R-:W-:Y:S01]  /*0250*/  ULDC.U8 UR6, c[0x0][0x2a0] ;  /* 0x0000a80000067ab9 */ /* 0x000fe20000000000 */
[----:B------:R-:W-:Y:S01]  /*0260*/  HADD2.F32 R4, -RZ, R9.H1_H1 ;  /* 0x30000009ff047230 */ /* 0x000fe20000004100 */
[----:B------:R-:W5:Y:S01]  /*0270*/  LDG.E.128 R28, desc[UR4][R2.64+0x200] ;  /* 0x00020004021c7981 */ /* 0x000f62000c1e1d00 */
[--C-:B------:R-:W-:Y:S01]  /*0280*/  HADD2.F32 R5, -RZ, R10.reuse.H0_H0 ;  /* 0x2000000aff057230 */ /* 0x100fe20000004100 */
[----:B------:R-:W-:Y:S01]  /*0290*/  ULDC UR8, c[0x0][0x29c] ;  /* 0x0000a70000087ab9 */ /* 0x000fe20000000800 */
[----:B------:R-:W-:Y:S01]  /*02a0*/  HADD2.F32 R6, -RZ, R10.H1_H1 ;  /* 0x3000000aff067230 */ /* 0x000fe20000004100 */
[----:B------:R-:W5:Y:S01]  /*02b0*/  LDG.E.128 R24, desc[UR4][R2.64+0x400] ;  /* 0x0004000402187981 */ /* 0x000f62000c1e1d00 */
[----:B------:R-:W-:Y:S01]  /*02c0*/  HADD2.F32 R125, -RZ, R12.H0_H0 ;  /* 0x2000000cff7d7230 */ /* 0x000fe20000004100 */
[----:B------:R-:W-:-:S02]  /*02d0*/  ULDC UR9, c[0x0][0x2d8] ;  /* 0x0000b60000097ab9 */ /* 0x000fc40000000800 */
[----:B------:R0:W5:Y:S01]  /*02e0*/  LDG.E.128 R20, desc[UR4][R2.64+0x600] ;  /* 0x0006000402147981 */ /* 0x000162000c1e1d00 */
[----:B------:R-:W-:Y:S01]  /*02f0*/  HADD2.F32 R124, -RZ, R12.H1_H1 ;  /* 0x3000000cff7c7230 */ /* 0x000fe20000004100 */
[----:B------:R-:W-:Y:S01]  /*0300*/  ISETP.NE.AND P1, PT, RZ, UR6, PT ;  /* 0x00000006ff007c0c */ /* 0x000fe2000bf25270 */
[--C-:B------:R-:W-:Y:S01]  /*0310*/  HADD2.F32 R123, -RZ, R13.reuse.H0_H0 ;  /* 0x2000000dff7b7230 */ /* 0x100fe20000004100 */
[----:B------:R-:W-:Y:S01]  /*0320*/  ULDC.64 UR6, c[0x0][0x230] ;  /* 0x00008c0000067ab9 */ /* 0x000fe20000000a00 */
[----:B------:R-:W-:Y:S02]  /*0330*/  HADD2.F32 R122, -RZ, R13.H1_H1 ;  /* 0x3000000dff7a7230 */ /* 0x000fe40000004100 */
[--C-:B------:R-:W-:Y:S02]  /*0340*/  HADD2.F32 R121, -RZ, R14.reuse.H0_H0 ;  /* 0x2000000eff797230 */ /* 0x100fe40000004100 */
[----:B------:R-:W-:Y:S02]  /*0350*/  HADD2.F32 R120, -RZ, R14.H1_H1 ;  /* 0x3000000eff787230 */ /* 0x000fe40000004100 */
[----:B0-----:R-:W-:-:S02]  /*0360*/  HADD2.F32 R2, -RZ, R8.H1_H1 ;  /* 0x30000008ff027230 */ /* 0x001fc40000004100 */
[----:B------:R-:W-:Y:S02]  /*0370*/  HADD2.F32 R3, -RZ, R9.H0_H0 ;  /* 0x20000009ff037230 */ /* 0x000fe40000004100 */
[--C-:B------:R-:W-:Y:S02]  /*0380*/  HADD2.F32 R118, -RZ, R15.reuse.H0_H0 ;  /* 0x2000000fff767230 */ /* 0x100fe40000004100 */
[----:B------:R-:W-:Y:S02]  /*0390*/  HADD2.F32 R116, -RZ, R15.H1_H1 ;  /* 0x3000000fff747230 */ /* 0x000fe40000004100 */
[--C-:B------:R-:W-:Y:S02]  /*03a0*/  HADD2.F32 R7, -RZ, R11.reuse.H0_H0 ;  /* 0x2000000bff077230 */ /* 0x100fe40000004100 */
[----:B------:R-:W-:Y:S02]  /*03b0*/  HADD2.F32 R8, -RZ, R11.H1_H1 ;  /* 0x3000000bff087230 */ /* 0x000fe40000004100 */
[----:B------:R-:W-:-:S02]  /*03c0*/  HADD2.F32 R9, -RZ, R16.H0_H0 ;  /* 0x20000010ff097230 */ /* 0x000fc40000004100 */
[----:B------:R-:W-:Y:S02]  /*03d0*/  HADD2.F32 R10, -RZ, R16.H1_H1 ;  /* 0x30000010ff0a7230 */ /* 0x000fe40000004100 */
[----:B------:R-:W-:Y:S02]  /*03e0*/  HADD2.F32 R95, -RZ, R83.H0_H0 ;  /* 0x20000053ff5f7230 */ /* 0x000fe40000004100 */
        /* <DEDUP_REMOVED lines=21> */
[----:B--2---:R-:W-:-:S02]  /*0540*/  HADD2.F32 R94, -RZ, R45.H0_H0 ;  /* 0x2000002dff5e7230 */ /* 0x004fc40000004100 */
[--C-:B------:R-:W-:Y:S02]  /*0550*/  HADD2.F32 R74, -RZ, R46.reuse.H0_H0 ;  /* 0x2000002eff4a7230 */ /* 0x100fe40000004100 */
[----:B------:R-:W-:Y:S02]  /*0560*/  HADD2.F32 R45, -RZ, R45.H1_H1 ;  /* 0x3000002dff2d7230 */ /* 0x000fe40000004100 */
[----:B------:R-:W-:-:S07]  /*0570*/  HADD2.F32 R46, -RZ, R46.H1_H1 ;  /* 0x3000002eff2e7230 */ /* 0x000fce0000004100 */
.L_x_4557:
        /* <DEDUP_REMOVED lines=8> */
[C---:B-1----:R-:W-:Y:S01]  /*0600*/  IMAD R56, R73.reuse, R112, RZ ;  /* 0x0000007049387224 */ /* 0x042fe200078e02ff */
[----:B------:R-:W1:Y:S04]  /*0610*/  S2R R117, SR_TID.X ;  /* 0x0000000000757919 */ /* 0x000e680000002100 */
[----:B0-----:R-:W-:Y:S01]  /*0620*/  SHF.R.S32.HI R55, RZ, 0x1f, R56 ;  /* 0x0000001fff377819 */ /* 0x001fe20000011438 */
[----:B--2---:R-:W-:-:S05]  /*0630*/  IMAD.WIDE R52, R73, 0x4, R52 ;  /* 0x0000000449347825 */ /* 0x004fca00078e0234 */
        /* <DEDUP_REMOVED lines=22> */
[----:B-----5:R-:W-:Y:S01]  /*07a0*/  HADD2.F32 R54, -RZ, R36.H0_H0 ;  /* 0x20000024ff367230 */ /* 0x020fe20000004100 */
[----:B------:R-:W-:Y:S06]  /*07b0*/  BRA `(.L_x_4436) ;  /* 0x0000000000107947 */ /* 0x000fec0003800000 */
.L_x_4435:
[----:B-----5:R-:W-:Y:S02]  /*07c0*/  HADD2.F32 R54, -RZ, R40.H0_H0 ;  /* 0x20000028ff367230 */ /* 0x020fe40000004100 */
[----:B------:R-:W-:-:S03]  /*07d0*/  @P0 HADD2.F32 R49, -RZ, R36.H0_H0 ;  /* 0x20000024ff310230 */ /* 0x000fc60000004100 */
[----:B------:R-:W-:-:S04]  /*07e0*/  FMUL.FTZ R54, R54, UR8 ;  /* 0x0000000836367c20 */ /* 0x000fc80008410000 */
[----:B------:R-:W-:-:S07]  /*07f0*/  @P0 FADD.FTZ R54, R54, R49 ;  /* 0x0000003136360221 */ /* 0x000fce0000010000 */
.L_x_4436:
[----:B------:R-:W-:Y:S05]  /*0800*/  BSYNC B0 ;  /* 0x0000000000007941 */ /* 0x000fea0003800000 */
.L_x_4434:
[----:B------:R-:W-:Y:S04]  /*0810*/  BSSY B0, `(.L_x_4437) ;  /* 0x000000a000007945 */ /* 0x000fe80003800000 */
[----:B------:R-:W-:Y:S05]  /*0820*/  @P3 BRA `(.L_x_4438) ;  /* 0x0000000000103947 */ /* 0x000fea0003800000 */
[----:B------:R-:W-:Y:S01]  /*0830*/  MOV R55, RZ ;  /* 0x000000ff00377202 */ /* 0x000fe20000000f00 */
[----:B------:R-:W-:Y:S06]  /*0840*/  @!P0 BRA `(.L_x_4439) ;  /* 0x0000000000188947 */ /* 0x000fec0003800000 */
[----:B-----5:R-:W-:Y:S01]  /*0850*/  HADD2.F32 R55, -RZ, R36.H1_H1 ;  /* 0x30000024ff377230 */ /* 0x020fe20000004100 */
[----:B------:R-:W-:Y:S06]  /*0860*/  BRA `(.L_x_4439) ;  /* 0x0000000000107947 */ /* 0x000fec0003800000 */
.L_x_4438:
[----:B-----5:R-:W-:Y:S02]  /*0870*/  HADD2.F32 R55, -RZ, R40.H1_H1 ;  /* 0x30000028ff377230 */ /* 0x020fe40000004100 */
[----:B------:R-:W-:-:S03]  /*0880*/  @P0 HADD2.F32 R48, -RZ, R36.H1_H1 ;  /* 0x30000024ff300230 */ /* 0x000fc60000004100 */
[----:B------:R-:W-:-:S04]  /*0890*/  FMUL.FTZ R55, R55, UR8 ;  /* 0x0000000837377c20 */ /* 0x000fc80008410000 */
[----:B------:R-:W-:-:S07]  /*08a0*/  @P0 FADD.FTZ R55, R55, R48 ;  /* 0x0000003037370221 */ /* 0x000fce0000010000 */
.L_x_4439:
[----:B------:R-:W-:Y:S05]  /*08b0*/  BSYNC B0 ;  /* 0x0000000000007941 */ /* 0x000fea0003800000 */
.L_x_4437:
[----:B------:R-:W-:Y:S04]  /*08c0*/  BSSY B0, `(.L_x_4440) ;  /* 0x000000a000007945 */ /* 0x000fe80003800000 */
[----:B------:R-:W-:Y:S05]  /*08d0*/  @P3 BRA `(.L_x_4441) ;  /* 0x0000000000103947 */ /* 0x000fea0003800000 */
[----:B------:R-:W-:Y:S01]  /*08e0*/  HFMA2.MMA R56, -RZ, RZ, 0, 0 ;  /* 0x00000000ff387435 */ /* 0x000fe200000001ff */
[----:B------:R-:W-:Y:S10]  /*08f0*/  @!P0 BRA `(.L_x_4442) ;  /* 0x0000000000188947 */ /* 0x000ff40003800000 */
[----:B-----5:R-:W-:Y:S01]  /*0900*/  HADD2.F32 R56, -RZ, R37.H0_H0 ;  /* 0x20000025ff387230 */ /* 0x020fe20000004100 */
[----:B------:R-:W-:Y:S06]  /*0910*/  BRA `(.L_x_4442) ;  /* 0x0000000000107947 */ /* 0x000fec0003800000 */
.L_x_4441:
[----:B-----5:R-:W-:Y:S02]  /*0920*/  HADD2.F32 R56, -RZ, R41.H0_H0 ;  /* 0x20000029ff387230 */ /* 0x020fe40000004100 */
[----:B------:R-:W-:-:S03]  /*0930*/  @P0 HADD2.F32 R49, -RZ, R37.H0_H0 ;  /* 0x20000025ff310230 */ /* 0x000fc60000004100 */
[----:B------:R-:W-:-:S04]  /*0940*/  FMUL.FTZ R56, R56, UR8 ;  /* 0x0000000838387c20 */ /* 0x000fc80008410000 */
[----:B------:R-:W-:-:S07]  /*0950*/  @P0 FADD.FTZ R56, R56, R49 ;  /* 0x0000003138380221 */ /* 0x000fce0000010000 */
.L_x_4442:
[----:B------:R-:W-:Y:S05]  /*0960*/  BSYNC B0 ;  /* 0x0000000000007941 */ /* 0x000fea0003800000 */
.L_x_4440:
[----:B------:R-:W-:Y:S04]  /*0970*/  BSSY B0, `(.L_x_4443) ;  /* 0x000000a000007945 */ /* 0x000fe80003800000 */
[----:B------:R-:W-:Y:S05]  /*0980*/  @P3 BRA `(.L_x_4444) ;  /* 0x0000000000103947 */ /* 0x000fea0003800000 */
[----:B------:R-:W-:Y:S01]  /*0990*/  MOV R57, RZ ;  /* 0x000000ff00397202 */ /* 0x000fe20000000f00 */
[----:B------:R-:W-:Y:S06]  /*09a0*/  @!P0 BRA `(.L_x_4445) ;  /* 0x0000000000188947 */ /* 0x000fec0003800000 */
[----:B-----5:R-:W-:Y:S01]  /*09b0*/  HADD2.F32 R57, -RZ, R37.H1_H1 ;  /* 0x30000025ff397230 */ /* 0x020fe20000004100 */
[----:B------:R-:W-:Y:S06]  /*09c0*/  BRA `(.L_x_4445) ;  /* 0x0000000000107947 */ /* 0x000fec0003800000 */
.L_x_4444:
[----:B-----5:R-:W-:Y:S02]  /*09d0*/  HADD2.F32 R57, -RZ, R41.H1_H1 ;  /* 0x30000029ff397230 */ /* 0x020fe40000004100 */
[----:B------:R-:W-:-:S03]  /*09e0*/  @P0 HADD2.F32 R48, -RZ, R37.H1_H1 ;  /* 0x30000025ff300230 */ /* 0x000fc60000004100 */
[----:B------:R-:W-:-:S04]  /*09f0*/  FMUL.FTZ R57, R57, UR8 ;  /* 0x0000000839397c20 */ /* 0x000fc80008410000 */
[----:B------:R-:W-:-:S07]  /*0a00*/  @P0 FADD.FTZ R57, R57, R48 ;  /* 0x0000003039390221 */ /* 0x000fce0000010000 */
.L_x_4445:
[----:B------:R-:W-:Y:S05]  /*0a10*/  BSYNC B0 ;  /* 0x0000000000007941 */ /* 0x000fea0003800000 */
.L_x_4443:
[----:B------:R-:W-:Y:S04]  /*0a20*/  BSSY B0, `(.L_x_4446) ;  /* 0x000000a000007945 */ /* 0x000fe80003800000 */
[----:B------:R-:W-:Y:S05]  /*0a30*/  @P3 BRA `(.L_x_4447) ;  /* 0x0000000000103947 */ /* 0x000fea0003800000 */
[----:B------:R-:W-:Y:S01]  /*0a40*/  HFMA2.MMA R58, -RZ, RZ, 0, 0 ;  /* 0x00000000ff3a7435 */ /* 0x000fe200000001ff */
[----:B------:R-:W-:Y:S10]  /*0a50*/  @!P0 BRA `(.L_x_4448) ;  /* 0x0000000000188947 */ /* 0x000ff40003800000 */
[----:B-----5:R-:W-:Y:S01]  /*0a60*/  HADD2.F32 R58, -RZ, R38.H0_H0 ;  /* 0x20000026ff3a7230 */ /* 0x020fe20000004100 */
[----:B------:R-:W-:Y:S06]  /*0a70*/  BRA `(.L_x_4448) ;  /* 0x0000000000107947 */ /* 0x000fec0003800000 */
.L_x_4447:
[----:B-----5:R-:W-:Y:S02]  /*0a80*/  HADD2.F32 R58, -RZ, R42.H0_H0 ;  /* 0x2000002aff3a7230 */ /* 0x020fe40000004100 */
[----:B------:R-:W-:-:S03]  /*0a90*/  @P0 HADD2.F32 R49, -RZ, R38.H0_H0 ;  /* 0x20000026ff310230 */ /* 0x000fc60000004100 */
[----:B------:R-:W-:-:S04]  /*0aa0*/  FMUL.FTZ R58, R58, UR8 ;  /* 0x000000083a3a7c20 */ /* 0x000fc80008410000 */
[----:B------:R-:W-:-:S07]  /*0ab0*/  @P0 FADD.FTZ R58, R58, R49 ;  /* 0x000000313a3a0221 */ /* 0x000fce0000010000 */
.L_x_4448:
[----:B------:R-:W-:Y:S05]  /*0ac0*/  BSYNC B0 ;  /* 0x0000000000007941 */ /* 0x000fea0003800000 */
.L_x_4446:
[----:B------:R-:W-:Y:S04]  /*0ad0*/  BSSY B0, `(.L_x_4449) ;  /* 0x000000a000007945 */ /* 0x000fe80003800000 */
[----:B------:R-:W-:Y:S05]  /*0ae0*/  @P3 BRA `(.L_x_4450) ;  /* 0x0000000000103947 */ /* 0x000fea0003800000 */
[----:B------:R-:W-:Y:S01]  /*0af0*/  MOV R59, RZ ;  /* 0x000000ff003b7202 */ /* 0x000fe20000000f00 */
[----:B------:R-:W-:Y:S06]  /*0b00*/  @!P0 BRA `(.L_x_4451) ;  /* 0x0000000000188947 */ /* 0x000fec0003800000 */
[----:B-----5:R-:W-:Y:S01]  /*0b10*/  HADD2.F32 R59, -RZ, R38.H1_H1 ;  /* 0x30000026ff3b7230 */ /* 0x020fe20000004100 */
[----:B------:R-:W-:Y:S06]  /*0b20*/  BRA `(.L_x_4451) ;  /* 0x0000000000107947 */ /* 0x000fec0003800000 */
.L_x_4450:
[----:B-----5:R-:W-:Y:S02]  /*0b30*/  HADD2.F32 R59, -RZ, R42.H1_H1 ;  /* 0x3000002aff3b7230 */ /* 0x020fe40000004100 */
[----:B------:R-:W-:-:S03]  /*0b40*/  @P0 HADD2.F32 R48, -RZ, R38.H1_H1 ;  /* 0x30000026ff300230 */ /* 0x000fc60000004100 */
[----:B------:R-:W-:-:S04]  /*0b50*/  FMUL.FTZ R59, R59, UR8 ;  /* 0x000000083b3b7c20 */ /* 0x000fc80008410000 */
[----:B------:R-:W-:-:S07]  /*0b60*/  @P0 FADD.FTZ R59, R59, R48 ;  /* 0x000000303b3b0221 */ /* 0x000fce0000010000 */
.L_x_4451:
[----:B------:R-:W-:Y:S05]  /*0b70*/  BSYNC B0 ;  /* 0x0000000000007941 */ /* 0x000fea0003800000 */
.L_x_4449:
[----:B------:R-:W-:Y:S04]  /*0b80*/  BSSY B0, `(.L_x_4452) ;  /* 0x000000a000007945 */ /* 0x000fe80003800000 */
[----:B------:R-:W-:Y:S05]  /*0b90*/  @P3 BRA `(.L_x_4453) ;  /* 0x0000000000103947 */ /* 0x000fea0003800000 */
[----:B------:R-:W-:Y:S01]  /*0ba0*/  HFMA2.MMA R60, -RZ, RZ, 0, 0 ;  /* 0x00000000ff3c7435 */ /* 0x000fe200000001ff */
[----:B------:R-:W-:Y:S10]  /*0bb0*/  @!P0 BRA `(.L_x_4454) ;  /* 0x0000000000188947 */ /* 0x000ff40003800000 */
[----:B-----5:R-:W-:Y:S01]  /*0bc0*/  HADD2.F32 R60, -RZ, R39.H0_H0 ;  /* 0x20000027ff3c7230 */ /* 0x020fe20000004100 */
[----:B------:R-:W-:Y:S06]  /*0bd0*/  BRA `(.L_x_4454) ;  /* 0x0000000000107947 */ /* 0x000fec0003800000 */
.L_x_4453:
[----:B-----5:R-:W-:Y:S02]  /*0be0*/  HADD2.F32 R60, -RZ, R43.H0_H0 ;  /* 0x2000002bff3c7230 */ /* 0x020fe40000004100 */
[----:B------:R-:W-:-:S03]  /*0bf0*/  @P0 HADD2.F32 R49, -RZ, R39.H0_H0 ;  /* 0x20000027ff310230 */ /* 0x000fc60000004100 */
[----:B------:R-:W-:-:S04]  /*0c00*/  FMUL.FTZ R60, R60, UR8 ;  /* 0x000000083c3c7c20 */ /* 0x000fc80008410000 */
[----:B------:R-:W-:-:S07]  /*0c10*/  @P0 FADD.FTZ R60, R60, R49 ;  /* 0x000000313c3c0221 */ /* 0x000fce0000010000 */
.L_x_4454:
[----:B------:R-:W-:Y:S05]  /*0c20*/  BSYNC B0 ;  /* 0x0000000000007941 */ /* 0x000fea0003800000 */
.L_x_4452:
[----:B------:R-:W-:Y:S04]  /*0c30*/  BSSY B0, `(.L_x_4455) ;  /* 0x000000a000007945 */ /* 0x000fe80003800000 */
[----:B------:R-:W-:Y:S05]  /*0c40*/  @P3 BRA `(.L_x_4456) ;  /* 0x0000000000103947 */ /* 0x000fea0003800000 */
[----:B------:R-:W-:Y:S01]  /*0c50*/  MOV R61, RZ ;  /* 0x000000ff003d7202 */ /* 0x000fe20000000f00 */
[----:B------:R-:W-:Y:S06]  /*0c60*/  @!P0 BRA `(.L_x_4457) ;  /* 0x0000000000188947 */ /* 0x000fec0003800000 */
[----:B-----5:R-:W-:Y:S01]  /*0c70*/  HADD2.F32 R61, -RZ, R39.H1_H1 ;  /* 0x30000027ff3d7230 */ /* 0x020fe20000004100 */
[----:B------:R-:W-:Y:S06]  /*0c80*/  BRA `(.L_x_4457) ;  /* 0x0000000000107947 */ /* 0x000fec0003800000 */
.L_x_4456:
[----:B-----5:R-:W-:Y:S02]  /*0c90*/  HADD2.F32 R61, -RZ, R43.H1_H1 ;  /* 0x3000002bff3d7230 */ /* 0x020fe40000004100 */
[----:B------:R-:W-:-:S03]  /*0ca0*/  @P0 HADD2.F32 R48, -RZ, R39.H1_H1 ;  /* 0x30000027ff300230 */ /* 0x000fc60000004100 */
[----:B------:R-:W-:-:S04]  /*0cb0*/  FMUL.FTZ R61, R61, UR8 ;  /* 0x000000083d3d7c20 */ /* 0x000fc80008410000 */
[----:B------:R-:W-:-:S07]  /*0cc0*/  @P0 FADD.FTZ R61, R61, R48 ;  /* 0x000000303d3d0221 */ /* 0x000fce0000010000 */
.L_x_4457:
[----:B------:R-:W-:Y:S05]  /*0cd0*/  BSYNC B0 ;  /* 0x0000000000007941 */ /* 0x000fea0003800000 */
.L_x_4455:
[----:B------:R-:W0:Y:S01]  /*0ce0*/  LDC.64 R110, c[0x0][0x238] ;  /* 0x00008e00ff6e7b82 */ /* 0x000e220000000a00 */
[----:B------:R-:W-:Y:S02]  /*0cf0*/  @P2 IADD3 R75, R84, 0x20, RZ ;  /* 0x00000020544b2810 */ /* 0x000fe40007ffe0ff */
[----:B------:R-:W-:Y:S02]  /*0d00*/  IADD3 R79, R85, 0x20, RZ ;  /* 0x00000020554f7810 */ /* 0x000fe40007ffe0ff */
[----:B------:R-:W-:Y:S02]  /*0d10*/  F2FP.F16.F32.PACK_AB R51, R61, R60 ;  /* 0x0000003c3d33723e */ /* 0x000fe400000000ff */
[----:B------:R-:W-:Y:S01]  /*0d20*/  F2FP.F16.F32.PACK_AB R50, R59, R58 ;  /* 0x0000003a3b32723e */ /* 0x000fe200000000ff */
[----:B------:R-:W1:Y:S01]  /*0d30*/  @P2 LDC.64 R66, c[0x0][0x220] ;  /* 0x00008800ff422b82 */ /* 0x000e620000000a00 */
[----:B------:R-:W-:Y:S02]  /*0d40*/  F2FP.F16.F32.PACK_AB R49, R57, R56 ;  /* 0x000000383931723e */ /* 0x000fe400000000ff */
[----:B------:R-:W-:-:S05]  /*0d50*/  F2FP.F16.F32.PACK_AB R48, R55, R54 ;  /* 0x000000363730723e */ /* 0x000fca00000000ff */
        /* <DEDUP_REMOVED lines=11> */
[----:B-----5:R-:W-:Y:S01]  /*0e10*/  HADD2.F32 R62, -RZ, R36.H0_H0 ;  /* 0x20000024ff3e7230 */ /* 0x020fe20000004100 */
[----:B------:R-:W-:Y:S06]  /*0e20*/  BRA `(.L_x_4460) ;  /* 0x0000000000107947 */ /* 0x000fec0003800000 */
.L_x_4459:
[----:B0----5:R-:W-:Y:S02]  /*0e30*/  HADD2.F32 R62, -RZ, R40.H0_H0 ;  /* 0x20000028ff3e7230 */ /* 0x021fe40000004100 */
[----:B------:R-:W-:-:S03]  /*0e40*/  @P0 HADD2.F32 R49, -RZ, R36.H0_H0 ;  /* 0x20000024ff310230 */ /* 0x000fc60000004100 */
[----:B------:R-:W-:-:S04]  /*0e50*/  FMUL.FTZ R62, R62, UR8 ;  /* 0x000000083e3e7c20 */ /* 0x000fc80008410000 */
[----:B------:R-:W-:-:S07]  /*0e60*/  @P0 FADD.FTZ R62, R49, R62 ;  /* 0x0000003e313e0221 */ /* 0x000fce0000010000 */
.L_x_4460:
[----:B------:R-:W-:Y:S05]  /*0e70*/  BSYNC B0 ;  /* 0x0000000000007941 */ /* 0x000fea0003800000 */
.L_x_4458:
[----:B------:R-:W-:Y:S04]  /*0e80*/  BSSY B0, `(.L_x_4461) ;  /* 0x000000a000007945 */ /* 0x000fe80003800000 */
[----:B------:R-:W-:Y:S05]  /*0e90*/  @P3 BRA `(.L_x_4462) ;  /* 0x0000000000103947 */ /* 0x000fea0003800000 */
[----:B------:R-:W-:Y:S01]  /*0ea0*/  MOV R63, RZ ;  /* 0x000000ff003f7202 */ /* 0x000fe20000000f00 */
[----:B------:R-:W-:Y:S06]  /*0eb0*/  @!P0 BRA `(.L_x_4463) ;  /* 0x0000000000188947 */ /* 0x000fec0003800000 */
[----:B-----5:R-:W-:Y:S01]  /*0ec0*/  HADD2.F32 R63, -RZ, R36.H1_H1 ;  /* 0x30000024ff3f7230 */ /* 0x020fe20000004100 */
[----:B------:R-:W-:Y:S06]  /*0ed0*/  BRA `(.L_x_4463) ;  /* 0x0000000000107947 */ /* 0x000fec0003800000 */
.L_x_4462:
[----:B-----5:R-:W-:Y:S02]  /*0ee0*/  HADD2.F32 R63, -RZ, R40.H1_H1 ;  /* 0x30000028ff3f7230 */ /* 0x020fe40000004100 */
[----:B------:R-:W-:-:S03]  /*0ef0*/  @P0 HADD2.F32 R48, -RZ, R36.H1_H1 ;  /* 0x30000024ff300230 */ /* 0x000fc60000004100 */
[----:B------:R-:W-:-:S04]  /*0f00*/  FMUL.FTZ R63, R63, UR8 ;  /* 0x000000083f3f7c20 */ /* 0x000fc80008410000 */
[----:B------:R-:W-:-:S07]  /*0f10*/  @P0 FADD.FTZ R63, R48, R63 ;  /* 0x0000003f303f0221 */ /* 0x000fce0000010000 */
.L_x_4463:
[----:B------:R-:W-:Y:S05]  /*0f20*/  BSYNC B0 ;  /* 0x0000000000007941 */ /* 0x000fea0003800000 */
.L_x_4461:
[----:B------:R-:W-:Y:S04]  /*0f30*/  BSSY B0, `(.L_x_4464) ;  /* 0x000000a000007945 */ /* 0x000fe80003800000 */
[----:B------:R-:W-:Y:S05]  /*0f40*/  @P3 BRA `(.L_x_4465) ;  /* 0x0000000000103947 */ /* 0x000fea0003800000 */
[----:B------:R-:W-:Y:S01]  /*0f50*/  HFMA2.MMA R64, -RZ, RZ, 0, 0 ;  /* 0x00000000ff407435 */ /* 0x000fe200000001ff */
[----:B------:R-:W-:Y:S10]  /*0f60*/  @!P0 BRA `(.L_x_4466) ;  /* 0x0000000000188947 */ /* 0x000ff40003800000 */
[----:B-----5:R-:W-:Y:S01]  /*0f70*/  HADD2.F32 R64, -RZ, R37.H0_H0 ;  /* 0x20000025ff407230 */ /* 0x020fe20000004100 */
[----:B------:R-:W-:Y:S06]  /*0f80*/  BRA `(.L_x_4466) ;  /* 0x0000000000107947 */ /* 0x000fec0003800000 */
.L_x_4465:
[----:B-----5:R-:W-:Y:S02]  /*0f90*/  HADD2.F32 R64, -RZ, R41.H0_H0 ;  /* 0x20000029ff407230 */ /* 0x020fe40000004100 */
[----:B------:R-:W-:-:S03]  /*0fa0*/  @P0 HADD2.F32 R49, -RZ, R37.H0_H0 ;  /* 0x20000025ff310230 */ /* 0x000fc60000004100 */
[----:B------:R-:W-:-:S04]  /*0fb0*/  FMUL.FTZ R64, R64, UR8 ;  /* 0x0000000840407c20 */ /* 0x000fc80008410000 */
[----:B------:R-:W-:-:S07]  /*0fc0*/  @P0 FADD.FTZ R64, R49, R64 ;  /* 0x0000004031400221 */ /* 0x000fce0000010000 */
.L_x_4466:
[----:B------:R-:W-:Y:S05]  /*0fd0*/  BSYNC B0 ;  /* 0x0000000000007941 */ /* 0x000fea0003800000 */
.L_x_4464:
[----:B------:R-:W-:Y:S04]  /*0fe0*/  BSSY B0, `(.L_x_4467) ;  /* 0x000000a000007945 */ /* 0x000fe80003800000 */
[----:B------:R-:W-:Y:S05]  /*0ff0*/  @P3 BRA `(.L_x_4468) ;  /* 0x0000000000103947 */ /* 0x000fea0003800000 */
[----:B------:R-:W-:Y:S01]  /*1000*/  MOV R65, RZ ;  /* 0x000000ff00417202 */ /* 0x000fe20000000f00 */
[----:B------:R-:W-:Y:S06]  /*1010*/  @!P0 BRA `(.L_x_4469) ;  /* 0x0000000000188947 */ /* 0x000fec0003800000 */
[----:B-----5:R-:W-:Y:S01]  /*1020*/  HADD2.F32 R65, -RZ, R37.H1_H1 ;  /* 0x30000025ff417230 */ /* 0x020fe20000004100 */
[----:B------:R-:W-:Y:S06]  /*1030*/  BRA `(.L_x_4469) ;  /* 0x0000000000107947 */ /* 0x000fec0003800000 */
.L_x_4468:
[----:B-----5:R-:W-:Y:S02]  /*1040*/  HADD2.F32 R65, -RZ, R41.H1_H1 ;  /* 0x30000029ff417230 */ /* 0x020fe40000004100 */
[----:B------:R-:W-:-:S03]  /*1050*/  @P0 HADD2.F32 R48, -RZ, R37.H1_H1 ;  /* 0x30000025ff300230 */ /* 0x000fc60000004100 */
[----:B------:R-:W-:-:S04]  /*1060*/  FMUL.FTZ R65, R65, UR8 ;  /* 0x0000000841417c20 */ /* 0x000fc80008410000 */
[----:B------:R-:W-:-:S07]  /*1070*/  @P0 FADD.FTZ R65, R48, R65 ;  /* 0x0000004130410221 */ /* 0x000fce0000010000 */
.L_x_4469:
[----:B------:R-:W-:Y:S05]  /*1080*/  BSYNC B0 ;  /* 0x0000000000007941 */ /* 0x000fea0003800000 */
.L_x_4467:
[----:B------:R-:W-:Y:S04]  /*1090*/  BSSY B0, `(.L_x_4470) ;  /* 0x000000a000007945 */ /* 0x000fe80003800000 */
[----:B------:R-:W-:Y:S05]  /*10a0*/  @P3 BRA `(.L_x_4471) ;  /* 0x0000000000103947 */ /* 0x000fea0003800000 */
[----:B------:R-:W-:Y:S01]  /*10b0*/  HFMA2.MMA R66, -RZ, RZ, 0, 0 ;  /* 0x00000000ff427435 */ /* 0x000fe200000001ff */
[----:B------:R-:W-:Y:S10]  /*10c0*/  @!P0 BRA `(.L_x_4472) ;  /* 0x0000000000188947 */ /* 0x000ff40003800000 */
[----:B-----5:R-:W-:Y:S01]  /*10d0*/  HADD2.F32 R66, -RZ, R38.H0_H0 ;  /* 0x20000026ff427230 */ /* 0x020fe20000004100 */
[----:B------:R-:W-:Y:S06]  /*10e0*/  BRA `(.L_x_4472) ;  /* 0x0000000000107947 */ /* 0x000fec0003800000 */
.L_x_4471:
[----:B-----5:R-:W-:Y:S02]  /*10f0*/  HADD2.F32 R66, -RZ, R42.H0_H0 ;  /* 0x2000002aff427230 */ /* 0x020fe40000004100 */
[----:B------:R-:W-:-:S03]  /*1100*/  @P0 HADD2.F32 R49, -RZ, R38.H0_H0 ;  /* 0x20000026ff310230 */ /* 0x000fc60000004100 */
[----:B------:R-:W-:-:S04]  /*1110*/  FMUL.FTZ R66, R66, UR8 ;  /* 0x0000000842427c20 */ /* 0x000fc80008410000 */
[----:B------:R-:W-:-:S07]  /*1120*/  @P0 FADD.FTZ R66, R49, R66 ;  /* 0x0000004231420221 */ /* 0x000fce0000010000 */
.L_x_4472:
[----:B------:R-:W-:Y:S05]  /*1130*/  BSYNC B0 ;  /* 0x0000000000007941 */ /* 0x000fea0003800000 */
.L_x_4470:
[----:B------:R-:W-:Y:S04]  /*1140*/  BSSY B0, `(.L_x_4473) ;  /* 0x000000a000007945 */ /* 0x000fe80003800000 */
[----:B------:R-:W-:Y:S05]  /*1150*/  @P3 BRA `(.L_x_4474) ;  /* 0x0000000000103947 */ /* 0x000fea0003800000 */
[----:B------:R-:W-:Y:S01]  /*1160*/  MOV R67, RZ ;  /* 0x000000ff00437202 */ /* 0x000fe20000000f00 */
[----:B------:R-:W-:Y:S06]  /*1170*/  @!P0 BRA `(.L_x_4475) ;  /* 0x0000000000188947 */ /* 0x000fec0003800000 */
[----:B-----5:R-:W-:Y:S01]  /*1180*/  HADD2.F32 R67, -RZ, R38.H1_H1 ;  /* 0x30000026ff437230 */ /* 0x020fe20000004100 */
[----:B------:R-:W-:Y:S06]  /*1190*/  BRA `(.L_x_4475) ;  /* 0x0000000000107947 */ /* 0x000fec0003800000 */
.L_x_4474:
[----:B-----5:R-:W-:Y:S02]  /*11a0*/  HADD2.F32 R67, -RZ, R42.H1_H1 ;  /* 0x3000002aff437230 */ /* 0x020fe40000004100 */
[----:B------:R-:W-:-:S03]  /*11b0*/  @P0 HADD2.F32 R48, -RZ, R38.H1_H1 ;  /* 0x30000026ff300230 */ /* 0x000fc60000004100 */
[----:B------:R-:W-:-:S04]  /*11c0*/  FMUL.FTZ R67, R67, UR8 ;  /* 0x0000000843437c20 */ /* 0x000fc80008410000 */
[----:B------:R-:W-:-:S07]  /*11d0*/  @P0 FADD.FTZ R67, R48, R67 ;  /* 0x0000004330430221 */ /* 0x000fce0000010000 */
.L_x_4475:
[----:B------:R-:W-:Y:S05]  /*11e0*/  BSYNC B0 ;  /* 0x0000000000007941 */ /* 0x000fea0003800000 */
.L_x_4473:
[----:B------:R-:W-:Y:S04]  /*11f0*/  BSSY B0, `(.L_x_4476) ;  /* 0x000000a000007945 */ /* 0x000fe80003800000 */
[----:B------:R-:W-:Y:S05]  /*1200*/  @P3 BRA `(.L_x_4477) ;  /* 0x0000000000103947 */ /* 0x000fea0003800000 */
[----:B------:R-:W-:Y:S01]  /*1210*/  HFMA2.MMA R75, -RZ, RZ, 0, 0 ;  /* 0x00000000ff4b7435 */ /* 0x000fe200000001ff */
[----:B------:R-:W-:Y:S10]  /*1220*/  @!P0 BRA `(.L_x_4478) ;  /* 0x0000000000188947 */ /* 0x000ff40003800000 */
[----:B-----5:R-:W-:Y:S01]  /*1230*/  HADD2.F32 R75, -RZ, R39.H0_H0 ;  /* 0x20000027ff4b7230 */ /* 0x020fe20000004100 */
[----:B------:R-:W-:Y:S06]  /*1240*/  BRA `(.L_x_4478) ;  /* 0x0000000000107947 */ /* 0x000fec0003800000 */
.L_x_4477:
[----:B-----5:R-:W-:Y:S02]  /*1250*/  HADD2.F32 R75, -RZ, R43.H0_H0 ;  /* 0x2000002bff4b7230 */ /* 0x020fe40000004100 */
[----:B------:R-:W-:-:S03]  /*1260*/  @P0 HADD2.F32 R48, -RZ, R39.H0_H0 ;  /* 0x20000027ff300230 */ /* 0x000fc60000004100 */
[----:B------:R-:W-:-:S04]  /*1270*/  FMUL.FTZ R75, R75, UR8 ;  /* 0x000000084b4b7c20 */ /* 0x000fc80008410000 */
[----:B------:R-:W-:-:S07]  /*1280*/  @P0 FADD.FTZ R75, R48, R75 ;  /* 0x0000004b304b0221 */ /* 0x000fce0000010000 */
.L_x_4478:
[----:B------:R-:W-:Y:S05]  /*1290*/  BSYNC B0 ;  /* 0x0000000000007941 */ /* 0x000fea0003800000 */
.L_x_4476:
[----:B------:R-:W-:Y:S04]  /*12a0*/  BSSY B0, `(.L_x_4479) ;  /* 0x000000a000007945 */ /* 0x000fe80003800000 */
[----:B------:R-:W-:Y:S05]  /*12b0*/  @P3 BRA `(.L_x_4480) ;  /* 0x0000000000103947 */ /* 0x000fea0003800000 */
[----:B------:R-:W-:Y:S01]  /*12c0*/  MOV R82, RZ ;  /* 0x000000ff00527202 */ /* 0x000fe20000000f00 */
[----:B------:R-:W-:Y:S06]  /*12d0*/  @!P0 BRA `(.L_x_4481) ;  /* 0x0000000000188947 */ /* 0x000fec0003800000 */
[----:B-----5:R-:W-:Y:S01]  /*12e0*/  HADD2.F32 R82, -RZ, R39.H1_H1 ;  /* 0x30000027ff527230 */ /* 0x020fe20000004100 */
[----:B------:R-:W-:Y:S06]  /*12f0*/  BRA `(.L_x_4481) ;  /* 0x0000000000107947 */ /* 0x000fec0003800000 */
.L_x_4480:
[----:B-----5:R-:W-:Y:S02]  /*1300*/  HADD2.F32 R82, -RZ, R43.H1_H1 ;  /* 0x3000002bff527230 */ /* 0x020fe40000004100 */
[----:B------:R-:W-:-:S03]  /*1310*/  @P0 HADD2.F32 R49, -RZ, R39.H1_H1 ;  /* 0x30000027ff310230 */ /* 0x000fc60000004100 */
[----:B------:R-:W-:-:S04]  /*1320*/  FMUL.FTZ R82, R82, UR8 ;  /* 0x0000000852527c20 */ /* 0x000fc80008410000 */
[----:B------:R-:W-:-:S07]  /*1330*/  @P0 FADD.FTZ R82, R49, R82 ;  /* 0x0000005231520221 */ /* 0x000fce0000010000 */
.L_x_4481:
[----:B------:R-:W-:Y:S05]  /*1340*/  BSYNC B0 ;  /* 0x0000000000007941 */ /* 0x000fea0003800000 */
.L_x_4479:
[----:B------:R-:W0:Y:S01]  /*1350*/  @P2 LDC.64 R80, c[0x0][0x220] ;  /* 0x00008800ff502b82 */ /* 0x000e220000000a00 */
[----:B------:R-:W-:Y:S01]  /*1360*/  @P2 IADD3 R87, R84, 0x40, RZ ;  /* 0x0000004054572810 */ /* 0x000fe20007ffe0ff */
[----:B------:R-:W-:Y:S01]  /*1370*/  IMAD.WIDE.U32 R78, R79, 0x10, R110 ;  /* 0x000000104f4e7825 */ /* 0x000fe200078e006e */
[----:B------:R-:W-:Y:S02]  /*1380*/  IADD3 R99, R85, 0x40, RZ ;  /* 0x0000004055637810 */ /* 0x000fe40007ffe0ff */
[----:B------:R-:W-:Y:S02]  /*1390*/  F2FP.F16.F32.PACK_AB R51, R82, R75 ;  /* 0x0000004b5233723e */ /* 0x000fe400000000ff */
[----:B------:R-:W-:Y:S01]  /*13a0*/  F2FP.F16.F32.PACK_AB R50, R67, R66 ;  /* 0x000000424332723e */ /* 0x000fe200000000ff */
[----:B------:R-:W1:Y:S01]  /*13b0*/  @P0 LDC.64 R76, c[0x0][0x230] ;  /* 0x00008c00ff4c0b82 */ /* 0x000e620000000a00 */
[----:B------:R-:W-:Y:S02]  /*13c0*/  F2FP.F16.F32.PACK_AB R49, R65, R64 ;  /* 0x000000404131723e */ /* 0x000fe400000000ff */
[----:B------:R-:W-:-:S05]  /*13d0*/  F2FP.F16.F32.PACK_AB R48, R63, R62 ;  /* 0x0000003e3f30723e */ /* 0x000fca00000000ff */
        /* <DEDUP_REMOVED lines=9> */
[----:B-----5:R-:W-:Y:S01]  /*1470*/  HADD2.F32 R86, -RZ, R36.H0_H0 ;  /* 0x20000024ff567230 */ /* 0x020fe20000004100 */
[----:B------:R-:W-:Y:S06]  /*1480*/  BRA `(.L_x_4484) ;  /* 0x0000000000107947 */ /* 0x000fec0003800000 */
.L_x_4483:
[----:B-----5:R-:W-:Y:S02]  /*1490*/  HADD2.F32 R86, -RZ, R40.H0_H0 ;  /* 0x20000028ff567230 */ /* 0x020fe40000004100 */
[----:B--2---:R-:W-:-:S03]  /*14a0*/  @P0 HADD2.F32 R49, -RZ, R36.H0_H0 ;  /* 0x20000024ff310230 */ /* 0x004fc60000004100 */
[----:B------:R-:W-:-:S04]  /*14b0*/  FMUL.FTZ R86, R86, UR8 ;  /* 0x0000000856567c20 */ /* 0x000fc80008410000 */
[----:B------:R-:W-:-:S07]  /*14c0*/  @P0 FADD.FTZ R86, R49, R86 ;  /* 0x0000005631560221 */ /* 0x000fce0000010000 */
.L_x_4484:
[----:B------:R-:W-:Y:S05]  /*14d0*/  BSYNC B0 ;  /* 0x0000000000007941 */ /* 0x000fea0003800000 */
.L_x_4482:
[----:B------:R-:W-:Y:S04]  /*14e0*/  BSSY B0, `(.L_x_4485) ;  /* 0x000000a000007945 */ /* 0x000fe80003800000 */
[----:B------:R-:W-:Y:S05]  /*14f0*/  @P3 BRA `(.L_x_4486) ;  /* 0x0000000000103947 */ /* 0x000fea0003800000 */
[----:B------:R-:W-:Y:S01]  /*1500*/  MOV R87, RZ ;  /* 0x000000ff00577202 */ /* 0x000fe20000000f00 */
[----:B------:R-:W-:Y:S06]  /*1510*/  @!P0 BRA `(.L_x_4487) ;  /* 0x0000000000188947 */ /* 0x000fec0003800000 */
[----:B-----5:R-:W-:Y:S01]  /*1520*/  HADD2.F32 R87, -RZ, R36.H1_H1 ;  /* 0x30000024ff577230 */ /* 0x020fe20000004100 */
[----:B------:R-:W-:Y:S06]  /*1530*/  BRA `(.L_x_4487) ;  /* 0x0000000000107947 */ /* 0x000fec0003800000 */
.L_x_4486:
[----:B-----5:R-:W-:Y:S02]  /*1540*/  HADD2.F32 R87, -RZ, R40.H1_H1 ;  /* 0x30000028ff577230 */ /* 0x020fe40000004100 */
[----:B--2---:R-:W-:-:S03]  /*1550*/  @P0 HADD2.F32 R48, -RZ, R36.H1_H1 ;  /* 0x30000024ff300230 */ /* 0x004fc60000004100 */
[----:B------:R-:W-:-:S04]  /*1560*/  FMUL.FTZ R87, R87, UR8 ;  /* 0x0000000857577c20 */ /* 0x000fc80008410000 */
[----:B------:R-:W-:-:S07]  /*1570*/  @P0 FADD.FTZ R87, R48, R87 ;  /* 0x0000005730570221 */ /* 0x000fce0000010000 */
.L_x_4487:
[----:B------:R-:W-:Y:S05]  /*1580*/  BSYNC B0 ;  /* 0x0000000000007941 */ /* 0x000fea0003800000 */
.L_x_4485:
[----:B------:R-:W-:Y:S04]  /*1590*/  BSSY B0, `(.L_x_4488) ;  /* 0x000000a000007945 */ /* 0x000fe80003800000 */
[----:B------:R-:W-:Y:S05]  /*15a0*/  @P3 BRA `(.L_x_4489) ;  /* 0x0000000000103947 */ /* 0x000fea0003800000 */
[----:B------:R-:W-:Y:S01]  /*15b0*/  HFMA2.MMA R88, -RZ, RZ, 0, 0 ;  /* 0x00000000ff587435 */ /* 0x000fe200000001ff */
[----:B------:R-:W-:Y:S10]  /*15c0*/  @!P0 BRA `(.L_x_4490) ;  /* 0x0000000000188947 */ /* 0x000ff40003800000 */
[----:B-----5:R-:W-:Y:S01]  /*15d0*/  HADD2.F32 R88, -RZ, R37.H0_H0 ;  /* 0x20000025ff587230 */ /* 0x020fe20000004100 */
[----:B------:R-:W-:Y:S06]  /*15e0*/  BRA `(.L_x_4490) ;  /* 0x0000000000107947 */ /* 0x000fec0003800000 */
.L_x_4489:
[----:B-----5:R-:W-:Y:S02]  /*15f0*/  HADD2.F32 R88, -RZ, R41.H0_H0 ;  /* 0x20000029ff587230 */ /* 0x020fe40000004100 */
[----:B--2---:R-:W-:-:S03]  /*1600*/  @P0 HADD2.F32 R49, -RZ, R37.H0_H0 ;  /* 0x20000025ff310230 */ /* 0x004fc60000004100 */
[----:B------:R-:W-:-:S04]  /*1610*/  FMUL.FTZ R88, R88, UR8 ;  /* 0x0000000858587c20 */ /* 0x000fc80008410000 */
[----:B------:R-:W-:-:S07]  /*1620*/  @P0 FADD.FTZ R88, R49, R88 ;  /* 0x0000005831580221 */ /* 0x000fce0000010000 */
.L_x_4490:
[----:B------:R-:W-:Y:S05]  /*1630*/  BSYNC B0 ;  /* 0x0000000000007941 */ /* 0x000fea0003800000 */
.L_x_4488:
[----:B------:R-:W-:Y:S04]  /*1640*/  BSSY B0, `(.L_x_4491) ;  /* 0x000000a000007945 */ /* 0x000fe80003800000 */
[----:B------:R-:W-:Y:S05]  /*1650*/  @P3 BRA `(.L_x_4492) ;  /* 0x0000000000103947 */ /* 0x000fea0003800000 */
[----:B------:R-:W-:Y:S01]  /*1660*/  MOV R89, RZ ;  /* 0x000000ff00597202 */ /* 0x000fe20000000f00 */
[----:B------:R-:W-:Y:S06]  /*1670*/  @!P0 BRA `(.L_x_4493) ;  /* 0x0000000000188947 */ /* 0x000fec0003800000 */
[----:B-----5:R-:W-:Y:S01]  /*1680*/  HADD2.F32 R89, -RZ, R37.H1_H1 ;  /* 0x30000025ff597230 */ /* 0x020fe20000004100 */
[----:B------:R-:W-:Y:S06]  /*1690*/  BRA `(.L_x_4493) ;  /* 0x0000000000107947 */ /* 0x000fec0003800000 */
.L_x_4492:
[----:B-----5:R-:W-:Y:S02]  /*16a0*/  HADD2.F32 R89, -RZ, R41.H1_H1 ;  /* 0x30000029ff597230 */ /* 0x020fe40000004100 */
[----:B--2---:R-:W-:-:S03]  /*16b0*/  @P0 HADD2.F32 R48, -RZ, R37.H1_H1 ;  /* 0x30000025ff300230 */ /* 0x004fc60000004100 */
[----:B------:R-:W-:-:S04]  /*16c0*/  FMUL.FTZ R89, R89, UR8 ;  /* 0x0000000859597c20 */ /* 0x000fc80008410000 */
[----:B------:R-:W-:-:S07]  /*16d0*/  @P0 FADD.FTZ R89, R48, R89 ;  /* 0x0000005930590221 */ /* 0x000fce0000010000 */
.L_x_4493:
[----:B------:R-:W-:Y:S05]  /*16e0*/  BSYNC B0 ;  /* 0x0000000000007941 */ /* 0x000fea0003800000 */
.L_x_4491:
[----:B------:R-:W-:Y:S04]  /*16f0*/  BSSY B0, `(.L_x_4494) ;  /* 0x000000a000007945 */ /* 0x000fe80003800000 */
[----:B------:R-:W-:Y:S05]  /*1700*/  @P3 BRA `(.L_x_4495) ;  /* 0x0000000000103947 */ /* 0x000fea0003800000 */
[----:B------:R-:W-:Y:S01]  /*1710*/  HFMA2.MMA R90, -RZ, RZ, 0, 0 ;  /* 0x00000000ff5a7435 */ /* 0x000fe200000001ff */
[----:B------:R-:W-:Y:S10]  /*1720*/  @!P0 BRA `(.L_x_4496) ;  /* 0x0000000000188947 */ /* 0x000ff40003800000 */
[----:B-----5:R-:W-:Y:S01]  /*1730*/  HADD2.F32 R90, -RZ, R38.H0_H0 ;  /* 0x20000026ff5a7230 */ /* 0x020fe20000004100 */
[----:B------:R-:W-:Y:S06]  /*1740*/  BRA `(.L_x_4496) ;  /* 0x0000000000107947 */ /* 0x000fec0003800000 */
.L_x_4495:
[----:B-----5:R-:W-:Y:S02]  /*1750*/  HADD2.F32 R90, -RZ, R42.H0_H0 ;  /* 0x2000002aff5a7230 */ /* 0x020fe40000004100 */
[----:B--2---:R-:W-:-:S03]  /*1760*/  @P0 HADD2.F32 R49, -RZ, R38.H0_H0 ;  /* 0x20000026ff310230 */ /* 0x004fc60000004100 */
[----:B------:R-:W-:-:S04]  /*1770*/  FMUL.FTZ R90, R90, UR8 ;  /* 0x000000085a5a7c20 */ /* 0x000fc80008410000 */
[----:B------:R-:W-:-:S07]  /*1780*/  @P0 FADD.FTZ R90, R49, R90 ;  /* 0x0000005a315a0221 */ /* 0x000fce0000010000 */
.L_x_4496:
[----:B------:R-:W-:Y:S05]  /*1790*/  BSYNC B0 ;  /* 0x0000000000007941 */ /* 0x000fea0003800000 */
.L_x_4494:
[----:B------:R-:W-:Y:S04]  /*17a0*/  BSSY B0, `(.L_x_4497) ;  /* 0x000000a000007945 */ /* 0x000fe80003800000 */
[----:B------:R-:W-:Y:S05]  /*17b0*/  @P3 BRA `(.L_x_4498) ;  /* 0x0000000000103947 */ /* 0x000fea0003800000 */
[----:B------:R-:W-:Y:S01]  /*17c0*/  MOV R91, RZ ;  /* 0x000000ff005b7202 */ /* 0x000fe20000000f00 */
[----:B------:R-:W-:Y:S06]  /*17d0*/  @!P0 BRA `(.L_x_4499) ;  /* 0x0000000000188947 */ /* 0x000fec0003800000 */
[----:B-----5:R-:W-:Y:S01]  /*17e0*/  HADD2.F32 R91, -RZ, R38.H1_H1 ;  /* 0x30000026ff5b7230 */ /* 0x020fe20000004100 */
[----:B------:R-:W-:Y:S06]  /*17f0*/  BRA `(.L_x_4499) ;  /* 0x0000000000107947 */ /* 0x000fec0003800000 */
.L_x_4498:
[----:B-----5:R-:W-:Y:S02]  /*1800*/  HADD2.F32 R91, -RZ, R42.H1_H1 ;  /* 0x3000002aff5b7230 */ /* 0x020fe40000004100 */
[----:B--2---:R-:W-:-:S03]  /*1810*/  @P0 HADD2.F32 R48, -RZ, R38.H1_H1 ;  /* 0x30000026ff300230 */ /* 0x004fc60000004100 */
[----:B------:R-:W-:-:S04]  /*1820*/  FMUL.FTZ R91, R91, UR8 ;  /* 0x000000085b5b7c20 */ /* 0x000fc80008410000 */
[----:B------:R-:W-:-:S07]  /*1830*/  @P0 FADD.FTZ R91, R48, R91 ;  /* 0x0000005b305b0221 */ /* 0x000fce0000010000 */
.L_x_4499:
[----:B------:R-:W-:Y:S05]  /*1840*/  BSYNC B0 ;  /* 0x0000000000007941 */ /* 0x000fea0003800000 */
.L_x_4497:
[----:B------:R-:W-:Y:S04]  /*1850*/  BSSY B0, `(.L_x_4500) ;  /* 0x000000a000007945 */ /* 0x000fe80003800000 */
[----:B------:R-:W-:Y:S05]  /*1860*/  @P3 BRA `(.L_x_4501) ;  /* 0x0000000000103947 */ /* 0x000fea0003800000 */
[----:B------:R-:W-:Y:S01]  /*1870*/  HFMA2.MMA R92, -RZ, RZ, 0, 0 ;  /* 0x00000000ff5c7435 */ /* 0x000fe200000001ff */
[----:B------:R-:W-:Y:S10]  /*1880*/  @!P0 BRA `(.L_x_4502) ;  /* 0x0000000000188947 */ /* 0x000ff40003800000 */
[----:B-----5:R-:W-:Y:S01]  /*1890*/  HADD2.F32 R92, -RZ, R39.H0_H0 ;  /* 0x20000027ff5c7230 */ /* 0x020fe20000004100 */
[----:B------:R-:W-:Y:S06]  /*18a0*/  BRA `(.L_x_4502) ;  /* 0x0000000000107947 */ /* 0x000fec0003800000 */
.L_x_4501:
[----:B-----5:R-:W-:Y:S02]  /*18b0*/  HADD2.F32 R92, -RZ, R43.H0_H0 ;  /* 0x2000002bff5c7230 */ /* 0x020fe40000004100 */
[----:B--2---:R-:W-:-:S03]  /*18c0*/  @P0 HADD2.F32 R49, -RZ, R39.H0_H0 ;  /* 0x20000027ff310230 */ /* 0x004fc60000004100 */
[----:B------:R-:W-:-:S04]  /*18d0*/  FMUL.FTZ R92, R92, UR8 ;  /* 0x000000085c5c7c20 */ /* 0x000fc80008410000 */
[----:B------:R-:W-:-:S07]  /*18e0*/  @P0 FADD.FTZ R92, R49, R92 ;  /* 0x0000005c315c0221 */ /* 0x000fce0000010000 */
.L_x_4502:
[----:B------:R-:W-:Y:S05]  /*18f0*/  BSYNC B0 ;  /* 0x0000000000007941 */ /* 0x000fea0003800000 */
.L_x_4500:
[----:B------:R-:W-:Y:S04]  /*1900*/  BSSY B0, `(.L_x_4503) ;  /* 0x000000a000007945 */ /* 0x000fe80003800000 */
[----:B------:R-:W-:Y:S05]  /*1910*/  @P3 BRA `(.L_x_4504) ;  /* 0x0000000000103947 */ /* 0x000fea0003800000 */
[----:B------:R-:W-:Y:S01]  /*1920*/  MOV R93, RZ ;  /* 0x000000ff005d7202 */ /* 0x000fe20000000f00 */
[----:B------:R-:W-:Y:S06]  /*1930*/  @!P0 BRA `(.L_x_4505) ;  /* 0x0000000000188947 */ /* 0x000fec0003800000 */
[----:B-----5:R-:W-:Y:S01]  /*1940*/  HADD2.F32 R93, -RZ, R39.H1_H1 ;  /* 0x30000027ff5d7230 */ /* 0x020fe20000004100 */
[----:B------:R-:W-:Y:S06]  /*1950*/  BRA `(.L_x_4505) ;  /* 0x0000000000107947 */ /* 0x000fec0003800000 */
.L_x_4504:
[----:B-----5:R-:W-:Y:S02]  /*1960*/  HADD2.F32 R93, -RZ, R43.H1_H1 ;  /* 0x3000002bff5d7230 */ /* 0x020fe40000004100 */
[----:B--2---:R-:W-:-:S03]  /*1970*/  @P0 HADD2.F32 R48, -RZ, R39.H1_H1 ;  /* 0x30000027ff300230 */ /* 0x004fc60000004100 */
[----:B------:R-:W-:-:S04]  /*1980*/  FMUL.FTZ R93, R93, UR8 ;  /* 0x000000085d5d7c20 */ /* 0x000fc80008410000 */
[----:B------:R-:W-:-:S07]  /*1990*/  @P0 FADD.FTZ R93, R48, R93 ;  /* 0x0000005d305d0221 */ /* 0x000fce0000010000 */
.L_x_4505:
[----:B------:R-:W-:Y:S05]  /*19a0*/  BSYNC B0 ;  /* 0x0000000000007941 */ /* 0x000fea0003800000 */
.L_x_4503:
[----:B--2---:R-:W0:Y:S01]  /*19b0*/  @P2 LDC.64 R76, c[0x0][0x220] ;  /* 0x00008800ff4c2b82 */ /* 0x004e220000000a00 */
[----:B------:R-:W-:Y:S01]  /*19c0*/  @P2 IADD3 R49, R84, 0x60, RZ ;  /* 0x0000006054312810 */ /* 0x000fe20007ffe0ff */
[----:B------:R-:W-:Y:S01]  /*19d0*/  IMAD.WIDE.U32 R78, R99, 0x10, R110 ;  /* 0x00000010634e7825 */ /* 0x000fe200078e006e */
[----:B------:R-:W-:Y:S02]  /*19e0*/  IADD3 R107, R85, 0x60, RZ ;  /* 0x00000060556b7810 */ /* 0x000fe40007ffe0ff */
[----:B------:R-:W-:Y:S02]  /*19f0*/  F2FP.F16.F32.PACK_AB R51, R93, R92 ;  /* 0x0000005c5d33723e */ /* 0x000fe400000000ff */
[----:B------:R-:W-:Y:S01]  /*1a00*/  F2FP.F16.F32.PACK_AB R50, R91, R90 ;  /* 0x0000005a5b32723e */ /* 0x000fe200000000ff */
[----:B------:R-:W1:Y:S01]  /*1a10*/  @P0 LDC.64 R80, c[0x0][0x230] ;  /* 0x00008c00ff500b82 */ /* 0x000e620000000a00 */
[----:B------:R-:W-:Y:S01]  /*1a20*/  F2FP.F16.F32.PACK_AB R48, R87, R86 ;  /* 0x000000565730723e */ /* 0x000fe200000000ff */
[----:B0-----:R-:W-:Y:S01]  /*1a30*/  @P2 IMAD.WIDE.U32 R76, R49, 0x10, R76 ;  /* 0x00000010314c2825 */ /* 0x001fe200078e004c */
[----:B------:R-:W-:-:S05]  /*1a40*/  F2FP.F16.F32.PACK_AB R49, R89, R88 ;  /* 0x000000585931723e */ /* 0x000fca00000000ff */
        /* <DEDUP_REMOVED lines=8> */
[----:B-----5:R-:W-:Y:S01]  /*1ad0*/  HADD2.F32 R106, -RZ, R36.H0_H0 ;  /* 0x20000024ff6a7230 */ /* 0x020fe20000004100 */
[----:B------:R-:W-:Y:S06]  /*1ae0*/  BRA `(.L_x_4508) ;  /* 0x0000000000107947 */ /* 0x000fec0003800000 */
.L_x_4507:
[----:B-----5:R-:W-:Y:S02]  /*1af0*/  HADD2.F32 R106, -RZ, R40.H0_H0 ;  /* 0x20000028ff6a7230 */ /* 0x020fe40000004100 */
[----:B0-----:R-:W-:-:S03]  /*1b00*/  @P0 HADD2.F32 R49, -RZ, R36.H0_H0 ;  /* 0x20000024ff310230 */ /* 0x001fc60000004100 */
[----:B------:R-:W-:-:S04]  /*1b10*/  FMUL.FTZ R106, R106, UR8 ;  /* 0x000000086a6a7c20 */ /* 0x000fc80008410000 */
[----:B------:R-:W-:-:S07]  /*1b20*/  @P0 FADD.FTZ R106, R49, R106 ;  /* 0x0000006a316a0221 */ /* 0x000fce0000010000 */
.L_x_4508:
[----:B------:R-:W-:Y:S05]  /*1b30*/  BSYNC B0 ;  /* 0x0000000000007941 */ /* 0x000fea0003800000 */
.L_x_4506:
[----:B------:R-:W-:Y:S04]  /*1b40*/  BSSY B0, `(.L_x_4509) ;  /* 0x000000a000007945 */ /* 0x000fe80003800000 */
[----:B------:R-:W-:Y:S05]  /*1b50*/  @P3 BRA `(.L_x_4510) ;  /* 0x0000000000103947 */ /* 0x000fea0003800000 */
[----:B------:R-:W-:Y:S01]  /*1b60*/  MOV R105, RZ ;  /* 0x000000ff00697202 */ /* 0x000fe20000000f00 */
[----:B------:R-:W-:Y:S06]  /*1b70*/  @!P0 BRA `(.L_x_4511) ;  /* 0x0000000000188947 */ /* 0x000fec0003800000 */
[----:B-----5:R-:W-:Y:S01]  /*1b80*/  HADD2.F32 R105, -RZ, R36.H1_H1 ;  /* 0x30000024ff697230 */ /* 0x020fe20000004100 */
[----:B------:R-:W-:Y:S06]  /*1b90*/  BRA `(.L_x_4511) ;  /* 0x0000000000107947 */ /* 0x000fec0003800000 */
.L_x_4510:
[----:B-----5:R-:W-:Y:S02]  /*1ba0*/  HADD2.F32 R105, -RZ, R40.H1_H1 ;  /* 0x30000028ff697230 */ /* 0x020fe40000004100 */
[----:B0-----:R-:W-:-:S03]  /*1bb0*/  @P0 HADD2.F32 R48, -RZ, R36.H1_H1 ;  /* 0x30000024ff300230 */ /* 0x001fc60000004100 */
[----:B------:R-:W-:-:S04]  /*1bc0*/  FMUL.FTZ R105, R105, UR8 ;  /* 0x0000000869697c20 */ /* 0x000fc80008410000 */
[----:B------:R-:W-:-:S07]  /*1bd0*/  @P0 FADD.FTZ R105, R48, R105 ;  /* 0x0000006930690221 */ /* 0x000fce0000010000 */
.L_x_4511:
[----:B------:R-:W-:Y:S05]  /*1be0*/  BSYNC B0 ;  /* 0x0000000000007941 */ /* 0x000fea0003800000 */
.L_x_4509:
[----:B------:R-:W-:Y:S04]  /*1bf0*/  BSSY B0, `(.L_x_4512) ;  /* 0x000000a000007945 */ /* 0x000fe80003800000 */
[----:B------:R-:W-:Y:S05]  /*1c00*/  @P3 BRA `(.L_x_4513) ;  /* 0x0000000000103947 */ /* 0x000fea0003800000 */
[----:B------:R-:W-:Y:S01]  /*1c10*/  HFMA2.MMA R104, -RZ, RZ, 0, 0 ;  /* 0x00000000ff687435 */ /* 0x000fe200000001ff */
[----:B------:R-:W-:Y:S10]  /*1c20*/  @!P0 BRA `(.L_x_4514) ;  /* 0x0000000000188947 */ /* 0x000ff40003800000 */
[----:B-----5:R-:W-:Y:S01]  /*1c30*/  HADD2.F32 R104, -RZ, R37.H0_H0 ;  /* 0x20000025ff687230 */ /* 0x020fe20000004100 */
[----:B------:R-:W-:Y:S06]  /*1c40*/  BRA `(.L_x_4514) ;  /* 0x0000000000107947 */ /* 0x000fec0003800000 */
.L_x_4513:
[----:B-----5:R-:W-:Y:S02]  /*1c50*/  HADD2.F32 R104, -RZ, R41.H0_H0 ;  /* 0x20000029ff687230 */ /* 0x020fe40000004100 */
[----:B0-----:R-:W-:-:S03]  /*1c60*/  @P0 HADD2.F32 R49, -RZ, R37.H0_H0 ;  /* 0x20000025ff310230 */ /* 0x001fc60000004100 */
[----:B------:R-:W-:-:S04]  /*1c70*/  FMUL.FTZ R104, R104, UR8 ;  /* 0x0000000868687c20 */ /* 0x000fc80008410000 */
[----:B------:R-:W-:-:S07]  /*1c80*/  @P0 FADD.FTZ R104, R49, R104 ;  /* 0x0000006831680221 */ /* 0x000fce0000010000 */
.L_x_4514:
[----:B------:R-:W-:Y:S05]  /*1c90*/  BSYNC B0 ;  /* 0x0000000000007941 */ /* 0x000fea0003800000 */
.L_x_4512:
[----:B------:R-:W-:Y:S04]  /*1ca0*/  BSSY B0, `(.L_x_4515) ;  /* 0x000000a000007945 */ /* 0x000fe80003800000 */
[----:B------:R-:W-:Y:S05]  /*1cb0*/  @P3 BRA `(.L_x_4516) ;  /* 0x0000000000103947 */ /* 0x000fea0003800000 */
[----:B------:R-:W-:Y:S01]  /*1cc0*/  MOV R103, RZ ;  /* 0x000000ff00677202 */ /* 0x000fe20000000f00 */
[----:B------:R-:W-:Y:S06]  /*1cd0*/  @!P0 BRA `(.L_x_4517) ;  /* 0x0000000000188947 */ /* 0x000fec0003800000 */
[----:B-----5:R-:W-:Y:S01]  /*1ce0*/  HADD2.F32 R103, -RZ, R37.H1_H1 ;  /* 0x30000025ff677230 */ /* 0x020fe20000004100 */
[----:B------:R-:W-:Y:S06]  /*1cf0*/  BRA `(.L_x_4517) ;  /* 0x0000000000107947 */ /* 0x000fec0003800000 */
.L_x_4516:
[----:B-----5:R-:W-:Y:S02]  /*1d00*/  HADD2.F32 R103, -RZ, R41.H1_H1 ;  /* 0x30000029ff677230 */ /* 0x020fe40000004100 */
[----:B0-----:R-:W-:-:S03]  /*1d10*/  @P0 HADD2.F32 R48, -RZ, R37.H1_H1 ;  /* 0x30000025ff300230 */ /* 0x001fc60000004100 */
[----:B------:R-:W-:-:S04]  /*1d20*/  FMUL.FTZ R103, R103, UR8 ;  /* 0x0000000867677c20 */ /* 0x000fc80008410000 */
[----:B------:R-:W-:-:S07]  /*1d30*/  @P0 FADD.FTZ R103, R48, R103 ;  /* 0x0000006730670221 */ /* 0x000fce0000010000 */
.L_x_4517:
[----:B------:R-:W-:Y:S05]  /*1d40*/  BSYNC B0 ;  /* 0x0000000000007941 */ /* 0x000fea0003800000 */
.L_x_4515:
[----:B------:R-:W-:Y:S04]  /*1d50*/  BSSY B0, `(.L_x_4518) ;  /* 0x000000a000007945 */ /* 0x000fe80003800000 */
[----:B------:R-:W-:Y:S05]  /*1d60*/  @P3 BRA `(.L_x_4519) ;  /* 0x0000000000103947 */ /* 0x000fea0003800000 */
[----:B------:R-:W-:Y:S01]  /*1d70*/  HFMA2.MMA R102, -RZ, RZ, 0, 0 ;  /* 0x00000000ff667435 */ /* 0x000fe200000001ff */
[----:B------:R-:W-:Y:S10]  /*1d80*/  @!P0 BRA `(.L_x_4520) ;  /* 0x0000000000188947 */ /* 0x000ff40003800000 */
[----:B-----5:R-:W-:Y:S01]  /*1d90*/  HADD2.F32 R102, -RZ, R38.H0_H0 ;  /* 0x20000026ff667230 */ /* 0x020fe20000004100 */
[----:B------:R-:W-:Y:S06]  /*1da0*/  BRA `(.L_x_4520) ;  /* 0x0000000000107947 */ /* 0x000fec0003800000 */
.L_x_4519:
[----:B-----5:R-:W-:Y:S02]  /*1db0*/  HADD2.F32 R102, -RZ, R42.H0_H0 ;  /* 0x2000002aff667230 */ /* 0x020fe40000004100 */
[----:B0-----:R-:W-:-:S03]  /*1dc0*/  @P0 HADD2.F32 R49, -RZ, R38.H0_H0 ;  /* 0x20000026ff310230 */ /* 0x001fc60000004100 */
[----:B------:R-:W-:-:S04]  /*1dd0*/  FMUL.FTZ R102, R102, UR8 ;  /* 0x0000000866667c20 */ /* 0x000fc80008410000 */
[----:B------:R-:W-:-:S07]  /*1de0*/  @P0 FADD.FTZ R102, R49, R102 ;  /* 0x0000006631660221 */ /* 0x000fce0000010000 */
.L_x_4520:
[----:B------:R-:W-:Y:S05]  /*1df0*/  BSYNC B0 ;  /* 0x0000000000007941 */ /* 0x000fea0003800000 */
.L_x_4518:
[----:B------:R-:W-:Y:S04]  /*1e00*/  BSSY B0, `(.L_x_4521) ;  /* 0x000000a000007945 */ /* 0x000fe80003800000 */
[----:B------:R-:W-:Y:S05]  /*1e10*/  @P3 BRA `(.L_x_4522) ;  /* 0x0000000000103947 */ /* 0x000fea0003800000 */
[----:B------:R-:W-:Y:S01]  /*1e20*/  MOV R101, RZ ;  /* 0x000000ff00657202 */ /* 0x000fe20000000f00 */
[----:B------:R-:W-:Y:S06]  /*1e30*/  @!P0 BRA `(.L_x_4523) ;  /* 0x0000000000188947 */ /* 0x000fec0003800000 */
[----:B-----5:R-:W-:Y:S01]  /*1e40*/  HADD2.F32 R101, -RZ, R38.H1_H1 ;  /* 0x30000026ff657230 */ /* 0x020fe20000004100 */
[----:B------:R-:W-:Y:S06]  /*1e50*/  BRA `(.L_x_4523) ;  /* 0x0000000000107947 */ /* 0x000fec0003800000 */
.L_x_4522:
[----:B-----5:R-:W-:Y:S02]  /*1e60*/  HADD2.F32 R101, -RZ, R42.H1_H1 ;  /* 0x3000002aff657230 */ /* 0x020fe40000004100 */
[----:B0-----:R-:W-:-:S03]  /*1e70*/  @P0 HADD2.F32 R48, -RZ, R38.H1_H1 ;  /* 0x30000026ff300230 */ /* 0x001fc60000004100 */
[----:B------:R-:W-:-:S04]  /*1e80*/  FMUL.FTZ R101, R101, UR8 ;  /* 0x0000000865657c20 */ /* 0x000fc80008410000 */
[----:B------:R-:W-:-:S07]  /*1e90*/  @P0 FADD.FTZ R101, R48, R101 ;  /* 0x0000006530650221 */ /* 0x000fce0000010000 */
.L_x_4523:
[----:B------:R-:W-:Y:S05]  /*1ea0*/  BSYNC B0 ;  /* 0x0000000000007941 */ /* 0x000fea0003800000 */
.L_x_4521:
[----:B------:R-:W-:Y:S04]  /*1eb0*/  BSSY B0, `(.L_x_4524) ;  /* 0x000000a000007945 */ /* 0x000fe80003800000 */
[----:B------:R-:W-:Y:S05]  /*1ec0*/  @P3 BRA `(.L_x_4525) ;  /* 0x0000000000103947 */ /* 0x000fea0003800000 */
[----:B------:R-:W-:Y:S01]  /*1ed0*/  HFMA2.MMA R100, -RZ, RZ, 0, 0 ;  /* 0x00000000ff647435 */ /* 0x000fe200000001ff */
[----:B------:R-:W-:Y:S10]  /*1ee0*/  @!P0 BRA `(.L_x_4526) ;  /* 0x0000000000188947 */ /* 0x000ff40003800000 */
[----:B-----5:R-:W-:Y:S01]  /*1ef0*/  HADD2.F32 R100, -RZ, R39.H0_H0 ;  /* 0x20000027ff647230 */ /* 0x020fe20000004100 */
[----:B------:R-:W-:Y:S06]  /*1f00*/  BRA `(.L_x_4526) ;  /* 0x0000000000107947 */ /* 0x000fec0003800000 */
.L_x_4525:
[----:B-----5:R-:W-:Y:S02]  /*1f10*/  HADD2.F32 R100, -RZ, R43.H0_H0 ;  /* 0x2000002bff647230 */ /* 0x020fe40000004100 */
[----:B0-----:R-:W-:-:S03]  /*1f20*/  @P0 HADD2.F32 R49, -RZ, R39.H0_H0 ;  /* 0x20000027ff310230 */ /* 0x001fc60000004100 */
[----:B------:R-:W-:-:S04]  /*1f30*/  FMUL.FTZ R100, R100, UR8 ;  /* 0x0000000864647c20 */ /* 0x000fc80008410000 */
[----:B------:R-:W-:-:S07]  /*1f40*/  @P0 FADD.FTZ R100, R49, R100 ;  /* 0x0000006431640221 */ /* 0x000fce0000010000 */
.L_x_4526:
[----:B------:R-:W-:Y:S05]  /*1f50*/  BSYNC B0 ;  /* 0x0000000000007941 */ /* 0x000fea0003800000 */
.L_x_4524:
[----:B------:R-:W-:Y:S04]  /*1f60*/  BSSY B0, `(.L_x_4527) ;  /* 0x000000a000007945 */ /* 0x000fe80003800000 */
[----:B------:R-:W-:Y:S05]  /*1f70*/  @P3 BRA `(.L_x_4528) ;  /* 0x0000000000103947 */ /* 0x000fea0003800000 */
[----:B------:R-:W-:Y:S01]  /*1f80*/  MOV R99, RZ ;  /* 0x000000ff00637202 */ /* 0x000fe20000000f00 */
[----:B------:R-:W-:Y:S06]  /*1f90*/  @!P0 BRA `(.L_x_4529) ;  /* 0x0000000000188947 */ /* 0x000fec0003800000 */
[----:B-----5:R-:W-:Y:S01]  /*1fa0*/  HADD2.F32 R99, -RZ, R39.H1_H1 ;  /* 0x30000027ff637230 */ /* 0x020fe20000004100 */
[----:B------:R-:W-:Y:S06]  /*1fb0*/  BRA `(.L_x_4529) ;  /* 0x0000000000107947 */ /* 0x000fec0003800000 */
.L_x_4528:
[----:B-----5:R-:W-:Y:S02]  /*1fc0*/  HADD2.F32 R99, -RZ, R43.H1_H1 ;  /* 0x3000002bff637230 */ /* 0x020fe40000004100 */
[----:B0-----:R-:W-:-:S03]  /*1fd0*/  @P0 HADD2.F32 R48, -RZ, R39.H1_H1 ;  /* 0x30000027ff300230 */ /* 0x001fc60000004100 */
[----:B------:R-:W-:-:S04]  /*1fe0*/  FMUL.FTZ R99, R99, UR8 ;  /* 0x0000000863637c20 */ /* 0x000fc80008410000 */
[----:B------:R-:W-:-:S07]  /*1ff0*/  @P0 FADD.FTZ R99, R48, R99 ;  /* 0x0000006330630221 */ /* 0x000fce0000010000 */
.L_x_4529:
[----:B------:R-:W-:Y:S05]  /*2000*/  BSYNC B0 ;  /* 0x0000000000007941 */ /* 0x000fea0003800000 */
.L_x_4527:
[----:B0-----:R-:W0:Y:S01]  /*2010*/  @P2 LDC.64 R76, c[0x0][0x220] ;  /* 0x00008800ff4c2b82 */ /* 0x001e220000000a00 */
[----:B------:R-:W-:Y:S01]  /*2020*/  IMAD.WIDE.U32 R80, R107, 0x10, R110 ;  /* 0x000000106b507825 */ /* 0x000fe200078e006e */
[----:B------:R-:W-:Y:S02]  /*2030*/  F2FP.F16.F32.PACK_AB R51, R99, R100 ;  /* 0x000000646333723e */ /* 0x000fe400000000ff */
[----:B------:R-:W-:Y:S02]  /*2040*/  F2FP.F16.F32.PACK_AB R50, R101, R102 ;  /* 0x000000666532723e */ /* 0x000fe400000000ff */
[----:B------:R-:W-:Y:S02]  /*2050*/  F2FP.F16.F32.PACK_AB R49, R103, R104 ;  /* 0x000000686731723e */ /* 0x000fe400000000ff */
[----:B------:R-:W1:Y:S01]  /*2060*/  @P0 LDC.64 R78, c[0x0][0x230] ;  /* 0x00008c00ff4e0b82 */ /* 0x000e620000000a00 */
[----:B------:R-:W-:Y:S02]  /*2070*/  F2FP.F16.F32.PACK_AB R48, R105, R106 ;  /* 0x0000006a6930723e */ /* 0x000fe400000000ff */
        /* <DEDUP_REMOVED lines=13> */
.L_x_4531:
[----:B-----5:R-:W-:Y:S02]  /*2150*/  HADD2.F32 R108, -RZ, R40.H0_H0 ;  /* 0x20000028ff6c7230 */ /* 0x020fe40000004100 */
[----:B------:R-:W-:-:S03]  /*2160*/  @P0 HADD2.F32 R49, -RZ, R36.H0_H0 ;  /* 0x20000024ff310230 */ /* 0x000fc60000004100 */
[----:B------:R-:W-:-:S04]  /*2170*/  FMUL.FTZ R108, R108, UR8 ;  /* 0x000000086c6c7c20 */ /* 0x000fc80008410000 */
[----:B------:R-:W-:-:S07]  /*2180*/  @P0 FADD.FTZ R108, R49, R108 ;  /* 0x0000006c316c0221 */ /* 0x000fce0000010000 */
.L_x_4532:
[----:B------:R-:W-:Y:S05]  /*2190*/  BSYNC B0 ;  /* 0x0000000000007941 */ /* 0x000fea0003800000 */
.L_x_4530:
[----:B------:R-:W-:Y:S04]  /*21a0*/  BSSY B0, `(.L_x_4533) ;  /* 0x000000a000007945 */ /* 0x000fe80003800000 */
[----:B------:R-:W-:Y:S05]  /*21b0*/  @P3 BRA `(.L_x_4534) ;  /* 0x0000000000103947 */ /* 0x000fea0003800000 */
[----:B------:R-:W-:Y:S01]  /*21c0*/  MOV R81, RZ ;  /* 0x000000ff00517202 */ /* 0x000fe20000000f00 */
[----:B------:R-:W-:Y:S06]  /*21d0*/  @!P0 BRA `(.L_x_4535) ;  /* 0x0000000000188947 */ /* 0x000fec0003800000 */
[----:B-----5:R-:W-:Y:S01]  /*21e0*/  HADD2.F32 R81, -RZ, R36.H1_H1 ;  /* 0x30000024ff517230 */ /* 0x020fe20000004100 */
[----:B------:R-:W-:Y:S06]  /*21f0*/  BRA `(.L_x_4535) ;  /* 0x0000000000107947 */ /* 0x000fec0003800000 */
.L_x_4534:
[----:B-----5:R-:W-:Y:S02]  /*2200*/  HADD2.F32 R81, -RZ, R40.H1_H1 ;  /* 0x30000028ff517230 */ /* 0x020fe40000004100 */
[----:B------:R-:W-:-:S03]  /*2210*/  @P0 HADD2.F32 R50, -RZ, R36.H1_H1 ;  /* 0x30000024ff320230 */ /* 0x000fc60000004100 */
[----:B------:R-:W-:-:S04]  /*2220*/  FMUL.FTZ R81, R81, UR8 ;  /* 0x0000000851517c20 */ /* 0x000fc80008410000 */
[----:B------:R-:W-:-:S07]  /*2230*/  @P0 FADD.FTZ R81, R50, R81 ;  /* 0x0000005132510221 */ /* 0x000fce0000010000 */
.L_x_4535:
[----:B------:R-:W-:Y:S05]  /*2240*/  BSYNC B0 ;  /* 0x0000000000007941 */ /* 0x000fea0003800000 */
.L_x_4533:
[----:B------:R-:W-:Y:S04]  /*2250*/  BSSY B0, `(.L_x_4536) ;  /* 0x000000a000007945 */ /* 0x000fe80003800000 */
[----:B------:R-:W-:Y:S05]  /*2260*/  @P3 BRA `(.L_x_4537) ;  /* 0x0000000000103947 */ /* 0x000fea0003800000 */
[----:B------:R-:W-:Y:S01]  /*2270*/  HFMA2.MMA R84, -RZ, RZ, 0, 0 ;  /* 0x00000000ff547435 */ /* 0x000fe200000001ff */
[----:B------:R-:W-:Y:S10]  /*2280*/  @!P0 BRA `(.L_x_4538) ;  /* 0x0000000000188947 */ /* 0x000ff40003800000 */
[----:B-----5:R-:W-:Y:S01]  /*2290*/  HADD2.F32 R84, -RZ, R37.H0_H0 ;  /* 0x20000025ff547230 */ /* 0x020fe20000004100 */
[----:B------:R-:W-:Y:S06]  /*22a0*/  BRA `(.L_x_4538) ;  /* 0x0000000000107947 */ /* 0x000fec0003800000 */
.L_x_4537:
[----:B-----5:R-:W-:Y:S02]  /*22b0*/  HADD2.F32 R84, -RZ, R41.H0_H0 ;  /* 0x20000029ff547230 */ /* 0x020fe40000004100 */
[----:B------:R-:W-:-:S03]  /*22c0*/  @P0 HADD2.F32 R49, -RZ, R37.H0_H0 ;  /* 0x20000025ff310230 */ /* 0x000fc60000004100 */
[----:B------:R-:W-:-:S04]  /*22d0*/  FMUL.FTZ R84, R84, UR8 ;  /* 0x0000000854547c20 */ /* 0x000fc80008410000 */
[----:B------:R-:W-:-:S07]  /*22e0*/  @P0 FADD.FTZ R84, R49, R84 ;  /* 0x0000005431540221 */ /* 0x000fce0000010000 */
.L_x_4538:
[----:B------:R-:W-:Y:S05]  /*22f0*/  BSYNC B0 ;  /* 0x0000000000007941 */ /* 0x000fea0003800000 */
.L_x_4536:
[----:B------:R-:W-:Y:S04]  /*2300*/  BSSY B0, `(.L_x_4539) ;  /* 0x000000a000007945 */ /* 0x000fe80003800000 */
[----:B------:R-:W-:Y:S05]  /*2310*/  @P3 BRA `(.L_x_4540) ;  /* 0x0000000000103947 */ /* 0x000fea0003800000 */
[----:B0-----:R-:W-:Y:S01]  /*2320*/  MOV R79, RZ ;  /* 0x000000ff004f7202 */ /* 0x001fe20000000f00 */
[----:B------:R-:W-:Y:S06]  /*2330*/  @!P0 BRA `(.L_x_4541) ;  /* 0x0000000000188947 */ /* 0x000fec0003800000 */
[----:B-----5:R-:W-:Y:S01]  /*2340*/  HADD2.F32 R79, -RZ, R37.H1_H1 ;  /* 0x30000025ff4f7230 */ /* 0x020fe20000004100 */
[----:B------:R-:W-:Y:S06]  /*2350*/  BRA `(.L_x_4541) ;  /* 0x0000000000107947 */ /* 0x000fec0003800000 */
.L_x_4540:
[----:B0----5:R-:W-:Y:S02]  /*2360*/  HADD2.F32 R79, -RZ, R41.H1_H1 ;  /* 0x30000029ff4f7230 */ /* 0x021fe40000004100 */
[----:B------:R-:W-:-:S03]  /*2370*/  @P0 HADD2.F32 R50, -RZ, R37.H1_H1 ;  /* 0x30000025ff320230 */ /* 0x000fc60000004100 */
[----:B------:R-:W-:-:S04]  /*2380*/  FMUL.FTZ R79, R79, UR8 ;  /* 0x000000084f4f7c20 */ /* 0x000fc80008410000 */
[----:B------:R-:W-:-:S07]  /*2390*/  @P0 FADD.FTZ R79, R50, R79 ;  /* 0x0000004f324f0221 */ /* 0x000fce0000010000 */
.L_x_4541:
[----:B------:R-:W-:Y:S05]  /*23a0*/  BSYNC B0 ;  /* 0x0000000000007941 */ /* 0x000fea0003800000 */
.L_x_4539:
[----:B------:R-:W-:Y:S04]  /*23b0*/  BSSY B0, `(.L_x_4542) ;  /* 0x000000a000007945 */ /* 0x000fe80003800000 */
[----:B------:R-:W-:Y:S05]  /*23c0*/  @P3 BRA `(.L_x_4543) ;  /* 0x0000000000103947 */ /* 0x000fea0003800000 */
[----:B------:R-:W-:Y:S01]  /*23d0*/  HFMA2.MMA R80, -RZ, RZ, 0, 0 ;  /* 0x00000000ff507435 */ /* 0x000fe200000001ff */
[----:B------:R-:W-:Y:S10]  /*23e0*/  @!P0 BRA `(.L_x_4544) ;  /* 0x0000000000188947 */ /* 0x000ff40003800000 */
[----:B-----5:R-:W-:Y:S01]  /*23f0*/  HADD2.F32 R80, -RZ, R38.H0_H0 ;  /* 0x20000026ff507230 */ /* 0x020fe20000004100 */
[----:B------:R-:W-:Y:S06]  /*2400*/  BRA `(.L_x_4544) ;  /* 0x0000000000107947 */ /* 0x000fec0003800000 */
.L_x_4543:
[----:B-----5:R-:W-:Y:S02]  /*2410*/  HADD2.F32 R80, -RZ, R42.H0_H0 ;  /* 0x2000002aff507230 */ /* 0x020fe40000004100 */
[----:B------:R-:W-:-:S03]  /*2420*/  @P0 HADD2.F32 R49, -RZ, R38.H0_H0 ;  /* 0x20000026ff310230 */ /* 0x000fc60000004100 */
[----:B------:R-:W-:-:S04]  /*2430*/  FMUL.FTZ R80, R80, UR8 ;  /* 0x0000000850507c20 */ /* 0x000fc80008410000 */
[----:B------:R-:W-:-:S07]  /*2440*/  @P0 FADD.FTZ R80, R49, R80 ;  /* 0x0000005031500221 */ /* 0x000fce0000010000 */
.L_x_4544:
[----:B------:R-:W-:Y:S05]  /*2450*/  BSYNC B0 ;  /* 0x0000000000007941 */ /* 0x000fea0003800000 */
.L_x_4542:
[----:B------:R-:W-:Y:S04]  /*2460*/  BSSY B0, `(.L_x_4545) ;  /* 0x000000a000007945 */ /* 0x000fe80003800000 */
[----:B------:R-:W-:Y:S05]  /*2470*/  @P3 BRA `(.L_x_4546) ;  /* 0x0000000000103947 */ /* 0x000fea0003800000 */
[----:B------:R-:W-:Y:S01]  /*2480*/  MOV R78, RZ ;  /* 0x000000ff004e7202 */ /* 0x000fe20000000f00 */
[----:B------:R-:W-:Y:S06]  /*2490*/  @!P0 BRA `(.L_x_4547) ;  /* 0x0000000000188947 */ /* 0x000fec0003800000 */
[----:B-----5:R-:W-:Y:S01]  /*24a0*/  HADD2.F32 R78, -RZ, R38.H1_H1 ;  /* 0x30000026ff4e7230 */ /* 0x020fe20000004100 */
[----:B------:R-:W-:Y:S06]  /*24b0*/  BRA `(.L_x_4547) ;  /* 0x0000000000107947 */ /* 0x000fec0003800000 */
.L_x_4546:
[----:B-----5:R-:W-:Y:S02]  /*24c0*/  HADD2.F32 R78, -RZ, R42.H1_H1 ;  /* 0x3000002aff4e7230 */ /* 0x020fe40000004100 */
[----:B------:R-:W-:-:S03]  /*24d0*/  @P0 HADD2.F32 R49, -RZ, R38.H1_H1 ;  /* 0x30000026ff310230 */ /* 0x000fc60000004100 */
[----:B------:R-:W-:-:S04]  /*24e0*/  FMUL.FTZ R78, R78, UR8 ;  /* 0x000000084e4e7c20 */ /* 0x000fc80008410000 */
[----:B------:R-:W-:-:S07]  /*24f0*/  @P0 FADD.FTZ R78, R49, R78 ;  /* 0x0000004e314e0221 */ /* 0x000fce0000010000 */
.L_x_4547:
[----:B------:R-:W-:Y:S05]  /*2500*/  BSYNC B0 ;  /* 0x0000000000007941 */ /* 0x000fea0003800000 */
.L_x_4545:
[----:B------:R-:W-:Y:S04]  /*2510*/  BSSY B0, `(.L_x_4548) ;  /* 0x000000a000007945 */ /* 0x000fe80003800000 */
[----:B------:R-:W-:Y:S05]  /*2520*/  @P3 BRA `(.L_x_4549) ;  /* 0x0000000000103947 */ /* 0x000fea0003800000 */
[----:B------:R-:W-:Y:S01]  /*2530*/  HFMA2.MMA R85, -RZ, RZ, 0, 0 ;  /* 0x00000000ff557435 */ /* 0x000fe200000001ff */
[----:B------:R-:W-:Y:S10]  /*2540*/  @!P0 BRA `(.L_x_4550) ;  /* 0x0000000000188947 */ /* 0x000ff40003800000 */
[----:B-----5:R-:W-:Y:S01]  /*2550*/  HADD2.F32 R85, -RZ, R39.H0_H0 ;  /* 0x20000027ff557230 */ /* 0x020fe20000004100 */
[----:B------:R-:W-:Y:S06]  /*2560*/  BRA `(.L_x_4550) ;  /* 0x0000000000107947 */ /* 0x000fec0003800000 */
.L_x_4549:
[----:B-----5:R-:W-:Y:S02]  /*2570*/  HADD2.F32 R85, -RZ, R43.H0_H0 ;  /* 0x2000002bff557230 */ /* 0x020fe40000004100 */
[----:B------:R-:W-:-:S03]  /*2580*/  @P0 HADD2.F32 R50, -RZ, R39.H0_H0 ;  /* 0x20000027ff320230 */ /* 0x000fc60000004100 */
[----:B------:R-:W-:-:S04]  /*2590*/  FMUL.FTZ R85, R85, UR8 ;  /* 0x0000000855557c20 */ /* 0x000fc80008410000 */
[----:B------:R-:W-:-:S07]  /*25a0*/  @P0 FADD.FTZ R85, R50, R85 ;  /* 0x0000005532550221 */ /* 0x000fce0000010000 */
.L_x_4550:
[----:B------:R-:W-:Y:S05]  /*25b0*/  BSYNC B0 ;  /* 0x0000000000007941 */ /* 0x000fea0003800000 */
.L_x_4548:
[----:B------:R-:W-:Y:S04]  /*25c0*/  BSSY B0, `(.L_x_4551) ;  /* 0x000000a000007945 */ /* 0x000fe80003800000 */
[----:B------:R-:W-:Y:S05]  /*25d0*/  @P3 BRA `(.L_x_4552) ;  /* 0x0000000000103947 */ /* 0x000fea0003800000 */
[----:B------:R-:W-:Y:S01]  /*25e0*/  MOV R107, RZ ;  /* 0x000000ff006b7202 */ /* 0x000fe20000000f00 */
[----:B------:R-:W-:Y:S06]  /*25f0*/  @!P0 BRA `(.L_x_4553) ;  /* 0x0000000000188947 */ /* 0x000fec0003800000 */
[----:B-----5:R-:W-:Y:S01]  /*2600*/  HADD2.F32 R107, -RZ, R39.H1_H1 ;  /* 0x30000027ff6b7230 */ /* 0x020fe20000004100 */
[----:B------:R-:W-:Y:S06]  /*2610*/  BRA `(.L_x_4553) ;  /* 0x0000000000107947 */ /* 0x000fec0003800000 */
.L_x_4552:
[----:B-----5:R-:W-:Y:S02]  /*2620*/  HADD2.F32 R107, -RZ, R43.H1_H1 ;  /* 0x3000002bff6b7230 */ /* 0x020fe40000004100 */
[----:B------:R-:W-:-:S03]  /*2630*/  @P0 HADD2.F32 R50, -RZ, R39.H1_H1 ;  /* 0x30000027ff320230 */ /* 0x000fc60000004100 */
[----:B------:R-:W-:-:S04]  /*2640*/  FMUL.FTZ R107, R107, UR8 ;  /* 0x000000086b6b7c20 */ /* 0x000fc80008410000 */
[----:B------:R-:W-:-:S07]  /*2650*/  @P0 FADD.FTZ R107, R50, R107 ;  /* 0x0000006b326b0221 */ /* 0x000fce0000010000 */
.L_x_4553:
[----:B------:R-:W-:Y:S05]  /*2660*/  BSYNC B0 ;  /* 0x0000000000007941 */ /* 0x000fea0003800000 */
.L_x_4551:
[----:B------:R-:W-:-:S04]  /*2670*/  IMAD.WIDE.U32 R76, R48, 0x10, R110 ;  /* 0x00000010304c7825 */ /* 0x000fc800078e006e */
[----:B------:R-:W-:Y:S01]  /*2680*/  FADD.FTZ R110, RZ, R54 ;  /* 0x00000036ff6e7221 */ /* 0x000fe20000010000 */
[----:B------:R-:W-:Y:S01]  /*2690*/  F2FP.F16.F32.PACK_AB R51, R107, R85 ;  /* 0x000000556b33723e */ /* 0x000fe200000000ff */
[----:B------:R-:W-:Y:S01]  /*26a0*/  UMOV UR10, 0xffffffff ;  /* 0xffffffff000a7882 */ /* 0x000fe20000000000 */
[----:B------:R-:W-:Y:S01]  /*26b0*/  F2FP.F16.F32.PACK_AB R50, R78, R80 ;  /* 0x000000504e32723e */ /* 0x000fe200000000ff */
[----:B------:R-:W-:Y:S01]  /*26c0*/  FADD.FTZ R109, R110, R55 ;  /* 0x000000376e6d7221 */ /* 0x000fe20000010000 */
[----:B------:R-:W-:Y:S02]  /*26d0*/  F2FP.F16.F32.PACK_AB R49, R79, R84 ;  /* 0x000000544f31723e */ /* 0x000fe400000000ff */
[----:B------:R-:W-:Y:S01]  /*26e0*/  F2FP.F16.F32.PACK_AB R48, R81, R108 ;  /* 0x0000006c5130723e */ /* 0x000fe200000000ff */
        /* <DEDUP_REMOVED lines=142> */
.L_x_4569:
        /* <DEDUP_REMOVED lines=17> */
[----:B------:R-:W-:Y:S01]  /*30e0*/  FSEL R49, R77, RZ, !P1 ;  /* 0x000000ff4d317208 */ /* 0x000fe20004800000 */
[----:B------:R-:W-:Y:S01]  /*30f0*/  HADD2.F32 R53, -RZ, R33.H1_H1 ;  /* 0x30000021ff357230 */ /* 0x000fe20000004100 */
[----:B------:R-:W1:Y:S01]  /*3100*/  S2R R77, SR_TID.X ;  /* 0x00000000004d7919 */ /* 0x000e620000002100 */
[----:B------:R-:W-:Y:S02]  /*3110*/  IADD3 R51, R52, -0x1, RZ ;  /* 0xffffffff34337810 */ /* 0x000fe40007ffe0ff */
[C---:B------:R-:W-:Y:S01]  /*3120*/  FADD.FTZ R56, -R49.reuse, R56 ;  /* 0x0000003831387221 */ /* 0x040fe20000010100 */
[C---:B------:R-:W-:Y:S01]  /*3130*/  FADD.FTZ R57, -R49.reuse, R57 ;  /* 0x0000003931397221 */ /* 0x040fe20000010100 */
[C---:B------:R-:W-:Y:S01]  /*3140*/  FADD.FTZ R86, -R49.reuse, R86 ;  /* 0x0000005631567221 */ /* 0x040fe20000010100 */
[C---:B------:R-:W-:Y:S01]  /*3150*/  FADD.FTZ R87, -R49.reuse, R87 ;  /* 0x0000005731577221 */ /* 0x040fe20000010100 */
[C---:B------:R-:W-:Y:S01]  /*3160*/  FMUL.FTZ R50, R76.reuse, R56 ;  /* 0x000000384c327220 */ /* 0x040fe20000410000 */
[C---:B------:R-:W-:Y:S01]  /*3170*/  FMUL.FTZ R52, R76.reuse, R57 ;  /* 0x000000394c347220 */ /* 0x040fe20000410000 */
        /* <DEDUP_REMOVED lines=35> */
[C---:B------:R-:W-:Y:S01]  /*33b0*/  FMUL.FTZ R56, R76.reuse, R86 ;  /* 0x000000564c387220 */ /* 0x040fe20000410000 */
[----:B------:R-:W-:Y:S01]  /*33c0*/  FMUL.FTZ R57, R76, R87 ;  /* 0x000000574c397220 */ /* 0x000fe20000410000 */
[----:B------:R-:W-:Y:S01]  /*33d0*/  FADD.FTZ R49, -R49, R107 ;  /* 0x0000006b31317221 */ /* 0x000fe20000010100 */
[----:B------:R-:W2:Y:S01]  /*33e0*/  LDC.64 R86, c[0x0][0x2b8] ;  /* 0x0000ae00ff567b82 */ /* 0x000ea20000000a00 */
[----:B------:R-:W-:-:S02]  /*33f0*/  IMAD R48, R51, R112, RZ ;  /* 0x0000007033307224 */ /* 0x000fc400078e02ff */
[C---:B------:R-:W-:Y:S01]  /*3400*/  FMUL.FTZ R60, R76.reuse, R60 ;  /* 0x0000003c4c3c7220 */ /* 0x040fe20000410000 */
[----:B0-----:R-:W-:Y:S01]  /*3410*/  FMUL.FTZ R119, R76, R49 ;  /* 0x000000314c777220 */ /* 0x001fe20000410000 */
[--C-:B------:R-:W-:Y:S02]  /*3420*/  HADD2.F32 R49, -RZ, R35.reuse.H0_H0 ;  /* 0x20000023ff317230 */ /* 0x100fe40000004100 */
[----:B------:R-:W-:Y:S01]  /*3430*/  FFMA.FTZ R52, R52, R53, R122 ;  /* 0x0000003534347223 */ /* 0x000fe2000001007a */
[----:B------:R-:W-:Y:S02]  /*3440*/  HADD2.F32 R51, -RZ, R35.H1_H1 ;  /* 0x30000023ff337230 */ /* 0x000fe40000004100 */
[----:B------:R-:W-:Y:S01]  /*3450*/  FMUL.FTZ R61, R76, R61 ;  /* 0x0000003d4c3d7220 */ /* 0x000fe20000410000 */
[----:B------:R-:W-:Y:S01]  /*3460*/  SHF.R.S32.HI R53, RZ, 0x1f, R48 ;  /* 0x0000001fff357819 */ /* 0x000fe20000011430 */
[----:B------:R-:W-:Y:S01]  /*3470*/  FFMA.FTZ R60, R60, R49, R118 ;  /* 0x000000313c3c7223 */ /* 0x000fe20000010076 */
[----:B------:R-:W-:-:S02]  /*3480*/  HADD2.F32 R49, -RZ, R34.H0_H0 ;  /* 0x20000022ff317230 */ /* 0x000fc40000004100 */
[----:B------:R-:W-:Y:S01]  /*3490*/  FFMA.FTZ R61, R61, R51, R116 ;  /* 0x000000333d3d7223 */ /* 0x000fe20000010074 */
[----:B-1----:R-:W-:Y:S01]  /*34a0*/  LOP3.LUT R77, R77, 0x1f, RZ, 0xc0, !PT ;  /* 0x0000001f4d4d7812 */ /* 0x002fe200078ec0ff */
[C---:B------:R-:W-:Y:S01]  /*34b0*/  FMUL.FTZ R58, R76.reuse, R58 ;  /* 0x0000003a4c3a7220 */ /* 0x040fe20000410000 */
[----:B------:R-:W-:Y:S01]  /*34c0*/  LEA.HI R53, R53, R48, RZ, 0x3 ;  /* 0x0000003035357211 */ /* 0x000fe200078f18ff */
[----:B------:R-:W-:Y:S02]  /*34d0*/  HADD2.F32 R51, -RZ, R34.H1_H1 ;  /* 0x30000022ff337230 */ /* 0x000fe40000004100 */
[----:B------:R-:W-:Y:S01]  /*34e0*/  FMUL.FTZ R59, R76, R59 ;  /* 0x0000003b4c3b7220 */ /* 0x000fe20000410000 */
[----:B------:R-:W-:Y:S01]  /*34f0*/  FFMA.FTZ R58, R58, R49, R121 ;  /* 0x000000313a3a7223 */ /* 0x000fe20000010079 */
[----:B------:R-:W-:Y:S01]  /*3500*/  LEA.HI.SX32 R77, R53, R77, 0x1d ;  /* 0x0000004d354d7211 */ /* 0x000fe200078feaff */
[----:B------:R-:W-:Y:S02]  /*3510*/  HADD2.F32 R49, -RZ, R33.H0_H0 ;  /* 0x20000021ff317230 */ /* 0x000fe40000004100 */
[----:B------:R-:W-:Y:S01]  /*3520*/  FFMA.FTZ R59, R59, R51, R120 ;  /* 0x000000333b3b7223 */ /* 0x000fe20000010078 */
[C---:B------:R-:W-:Y:S01]  /*3530*/  FMUL.FTZ R112, R76.reuse, R81 ;  /* 0x000000514c707220 */ /* 0x040fe20000410000 */
[C---:B------:R-:W-:Y:S01]  /*3540*/  FMUL.FTZ R107, R76.reuse, R79 ;  /* 0x0000004f4c6b7220 */ /* 0x040fe20000410000 */
[C---:B------:R-:W-:Y:S01]  /*3550*/  FMUL.FTZ R117, R76.reuse, R85 ;  /* 0x000000554c757220 */ /* 0x040fe20000410000 */
[----:B------:R-:W-:Y:S01]  /*3560*/  F2FP.F16.F32.PACK_AB R51, R61, R60 ;  /* 0x0000003c3d33723e */ /* 0x000fe200000000ff */
[----:B------:R-:W-:Y:S01]  /*3570*/  HADD2.F32 R60, -RZ, R27.H1_H1 ;  /* 0x3000001bff3c7230 */ /* 0x000fe20000004100 */
[C---:B------:R-:W-:Y:S01]  /*3580*/  IADD3 R79, R77.reuse, 0x20, RZ ;  /* 0x000000204d4f7810 */ /* 0x040fe20007ffe0ff */
[C---:B------:R-:W-:Y:S01]  /*3590*/  FMUL.FTZ R93, R76.reuse, R93 ;  /* 0x0000005d4c5d7220 */ /* 0x040fe20000410000 */
[C---:B------:R-:W-:Y:S01]  /*35a0*/  IADD3 R81, R77.reuse, 0x40, RZ ;  /* 0x000000404d517810 */ /* 0x040fe20007ffe0ff */
[C---:B------:R-:W-:Y:S01]  /*35b0*/  FMUL.FTZ R109, R76.reuse, R99 ;  /* 0x000000634c6d7220 */ /* 0x040fe20000410000 */
[C---:B------:R-:W-:Y:S01]  /*35c0*/  IADD3 R85, R77.reuse, 0x60, RZ ;  /* 0x000000604d557810 */ /* 0x040fe20007ffe0ff */
[----:B------:R-:W-:Y:S01]  /*35d0*/  FMUL.FTZ R110, R76, R108 ;  /* 0x0000006c4c6e7220 */ /* 0x000fe20000410000 */
[----:B------:R-:W-:Y:S01]  /*35e0*/  IADD3 R53, R77, 0x80, RZ ;  /* 0x000000804d357810 */ /* 0x000fe20007ffe0ff */
        /* <DEDUP_REMOVED lines=26> */
[----:B------:R-:W-:-:S02]  /*3790*/  HADD2.F32 R48, -RZ, R32.H0_H0 ;  /* 0x20000020ff307230 */ /* 0x000fc40000004100 */
[----:B------:R-:W-:Y:S01]  /*37a0*/  FFMA.FTZ R93, R93, R60, R8 ;  /* 0x0000003c5d5d7223 */ /* 0x000fe20000010008 */
[----:B------:R-:W-:Y:S01]  /*37b0*/  HADD2.F32 R50, -RZ, R32.H1_H1 ;  /* 0x30000020ff327230 */ /* 0x000fe20000004100 */
[----:B------:R-:W-:Y:S01]  /*37c0*/  F2FP.F16.F32.PACK_AB R49, R52, R49 ;  /* 0x000000313431723e */ /* 0x000fe200000000ff */
[----:B--2---:R-:W-:-:S04]  /*37d0*/  IMAD.WIDE.U32 R76, R77, 0x10, R86 ;  /* 0x000000104d4c7825 */ /* 0x004fc800078e0056 */
[----:B------:R-:W-:Y:S01]  /*37e0*/  FFMA.FTZ R48, R54, R48, R125 ;  /* 0x0000003036307223 */ /* 0x000fe2000001007d */
[----:B------:R-:W-:Y:S01]  /*37f0*/  FFMA.FTZ R108, R74, R108, R69 ;  /* 0x0000006c4a6c7223 */ /* 0x000fe20000010045 */
[----:B------:R-:W-:Y:S01]  /*3800*/  FFMA.FTZ R55, R55, R50, R124 ;  /* 0x0000003237377223 */ /* 0x000fe2000001007c */
[----:B------:R-:W-:Y:S01]  /*3810*/  IMAD.WIDE.U32 R78, R79, 0x10, R86 ;  /* 0x000000104f4e7825 */ /* 0x000fe200078e0056 */
[----:B------:R-:W-:-:S03]  /*3820*/  F2FP.F16.F32.PACK_AB R50, R59, R58 ;  /* 0x0000003a3b32723e */ /* 0x000fc600000000ff */
[----:B------:R-:W-:Y:S01]  /*3830*/  FFMA.FTZ R111, R46, R111, R70 ;  /* 0x0000006f2e6f7223 */ /* 0x000fe20000010046 */
[----:B------:R-:W-:Y:S01]  /*3840*/  IMAD.WIDE.U32 R80, R81, 0x10, R86 ;  /* 0x0000001051507825 */ /* 0x000fe200078e0056 */
[----:B------:R-:W-:-:S03]  /*3850*/  F2FP.F16.F32.PACK_AB R48, R55, R48 ;  /* 0x000000303730723e */ /* 0x000fc600000000ff */
[--C-:B------:R-:W-:Y:S02]  /*3860*/  IMAD.WIDE.U32 R84, R85, 0x10, R86.reuse ;  /* 0x0000001055547825 */ /* 0x100fe400078e0056 */
[----:B------:R1:W-:Y:S02]  /*3870*/  STG.E.128 desc[UR4][R76.64], R48 ;  /* 0x000000304c007986 */ /* 0x0003e4000c101d04 */
[----:B------:R-:W-:-:S04]  /*3880*/  IMAD.WIDE.U32 R86, R53, 0x10, R86 ;  /* 0x0000001035567825 */ /* 0x000fc800078e0056 */
[----:B------:R-:W-:Y:S02]  /*3890*/  HADD2.F32 R60, -RZ, R26.H1_H1 ;  /* 0x3000001aff3c7230 */ /* 0x000fe40000004100 */
[--C-:B------:R-:W-:Y:S02]  /*38a0*/  HADD2.F32 R53, -RZ, R31.reuse.H1_H1 ;  /* 0x3000001fff357230 */ /* 0x100fe40000004100 */
[----:B------:R-:W-:Y:S02]  /*38b0*/  HADD2.F32 R52, -RZ, R31.H0_H0 ;  /* 0x2000001fff347230 */ /* 0x000fe40000004100 */
[----:B------:R-:W-:Y:S01]  /*38c0*/  FFMA.FTZ R91, R91, R60, R6 ;  /* 0x0000003c5b5b7223 */ /* 0x000fe20000010006 */
[--C-:B------:R-:W-:Y:S02]  /*38d0*/  HADD2.F32 R61, -RZ, R25.reuse.H1_H1 ;  /* 0x30000019ff3d7230 */ /* 0x100fe40000004100 */
[----:B------:R-:W-:Y:S01]  /*38e0*/  FFMA.FTZ R82, R82, R53, R83 ;  /* 0x0000003552527223 */ /* 0x000fe20000010053 */
[----:B------:R-:W-:-:S02]  /*38f0*/  HADD2.F32 R60, -RZ, R25.H0_H0 ;  /* 0x20000019ff3c7230 */ /* 0x000fc40000004100 */
[----:B------:R-:W-:Y:S01]  /*3900*/  FFMA.FTZ R55, R75, R52, R95 ;  /* 0x000000344b377223 */ /* 0x000fe2000001005f */
[----:B------:R-:W-:Y:S02]  /*3910*/  HADD2.F32 R53, -RZ, R29.H0_H0 ;  /* 0x2000001dff357230 */ /* 0x000fe40000004100 */
[----:B------:R-:W-:Y:S01]  /*3920*/  FFMA.FTZ R89, R89, R61, R4 ;  /* 0x0000003d59597223 */ /* 0x000fe20000010004 */
[----:B------:R-:W-:Y:S02]  /*3930*/  HADD2.F32 R52, -RZ, R30.H1_H1 ;  /* 0x3000001eff347230 */ /* 0x000fe40000004100 */
[----:B------:R-:W-:Y:S01]  /*3940*/  FFMA.FTZ R88, R88, R60, R3 ;  /* 0x0000003c58587223 */ /* 0x000fe20000010003 */
[----:B------:R-:W-:Y:S02]  /*3950*/  HADD2.F32 R61, -RZ, R24.H0_H0 ;  /* 0x20000018ff3d7230 */ /* 0x000fe40000004100 */
[----:B------:R-:W-:Y:S01]  /*3960*/  FFMA.FTZ R53, R64, R53, R113 ;  /* 0x0000003540357223 */ /* 0x000fe20000010071 */
[----:B------:R-:W-:-:S02]  /*3970*/  HADD2.F32 R58, -RZ, R28.H0_H0 ;  /* 0x2000001cff3a7230 */ /* 0x000fc40000004100 */
[----:B------:R-:W-:Y:S01]  /*3980*/  FFMA.FTZ R67, R67, R52, R96 ;  /* 0x0000003443437223 */ /* 0x000fe20000010060 */
[----:B------:R-:W-:Y:S02]  /*3990*/  HADD2.F32 R60, -RZ, R24.H1_H1 ;  /* 0x30000018ff3c7230 */ /* 0x000fe40000004100 */
[----:B------:R-:W-:Y:S01]  /*39a0*/  FFMA.FTZ R56, R56, R61, R0 ;  /* 0x0000003d38387223 */ /* 0x000fe20000010000 */
[----:B------:R-:W-:Y:S02]  /*39b0*/  HADD2.F32 R64, -RZ, R21.H1_H1 ;  /* 0x30000015ff407230 */ /* 0x000fe40000004100 */
[----:B------:R-:W-:Y:S01]  /*39c0*/  FFMA.FTZ R62, R62, R58, R115 ;  /* 0x0000003a3e3e7223 */ /* 0x000fe20000010073 */
[----:B------:R-:W-:Y:S02]  /*39d0*/  HADD2.F32 R52, -RZ, R29.H1_H1 ;  /* 0x3000001dff347230 */ /* 0x000fe40000004100 */
[----:B------:R-:W-:Y:S01]  /*39e0*/  FFMA.FTZ R61, R57, R60, R2 ;  /* 0x0000003c393d7223 */ /* 0x000fe20000010002 */
[----:B------:R-:W-:-:S02]  /*39f0*/  HADD2.F32 R59, -RZ, R28.H1_H1 ;  /* 0x3000001cff3b7230 */ /* 0x000fc40000004100 */
[----:B------:R-:W-:Y:S01]  /*3a00*/  FFMA.FTZ R103, R103, R64, R12 ;  /* 0x0000004067677223 */ /* 0x000fe2000001000c */
[----:B------:R-:W-:Y:S02]  /*3a10*/  HADD2.F32 R58, -RZ, R27.H0_H0 ;  /* 0x2000001bff3a7230 */ /* 0x000fe40000004100 */
[----:B------:R-:W-:Y:S01]  /*3a20*/  FFMA.FTZ R52, R65, R52, R98 ;  /* 0x0000003441347223 */ /* 0x000fe20000010062 */
[----:B------:R-:W-:Y:S02]  /*3a30*/  HADD2.F32 R57, -RZ, R22.H1_H1 ;  /* 0x30000016ff397230 */ /* 0x000fe40000004100 */
[----:B------:R-:W-:Y:S01]  /*3a40*/  FFMA.FTZ R59, R63, R59, R114 ;  /* 0x0000003b3f3b7223 */ /* 0x000fe20000010072 */
[----:B------:R-:W-:Y:S02]  /*3a50*/  HADD2.F32 R54, -RZ, R30.H0_H0 ;  /* 0x2000001eff367230 */ /* 0x000fe40000004100 */
[----:B------:R-:W-:Y:S01]  /*3a60*/  FFMA.FTZ R58, R92, R58, R7 ;  /* 0x0000003a5c3a7223 */ /* 0x000fe20000010007 */
[----:B------:R-:W-:-:S02]  /*3a70*/  HADD2.F32 R64, -RZ, R20.H1_H1 ;  /* 0x30000014ff407230 */ /* 0x000fc40000004100 */
[----:B------:R-:W-:Y:S01]  /*3a80*/  FFMA.FTZ R101, R101, R57, R14 ;  /* 0x0000003965657223 */ /* 0x000fe2000001000e */
[----:B------:R-:W-:Y:S02]  /*3a90*/  HADD2.F32 R57, -RZ, R21.H0_H0 ;  /* 0x20000015ff397230 */ /* 0x000fe40000004100 */
[----:B------:R-:W-:Y:S01]  /*3aa0*/  FFMA.FTZ R54, R66, R54, R97 ;  /* 0x0000003642367223 */ /* 0x000fe20000010061 */
[----:B------:R-:W-:Y:S01]  /*3ab0*/  F2FP.F16.F32.PACK_AB R53, R52, R53 ;  /* 0x000000353435723e */ /* 0x000fe200000000ff */
[----:B------:R-:W-:Y:S01]  /*3ac0*/  FFMA.FTZ R105, R105, R64, R10 ;  /* 0x0000004069697223 */ /* 0x000fe2000001000a */
[----:B------:R-:W-:Y:S01]  /*3ad0*/  HADD2.F32 R64, -RZ, R47.H0_H0 ;  /* 0x2000002fff407230 */ /* 0x000fe20000004100 */
[----:B------:R-:W-:Y:S01]  /*3ae0*/  F2FP.F16.F32.PACK_AB R52, R59, R62 ;  /* 0x0000003e3b34723e */ /* 0x000fe200000000ff */
[--C-:B------:R-:W-:Y:S01]  /*3af0*/  HADD2.F32 R63, -RZ, R23.reuse.H0_H0 ;  /* 0x20000017ff3f7230 */ /* 0x100fe20000004100 */
[----:B------:R-:W-:Y:S01]  /*3b00*/  F2FP.F16.F32.PACK_AB R59, R93, R58 ;  /* 0x0000003a5d3b723e */ /* 0x000fe200000000ff */
[----:B------:R-:W-:Y:S01]  /*3b10*/  HADD2.F32 R58, -RZ, R26.H0_H0 ;  /* 0x2000001aff3a7230 */ /* 0x000fe20000004100 */
[----:B------:R-:W-:Y:S01]  /*3b20*/  F2FP.F16.F32.PACK_AB R54, R67, R54 ;  /* 0x000000364336723e */ /* 0x000fe200000000ff */
[----:B------:R-:W-:-:S02]  /*3b30*/  HADD2.F32 R60, -RZ, R23.H1_H1 ;  /* 0x30000017ff3c7230 */ /* 0x000fc40000004100 */
[----:B------:R-:W-:Y:S01]  /*3b40*/  FFMA.FTZ R104, R104, R57, R11 ;  /* 0x0000003968687223 */ /* 0x000fe2000001000b */
[----:B------:R-:W-:Y:S02]  /*3b50*/  HADD2.F32 R62, -RZ, R22.H0_H0 ;  /* 0x20000016ff3e7230 */ /* 0x000fe40000004100 */
[----:B------:R-:W-:Y:S01]  /*3b60*/  FFMA.FTZ R67, R117, R64, R71 ;  /* 0x0000004075437223 */ /* 0x000fe20000010047 */
[----:B------:R-:W-:Y:S02]  /*3b70*/  HADD2.F32 R57, -RZ, R20.H0_H0 ;  /* 0x20000014ff397230 */ /* 0x000fe40000004100 */
[----:B------:R-:W-:Y:S01]  /*3b80*/  FFMA.FTZ R58, R90, R58, R5 ;  /* 0x0000003a5a3a7223 */ /* 0x000fe20000010005 */
[----:B------:R-:W-:Y:S02]  /*3b90*/  HADD2.F32 R66, -RZ, R47.H1_H1 ;  /* 0x3000002fff427230 */ /* 0x000fe40000004100 */
[----:B------:R-:W-:Y:S01]  /*3ba0*/  FFMA.FTZ R63, R100, R63, R15 ;  /* 0x0000003f643f7223 */ /* 0x000fe2000001000f */
[----:B------:R-:W-:-:S02]  /*3bb0*/  HADD2.F32 R64, -RZ, R44.H0_H0 ;  /* 0x2000002cff407230 */ /* 0x000fc40000004100 */
[----:B------:R-:W-:Y:S01]  /*3bc0*/  FFMA.FTZ R60, R109, R60, R16 ;  /* 0x0000003c6d3c7223 */ /* 0x000fe20000010010 */
[----:B------:R-:W-:Y:S01]  /*3bd0*/  HADD2.F32 R75, -RZ, R44.H1_H1 ;  /* 0x3000002cff4b7230 */ /* 0x000fe20000004100 */
[----:B------:R-:W-:Y:S01]  /*3be0*/  F2FP.F16.F32.PACK_AB R55, R82, R55 ;  /* 0x000000375237723e */ /* 0x000fe200000000ff */
        /* <DEDUP_REMOVED lines=8> */
[----:B------:R1:W-:Y:S01]  /*3c70*/  STG.E.128 desc[UR4][R78.64], R52 ;  /* 0x000000344e007986 */ /* 0x0003e2000c101d04 */
[----:B------:R-:W-:-:S02]  /*3c80*/  F2FP.F16.F32.PACK_AB R57, R89, R88 ;  /* 0x000000585939723e */ /* 0x000fc400000000ff */
[----:B------:R-:W-:Y:S02]  /*3c90*/  F2FP.F16.F32.PACK_AB R56, R61, R56 ;  /* 0x000000383d38723e */ /* 0x000fe400000000ff */
[----:B------:R-:W-:Y:S02]  /*3ca0*/  F2FP.F16.F32.PACK_AB R63, R60, R63 ;  /* 0x0000003f3c3f723e */ /* 0x000fe400000000ff */
[----:B------:R-:W-:Y:S01]  /*3cb0*/  F2FP.F16.F32.PACK_AB R62, R101, R62 ;  /* 0x0000003e653e723e */ /* 0x000fe200000000ff */
[----:B------:R1:W-:Y:S01]  /*3cc0*/  STG.E.128 desc[UR4][R80.64], R56 ;  /* 0x0000003850007986 */ /* 0x0003e2000c101d04 */
[----:B------:R-:W-:Y:S02]  /*3cd0*/  F2FP.F16.F32.PACK_AB R61, R103, R104 ;  /* 0x00000068673d723e */ /* 0x000fe400000000ff */
[----:B------:R-:W-:Y:S02]  /*3ce0*/  F2FP.F16.F32.PACK_AB R60, R105, R106 ;  /* 0x0000006a693c723e */ /* 0x000fe400000000ff */
[----:B------:R-:W-:-:S02]  /*3cf0*/  F2FP.F16.F32.PACK_AB R67, R66, R67 ;  /* 0x000000434243723e */ /* 0x000fc400000000ff */
[----:B------:R-:W-:Y:S01]  /*3d00*/  F2FP.F16.F32.PACK_AB R66, R111, R108 ;  /* 0x0000006c6f42723e */ /* 0x000fe200000000ff */
[----:B------:R1:W-:Y:S01]  /*3d10*/  STG.E.128 desc[UR4][R84.64], R60 ;  /* 0x0000003c54007986 */ /* 0x0003e2000c101d04 */
[----:B------:R-:W-:Y:S02]  /*3d20*/  F2FP.F16.F32.PACK_AB R65, R82, R65 ;  /* 0x000000415241723e */ /* 0x000fe400000000ff */
[----:B------:R-:W-:-:S05]  /*3d30*/  F2FP.F16.F32.PACK_AB R64, R75, R64 ;  /* 0x000000404b40723e */ /* 0x000fca00000000ff */
[----:B------:R1:W-:Y:S02]  /*3d40*/  STG.E.128 desc[UR4][R86.64], R64 ;  /* 0x0000004056007986 */ /* 0x0003e4000c101d04 */
.L_x_4556:
[----:B------:R-:W-:Y:S05]  /*3d50*/  BSYNC B0 ;  /* 0x0000000000007941 */ /* 0x000fea0003800000 */
.L_x_4555:
[----:B-1----:R-:W1:Y:S02]  /*3d60*/  LDC.64 R48, c[0x0][0x210] ;  /* 0x00008400ff307b82 */ /* 0x002e640000000a00 */
[----:B-1----:R-:W-:-:S04]  /*3d70*/  LEA R73, R48, R73, 0x2 ;  /* 0x0000004930497211 */ /* 0x002fc800078e10ff */
[----:B------:R-:W-:-:S13]  /*3d80*/  ISETP.GE.AND P0, PT, R73, R49, PT ;  /* 0x000000314900720c */ /* 0x000fda0003f06270 */
[----:B------:R-:W-:Y:S05]  /*3d90*/  @!P0 BRA `(.L_x_4557) ;  /* 0xffffffc400f88947 */ /* 0x000fea000383ffff */
[----:B------:R-:W-:Y:S05]  /*3da0*/  EXIT ;  /* 0x000000000000794d */ /* 0x000fea0003800000 */
.L_x_4554:
        /* <DEDUP_REMOVED lines=8> */
.L_x_4559:
[----:B------:R-:W-:Y:S05]  /*3e30*/  BSYNC B0 ;  /* 0x0000000000007941 */ /* 0x000fea0003800000 */
.L_x_4558:
        /* <DEDUP_REMOVED lines=8> */
.L_x_4560:
[----:B------:R-:W-:Y:S01]  /*3ec0*/  HFMA2.MMA R76, -RZ, RZ, 0, 2.384185791015625e-07 ;  /* 0x00000004ff4c7435 */ /* 0x000fe200000001ff */
[----:B------:R-:W-:-:S05]  /*3ed0*/  FADD.FTZ R110, R109, R48 ;  /* 0x000000306d6e7221 */ /* 0x000fca0000010000 */
[----:B------:R-:W-:-:S07]  /*3ee0*/  MOV R109, R110 ;  /* 0x0000006e006d7202 */ /* 0x000fce0000000f00 */
[----:B------:R-:W-:Y:S05]  /*3ef0*/  WARPSYNC.COLLECTIVE R50, `(.L_x_4561) ;  /* 0x0000000032087348 */ /* 0x000fea0003c00000 */
[----:B------:R0:W1:Y:S02]  /*3f00*/  SHFL.BFLY P2, R48, R109, R76, R51 ;  /* 0x0c00004c6d307389 */ /* 0x0000640000040033 */
[----:B01----:R-:W-:Y:S01]  /*3f10*/  ENDCOLLECTIVE ;  /* 0x000000000000791b */ /* 0x003fe20003800000 */
.L_x_4561:
[----:B------:R-:W-:Y:S01]  /*3f20*/  HFMA2.MMA R76, -RZ, RZ, 0, 4.76837158203125e-07 ;  /* 0x00000008ff4c7435 */ /* 0x000fe200000001ff */
[----:B------:R-:W-:-:S05]  /*3f30*/  FADD.FTZ R111, R110, R48 ;  /* 0x000000306e6f7221 */ /* 0x000fca0000010000 */
[----:B------:R-:W-:-:S07]  /*3f40*/  MOV R109, R111 ;  /* 0x0000006f006d7202 */ /* 0x000fce0000000f00 */
[----:B------:R-:W-:Y:S05]  /*3f50*/  WARPSYNC.COLLECTIVE R50, `(.L_x_4562) ;  /* 0x0000000032087348 */ /* 0x000fea0003c00000 */
[----:B------:R0:W1:Y:S02]  /*3f60*/  SHFL.BFLY P2, R48, R109, R76, R51 ;  /* 0x0c00004c6d307389 */ /* 0x0000640000040033 */
[----:B01----:R-:W-:Y:S01]  /*3f70*/  ENDCOLLECTIVE ;  /* 0x000000000000791b */ /* 0x003fe20003800000 */
.L_x_4562:
[----:B------:R-:W-:Y:S01]  /*3f80*/  HFMA2.MMA R76, -RZ, RZ, 0, 9.5367431640625e-07 ;  /* 0x00000010ff4c7435 */ /* 0x000fe200000001ff */
[----:B------:R-:W-:-:S05]  /*3f90*/  FADD.FTZ R117, R111, R48 ;  /* 0x000000306f757221 */ /* 0x000fca0000010000 */
[----:B------:R-:W-:-:S07]  /*3fa0*/  MOV R109, R117 ;  /* 0x00000075006d7202 */ /* 0x000fce0000000f00 */
[----:B------:R-:W-:Y:S05]  /*3fb0*/  WARPSYNC.COLLECTIVE R50, `(.L_x_4563) ;  /* 0x0000000032087348 */ /* 0x000fea0003c00000 */
[----:B------:R0:W1:Y:S02]  /*3fc0*/  SHFL.BFLY P2, R48, R109, R76, R51 ;  /* 0x0c00004c6d307389 */ /* 0x0000640000040033 */
[----:B01----:R-:W-:Y:S01]  /*3fd0*/  ENDCOLLECTIVE ;  /* 0x000000000000791b */ /* 0x003fe20003800000 */
.L_x_4563:
        /* <DEDUP_REMOVED lines=9> */
[----:B------:R-:W-:Y:S01]  /*4070*/  FFMA.FTZ R48, R109, R109, R48 ;  /* 0x0000006d6d307223 */ /* 0x000fe20000010030 */
[----:B------:R-:W-:-:S03]  /*4080*/  FADD.FTZ R109, -R77, R107 ;  /* 0x0000006b4d6d7221 */ /* 0x000fc60000010100 */
        /* <DEDUP_REMOVED lines=71> */
[----:B------:R-:W-:-:S03]  /*4500*/  HFMA2.MMA R51, -RZ, RZ, 0, 1.847743988037109375e-06 ;  /* 0x0000001fff337435 */ /* 0x000fc600000001ff */
[----:B------:R-:W-:-:S08]  /*4510*/  FFMA.FTZ R109, R109, R109, R48 ;  /* 0x0000006d6d6d7223 */ /* 0x000fd00000010030 */
[----:B------:R-:W-:Y:S05]  /*4520*/  WARPSYNC.COLLECTIVE R50, `(.L_x_4564) ;  /* 0x0000000032087348 */ /* 0x000fea0003c00000 */
[----:B------:R0:W1:Y:S02]  /*4530*/  SHFL.BFLY P2, R48, R109, R76, R51 ;  /* 0x0c00004c6d307389 */ /* 0x0000640000040033 */
[----:B01----:R-:W-:Y:S01]  /*4540*/  ENDCOLLECTIVE ;  /* 0x000000000000791b */ /* 0x003fe20003800000 */
.L_x_4564:
[----:B------:R-:W-:Y:S01]  /*4550*/  HFMA2.MMA R76, -RZ, RZ, 0, 1.1920928955078125e-07 ;  /* 0x00000002ff4c7435 */ /* 0x000fe200000001ff */
[----:B------:R-:W-:-:S05]  /*4560*/  FADD.FTZ R110, R109, R48 ;  /* 0x000000306d6e7221 */ /* 0x000fca0000010000 */
[----:B------:R-:W-:-:S07]  /*4570*/  MOV R109, R110 ;  /* 0x0000006e006d7202 */ /* 0x000fce0000000f00 */
[----:B------:R-:W-:Y:S05]  /*4580*/  WARPSYNC.COLLECTIVE R50, `(.L_x_4565) ;  /* 0x0000000032087348 */ /* 0x000fea0003c00000 */
[----:B------:R0:W1:Y:S02]  /*4590*/  SHFL.BFLY P2, R48, R109, R76, R51 ;  /* 0x0c00004c6d307389 */ /* 0x0000640000040033 */
[----:B01----:R-:W-:Y:S01]  /*45a0*/  ENDCOLLECTIVE ;  /* 0x000000000000791b */ /* 0x003fe20003800000 */
.L_x_4565:
[----:B------:R-:W-:Y:S01]  /*45b0*/  HFMA2.MMA R76, -RZ, RZ, 0, 2.384185791015625e-07 ;  /* 0x00000004ff4c7435 */ /* 0x000fe200000001ff */
[----:B------:R-:W-:-:S05]  /*45c0*/  FADD.FTZ R111, R110, R48 ;  /* 0x000000306e6f7221 */ /* 0x000fca0000010000 */
[----:B------:R-:W-:-:S07]  /*45d0*/  MOV R109, R111 ;  /* 0x0000006f006d7202 */ /* 0x000fce0000000f00 */
[----:B------:R-:W-:Y:S05]  /*45e0*/  WARPSYNC.COLLECTIVE R50, `(.L_x_4566) ;  /* 0x0000000032087348 */ /* 0x000fea0003c00000 */
[----:B------:R0:W1:Y:S02]  /*45f0*/  SHFL.BFLY P2, R48, R109, R76, R51 ;  /* 0x0c00004c6d307389 */ /* 0x0000640000040033 */
[----:B01----:R-:W-:Y:S01]  /*4600*/  ENDCOLLECTIVE ;  /* 0x000000000000791b */ /* 0x003fe20003800000 */
.L_x_4566:
[----:B------:R-:W-:Y:S01]  /*4610*/  HFMA2.MMA R76, -RZ, RZ, 0, 4.76837158203125e-07 ;  /* 0x00000008ff4c7435 */ /* 0x000fe200000001ff */
[----:B------:R-:W-:-:S05]  /*4620*/  FADD.FTZ R117, R111, R48 ;  /* 0x000000306f757221 */ /* 0x000fca0000010000 */
[----:B------:R-:W-:-:S07]  /*4630*/  MOV R109, R117 ;  /* 0x00000075006d7202 */ /* 0x000fce0000000f00 */
[----:B------:R-:W-:Y:S05]  /*4640*/  WARPSYNC.COLLECTIVE R50, `(.L_x_4567) ;  /* 0x0000000032087348 */ /* 0x000fea0003c00000 */
[----:B------:R0:W1:Y:S02]  /*4650*/  SHFL.BFLY P2, R48, R109, R76, R51 ;  /* 0x0c00004c6d307389 */ /* 0x0000640000040033 */
[----:B01----:R-:W-:Y:S01]  /*4660*/  ENDCOLLECTIVE ;  /* 0x000000000000791b */ /* 0x003fe20003800000 */
.L_x_4567:
[----:B------:R-:W-:Y:S01]  /*4670*/  HFMA2.MMA R76, -RZ, RZ, 0, 9.5367431640625e-07 ;  /* 0x00000010ff4c7435 */ /* 0x000fe200000001ff */
[----:B------:R-:W-:-:S05]  /*4680*/  FADD.FTZ R119, R117, R48 ;  /* 0x0000003075777221 */ /* 0x000fca0000010000 */
[----:B------:R-:W-:-:S07]  /*4690*/  MOV R109, R119 ;  /* 0x00000077006d7202 */ /* 0x000fce0000000f00 */
[----:B------:R-:W-:Y:S05]  /*46a0*/  WARPSYNC.COLLECTIVE R50, `(.L_x_4568) ;  /* 0x0000000032087348 */ /* 0x000fea0003c00000 */
[----:B------:R0:W1:Y:S02]  /*46b0*/  SHFL.BFLY P2, R48, R109, R76, R51 ;  /* 0x0c00004c6d307389 */ /* 0x0000640000040033 */
[----:B01----:R-:W-:Y:S01]  /*46c0*/  ENDCOLLECTIVE ;  /* 0x000000000000791b */ /* 0x003fe20003800000 */
.L_x_4568:
[----:B------:R-:W-:Y:S05]  /*46d0*/  BRA `(.L_x_4569) ;  /* 0xffffffe8003c7947 */ /* 0x000fea000383ffff */
.L_x_4570:
        /* <DEDUP_REMOVED lines=10> */
.L_x_37385:


//--------------------- .text._ZN10layer_norm13ln_fwd_kernelINS_13Kernel_traitsI6__halfS2_S2_S2_fjLj1280ELj1ELj4ELj1ELj16ENS_18Kernel_traits_baseILj1280ES2_S2_S2_S2_fjLj128EEEEELb0ELb1ELb0ELb0EEEvNS_9FwdParamsE --------------------------
	.section	.text._ZN10layer_norm13ln_fwd_kernelINS_13Kernel_traitsI6__halfS2_S2_S2_fjLj1280ELj1ELj4ELj1ELj16ENS_18Kernel_traits_baseILj1280ES2_S2_S2_S2_fjLj128EEEEELb0ELb1ELb0ELb0EEEvNS_9FwdParamsE,"ax",@progbits
	.align	128
        .global         _ZN10layer_norm13ln_fwd_kernelINS_13Kernel_traitsI6__halfS2_S2_S2_fjLj1280ELj1ELj4ELj1ELj16ENS_18Kernel_traits_baseILj1280ES2_S2_S2_S2_fjLj128EEEEELb0ELb1ELb0ELb0EEEvNS_9FwdParamsE
        .type           _ZN10layer_norm13ln_fwd_kernelINS_13Kernel_traitsI6__halfS2_S2_S2_fjLj1280ELj1ELj4ELj1ELj16ENS_18Kernel_traits_baseILj1280ES2_S2_S2_S2_fjLj128EEEEELb0ELb1ELb0ELb0EEEvNS_9FwdParamsE,@function
        .size           _ZN10layer_norm13ln_fwd_kernelINS_13Kernel_traitsI6__halfS2_S2_S2_fjLj1280ELj1ELj4ELj1ELj16ENS_18Kernel_traits_baseILj1280ES2_S2_S2_S2_fjLj128EEEEELb0ELb1ELb0ELb0EEEvNS_9FwdParamsE,(.L_x_37386 - _ZN10layer_norm13ln_fwd_kernelINS_13Kernel_traitsI6__halfS2_S2_S2_fjLj1280ELj1ELj4ELj1ELj16ENS_18Kernel_traits_baseILj1280ES2_S2_S2_S2_fjLj128EEEEELb0ELb1ELb0ELb0EEEvNS_9FwdParamsE)
        .other          _ZN10layer_norm13ln_fwd_kernelINS_13Kernel_traitsI6__halfS2_S2_S2_fjLj1280ELj1ELj4ELj1ELj16ENS_18Kernel_traits_baseILj1280ES2_S2_S2_S2_fjLj128EEEEELb0ELb1ELb0ELb0EEEvNS_9FwdParamsE,@"STO_CUDA_ENTRY STV_DEFAULT"
_ZN10layer_norm13ln_fwd_kernelINS_13Kernel_traitsI6__halfS2_S2_S2_fjLj1280ELj1ELj4ELj1ELj16ENS_18Kernel_traits_baseILj1280ES2_S2_S2_S2_fjLj128EEEEELb0ELb1ELb0ELb0EEEvNS_9FwdParamsE:
.text._ZN10layer_norm13ln_fwd_kernelINS_13Kernel_traitsI6__halfS2_S2_S2_fjLj1280ELj1ELj4ELj1ELj16ENS_18Kernel_traits_baseILj1280ES2_S2_S2_S2_fjLj128EEEEELb0ELb1ELb0ELb0EEEvNS_9FwdParamsE:
        /* <DEDUP_REMOVED lines=25> */
[----:B------:R-:W-:-:S04]  /*0190*/  ISETP.NE.U32.AND P0, PT, RZ, UR6, PT ;  /* 0x00000006ff007c0c */ /* 0x000fc8000bf05070 */
[----:B------:R-:W-:-:S13]  /*01a0*/  ISETP.NE.AND.EX P0, PT, RZ, UR7, PT, P0 ;  /* 0x00000007ff007c0c */ /* 0x000fda000bf05300 */
[----:B------:R-:W-:-:S04]  /*01b0*/  @P0 LEA R2, P2, R9, UR6, 0x4 ;  /* 0x0000000609020c11 */ /* 0x000fc8000f8420ff */
[C---:B------:R-:W-:Y:S01]  /*01c0*/  @P0 LEA.HI.X R3, R9.reuse, UR7, RZ, 0x4, P2 ;  /* 0x0000000709030c11 */ /* 0x040fe200090f24ff */
[----:B------:R-:W-:Y:S02]  /*01d0*/  ULDC.64 UR6, c[0x0][0x278] ;  /* 0x00009e0000067ab9 */ /* 0x000fe40000000a00 */
[C---:B------:R-:W-:Y:S01]  /*01e0*/  LEA R4, P2, R9.reuse, UR6, 0x4 ;  /* 0x0000000609047c11 */ /* 0x040fe2000f8420ff */
[C---:B0-----:R-:W-:Y:S01]  /*01f0*/  IMAD.WIDE.U32 R52, R9.reuse, 0x10, R52 ;  /* 0x0000001009347825 */ /* 0x041fe200078e0034 */
[----:B------:R0:W5:Y:S02]  /*0200*/  @P0 LDG.E.128 R88, desc[UR4][R2.64] ;  /* 0x0000000402580981 */ /* 0x000164000c1e1d00 */
[----:B------:R-:W-:-:S03]  /*0210*/  LEA.HI.X R5, R9, UR7, RZ, 0x4, P2 ;  /* 0x0000000709057c11 */ /* 0x000fc600090f24ff */
[----:B------:R-:W5:Y:S04]  /*0220*/  LDG.E.128 R52, desc[UR4][R52.64] ;  /* 0x0000000434347981 */ /* 0x000f68000c1e1d00 */
[----:B------:R0:W5:Y:S01]  /*0230*/  LDG.E.128 R12, desc[UR4][R4.64] ;  /* 0x00000004040c7981 */ /* 0x000162000c1e1d00 */
[----:B------:R-:W-:Y:S02]  /*0240*/  LOP3.LUT R9, R9, 0x20, RZ, 0xfc, !PT ;  /* 0x0000002009097812 */ /* 0x000fe400078efcff */
[----:B------:R-:W-:Y:S02]  /*0250*/  @!P0 CS2R R88, SRZ ;  /* 0x0000000000588805 */ /* 0x000fe4000001ff00 */
[----:B0-----:R-:W-:-:S07]  /*0260*/  @!P0 CS2R R90, SRZ ;  /* 0x00000000005a8805 */ /* 0x001fce000001ff00 */
.L_x_4572:
[----:B------:R-:W-:Y:S05]  /*0270*/  BSYNC B0 ;  /* 0x0000000000007941 */ /* 0x000fea0003800000 */
.L_x_4571:
        /* <DEDUP_REMOVED lines=12> */
[C---:B------:R-:W-:Y:S02]  /*0340*/  LEA.HI.X R5, R9.reuse, UR7, RZ, 0x4, P2 ;  /* 0x0000000709057c11 */ /* 0x040fe400090f24ff */
[----:B------:R0:W5:Y:S04]  /*0350*/  LDG.E.128 R80, desc[UR4][R6.64] ;  /* 0x0000000406507981 */ /* 0x000168000c1e1d00 */
[----:B------:R0:W5:Y:S01]  /*0360*/  LDG.E.128 R16, desc[UR4][R4.64] ;  /* 0x0000000404107981 */ /* 0x000162000c1e1d00 */
[----:B------:R-:W-:-:S02]  /*0370*/  IADD3 R9, R9, 0x20, RZ ;  /* 0x0000002009097810 */ /* 0x000fc40007ffe0ff */
[----:B------:R-:W-:Y:S02]  /*0380*/  @!P0 CS2R R84, SRZ ;  /* 0x0000000000548805 */ /* 0x000fe4000001ff00 */
[----:B0-----:R-:W-:-:S07]  /*0390*/  @!P0 CS2R R86, SRZ ;  /* 0x0000000000568805 */ /* 0x001fce000001ff00 */
.L_x_4574:
[----:B------:R-:W-:Y:S05]  /*03a0*/  BSYNC B0 ;  /* 0x0000000000007941 */ /* 0x000fea0003800000 */
.L_x_4573:
        /* <DEDUP_REMOVED lines=18> */
.L_x_4576:
[----:B------:R-:W-:Y:S05]  /*04d0*/  BSYNC B0 ;  /* 0x0000000000007941 */ /* 0x000fea0003800000 */
.L_x_4575:
        /* <DEDUP_REMOVED lines=18> */
.L_x_4578:
[----:B------:R-:W-:Y:S05]  /*0600*/  BSYNC B0 ;  /* 0x0000000000007941 */ /* 0x000fea0003800000 */
.L_x_4577:
        /* <DEDUP_REMOVED lines=14> */
[----:B------:R-:W5:Y:S01]  /*06f0*/  LDG.E.128 R4, desc[UR4][R4.64] ;  /* 0x0000000404047981 */ /* 0x000f62000c1e1d00 */
[----:B------:R-:W-:Y:S02]  /*0700*/  @!P0 CS2R R60, SRZ ;  /* 0x00000000003c8805 */ /* 0x000fe4000001ff00 */
[----:B0-----:R-:W-:-:S07]  /*0710*/  @!P0 CS2R R62, SRZ ;  /* 0x00000000003e8805 */ /* 0x001fce000001ff00 */
.L_x_4580:
[----:B------:R-:W-:Y:S05]  /*0720*/  BSYNC B0 ;  /* 0x0000000000007941 */ /* 0x000fea0003800000 */
.L_x_4579:
[----:B------:R-:W-:Y:S02]  /*0730*/  ULDC UR6, c[0x0][0x214] ;  /* 0x0000850000067ab9 */ /* 0x000fe40000000800 */
[----:B------:R-:W-:-:S13]  /*0740*/  ISETP.GE.AND P0, PT, R132, UR6, PT ;  /* 0x0000000684007c0c */ /* 0x000fda000bf06270 */
[----:B------:R-:W-:Y:S05]  /*0750*/  @P0 EXIT ;  /* 0x000000000000094d */ /* 0x000fea0003800000 */
[----:B------:R-:W-:Y:S01]  /*0760*/  ULDC.64 UR6, c[0x0][0x270] ;  /* 0x00009c0000067ab9 */ /* 0x000fe20000000a00 */
[--C-:B-----5:R-:W-:Y:S01]  /*0770*/  HADD2.F32 R49, -RZ, R12.reuse.H0_H0 ;  /* 0x2000000cff317230 */ /* 0x120fe20000004100 */
[----:B------:R-:W-:Y:S01]  /*0780*/  ISETP.NE.U32.AND P0, PT, RZ, UR6, PT ;  /* 0x00000006ff007c0c */ /* 0x000fe2000bf05070 */
[----:B------:R-:W-:Y:S01]  /*0790*/  HADD2.F32 R48, -RZ, R12.H1_H1 ;  /* 0x3000000cff307230 */ /* 0x000fe20000004100 */
[----:B------:R-:W-:Y:S01]  /*07a0*/  ULDC.U8 UR6, c[0x0][0x2a0] ;  /* 0x0000a80000067ab9 */ /* 0x000fe20000000000 */
[--C-:B------:R-:W-:Y:S01]  /*07b0*/  HADD2.F32 R47, -RZ, R13.reuse.H0_H0 ;  /* 0x2000000dff2f7230 */ /* 0x100fe20000004100 */
[----:B------:R-:W-:Y:S01]  /*07c0*/  ISETP.NE.AND P2, PT, RZ, UR6, PT ;  /* 0x00000006ff007c0c */ /* 0x000fe2000bf45270 */
[----:B------:R-:W-:Y:S01]  /*07d0*/  HADD2.F32 R46, -RZ, R13.H1_H1 ;  /* 0x3000000dff2e7230 */ /* 0x000fe20000004100 */
[----:B------:R-:W-:Y:S01]  /*07e0*/  ISETP.NE.AND.EX P0, PT, RZ, UR7, PT, P0 ;  /* 0x00000007ff007c0c */ /* 0x000fe2000bf05300 */
        /* <DEDUP_REMOVED lines=81> */
[----:B------:R-:W-:Y:S02]  /*0d00*/  HADD2.F32 R52, -RZ, R89.H0_H0 ;  /* 0x20000059ff347230 */ /* 0x000fe40000004100 */
[----:B------:R-:W-:-:S02]  /*0d10*/  HADD2.F32 R88, -RZ, R91.H0_H0 ;  /* 0x2000005bff587230 */ /* 0x000fc40000004100 */
[----:B------:R-:W-:Y:S02]  /*0d20*/  HADD2.F32 R82, -RZ, R83.H0_H0 ;  /* 0x20000053ff527230 */ /* 0x000fe40000004100 */
[----:B------:R-:W-:Y:S02]  /*0d30*/  HADD2.F32 R95, -RZ, R85.H0_H0 ;  /* 0x20000055ff5f7230 */ /* 0x000fe40000004100 */
[----:B------:R-:W-:Y:S02]  /*0d40*/  HADD2.F32 R84, -RZ, R86.H0_H0 ;  /* 0x20000056ff547230 */ /* 0x000fe40000004100 */
[----:B------:R-:W-:Y:S02]  /*0d50*/  HADD2.F32 R74, -RZ, R75.H0_H0 ;  /* 0x2000004bff4a7230 */ /* 0x000fe40000004100 */
[----:B------:R-:W-:Y:S02]  /*0d60*/  HADD2.F32 R103, -RZ, R77.H0_H0 ;  /* 0x2000004dff677230 */ /* 0x000fe40000004100 */
[----:B------:R-:W-:-:S02]  /*0d70*/  HADD2.F32 R76, -RZ, R78.H0_H0 ;  /* 0x2000004eff4c7230 */ /* 0x000fc40000004100 */
[----:B------:R-:W-:Y:S02]  /*0d80*/  HADD2.F32 R66, -RZ, R67.H0_H0 ;  /* 0x20000043ff427230 */ /* 0x000fe40000004100 */
[----:B------:R-:W-:Y:S02]  /*0d90*/  HADD2.F32 R111, -RZ, R69.H0_H0 ;  /* 0x20000045ff6f7230 */ /* 0x000fe40000004100 */
[----:B------:R-:W-:Y:S02]  /*0da0*/  HADD2.F32 R68, -RZ, R70.H0_H0 ;  /* 0x20000046ff447230 */ /* 0x000fe40000004100 */
[--C-:B------:R-:W-:Y:S02]  /*0db0*/  HADD2.F32 R115, -RZ, R71.reuse.H0_H0 ;  /* 0x20000047ff737230 */ /* 0x100fe40000004100 */
[----:B------:R-:W-:Y:S02]  /*0dc0*/  HADD2.F32 R112, -RZ, R71.H1_H1 ;  /* 0x30000047ff707230 */ /* 0x000fe40000004100 */
[----:B------:R-:W-:-:S02]  /*0dd0*/  HADD2.F32 R89, -RZ, R89.H1_H1 ;  /* 0x30000059ff597230 */ /* 0x000fc40000004100 */
[----:B------:R-:W-:Y:S02]  /*0de0*/  HADD2.F32 R91, -RZ, R91.H1_H1 ;  /* 0x3000005bff5b7230 */ /* 0x000fe40000004100 */
[----:B------:R-:W-:Y:S02]  /*0df0*/  HADD2.F32 R83, -RZ, R83.H1_H1 ;  /* 0x30000053ff537230 */ /* 0x000fe40000004100 */
[----:B------:R-:W-:Y:S02]  /*0e00*/  HADD2.F32 R85, -RZ, R85.H1_H1 ;  /* 0x30000055ff557230 */ /* 0x000fe40000004100 */
[----:B------:R-:W-:Y:S02]  /*0e10*/  HADD2.F32 R86, -RZ, R86.H1_H1 ;  /* 0x30000056ff567230 */ /* 0x000fe40000004100 */
[----:B------:R-:W-:Y:S02]  /*0e20*/  HADD2.F32 R75, -RZ, R75.H1_H1 ;  /* 0x3000004bff4b7230 */ /* 0x000fe40000004100 */
        /* <DEDUP_REMOVED lines=20> */
[----:B------:R-:W-:-:S07]  /*0f70*/  HADD2.F32 R134, -RZ, R63.H1_H1 ;  /* 0x3000003fff867230 */ /* 0x000fce0000004100 */
.L_x_4602:
        /* <DEDUP_REMOVED lines=22> */
[--C-:B---3--:R-:W-:Y:S02]  /*10e0*/  HADD2.F32 R135, -RZ, R60.reuse.H1_H1 ;  /* 0x3000003cff877230 */ /* 0x108fe40000004100 */
[----:B------:R-:W-:Y:S02]  /*10f0*/  HADD2.F32 R133, -RZ, R60.H0_H0 ;  /* 0x2000003cff857230 */ /* 0x000fe40000004100 */
[----:B------:R-:W-:-:S02]  /*1100*/  HADD2.F32 R137, -RZ, R61.H0_H0 ;  /* 0x2000003dff897230 */ /* 0x000fc40000004100 */
[-C--:B------:R-:W-:Y:S01]  /*1110*/  FMUL.FTZ R135, R135, R176.reuse ;  /* 0x000000b087877220 */ /* 0x080fe20000410000 */
[--C-:B------:R-:W-:Y:S02]  /*1120*/  HADD2.F32 R177, -RZ, R62.reuse.H0_H0 ;  /* 0x2000003effb17230 */ /* 0x100fe40000004100 */
[----:B------:R-:W-:Y:S02]  /*1130*/  HADD2.F32 R179, -RZ, R62.H1_H1 ;  /* 0x3000003effb37230 */ /* 0x000fe40000004100 */
[-C--:B------:R-:W-:Y:S01]  /*1140*/  FMUL.FTZ R62, R133, R176.reuse ;  /* 0x000000b0853e7220 */ /* 0x080fe20000410000 */
[----:B------:R-:W-:Y:S01]  /*1150*/  FMUL.FTZ R60, R137, R176 ;  /* 0x000000b0893c7220 */ /* 0x000fe20000410000 */
[----:B------:R-:W-:Y:S02]  /*1160*/  HADD2.F32 R139, -RZ, R61.H1_H1 ;  /* 0x3000003dff8b7230 */ /* 0x000fe40000004100 */
[----:B------:R-:W-:Y:S01]  /*1170*/  FMUL.FTZ R136, R48, R135 ;  /* 0x0000008730887220 */ /* 0x000fe20000410000 */
[----:B------:R-:W-:Y:S01]  /*1180*/  FMUL.FTZ R133, R49, R62 ;  /* 0x0000003e31857220 */ /* 0x000fe20000410000 */
[----:B------:R-:W-:Y:S01]  /*1190*/  FMUL.FTZ R135, R47, R60 ;  /* 0x0000003c2f877220 */ /* 0x000fe20000410000 */
[----:B--2---:R-:W-:-:S02]  /*11a0*/  @P2 HADD2.F32 R60, -RZ, R56.H0_H0 ;  /* 0x20000038ff3c2230 */ /* 0x004fc40000004100 */
[----:B------:R-:W-:Y:S02]  /*11b0*/  @P2 HADD2.F32 R62, -RZ, R57.H0_H0 ;  /* 0x20000039ff3e2230 */ /* 0x000fe40000004100 */
[----:B------:R-:W-:Y:S01]  /*11c0*/  FMUL.FTZ R139, R139, R176 ;  /* 0x000000b08b8b7220 */ /* 0x000fe20000410000 */
[--C-:B------:R-:W-:Y:S02]  /*11d0*/  HADD2.F32 R181, -RZ, R63.reuse.H0_H0 ;  /* 0x2000003fffb57230 */ /* 0x100fe40000004100 */
[----:B------:R-:W-:Y:S02]  /*11e0*/  HADD2.F32 R183, -RZ, R63.H1_H1 ;  /* 0x3000003fffb77230 */ /* 0x000fe40000004100 */
[----:B------:R-:W-:Y:S01]  /*11f0*/  @P2 FADD.FTZ R133, R60, R133 ;  /* 0x000000853c852221 */ /* 0x000fe20000010000 */
[----:B------:R-:W-:Y:S02]  /*1200*/  @P2 HADD2.F32 R61, -RZ, R56.H1_H1 ;  /* 0x30000038ff3d2230 */ /* 0x000fe40000004100 */
[----:B------:R-:W-:Y:S01]  /*1210*/  @P2 FADD.FTZ R135, R62, R135 ;  /* 0x000000873e872221 */ /* 0x000fe20000010000 */
[----:B------:R-:W-:-:S02]  /*1220*/  @P2 HADD2.F32 R63, -RZ, R57.H1_H1 ;  /* 0x30000039ff3f2230 */ /* 0x000fc40000004100 */
[----:B------:R-:W-:Y:S01]  /*1230*/  FMUL.FTZ R138, R46, R139 ;  /* 0x0000008b2e8a7220 */ /* 0x000fe20000410000 */
[-C--:B------:R-:W-:Y:S01]  /*1240*/  FMUL.FTZ R60, R177, R176.reuse ;  /* 0x000000b0b13c7220 */ /* 0x080fe20000410000 */
[-C--:B------:R-:W-:Y:S01]  /*1250*/  FMUL.FTZ R62, R181, R176.reuse ;  /* 0x000000b0b53e7220 */ /* 0x080fe20000410000 */
[-C--:B------:R-:W-:Y:S01]  /*1260*/  FMUL.FTZ R179, R179, R176.reuse ;  /* 0x000000b0b3b37220 */ /* 0x080fe20000410000 */
[----:B------:R-:W-:Y:S01]  /*1270*/  FMUL.FTZ R183, R183, R176 ;  /* 0x000000b0b7b77220 */ /* 0x000fe20000410000 */
[----:B------:R-:W-:Y:S01]  /*1280*/  @P2 FADD.FTZ R136, R61, R136 ;  /* 0x000000883d882221 */ /* 0x000fe20000010000 */
[----:B------:R-:W-:Y:S01]  /*1290*/  @P2 FADD.FTZ R138, R63, R138 ;  /* 0x0000008a3f8a2221 */ /* 0x000fe20000010000 */
[----:B------:R-:W-:Y:S01]  /*12a0*/  FMUL.FTZ R137, R45, R60 ;  /* 0x0000003c2d897220 */ /* 0x000fe20000410000 */
[----:B------:R-:W-:Y:S01]  /*12b0*/  FMUL.FTZ R139, R43, R62 ;  /* 0x0000003e2b8b7220 */ /* 0x000fe20000410000 */
[--C-:B------:R-:W-:Y:S02]  /*12c0*/  @P2 HADD2.F32 R60, -RZ, R58.reuse.H0_H0 ;  /* 0x2000003aff3c2230 */ /* 0x100fe40000004100 */
[----:B------:R-:W-:Y:S01]  /*12d0*/  FMUL.FTZ R140, R44, R179 ;  /* 0x000000b32c8c7220 */ /* 0x000fe20000410000 */
[----:B------:R-:W-:-:S02]  /*12e0*/  @P2 HADD2.F32 R61, -RZ, R58.H1_H1 ;  /* 0x3000003aff3d2230 */ /* 0x000fc40000004100 */
[----:B------:R-:W-:Y:S01]  /*12f0*/  FMUL.FTZ R142, R42, R183 ;  /* 0x000000b72a8e7220 */ /* 0x000fe20000410000 */
[--C-:B------:R-:W-:Y:S02]  /*1300*/  @P2 HADD2.F32 R62, -RZ, R59.reuse.H0_H0 ;  /* 0x2000003bff3e2230 */ /* 0x100fe40000004100 */
[----:B------:R-:W-:Y:S02]  /*1310*/  @P2 HADD2.F32 R63, -RZ, R59.H1_H1 ;  /* 0x3000003bff3f2230 */ /* 0x000fe40000004100 */
[----:B------:R-:W-:Y:S01]  /*1320*/  @P2 FADD.FTZ R137, R60, R137 ;  /* 0x000000893c892221 */ /* 0x000fe20000010000 */
[----:B------:R-:W-:Y:S01]  /*1330*/  @P2 FADD.FTZ R140, R61, R140 ;  /* 0x0000008c3d8c2221 */ /* 0x000fe20000010000 */
[----:B------:R-:W-:Y:S01]  /*1340*/  @P2 FADD.FTZ R139, R62, R139 ;  /* 0x0000008b3e8b2221 */ /* 0x000fe20000010000 */
[----:B------:R-:W-:Y:S01]  /*1350*/  @P2 FADD.FTZ R142, R63, R142 ;  /* 0x0000008e3f8e2221 */ /* 0x000fe20000010000 */
[----:B------:R-:W-:Y:S02]  /*1360*/  LEA R130, P2, R173, UR8, 0x4 ;  /* 0x00000008ad827c11 */ /* 0x000fe4000f8420ff */
[----:B------:R-:W-:-:S02]  /*1370*/  F2FP.F16.F32.PACK_AB R62, R140, R137 ;  /* 0x000000898c3e723e */ /* 0x000fc400000000ff */
[----:B------:R-:W-:Y:S02]  /*1380*/  LEA.HI.X R131, R173, UR9, RZ, 0x4, P2 ;  /* 0x00000009ad837c11 */ /* 0x000fe400090f24ff */
[----:B------:R-:W-:Y:S02]  /*1390*/  F2FP.F16.F32.PACK_AB R61, R138, R135 ;  /* 0x000000878a3d723e */ /* 0x000fe400000000ff */
[----:B------:R-:W-:Y:S02]  /*13a0*/  F2FP.F16.F32.PACK_AB R60, R136, R133 ;  /* 0x00000085883c723e */ /* 0x000fe400000000ff */
[----:B------:R-:W-:-:S05]  /*13b0*/  F2FP.F16.F32.PACK_AB R63, R142, R139 ;  /* 0x0000008b8e3f723e */ /* 0x000fca00000000ff */
[----:B------:R0:W-:Y:S01]  /*13c0*/  STG.E.128 desc[UR4][R130.64], R60 ;  /* 0x0000003c82007986 */ /* 0x0001e2000c101d04 */
[----:B------:R-:W-:-:S07]  /*13d0*/  IADD3 R177, R173, 0x20, RZ ;  /* 0x00000020adb17810 */ /* 0x000fce0007ffe0ff */
.L_x_4582:
[----:B------:R-:W-:Y:S05]  /*13e0*/  BSYNC B0 ;  /* 0x0000000000007941 */ /* 0x000fea0003800000 */
.L_x_4581:
        /* <DEDUP_REMOVED lines=59> */
.L_x_4584:
[----:B------:R-:W-:Y:S05]  /*17a0*/  BSYNC B0 ;  /* 0x0000000000007941 */ /* 0x000fea0003800000 */
.L_x_4583:
        /* <DEDUP_REMOVED lines=59> */
.L_x_4586:
[----:B------:R-:W-:Y:S05]  /*1b60*/  BSYNC B0 ;  /* 0x0000000000007941 */ /* 0x000fea0003800000 */
.L_x_4585:
        /* <DEDUP_REMOVED lines=59> */
.L_x_4588:
[----:B------:R-:W-:Y:S05]  /*1f20*/  BSYNC B0 ;  /* 0x0000000000007941 */ /* 0x000fea0003800000 */
.L_x_4587:
        /* <DEDUP_REMOVED lines=14> */
[----:B------:R-:W-:Y:S02]  /*2010*/  HADD2.F32 R171, -RZ, R61.H1_H1 ;  /* 0x3000003dffab7230 */ /* 0x000fe40000004100 */
[-C--:B------:R-:W-:Y:S01]  /*2020*/  FMUL.FTZ R167, R167, R176.reuse ;  /* 0x000000b0a7a77220 */ /* 0x080fe20000410000 */
[--C-:B------:R-:W-:Y:S02]  /*2030*/  HADD2.F32 R179, -RZ, R62.reuse.H0_H0 ;  /* 0x2000003effb37230 */ /* 0x100fe40000004100 */
[-C--:B------:R-:W-:Y:S01]  /*2040*/  FMUL.FTZ R60, R169, R176.reuse ;  /* 0x000000b0a93c7220 */ /* 0x080fe20000410000 */
[----:B------:R-:W-:Y:S02]  /*2050*/  HADD2.F32 R181, -RZ, R62.H1_H1 ;  /* 0x3000003effb57230 */ /* 0x000fe40000004100 */
[-C--:B------:R-:W-:Y:S01]  /*2060*/  FMUL.FTZ R62, R165, R176.reuse ;  /* 0x000000b0a53e7220 */ /* 0x080fe20000410000 */
[--C-:B------:R-:W-:Y:S02]  /*2070*/  HADD2.F32 R183, -RZ, R63.reuse.H0_H0 ;  /* 0x2000003fffb77230 */ /* 0x100fe40000004100 */
[----:B------:R-:W-:Y:S01]  /*2080*/  FMUL.FTZ R171, R171, R176 ;  /* 0x000000b0abab7220 */ /* 0x000fe20000410000 */
[----:B------:R-:W-:-:S02]  /*2090*/  HADD2.F32 R63, -RZ, R63.H1_H1 ;  /* 0x3000003fff3f7230 */ /* 0x000fc40000004100 */
[----:B------:R-:W-:Y:S01]  /*20a0*/  FMUL.FTZ R168, R16, R167 ;  /* 0x000000a710a87220 */ /* 0x000fe20000410000 */
[----:B------:R-:W-:Y:S01]  /*20b0*/  FMUL.FTZ R165, R17, R62 ;  /* 0x0000003e11a57220 */ /* 0x000fe20000410000 */
[----:B------:R-:W-:Y:S01]  /*20c0*/  FMUL.FTZ R167, R15, R60 ;  /* 0x0000003c0fa77220 */ /* 0x000fe20000410000 */
[--C-:B--2---:R-:W-:Y:S02]  /*20d0*/  @P2 HADD2.F32 R60, -RZ, R56.reuse.H0_H0 ;  /* 0x20000038ff3c2230 */ /* 0x104fe40000004100 */
[----:B------:R-:W-:Y:S01]  /*20e0*/  FMUL.FTZ R170, R14, R171 ;  /* 0x000000ab0eaa7220 */ /* 0x000fe20000410000 */
[----:B------:R-:W-:Y:S02]  /*20f0*/  @P2 HADD2.F32 R61, -RZ, R56.H1_H1 ;  /* 0x30000038ff3d2230 */ /* 0x000fe40000004100 */
[--C-:B------:R-:W-:Y:S02]  /*2100*/  @P2 HADD2.F32 R62, -RZ, R57.reuse.H0_H0 ;  /* 0x20000039ff3e2230 */ /* 0x100fe40000004100 */
[----:B------:R-:W-:-:S02]  /*2110*/  @P2 HADD2.F32 R131, -RZ, R57.H1_H1 ;  /* 0x30000039ff832230 */ /* 0x000fc40000004100 */
[-C--:B------:R-:W-:Y:S01]  /*2120*/  FMUL.FTZ R174, R183, R176.reuse ;  /* 0x000000b0b7ae7220 */ /* 0x080fe20000410000 */
[-C--:B------:R-:W-:Y:S01]  /*2130*/  FMUL.FTZ R130, R179, R176.reuse ;  /* 0x000000b0b3827220 */ /* 0x080fe20000410000 */
[-C--:B------:R-:W-:Y:S01]  /*2140*/  FMUL.FTZ R181, R181, R176.reuse ;  /* 0x000000b0b5b57220 */ /* 0x080fe20000410000 */
[----:B------:R-:W-:Y:S01]  /*2150*/  FMUL.FTZ R63, R63, R176 ;  /* 0x000000b03f3f7220 */ /* 0x000fe20000410000 */
[----:B------:R-:W-:Y:S01]  /*2160*/  @P2 FADD.FTZ R165, R60, R165 ;  /* 0x000000a53ca52221 */ /* 0x000fe20000010000 */
[----:B------:R-:W-:Y:S01]  /*2170*/  @P2 FADD.FTZ R168, R61, R168 ;  /* 0x000000a83da82221 */ /* 0x000fe20000010000 */
[----:B------:R-:W-:Y:S01]  /*2180*/  @P2 FADD.FTZ R167, R62, R167 ;  /* 0x000000a73ea72221 */ /* 0x000fe20000010000 */
[----:B------:R-:W-:Y:S01]  /*2190*/  @P2 FADD.FTZ R170, R131, R170 ;  /* 0x000000aa83aa2221 */ /* 0x000fe20000010000 */
[----:B------:R-:W-:Y:S01]  /*21a0*/  FMUL.FTZ R171, R11, R174 ;  /* 0x000000ae0bab7220 */ /* 0x000fe20000410000 */
[--C-:B------:R-:W-:Y:S02]  /*21b0*/  @P2 HADD2.F32 R60, -RZ, R58.reuse.H0_H0 ;  /* 0x2000003aff3c2230 */ /* 0x100fe40000004100 */
[----:B------:R-:W-:Y:S01]  /*21c0*/  FMUL.FTZ R169, R13, R130 ;  /* 0x000000820da97220 */ /* 0x000fe20000410000 */
[----:B------:R-:W-:-:S02]  /*21d0*/  @P2 HADD2.F32 R61, -RZ, R58.H1_H1 ;  /* 0x3000003aff3d2230 */ /* 0x000fc40000004100 */
[----:B------:R-:W-:Y:S01]  /*21e0*/  FMUL.FTZ R172, R12, R181 ;  /* 0x000000b50cac7220 */ /* 0x000fe20000410000 */
[--C-:B------:R-:W-:Y:S02]  /*21f0*/  @P2 HADD2.F32 R62, -RZ, R59.reuse.H0_H0 ;  /* 0x2000003bff3e2230 */ /* 0x100fe40000004100 */
[----:B------:R-:W-:Y:S01]  /*2200*/  FMUL.FTZ R174, R10, R63 ;  /* 0x0000003f0aae7220 */ /* 0x000fe20000410000 */
[----:B------:R-:W-:Y:S02]  /*2210*/  @P2 HADD2.F32 R131, -RZ, R59.H1_H1 ;  /* 0x3000003bff832230 */ /* 0x000fe40000004100 */
[----:B------:R-:W-:Y:S01]  /*2220*/  @P2 FADD.FTZ R169, R60, R169 ;  /* 0x000000a93ca92221 */ /* 0x000fe20000010000 */
[----:B------:R-:W-:Y:S01]  /*2230*/  @P2 FADD.FTZ R172, R61, R172 ;  /* 0x000000ac3dac2221 */ /* 0x000fe20000010000 */
[----:B------:R-:W-:Y:S01]  /*2240*/  @P2 FADD.FTZ R171, R62, R171 ;  /* 0x000000ab3eab2221 */ /* 0x000fe20000010000 */
[----:B------:R-:W-:Y:S01]  /*2250*/  @P2 FADD.FTZ R174, R131, R174 ;  /* 0x000000ae83ae2221 */ /* 0x000fe20000010000 */
[----:B------:R-:W-:-:S02]  /*2260*/  LEA R130, P2, R177, UR8, 0x4 ;  /* 0x00000008b1827c11 */ /* 0x000fc4000f8420ff */
[----:B------:R-:W-:Y:S02]  /*2270*/  F2FP.F16.F32.PACK_AB R62, R172, R169 ;  /* 0x000000a9ac3e723e */ /* 0x000fe400000000ff */
[----:B------:R-:W-:Y:S02]  /*2280*/  LEA.HI.X R131, R177, UR9, RZ, 0x4, P2 ;  /* 0x00000009b1837c11 */ /* 0x000fe400090f24ff */
[----:B------:R-:W-:Y:S02]  /*2290*/  F2FP.F16.F32.PACK_AB R61, R170, R167 ;  /* 0x000000a7aa3d723e */ /* 0x000fe400000000ff */
[----:B------:R-:W-:Y:S02]  /*22a0*/  F2FP.F16.F32.PACK_AB R60, R168, R165 ;  /* 0x000000a5a83c723e */ /* 0x000fe400000000ff */
[----:B------:R-:W-:-:S05]  /*22b0*/  F2FP.F16.F32.PACK_AB R63, R174, R171 ;  /* 0x000000abae3f723e */ /* 0x000fca00000000ff */
[----:B------:R4:W-:Y:S02]  /*22c0*/  STG.E.128 desc[UR4][R130.64], R60 ;  /* 0x0000003c82007986 */ /* 0x0009e4000c101d04 */
.L_x_4590:
[----:B------:R-:W-:Y:S05]  /*22d0*/  BSYNC B0 ;  /* 0x0000000000007941 */ /* 0x000fea0003800000 */
.L_x_4589:
[----:B01234-:R-:W-:Y:S01]  /*22e0*/  FADD.FTZ R61, RZ, R133 ;  /* 0x00000085ff3d7221 */ /* 0x01ffe20000010000 */
[C---:B------:R-:W-:Y:S01]  /*22f0*/  ISETP.GT.U32.AND P2, PT, R50.reuse, 0x3f, PT ;  /* 0x0000003f3200780c */ /* 0x040fe20003f44070 */
[----:B------:R-:W-:Y:S01]  /*2300*/  UMOV UR12, 0xffffffff ;  /* 0xffffffff000c7882 */ /* 0x000fe20000000000 */
        /* <DEDUP_REMOVED lines=149> */
.L_x_4614:
[----:B-1----:R-:W-:Y:S01]  /*2c60*/  FADD.FTZ R177, R176, R175 ;  /* 0x000000afb0b17221 */ /* 0x002fe20000010000 */
[----:B------:R-:W-:Y:S01]  /*2c70*/  FMUL.FTZ R175, R131, R131 ;  /* 0x0000008383af7220 */ /* 0x000fe20000410000 */
[----:B------:R-:W-:Y:S01]  /*2c80*/  ISETP.NE.AND P2, PT, R128, RZ, PT ;  /* 0x000000ff8000720c */ /* 0x000fe20003f45270 */
[----:B------:R-:W1:Y:S01]  /*2c90*/  @!P5 LDC.64 R62, c[0x0][0x250] ;  /* 0x00009400ff3edb82 */ /* 0x000e620000000a00 */
[----:B------:R-:W-:Y:S01]  /*2ca0*/  FFMA.FTZ R130, R177, R130, UR10 ;  /* 0x0000000ab1827e23 */ /* 0x000fe20008010082 */
[----:B------:R-:W-:Y:S01]  /*2cb0*/  BSSY B0, `(.L_x_4592) ;  /* 0x000002b000007945 */ /* 0x000fe20003800000 */
[----:B------:R-:W-:Y:S02]  /*2cc0*/  FSEL R175, R175, RZ, P2 ;  /* 0x000000ffafaf7208 */ /* 0x000fe40001000000 */
[----:B0-----:R-:W-:-:S03]  /*2cd0*/  FSEL R176, R131, RZ, !P2 ;  /* 0x000000ff83b07208 */ /* 0x001fc60005000000 */
[----:B------:R-:W0:Y:S01]  /*2ce0*/  @!P5 LDC.64 R60, c[0x0][0x258] ;  /* 0x00009600ff3cdb82 */ /* 0x000e220000000a00 */
[----:B------:R-:W-:-:S06]  /*2cf0*/  FADD.FTZ R175, R130, R175 ;  /* 0x000000af82af7221 */ /* 0x000fcc0000010000 */
        /* <DEDUP_REMOVED lines=38> */
.L_x_4593:
[----:B------:R-:W-:Y:S05]  /*2f60*/  BSYNC B0 ;  /* 0x0000000000007941 */ /* 0x000fea0003800000 */
.L_x_4592:
        /* <DEDUP_REMOVED lines=35> */
.L_x_4595:
[----:B------:R-:W-:Y:S05]  /*31a0*/  BSYNC B0 ;  /* 0x0000000000007941 */ /* 0x000fea0003800000 */
.L_x_4594:
        /* <DEDUP_REMOVED lines=35> */
.L_x_4597:
[----:B------:R-:W-:Y:S05]  /*33e0*/  BSYNC B0 ;  /* 0x0000000000007941 */ /* 0x000fea0003800000 */
.L_x_4596:
        /* <DEDUP_REMOVED lines=35> */
.L_x_4599:
[----:B------:R-:W-:Y:S05]  /*3620*/  BSYNC B0 ;  /* 0x0000000000007941 */ /* 0x000fea0003800000 */
.L_x_4598:
        /* <DEDUP_REMOVED lines=34> */
.L_x_4601:
[----:B------:R-:W-:Y:S05]  /*3850*/  BSYNC B0 ;  /* 0x0000000000007941 */ /* 0x000fea0003800000 */
.L_x_4600:
[----:B01234-:R-:W0:Y:S02]  /*3860*/  LDC.64 R60, c[0x0][0x210] ;  /* 0x00008400ff3c7b82 */ /* 0x01fe240000000a00 */
[----:B0-----:R-:W-:-:S04]  /*3870*/  LEA R132, R60, R132, 0x2 ;  /* 0x000000843c847211 */ /* 0x001fc800078e10ff */
[----:B------:R-:W-:-:S13]  /*3880*/  ISETP.GE.AND P2, PT, R132, R61, PT ;  /* 0x0000003d8400720c */ /* 0x000fda0003f46270 */
[----:B------:R-:W-:Y:S05]  /*3890*/  @!P2 BRA `(.L_x_4602) ;  /* 0xffffffd400b8a947 */ /* 0x000fea000383ffff */
[----:B------:R-:W-:Y:S05]  /*38a0*/  EXIT ;  /* 0x000000000000794d */ /* 0x000fea0003800000 */
.L_x_4591:
        /* <DEDUP_REMOVED lines=8> */
.L_x_4604:
[----:B------:R-:W-:Y:S05]  /*3930*/  BSYNC B0 ;  /* 0x0000000000007941 */ /* 0x000fea0003800000 */
.L_x_4603:
        /* <DEDUP_REMOVED lines=9> */
.L_x_4605:
[----:B------:R-:W-:Y:S01]  /*39d0*/  HFMA2.MMA R179, -RZ, RZ, 0, 2.384185791015625e-07 ;  /* 0x00000004ffb37435 */ /* 0x000fe200000001ff */
[----:B------:R-:W-:-:S05]  /*39e0*/  MOV R62, R178 ;  /* 0x000000b2003e7202 */ /* 0x000fca0000000f00 */
[----:B------:R-:W-:-:S05]  /*39f0*/  FADD.FTZ R62, R61, R62 ;  /* 0x0000003e3d3e7221 */ /* 0x000fca0000010000 */
[----:B------:R-:W-:-:S07]  /*3a00*/  MOV R180, R62 ;  /* 0x0000003e00b47202 */ /* 0x000fce0000000f00 */
[----:B------:R-:W-:Y:S05]  /*3a10*/  WARPSYNC.COLLECTIVE R177, `(.L_x_4606) ;  /* 0x00000000b1087348 */ /* 0x000fea0003c00000 */
[----:B------:R0:W1:Y:S02]  /*3a20*/  SHFL.BFLY P6, R178, R180, R179, R182 ;  /* 0x0c0000b3b4b27389 */ /* 0x00006400000c00b6 */
[----:B01----:R-:W-:Y:S01]  /*3a30*/  ENDCOLLECTIVE ;  /* 0x000000000000791b */ /* 0x003fe20003800000 */
.L_x_4606:
[----:B------:R-:W-:Y:S01]  /*3a40*/  HFMA2.MMA R179, -RZ, RZ, 0, 4.76837158203125e-07 ;  /* 0x00000008ffb37435 */ /* 0x000fe200000001ff */
[----:B------:R-:W-:-:S05]  /*3a50*/  MOV R63, R178 ;  /* 0x000000b2003f7202 */ /* 0x000fca0000000f00 */
[----:B------:R-:W-:-:S05]  /*3a60*/  FADD.FTZ R63, R62, R63 ;  /* 0x0000003f3e3f7221 */ /* 0x000fca0000010000 */
[----:B------:R-:W-:-:S07]  /*3a70*/  MOV R180, R63 ;  /* 0x0000003f00b47202 */ /* 0x000fce0000000f00 */
[----:B------:R-:W-:Y:S05]  /*3a80*/  WARPSYNC.COLLECTIVE R177, `(.L_x_4607) ;  /* 0x00000000b1087348 */ /* 0x000fea0003c00000 */
[----:B------:R0:W1:Y:S02]  /*3a90*/  SHFL.BFLY P6, R178, R180, R179, R182 ;  /* 0x0c0000b3b4b27389 */ /* 0x00006400000c00b6 */
[----:B01----:R-:W-:Y:S01]  /*3aa0*/  ENDCOLLECTIVE ;  /* 0x000000000000791b */ /* 0x003fe20003800000 */
.L_x_4607:
[----:B------:R-:W-:Y:S01]  /*3ab0*/  HFMA2.MMA R179, -RZ, RZ, 0, 9.5367431640625e-07 ;  /* 0x00000010ffb37435 */ /* 0x000fe200000001ff */
[----:B------:R-:W-:-:S05]  /*3ac0*/  MOV R130, R178 ;  /* 0x000000b200827202 */ /* 0x000fca0000000f00 */
[----:B------:R-:W-:Y:S02]  /*3ad0*/  FADD.FTZ R175, R63, R130 ;  /* 0x000000823faf7221 */ /* 0x000fe40000010000 */
[----:B------:R-:W0:Y:S03]  /*3ae0*/  LDC R130, c[0x0][0x290] ;  /* 0x0000a400ff827b82 */ /* 0x000e260000000800 */
[----:B------:R-:W-:-:S07]  /*3af0*/  MOV R180, R175 ;  /* 0x000000af00b47202 */ /* 0x000fce0000000f00 */
[----:B0-----:R-:W-:Y:S05]  /*3b00*/  WARPSYNC.COLLECTIVE R177, `(.L_x_4608) ;  /* 0x00000000b1087348 */ /* 0x001fea0003c00000 */
[----:B------:R1:W2:Y:S02]  /*3b10*/  SHFL.BFLY P6, R178, R180, R179, R182 ;  /* 0x0c0000b3b4b27389 */ /* 0x0002a400000c00b6 */
[----:B012---:R-:W-:Y:S01]  /*3b20*/  ENDCOLLECTIVE ;  /* 0x000000000000791b */ /* 0x007fe20003800000 */
.L_x_4608:
        /* <DEDUP_REMOVED lines=90> */
.L_x_4609:
[----:B------:R-:W-:Y:S01]  /*40d0*/  HFMA2.MMA R179, -RZ, RZ, 0, 1.1920928955078125e-07 ;  /* 0x00000002ffb37435 */ /* 0x000fe200000001ff */
[----:B------:R-:W-:-:S05]  /*40e0*/  MOV R61, R178 ;  /* 0x000000b2003d7202 */ /* 0x000fca0000000f00 */
[----:B------:R-:W-:-:S05]  /*40f0*/  FADD.FTZ R61, R60, R61 ;  /* 0x0000003d3c3d7221 */ /* 0x000fca0000010000 */
[----:B------:R-:W-:-:S07]  /*4100*/  MOV R180, R61 ;  /* 0x0000003d00b47202 */ /* 0x000fce0000000f00 */
[----:B------:R-:W-:Y:S05]  /*4110*/  WARPSYNC.COLLECTIVE R177, `(.L_x_4610) ;  /* 0x00000000b1087348 */ /* 0x000fea0003c00000 */
[----:B------:R0:W1:Y:S02]  /*4120*/  SHFL.BFLY P6, R178, R180, R179, R182 ;  /* 0x0c0000b3b4b27389 */ /* 0x00006400000c00b6 */
[----:B01----:R-:W-:Y:S01]  /*4130*/  ENDCOLLECTIVE ;  /* 0x000000000000791b */ /* 0x003fe20003800000 */
.L_x_4610:
[----:B------:R-:W-:Y:S01]  /*4140*/  HFMA2.MMA R179, -RZ, RZ, 0, 2.384185791015625e-07 ;  /* 0x00000004ffb37435 */ /* 0x000fe200000001ff */
[----:B------:R-:W-:-:S05]  /*4150*/  MOV R62, R178 ;  /* 0x000000b2003e7202 */ /* 0x000fca0000000f00 */
[----:B------:R-:W-:-:S05]  /*4160*/  FADD.FTZ R62, R61, R62 ;  /* 0x0000003e3d3e7221 */ /* 0x000fca0000010000 */
[----:B------:R-:W-:-:S07]  /*4170*/  MOV R180, R62 ;  /* 0x0000003e00b47202 */ /* 0x000fce0000000f00 */
[----:B------:R-:W-:Y:S05]  /*4180*/  WARPSYNC.COLLECTIVE R177, `(.L_x_4611) ;  /* 0x00000000b1087348 */ /* 0x000fea0003c00000 */
[----:B------:R0:W1:Y:S02]  /*4190*/  SHFL.BFLY P6, R178, R180, R179, R182 ;  /* 0x0c0000b3b4b27389 */ /* 0x00006400000c00b6 */
[----:B01----:R-:W-:Y:S01]  /*41a0*/  ENDCOLLECTIVE ;  /* 0x000000000000791b */ /* 0x003fe20003800000 */
.L_x_4611:
[----:B------:R-:W-:Y:S01]  /*41b0*/  HFMA2.MMA R179, -RZ, RZ, 0, 4.76837158203125e-07 ;  /* 0x00000008ffb37435 */ /* 0x000fe200000001ff */
[----:B------:R-:W-:-:S05]  /*41c0*/  MOV R63, R178 ;  /* 0x000000b2003f7202 */ /* 0x000fca0000000f00 */
[----:B------:R-:W-:-:S05]  /*41d0*/  FADD.FTZ R63, R62, R63 ;  /* 0x0000003f3e3f7221 */ /* 0x000fca0000010000 */
[----:B------:R-:W-:-:S07]  /*41e0*/  MOV R180, R63 ;  /* 0x0000003f00b47202 */ /* 0x000fce0000000f00 */
[----:B------:R-:W-:Y:S05]  /*41f0*/  WARPSYNC.COLLECTIVE R177, `(.L_x_4612) ;  /* 0x00000000b1087348 */ /* 0x000fea0003c00000 */
[----:B------:R0:W1:Y:S02]  /*4200*/  SHFL.BFLY P6, R178, R180, R179, R182 ;  /* 0x0c0000b3b4b27389 */ /* 0x00006400000c00b6 */
[----:B01----:R-:W-:Y:S01]  /*4210*/  ENDCOLLECTIVE ;  /* 0x000000000000791b */ /* 0x003fe20003800000 */
.L_x_4612:
[----:B------:R-:W-:Y:S01]  /*4220*/  HFMA2.MMA R179, -RZ, RZ, 0, 9.5367431640625e-07 ;  /* 0x00000010ffb37435 */ /* 0x000fe200000001ff */
[----:B------:R-:W-:-:S05]  /*4230*/  MOV R176, R178 ;  /* 0x000000b200b07202 */ /* 0x000fca0000000f00 */
[----:B------:R-:W-:-:S05]  /*4240*/  FADD.FTZ R176, R63, R176 ;  /* 0x000000b03fb07221 */ /* 0x000fca0000010000 */
[----:B------:R-:W-:-:S07]  /*4250*/  MOV R180, R176 ;  /* 0x000000b000b47202 */ /* 0x000fce0000000f00 */
[----:B------:R-:W-:Y:S05]  /*4260*/  WARPSYNC.COLLECTIVE R177, `(.L_x_4613) ;  /* 0x00000000b1087348 */ /* 0x000fea0003c00000 */
[----:B------:R0:W1:Y:S02]  /*4270*/  SHFL.BFLY P6, R178, R180, R179, R182 ;  /* 0x0c0000b3b4b27389 */ /* 0x00006400000c00b6 */
[----:B01----:R-:W-:Y:S01]  /*4280*/  ENDCOLLECTIVE ;  /* 0x000000000000791b */ /* 0x003fe20003800000 */
.L_x_4613:
[----:B------:R-:W-:Y:S01]  /*4290*/  MOV R175, R178 ;  /* 0x000000b200af7202 */ /* 0x000fe20000000f00 */
[----:B------:R-:W-:Y:S06]  /*42a0*/  BRA `(.L_x_4614) ;  /* 0xffffffe8006c7947 */ /* 0x000fec000383ffff */
.L_x_4615:
        /* <DEDUP_REMOVED lines=13> */
.L_x_37386:


//--------------------- .text._ZN10layer_norm13ln_fwd_kernelINS_13Kernel_traitsI6__halfS2_S2_S2_fjLj1280ELj1ELj4ELj1ELj16ENS_18Kernel_traits_baseILj1280ES2_S2_S2_S2_fjLj128EEEEELb0ELb1ELb0ELb1EEEvNS_9FwdParamsE --------------------------
	.section	.text._ZN10layer_norm13ln_fwd_kernelINS_13Kernel_traitsI6__halfS2_S2_S2_fjLj1280ELj1ELj4ELj1ELj16ENS_18Kernel_traits_baseILj1280ES2_S2_S2_S2_fjLj128EEEEELb0ELb1ELb0ELb1EEEvNS_9FwdParamsE,"ax",@progbits
	.align	128
        .global         _ZN10layer_norm13ln_fwd_kernelINS_13Kernel_traitsI6__halfS2_S2_S2_fjLj1280ELj1ELj4ELj1ELj16ENS_18Kernel_traits_baseILj1280ES2_S2_S2_S2_fjLj128EEEEELb0ELb1ELb0ELb1EEEvNS_9FwdParamsE
        .type           _ZN10layer_norm13ln_fwd_kernelINS_13Kernel_traitsI6__halfS2_S2_S2_fjLj1280ELj1ELj4ELj1ELj16ENS_18Kernel_traits_baseILj1280ES2_S2_S2_S2_fjLj128EEEEELb0ELb1ELb0ELb1EEEvNS_9FwdParamsE,@function
        .size           _ZN10layer_norm13ln_fwd_kernelINS_13Kernel_traitsI6__halfS2_S2_S2_fjLj1280ELj1ELj4ELj1ELj16ENS_18Kernel_traits_baseILj1280ES2_S2_S2_S2_fjLj128EEEEELb0ELb1ELb0ELb1EEEvNS_9FwdParamsE,(.L_x_37387 - _ZN10layer_norm13ln_fwd_kernelINS_13Kernel_traitsI6__halfS2_S2_S2_fjLj1280ELj1ELj4ELj1ELj16ENS_18Kernel_traits_baseILj1280ES2_S2_S2_S2_fjLj128EEEEELb0ELb1ELb0ELb1EEEvNS_9FwdParamsE)
        .other          _ZN10layer_norm13ln_fwd_kernelINS_13Kernel_traitsI6__halfS2_S2_S2_fjLj1280ELj1ELj4ELj1ELj16ENS_18Kernel_traits_baseILj1280ES2_S2_S2_S2_fjLj128EEEEELb0ELb1ELb0ELb1EEEvNS_9FwdParamsE,@"STO_CUDA_ENTRY STV_DEFAULT"
_ZN10layer_norm13ln_fwd_kernelINS_13Kernel_traitsI6__halfS2_S2_S2_fjLj1280ELj1ELj4ELj1ELj16ENS_18Kernel_traits_baseILj1280ES2_S2_S2_S2_fjLj128EEEEELb0ELb1ELb0ELb1EEEvNS_9FwdParamsE:
.text._ZN10layer_norm13ln_fwd_kernelINS_13Kernel_traitsI6__halfS2_S2_S2_fjLj1280ELj1ELj4ELj1ELj16ENS_18Kernel_traits_baseILj1280ES2_S2_S2_S2_fjLj128EEEEELb0ELb1ELb0ELb1EEEvNS_9FwdParamsE:
        /* <DEDUP_REMOVED lines=15> */
[----:B------:R0:W5:Y:S01]  /*00f0*/  @P0 LDG.E.128 R64, desc[UR4][R4.64+0x400] ;  /* 0x0004000404400981 */ /* 0x000162000c1e1d00 */
[----:B------:R-:W-:-:S03]  /*0100*/  SHF.R.U32.HI R0, RZ, 0x5, R40 ;  /* 0x00000005ff007819 */ /* 0x000fc60000011628 */
[----:B------:R0:W5:Y:S01]  /*0110*/  @P0 LDG.E.128 R72, desc[UR4][R4.64+0x600] ;  /* 0x0006000404480981 */ /* 0x000162000c1e1d00 */
[----:B-1----:R-:W-:Y:S02]  /*0120*/  LEA R0, R3, R0, 0x2 ;  /* 0x0000000003007211 */ /* 0x002fe400078e10ff */
[----:B------:R-:W-:Y:S01]  /*0130*/  LOP3.LUT R40, R40, 0x1f, RZ, 0xc0, !PT ;  /* 0x0000001f28287812 */ /* 0x000fe200078ec0ff */
[----:B------:R0:W5:Y:S01]  /*0140*/  @P0 LDG.E.128 R80, desc[UR4][R4.64+0x800] ;  /* 0x0008000404500981 */ /* 0x000162000c1e1d00 */
[----:B------:R-:W-:Y:S01]  /*0150*/  ISETP.GE.AND P1, PT, R0, UR6, PT ;  /* 0x0000000600007c0c */ /* 0x000fe2000bf26270 */
[----:B------:R-:W-:Y:S01]  /*0160*/  ULDC.64 UR6, c[0x0][0x260] ;  /* 0x0000980000067ab9 */ /* 0x000fe20000000a00 */
[----:B------:R-:W-:-:S04]  /*0170*/  LEA R42, P2, R40, UR8, 0x4 ;  /* 0x00000008282a7c11 */ /* 0x000fc8000f8420ff */
[----:B------:R-:W-:Y:S02]  /*0180*/  IADD3.X R43, RZ, UR9, RZ, P2, !PT ;  /* 0x00000009ff2b7c10 */ /* 0x000fe400097fe4ff */
[----:B------:R-:W-:-:S04]  /*0190*/  IADD3 R2, P2, R2, UR6, RZ ;  /* 0x0000000602027c10 */ /* 0x000fc8000ff5e0ff */
[----:B------:R-:W-:Y:S01]  /*01a0*/  IADD3.X R3, RZ, UR7, RZ, P2, !PT ;  /* 0x00000007ff037c10 */ /* 0x000fe200097fe4ff */
[----:B0-----:R-:W-:Y:S08]  /*01b0*/  @P1 EXIT ;  /* 0x000000000000194d */ /* 0x001ff00003800000 */
        /* <DEDUP_REMOVED lines=8> */
[----:B------:R0:W4:Y:S04]  /*0240*/  LDG.E.128 R16, desc[UR4][R42.64+0x800] ;  /* 0x000800042a107981 */ /* 0x000128000c1e1d00 */
        /* <DEDUP_REMOVED lines=8> */
[----:B------:R-:W-:Y:S01]  /*02d0*/  @!P0 CS2R R74, SRZ ;  /* 0x00000000004a8805 */ /* 0x000fe2000001ff00 */
[--C-:B------:R-:W-:Y:S01]  /*02e0*/  HADD2.F32 R41, -RZ, R48.reuse.H0_H0 ;  /* 0x20000030ff297230 */ /* 0x100fe20000004100 */
[----:B------:R-:W-:Y:S01]  /*02f0*/  @!P0 CS2R R80, SRZ ;  /* 0x0000000000508805 */ /* 0x000fe2000001ff00 */
[----:B0-----:R-:W-:Y:S01]  /*0300*/  HADD2.F32 R42, -RZ, R48.H1_H1 ;  /* 0x30000030ff2a7230 */ /* 0x001fe20000004100 */
[----:B------:R-:W-:Y:S01]  /*0310*/  @!P0 CS2R R82, SRZ ;  /* 0x0000000000528805 */ /* 0x000fe2000001ff00 */
[--C-:B------:R-:W-:Y:S01]  /*0320*/  HADD2.F32 R43, -RZ, R49.reuse.H0_H0 ;  /* 0x20000031ff2b7230 */ /* 0x100fe20000004100 */
[----:B------:R-:W-:Y:S01]  /*0330*/  ULDC.64 UR6, c[0x0][0x270] ;  /* 0x00009c0000067ab9 */ /* 0x000fe20000000a00 */
[----:B------:R-:W-:Y:S01]  /*0340*/  HADD2.F32 R44, -RZ, R49.H1_H1 ;  /* 0x30000031ff2c7230 */ /* 0x000fe20000004100 */
[----:B------:R-:W-:Y:S01]  /*0350*/  ULDC.64 UR8, c[0x0][0x230] ;  /* 0x00008c0000087ab9 */ /* 0x000fe20000000a00 */
[--C-:B------:R-:W-:Y:S01]  /*0360*/  HADD2.F32 R45, -RZ, R50.reuse.H0_H0 ;  /* 0x20000032ff2d7230 */ /* 0x100fe20000004100 */
[----:B------:R-:W-:Y:S01]  /*0370*/  ULDC.64 UR10, c[0x0][0x238] ;  /* 0x00008e00000a7ab9 */ /* 0x000fe20000000a00 */
        /* <DEDUP_REMOVED lines=27> */
[----:B------:R-:W-:Y:S01]  /*0530*/  HADD2.F32 R72, -RZ, R75.H1_H1 ;  /* 0x3000004bff487230 */ /* 0x000fe20000004100 */
[----:B------:R-:W-:Y:S01]  /*0540*/  ISETP.NE.U32.AND P0, PT, RZ, UR6, PT ;  /* 0x00000006ff007c0c */ /* 0x000fe2000bf05070 */
[--C-:B------:R-:W-:Y:S01]  /*0550*/  HADD2.F32 R73, -RZ, R80.reuse.H0_H0 ;  /* 0x20000050ff497230 */ /* 0x100fe20000004100 */
[----:B------:R-:W-:Y:S01]  /*0560*/  ULDC.U8 UR6, c[0x0][0x2a0] ;  /* 0x0000a80000067ab9 */ /* 0x000fe20000000000 */
[----:B------:R-:W-:Y:S02]  /*0570*/  HADD2.F32 R74, -RZ, R80.H1_H1 ;  /* 0x30000050ff4a7230 */ /* 0x000fe40000004100 */
[--C-:B------:R-:W-:Y:S02]  /*0580*/  HADD2.F32 R75, -RZ, R81.reuse.H0_H0 ;  /* 0x20000051ff4b7230 */ /* 0x100fe40000004100 */
[----:B------:R-:W-:Y:S02]  /*0590*/  HADD2.F32 R76, -RZ, R81.H1_H1 ;  /* 0x30000051ff4c7230 */ /* 0x000fe40000004100 */
[----:B------:R-:W-:-:S02]  /*05a0*/  HADD2.F32 R77, -RZ, R82.H0_H0 ;  /* 0x20000052ff4d7230 */ /* 0x000fc40000004100 */
[----:B------:R-:W-:Y:S02]  /*05b0*/  HADD2.F32 R78, -RZ, R82.H1_H1 ;  /* 0x30000052ff4e7230 */ /* 0x000fe40000004100 */
[--C-:B------:R-:W-:Y:S02]  /*05c0*/  HADD2.F32 R79, -RZ, R83.reuse.H0_H0 ;  /* 0x20000053ff4f7230 */ /* 0x100fe40000004100 */
[----:B------:R-:W-:Y:S01]  /*05d0*/  HADD2.F32 R80, -RZ, R83.H1_H1 ;  /* 0x30000053ff507230 */ /* 0x000fe20000004100 */
[----:B------:R-:W-:Y:S01]  /*05e0*/  ISETP.NE.AND.EX P0, PT, RZ, UR7, PT, P0 ;  /* 0x00000007ff007c0c */ /* 0x000fe2000bf05300 */
[----:B------:R-:W-:Y:S01]  /*05f0*/  ULDC UR7, c[0x0][0x2d8] ;  /* 0x0000b60000077ab9 */ /* 0x000fe20000000800 */
[----:B------:R-:W-:Y:S01]  /*0600*/  ISETP.NE.AND P2, PT, RZ, UR6, PT ;  /* 0x00000006ff007c0c */ /* 0x000fe2000bf45270 */
[----:B------:R-:W-:Y:S01]  /*0610*/  ULDC UR6, c[0x0][0x218] ;  /* 0x0000860000067ab9 */ /* 0x000fe20000000800 */
[--C-:B--2---:R-:W-:Y:S02]  /*0620*/  HADD2.F32 R81, -RZ, R88.reuse.H0_H0 ;  /* 0x20000058ff517230 */ /* 0x104fe40000004100 */
[----:B------:R-:W-:-:S02]  /*0630*/  HADD2.F32 R82, -RZ, R88.H1_H1 ;  /* 0x30000058ff527230 */ /* 0x000fc40000004100 */
[--C-:B---3--:R-:W-:Y:S02]  /*0640*/  HADD2.F32 R120, -RZ, R20.reuse.H0_H0 ;  /* 0x20000014ff787230 */ /* 0x108fe40000004100 */
[----:B------:R-:W-:Y:S02]  /*0650*/  HADD2.F32 R123, -RZ, R20.H1_H1 ;  /* 0x30000014ff7b7230 */ /* 0x000fe40000004100 */
[--C-:B------:R-:W-:Y:S02]  /*0660*/  HADD2.F32 R122, -RZ, R22.reuse.H0_H0 ;  /* 0x20000016ff7a7230 */ /* 0x100fe40000004100 */
[----:B------:R-:W-:Y:S02]  /*0670*/  HADD2.F32 R125, -RZ, R22.H1_H1 ;  /* 0x30000016ff7d7230 */ /* 0x000fe40000004100 */
[--C-:B----4-:R-:W-:Y:S02]  /*0680*/  HADD2.F32 R136, -RZ, R30.reuse.H0_H0 ;  /* 0x2000001eff887230 */ /* 0x110fe40000004100 */
        /* <DEDUP_REMOVED lines=15> */
[----:B------:R-:W-:Y:S02]  /*0780*/  HADD2.F32 R20, -RZ, R21.H0_H0 ;  /* 0x20000015ff147230 */ /* 0x000fe40000004100 */
[----:B------:R-:W-:Y:S02]  /*0790*/  HADD2.F32 R22, -RZ, R23.H0_H0 ;  /* 0x20000017ff167230 */ /* 0x000fe40000004100 */
[----:B------:R-:W-:Y:S02]  /*07a0*/  HADD2.F32 R30, -RZ, R31.H0_H0 ;  /* 0x2000001fff1e7230 */ /* 0x000fe40000004100 */
[----:B------:R-:W-:-:S02]  /*07b0*/  HADD2.F32 R32, -RZ, R33.H0_H0 ;  /* 0x20000021ff207230 */ /* 0x000fc40000004100 */
[----:B------:R-:W-:Y:S02]  /*07c0*/  HADD2.F32 R34, -RZ, R35.H0_H0 ;  /* 0x20000023ff227230 */ /* 0x000fe40000004100 */
[----:B------:R-:W-:Y:S02]  /*07d0*/  HADD2.F32 R36, -RZ, R37.H0_H0 ;  /* 0x20000025ff247230 */ /* 0x000fe40000004100 */
[--C-:B------:R-:W-:Y:S02]  /*07e0*/  HADD2.F32 R38, -RZ, R39.reuse.H0_H0 ;  /* 0x20000027ff267230 */ /* 0x100fe40000004100 */
[----:B------:R-:W-:Y:S01]  /*07f0*/  HADD2.F32 R149, -RZ, R39.H1_H1 ;  /* 0x30000027ff957230 */ /* 0x000fe20000004100 */
[----:B------:R-:W-:Y:S01]  /*0800*/  MOV R39, R0 ;  /* 0x0000000000277202 */ /* 0x000fe20000000f00 */
        /* <DEDUP_REMOVED lines=47> */
[----:B------:R-:W-:Y:S02]  /*0b00*/  HADD2.F32 R33, -RZ, R33.H1_H1 ;  /* 0x30000021ff217230 */ /* 0x000fe40000004100 */
[----:B------:R-:W-:Y:S02]  /*0b10*/  HADD2.F32 R35, -RZ, R35.H1_H1 ;  /* 0x30000023ff237230 */ /* 0x000fe40000004100 */
[----:B------:R-:W-:-:S07]  /*0b20*/  HADD2.F32 R37, -RZ, R37.H1_H1 ;  /* 0x30000025ff257230 */ /* 0x000fce0000004100 */
.L_x_4617:
        /* <DEDUP_REMOVED lines=19> */
[----:B------:R-:W-:Y:S01]  /*0c60*/  IADD3 R18, P3, R24, UR10, RZ ;  /* 0x0000000a18127c10 */ /* 0x000fe2000ff7e0ff */
[----:B--2---:R-:W-:Y:S02]  /*0c70*/  @P0 HADD2.F32 R0, -RZ, R14.H0_H0 ;  /* 0x2000000eff000230 */ /* 0x004fe40000004100 */
[--C-:B---3--:R-:W-:Y:S02]  /*0c80*/  HADD2.F32 R19, -RZ, R8.reuse.H1_H1 ;  /* 0x30000008ff137230 */ /* 0x108fe40000004100 */
[----:B------:R-:W-:Y:S02]  /*0c90*/  HADD2.F32 R17, -RZ, R8.H0_H0 ;  /* 0x20000008ff117230 */ /* 0x000fe40000004100 */
[----:B----4-:R-:W-:Y:S02]  /*0ca0*/  @P1 HADD2.F32 R8, -RZ, R4.H1_H1 ;  /* 0x30000004ff081230 */ /* 0x010fe40000004100 */
[----:B------:R-:W-:Y:S01]  /*0cb0*/  FMUL.FTZ R19, R19, R0 ;  /* 0x0000000013137220 */ /* 0x000fe20000410000 */
[----:B------:R-:W-:-:S02]  /*0cc0*/  HADD2.F32 R13, -RZ, R11.H0_H0 ;  /* 0x2000000bff0d7230 */ /* 0x000fc40000004100 */
[----:B------:R-:W-:Y:S01]  /*0cd0*/  FMUL.FTZ R148, R17, R0 ;  /* 0x0000000011947220 */ /* 0x000fe20000410000 */
[--C-:B------:R-:W-:Y:S02]  /*0ce0*/  HADD2.F32 R25, -RZ, R9.reuse.H0_H0 ;  /* 0x20000009ff197230 */ /* 0x100fe40000004100 */
[----:B------:R-:W-:Y:S01]  /*0cf0*/  FMUL.FTZ R151, R82, R19 ;  /* 0x0000001352977220 */ /* 0x000fe20000410000 */
[----:B------:R-:W-:Y:S02]  /*0d00*/  HADD2.F32 R27, -RZ, R9.H1_H1 ;  /* 0x30000009ff1b7230 */ /* 0x000fe40000004100 */
[----:B------:R-:W-:Y:S01]  /*0d10*/  FMUL.FTZ R148, R81, R148 ;  /* 0x0000009451947220 */ /* 0x000fe20000410000 */
[--C-:B------:R-:W-:Y:S02]  /*0d20*/  HADD2.F32 R29, -RZ, R10.reuse.H0_H0 ;  /* 0x2000000aff1d7230 */ /* 0x100fe40000004100 */
[----:B------:R-:W-:Y:S01]  /*0d30*/  @P1 FADD.FTZ R151, R151, R8 ;  /* 0x0000000897971221 */ /* 0x000fe20000010000 */
[----:B------:R-:W-:Y:S01]  /*0d40*/  FMUL.FTZ R8, R13, R0 ;  /* 0x000000000d087220 */ /* 0x000fe20000410000 */
[----:B------:R-:W-:-:S02]  /*0d50*/  HADD2.F32 R15, -RZ, R10.H1_H1 ;  /* 0x3000000aff0f7230 */ /* 0x000fc40000004100 */
[----:B------:R-:W-:Y:S01]  /*0d60*/  FMUL.FTZ R150, R25, R0 ;  /* 0x0000000019967220 */ /* 0x000fe20000410000 */
[----:B------:R-:W-:Y:S02]  /*0d70*/  HADD2.F32 R11, -RZ, R11.H1_H1 ;  /* 0x3000000bff0b7230 */ /* 0x000fe40000004100 */
[----:B------:R-:W-:Y:S01]  /*0d80*/  FMUL.FTZ R153, R87, R8 ;  /* 0x0000000857997220 */ /* 0x000fe20000410000 */
[----:B------:R-:W-:Y:S02]  /*0d90*/  @P1 HADD2.F32 R9, -RZ, R4.H0_H0 ;  /* 0x20000004ff091230 */ /* 0x000fe40000004100 */
[-C--:B------:R-:W-:Y:S01]  /*0da0*/  FMUL.FTZ R154, R29, R0.reuse ;  /* 0x000000001d9a7220 */ /* 0x080fe20000410000 */
[----:B------:R-:W-:Y:S02]  /*0db0*/  @P1 HADD2.F32 R10, -RZ, R7.H0_H0 ;  /* 0x20000007ff0a1230 */ /* 0x000fe40000004100 */
[-C--:B------:R-:W-:Y:S01]  /*0dc0*/  FMUL.FTZ R13, R11, R0.reuse ;  /* 0x000000000b0d7220 */ /* 0x080fe20000410000 */
[-C--:B------:R-:W-:Y:S01]  /*0dd0*/  FMUL.FTZ R15, R15, R0.reuse ;  /* 0x000000000f0f7220 */ /* 0x080fe20000410000 */
[----:B------:R-:W-:Y:S01]  /*0de0*/  FMUL.FTZ R27, R27, R0 ;  /* 0x000000001b1b7220 */ /* 0x000fe20000410000 */
[----:B------:R-:W-:Y:S01]  /*0df0*/  @P1 FADD.FTZ R148, R148, R9 ;  /* 0x0000000994941221 */ /* 0x000fe20000010000 */
[----:B------:R-:W-:Y:S01]  /*0e00*/  @P1 FADD.FTZ R153, R153, R10 ;  /* 0x0000000a99991221 */ /* 0x000fe20000010000 */
[----:B------:R-:W-:-:S02]  /*0e10*/  @P1 HADD2.F32 R9, -RZ, R5.H0_H0 ;  /* 0x20000005ff091230 */ /* 0x000fc40000004100 */
[----:B------:R-:W-:Y:S01]  /*0e20*/  FMUL.FTZ R150, R83, R150 ;  /* 0x0000009653967220 */ /* 0x000fe20000410000 */
[--C-:B------:R-:W-:Y:S02]  /*0e30*/  @P1 HADD2.F32 R11, -RZ, R6.reuse.H0_H0 ;  /* 0x20000006ff0b1230 */ /* 0x100fe40000004100 */
[----:B------:R-:W-:Y:S01]  /*0e40*/  FMUL.FTZ R154, R85, R154 ;  /* 0x0000009a559a7220 */ /* 0x000fe20000410000 */
[----:B------:R-:W-:Y:S02]  /*0e50*/  @P1 HADD2.F32 R17, -RZ, R7.H1_H1 ;  /* 0x30000007ff111230 */ /* 0x000fe40000004100 */
[----:B------:R-:W-:Y:S01]  /*0e60*/  FMUL.FTZ R152, R88, R13 ;  /* 0x0000000d58987220 */ /* 0x000fe20000410000 */
[----:B------:R-:W-:Y:S02]  /*0e70*/  @P1 HADD2.F32 R8, -RZ, R5.H1_H1 ;  /* 0x30000005ff081230 */ /* 0x000fe40000004100 */
[----:B------:R-:W-:Y:S01]  /*0e80*/  FMUL.FTZ R155, R86, R15 ;  /* 0x0000000f569b7220 */ /* 0x000fe20000410000 */
[----:B------:R-:W-:-:S02]  /*0e90*/  @P1 HADD2.F32 R10, -RZ, R6.H1_H1 ;  /* 0x30000006ff0a1230 */ /* 0x000fc40000004100 */
[----:B------:R-:W-:Y:S01]  /*0ea0*/  FMUL.FTZ R159, R84, R27 ;  /* 0x0000001b549f7220 */ /* 0x000fe20000410000 */
[----:B------:R-:W-:Y:S01]  /*0eb0*/  @P1 FADD.FTZ R150, R150, R9 ;  /* 0x0000000996961221 */ /* 0x000fe20000010000 */
[----:B------:R-:W-:Y:S01]  /*0ec0*/  @P1 FADD.FTZ R154, R154, R11 ;  /* 0x0000000b9a9a1221 */ /* 0x000fe20000010000 */
[----:B------:R-:W-:Y:S01]  /*0ed0*/  @P1 FADD.FTZ R152, R152, R17 ;  /* 0x0000001198981221 */ /* 0x000fe20000010000 */
[----:B------:R-:W-:Y:S01]  /*0ee0*/  @P1 FADD.FTZ R155, R155, R10 ;  /* 0x0000000a9b9b1221 */ /* 0x000fe20000010000 */
[----:B------:R-:W-:Y:S01]  /*0ef0*/  @P1 FADD.FTZ R159, R159, R8 ;  /* 0x000000089f9f1221 */ /* 0x000fe20000010000 */
[----:B------:R-:W-:Y:S01]  /*0f00*/  IADD3.X R19, R178, UR11, RZ, P3, !PT ;  /* 0x0000000bb2137c10 */ /* 0x000fe20009ffe4ff */
[----:B------:R-:W-:Y:S01]  /*0f10*/  IMAD.WIDE.U32 R12, R169, 0x10, R2 ;  /* 0x00000010a90c7825 */ /* 0x000fe200078e0002 */
[----:B------:R-:W-:Y:S02]  /*0f20*/  F2FP.F16.F32.PACK_AB R11, R152, R153 ;  /* 0x00000099980b723e */ /* 0x000fe400000000ff */
[----:B------:R-:W-:-:S02]  /*0f30*/  F2FP.F16.F32.PACK_AB R10, R155, R154 ;  /* 0x0000009a9b0a723e */ /* 0x000fc400000000ff */
[----:B------:R-:W-:Y:S02]  /*0f40*/  F2FP.F16.F32.PACK_AB R9, R159, R150 ;  /* 0x000000969f09723e */ /* 0x000fe400000000ff */
[----:B------:R-:W-:Y:S02]  /*0f50*/  F2FP.F16.F32.PACK_AB R8, R151, R148 ;  /* 0x000000949708723e */ /* 0x000fe400000000ff */
[----:B------:R-:W-:-:S03]  /*0f60*/  @P1 LEA R16, P3, R169, UR8, 0x4 ;  /* 0x00000008a9101c11 */ /* 0x000fc6000f8620ff */
[----:B------:R0:W-:Y:S01]  /*0f70*/  STG.E.128 desc[UR4][R18.64], R8 ;  /* 0x0000000812007986 */ /* 0x0001e2000c101d04 */
[----:B------:R-:W-:-:S03]  /*0f80*/  @P1 LEA.HI.X R17, R169, UR9, RZ, 0x4, P3 ;  /* 0x00000009a9111c11 */ /* 0x000fc600098f24ff */
[----:B------:R-:W2:Y:S04]  /*0f90*/  LDG.E.128 R12, desc[UR4][R12.64] ;  /* 0x000000040c0c7981 */ /* 0x000ea8000c1e1d00 */
[----:B------:R-:W3:Y:S01]  /*0fa0*/  @P1 LDG.E.128 R4, desc[UR4][R16.64] ;  /* 0x0000000410041981 */ /* 0x000ee2000c1e1d00 */
[----:B------:R-:W-:Y:S02]  /*0fb0*/  SHF.L.U32 R28, R169, 0x4, RZ ;  /* 0x00000004a91c7819 */ /* 0x000fe400000006ff */
[----:B------:R-:W-:Y:S02]  /*0fc0*/  IADD3 R179, R157, 0x40, RZ ;  /* 0x000000409db37810 */ /* 0x000fe40007ffe0ff */
[----:B0-----:R-:W-:Y:S01]  /*0fd0*/  IADD3 R18, P3, R28, UR10, RZ ;  /* 0x0000000a1c127c10 */ /* 0x001fe2000ff7e0ff */
[----:B--2---:R-:W-:-:S02]  /*0fe0*/  HADD2.F32 R27, -RZ, R12.H1_H1 ;  /* 0x3000000cff1b7230 */ /* 0x004fc40000004100 */
[----:B------:R-:W-:Y:S02]  /*0ff0*/  HADD2.F32 R163, -RZ, R14.H0_H0 ;  /* 0x2000000effa37230 */ /* 0x000fe40000004100 */
[--C-:B------:R-:W-:Y:S02]  /*1000*/  HADD2.F32 R9, -RZ, R15.reuse.H0_H0 ;  /* 0x2000000fff097230 */ /* 0x100fe40000004100 */
[-C--:B------:R-:W-:Y:S01]  /*1010*/  FMUL.FTZ R27, R27, R0.reuse ;  /* 0x000000001b1b7220 */ /* 0x080fe20000410000 */
[----:B------:R-:W-:Y:S02]  /*1020*/  HADD2.F32 R15, -RZ, R15.H1_H1 ;  /* 0x3000000fff0f7230 */ /* 0x000fe40000004100 */
[----:B------:R-:W-:Y:S01]  /*1030*/  FMUL.FTZ R163, R163, R0 ;  /* 0x00000000a3a37220 */ /* 0x000fe20000410000 */
[----:B---3--:R-:W-:Y:S02]  /*1040*/  @P1 HADD2.F32 R8, -RZ, R4.H1_H1 ;  /* 0x30000004ff081230 */ /* 0x008fe40000004100 */
[----:B------:R-:W-:Y:S01]  /*1050*/  FMUL.FTZ R161, R90, R27 ;  /* 0x0000001b5aa17220 */ /* 0x000fe20000410000 */
[----:B------:R-:W-:-:S02]  /*1060*/  HADD2.F32 R25, -RZ, R12.H0_H0 ;  /* 0x2000000cff197230 */ /* 0x000fc40000004100 */
[-C--:B------:R-:W-:Y:S01]  /*1070*/  FMUL.FTZ R15, R15, R0.reuse ;  /* 0x000000000f0f7220 */ /* 0x080fe20000410000 */
[----:B------:R-:W-:Y:S01]  /*1080*/  FMUL.FTZ R160, R92, R163 ;  /* 0x000000a35ca07220 */ /* 0x000fe20000410000 */
[----:B------:R-:W-:Y:S01]  /*1090*/  @P1 FADD.FTZ R161, R8, R161 ;  /* 0x000000a108a11221 */ /* 0x000fe20000010000 */
[----:B------:R-:W-:Y:S02]  /*10a0*/  @P1 HADD2.F32 R8, -RZ, R7.H1_H1 ;  /* 0x30000007ff081230 */ /* 0x000fe40000004100 */
[----:B------:R-:W-:Y:S01]  /*10b0*/  FMUL.FTZ R156, R25, R0 ;  /* 0x00000000199c7220 */ /* 0x000fe20000410000 */
[--C-:B------:R-:W-:Y:S02]  /*10c0*/  HADD2.F32 R29, -RZ, R13.reuse.H0_H0 ;  /* 0x2000000dff1d7230 */ /* 0x100fe40000004100 */
[----:B------:R-:W-:Y:S01]  /*10d0*/  FMUL.FTZ R163, R96, R15 ;  /* 0x0000000f60a37220 */ /* 0x000fe20000410000 */
[----:B------:R-:W-:Y:S02]  /*10e0*/  HADD2.F32 R165, -RZ, R13.H1_H1 ;  /* 0x3000000dffa57230 */ /* 0x000fe40000004100 */
[----:B------:R-:W-:Y:S01]  /*10f0*/  FMUL.FTZ R156, R89, R156 ;  /* 0x0000009c599c7220 */ /* 0x000fe20000410000 */
[----:B------:R-:W-:-:S02]  /*1100*/  HADD2.F32 R167, -RZ, R14.H1_H1 ;  /* 0x3000000effa77230 */ /* 0x000fc40000004100 */
[----:B------:R-:W-:Y:S01]  /*1110*/  @P1 FADD.FTZ R163, R8, R163 ;  /* 0x000000a308a31221 */ /* 0x000fe20000010000 */
[----:B------:R-:W-:Y:S02]  /*1120*/  @P1 HADD2.F32 R11, -RZ, R4.H0_H0 ;  /* 0x20000004ff0b1230 */ /* 0x000fe40000004100 */
[-C--:B------:R-:W-:Y:S01]  /*1130*/  FMUL.FTZ R158, R29, R0.reuse ;  /* 0x000000001d9e7220 */ /* 0x080fe20000410000 */
[-C--:B------:R-:W-:Y:S01]  /*1140*/  FMUL.FTZ R9, R9, R0.reuse ;  /* 0x0000000009097220 */ /* 0x080fe20000410000 */
[-C--:B------:R-:W-:Y:S01]  /*1150*/  FMUL.FTZ R10, R167, R0.reuse ;  /* 0x00000000a70a7220 */ /* 0x080fe20000410000 */
[----:B------:R-:W-:Y:S01]  /*1160*/  FMUL.FTZ R8, R165, R0 ;  /* 0x00000000a5087220 */ /* 0x000fe20000410000 */
[----:B------:R-:W-:Y:S01]  /*1170*/  @P1 FADD.FTZ R156, R11, R156 ;  /* 0x0000009c0b9c1221 */ /* 0x000fe20000010000 */
[----:B------:R-:W-:Y:S02]  /*1180*/  @P1 HADD2.F32 R11, -RZ, R5.H0_H0 ;  /* 0x20000005ff0b1230 */ /* 0x000fe40000004100 */
[----:B------:R-:W-:Y:S01]  /*1190*/  FMUL.FTZ R158, R91, R158 ;  /* 0x0000009e5b9e7220 */ /* 0x000fe20000410000 */
[----:B------:R-:W-:-:S02]  /*11a0*/  @P1 HADD2.F32 R13, -RZ, R6.H0_H0 ;  /* 0x20000006ff0d1230 */ /* 0x000fc40000004100 */
[----:B------:R-:W-:Y:S01]  /*11b0*/  FMUL.FTZ R162, R94, R9 ;  /* 0x000000095ea27220 */ /* 0x000fe20000410000 */
[----:B------:R-:W-:Y:S02]  /*11c0*/  @P1 HADD2.F32 R17, -RZ, R7.H0_H0 ;  /* 0x20000007ff111230 */ /* 0x000fe40000004100 */
[----:B------:R-:W-:Y:S01]  /*11d0*/  FMUL.FTZ R165, R95, R10 ;  /* 0x0000000a5fa57220 */ /* 0x000fe20000410000 */
[----:B------:R-:W-:Y:S02]  /*11e0*/  @P1 HADD2.F32 R12, -RZ, R5.H1_H1 ;  /* 0x30000005ff0c1230 */ /* 0x000fe40000004100 */
[----:B------:R-:W-:Y:S01]  /*11f0*/  FMUL.FTZ R167, R93, R8 ;  /* 0x000000085da77220 */ /* 0x000fe20000410000 */
[----:B------:R-:W-:Y:S02]  /*1200*/  @P1 HADD2.F32 R14, -RZ, R6.H1_H1 ;  /* 0x30000006ff0e1230 */ /* 0x000fe40000004100 */
[----:B------:R-:W-:Y:S01]  /*1210*/  @P1 FADD.FTZ R158, R11, R158 ;  /* 0x0000009e0b9e1221 */ /* 0x000fe20000010000 */
[----:B------:R-:W-:Y:S01]  /*1220*/  @P1 FADD.FTZ R160, R13, R160 ;  /* 0x000000a00da01221 */ /* 0x000fe20000010000 */
[----:B------:R-:W-:Y:S01]  /*1230*/  @P1 FADD.FTZ R162, R17, R162 ;  /* 0x000000a211a21221 */ /* 0x000fe20000010000 */
[----:B------:R-:W-:Y:S01]  /*1240*/  @P1 FADD.FTZ R167, R12, R167 ;  /* 0x000000a70ca71221 */ /* 0x000fe20000010000 */
[----:B------:R-:W-:Y:S01]  /*1250*/  @P1 FADD.FTZ R165, R14, R165 ;  /* 0x000000a50ea51221 */ /* 0x000fe20000010000 */
[----:B------:R-:W-:Y:S01]  /*1260*/  SHF.R.U32.HI R25, RZ, 0x1c, R169 ;  /* 0x0000001cff197819 */ /* 0x000fe200000116a9 */
[----:B------:R-:W-:Y:S01]  /*1270*/  IMAD.WIDE.U32 R12, R179, 0x10, R2 ;  /* 0x00000010b30c7825 */ /* 0x000fe200078e0002 */
[----:B------:R-:W-:-:S02]  /*1280*/  F2FP.F16.F32.PACK_AB R11, R163, R162 ;  /* 0x000000a2a30b723e */ /* 0x000fc400000000ff */
[----:B------:R-:W-:Y:S02]  /*1290*/  IADD3.X R19, R25, UR11, RZ, P3, !PT ;  /* 0x0000000b19137c10 */ /* 0x000fe40009ffe4ff */
[----:B------:R-:W-:Y:S02]  /*12a0*/  F2FP.F16.F32.PACK_AB R10, R165, R160 ;  /* 0x000000a0a50a723e */ /* 0x000fe400000000ff */
        /* <DEDUP_REMOVED lines=11> */
[--C-:B------:R-:W-:Y:S02]  /*1360*/  HADD2.F32 R9, -RZ, R15.reuse.H0_H0 ;  /* 0x2000000fff097230 */ /* 0x100fe40000004100 */
[----:B------:R-:W-:Y:S02]  /*1370*/  HADD2.F32 R15, -RZ, R15.H1_H1 ;  /* 0x3000000fff0f7230 */ /* 0x000fe40000004100 */
[-C--:B------:R-:W-:Y:S01]  /*1380*/  FMUL.FTZ R29, R29, R0.reuse ;  /* 0x000000001d1d7220 */ /* 0x080fe20000410000 */
[----:B---3--:R-:W-:Y:S02]  /*1390*/  @P1 HADD2.F32 R8, -RZ, R4.H1_H1 ;  /* 0x30000004ff081230 */ /* 0x008fe40000004100 */
[----:B------:R-:W-:Y:S01]  /*13a0*/  FMUL.FTZ R9, R9, R0 ;  /* 0x0000000009097220 */ /* 0x000fe20000410000 */
[----:B------:R-:W-:Y:S02]  /*13b0*/  HADD2.F32 R27, -RZ, R12.H0_H0 ;  /* 0x2000000cff1b7230 */ /* 0x000fe40000004100 */
[----:B------:R-:W-:Y:S01]  /*13c0*/  FMUL.FTZ R169, R98, R29 ;  /* 0x0000001d62a97220 */ /* 0x000fe20000410000 */
[----:B------:R-:W-:-:S02]  /*13d0*/  HADD2.F32 R171, -RZ, R13.H0_H0 ;  /* 0x2000000dffab7230 */ /* 0x000fc40000004100 */
[-C--:B------:R-:W-:Y:S01]  /*13e0*/  FMUL.FTZ R15, R15, R0.reuse ;  /* 0x000000000f0f7220 */ /* 0x080fe20000410000 */
[--C-:B------:R-:W-:Y:S02]  /*13f0*/  HADD2.F32 R175, -RZ, R14.reuse.H0_H0 ;  /* 0x2000000effaf7230 */ /* 0x100fe40000004100 */
[----:B------:R-:W-:Y:S01]  /*1400*/  @P1 FADD.FTZ R169, R8, R169 ;  /* 0x000000a908a91221 */ /* 0x000fe20000010000 */
[-C--:B------:R-:W-:Y:S01]  /*1410*/  FMUL.FTZ R164, R27, R0.reuse ;  /* 0x000000001ba47220 */ /* 0x080fe20000410000 */
[----:B------:R-:W-:Y:S02]  /*1420*/  @P1 HADD2.F32 R8, -RZ, R7.H1_H1 ;  /* 0x30000007ff081230 */ /* 0x000fe40000004100 */
[----:B------:R-:W-:Y:S01]  /*1430*/  FMUL.FTZ R170, R171, R0 ;  /* 0x00000000abaa7220 */ /* 0x000fe20000410000 */
[----:B------:R-:W-:Y:S02]  /*1440*/  HADD2.F32 R173, -RZ, R13.H1_H1 ;  /* 0x3000000dffad7230 */ /* 0x000fe40000004100 */
[----:B------:R-:W-:Y:S01]  /*1450*/  FMUL.FTZ R171, R104, R15 ;  /* 0x0000000f68ab7220 */ /* 0x000fe20000410000 */
[----:B------:R-:W-:-:S02]  /*1460*/  HADD2.F32 R177, -RZ, R14.H1_H1 ;  /* 0x3000000effb17230 */ /* 0x000fc40000004100 */
[----:B------:R-:W-:Y:S01]  /*1470*/  FMUL.FTZ R164, R97, R164 ;  /* 0x000000a461a47220 */ /* 0x000fe20000410000 */
[----:B------:R-:W-:Y:S02]  /*1480*/  @P1 HADD2.F32 R11, -RZ, R4.H0_H0 ;  /* 0x20000004ff0b1230 */ /* 0x000fe40000004100 */
[-C--:B------:R-:W-:Y:S01]  /*1490*/  FMUL.FTZ R175, R175, R0.reuse ;  /* 0x00000000afaf7220 */ /* 0x080fe20000410000 */
[----:B------:R-:W-:Y:S01]  /*14a0*/  @P1 FADD.FTZ R171, R8, R171 ;  /* 0x000000ab08ab1221 */ /* 0x000fe20000010000 */
        /* <DEDUP_REMOVED lines=12> */
[----:B------:R-:W-:Y:S01]  /*1570*/  FMUL.FTZ R175, R101, R8 ;  /* 0x0000000865af7220 */ /* 0x000fe20000410000 */
        /* <DEDUP_REMOVED lines=16> */
[----:B------:R1:W3:Y:S01]  /*1680*/  @P1 LDG.E.128 R4, desc[UR4][R16.64] ;  /* 0x0000000410041981 */ /* 0x0002e2000c1e1d00 */
[----:B------:R-:W-:-:S04]  /*1690*/  SHF.L.U32 R146, R187, 0x4, RZ ;  /* 0x00000004bb927819 */ /* 0x000fc800000006ff */
[----:B-1----:R-:W-:Y:S01]  /*16a0*/  IADD3 R16, P3, R146, UR10, RZ ;  /* 0x0000000a92107c10 */ /* 0x002fe2000ff7e0ff */
[----:B------:R-:W-:Y:S01]  /*16b0*/  FADD.FTZ R180, RZ, R148 ;  /* 0x00000094ffb47221 */ /* 0x000fe20000010000 */
[----:B--2---:R-:W-:Y:S02]  /*16c0*/  HADD2.F32 R177, -RZ, R12.H1_H1 ;  /* 0x3000000cffb17230 */ /* 0x004fe40000004100 */
[--C-:B0-----:R-:W-:Y:S02]  /*16d0*/  HADD2.F32 R9, -RZ, R15.reuse.H0_H0 ;  /* 0x2000000fff097230 */ /* 0x101fe40000004100 */
[----:B---3--:R-:W-:Y:S02]  /*16e0*/  @P1 HADD2.F32 R8, -RZ, R4.H1_H1 ;  /* 0x30000004ff081230 */ /* 0x008fe40000004100 */
[-C--:B------:R-:W-:Y:S01]  /*16f0*/  FMUL.FTZ R177, R177, R0.reuse ;  /* 0x00000000b1b17220 */ /* 0x080fe20000410000 */
[----:B------:R-:W-:Y:S02]  /*1700*/  HADD2.F32 R29, -RZ, R12.H0_H0 ;  /* 0x2000000cff1d7230 */ /* 0x000fe40000004100 */
[----:B------:R-:W-:Y:S01]  /*1710*/  FMUL.FTZ R172, R9, R0 ;  /* 0x0000000009ac7220 */ /* 0x000fe20000410000 */
[----:B------:R-:W-:-:S02]  /*1720*/  HADD2.F32 R15, -RZ, R15.H1_H1 ;  /* 0x3000000fff0f7230 */ /* 0x000fc40000004100 */
[----:B------:R-:W-:Y:S01]  /*1730*/  FMUL.FTZ R19, R106, R177 ;  /* 0x000000b16a137220 */ /* 0x000fe20000410000 */
[--C-:B------:R-:W-:Y:S02]  /*1740*/  HADD2.F32 R183, -RZ, R14.reuse.H0_H0 ;  /* 0x2000000effb77230 */ /* 0x100fe40000004100 */
[----:B------:R-:W-:Y:S01]  /*1750*/  FMUL.FTZ R172, R111, R172 ;  /* 0x000000ac6fac7220 */ /* 0x000fe20000410000 */
[----:B------:R-:W-:Y:S02]  /*1760*/  HADD2.F32 R185, -RZ, R14.H1_H1 ;  /* 0x3000000effb97230 */ /* 0x000fe40000004100 */
[----:B------:R-:W-:Y:S01]  /*1770*/  @P1 FADD.FTZ R19, R8, R19 ;  /* 0x0000001308131221 */ /* 0x000fe20000010000 */
[-C--:B------:R-:W-:Y:S01]  /*1780*/  FMUL.FTZ R14, R29, R0.reuse ;  /* 0x000000001d0e7220 */ /* 0x080fe20000410000 */
[-C--:B------:R-:W-:Y:S01]  /*1790*/  FMUL.FTZ R8, R15, R0.reuse ;  /* 0x000000000f087220 */ /* 0x080fe20000410000 */
[--C-:B------:R-:W-:Y:S02]  /*17a0*/  HADD2.F32 R179, -RZ, R13.reuse.H0_H0 ;  /* 0x2000000dffb37230 */ /* 0x100fe40000004100 */
[----:B------:R-:W-:Y:S01]  /*17b0*/  FMUL.FTZ R174, R183, R0 ;  /* 0x00000000b7ae7220 */ /* 0x000fe20000410000 */
[----:B------:R-:W-:-:S02]  /*17c0*/  HADD2.F32 R181, -RZ, R13.H1_H1 ;  /* 0x3000000dffb57230 */ /* 0x000fc40000004100 */
[----:B------:R-:W-:Y:S01]  /*17d0*/  FMUL.FTZ R18, R105, R14 ;  /* 0x0000000e69127220 */ /* 0x000fe20000410000 */
[----:B------:R-:W-:Y:S02]  /*17e0*/  @P1 HADD2.F32 R11, -RZ, R4.H0_H0 ;  /* 0x20000004ff0b1230 */ /* 0x000fe40000004100 */
[----:B------:R-:W-:Y:S01]  /*17f0*/  FMUL.FTZ R177, R113, R8 ;  /* 0x0000000871b17220 */ /* 0x000fe20000410000 */
[----:B------:R-:W-:Y:S02]  /*1800*/  @P1 HADD2.F32 R10, -RZ, R7.H1_H1 ;  /* 0x30000007ff0a1230 */ /* 0x000fe40000004100 */
        /* <DEDUP_REMOVED lines=9> */
[----:B------:R-:W-:Y:S02]  /*18a0*/  @P1 HADD2.F32 R17, -RZ, R7.H0_H0 ;  /* 0x20000007ff111230 */ /* 0x000fe40000004100 */
[----:B------:R-:W-:Y:S01]  /*18b0*/  FMUL.FTZ R179, R110, R185 ;  /* 0x000000b96eb37220 */ /* 0x000fe20000410000 */
[----:B------:R-:W-:Y:S02]  /*18c0*/  @P1 HADD2.F32 R8, -RZ, R5.H1_H1 ;  /* 0x30000005ff081230 */ /* 0x000fe40000004100 */
[----:B------:R-:W-:Y:S01]  /*18d0*/  FMUL.FTZ R181, R108, R181 ;  /* 0x000000b56cb57220 */ /* 0x000fe20000410000 */
[----:B------:R-:W-:Y:S01]  /*18e0*/  @P1 HADD2.F32 R10, -RZ, R6.H1_H1 ;  /* 0x30000006ff0a1230 */ /* 0x000fe20000004100 */
[----:B------:R-:W-:Y:S01]  /*18f0*/  SHF.R.U32.HI R29, RZ, 0x1c, R187 ;  /* 0x0000001cff1d7819 */ /* 0x000fe200000116bb */
[----:B------:R-:W-:Y:S01]  /*1900*/  @P1 FADD.FTZ R176, R11, R176 ;  /* 0x000000b00bb01221 */ /* 0x000fe20000010000 */
[----:B------:R-:W-:Y:S01]  /*1910*/  @P1 FADD.FTZ R174, R13, R174 ;  /* 0x000000ae0dae1221 */ /* 0x000fe20000010000 */
[----:B------:R-:W-:Y:S01]  /*1920*/  @P1 FADD.FTZ R172, R17, R172 ;  /* 0x000000ac11ac1221 */ /* 0x000fe20000010000 */
[----:B------:R-:W-:Y:S01]  /*1930*/  @P1 FADD.FTZ R179, R10, R179 ;  /* 0x000000b30ab31221 */ /* 0x000fe20000010000 */
[----:B------:R-:W-:Y:S01]  /*1940*/  @P1 FADD.FTZ R181, R8, R181 ;  /* 0x000000b508b51221 */ /* 0x000fe20000010000 */
[----:B------:R-:W-:-:S02]  /*1950*/  IADD3 R187, R157, 0x80, RZ ;  /* 0x000000809dbb7810 */ /* 0x000fc40007ffe0ff */
[----:B------:R-:W-:Y:S02]  /*1960*/  IADD3.X R17, R29, UR11, RZ, P3, !PT ;  /* 0x0000000b1d117c10 */ /* 0x000fe40009ffe4ff */
[----:B------:R-:W-:Y:S01]  /*1970*/  F2FP.F16.F32.PACK_AB R11, R177, R172 ;  /* 0x000000acb10b723e */ /* 0x000fe200000000ff */
[----:B------:R-:W-:Y:S01]  /*1980*/  IMAD.WIDE.U32 R12, R187, 0x10, R2 ;  /* 0x00000010bb0c7825 */ /* 0x000fe200078e0002 */
[----:B------:R-:W-:Y:S02]  /*1990*/  F2FP.F16.F32.PACK_AB R10, R179, R174 ;  /* 0x000000aeb30a723e */ /* 0x000fe400000000ff */
[----:B------:R-:W-:Y:S02]  /*19a0*/  F2FP.F16.F32.PACK_AB R9, R181, R176 ;  /* 0x000000b0b509723e */ /* 0x000fe400000000ff */
[----:B------:R-:W-:-:S05]  /*19b0*/  F2FP.F16.F32.PACK_AB R8, R19, R18 ;  /* 0x000000121308723e */ /* 0x000fca00000000ff */
[----:B------:R0:W-:Y:S04]  /*19c0*/  STG.E.128 desc[UR4][R16.64], R8 ;  /* 0x0000000810007986 */ /* 0x0001e8000c101d04 */
[----:B------:R-:W2:Y:S01]  /*19d0*/  LDG.E.128 R12, desc[UR4][R12.64] ;  /* 0x000000040c0c7981 */ /* 0x000ea2000c1e1d00 */
[----:B------:R-:W-:-:S04]  /*19e0*/  @P1 LEA R2, P3, R187, UR8, 0x4 ;  /* 0x00000008bb021c11 */ /* 0x000fc8000f8620ff */
[----:B------:R-:W-:-:S05]  /*19f0*/  @P1 LEA.HI.X R3, R187, UR9, RZ, 0x4, P3 ;  /* 0x00000009bb031c11 */ /* 0x000fca00098f24ff */
[----:B------:R1:W3:Y:S01]  /*1a00*/  @P1 LDG.E.128 R4, desc[UR4][R2.64] ;  /* 0x0000000402041981 */ /* 0x0002e2000c1e1d00 */
[----:B------:R-:W-:Y:S01]  /*1a10*/  FADD.FTZ R157, R180, R151 ;  /* 0x00000097b49d7221 */ /* 0x000fe20000010000 */
[----:B------:R-:W-:-:S03]  /*1a20*/  UMOV UR14, 0xffffffff ;  /* 0xffffffff000e7882 */ /* 0x000fc60000000000 */
[----:B------:R-:W-:-:S04]  /*1a30*/  FADD.FTZ R180, R157, R150 ;  /* 0x000000969db47221 */ /* 0x000fc80000010000 */
[----:B------:R-:W-:-:S04]  /*1a40*/  FADD.FTZ R157, R180, R159 ;  /* 0x0000009fb49d7221 */ /* 0x000fc80000010000 */
[----:B------:R-:W-:-:S04]  /*1a50*/  FADD.FTZ R180, R157, R154 ;  /* 0x0000009a9db47221 */ /* 0x000fc80000010000 */
[----:B------:R-:W-:-:S04]  /*1a60*/  FADD.FTZ R180, R180, R155 ;  /* 0x0000009bb4b47221 */ /* 0x000fc80000010000 */
[----:B0-----:R-:W-:Y:S01]  /*1a70*/  FADD.FTZ R9, R180, R153 ;  /* 0x00000099b4097221 */ /* 0x001fe20000010000 */
[----:B------:R-:W-:-:S03]  /*1a80*/  SHF.L.U32 R180, R187, 0x4, RZ ;  /* 0x00000004bbb47819 */ /* 0x000fc600000006ff */
        /* <DEDUP_REMOVED lines=18> */
[--C-:B--2---:R-:W-:Y:S02]  /*1bb0*/  HADD2.F32 R3, -RZ, R12.reuse.H0_H0 ;  /* 0x2000000cff037230 */ /* 0x104fe40000004100 */
[----:B------:R-:W-:Y:S02]  /*1bc0*/  HADD2.F32 R9, -RZ, R12.H1_H1 ;  /* 0x3000000cff097230 */ /* 0x000fe40000004100 */
[--C-:B------:R-:W-:Y:S02]  /*1bd0*/  HADD2.F32 R11, -RZ, R13.reuse.H0_H0 ;  /* 0x2000000dff0b7230 */ /* 0x100fe40000004100 */
[----:B------:R-:W-:Y:S01]  /*1be0*/  FMUL.FTZ R3, R3, R0 ;  /* 0x0000000003037220 */ /* 0x000fe20000410000 */
[----:B------:R-:W-:Y:S02]  /*1bf0*/  HADD2.F32 R13, -RZ, R13.H1_H1 ;  /* 0x3000000dff0d7230 */ /* 0x000fe40000004100 */
[----:B------:R-:W-:-:S02]  /*1c00*/  HADD2.F32 R17, -RZ, R14.H0_H0 ;  /* 0x2000000eff117230 */ /* 0x000fc40000004100 */
[-C--:B------:R-:W-:Y:S01]  /*1c10*/  FMUL.FTZ R11, R11, R0.reuse ;  /* 0x000000000b0b7220 */ /* 0x080fe20000410000 */
[----:B------:R-:W-:Y:S02]  /*1c20*/  HADD2.F32 R157, -RZ, R14.H1_H1 ;  /* 0x3000000eff9d7230 */ /* 0x000fe40000004100 */
[-C--:B------:R-:W-:Y:S01]  /*1c30*/  FMUL.FTZ R14, R9, R0.reuse ;  /* 0x00000000090e7220 */ /* 0x080fe20000410000 */
[--C-:B------:R-:W-:Y:S02]  /*1c40*/  HADD2.F32 R183, -RZ, R15.reuse.H0_H0 ;  /* 0x2000000fffb77230 */ /* 0x100fe40000004100 */
[-C--:B------:R-:W-:Y:S01]  /*1c50*/  FMUL.FTZ R182, R13, R0.reuse ;  /* 0x000000000db67220 */ /* 0x080fe20000410000 */
[----:B------:R-:W-:Y:S02]  /*1c60*/  HADD2.F32 R15, -RZ, R15.H1_H1 ;  /* 0x3000000fff0f7230 */ /* 0x000fe40000004100 */
[-C--:B------:R-:W-:Y:S01]  /*1c70*/  FMUL.FTZ R9, R17, R0.reuse ;  /* 0x0000000011097220 */ /* 0x080fe20000410000 */
[-C--:B------:R-:W-:Y:S01]  /*1c80*/  FMUL.FTZ R2, R157, R0.reuse ;  /* 0x000000009d027220 */ /* 0x080fe20000410000 */
[-C--:B------:R-:W-:Y:S01]  /*1c90*/  FMUL.FTZ R183, R183, R0.reuse ;  /* 0x00000000b7b77220 */ /* 0x080fe20000410000 */
[----:B------:R-:W-:Y:S01]  /*1ca0*/  FMUL.FTZ R13, R112, R3 ;  /* 0x00000003700d7220 */ /* 0x000fe20000410000 */
[----:B------:R-:W-:Y:S01]  /*1cb0*/  FMUL.FTZ R0, R15, R0 ;  /* 0x000000000f007220 */ /* 0x000fe20000410000 */
[----:B------:R-:W-:Y:S01]  /*1cc0*/  FADD.FTZ R3, R8, R19 ;  /* 0x0000001308037221 */ /* 0x000fe20000010000 */
[----:B---3--:R-:W-:-:S02]  /*1cd0*/  @P1 HADD2.F32 R17, -RZ, R7.H1_H1 ;  /* 0x30000007ff111230 */ /* 0x008fc40000004100 */
[----:B------:R-:W-:Y:S01]  /*1ce0*/  FMUL.FTZ R14, R115, R14 ;  /* 0x0000000e730e7220 */ /* 0x000fe20000410000 */
[----:B------:R-:W-:Y:S01]  /*1cf0*/  FMUL.FTZ R12, R121, R0 ;  /* 0x00000000790c7220 */ /* 0x000fe20000410000 */
[----:B------:R-:W-:Y:S01]  /*1d00*/  FADD.FTZ R0, R3, R176 ;  /* 0x000000b003007221 */ /* 0x000fe20000010000 */
[--C-:B------:R-:W-:Y:S02]  /*1d10*/  @P1 HADD2.F32 R10, -RZ, R4.reuse.H0_H0 ;  /* 0x20000004ff0a1230 */ /* 0x100fe40000004100 */
[----:B------:R-:W-:Y:S01]  /*1d20*/  FMUL.FTZ R16, R116, R9 ;  /* 0x0000000974107220 */ /* 0x000fe20000410000 */
[----:B------:R-:W-:Y:S02]  /*1d30*/  @P1 HADD2.F32 R15, -RZ, R4.H1_H1 ;  /* 0x30000004ff0f1230 */ /* 0x000fe40000004100 */
[----:B------:R-:W-:Y:S01]  /*1d40*/  FADD.FTZ R3, R0, R181 ;  /* 0x000000b500037221 */ /* 0x000fe20000010000 */
[----:B------:R-:W-:Y:S01]  /*1d50*/  @P1 FADD.FTZ R12, R17, R12 ;  /* 0x0000000c110c1221 */ /* 0x000fe20000010000 */
[----:B------:R-:W-:-:S02]  /*1d60*/  @P1 HADD2.F32 R8, -RZ, R5.H0_H0 ;  /* 0x20000005ff081230 */ /* 0x000fc40000004100 */
[----:B------:R-:W-:Y:S01]  /*1d70*/  FMUL.FTZ R17, R114, R11 ;  /* 0x0000000b72117220 */ /* 0x000fe20000410000 */
[----:B------:R-:W-:Y:S01]  /*1d80*/  FADD.FTZ R0, R3, R174 ;  /* 0x000000ae03007221 */ /* 0x000fe20000010000 */
[----:B------:R-:W-:Y:S01]  /*1d90*/  @P1 FADD.FTZ R13, R10, R13 ;  /* 0x0000000d0a0d1221 */ /* 0x000fe20000010000 */
[----:B------:R-:W-:Y:S01]  /*1da0*/  @P1 FADD.FTZ R14, R15, R14 ;  /* 0x0000000e0f0e1221 */ /* 0x000fe20000010000 */
[----:B------:R-:W-:Y:S01]  /*1db0*/  @P1 FADD.FTZ R17, R8, R17 ;  /* 0x0000001108111221 */ /* 0x000fe20000010000 */
[----:B------:R-:W-:Y:S01]  /*1dc0*/  FADD.FTZ R3, R0, R179 ;  /* 0x000000b300037221 */ /* 0x000fe20000010000 */
[----:B------:R-:W-:Y:S02]  /*1dd0*/  @P1 HADD2.F32 R9, -RZ, R5.H1_H1 ;  /* 0x30000005ff091230 */ /* 0x000fe40000004100 */
[----:B------:R-:W-:Y:S01]  /*1de0*/  FMUL.FTZ R15, R118, R183 ;  /* 0x000000b7760f7220 */ /* 0x000fe20000410000 */
[----:B------:R-:W-:Y:S02]  /*1df0*/  @P1 HADD2.F32 R157, -RZ, R6.H0_H0 ;  /* 0x20000006ff9d1230 */ /* 0x000fe40000004100 */
[----:B------:R-:W-:Y:S01]  /*1e00*/  FADD.FTZ R0, R3, R172 ;  /* 0x000000ac03007221 */ /* 0x000fe20000010000 */
[----:B------:R-:W-:-:S02]  /*1e10*/  @P1 HADD2.F32 R10, -RZ, R7.H0_H0 ;  /* 0x20000007ff0a1230 */ /* 0x000fc40000004100 */
[----:B------:R-:W-:Y:S01]  /*1e20*/  FMUL.FTZ R182, R117, R182 ;  /* 0x000000b675b67220 */ /* 0x000fe20000410000 */
[----:B------:R-:W-:Y:S02]  /*1e30*/  @P1 HADD2.F32 R8, -RZ, R6.H1_H1 ;  /* 0x30000006ff081230 */ /* 0x000fe40000004100 */
[----:B------:R-:W-:Y:S01]  /*1e40*/  FMUL.FTZ R183, R119, R2 ;  /* 0x0000000277b77220 */ /* 0x000fe20000410000 */
[----:B------:R-:W-:Y:S01]  /*1e50*/  FADD.FTZ R0, R0, R177 ;  /* 0x000000b100007221 */ /* 0x000fe20000010000 */
[----:B------:R-:W-:Y:S01]  /*1e60*/  @P1 FADD.FTZ R182, R9, R182 ;  /* 0x000000b609b61221 */ /* 0x000fe20000010000 */
[----:B------:R-:W-:Y:S01]  /*1e70*/  @P1 FADD.FTZ R16, R157, R16 ;  /* 0x000000109d101221 */ /* 0x000fe20000010000 */
[----:B------:R-:W-:Y:S01]  /*1e80*/  @P1 FADD.FTZ R15, R10, R15 ;  /* 0x0000000f0a0f1221 */ /* 0x000fe20000010000 */
[----:B------:R-:W-:Y:S01]  /*1e90*/  @P1 FADD.FTZ R183, R8, R183 ;  /* 0x000000b708b71221 */ /* 0x000fe20000010000 */
[----:B------:R-:W-:Y:S01]  /*1ea0*/  FADD.FTZ R9, R0, R13 ;  /* 0x0000000d00097221 */ /* 0x000fe20000010000 */
[----:B------:R-:W-:-:S02]  /*1eb0*/  SHF.R.U32.HI R157, RZ, 0x1c, R187 ;  /* 0x0000001cff9d7819 */ /* 0x000fc400000116bb */
[----:B------:R-:W-:Y:S01]  /*1ec0*/  IADD3 R2, P3, R180, UR10, RZ ;  /* 0x0000000ab4027c10 */ /* 0x000fe2000ff7e0ff */
[----:B------:R-:W-:Y:S01]  /*1ed0*/  FADD.FTZ R0, R9, R14 ;  /* 0x0000000e09007221 */ /* 0x000fe20000010000 */
[----:B------:R-:W-:Y:S02]  /*1ee0*/  F2FP.F16.F32.PACK_AB R11, R12, R15 ;  /* 0x0000000f0c0b723e */ /* 0x000fe400000000ff */
[----:B------:R-:W-:Y:S01]  /*1ef0*/  IADD3.X R3, R157, UR11, RZ, P3, !PT ;  /* 0x0000000b9d037c10 */ /* 0x000fe20009ffe4ff */
[----:B------:R-:W-:Y:S01]  /*1f00*/  FADD.FTZ R185, R0, R17 ;  /* 0x0000001100b97221 */ /* 0x000fe20000010000 */
[----:B------:R-:W-:Y:S02]  /*1f10*/  F2FP.F16.F32.PACK_AB R10, R183, R16 ;  /* 0x00000010b70a723e */ /* 0x000fe400000000ff */
[----:B------:R-:W-:Y:S01]  /*1f20*/  F2FP.F16.F32.PACK_AB R9, R182, R17 ;  /* 0x00000011b609723e */ /* 0x000fe200000000ff */
[----:B------:R-:W-:Y:S01]  /*1f30*/  FADD.FTZ R185, R185, R182 ;  /* 0x000000b6b9b97221 */ /* 0x000fe20000010000 */
[----:B------:R-:W-:-:S02]  /*1f40*/  F2FP.F16.F32.PACK_AB R8, R14, R13 ;  /* 0x0000000d0e08723e */ /* 0x000fc400000000ff */
        /* <DEDUP_REMOVED lines=108> */
.L_x_4629:
[C---:B------:R-:W-:Y:S01]  /*2610*/  FMUL.FTZ R0, R9.reuse, R9 ;  /* 0x0000000909007220 */ /* 0x040fe20000410000 */
[----:B-1----:R-:W-:Y:S01]  /*2620*/  FADD.FTZ R185, R10, R185 ;  /* 0x000000b90ab97221 */ /* 0x002fe20000010000 */
[----:B------:R-:W-:-:S03]  /*2630*/  FSEL R8, R9, RZ, !P2 ;  /* 0x000000ff09087208 */ /* 0x000fc60005000000 */
[----:B------:R-:W-:Y:S01]  /*2640*/  FSEL R11, R0, RZ, P2 ;  /* 0x000000ff000b7208 */ /* 0x000fe20001000000 */
[----:B------:R-:W-:Y:S01]  /*2650*/  FFMA.FTZ R0, R185, R2, UR7 ;  /* 0x00000007b9007e23 */ /* 0x000fe20008010002 */
[C---:B------:R-:W-:Y:S01]  /*2660*/  FADD.FTZ R190, -R8.reuse, R151 ;  /* 0x0000009708be7221 */ /* 0x040fe20000010100 */
[----:B------:R-:W1:Y:S01]  /*2670*/  @!P1 LDC.64 R2, c[0x0][0x250] ;  /* 0x00009400ff029b82 */ /* 0x000e620000000a00 */
[----:B------:R-:W-:Y:S01]  /*2680*/  FADD.FTZ R204, -R8, R156 ;  /* 0x0000009c08cc7221 */ /* 0x000fe20000010100 */
[----:B------:R-:W-:Y:S01]  /*2690*/  FADD.FTZ R11, R0, R11 ;  /* 0x0000000b000b7221 */ /* 0x000fe20000010000 */
[C---:B------:R-:W-:Y:S01]  /*26a0*/  FADD.FTZ R188, -R8.reuse, R18 ;  /* 0x0000001208bc7221 */ /* 0x040fe20000010100 */
[C---:B------:R-:W-:Y:S01]  /*26b0*/  FADD.FTZ R156, -R8.reuse, R19 ;  /* 0x00000013089c7221 */ /* 0x040fe20000010100 */
[C---:B------:R-:W-:Y:S01]  /*26c0*/  FADD.FTZ R200, -R8.reuse, R153 ;  /* 0x0000009908c87221 */ /* 0x040fe20000010100 */
[----:B------:R-:W2:Y:S01]  /*26d0*/  MUFU.RSQ R151, R11 ;  /* 0x0000000b00977308 */ /* 0x000ea20000001400 */
[C---:B0-----:R-:W-:Y:S01]  /*26e0*/  FADD.FTZ R10, -R8.reuse, R148 ;  /* 0x00000094080a7221 */ /* 0x041fe20000010100 */
[----:B------:R-:W0:Y:S01]  /*26f0*/  @!P1 LDC.64 R18, c[0x0][0x258] ;  /* 0x00009600ff129b82 */ /* 0x000e220000000a00 */
        /* <DEDUP_REMOVED lines=14> */
[----:B--2---:R-:W-:Y:S01]  /*27e0*/  FMUL.FTZ R200, R151, R200 ;  /* 0x000000c897c87220 */ /* 0x004fe20000410000 */
[----:B-1----:R-:W-:-:S04]  /*27f0*/  @!P1 IMAD.WIDE R2, R39, 0x4, R2 ;  /* 0x0000000427029825 */ /* 0x002fc800078e0202 */
[C---:B------:R-:W-:Y:S01]  /*2800*/  FMUL.FTZ R13, R151.reuse, R202 ;  /* 0x000000ca970d7220 */ /* 0x040fe20000410000 */
        /* <DEDUP_REMOVED lines=34> */
[----:B------:R-:W-:Y:S01]  /*2a30*/  F2FP.F16.F32.PACK_AB R11, R14, R11 ;  /* 0x0000000b0e0b723e */ /* 0x000fe200000000ff */
[----:B-1----:R-:W-:Y:S01]  /*2a40*/  FFMA.FTZ R3, R123, R190, R42 ;  /* 0x000000be7b037223 */ /* 0x002fe2000001002a */
[----:B------:R-:W-:Y:S01]  /*2a50*/  FFMA.FTZ R14, R128, R212, R53 ;  /* 0x000000d4800e7223 */ /* 0x000fe20000010035 */
[----:B------:R-:W-:Y:S01]  /*2a60*/  FFMA.FTZ R17, R131, R214, R54 ;  /* 0x000000d683117223 */ /* 0x000fe20000010036 */
[----:B------:R-:W-:Y:S01]  /*2a70*/  FFMA.FTZ R12, R124, R204, R49 ;  /* 0x000000cc7c0c7223 */ /* 0x000fe20000010031 */
[----:B------:R-:W-:Y:S01]  /*2a80*/  FFMA.FTZ R9, R20, R192, R43 ;  /* 0x000000c014097223 */ /* 0x000fe2000001002b */
[----:B------:R-:W-:Y:S01]  /*2a90*/  F2FP.F16.F32.PACK_AB R8, R3, R8 ;  /* 0x000000080308723e */ /* 0x000fe200000000ff */
        /* <DEDUP_REMOVED lines=8> */
[----:B------:R-:W-:Y:S01]  /*2b20*/  F2FP.F16.F32.PACK_AB R14, R17, R14 ;  /* 0x0000000e110e723e */ /* 0x000fe200000000ff */
[----:B0-----:R-:W-:Y:S01]  /*2b30*/  @!P1 IMAD.WIDE R18, R39, 0x4, R18 ;  /* 0x0000000427129825 */ /* 0x001fe200078e0212 */
[----:B------:R-:W-:-:S03]  /*2b40*/  F2FP.F16.F32.PACK_AB R12, R3, R12 ;  /* 0x0000000c030c723e */ /* 0x000fc600000000ff */
[----:B------:R-:W-:Y:S01]  /*2b50*/  FFMA.FTZ R164, R132, R164, R57 ;  /* 0x000000a484a47223 */ /* 0x000fe20000010039 */
[----:B------:R-:W-:Y:S01]  /*2b60*/  F2FP.F16.F32.PACK_AB R10, R13, R10 ;  /* 0x0000000a0d0a723e */ /* 0x000fe200000000ff */
[C---:B------:R-:W-:Y:S01]  /*2b70*/  FMUL.FTZ R202, R151.reuse, R202 ;  /* 0x000000ca97ca7220 */ /* 0x040fe20000410000 */
[----:B------:R-:W-:Y:S01]  /*2b80*/  F2FP.F16.F32.PACK_AB R9, R194, R9 ;  /* 0x00000009c209723e */ /* 0x000fe200000000ff */
[----:B------:R-:W-:Y:S01]  /*2b90*/  FMUL.FTZ R200, R151, R200 ;  /* 0x000000c897c87220 */ /* 0x000fe20000410000 */
[----:B------:R-:W-:Y:S01]  /*2ba0*/  IADD3.X R3, R178, UR13, RZ, P3, !PT ;  /* 0x0000000db2037c10 */ /* 0x000fe20009ffe4ff */
[----:B------:R0:W-:Y:S01]  /*2bb0*/  @!P1 STG.E desc[UR4][R18.64], R151 ;  /* 0x0000009712009986 */ /* 0x0001e2000c101904 */
[----:B------:R-:W-:Y:S01]  /*2bc0*/  IADD3.X R17, R25, UR13, RZ, P4, !PT ;  /* 0x0000000d19117c10 */ /* 0x000fe2000a7fe4ff */
[----:B------:R-:W-:Y:S01]  /*2bd0*/  FFMA.FTZ R25, R135, R148, R58 ;  /* 0x0000009487197223 */ /* 0x000fe2000001003a */
[C---:B------:R-:W-:Y:S01]  /*2be0*/  FMUL.FTZ R216, R151.reuse, R216 ;  /* 0x000000d897d87220 */ /* 0x040fe20000410000 */
[C---:B------:R-:W-:Y:S01]  /*2bf0*/  FMUL.FTZ R218, R151.reuse, R218 ;  /* 0x000000da97da7220 */ /* 0x040fe20000410000 */
[C---:B------:R-:W-:Y:S01]  /*2c00*/  FMUL.FTZ R208, R151.reuse, R208 ;  /* 0x000000d097d07220 */ /* 0x040fe20000410000 */
[----:B------:R-:W-:Y:S01]  /*2c10*/  FMUL.FTZ R210, R151, R210 ;  /* 0x000000d297d27220 */ /* 0x000fe20000410000 */
[----:B------:R1:W-:Y:S01]  /*2c20*/  STG.E.128 desc[UR4][R2.64], R8 ;  /* 0x0000000802007986 */ /* 0x0003e2000c101d04 */
[----:B------:R-:W-:Y:S01]  /*2c30*/  FFMA.FTZ R15, R130, R216, R55 ;  /* 0x000000d8820f7223 */ /* 0x000fe20000010037 */
[----:B------:R-:W-:Y:S01]  /*2c40*/  FFMA.FTZ R218, R133, R218, R56 ;  /* 0x000000da85da7223 */ /* 0x000fe20000010038 */
[----:B------:R-:W-:Y:S01]  /*2c50*/  FFMA.FTZ R13, R126, R208, R51 ;  /* 0x000000d07e0d7223 */ /* 0x000fe20000010033 */
[----:B------:R-:W-:Y:S01]  /*2c60*/  FFMA.FTZ R210, R129, R210, R52 ;  /* 0x000000d281d27223 */ /* 0x000fe20000010034 */
[----:B0-----:R-:W-:Y:S01]  /*2c70*/  FFMA.FTZ R18, R144, R202, R77 ;  /* 0x000000ca90127223 */ /* 0x001fe2000001004d */
[C---:B------:R-:W-:Y:S01]  /*2c80*/  FMUL.FTZ R172, R151.reuse, R172 ;  /* 0x000000ac97ac7220 */ /* 0x040fe20000410000 */
[C---:B------:R-:W-:Y:S01]  /*2c90*/  FMUL.FTZ R158, R151.reuse, R158 ;  /* 0x0000009e979e7220 */ /* 0x040fe20000410000 */
[----:B------:R-:W-:Y:S01]  /*2ca0*/  F2FP.F16.F32.PACK_AB R15, R218, R15 ;  /* 0x0000000fda0f723e */ /* 0x000fe200000000ff */
[C---:B------:R-:W-:Y:S01]  /*2cb0*/  FMUL.FTZ R174, R151.reuse, R174 ;  /* 0x000000ae97ae7220 */ /* 0x040fe20000410000 */
[----:B------:R-:W-:Y:S01]  /*2cc0*/  F2FP.F16.F32.PACK_AB R13, R210, R13 ;  /* 0x0000000dd20d723e */ /* 0x000fe200000000ff */
[C---:B------:R-:W-:Y:S01]  /*2cd0*/  FMUL.FTZ R154, R151.reuse, R154 ;  /* 0x0000009a979a7220 */ /* 0x040fe20000410000 */
[----:B------:R-:W-:Y:S01]  /*2ce0*/  FFMA.FTZ R172, R34, R172, R71 ;  /* 0x000000ac22ac7223 */ /* 0x000fe20000010047 */
[C---:B------:R-:W-:Y:S01]  /*2cf0*/  FMUL.FTZ R153, R151.reuse, R186 ;  /* 0x000000ba97997220 */ /* 0x040fe20000410000 */
[C---:B------:R-:W-:Y:S01]  /*2d00*/  FMUL.FTZ R188, R151.reuse, R188 ;  /* 0x000000bc97bc7220 */ /* 0x040fe20000410000 */
[C---:B------:R-:W-:Y:S01]  /*2d10*/  FMUL.FTZ R156, R151.reuse, R156 ;  /* 0x0000009c979c7220 */ /* 0x040fe20000410000 */
[----:B------:R0:W-:Y:S01]  /*2d20*/  STG.E.128 desc[UR4][R16.64], R12 ;  /* 0x0000000c10007986 */ /* 0x0001e2000c101d04 */
[----:B------:R-:W-:Y:S01]  /*2d30*/  FMUL.FTZ R170, R151, R170 ;  /* 0x000000aa97aa7220 */ /* 0x000fe20000410000 */
[----:B-1----:R-:W-:Y:S01]  /*2d40*/  F2FP.F16.F32.PACK_AB R8, R25, R164 ;  /* 0x000000a41908723e */ /* 0x002fe200000000ff */
[----:B------:R-:W-:Y:S01]  /*2d50*/  FFMA.FTZ R25, R147, R200, R78 ;  /* 0x000000c893197223 */ /* 0x000fe2000001004e */
[----:B------:R-:W-:Y:S01]  /*2d60*/  FFMA.FTZ R3, R35, R158, R72 ;  /* 0x0000009e23037223 */ /* 0x000fe20000010048 */
[C---:B------:R-:W-:Y:S01]  /*2d70*/  FMUL.FTZ R0, R151.reuse, R0 ;  /* 0x0000000097007220 */ /* 0x040fe20000410000 */
[C---:B------:R-:W-:Y:S01]  /*2d80*/  FMUL.FTZ R168, R151.reuse, R168 ;  /* 0x000000a897a87220 */ /* 0x040fe20000410000 */
[----:B------:R-:W-:Y:S01]  /*2d90*/  FMUL.FTZ R184, R151, R184 ;  /* 0x000000b897b87220 */ /* 0x000fe20000410000 */
[----:B------:R-:W-:Y:S01]  /*2da0*/  F2FP.F16.F32.PACK_AB R18, R25, R18 ;  /* 0x000000121912723e */ /* 0x000fe200000000ff */
[C---:B------:R-:W-:Y:S01]  /*2db0*/  FMUL.FTZ R166, R151.reuse, R166 ;  /* 0x000000a697a67220 */ /* 0x040fe20000410000 */
[----:B------:R-:W1:Y:S01]  /*2dc0*/  LDC.64 R24, c[0x0][0x210] ;  /* 0x00008400ff187b82 */ /* 0x000e620000000a00 */
[C---:B------:R-:W-:Y:S01]  /*2dd0*/  FMUL.FTZ R176, R151.reuse, R176 ;  /* 0x000000b097b07220 */ /* 0x040fe20000410000 */
        /* <DEDUP_REMOVED lines=8> */
[----:B------:R-:W-:Y:S01]  /*2e60*/  FMUL.FTZ R222, R151, R222 ;  /* 0x000000de97de7220 */ /* 0x000fe20000410000 */
        /* <DEDUP_REMOVED lines=21> */
[----:B------:R-:W-:Y:S02]  /*2fc0*/  F2FP.F16.F32.PACK_AB R12, R3, R12 ;  /* 0x0000000c030c723e */ /* 0x000fe400000000ff */
[----:B------:R-:W-:Y:S02]  /*2fd0*/  F2FP.F16.F32.PACK_AB R11, R159, R166 ;  /* 0x000000a69f0b723e */ /* 0x000fe400000000ff */
[----:B------:R-:W-:Y:S02]  /*2fe0*/  F2FP.F16.F32.PACK_AB R10, R155, R168 ;  /* 0x000000a89b0a723e */ /* 0x000fe400000000ff */
[----:B------:R-:W-:Y:S02]  /*2ff0*/  F2FP.F16.F32.PACK_AB R9, R153, R170 ;  /* 0x000000aa9909723e */ /* 0x000fe400000000ff */
[----:B------:R-:W-:Y:S02]  /*3000*/  IADD3.X R3, R27, UR13, RZ, P1, !PT ;  /* 0x0000000d1b037c10 */ /* 0x000fe40008ffe4ff */
[----:B------:R-:W-:-:S02]  /*3010*/  F2FP.F16.F32.PACK_AB R13, R152, R13 ;  /* 0x0000000d980d723e */ /* 0x000fc400000000ff */
[----:B------:R-:W-:Y:S01]  /*3020*/  IADD3.X R27, R29, UR13, RZ, P3, !PT ;  /* 0x0000000d1d1b7c10 */ /* 0x000fe20009ffe4ff */
[----:B------:R0:W-:Y:S01]  /*3030*/  STG.E.128 desc[UR4][R2.64], R8 ;  /* 0x0000000802007986 */ /* 0x0001e2000c101d04 */
[----:B------:R-:W-:Y:S02]  /*3040*/  F2FP.F16.F32.PACK_AB R19, R222, R19 ;  /* 0x00000013de13723e */ /* 0x000fe400000000ff */
[----:B------:R-:W-:Y:S01]  /*3050*/  F2FP.F16.F32.PACK_AB R17, R182, R17 ;  /* 0x00000011b611723e */ /* 0x000fe200000000ff */
[----:B------:R0:W-:Y:S01]  /*3060*/  STG.E.128 desc[UR4][R26.64], R12 ;  /* 0x0000000c1a007986 */ /* 0x0001e2000c101d04 */
[----:B------:R-:W-:Y:S02]  /*3070*/  F2FP.F16.F32.PACK_AB R16, R151, R16 ;  /* 0x000000109710723e */ /* 0x000fe400000000ff */
[----:B------:R-:W-:Y:S02]  /*3080*/  IADD3.X R29, R157, UR13, RZ, P4, !PT ;  /* 0x0000000d9d1d7c10 */ /* 0x000fe4000a7fe4ff */
[----:B-1----:R-:W-:-:S03]  /*3090*/  LEA R39, R24, R39, 0x2 ;  /* 0x0000002718277211 */ /* 0x002fc600078e10ff */
[----:B------:R0:W-:Y:S01]  /*30a0*/  STG.E.128 desc[UR4][R28.64], R16 ;  /* 0x000000101c007986 */ /* 0x0001e2000c101d04 */
[----:B------:R-:W-:-:S13]  /*30b0*/  ISETP.GE.AND P1, PT, R39, R25, PT ;  /* 0x000000192700720c */ /* 0x000fda0003f26270 */
[----:B------:R-:W-:Y:S05]  /*30c0*/  @!P1 BRA `(.L_x_4617) ;  /* 0xffffffd800989947 */ /* 0x000fea000383ffff */
[----:B------:R-:W-:Y:S05]  /*30d0*/  EXIT ;  /* 0x000000000000794d */ /* 0x000fea0003800000 */
.L_x_4616:
        /* <DEDUP_REMOVED lines=8> */
.L_x_4619:
[----:B------:R-:W-:Y:S05]  /*3160*/  BSYNC B0 ;  /* 0x0000000000007941 */ /* 0x000fea0003800000 */
.L_x_4618:
        /* <DEDUP_REMOVED lines=10> */
.L_x_4620:
[----:B------:R-:W-:Y:S01]  /*3210*/  HFMA2.MMA R188, -RZ, RZ, 0, 2.384185791015625e-07 ;  /* 0x00000004ffbc7435 */ /* 0x000fe200000001ff */
[----:B------:R-:W-:-:S05]  /*3220*/  MOV R0, R186 ;  /* 0x000000ba00007202 */ /* 0x000fca0000000f00 */
[----:B------:R-:W-:-:S05]  /*3230*/  FADD.FTZ R8, R3, R0 ;  /* 0x0000000003087221 */ /* 0x000fca0000010000 */
[----:B------:R-:W-:-:S07]  /*3240*/  MOV R187, R8 ;  /* 0x0000000800bb7202 */ /* 0x000fce0000000f00 */
[----:B------:R-:W-:Y:S05]  /*3250*/  WARPSYNC.COLLECTIVE R184, `(.L_x_4621) ;  /* 0x00000000b8087348 */ /* 0x000fea0003c00000 */
[----:B------:R0:W1:Y:S02]  /*3260*/  SHFL.BFLY P3, R186, R187, R188, R189 ;  /* 0x0c0000bcbbba7389 */ /* 0x00006400000600bd */
[----:B01----:R-:W-:Y:S01]  /*3270*/  ENDCOLLECTIVE ;  /* 0x000000000000791b */ /* 0x003fe20003800000 */
.L_x_4621:
[----:B------:R-:W-:Y:S01]  /*3280*/  HFMA2.MMA R188, -RZ, RZ, 0, 4.76837158203125e-07 ;  /* 0x00000008ffbc7435 */ /* 0x000fe200000001ff */
[----:B------:R-:W-:-:S05]  /*3290*/  MOV R9, R186 ;  /* 0x000000ba00097202 */ /* 0x000fca0000000f00 */
[----:B------:R-:W-:-:S05]  /*32a0*/  FADD.FTZ R10, R8, R9 ;  /* 0x00000009080a7221 */ /* 0x000fca0000010000 */
[----:B------:R-:W-:-:S07]  /*32b0*/  MOV R187, R10 ;  /* 0x0000000a00bb7202 */ /* 0x000fce0000000f00 */
[----:B------:R-:W-:Y:S05]  /*32c0*/  WARPSYNC.COLLECTIVE R184, `(.L_x_4622) ;  /* 0x00000000b8087348 */ /* 0x000fea0003c00000 */
[----:B------:R0:W1:Y:S02]  /*32d0*/  SHFL.BFLY P3, R186, R187, R188, R189 ;  /* 0x0c0000bcbbba7389 */ /* 0x00006400000600bd */
[----:B01----:R-:W-:Y:S01]  /*32e0*/  ENDCOLLECTIVE ;  /* 0x000000000000791b */ /* 0x003fe20003800000 */
.L_x_4622:
[----:B------:R-:W-:Y:S01]  /*32f0*/  HFMA2.MMA R188, -RZ, RZ, 0, 9.5367431640625e-07 ;  /* 0x00000010ffbc7435 */ /* 0x000fe200000001ff */
[----:B------:R-:W-:-:S05]  /*3300*/  MOV R9, R186 ;  /* 0x000000ba00097202 */ /* 0x000fca0000000f00 */
[----:B------:R-:W-:-:S05]  /*3310*/  FADD.FTZ R11, R10, R9 ;  /* 0x000000090a0b7221 */ /* 0x000fca0000010000 */
[----:B------:R-:W-:-:S07]  /*3320*/  MOV R187, R11 ;  /* 0x0000000b00bb7202 */ /* 0x000fce0000000f00 */
[----:B------:R-:W-:Y:S05]  /*3330*/  WARPSYNC.COLLECTIVE R184, `(.L_x_4623) ;  /* 0x00000000b8087348 */ /* 0x000fea0003c00000 */
[----:B------:R0:W1:Y:S02]  /*3340*/  SHFL.BFLY P3, R186, R187, R188, R189 ;  /* 0x0c0000bcbbba7389 */ /* 0x00006400000600bd */
[----:B01----:R-:W-:Y:S01]  /*3350*/  ENDCOLLECTIVE ;  /* 0x000000000000791b */ /* 0x003fe20003800000 */
.L_x_4623:
        /* <DEDUP_REMOVED lines=88> */
.L_x_4624:
[----:B------:R-:W-:Y:S01]  /*38e0*/  HFMA2.MMA R188, -RZ, RZ, 0, 1.1920928955078125e-07 ;  /* 0x00000002ffbc7435 */ /* 0x000fe200000001ff */
[----:B------:R-:W-:-:S05]  /*38f0*/  MOV R3, R186 ;  /* 0x000000ba00037202 */ /* 0x000fca0000000f00 */
[----:B------:R-:W-:-:S05]  /*3900*/  FADD.FTZ R3, R0, R3 ;  /* 0x0000000300037221 */ /* 0x000fca0000010000 */
[----:B------:R-:W-:-:S07]  /*3910*/  MOV R187, R3 ;  /* 0x0000000300bb7202 */ /* 0x000fce0000000f00 */
[----:B------:R-:W-:Y:S05]  /*3920*/  WARPSYNC.COLLECTIVE R184, `(.L_x_4625) ;  /* 0x00000000b8087348 */ /* 0x000fea0003c00000 */
[----:B------:R0:W1:Y:S02]  /*3930*/  SHFL.BFLY P3, R186, R187, R188, R189 ;  /* 0x0c0000bcbbba7389 */ /* 0x00006400000600bd */
[----:B01----:R-:W-:Y:S01]  /*3940*/  ENDCOLLECTIVE ;  /* 0x000000000000791b */ /* 0x003fe20003800000 */
.L_x_4625:
[----:B------:R-:W-:Y:S01]  /*3950*/  HFMA2.MMA R188, -RZ, RZ, 0, 2.384185791015625e-07 ;  /* 0x00000004ffbc7435 */ /* 0x000fe200000001ff */
[----:B------:R-:W-:-:S05]  /*3960*/  MOV R8, R186 ;  /* 0x000000ba00087202 */ /* 0x000fca0000000f00 */
[----:B------:R-:W-:-:S05]  /*3970*/  FADD.FTZ R8, R3, R8 ;  /* 0x0000000803087221 */ /* 0x000fca0000010000 */
[----:B------:R-:W-:-:S07]  /*3980*/  MOV R187, R8 ;  /* 0x0000000800bb7202 */ /* 0x000fce0000000f00 */
[----:B------:R-:W-:Y:S05]  /*3990*/  WARPSYNC.COLLECTIVE R184, `(.L_x_4626) ;  /* 0x00000000b8087348 */ /* 0x000fea0003c00000 */
[----:B------:R0:W1:Y:S02]  /*39a0*/  SHFL.BFLY P3, R186, R187, R188, R189 ;  /* 0x0c0000bcbbba7389 */ /* 0x00006400000600bd */
[----:B01----:R-:W-:Y:S01]  /*39b0*/  ENDCOLLECTIVE ;  /* 0x000000000000791b */ /* 0x003fe20003800000 */
.L_x_4626:
[----:B------:R-:W-:Y:S01]  /*39c0*/  HFMA2.MMA R188, -RZ, RZ, 0, 4.76837158203125e-07 ;  /* 0x00000008ffbc7435 */ /* 0x000fe200000001ff */
[----:B------:R-:W-:-:S05]  /*39d0*/  MOV R11, R186 ;  /* 0x000000ba000b7202 */ /* 0x000fca0000000f00 */
[----:B------:R-:W-:-:S05]  /*39e0*/  FADD.FTZ R11, R8, R11 ;  /* 0x0000000b080b7221 */ /* 0x000fca0000010000 */
[----:B------:R-:W-:-:S07]  /*39f0*/  MOV R187, R11 ;  /* 0x0000000b00bb7202 */ /* 0x000fce0000000f00 */
[----:B------:R-:W-:Y:S05]  /*3a00*/  WARPSYNC.COLLECTIVE R184, `(.L_x_4627) ;  /* 0x00000000b8087348 */ /* 0x000fea0003c00000 */
[----:B------:R0:W1:Y:S02]  /*3a10*/  SHFL.BFLY P3, R186, R187, R188, R189 ;  /* 0x0c0000bcbbba7389 */ /* 0x00006400000600bd */
[----:B01----:R-:W-:Y:S01]  /*3a20*/  ENDCOLLECTIVE ;  /* 0x000000000000791b */ /* 0x003fe20003800000 */
.L_x_4627:
[----:B------:R-:W-:Y:S01]  /*3a30*/  HFMA2.MMA R188, -RZ, RZ, 0, 9.5367431640625e-07 ;  /* 0x00000010ffbc7435 */ /* 0x000fe200000001ff */
[----:B------:R-:W-:-:S05]  /*3a40*/  MOV R10, R186 ;  /* 0x000000ba000a7202 */ /* 0x000fca0000000f00 */
[----:B------:R-:W-:-:S05]  /*3a50*/  FADD.FTZ R10, R11, R10 ;  /* 0x0000000a0b0a7221 */ /* 0x000fca0000010000 */
[----:B------:R-:W-:-:S07]  /*3a60*/  MOV R187, R10 ;  /* 0x0000000a00bb7202 */ /* 0x000fce0000000f00 */
[----:B------:R-:W-:Y:S05]  /*3a70*/  WARPSYNC.COLLECTIVE R184, `(.L_x_4628) ;  /* 0x00000000b8087348 */ /* 0x000fea0003c00000 */
[----:B------:R0:W1:Y:S02]  /*3a80*/  SHFL.BFLY P3, R186, R187, R188, R189 ;  /* 0x0c0000bcbbba7389 */ /* 0x00006400000600bd */
[----:B01----:R-:W-:Y:S01]  /*3a90*/  ENDCOLLECTIVE ;  /* 0x000000000000791b */ /* 0x003fe20003800000 */
.L_x_4628:
[----:B------:R-:W-:Y:S01]  /*3aa0*/  MOV R185, R186 ;  /* 0x000000ba00b97202 */ /* 0x000fe20000000f00 */
[----:B------:R-:W-:Y:S06]  /*3ab0*/  BRA `(.L_x_4629) ;  /* 0xffffffe800d47947 */ /* 0x000fec000383ffff */
.L_x_4630:
        /* <DEDUP_REMOVED lines=12> */
.L_x_37387:


//--------------------- .text._ZN10layer_norm13ln_fwd_kernelINS_13Kernel_traitsI6__halfS2_S2_S2_fjLj1280ELj1ELj4ELj1ELj16ENS_18Kernel_traits_baseILj1280ES2_S2_S2_S2_fjLj128EEEEELb0ELb1ELb1ELb0EEEvNS_9FwdParamsE --------------------------
	.section	.text._ZN10layer_norm13ln_fwd_kernelINS_13Kernel_traitsI6__halfS2_S2_S2_fjLj1280ELj1ELj4ELj1ELj16ENS_18Kernel_traits_baseILj1280ES2_S2_S2_S2_fjLj128EEEEELb0ELb1ELb1ELb0EEEvNS_9FwdParamsE,"ax",@progbits
	.align	128
        .global         _ZN10layer_norm13ln_fwd_kernelINS_13Kernel_traitsI6__halfS2_S2_S2_fjLj1280ELj1ELj4ELj1ELj16ENS_18Kernel_traits_baseILj1280ES2_S2_S2_S2_fjLj128EEEEELb0ELb1ELb1ELb0EEEvNS_9FwdParamsE
        .type           _ZN10layer_norm13ln_fwd_kernelINS_13Kernel_traitsI6__halfS2_S2_S2_fjLj1280ELj1ELj4ELj1ELj16ENS_18Kernel_traits_baseILj1280ES2_S2_S2_S2_fjLj128EEEEELb0ELb1ELb1ELb0EEEvNS_9FwdParamsE,@function
        .size           _ZN10layer_norm13ln_fwd_kernelINS_13Kernel_traitsI6__halfS2_S2_S2_fjLj1280ELj1ELj4ELj1ELj16ENS_18Kernel_traits_baseILj1280ES2_S2_S2_S2_fjLj128EEEEELb0ELb1ELb1ELb0EEEvNS_9FwdParamsE,(.L_x_37388 - _ZN10layer_norm13ln_fwd_kernelINS_13Kernel_traitsI6__halfS2_S2_S2_fjLj1280ELj1ELj4ELj1ELj16ENS_18Kernel_traits_baseILj1280ES2_S2_S2_S2_fjLj128EEEEELb0ELb1ELb1ELb0EEEvNS_9FwdParamsE)
        .other          _ZN10layer_norm13ln_fwd_kernelINS_13Kernel_traitsI6__halfS2_S2_S2_fjLj1280ELj1ELj4ELj1ELj16ENS_18Kernel_traits_baseILj1280ES2_S2_S2_S2_fjLj128EEEEELb0ELb1ELb1ELb0EEEvNS_9FwdParamsE,@"STO_CUDA_ENTRY STV_DEFAULT"
_ZN10layer_norm13ln_fwd_kernelINS_13Kernel_traitsI6__halfS2_S2_S2_fjLj1280ELj1ELj4ELj1ELj16ENS_18Kernel_traits_baseILj1280ES2_S2_S2_S2_fjLj128EEEEELb0ELb1ELb1ELb0EEEvNS_9FwdParamsE:
.text._ZN10layer_norm13ln_fwd_kernelINS_13Kernel_traitsI6__halfS2_S2_S2_fjLj1280ELj1ELj4ELj1ELj16ENS_18Kernel_traits_baseILj1280ES2_S2_S2_S2_fjLj128EEEEELb0ELb1ELb1ELb0EEEvNS_9FwdParamsE:
        /* <DEDUP_REMOVED lines=40> */
.L_x_4632:
[----:B------:R-:W-:Y:S05]  /*0280*/  BSYNC B0 ;  /* 0x0000000000007941 */ /* 0x000fea0003800000 */
.L_x_4631:
        /* <DEDUP_REMOVED lines=18> */
.L_x_4634:
[----:B------:R-:W-:Y:S05]  /*03b0*/  BSYNC B0 ;  /* 0x0000000000007941 */ /* 0x000fea0003800000 */
.L_x_4633:
        /* <DEDUP_REMOVED lines=18> */
.L_x_4636:
[----:B------:R-:W-:Y:S05]  /*04e0*/  BSYNC B0 ;  /* 0x0000000000007941 */ /* 0x000fea0003800000 */
.L_x_4635:
        /* <DEDUP_REMOVED lines=18> */
.L_x_4638:
[----:B------:R-:W-:Y:S05]  /*0610*/  BSYNC B0 ;  /* 0x0000000000007941 */ /* 0x000fea0003800000 */
.L_x_4637:
        /* <DEDUP_REMOVED lines=15> */
[----:B------:R-:W-:Y:S02]  /*0710*/  @!P1 CS2R R60, SRZ ;  /* 0x00000000003c9805 */ /* 0x000fe4000001ff00 */
[----:B0-----:R-:W-:-:S07]  /*0720*/  @!P1 CS2R R62, SRZ ;  /* 0x00000000003e9805 */ /* 0x001fce000001ff00 */
.L_x_4640:
[----:B------:R-:W-:Y:S05]  /*0730*/  BSYNC B0 ;  /* 0x0000000000007941 */ /* 0x000fea0003800000 */
.L_x_4639:
        /* <DEDUP_REMOVED lines=93> */
[----:B------:R-:W-:-:S02]  /*0d10*/  HADD2.F32 R121, -RZ, R69.H0_H0 ;  /* 0x20000045ff797230 */ /* 0x000fc40000004100 */
[--C-:B------:R-:W-:Y:S02]  /*0d20*/  HADD2.F32 R70, -RZ, R71.reuse.H0_H0 ;  /* 0x20000047ff467230 */ /* 0x100fe40000004100 */
        /* <DEDUP_REMOVED lines=34> */
.L_x_4782:
        /* <DEDUP_REMOVED lines=9> */
[----:B------:R-:W-:Y:S01]  /*0fe0*/  BSSY B0, `(.L_x_4641) ;  /* 0x000007f000007945 */ /* 0x000fe20003800000 */
[----:B--2---:R-:W-:-:S13]  /*0ff0*/  ISETP.GE.AND P1, PT, R187, 0x1, PT ;  /* 0x00000001bb00780c */ /* 0x004fda0003f26270 */
[----:B------:R-:W-:-:S05]  /*1000*/  @P1 IADD3 R133, R187, -0x1, RZ ;  /* 0xffffffffbb851810 */ /* 0x000fca0007ffe0ff */
[----:B------:R-:W-:Y:S01]  /*1010*/  @P1 IMAD R185, R133, R186, RZ ;  /* 0x000000ba85b91224 */ /* 0x000fe200078e02ff */
[----:B------:R-:W-:-:S04]  /*1020*/  SHF.R.S32.HI R133, RZ, 0x1f, R132 ;  /* 0x0000001fff857819 */ /* 0x000fc80000011484 */
[----:B------:R-:W-:Y:S02]  /*1030*/  @P1 SHF.R.S32.HI R188, RZ, 0x1f, R185 ;  /* 0x0000001fffbc1819 */ /* 0x000fe400000114b9 */
[----:B------:R-:W-:Y:S02]  /*1040*/  LEA.HI R132, R133, R132, RZ, 0x3 ;  /* 0x0000008485847211 */ /* 0x000fe400078f18ff */
[----:B------:R-:W-:Y:S02]  /*1050*/  @P1 LEA.HI R66, R188, R185, RZ, 0x3 ;  /* 0x000000b9bc421211 */ /* 0x000fe400078f18ff */
[----:B------:R-:W-:Y:S02]  /*1060*/  LEA.HI.SX32 R185, R132, R43, 0x1d ;  /* 0x0000002b84b97211 */ /* 0x000fe400078feaff */
[----:B------:R-:W-:Y:S02]  /*1070*/  @P1 LOP3.LUT R43, R44, 0x1f, RZ, 0xc0, !PT ;  /* 0x0000001f2c2b1812 */ /* 0x000fe400078ec0ff */
[----:B------:R-:W-:-:S02]  /*1080*/  SHF.R.S32.HI R188, RZ, 0x1f, R143 ;  /* 0x0000001fffbc7819 */ /* 0x000fc4000001148f */
        /* <DEDUP_REMOVED lines=17> */
.L_x_4644:
[----:B-----5:R-:W-:Y:S02]  /*11a0*/  HADD2.F32 R64, -RZ, R56.H0_H0 ;  /* 0x20000038ff407230 */ /* 0x020fe40000004100 */
[----:B------:R-:W-:-:S03]  /*11b0*/  @P2 HADD2.F32 R65, -RZ, R60.H0_H0 ;  /* 0x2000003cff412230 */ /* 0x000fc60000004100 */
[----:B------:R-:W-:-:S04]  /*11c0*/  FMUL.FTZ R64, R64, UR8 ;  /* 0x0000000840407c20 */ /* 0x000fc80008410000 */
[----:B------:R-:W-:-:S04]  /*11d0*/  FMUL.FTZ R144, R41, R64 ;  /* 0x0000004029907220 */ /* 0x000fc80000410000 */
[----:B------:R-:W-:-:S07]  /*11e0*/  @P2 FADD.FTZ R144, R65, R144 ;  /* 0x0000009041902221 */ /* 0x000fce0000010000 */
.L_x_4645:
[----:B------:R-:W-:Y:S05]  /*11f0*/  BSYNC B1 ;  /* 0x0000000000017941 */ /* 0x000fea0003800000 */
.L_x_4643:
[----:B------:R-:W-:Y:S04]  /*1200*/  BSSY B1, `(.L_x_4646) ;  /* 0x000000b000017945 */ /* 0x000fe80003800000 */
[----:B------:R-:W-:Y:S05]  /*1210*/  @P3 BRA `(.L_x_4647) ;  /* 0x0000000000103947 */ /* 0x000fea0003800000 */
[----:B------:R-:W-:Y:S01]  /*1220*/  HFMA2.MMA R145, -RZ, RZ, 0, 0 ;  /* 0x00000000ff917435 */ /* 0x000fe200000001ff */
[----:B------:R-:W-:Y:S10]  /*1230*/  @!P2 BRA `(.L_x_4648) ;  /* 0x00000000001ca947 */ /* 0x000ff40003800000 */
[----:B-----5:R-:W-:Y:S01]  /*1240*/  HADD2.F32 R145, -RZ, R60.H1_H1 ;  /* 0x3000003cff917230 */ /* 0x020fe20000004100 */
[----:B------:R-:W-:Y:S06]  /*1250*/  BRA `(.L_x_4648) ;  /* 0x0000000000147947 */ /* 0x000fec0003800000 */
.L_x_4647:
[----:B-----5:R-:W-:-:S05]  /*1260*/  HADD2.F32 R64, -RZ, R56.H1_H1 ;  /* 0x30000038ff407230 */ /* 0x020fca0000004100 */
[----:B------:R-:W-:Y:S01]  /*1270*/  FMUL.FTZ R145, R64, UR8 ;  /* 0x0000000840917c20 */ /* 0x000fe20008410000 */
[----:B------:R-:W-:-:S03]  /*1280*/  @P2 HADD2.F32 R64, -RZ, R60.H1_H1 ;  /* 0x3000003cff402230 */ /* 0x000fc60000004100 */
[----:B------:R-:W-:-:S04]  /*1290*/  FMUL.FTZ R145, R40, R145 ;  /* 0x0000009128917220 */ /* 0x000fc80000410000 */
[----:B------:R-:W-:-:S07]  /*12a0*/  @P2 FADD.FTZ R145, R64, R145 ;  /* 0x0000009140912221 */ /* 0x000fce0000010000 */
.L_x_4648:
[----:B------:R-:W-:Y:S05]  /*12b0*/  BSYNC B1 ;  /* 0x0000000000017941 */ /* 0x000fea0003800000 */
.L_x_4646:
[----:B------:R-:W-:Y:S04]  /*12c0*/  BSSY B1, `(.L_x_4649) ;  /* 0x000000b000017945 */ /* 0x000fe80003800000 */
[----:B------:R-:W-:Y:S05]  /*12d0*/  @P3 BRA `(.L_x_4650) ;  /* 0x0000000000103947 */ /* 0x000fea0003800000 */
[----:B------:R-:W-:Y:S01]  /*12e0*/  MOV R146, RZ ;  /* 0x000000ff00927202 */ /* 0x000fe20000000f00 */
[----:B------:R-:W-:Y:S06]  /*12f0*/  @!P2 BRA `(.L_x_4651) ;  /* 0x00000000001ca947 */ /* 0x000fec0003800000 */
[----:B-----5:R-:W-:Y:S01]  /*1300*/  HADD2.F32 R146, -RZ, R61.H0_H0 ;  /* 0x2000003dff927230 */ /* 0x020fe20000004100 */
[----:B------:R-:W-:Y:S06]  /*1310*/  BRA `(.L_x_4651) ;  /* 0x0000000000147947 */ /* 0x000fec0003800000 */
.L_x_4650:
[----:B-----5:R-:W-:Y:S02]  /*1320*/  HADD2.F32 R64, -RZ, R57.H0_H0 ;  /* 0x20000039ff407230 */ /* 0x020fe40000004100 */
[----:B------:R-:W-:-:S03]  /*1330*/  @P2 HADD2.F32 R65, -RZ, R61.H0_H0 ;  /* 0x2000003dff412230 */ /* 0x000fc60000004100 */
[----:B------:R-:W-:-:S04]  /*1340*/  FMUL.FTZ R64, R64, UR8 ;  /* 0x0000000840407c20 */ /* 0x000fc80008410000 */
[----:B------:R-:W-:-:S04]  /*1350*/  FMUL.FTZ R146, R39, R64 ;  /* 0x0000004027927220 */ /* 0x000fc80000410000 */
[----:B------:R-:W-:-:S07]  /*1360*/  @P2 FADD.FTZ R146, R65, R146 ;  /* 0x0000009241922221 */ /* 0x000fce0000010000 */
.L_x_4651:
[----:B------:R-:W-:Y:S05]  /*1370*/  BSYNC B1 ;  /* 0x0000000000017941 */ /* 0x000fea0003800000 */
.L_x_4649:
[----:B------:R-:W-:Y:S04]  /*1380*/  BSSY B1, `(.L_x_4652) ;  /* 0x000000b000017945 */ /* 0x000fe80003800000 */
[----:B------:R-:W-:Y:S05]  /*1390*/  @P3 BRA `(.L_x_4653) ;  /* 0x0000000000103947 */ /* 0x000fea0003800000 */
[----:B------:R-:W-:Y:S01]  /*13a0*/  HFMA2.MMA R147, -RZ, RZ, 0, 0 ;  /* 0x00000000ff937435 */ /* 0x000fe200000001ff */
[----:B------:R-:W-:Y:S10]  /*13b0*/  @!P2 BRA `(.L_x_4654) ;  /* 0x00000000001ca947 */ /* 0x000ff40003800000 */
[----:B-----5:R-:W-:Y:S01]  /*13c0*/  HADD2.F32 R147, -RZ, R61.H1_H1 ;  /* 0x3000003dff937230 */ /* 0x020fe20000004100 */
[----:B------:R-:W-:Y:S06]  /*13d0*/  BRA `(.L_x_4654) ;  /* 0x0000000000147947 */ /* 0x000fec0003800000 */
.L_x_4653:
[----:B-----5:R-:W-:-:S05]  /*13e0*/  HADD2.F32 R64, -RZ, R57.H1_H1 ;  /* 0x30000039ff407230 */ /* 0x020fca0000004100 */
[----:B------:R-:W-:Y:S01]  /*13f0*/  FMUL.FTZ R147, R64, UR8 ;  /* 0x0000000840937c20 */ /* 0x000fe20008410000 */
[----:B------:R-:W-:-:S03]  /*1400*/  @P2 HADD2.F32 R64, -RZ, R61.H1_H1 ;  /* 0x3000003dff402230 */ /* 0x000fc60000004100 */
[----:B------:R-:W-:-:S04]  /*1410*/  FMUL.FTZ R147, R38, R147 ;  /* 0x0000009326937220 */ /* 0x000fc80000410000 */
[----:B------:R-:W-:-:S07]  /*1420*/  @P2 FADD.FTZ R147, R64, R147 ;  /* 0x0000009340932221 */ /* 0x000fce0000010000 */
.L_x_4654:
[----:B------:R-:W-:Y:S05]  /*1430*/  BSYNC B1 ;  /* 0x0000000000017941 */ /* 0x000fea0003800000 */
.L_x_4652:
[----:B------:R-:W-:Y:S04]  /*1440*/  BSSY B1, `(.L_x_4655) ;  /* 0x000000b000017945 */ /* 0x000fe80003800000 */
[----:B------:R-:W-:Y:S05]  /*1450*/  @P3 BRA `(.L_x_4656) ;  /* 0x0000000000103947 */ /* 0x000fea0003800000 */
[----:B------:R-:W-:Y:S01]  /*1460*/  MOV R148, RZ ;  /* 0x000000ff00947202 */ /* 0x000fe20000000f00 */
[----:B------:R-:W-:Y:S06]  /*1470*/  @!P2 BRA `(.L_x_4657) ;  /* 0x00000000001ca947 */ /* 0x000fec0003800000 */
[----:B-----5:R-:W-:Y:S01]  /*1480*/  HADD2.F32 R148, -RZ, R62.H0_H0 ;  /* 0x2000003eff947230 */ /* 0x020fe20000004100 */
[----:B------:R-:W-:Y:S06]  /*1490*/  BRA `(.L_x_4657) ;  /* 0x0000000000147947 */ /* 0x000fec0003800000 */
.L_x_4656:
[----:B-----5:R-:W-:Y:S02]  /*14a0*/  HADD2.F32 R64, -RZ, R58.H0_H0 ;  /* 0x2000003aff407230 */ /* 0x020fe40000004100 */
[----:B------:R-:W-:-:S03]  /*14b0*/  @P2 HADD2.F32 R65, -RZ, R62.H0_H0 ;  /* 0x2000003eff412230 */ /* 0x000fc60000004100 */
[----:B------:R-:W-:-:S04]  /*14c0*/  FMUL.FTZ R64, R64, UR8 ;  /* 0x0000000840407c20 */ /* 0x000fc80008410000 */
[----:B------:R-:W-:-:S04]  /*14d0*/  FMUL.FTZ R148, R37, R64 ;  /* 0x0000004025947220 */ /* 0x000fc80000410000 */
[----:B------:R-:W-:-:S07]  /*14e0*/  @P2 FADD.FTZ R148, R65, R148 ;  /* 0x0000009441942221 */ /* 0x000fce0000010000 */
.L_x_4657:
[----:B------:R-:W-:Y:S05]  /*14f0*/  BSYNC B1 ;  /* 0x0000000000017941 */ /* 0x000fea0003800000 */
.L_x_4655:
[----:B------:R-:W-:Y:S04]  /*1500*/  BSSY B1, `(.L_x_4658) ;  /* 0x000000b000017945 */ /* 0x000fe80003800000 */
[----:B------:R-:W-:Y:S05]  /*1510*/  @P3 BRA `(.L_x_4659) ;  /* 0x0000000000103947 */ /* 0x000fea0003800000 */
[----:B------:R-:W-:Y:S01]  /*1520*/  HFMA2.MMA R149, -RZ, RZ, 0, 0 ;  /* 0x00000000ff957435 */ /* 0x000fe200000001ff */
[----:B------:R-:W-:Y:S10]  /*1530*/  @!P2 BRA `(.L_x_4660) ;  /* 0x00000000001ca947 */ /* 0x000ff40003800000 */
[----:B-----5:R-:W-:Y:S01]  /*1540*/  HADD2.F32 R149, -RZ, R62.H1_H1 ;  /* 0x3000003eff957230 */ /* 0x020fe20000004100 */
[----:B------:R-:W-:Y:S06]  /*1550*/  BRA `(.L_x_4660) ;  /* 0x0000000000147947 */ /* 0x000fec0003800000 */
.L_x_4659:
[----:B-----5:R-:W-:-:S05]  /*1560*/  HADD2.F32 R64, -RZ, R58.H1_H1 ;  /* 0x3000003aff407230 */ /* 0x020fca0000004100 */
[----:B------:R-:W-:Y:S01]  /*1570*/  FMUL.FTZ R149, R64, UR8 ;  /* 0x0000000840957c20 */ /* 0x000fe20008410000 */
[----:B------:R-:W-:-:S03]  /*1580*/  @P2 HADD2.F32 R64, -RZ, R62.H1_H1 ;  /* 0x3000003eff402230 */ /* 0x000fc60000004100 */
[----:B------:R-:W-:-:S04]  /*1590*/  FMUL.FTZ R149, R36, R149 ;  /* 0x0000009524957220 */ /* 0x000fc80000410000 */
[----:B------:R-:W-:-:S07]  /*15a0*/  @P2 FADD.FTZ R149, R64, R149 ;  /* 0x0000009540952221 */ /* 0x000fce0000010000 */
.L_x_4660:
[----:B------:R-:W-:Y:S05]  /*15b0*/  BSYNC B1 ;  /* 0x0000000000017941 */ /* 0x000fea0003800000 */
.L_x_4658:
[----:B------:R-:W-:Y:S04]  /*15c0*/  BSSY B1, `(.L_x_4661) ;  /* 0x000000b000017945 */ /* 0x000fe80003800000 */
[----:B------:R-:W-:Y:S05]  /*15d0*/  @P3 BRA `(.L_x_4662) ;  /* 0x0000000000103947 */ /* 0x000fea0003800000 */
[----:B------:R-:W-:Y:S01]  /*15e0*/  MOV R150, RZ ;  /* 0x000000ff00967202 */ /* 0x000fe20000000f00 */
[----:B------:R-:W-:Y:S06]  /*15f0*/  @!P2 BRA `(.L_x_4663) ;  /* 0x00000000001ca947 */ /* 0x000fec0003800000 */
[----:B-----5:R-:W-:Y:S01]  /*1600*/  HADD2.F32 R150, -RZ, R63.H0_H0 ;  /* 0x2000003fff967230 */ /* 0x020fe20000004100 */
[----:B------:R-:W-:Y:S06]  /*1610*/  BRA `(.L_x_4663) ;  /* 0x0000000000147947 */ /* 0x000fec0003800000 */
.L_x_4662:
[----:B-----5:R-:W-:Y:S02]  /*1620*/  HADD2.F32 R64, -RZ, R59.H0_H0 ;  /* 0x2000003bff407230 */ /* 0x020fe40000004100 */
[----:B------:R-:W-:-:S03]  /*1630*/  @P2 HADD2.F32 R65, -RZ, R63.H0_H0 ;  /* 0x2000003fff412230 */ /* 0x000fc60000004100 */
[----:B------:R-:W-:-:S04]  /*1640*/  FMUL.FTZ R64, R64, UR8 ;  /* 0x0000000840407c20 */ /* 0x000fc80008410000 */
[----:B------:R-:W-:-:S04]  /*1650*/  FMUL.FTZ R150, R35, R64 ;  /* 0x0000004023967220 */ /* 0x000fc80000410000 */
[----:B------:R-:W-:-:S07]  /*1660*/  @P2 FADD.FTZ R150, R65, R150 ;  /* 0x0000009641962221 */ /* 0x000fce0000010000 */
.L_x_4663:
[----:B------:R-:W-:Y:S05]  /*1670*/  BSYNC B1 ;  /* 0x0000000000017941 */ /* 0x000fea0003800000 */
.L_x_4661:
[----:B------:R-:W-:Y:S04]  /*1680*/  BSSY B1, `(.L_x_4664) ;  /* 0x000000b000017945 */ /* 0x000fe80003800000 */
[----:B------:R-:W-:Y:S05]  /*1690*/  @P3 BRA `(.L_x_4665) ;  /* 0x0000000000103947 */ /* 0x000fea0003800000 */
[----:B------:R-:W-:Y:S01]  /*16a0*/  HFMA2.MMA R151, -RZ, RZ, 0, 0 ;  /* 0x00000000ff977435 */ /* 0x000fe200000001ff */
[----:B------:R-:W-:Y:S10]  /*16b0*/  @!P2 BRA `(.L_x_4666) ;  /* 0x00000000001ca947 */ /* 0x000ff40003800000 */
[----:B-----5:R-:W-:Y:S01]  /*16c0*/  HADD2.F32 R151, -RZ, R63.H1_H1 ;  /* 0x3000003fff977230 */ /* 0x020fe20000004100 */
[----:B------:R-:W-:Y:S06]  /*16d0*/  BRA `(.L_x_4666) ;  /* 0x0000000000147947 */ /* 0x000fec0003800000 */
.L_x_4665:
[----:B-----5:R-:W-:-:S05]  /*16e0*/  HADD2.F32 R64, -RZ, R59.H1_H1 ;  /* 0x3000003bff407230 */ /* 0x020fca0000004100 */
[----:B------:R-:W-:Y:S01]  /*16f0*/  FMUL.FTZ R151, R64, UR8 ;  /* 0x0000000840977c20 */ /* 0x000fe20008410000 */
[----:B------:R-:W-:-:S03]  /*1700*/  @P2 HADD2.F32 R64, -RZ, R63.H1_H1 ;  /* 0x3000003fff402230 */ /* 0x000fc60000004100 */
[----:B------:R-:W-:-:S04]  /*1710*/  FMUL.FTZ R151, R34, R151 ;  /* 0x0000009722977220 */ /* 0x000fc80000410000 */
[----:B------:R-:W-:-:S07]  /*1720*/  @P2 FADD.FTZ R151, R64, R151 ;  /* 0x0000009740972221 */ /* 0x000fce0000010000 */
.L_x_4666:
[----:B------:R-:W-:Y:S05]  /*1730*/  BSYNC B1 ;  /* 0x0000000000017941 */ /* 0x000fea0003800000 */
.L_x_4664:
        /* <DEDUP_REMOVED lines=9> */
.L_x_4642:
[----:B------:R-:W-:Y:S05]  /*17d0*/  BSYNC B0 ;  /* 0x0000000000007941 */ /* 0x000fea0003800000 */
.L_x_4641:
        /* <DEDUP_REMOVED lines=18> */
.L_x_4670:
[----:B-----5:R-:W-:Y:S02]  /*1900*/  HADD2.F32 R64, -RZ, R56.H0_H0 ;  /* 0x20000038ff407230 */ /* 0x020fe40000004100 */
[----:B------:R-:W-:-:S03]  /*1910*/  @P2 HADD2.F32 R65, -RZ, R60.H0_H0 ;  /* 0x2000003cff412230 */ /* 0x000fc60000004100 */
[----:B------:R-:W-:-:S04]  /*1920*/  FMUL.FTZ R64, R64, UR8 ;  /* 0x0000000840407c20 */ /* 0x000fc80008410000 */
[----:B------:R-:W-:-:S04]  /*1930*/  FMUL.FTZ R152, R33, R64 ;  /* 0x0000004021987220 */ /* 0x000fc80000410000 */
[----:B------:R-:W-:-:S07]  /*1940*/  @P2 FADD.FTZ R152, R65, R152 ;  /* 0x0000009841982221 */ /* 0x000fce0000010000 */
.L_x_4671:
[----:B------:R-:W-:Y:S05]  /*1950*/  BSYNC B1 ;  /* 0x0000000000017941 */ /* 0x000fea0003800000 */
.L_x_4669:
[----:B------:R-:W-:Y:S04]  /*1960*/  BSSY B1, `(.L_x_4672) ;  /* 0x000000b000017945 */ /* 0x000fe80003800000 */
[----:B------:R-:W-:Y:S05]  /*1970*/  @P3 BRA `(.L_x_4673) ;  /* 0x0000000000103947 */ /* 0x000fea0003800000 */
[----:B------:R-:W-:Y:S01]  /*1980*/  HFMA2.MMA R153, -RZ, RZ, 0, 0 ;  /* 0x00000000ff997435 */ /* 0x000fe200000001ff */
[----:B------:R-:W-:Y:S10]  /*1990*/  @!P2 BRA `(.L_x_4674) ;  /* 0x00000000001ca947 */ /* 0x000ff40003800000 */
[----:B-----5:R-:W-:Y:S01]  /*19a0*/  HADD2.F32 R153, -RZ, R60.H1_H1 ;  /* 0x3000003cff997230 */ /* 0x020fe20000004100 */
[----:B------:R-:W-:Y:S06]  /*19b0*/  BRA `(.L_x_4674) ;  /* 0x0000000000147947 */ /* 0x000fec0003800000 */
.L_x_4673:
[----:B-----5:R-:W-:-:S05]  /*19c0*/  HADD2.F32 R64, -RZ, R56.H1_H1 ;  /* 0x30000038ff407230 */ /* 0x020fca0000004100 */
[----:B------:R-:W-:Y:S01]  /*19d0*/  FMUL.FTZ R153, R64, UR8 ;  /* 0x0000000840997c20 */ /* 0x000fe20008410000 */
[----:B------:R-:W-:-:S03]  /*19e0*/  @P2 HADD2.F32 R64, -RZ, R60.H1_H1 ;  /* 0x3000003cff402230 */ /* 0x000fc60000004100 */
[----:B------:R-:W-:-:S04]  /*19f0*/  FMUL.FTZ R153, R32, R153 ;  /* 0x0000009920997220 */ /* 0x000fc80000410000 */
[----:B------:R-:W-:-:S07]  /*1a00*/  @P2 FADD.FTZ R153, R64, R153 ;  /* 0x0000009940992221 */ /* 0x000fce0000010000 */
.L_x_4674:
[----:B------:R-:W-:Y:S05]  /*1a10*/  BSYNC B1 ;  /* 0x0000000000017941 */ /* 0x000fea0003800000 */
.L_x_4672:
[----:B------:R-:W-:Y:S04]  /*1a20*/  BSSY B1, `(.L_x_4675) ;  /* 0x000000b000017945 */ /* 0x000fe80003800000 */
[----:B------:R-:W-:Y:S05]  /*1a30*/  @P3 BRA `(.L_x_4676) ;  /* 0x0000000000103947 */ /* 0x000fea0003800000 */
[----:B------:R-:W-:Y:S01]  /*1a40*/  MOV R154, RZ ;  /* 0x000000ff009a7202 */ /* 0x000fe20000000f00 */
[----:B------:R-:W-:Y:S06]  /*1a50*/  @!P2 BRA `(.L_x_4677) ;  /* 0x00000000001ca947 */ /* 0x000fec0003800000 */
[----:B-----5:R-:W-:Y:S01]  /*1a60*/  HADD2.F32 R154, -RZ, R61.H0_H0 ;  /* 0x2000003dff9a7230 */ /* 0x020fe20000004100 */
[----:B------:R-:W-:Y:S06]  /*1a70*/  BRA `(.L_x_4677) ;  /* 0x0000000000147947 */ /* 0x000fec0003800000 */
.L_x_4676:
[----:B-----5:R-:W-:Y:S02]  /*1a80*/  HADD2.F32 R64, -RZ, R57.H0_H0 ;  /* 0x20000039ff407230 */ /* 0x020fe40000004100 */
[----:B------:R-:W-:-:S03]  /*1a90*/  @P2 HADD2.F32 R65, -RZ, R61.H0_H0 ;  /* 0x2000003dff412230 */ /* 0x000fc60000004100 */
[----:B------:R-:W-:-:S04]  /*1aa0*/  FMUL.FTZ R64, R64, UR8 ;  /* 0x0000000840407c20 */ /* 0x000fc80008410000 */
[----:B------:R-:W-:-:S04]  /*1ab0*/  FMUL.FTZ R154, R31, R64 ;  /* 0x000000401f9a7220 */ /* 0x000fc80000410000 */
[----:B------:R-:W-:-:S07]  /*1ac0*/  @P2 FADD.FTZ R154, R65, R154 ;  /* 0x0000009a419a2221 */ /* 0x000fce0000010000 */
.L_x_4677:
[----:B------:R-:W-:Y:S05]  /*1ad0*/  BSYNC B1 ;  /* 0x0000000000017941 */ /* 0x000fea0003800000 */
.L_x_4675:
[----:B------:R-:W-:Y:S04]  /*1ae0*/  BSSY B1, `(.L_x_4678) ;  /* 0x000000b000017945 */ /* 0x000fe80003800000 */
[----:B------:R-:W-:Y:S05]  /*1af0*/  @P3 BRA `(.L_x_4679) ;  /* 0x0000000000103947 */ /* 0x000fea0003800000 */
[----:B------:R-:W-:Y:S01]  /*1b00*/  HFMA2.MMA R155, -RZ, RZ, 0, 0 ;  /* 0x00000000ff9b7435 */ /* 0x000fe200000001ff */
[----:B------:R-:W-:Y:S10]  /*1b10*/  @!P2 BRA `(.L_x_4680) ;  /* 0x00000000001ca947 */ /* 0x000ff40003800000 */
[----:B-----5:R-:W-:Y:S01]  /*1b20*/  HADD2.F32 R155, -RZ, R61.H1_H1 ;  /* 0x3000003dff9b7230 */ /* 0x020fe20000004100 */
[----:B------:R-:W-:Y:S06]  /*1b30*/  BRA `(.L_x_4680) ;  /* 0x0000000000147947 */ /* 0x000fec0003800000 */
.L_x_4679:
[----:B-----5:R-:W-:-:S05]  /*1b40*/  HADD2.F32 R64, -RZ, R57.H1_H1 ;  /* 0x30000039ff407230 */ /* 0x020fca0000004100 */
[----:B------:R-:W-:Y:S01]  /*1b50*/  FMUL.FTZ R155, R64, UR8 ;  /* 0x00000008409b7c20 */ /* 0x000fe20008410000 */
[----:B------:R-:W-:-:S03]  /*1b60*/  @P2 HADD2.F32 R64, -RZ, R61.H1_H1 ;  /* 0x3000003dff402230 */ /* 0x000fc60000004100 */
[----:B------:R-:W-:-:S04]  /*1b70*/  FMUL.FTZ R155, R30, R155 ;  /* 0x0000009b1e9b7220 */ /* 0x000fc80000410000 */
[----:B------:R-:W-:-:S07]  /*1b80*/  @P2 FADD.FTZ R155, R64, R155 ;  /* 0x0000009b409b2221 */ /* 0x000fce0000010000 */
.L_x_4680:
[----:B------:R-:W-:Y:S05]  /*1b90*/  BSYNC B1 ;  /* 0x0000000000017941 */ /* 0x000fea0003800000 */
.L_x_4678:
[----:B------:R-:W-:Y:S04]  /*1ba0*/  BSSY B1, `(.L_x_4681) ;  /* 0x000000b000017945 */ /* 0x000fe80003800000 */
[----:B------:R-:W-:Y:S05]  /*1bb0*/  @P3 BRA `(.L_x_4682) ;  /* 0x0000000000103947 */ /* 0x000fea0003800000 */
[----:B------:R-:W-:Y:S01]  /*1bc0*/  MOV R156, RZ ;  /* 0x000000ff009c7202 */ /* 0x000fe20000000f00 */
[----:B------:R-:W-:Y:S06]  /*1bd0*/  @!P2 BRA `(.L_x_4683) ;  /* 0x00000000001ca947 */ /* 0x000fec0003800000 */
[----:B-----5:R-:W-:Y:S01]  /*1be0*/  HADD2.F32 R156, -RZ, R62.H0_H0 ;  /* 0x2000003eff9c7230 */ /* 0x020fe20000004100 */
[----:B------:R-:W-:Y:S06]  /*1bf0*/  BRA `(.L_x_4683) ;  /* 0x0000000000147947 */ /* 0x000fec0003800000 */
.L_x_4682:
[----:B-----5:R-:W-:Y:S02]  /*1c00*/  HADD2.F32 R64, -RZ, R58.H0_H0 ;  /* 0x2000003aff407230 */ /* 0x020fe40000004100 */
[----:B------:R-:W-:-:S03]  /*1c10*/  @P2 HADD2.F32 R65, -RZ, R62.H0_H0 ;  /* 0x2000003eff412230 */ /* 0x000fc60000004100 */
[----:B------:R-:W-:-:S04]  /*1c20*/  FMUL.FTZ R64, R64, UR8 ;  /* 0x0000000840407c20 */ /* 0x000fc80008410000 */
[----:B------:R-:W-:-:S04]  /*1c30*/  FMUL.FTZ R156, R29, R64 ;  /* 0x000000401d9c7220 */ /* 0x000fc80000410000 */
[----:B------:R-:W-:-:S07]  /*1c40*/  @P2 FADD.FTZ R156, R65, R156 ;  /* 0x0000009c419c2221 */ /* 0x000fce0000010000 */
.L_x_4683:
[----:B------:R-:W-:Y:S05]  /*1c50*/  BSYNC B1 ;  /* 0x0000000000017941 */ /* 0x000fea0003800000 */
.L_x_4681:
[----:B------:R-:W-:Y:S04]  /*1c60*/  BSSY B1, `(.L_x_4684) ;  /* 0x000000b000017945 */ /* 0x000fe80003800000 */
[----:B------:R-:W-:Y:S05]  /*1c70*/  @P3 BRA `(.L_x_4685) ;  /* 0x0000000000103947 */ /* 0x000fea0003800000 */
[----:B------:R-:W-:Y:S01]  /*1c80*/  HFMA2.MMA R157, -RZ, RZ, 0, 0 ;  /* 0x00000000ff9d7435 */ /* 0x000fe200000001ff */
[----:B------:R-:W-:Y:S10]  /*1c90*/  @!P2 BRA `(.L_x_4686) ;  /* 0x00000000001ca947 */ /* 0x000ff40003800000 */
[----:B-----5:R-:W-:Y:S01]  /*1ca0*/  HADD2.F32 R157, -RZ, R62.H1_H1 ;  /* 0x3000003eff9d7230 */ /* 0x020fe20000004100 */
[----:B------:R-:W-:Y:S06]  /*1cb0*/  BRA `(.L_x_4686) ;  /* 0x0000000000147947 */ /* 0x000fec0003800000 */
.L_x_4685:
[----:B-----5:R-:W-:-:S05]  /*1cc0*/  HADD2.F32 R64, -RZ, R58.H1_H1 ;  /* 0x3000003aff407230 */ /* 0x020fca0000004100 */
[----:B------:R-:W-:Y:S01]  /*1cd0*/  FMUL.FTZ R157, R64, UR8 ;  /* 0x00000008409d7c20 */ /* 0x000fe20008410000 */
[----:B------:R-:W-:-:S03]  /*1ce0*/  @P2 HADD2.F32 R64, -RZ, R62.H1_H1 ;  /* 0x3000003eff402230 */ /* 0x000fc60000004100 */
[----:B------:R-:W-:-:S04]  /*1cf0*/  FMUL.FTZ R157, R28, R157 ;  /* 0x0000009d1c9d7220 */ /* 0x000fc80000410000 */
[----:B------:R-:W-:-:S07]  /*1d00*/  @P2 FADD.FTZ R157, R64, R157 ;  /* 0x0000009d409d2221 */ /* 0x000fce0000010000 */
.L_x_4686:
[----:B------:R-:W-:Y:S05]  /*1d10*/  BSYNC B1 ;  /* 0x0000000000017941 */ /* 0x000fea0003800000 */
.L_x_4684:
[----:B------:R-:W-:Y:S04]  /*1d20*/  BSSY B1, `(.L_x_4687) ;  /* 0x000000b000017945 */ /* 0x000fe80003800000 */
[----:B------:R-:W-:Y:S05]  /*1d30*/  @P3 BRA `(.L_x_4688) ;  /* 0x0000000000103947 */ /* 0x000fea0003800000 */
[----:B------:R-:W-:Y:S01]  /*1d40*/  MOV R158, RZ ;  /* 0x000000ff009e7202 */ /* 0x000fe20000000f00 */
[----:B------:R-:W-:Y:S06]  /*1d50*/  @!P2 BRA `(.L_x_4689) ;  /* 0x00000000001ca947 */ /* 0x000fec0003800000 */
[----:B-----5:R-:W-:Y:S01]  /*1d60*/  HADD2.F32 R158, -RZ, R63.H0_H0 ;  /* 0x2000003fff9e7230 */ /* 0x020fe20000004100 */
[----:B------:R-:W-:Y:S06]  /*1d70*/  BRA `(.L_x_4689) ;  /* 0x0000000000147947 */ /* 0x000fec0003800000 */
.L_x_4688:
[----:B-----5:R-:W-:Y:S02]  /*1d80*/  HADD2.F32 R64, -RZ, R59.H0_H0 ;  /* 0x2000003bff407230 */ /* 0x020fe40000004100 */
[----:B------:R-:W-:-:S03]  /*1d90*/  @P2 HADD2.F32 R65, -RZ, R63.H0_H0 ;  /* 0x2000003fff412230 */ /* 0x000fc60000004100 */
[----:B------:R-:W-:-:S04]  /*1da0*/  FMUL.FTZ R64, R64, UR8 ;  /* 0x0000000840407c20 */ /* 0x000fc80008410000 */
[----:B------:R-:W-:-:S04]  /*1db0*/  FMUL.FTZ R158, R27, R64 ;  /* 0x000000401b9e7220 */ /* 0x000fc80000410000 */
[----:B------:R-:W-:-:S07]  /*1dc0*/  @P2 FADD.FTZ R158, R65, R158 ;  /* 0x0000009e419e2221 */ /* 0x000fce0000010000 */
.L_x_4689:
[----:B------:R-:W-:Y:S05]  /*1dd0*/  BSYNC B1 ;  /* 0x0000000000017941 */ /* 0x000fea0003800000 */
.L_x_4687:
[----:B------:R-:W-:Y:S04]  /*1de0*/  BSSY B1, `(.L_x_4690) ;  /* 0x000000b000017945 */ /* 0x000fe80003800000 */
[----:B------:R-:W-:Y:S05]  /*1df0*/  @P3 BRA `(.L_x_4691) ;  /* 0x0000000000103947 */ /* 0x000fea0003800000 */
[----:B------:R-:W-:Y:S01]  /*1e00*/  HFMA2.MMA R159, -RZ, RZ, 0, 0 ;  /* 0x00000000ff9f7435 */ /* 0x000fe200000001ff */
[----:B------:R-:W-:Y:S10]  /*1e10*/  @!P2 BRA `(.L_x_4692) ;  /* 0x00000000001ca947 */ /* 0x000ff40003800000 */
[----:B-----5:R-:W-:Y:S01]  /*1e20*/  HADD2.F32 R159, -RZ, R63.H1_H1 ;  /* 0x3000003fff9f7230 */ /* 0x020fe20000004100 */
[----:B------:R-:W-:Y:S06]  /*1e30*/  BRA `(.L_x_4692) ;  /* 0x0000000000147947 */ /* 0x000fec0003800000 */
.L_x_4691:
[----:B-----5:R-:W-:-:S05]  /*1e40*/  HADD2.F32 R64, -RZ, R59.H1_H1 ;  /* 0x3000003bff407230 */ /* 0x020fca0000004100 */
[----:B------:R-:W-:Y:S01]  /*1e50*/  FMUL.FTZ R159, R64, UR8 ;  /* 0x00000008409f7c20 */ /* 0x000fe20008410000 */
[----:B------:R-:W-:-:S03]  /*1e60*/  @P2 HADD2.F32 R64, -RZ, R63.H1_H1 ;  /* 0x3000003fff402230 */ /* 0x000fc60000004100 */
[----:B------:R-:W-:-:S04]  /*1e70*/  FMUL.FTZ R159, R26, R159 ;  /* 0x0000009f1a9f7220 */ /* 0x000fc80000410000 */
[----:B------:R-:W-:-:S07]  /*1e80*/  @P2 FADD.FTZ R159, R64, R159 ;  /* 0x0000009f409f2221 */ /* 0x000fce0000010000 */
.L_x_4692:
[----:B------:R-:W-:Y:S05]  /*1e90*/  BSYNC B1 ;  /* 0x0000000000017941 */ /* 0x000fea0003800000 */
.L_x_4690:
        /* <DEDUP_REMOVED lines=9> */
.L_x_4668:
[----:B------:R-:W-:Y:S05]  /*1f30*/  BSYNC B0 ;  /* 0x0000000000007941 */ /* 0x000fea0003800000 */
.L_x_4667:
        /* <DEDUP_REMOVED lines=18> */
.L_x_4696:
[----:B-----5:R-:W-:Y:S02]  /*2060*/  HADD2.F32 R64, -RZ, R56.H0_H0 ;  /* 0x20000038ff407230 */ /* 0x020fe40000004100 */
[----:B------:R-:W-:-:S03]  /*2070*/  @P2 HADD2.F32 R65, -RZ, R60.H0_H0 ;  /* 0x2000003cff412230 */ /* 0x000fc60000004100 */
[----:B------:R-:W-:-:S04]  /*2080*/  FMUL.FTZ R64, R64, UR8 ;  /* 0x0000000840407c20 */ /* 0x000fc80008410000 */
[----:B------:R-:W-:-:S04]  /*2090*/  FMUL.FTZ R160, R25, R64 ;  /* 0x0000004019a07220 */ /* 0x000fc80000410000 */
[----:B------:R-:W-:-:S07]  /*20a0*/  @P2 FADD.FTZ R160, R65, R160 ;  /* 0x000000a041a02221 */ /* 0x000fce0000010000 */
.L_x_4697:
[----:B------:R-:W-:Y:S05]  /*20b0*/  BSYNC B1 ;  /* 0x0000000000017941 */ /* 0x000fea0003800000 */
.L_x_4695:
[----:B------:R-:W-:Y:S04]  /*20c0*/  BSSY B1, `(.L_x_4698) ;  /* 0x000000b000017945 */ /* 0x000fe80003800000 */
[----:B------:R-:W-:Y:S05]  /*20d0*/  @P3 BRA `(.L_x_4699) ;  /* 0x0000000000103947 */ /* 0x000fea0003800000 */
[----:B------:R-:W-:Y:S01]  /*20e0*/  HFMA2.MMA R161, -RZ, RZ, 0, 0 ;  /* 0x00000000ffa17435 */ /* 0x000fe200000001ff */
[----:B------:R-:W-:Y:S10]  /*20f0*/  @!P2 BRA `(.L_x_4700) ;  /* 0x00000000001ca947 */ /* 0x000ff40003800000 */
[----:B-----5:R-:W-:Y:S01]  /*2100*/  HADD2.F32 R161, -RZ, R60.H1_H1 ;  /* 0x3000003cffa17230 */ /* 0x020fe20000004100 */
[----:B------:R-:W-:Y:S06]  /*2110*/  BRA `(.L_x_4700) ;  /* 0x0000000000147947 */ /* 0x000fec0003800000 */
.L_x_4699:
[----:B-----5:R-:W-:-:S05]  /*2120*/  HADD2.F32 R64, -RZ, R56.H1_H1 ;  /* 0x30000038ff407230 */ /* 0x020fca0000004100 */
[----:B------:R-:W-:Y:S01]  /*2130*/  FMUL.FTZ R161, R64, UR8 ;  /* 0x0000000840a17c20 */ /* 0x000fe20008410000 */
[----:B------:R-:W-:-:S03]  /*2140*/  @P2 HADD2.F32 R64, -RZ, R60.H1_H1 ;  /* 0x3000003cff402230 */ /* 0x000fc60000004100 */
[----:B------:R-:W-:-:S04]  /*2150*/  FMUL.FTZ R161, R24, R161 ;  /* 0x000000a118a17220 */ /* 0x000fc80000410000 */
[----:B------:R-:W-:-:S07]  /*2160*/  @P2 FADD.FTZ R161, R64, R161 ;  /* 0x000000a140a12221 */ /* 0x000fce0000010000 */
.L_x_4700:
[----:B------:R-:W-:Y:S05]  /*2170*/  BSYNC B1 ;  /* 0x0000000000017941 */ /* 0x000fea0003800000 */
.L_x_4698:
[----:B------:R-:W-:Y:S04]  /*2180*/  BSSY B1, `(.L_x_4701) ;  /* 0x000000b000017945 */ /* 0x000fe80003800000 */
[----:B------:R-:W-:Y:S05]  /*2190*/  @P3 BRA `(.L_x_4702) ;  /* 0x0000000000103947 */ /* 0x000fea0003800000 */
[----:B------:R-:W-:Y:S01]  /*21a0*/  MOV R162, RZ ;  /* 0x000000ff00a27202 */ /* 0x000fe20000000f00 */
[----:B------:R-:W-:Y:S06]  /*21b0*/  @!P2 BRA `(.L_x_4703) ;  /* 0x00000000001ca947 */ /* 0x000fec0003800000 */
[----:B-----5:R-:W-:Y:S01]  /*21c0*/  HADD2.F32 R162, -RZ, R61.H0_H0 ;  /* 0x2000003dffa27230 */ /* 0x020fe20000004100 */
[----:B------:R-:W-:Y:S06]  /*21d0*/  BRA `(.L_x_4703) ;  /* 0x0000000000147947 */ /* 0x000fec0003800000 */
.L_x_4702:
[----:B-----5:R-:W-:Y:S02]  /*21e0*/  HADD2.F32 R64, -RZ, R57.H0_H0 ;  /* 0x20000039ff407230 */ /* 0x020fe40000004100 */
[----:B------:R-:W-:-:S03]  /*21f0*/  @P2 HADD2.F32 R65, -RZ, R61.H0_H0 ;  /* 0x2000003dff412230 */ /* 0x000fc60000004100 */
[----:B------:R-:W-:-:S04]  /*2200*/  FMUL.FTZ R64, R64, UR8 ;  /* 0x0000000840407c20 */ /* 0x000fc80008410000 */
[----:B------:R-:W-:-:S04]  /*2210*/  FMUL.FTZ R162, R23, R64 ;  /* 0x0000004017a27220 */ /* 0x000fc80000410000 */
[----:B------:R-:W-:-:S07]  /*2220*/  @P2 FADD.FTZ R162, R65, R162 ;  /* 0x000000a241a22221 */ /* 0x000fce0000010000 */
.L_x_4703:
[----:B------:R-:W-:Y:S05]  /*2230*/  BSYNC B1 ;  /* 0x0000000000017941 */ /* 0x000fea0003800000 */
.L_x_4701:
[----:B------:R-:W-:Y:S04]  /*2240*/  BSSY B1, `(.L_x_4704) ;  /* 0x000000b000017945 */ /* 0x000fe80003800000 */
[----:B------:R-:W-:Y:S05]  /*2250*/  @P3 BRA `(.L_x_4705) ;  /* 0x0000000000103947 */ /* 0x000fea0003800000 */
[----:B------:R-:W-:Y:S01]  /*2260*/  HFMA2.MMA R163, -RZ, RZ, 0, 0 ;  /* 0x00000000ffa37435 */ /* 0x000fe200000001ff */
[----:B------:R-:W-:Y:S10]  /*2270*/  @!P2 BRA `(.L_x_4706) ;  /* 0x00000000001ca947 */ /* 0x000ff40003800000 */
[----:B-----5:R-:W-:Y:S01]  /*2280*/  HADD2.F32 R163, -RZ, R61.H1_H1 ;  /* 0x3000003dffa37230 */ /* 0x020fe20000004100 */
[----:B------:R-:W-:Y:S06]  /*2290*/  BRA `(.L_x_4706) ;  /* 0x0000000000147947 */ /* 0x000fec0003800000 */
.L_x_4705:
[----:B-----5:R-:W-:-:S05]  /*22a0*/  HADD2.F32 R64, -RZ, R57.H1_H1 ;  /* 0x30000039ff407230 */ /* 0x020fca0000004100 */
[----:B------:R-:W-:Y:S01]  /*22b0*/  FMUL.FTZ R163, R64, UR8 ;  /* 0x0000000840a37c20 */ /* 0x000fe20008410000 */
[----:B------:R-:W-:-:S03]  /*22c0*/  @P2 HADD2.F32 R64, -RZ, R61.H1_H1 ;  /* 0x3000003dff402230 */ /* 0x000fc60000004100 */
[----:B------:R-:W-:-:S04]  /*22d0*/  FMUL.FTZ R163, R22, R163 ;  /* 0x000000a316a37220 */ /* 0x000fc80000410000 */
[----:B------:R-:W-:-:S07]  /*22e0*/  @P2 FADD.FTZ R163, R64, R163 ;  /* 0x000000a340a32221 */ /* 0x000fce0000010000 */
.L_x_4706:
[----:B------:R-:W-:Y:S05]  /*22f0*/  BSYNC B1 ;  /* 0x0000000000017941 */ /* 0x000fea0003800000 */
.L_x_4704:
[----:B------:R-:W-:Y:S04]  /*2300*/  BSSY B1, `(.L_x_4707) ;  /* 0x000000b000017945 */ /* 0x000fe80003800000 */
[----:B------:R-:W-:Y:S05]  /*2310*/  @P3 BRA `(.L_x_4708) ;  /* 0x0000000000103947 */ /* 0x000fea0003800000 */
[----:B------:R-:W-:Y:S01]  /*2320*/  MOV R164, RZ ;  /* 0x000000ff00a47202 */ /* 0x000fe20000000f00 */
[----:B------:R-:W-:Y:S06]  /*2330*/  @!P2 BRA `(.L_x_4709) ;  /* 0x00000000001ca947 */ /* 0x000fec0003800000 */
[----:B-----5:R-:W-:Y:S01]  /*2340*/  HADD2.F32 R164, -RZ, R62.H0_H0 ;  /* 0x2000003effa47230 */ /* 0x020fe20000004100 */
[----:B------:R-:W-:Y:S06]  /*2350*/  BRA `(.L_x_4709) ;  /* 0x0000000000147947 */ /* 0x000fec0003800000 */
.L_x_4708:
[----:B-----5:R-:W-:Y:S02]  /*2360*/  HADD2.F32 R64, -RZ, R58.H0_H0 ;  /* 0x2000003aff407230 */ /* 0x020fe40000004100 */
[----:B------:R-:W-:-:S03]  /*2370*/  @P2 HADD2.F32 R65, -RZ, R62.H0_H0 ;  /* 0x2000003eff412230 */ /* 0x000fc60000004100 */
[----:B------:R-:W-:-:S04]  /*2380*/  FMUL.FTZ R64, R64, UR8 ;  /* 0x0000000840407c20 */ /* 0x000fc80008410000 */
[----:B------:R-:W-:-:S04]  /*2390*/  FMUL.FTZ R164, R21, R64 ;  /* 0x0000004015a47220 */ /* 0x000fc80000410000 */
[----:B------:R-:W-:-:S07]  /*23a0*/  @P2 FADD.FTZ R164, R65, R164 ;  /* 0x000000a441a42221 */ /* 0x000fce0000010000 */
.L_x_4709:
[----:B------:R-:W-:Y:S05]  /*23b0*/  BSYNC B1 ;  /* 0x0000000000017941 */ /* 0x000fea0003800000 */
.L_x_4707:
[----:B------:R-:W-:Y:S04]  /*23c0*/  BSSY B1, `(.L_x_4710) ;  /* 0x000000b000017945 */ /* 0x000fe80003800000 */
[----:B------:R-:W-:Y:S05]  /*23d0*/  @P3 BRA `(.L_x_4711) ;  /* 0x0000000000103947 */ /* 0x000fea0003800000 */
[----:B------:R-:W-:Y:S01]  /*23e0*/  HFMA2.MMA R165, -RZ, RZ, 0, 0 ;  /* 0x00000000ffa57435 */ /* 0x000fe200000001ff */
[----:B------:R-:W-:Y:S10]  /*23f0*/  @!P2 BRA `(.L_x_4712) ;  /* 0x00000000001ca947 */ /* 0x000ff40003800000 */
[----:B-----5:R-:W-:Y:S01]  /*2400*/  HADD2.F32 R165, -RZ, R62.H1_H1 ;  /* 0x3000003effa57230 */ /* 0x020fe20000004100 */
[----:B------:R-:W-:Y:S06]  /*2410*/  BRA `(.L_x_4712) ;  /* 0x0000000000147947 */ /* 0x000fec0003800000 */
.L_x_4711:
[----:B-----5:R-:W-:-:S05]  /*2420*/  HADD2.F32 R64, -RZ, R58.H1_H1 ;  /* 0x3000003aff407230 */ /* 0x020fca0000004100 */
[----:B------:R-:W-:Y:S01]  /*2430*/  FMUL.FTZ R165, R64, UR8 ;  /* 0x0000000840a57c20 */ /* 0x000fe20008410000 */
[----:B------:R-:W-:-:S03]  /*2440*/  @P2 HADD2.F32 R64, -RZ, R62.H1_H1 ;  /* 0x3000003eff402230 */ /* 0x000fc60000004100 */
[----:B------:R-:W-:-:S04]  /*2450*/  FMUL.FTZ R165, R20, R165 ;  /* 0x000000a514a57220 */ /* 0x000fc80000410000 */
[----:B------:R-:W-:-:S07]  /*2460*/  @P2 FADD.FTZ R165, R64, R165 ;  /* 0x000000a540a52221 */ /* 0x000fce0000010000 */
.L_x_4712:
[----:B------:R-:W-:Y:S05]  /*2470*/  BSYNC B1 ;  /* 0x0000000000017941 */ /* 0x000fea0003800000 */
.L_x_4710:
[----:B------:R-:W-:Y:S04]  /*2480*/  BSSY B1, `(.L_x_4713) ;  /* 0x000000b000017945 */ /* 0x000fe80003800000 */
[----:B------:R-:W-:Y:S05]  /*2490*/  @P3 BRA `(.L_x_4714) ;  /* 0x0000000000103947 */ /* 0x000fea0003800000 */
[----:B------:R-:W-:Y:S01]  /*24a0*/  MOV R166, RZ ;  /* 0x000000ff00a67202 */ /* 0x000fe20000000f00 */
[----:B------:R-:W-:Y:S06]  /*24b0*/  @!P2 BRA `(.L_x_4715) ;  /* 0x00000000001ca947 */ /* 0x000fec0003800000 */
[----:B-----5:R-:W-:Y:S01]  /*24c0*/  HADD2.F32 R166, -RZ, R63.H0_H0 ;  /* 0x2000003fffa67230 */ /* 0x020fe20000004100 */
[----:B------:R-:W-:Y:S06]  /*24d0*/  BRA `(.L_x_4715) ;  /* 0x0000000000147947 */ /* 0x000fec0003800000 */
.L_x_4714:
[----:B-----5:R-:W-:Y:S02]  /*24e0*/  HADD2.F32 R64, -RZ, R59.H0_H0 ;  /* 0x2000003bff407230 */ /* 0x020fe40000004100 */
[----:B------:R-:W-:-:S03]  /*24f0*/  @P2 HADD2.F32 R65, -RZ, R63.H0_H0 ;  /* 0x2000003fff412230 */ /* 0x000fc60000004100 */
[----:B------:R-:W-:-:S04]  /*2500*/  FMUL.FTZ R64, R64, UR8 ;  /* 0x0000000840407c20 */ /* 0x000fc80008410000 */
[----:B------:R-:W-:-:S04]  /*2510*/  FMUL.FTZ R166, R19, R64 ;  /* 0x0000004013a67220 */ /* 0x000fc80000410000 */
[----:B------:R-:W-:-:S07]  /*2520*/  @P2 FADD.FTZ R166, R65, R166 ;  /* 0x000000a641a62221 */ /* 0x000fce0000010000 */
.L_x_4715:
[----:B------:R-:W-:Y:S05]  /*2530*/  BSYNC B1 ;  /* 0x0000000000017941 */ /* 0x000fea0003800000 */
.L_x_4713:
[----:B------:R-:W-:Y:S04]  /*2540*/  BSSY B1, `(.L_x_4716) ;  /* 0x000000b000017945 */ /* 0x000fe80003800000 */
[----:B------:R-:W-:Y:S05]  /*2550*/  @P3 BRA `(.L_x_4717) ;  /* 0x0000000000103947 */ /* 0x000fea0003800000 */
[----:B------:R-:W-:Y:S01]  /*2560*/  HFMA2.MMA R167, -RZ, RZ, 0, 0 ;  /* 0x00000000ffa77435 */ /* 0x000fe200000001ff */
[----:B------:R-:W-:Y:S10]  /*2570*/  @!P2 BRA `(.L_x_4718) ;  /* 0x00000000001ca947 */ /* 0x000ff40003800000 */
[----:B-----5:R-:W-:Y:S01]  /*2580*/  HADD2.F32 R167, -RZ, R63.H1_H1 ;  /* 0x3000003fffa77230 */ /* 0x020fe20000004100 */
[----:B------:R-:W-:Y:S06]  /*2590*/  BRA `(.L_x_4718) ;  /* 0x0000000000147947 */ /* 0x000fec0003800000 */
.L_x_4717:
[----:B-----5:R-:W-:-:S05]  /*25a0*/  HADD2.F32 R64, -RZ, R59.H1_H1 ;  /* 0x3000003bff407230 */ /* 0x020fca0000004100 */
[----:B------:R-:W-:Y:S01]  /*25b0*/  FMUL.FTZ R167, R64, UR8 ;  /* 0x0000000840a77c20 */ /* 0x000fe20008410000 */
[----:B------:R-:W-:-:S03]  /*25c0*/  @P2 HADD2.F32 R64, -RZ, R63.H1_H1 ;  /* 0x3000003fff402230 */ /* 0x000fc60000004100 */
[----:B------:R-:W-:-:S04]  /*25d0*/  FMUL.FTZ R167, R18, R167 ;  /* 0x000000a712a77220 */ /* 0x000fc80000410000 */
[----:B------:R-:W-:-:S07]  /*25e0*/  @P2 FADD.FTZ R167, R64, R167 ;  /* 0x000000a740a72221 */ /* 0x000fce0000010000 */
.L_x_4718:
[----:B------:R-:W-:Y:S05]  /*25f0*/  BSYNC B1 ;  /* 0x0000000000017941 */ /* 0x000fea0003800000 */
.L_x_4716:
        /* <DEDUP_REMOVED lines=9> */
.L_x_4694:
[----:B------:R-:W-:Y:S05]  /*2690*/  BSYNC B0 ;  /* 0x0000000000007941 */ /* 0x000fea0003800000 */
.L_x_4693:
        /* <DEDUP_REMOVED lines=18> */
.L_x_4722:
[----:B-----5:R-:W-:Y:S02]  /*27c0*/  HADD2.F32 R64, -RZ, R56.H0_H0 ;  /* 0x20000038ff407230 */ /* 0x020fe40000004100 */
[----:B------:R-:W-:-:S03]  /*27d0*/  @P2 HADD2.F32 R65, -RZ, R60.H0_H0 ;  /* 0x2000003cff412230 */ /* 0x000fc60000004100 */
[----:B------:R-:W-:-:S04]  /*27e0*/  FMUL.FTZ R64, R64, UR8 ;  /* 0x0000000840407c20 */ /* 0x000fc80008410000 */
[----:B------:R-:W-:-:S04]  /*27f0*/  FMUL.FTZ R168, R17, R64 ;  /* 0x0000004011a87220 */ /* 0x000fc80000410000 */
[----:B------:R-:W-:-:S07]  /*2800*/  @P2 FADD.FTZ R168, R65, R168 ;  /* 0x000000a841a82221 */ /* 0x000fce0000010000 */
.L_x_4723:
[----:B------:R-:W-:Y:S05]  /*2810*/  BSYNC B1 ;  /* 0x0000000000017941 */ /* 0x000fea0003800000 */
.L_x_4721:
[----:B------:R-:W-:Y:S04]  /*2820*/  BSSY B1, `(.L_x_4724) ;  /* 0x000000b000017945 */ /* 0x000fe80003800000 */
[----:B------:R-:W-:Y:S05]  /*2830*/  @P3 BRA `(.L_x_4725) ;  /* 0x0000000000103947 */ /* 0x000fea0003800000 */
[----:B------:R-:W-:Y:S01]  /*2840*/  HFMA2.MMA R169, -RZ, RZ, 0, 0 ;  /* 0x00000000ffa97435 */ /* 0x000fe200000001ff */
[----:B------:R-:W-:Y:S10]  /*2850*/  @!P2 BRA `(.L_x_4726) ;  /* 0x00000000001ca947 */ /* 0x000ff40003800000 */
[----:B-----5:R-:W-:Y:S01]  /*2860*/  HADD2.F32 R169, -RZ, R60.H1_H1 ;  /* 0x3000003cffa97230 */ /* 0x020fe20000004100 */
[----:B------:R-:W-:Y:S06]  /*2870*/  BRA `(.L_x_4726) ;  /* 0x0000000000147947 */ /* 0x000fec0003800000 */
.L_x_4725:
[----:B-----5:R-:W-:-:S05]  /*2880*/  HADD2.F32 R64, -RZ, R56.H1_H1 ;  /* 0x30000038ff407230 */ /* 0x020fca0000004100 */
[----:B------:R-:W-:Y:S01]  /*2890*/  FMUL.FTZ R169, R64, UR8 ;  /* 0x0000000840a97c20 */ /* 0x000fe20008410000 */
[----:B------:R-:W-:-:S03]  /*28a0*/  @P2 HADD2.F32 R64, -RZ, R60.H1_H1 ;  /* 0x3000003cff402230 */ /* 0x000fc60000004100 */
[----:B------:R-:W-:-:S04]  /*28b0*/  FMUL.FTZ R169, R16, R169 ;  /* 0x000000a910a97220 */ /* 0x000fc80000410000 */
[----:B------:R-:W-:-:S07]  /*28c0*/  @P2 FADD.FTZ R169, R64, R169 ;  /* 0x000000a940a92221 */ /* 0x000fce0000010000 */
.L_x_4726:
[----:B------:R-:W-:Y:S05]  /*28d0*/  BSYNC B1 ;  /* 0x0000000000017941 */ /* 0x000fea0003800000 */
.L_x_4724:
[----:B------:R-:W-:Y:S04]  /*28e0*/  BSSY B1, `(.L_x_4727) ;  /* 0x000000b000017945 */ /* 0x000fe80003800000 */
[----:B------:R-:W-:Y:S05]  /*28f0*/  @P3 BRA `(.L_x_4728) ;  /* 0x0000000000103947 */ /* 0x000fea0003800000 */
[----:B------:R-:W-:Y:S01]  /*2900*/  MOV R170, RZ ;  /* 0x000000ff00aa7202 */ /* 0x000fe20000000f00 */
[----:B------:R-:W-:Y:S06]  /*2910*/  @!P2 BRA `(.L_x_4729) ;  /* 0x00000000001ca947 */ /* 0x000fec0003800000 */
[----:B-----5:R-:W-:Y:S01]  /*2920*/  HADD2.F32 R170, -RZ, R61.H0_H0 ;  /* 0x2000003dffaa7230 */ /* 0x020fe20000004100 */
[----:B------:R-:W-:Y:S06]  /*2930*/  BRA `(.L_x_4729) ;  /* 0x0000000000147947 */ /* 0x000fec0003800000 */
.L_x_4728:
[----:B-----5:R-:W-:Y:S02]  /*2940*/  HADD2.F32 R64, -RZ, R57.H0_H0 ;  /* 0x20000039ff407230 */ /* 0x020fe40000004100 */
[----:B------:R-:W-:-:S03]  /*2950*/  @P2 HADD2.F32 R65, -RZ, R61.H0_H0 ;  /* 0x2000003dff412230 */ /* 0x000fc60000004100 */
[----:B------:R-:W-:-:S04]  /*2960*/  FMUL.FTZ R64, R64, UR8 ;  /* 0x0000000840407c20 */ /* 0x000fc80008410000 */
[----:B------:R-:W-:-:S04]  /*2970*/  FMUL.FTZ R170, R15, R64 ;  /* 0x000000400faa7220 */ /* 0x000fc80000410000 */
[----:B------:R-:W-:-:S07]  /*2980*/  @P2 FADD.FTZ R170, R65, R170 ;  /* 0x000000aa41aa2221 */ /* 0x000fce0000010000 */
.L_x_4729:
[----:B------:R-:W-:Y:S05]  /*2990*/  BSYNC B1 ;  /* 0x0000000000017941 */ /* 0x000fea0003800000 */
.L_x_4727:
[----:B------:R-:W-:Y:S04]  /*29a0*/  BSSY B1, `(.L_x_4730) ;  /* 0x000000b000017945 */ /* 0x000fe80003800000 */
[----:B------:R-:W-:Y:S05]  /*29b0*/  @P3 BRA `(.L_x_4731) ;  /* 0x0000000000103947 */ /* 0x000fea0003800000 */
[----:B------:R-:W-:Y:S01]  /*29c0*/  HFMA2.MMA R171, -RZ, RZ, 0, 0 ;  /* 0x00000000ffab7435 */ /* 0x000fe200000001ff */
[----:B------:R-:W-:Y:S10]  /*29d0*/  @!P2 BRA `(.L_x_4732) ;  /* 0x00000000001ca947 */ /* 0x000ff40003800000 */
[----:B-----5:R-:W-:Y:S01]  /*29e0*/  HADD2.F32 R171, -RZ, R61.H1_H1 ;  /* 0x3000003dffab7230 */ /* 0x020fe20000004100 */
[----:B------:R-:W-:Y:S06]  /*29f0*/  BRA `(.L_x_4732) ;  /* 0x0000000000147947 */ /* 0x000fec0003800000 */
.L_x_4731:
[----:B-----5:R-:W-:-:S05]  /*2a00*/  HADD2.F32 R64, -RZ, R57.H1_H1 ;  /* 0x30000039ff407230 */ /* 0x020fca0000004100 */
[----:B------:R-:W-:Y:S01]  /*2a10*/  FMUL.FTZ R171, R64, UR8 ;  /* 0x0000000840ab7c20 */ /* 0x000fe20008410000 */
[----:B------:R-:W-:-:S03]  /*2a20*/  @P2 HADD2.F32 R64, -RZ, R61.H1_H1 ;  /* 0x3000003dff402230 */ /* 0x000fc60000004100 */
[----:B------:R-:W-:-:S04]  /*2a30*/  FMUL.FTZ R171, R14, R171 ;  /* 0x000000ab0eab7220 */ /* 0x000fc80000410000 */
[----:B------:R-:W-:-:S07]  /*2a40*/  @P2 FADD.FTZ R171, R64, R171 ;  /* 0x000000ab40ab2221 */ /* 0x000fce0000010000 */
.L_x_4732:
[----:B------:R-:W-:Y:S05]  /*2a50*/  BSYNC B1 ;  /* 0x0000000000017941 */ /* 0x000fea0003800000 */
.L_x_4730:
[----:B------:R-:W-:Y:S04]  /*2a60*/  BSSY B1, `(.L_x_4733) ;  /* 0x000000b000017945 */ /* 0x000fe80003800000 */
[----:B------:R-:W-:Y:S05]  /*2a70*/  @P3 BRA `(.L_x_4734) ;  /* 0x0000000000103947 */ /* 0x000fea0003800000 */
[----:B------:R-:W-:Y:S01]  /*2a80*/  MOV R172, RZ ;  /* 0x000000ff00ac7202 */ /* 0x000fe20000000f00 */
[----:B------:R-:W-:Y:S06]  /*2a90*/  @!P2 BRA `(.L_x_4735) ;  /* 0x00000000001ca947 */ /* 0x000fec0003800000 */
[----:B-----5:R-:W-:Y:S01]  /*2aa0*/  HADD2.F32 R172, -RZ, R62.H0_H0 ;  /* 0x2000003effac7230 */ /* 0x020fe20000004100 */
[----:B------:R-:W-:Y:S06]  /*2ab0*/  BRA `(.L_x_4735) ;  /* 0x0000000000147947 */ /* 0x000fec0003800000 */
.L_x_4734:
[----:B-----5:R-:W-:Y:S02]  /*2ac0*/  HADD2.F32 R64, -RZ, R58.H0_H0 ;  /* 0x2000003aff407230 */ /* 0x020fe40000004100 */
[----:B------:R-:W-:-:S03]  /*2ad0*/  @P2 HADD2.F32 R65, -RZ, R62.H0_H0 ;  /* 0x2000003eff412230 */ /* 0x000fc60000004100 */
[----:B------:R-:W-:-:S04]  /*2ae0*/  FMUL.FTZ R64, R64, UR8 ;  /* 0x0000000840407c20 */ /* 0x000fc80008410000 */
[----:B------:R-:W-:-:S04]  /*2af0*/  FMUL.FTZ R172, R13, R64 ;  /* 0x000000400dac7220 */ /* 0x000fc80000410000 */
[----:B------:R-:W-:-:S07]  /*2b00*/  @P2 FADD.FTZ R172, R65, R172 ;  /* 0x000000ac41ac2221 */ /* 0x000fce0000010000 */
.L_x_4735:
[----:B------:R-:W-:Y:S05]  /*2b10*/  BSYNC B1 ;  /* 0x0000000000017941 */ /* 0x000fea0003800000 */
.L_x_4733:
[----:B------:R-:W-:Y:S04]  /*2b20*/  BSSY B1, `(.L_x_4736) ;  /* 0x000000b000017945 */ /* 0x000fe80003800000 */
[----:B------:R-:W-:Y:S05]  /*2b30*/  @P3 BRA `(.L_x_4737) ;  /* 0x0000000000103947 */ /* 0x000fea0003800000 */
[----:B------:R-:W-:Y:S01]  /*2b40*/  HFMA2.MMA R173, -RZ, RZ, 0, 0 ;  /* 0x00000000ffad7435 */ /* 0x000fe200000001ff */
[----:B------:R-:W-:Y:S10]  /*2b50*/  @!P2 BRA `(.L_x_4738) ;  /* 0x00000000001ca947 */ /* 0x000ff40003800000 */
[----:B-----5:R-:W-:Y:S01]  /*2b60*/  HADD2.F32 R173, -RZ, R62.H1_H1 ;  /* 0x3000003effad7230 */ /* 0x020fe20000004100 */
[----:B------:R-:W-:Y:S06]  /*2b70*/  BRA `(.L_x_4738) ;  /* 0x0000000000147947 */ /* 0x000fec0003800000 */
.L_x_4737:
[----:B-----5:R-:W-:-:S05]  /*2b80*/  HADD2.F32 R64, -RZ, R58.H1_H1 ;  /* 0x3000003aff407230 */ /* 0x020fca0000004100 */
[----:B------:R-:W-:Y:S01]  /*2b90*/  FMUL.FTZ R173, R64, UR8 ;  /* 0x0000000840ad7c20 */ /* 0x000fe20008410000 */
[----:B------:R-:W-:-:S03]  /*2ba0*/  @P2 HADD2.F32 R64, -RZ, R62.H1_H1 ;  /* 0x3000003eff402230 */ /* 0x000fc60000004100 */
[----:B------:R-:W-:-:S04]  /*2bb0*/  FMUL.FTZ R173, R12, R173 ;  /* 0x000000ad0cad7220 */ /* 0x000fc80000410000 */
[----:B------:R-:W-:-:S07]  /*2bc0*/  @P2 FADD.FTZ R173, R64, R173 ;  /* 0x000000ad40ad2221 */ /* 0x000fce0000010000 */
.L_x_4738:
[----:B------:R-:W-:Y:S05]  /*2bd0*/  BSYNC B1 ;  /* 0x0000000000017941 */ /* 0x000fea0003800000 */
.L_x_4736:
[----:B------:R-:W-:Y:S04]  /*2be0*/  BSSY B1, `(.L_x_4739) ;  /* 0x000000b000017945 */ /* 0x000fe80003800000 */
[----:B------:R-:W-:Y:S05]  /*2bf0*/  @P3 BRA `(.L_x_4740) ;  /* 0x0000000000103947 */ /* 0x000fea0003800000 */
[----:B------:R-:W-:Y:S01]  /*2c00*/  MOV R174, RZ ;  /* 0x000000ff00ae7202 */ /* 0x000fe20000000f00 */
[----:B------:R-:W-:Y:S06]  /*2c10*/  @!P2 BRA `(.L_x_4741) ;  /* 0x00000000001ca947 */ /* 0x000fec0003800000 */
[----:B-----5:R-:W-:Y:S01]  /*2c20*/  HADD2.F32 R174, -RZ, R63.H0_H0 ;  /* 0x2000003fffae7230 */ /* 0x020fe20000004100 */
[----:B------:R-:W-:Y:S06]  /*2c30*/  BRA `(.L_x_4741) ;  /* 0x0000000000147947 */ /* 0x000fec0003800000 */
.L_x_4740:
[----:B-----5:R-:W-:Y:S02]  /*2c40*/  HADD2.F32 R64, -RZ, R59.H0_H0 ;  /* 0x2000003bff407230 */ /* 0x020fe40000004100 */
[----:B------:R-:W-:-:S03]  /*2c50*/  @P2 HADD2.F32 R65, -RZ, R63.H0_H0 ;  /* 0x2000003fff412230 */ /* 0x000fc60000004100 */
[----:B------:R-:W-:-:S04]  /*2c60*/  FMUL.FTZ R64, R64, UR8 ;  /* 0x0000000840407c20 */ /* 0x000fc80008410000 */
[----:B------:R-:W-:-:S04]  /*2c70*/  FMUL.FTZ R174, R11, R64 ;  /* 0x000000400bae7220 */ /* 0x000fc80000410000 */
[----:B------:R-:W-:-:S07]  /*2c80*/  @P2 FADD.FTZ R174, R65, R174 ;  /* 0x000000ae41ae2221 */ /* 0x000fce0000010000 */
.L_x_4741:
[----:B------:R-:W-:Y:S05]  /*2c90*/  BSYNC B1 ;  /* 0x0000000000017941 */ /* 0x000fea0003800000 */
.L_x_4739:
[----:B------:R-:W-:Y:S04]  /*2ca0*/  BSSY B1, `(.L_x_4742) ;  /* 0x000000b000017945 */ /* 0x000fe80003800000 */
[----:B------:R-:W-:Y:S05]  /*2cb0*/  @P3 BRA `(.L_x_4743) ;  /* 0x0000000000103947 */ /* 0x000fea0003800000 */
[----:B------:R-:W-:Y:S01]  /*2cc0*/  HFMA2.MMA R175, -RZ, RZ, 0, 0 ;  /* 0x00000000ffaf7435 */ /* 0x000fe200000001ff */
[----:B------:R-:W-:Y:S10]  /*2cd0*/  @!P2 BRA `(.L_x_4744) ;  /* 0x00000000001ca947 */ /* 0x000ff40003800000 */
[----:B-----5:R-:W-:Y:S01]  /*2ce0*/  HADD2.F32 R175, -RZ, R63.H1_H1 ;  /* 0x3000003fffaf7230 */ /* 0x020fe20000004100 */
[----:B------:R-:W-:Y:S06]  /*2cf0*/  BRA `(.L_x_4744) ;  /* 0x0000000000147947 */ /* 0x000fec0003800000 */
.L_x_4743:
[----:B-----5:R-:W-:-:S05]  /*2d00*/  HADD2.F32 R64, -RZ, R59.H1_H1 ;  /* 0x3000003bff407230 */ /* 0x020fca0000004100 */
[----:B------:R-:W-:Y:S01]  /*2d10*/  FMUL.FTZ R175, R64, UR8 ;  /* 0x0000000840af7c20 */ /* 0x000fe20008410000 */
[----:B------:R-:W-:-:S03]  /*2d20*/  @P2 HADD2.F32 R64, -RZ, R63.H1_H1 ;  /* 0x3000003fff402230 */ /* 0x000fc60000004100 */
[----:B------:R-:W-:-:S04]  /*2d30*/  FMUL.FTZ R175, R10, R175 ;  /* 0x000000af0aaf7220 */ /* 0x000fc80000410000 */
[----:B------:R-:W-:-:S07]  /*2d40*/  @P2 FADD.FTZ R175, R64, R175 ;  /* 0x000000af40af2221 */ /* 0x000fce0000010000 */
.L_x_4744:
[----:B------:R-:W-:Y:S05]  /*2d50*/  BSYNC B1 ;  /* 0x0000000000017941 */ /* 0x000fea0003800000 */
.L_x_4742:
        /* <DEDUP_REMOVED lines=9> */
.L_x_4720:
[----:B------:R-:W-:Y:S05]  /*2df0*/  BSYNC B0 ;  /* 0x0000000000007941 */ /* 0x000fea0003800000 */
.L_x_4719:
        /* <DEDUP_REMOVED lines=18> */
.L_x_4748:
[----:B-----5:R-:W-:Y:S02]  /*2f20*/  HADD2.F32 R64, -RZ, R56.H0_H0 ;  /* 0x20000038ff407230 */ /* 0x020fe40000004100 */
[----:B------:R-:W-:-:S03]  /*2f30*/  @P1 HADD2.F32 R65, -RZ, R60.H0_H0 ;  /* 0x2000003cff411230 */ /* 0x000fc60000004100 */
[----:B------:R-:W-:-:S04]  /*2f40*/  FMUL.FTZ R64, R64, UR8 ;  /* 0x0000000840407c20 */ /* 0x000fc80008410000 */
[----:B------:R-:W-:-:S04]  /*2f50*/  FMUL.FTZ R176, R9, R64 ;  /* 0x0000004009b07220 */ /* 0x000fc80000410000 */
[----:B------:R-:W-:-:S07]  /*2f60*/  @P1 FADD.FTZ R176, R65, R176 ;  /* 0x000000b041b01221 */ /* 0x000fce0000010000 */
.L_x_4749:
[----:B------:R-:W-:Y:S05]  /*2f70*/  BSYNC B1 ;  /* 0x0000000000017941 */ /* 0x000fea0003800000 */
.L_x_4747:
[----:B------:R-:W-:Y:S04]  /*2f80*/  BSSY B1, `(.L_x_4750) ;  /* 0x000000b000017945 */ /* 0x000fe80003800000 */
[----:B------:R-:W-:Y:S05]  /*2f90*/  @P2 BRA `(.L_x_4751) ;  /* 0x0000000000102947 */ /* 0x000fea0003800000 */
[----:B------:R-:W-:Y:S01]  /*2fa0*/  HFMA2.MMA R177, -RZ, RZ, 0, 0 ;  /* 0x00000000ffb17435 */ /* 0x000fe200000001ff */
[----:B------:R-:W-:Y:S10]  /*2fb0*/  @!P1 BRA `(.L_x_4752) ;  /* 0x00000000001c9947 */ /* 0x000ff40003800000 */
[----:B-----5:R-:W-:Y:S01]  /*2fc0*/  HADD2.F32 R177, -RZ, R60.H1_H1 ;  /* 0x3000003cffb17230 */ /* 0x020fe20000004100 */
[----:B------:R-:W-:Y:S06]  /*2fd0*/  BRA `(.L_x_4752) ;  /* 0x0000000000147947 */ /* 0x000fec0003800000 */
.L_x_4751:
[----:B-----5:R-:W-:-:S05]  /*2fe0*/  HADD2.F32 R64, -RZ, R56.H1_H1 ;  /* 0x30000038ff407230 */ /* 0x020fca0000004100 */
[----:B------:R-:W-:Y:S01]  /*2ff0*/  FMUL.FTZ R177, R64, UR8 ;  /* 0x0000000840b17c20 */ /* 0x000fe20008410000 */
[----:B------:R-:W-:-:S03]  /*3000*/  @P1 HADD2.F32 R64, -RZ, R60.H1_H1 ;  /* 0x3000003cff401230 */ /* 0x000fc60000004100 */
[----:B------:R-:W-:-:S04]  /*3010*/  FMUL.FTZ R177, R8, R177 ;  /* 0x000000b108b17220 */ /* 0x000fc80000410000 */
[----:B------:R-:W-:-:S07]  /*3020*/  @P1 FADD.FTZ R177, R64, R177 ;  /* 0x000000b140b11221 */ /* 0x000fce0000010000 */
.L_x_4752:
[----:B------:R-:W-:Y:S05]  /*3030*/  BSYNC B1 ;  /* 0x0000000000017941 */ /* 0x000fea0003800000 */
.L_x_4750:
[----:B------:R-:W-:Y:S04]  /*3040*/  BSSY B1, `(.L_x_4753) ;  /* 0x000000b000017945 */ /* 0x000fe80003800000 */
[----:B------:R-:W-:Y:S05]  /*3050*/  @P2 BRA `(.L_x_4754) ;  /* 0x0000000000102947 */ /* 0x000fea0003800000 */
[----:B------:R-:W-:Y:S01]  /*3060*/  MOV R178, RZ ;  /* 0x000000ff00b27202 */ /* 0x000fe20000000f00 */
[----:B------:R-:W-:Y:S06]  /*3070*/  @!P1 BRA `(.L_x_4755) ;  /* 0x00000000001c9947 */ /* 0x000fec0003800000 */
[----:B-----5:R-:W-:Y:S01]  /*3080*/  HADD2.F32 R178, -RZ, R61.H0_H0 ;  /* 0x2000003dffb27230 */ /* 0x020fe20000004100 */
[----:B------:R-:W-:Y:S06]  /*3090*/  BRA `(.L_x_4755) ;  /* 0x0000000000147947 */ /* 0x000fec0003800000 */
.L_x_4754:
[----:B-----5:R-:W-:Y:S02]  /*30a0*/  HADD2.F32 R64, -RZ, R57.H0_H0 ;  /* 0x20000039ff407230 */ /* 0x020fe40000004100 */
[----:B------:R-:W-:-:S03]  /*30b0*/  @P1 HADD2.F32 R65, -RZ, R61.H0_H0 ;  /* 0x2000003dff411230 */ /* 0x000fc60000004100 */
[----:B------:R-:W-:-:S04]  /*30c0*/  FMUL.FTZ R64, R64, UR8 ;  /* 0x0000000840407c20 */ /* 0x000fc80008410000 */
[----:B------:R-:W-:-:S04]  /*30d0*/  FMUL.FTZ R178, R7, R64 ;  /* 0x0000004007b27220 */ /* 0x000fc80000410000 */
[----:B------:R-:W-:-:S07]  /*30e0*/  @P1 FADD.FTZ R178, R65, R178 ;  /* 0x000000b241b21221 */ /* 0x000fce0000010000 */
.L_x_4755:
[----:B------:R-:W-:Y:S05]  /*30f0*/  BSYNC B1 ;  /* 0x0000000000017941 */ /* 0x000fea0003800000 */
.L_x_4753:
[----:B------:R-:W-:Y:S04]  /*3100*/  BSSY B1, `(.L_x_4756) ;  /* 0x000000b000017945 */ /* 0x000fe80003800000 */
[----:B------:R-:W-:Y:S05]  /*3110*/  @P2 BRA `(.L_x_4757) ;  /* 0x0000000000102947 */ /* 0x000fea0003800000 */
[----:B------:R-:W-:Y:S01]  /*3120*/  HFMA2.MMA R179, -RZ, RZ, 0, 0 ;  /* 0x00000000ffb37435 */ /* 0x000fe200000001ff */
[----:B------:R-:W-:Y:S10]  /*3130*/  @!P1 BRA `(.L_x_4758) ;  /* 0x00000000001c9947 */ /* 0x000ff40003800000 */
[----:B-----5:R-:W-:Y:S01]  /*3140*/  HADD2.F32 R179, -RZ, R61.H1_H1 ;  /* 0x3000003dffb37230 */ /* 0x020fe20000004100 */
[----:B------:R-:W-:Y:S06]  /*3150*/  BRA `(.L_x_4758) ;  /* 0x0000000000147947 */ /* 0x000fec0003800000 */
.L_x_4757:
[----:B-----5:R-:W-:-:S05]  /*3160*/  HADD2.F32 R64, -RZ, R57.H1_H1 ;  /* 0x30000039ff407230 */ /* 0x020fca0000004100 */
[----:B------:R-:W-:Y:S01]  /*3170*/  FMUL.FTZ R179, R64, UR8 ;  /* 0x0000000840b37c20 */ /* 0x000fe20008410000 */
[----:B------:R-:W-:-:S03]  /*3180*/  @P1 HADD2.F32 R64, -RZ, R61.H1_H1 ;  /* 0x3000003dff401230 */ /* 0x000fc60000004100 */
[----:B------:R-:W-:-:S04]  /*3190*/  FMUL.FTZ R179, R6, R179 ;  /* 0x000000b306b37220 */ /* 0x000fc80000410000 */
[----:B------:R-:W-:-:S07]  /*31a0*/  @P1 FADD.FTZ R179, R64, R179 ;  /* 0x000000b340b31221 */ /* 0x000fce0000010000 */
.L_x_4758:
[----:B------:R-:W-:Y:S05]  /*31b0*/  BSYNC B1 ;  /* 0x0000000000017941 */ /* 0x000fea0003800000 */
.L_x_4756:
[----:B------:R-:W-:Y:S04]  /*31c0*/  BSSY B1, `(.L_x_4759) ;  /* 0x000000b000017945 */ /* 0x000fe80003800000 */
[----:B------:R-:W-:Y:S05]  /*31d0*/  @P2 BRA `(.L_x_4760) ;  /* 0x0000000000102947 */ /* 0x000fea0003800000 */
[----:B------:R-:W-:Y:S01]  /*31e0*/  MOV R180, RZ ;  /* 0x000000ff00b47202 */ /* 0x000fe20000000f00 */
[----:B------:R-:W-:Y:S06]  /*31f0*/  @!P1 BRA `(.L_x_4761) ;  /* 0x00000000001c9947 */ /* 0x000fec0003800000 */
[----:B-----5:R-:W-:Y:S01]  /*3200*/  HADD2.F32 R180, -RZ, R62.H0_H0 ;  /* 0x2000003effb47230 */ /* 0x020fe20000004100 */
[----:B------:R-:W-:Y:S06]  /*3210*/  BRA `(.L_x_4761) ;  /* 0x0000000000147947 */ /* 0x000fec0003800000 */
.L_x_4760:
[----:B-----5:R-:W-:Y:S02]  /*3220*/  HADD2.F32 R64, -RZ, R58.H0_H0 ;  /* 0x2000003aff407230 */ /* 0x020fe40000004100 */
[----:B------:R-:W-:-:S03]  /*3230*/  @P1 HADD2.F32 R65, -RZ, R62.H0_H0 ;  /* 0x2000003eff411230 */ /* 0x000fc60000004100 */
[----:B------:R-:W-:-:S04]  /*3240*/  FMUL.FTZ R64, R64, UR8 ;  /* 0x0000000840407c20 */ /* 0x000fc80008410000 */
[----:B------:R-:W-:-:S04]  /*3250*/  FMUL.FTZ R180, R5, R64 ;  /* 0x0000004005b47220 */ /* 0x000fc80000410000 */
[----:B------:R-:W-:-:S07]  /*3260*/  @P1 FADD.FTZ R180, R65, R180 ;  /* 0x000000b441b41221 */ /* 0x000fce0000010000 */
.L_x_4761:
[----:B------:R-:W-:Y:S05]  /*3270*/  BSYNC B1 ;  /* 0x0000000000017941 */ /* 0x000fea0003800000 */
.L_x_4759:
[----:B------:R-:W-:Y:S04]  /*3280*/  BSSY B1, `(.L_x_4762) ;  /* 0x000000b000017945 */ /* 0x000fe80003800000 */
[----:B------:R-:W-:Y:S05]  /*3290*/  @P2 BRA `(.L_x_4763) ;  /* 0x0000000000102947 */ /* 0x000fea0003800000 */
[----:B------:R-:W-:Y:S01]  /*32a0*/  HFMA2.MMA R181, -RZ, RZ, 0, 0 ;  /* 0x00000000ffb57435 */ /* 0x000fe200000001ff */
[----:B------:R-:W-:Y:S10]  /*32b0*/  @!P1 BRA `(.L_x_4764) ;  /* 0x00000000001c9947 */ /* 0x000ff40003800000 */
[----:B-----5:R-:W-:Y:S01]  /*32c0*/  HADD2.F32 R181, -RZ, R62.H1_H1 ;  /* 0x3000003effb57230 */ /* 0x020fe20000004100 */
[----:B------:R-:W-:Y:S06]  /*32d0*/  BRA `(.L_x_4764) ;  /* 0x0000000000147947 */ /* 0x000fec0003800000 */
.L_x_4763:
[----:B-----5:R-:W-:-:S05]  /*32e0*/  HADD2.F32 R64, -RZ, R58.H1_H1 ;  /* 0x3000003aff407230 */ /* 0x020fca0000004100 */
[----:B------:R-:W-:Y:S01]  /*32f0*/  FMUL.FTZ R181, R64, UR8 ;  /* 0x0000000840b57c20 */ /* 0x000fe20008410000 */
[----:B------:R-:W-:-:S03]  /*3300*/  @P1 HADD2.F32 R64, -RZ, R62.H1_H1 ;  /* 0x3000003eff401230 */ /* 0x000fc60000004100 */
[----:B------:R-:W-:-:S04]  /*3310*/  FMUL.FTZ R181, R4, R181 ;  /* 0x000000b504b57220 */ /* 0x000fc80000410000 */
[----:B------:R-:W-:-:S07]  /*3320*/  @P1 FADD.FTZ R181, R64, R181 ;  /* 0x000000b540b51221 */ /* 0x000fce0000010000 */
.L_x_4764:
[----:B------:R-:W-:Y:S05]  /*3330*/  BSYNC B1 ;  /* 0x0000000000017941 */ /* 0x000fea0003800000 */
.L_x_4762:
[----:B------:R-:W-:Y:S04]  /*3340*/  BSSY B1, `(.L_x_4765) ;  /* 0x000000b000017945 */ /* 0x000fe80003800000 */
[----:B------:R-:W-:Y:S05]  /*3350*/  @P2 BRA `(.L_x_4766) ;  /* 0x0000000000102947 */ /* 0x000fea0003800000 */
[----:B------:R-:W-:Y:S01]  /*3360*/  MOV R182, RZ ;  /* 0x000000ff00b67202 */ /* 0x000fe20000000f00 */
[----:B------:R-:W-:Y:S06]  /*3370*/  @!P1 BRA `(.L_x_4767) ;  /* 0x00000000001c9947 */ /* 0x000fec0003800000 */
[----:B-----5:R-:W-:Y:S01]  /*3380*/  HADD2.F32 R182, -RZ, R63.H0_H0 ;  /* 0x2000003fffb67230 */ /* 0x020fe20000004100 */
[----:B------:R-:W-:Y:S06]  /*3390*/  BRA `(.L_x_4767) ;  /* 0x0000000000147947 */ /* 0x000fec0003800000 */
.L_x_4766:
[----:B-----5:R-:W-:Y:S02]  /*33a0*/  HADD2.F32 R64, -RZ, R59.H0_H0 ;  /* 0x2000003bff407230 */ /* 0x020fe40000004100 */
[----:B------:R-:W-:-:S03]  /*33b0*/  @P1 HADD2.F32 R65, -RZ, R63.H0_H0 ;  /* 0x2000003fff411230 */ /* 0x000fc60000004100 */
[----:B------:R-:W-:-:S04]  /*33c0*/  FMUL.FTZ R64, R64, UR8 ;  /* 0x0000000840407c20 */ /* 0x000fc80008410000 */
[----:B------:R-:W-:-:S04]  /*33d0*/  FMUL.FTZ R182, R3, R64 ;  /* 0x0000004003b67220 */ /* 0x000fc80000410000 */
[----:B------:R-:W-:-:S07]  /*33e0*/  @P1 FADD.FTZ R182, R65, R182 ;  /* 0x000000b641b61221 */ /* 0x000fce0000010000 */
.L_x_4767:
[----:B------:R-:W-:Y:S05]  /*33f0*/  BSYNC B1 ;  /* 0x0000000000017941 */ /* 0x000fea0003800000 */
.L_x_4765:
[----:B------:R-:W-:Y:S04]  /*3400*/  BSSY B1, `(.L_x_4768) ;  /* 0x000000b000017945 */ /* 0x000fe80003800000 */
[----:B------:R-:W-:Y:S05]  /*3410*/  @P2 BRA `(.L_x_4769) ;  /* 0x0000000000102947 */ /* 0x000fea0003800000 */
[----:B------:R-:W-:Y:S01]  /*3420*/  HFMA2.MMA R183, -RZ, RZ, 0, 0 ;  /* 0x00000000ffb77435 */ /* 0x000fe200000001ff */
[----:B------:R-:W-:Y:S10]  /*3430*/  @!P1 BRA `(.L_x_4770) ;  /* 0x00000000001c9947 */ /* 0x000ff40003800000 */
[----:B-----5:R-:W-:Y:S01]  /*3440*/  HADD2.F32 R183, -RZ, R63.H1_H1 ;  /* 0x3000003fffb77230 */ /* 0x020fe20000004100 */
[----:B------:R-:W-:Y:S06]  /*3450*/  BRA `(.L_x_4770) ;  /* 0x0000000000147947 */ /* 0x000fec0003800000 */
.L_x_4769:
[----:B-----5:R-:W-:-:S05]  /*3460*/  HADD2.F32 R64, -RZ, R59.H1_H1 ;  /* 0x3000003bff407230 */ /* 0x020fca0000004100 */
[----:B------:R-:W-:Y:S01]  /*3470*/  FMUL.FTZ R183, R64, UR8 ;  /* 0x0000000840b77c20 */ /* 0x000fe20008410000 */
[----:B------:R-:W-:-:S03]  /*3480*/  @P1 HADD2.F32 R64, -RZ, R63.H1_H1 ;  /* 0x3000003fff401230 */ /* 0x000fc60000004100 */
[----:B------:R-:W-:-:S04]  /*3490*/  FMUL.FTZ R183, R2, R183 ;  /* 0x000000b702b77220 */ /* 0x000fc80000410000 */
[----:B------:R-:W-:-:S07]  /*34a0*/  @P1 FADD.FTZ R183, R64, R183 ;  /* 0x000000b740b71221 */ /* 0x000fce0000010000 */
.L_x_4770:
[----:B------:R-:W-:Y:S05]  /*34b0*/  BSYNC B1 ;  /* 0x0000000000017941 */ /* 0x000fea0003800000 */
.L_x_4768:
[----:B------:R-:W0:Y:S01]  /*34c0*/  LDC.64 R132, c[0x0][0x238] ;  /* 0x00008e00ff847b82 */ /* 0x000e220000000a00 */
[----:B------:R-:W-:Y:S02]  /*34d0*/  F2FP.F16.F32.PACK_AB R67, R183, R182 ;  /* 0x000000b6b743723e */ /* 0x000fe400000000ff */
[----:B------:R-:W-:Y:S02]  /*34e0*/  F2FP.F16.F32.PACK_AB R66, R181, R180 ;  /* 0x000000b4b542723e */ /* 0x000fe400000000ff */
[----:B------:R-:W-:Y:S02]  /*34f0*/  F2FP.F16.F32.PACK_AB R65, R179, R178 ;  /* 0x000000b2b341723e */ /* 0x000fe400000000ff */
[----:B------:R-:W-:Y:S01]  /*3500*/  F2FP.F16.F32.PACK_AB R64, R177, R176 ;  /* 0x000000b0b140723e */ /* 0x000fe200000000ff */
[----:B0-----:R-:W-:-:S05]  /*3510*/  IMAD.WIDE.U32 R132, R185, 0x10, R132 ;  /* 0x00000010b9847825 */ /* 0x001fca00078e0084 */
[----:B------:R4:W-:Y:S02]  /*3520*/  STG.E.128 desc[UR4][R132.64], R64 ;  /* 0x0000004084007986 */ /* 0x0009e4000c101d04 */
.L_x_4746:
[----:B------:R-:W-:Y:S05]  /*3530*/  BSYNC B0 ;  /* 0x0000000000007941 */ /* 0x000fea0003800000 */
.L_x_4745:
        /* <DEDUP_REMOVED lines=150> */
.L_x_4794:
[----:B------:R-:W2:Y:S01]  /*3ea0*/  @!P5 LDC.64 R64, c[0x0][0x250] ;  /* 0x00009400ff40db82 */ /* 0x000ea20000000a00 */
[----:B------:R-:W-:Y:S01]  /*3eb0*/  FMUL.FTZ R187, R133, R133 ;  /* 0x0000008585bb7220 */ /* 0x000fe20000410000 */
[----:B------:R-:W-:Y:S01]  /*3ec0*/  ISETP.NE.AND P2, PT, R140, RZ, PT ;  /* 0x000000ff8c00720c */ /* 0x000fe20003f45270 */
[----:B-1----:R-:W-:Y:S01]  /*3ed0*/  FADD.FTZ R185, R190, R185 ;  /* 0x000000b9beb97221 */ /* 0x002fe20000010000 */
[----:B------:R-:W-:Y:S02]  /*3ee0*/  BSSY B0, `(.L_x_4772) ;  /* 0x00000c5000007945 */ /* 0x000fe40003800000 */
[----:B------:R-:W-:Y:S01]  /*3ef0*/  FSEL R187, R187, RZ, P2 ;  /* 0x000000ffbbbb7208 */ /* 0x000fe20001000000 */
[----:B------:R-:W-:-:S04]  /*3f00*/  FFMA.FTZ R132, R185, R132, UR9 ;  /* 0x00000009b9847e23 */ /* 0x000fc80008010084 */
[----:B------:R-:W-:-:S04]  /*3f10*/  FADD.FTZ R132, R132, R187 ;  /* 0x000000bb84847221 */ /* 0x000fc80000010000 */
[----:B------:R-:W1:Y:S01]  /*3f20*/  MUFU.RSQ R185, R132 ;  /* 0x0000008400b97308 */ /* 0x000e620000001400 */
[----:B--2---:R-:W-:-:S04]  /*3f30*/  @!P5 LEA R66, P1, R143, R64, 0x2 ;  /* 0x000000408f42d211 */ /* 0x004fc800078210ff */
[C---:B------:R-:W-:Y:S02]  /*3f40*/  @!P5 LEA.HI.X R67, R143.reuse, R65, R188, 0x2, P1 ;  /* 0x000000418f43d211 */ /* 0x040fe400008f14bc */
[----:B------:R-:W2:Y:S03]  /*3f50*/  @!P5 LDC.64 R64, c[0x0][0x258] ;  /* 0x00009600ff40db82 */ /* 0x000ea60000000a00 */
[----:B------:R3:W-:Y:S01]  /*3f60*/  @!P5 STG.E desc[UR4][R66.64], R133 ;  /* 0x000000854200d986 */ /* 0x0007e2000c101904 */
[----:B--2---:R-:W-:-:S04]  /*3f70*/  @!P5 LEA R64, P1, R143, R64, 0x2 ;  /* 0x000000408f40d211 */ /* 0x004fc800078210ff */
[----:B------:R-:W-:Y:S02]  /*3f80*/  @!P5 LEA.HI.X R65, R143, R65, R188, 0x2, P1 ;  /* 0x000000418f41d211 */ /* 0x000fe400008f14bc */
[----:B-----5:R-:W-:-:S03]  /*3f90*/  ISETP.GE.AND P1, PT, R184, 0x1, PT ;  /* 0x00000001b800780c */ /* 0x020fc60003f26270 */
[----:B-1----:R3:W-:Y:S10]  /*3fa0*/  @!P5 STG.E desc[UR4][R64.64], R185 ;  /* 0x000000b94000d986 */ /* 0x0027f4000c101904 */
[----:B------:R-:W-:Y:S05]  /*3fb0*/  @!P1 BRA `(.L_x_4773) ;  /* 0x0000000800dc9947 */ /* 0x000fea0003800000 */
[----:B------:R-:W-:Y:S01]  /*3fc0*/  IADD3 R43, R184, -0x1, RZ ;  /* 0xffffffffb82b7810 */ /* 0x000fe20007ffe0ff */
[----:B------:R-:W-:Y:S01]  /*3fd0*/  BSSY B1, `(.L_x_4774) ;  /* 0x0000028000017945 */ /* 0x000fe20003800000 */
[----:B------:R-:W-:-:S03]  /*3fe0*/  FSEL R184, R133, RZ, !P2 ;  /* 0x000000ff85b87208 */ /* 0x000fc60005000000 */
[----:B------:R-:W-:Y:S01]  /*3ff0*/  IMAD R186, R43, R186, RZ ;  /* 0x000000ba2bba7224 */ /* 0x000fe200078e02ff */
[----:B------:R-:W-:-:S04]  /*4000*/  LOP3.LUT R43, R44, 0x1f, RZ, 0xc0, !PT ;  /* 0x0000001f2c2b7812 */ /* 0x000fc800078ec0ff */
[----:B---3--:R-:W-:-:S04]  /*4010*/  SHF.R.S32.HI R65, RZ, 0x1f, R186 ;  /* 0x0000001fff417819 */ /* 0x008fc800000114ba */
[----:B------:R-:W-:-:S04]  /*4020*/  LEA.HI R186, R65, R186, RZ, 0x3 ;  /* 0x000000ba41ba7211 */ /* 0x000fc800078f18ff */
[----:B------:R-:W-:Y:S01]  /*4030*/  LEA.HI.SX32 R187, R186, R43, 0x1d ;  /* 0x0000002bbabb7211 */ /* 0x000fe200078feaff */
[----:B------:R-:W-:Y:S06]  /*4040*/  @!P0 BRA `(.L_x_4775) ;  /* 0x0000000000808947 */ /* 0x000fec0003800000 */
[----:B------:R-:W1:Y:S01]  /*4050*/  LDC.64 R132, c[0x0][0x2b8] ;  /* 0x0000ae00ff847b82 */ /* 0x000e620000000a00 */
[--C-:B------:R-:W-:Y:S01]  /*4060*/  FADD.FTZ R64, R144, -R184.reuse ;  /* 0x800000b890407221 */ /* 0x100fe20000010000 */
[--C-:B------:R-:W-:Y:S01]  /*4070*/  FADD.FTZ R66, R145, -R184.reuse ;  /* 0x800000b891427221 */ /* 0x100fe20000010000 */
[--C-:B------:R-:W-:Y:S01]  /*4080*/  FADD.FTZ R186, R146, -R184.reuse ;  /* 0x800000b892ba7221 */ /* 0x100fe20000010000 */
[--C-:B------:R-:W-:Y:S01]  /*4090*/  FADD.FTZ R188, R147, -R184.reuse ;  /* 0x800000b893bc7221 */ /* 0x100fe20000010000 */
[--C-:B0-----:R-:W-:Y:S01]  /*40a0*/  FADD.FTZ R190, R148, -R184.reuse ;  /* 0x800000b894be7221 */ /* 0x101fe20000010000 */
        /* <DEDUP_REMOVED lines=20> */
[----:B-1----:R-:W-:Y:S01]  /*41f0*/  IMAD.WIDE.U32 R132, R187, 0x10, R132 ;  /* 0x00000010bb847825 */ /* 0x002fe200078e0084 */
[----:B------:R-:W-:-:S02]  /*4200*/  F2FP.F16.F32.PACK_AB R65, R67, R186 ;  /* 0x000000ba4341723e */ /* 0x000fc400000000ff */
[----:B------:R-:W-:Y:S02]  /*4210*/  F2FP.F16.F32.PACK_AB R66, R189, R66 ;  /* 0x00000042bd42723e */ /* 0x000fe400000000ff */
[----:B------:R-:W-:Y:S02]  /*4220*/  F2FP.F16.F32.PACK_AB R67, R191, R194 ;  /* 0x000000c2bf43723e */ /* 0x000fe400000000ff */
[----:B------:R-:W-:-:S03]  /*4230*/  IADD3 R187, R187, 0x20, RZ ;  /* 0x00000020bbbb7810 */ /* 0x000fc60007ffe0ff */
[----:B------:R1:W-:Y:S04]  /*4240*/  STG.E.128 desc[UR4][R132.64], R64 ;  /* 0x0000004084007986 */ /* 0x0003e8000c101d04 */
.L_x_4775:
[----:B------:R-:W-:Y:S05]  /*4250*/  BSYNC B1 ;  /* 0x0000000000017941 */ /* 0x000fea0003800000 */
.L_x_4774:
[----:B------:R-:W-:Y:S01]  /*4260*/  ISETP.NE.AND P1, PT, R45, RZ, PT ;  /* 0x000000ff2d00720c */ /* 0x000fe20003f25270 */
[----:B------:R-:W-:-:S12]  /*4270*/  BSSY B1, `(.L_x_4776) ;  /* 0x0000022000017945 */ /* 0x000fd80003800000 */
[----:B------:R-:W-:Y:S05]  /*4280*/  @!P1 BRA `(.L_x_4777) ;  /* 0x0000000000809947 */ /* 0x000fea0003800000 */
[----:B-1----:R-:W1:Y:S01]  /*4290*/  LDC.64 R132, c[0x0][0x2b8] ;  /* 0x0000ae00ff847b82 */ /* 0x002e620000000a00 */
        /* <DEDUP_REMOVED lines=31> */
.L_x_4777:
[----:B------:R-:W-:Y:S05]  /*4490*/  BSYNC B1 ;  /* 0x0000000000017941 */ /* 0x000fea0003800000 */
.L_x_4776:
[----:B------:R-:W-:Y:S01]  /*44a0*/  ISETP.NE.AND P1, PT, R46, RZ, PT ;  /* 0x000000ff2e00720c */ /* 0x000fe20003f25270 */
[----:B------:R-:W-:-:S12]  /*44b0*/  BSSY B1, `(.L_x_4778) ;  /* 0x0000022000017945 */ /* 0x000fd80003800000 */
[----:B------:R-:W-:Y:S05]  /*44c0*/  @!P1 BRA `(.L_x_4779) ;  /* 0x0000000000809947 */ /* 0x000fea0003800000 */
[----:B-12---:R-:W1:Y:S01]  /*44d0*/  LDC.64 R132, c[0x0][0x2b8] ;  /* 0x0000ae00ff847b82 */ /* 0x006e620000000a00 */
        /* <DEDUP_REMOVED lines=31> */
.L_x_4779:
[----:B------:R-:W-:Y:S05]  /*46d0*/  BSYNC B1 ;  /* 0x0000000000017941 */ /* 0x000fea0003800000 */
.L_x_4778:
[----:B------:R-:W-:Y:S01]  /*46e0*/  ISETP.NE.AND P1, PT, R47, RZ, PT ;  /* 0x000000ff2f00720c */ /* 0x000fe20003f25270 */
[----:B------:R-:W-:-:S12]  /*46f0*/  BSSY B1, `(.L_x_4780) ;  /* 0x0000022000017945 */ /* 0x000fd80003800000 */
[----:B------:R-:W-:Y:S05]  /*4700*/  @!P1 BRA `(.L_x_4781) ;  /* 0x0000000000809947 */ /* 0x000fea0003800000 */
[----:B-123--:R-:W1:Y:S01]  /*4710*/  LDC.64 R132, c[0x0][0x2b8] ;  /* 0x0000ae00ff847b82 */ /* 0x00ee620000000a00 */
        /* <DEDUP_REMOVED lines=31> */
.L_x_4781:
[----:B------:R-:W-:Y:S05]  /*4910*/  BSYNC B1 ;  /* 0x0000000000017941 */ /* 0x000fea0003800000 */
.L_x_4780:
[----:B------:R-:W-:-:S13]  /*4920*/  ISETP.NE.AND P1, PT, R48, RZ, PT ;  /* 0x000000ff3000720c */ /* 0x000fda0003f25270 */
[----:B------:R-:W-:Y:S05]  /*4930*/  @!P1 BRA `(.L_x_4773) ;  /* 0x00000000007c9947 */ /* 0x000fea0003800000 */
[----:B-1234-:R-:W1:Y:S01]  /*4940*/  LDC.64 R132, c[0x0][0x2b8] ;  /* 0x0000ae00ff847b82 */ /* 0x01ee620000000a00 */
        /* <DEDUP_REMOVED lines=25> */
[----:B------:R-:W-:-:S02]  /*4ae0*/  F2FP.F16.F32.PACK_AB R67, R184, R67 ;  /* 0x00000043b843723e */ /* 0x000fc400000000ff */
[----:B------:R-:W-:Y:S02]  /*4af0*/  F2FP.F16.F32.PACK_AB R66, R189, R190 ;  /* 0x000000bebd42723e */ /* 0x000fe400000000ff */
[----:B------:R-:W-:Y:S02]  /*4b00*/  F2FP.F16.F32.PACK_AB R65, R188, R65 ;  /* 0x00000041bc41723e */ /* 0x000fe400000000ff */
[----:B------:R-:W-:-:S05]  /*4b10*/  F2FP.F16.F32.PACK_AB R64, R185, R64 ;  /* 0x00000040b940723e */ /* 0x000fca00000000ff */
[----:B------:R0:W-:Y:S02]  /*4b20*/  STG.E.128 desc[UR4][R132.64], R64 ;  /* 0x0000004084007986 */ /* 0x0001e4000c101d04 */
.L_x_4773:
[----:B------:R-:W-:Y:S05]  /*4b30*/  BSYNC B0 ;  /* 0x0000000000007941 */ /* 0x000fea0003800000 */
.L_x_4772:
[----:B01234-:R-:W0:Y:S02]  /*4b40*/  LDC.64 R64, c[0x0][0x210] ;  /* 0x00008400ff407b82 */ /* 0x01fe240000000a00 */
[----:B0-----:R-:W-:-:S04]  /*4b50*/  LEA R143, R64, R143, 0x2 ;  /* 0x0000008f408f7211 */ /* 0x001fc800078e10ff */
[----:B------:R-:W-:-:S13]  /*4b60*/  ISETP.GE.AND P1, PT, R143, R65, PT ;  /* 0x000000418f00720c */ /* 0x000fda0003f26270 */
[----:B------:R-:W-:Y:S05]  /*4b70*/  @!P1 BRA `(.L_x_4782) ;  /* 0xffffffc000f49947 */ /* 0x000fea000383ffff */
[----:B------:R-:W-:Y:S05]  /*4b80*/  EXIT ;  /* 0x000000000000794d */ /* 0x000fea0003800000 */
.L_x_4771:
        /* <DEDUP_REMOVED lines=8> */
.L_x_4784:
[----:B------:R-:W-:Y:S05]  /*4c10*/  BSYNC B0 ;  /* 0x0000000000007941 */ /* 0x000fea0003800000 */
.L_x_4783:
        /* <DEDUP_REMOVED lines=10> */
.L_x_4785:
[----:B------:R-:W-:Y:S01]  /*4cc0*/  HFMA2.MMA R193, -RZ, RZ, 0, 2.384185791015625e-07 ;  /* 0x00000004ffc17435 */ /* 0x000fe200000001ff */
[----:B------:R-:W-:-:S05]  /*4cd0*/  MOV R67, R191 ;  /* 0x000000bf00437202 */ /* 0x000fca0000000f00 */
[----:B------:R-:W-:-:S05]  /*4ce0*/  FADD.FTZ R67, R66, R67 ;  /* 0x0000004342437221 */ /* 0x000fca0000010000 */
[----:B------:R-:W-:-:S07]  /*4cf0*/  MOV R192, R67 ;  /* 0x0000004300c07202 */ /* 0x000fce0000000f00 */
[----:B------:R-:W-:Y:S05]  /*4d00*/  WARPSYNC.COLLECTIVE R189, `(.L_x_4786) ;  /* 0x00000000bd087348 */ /* 0x000fea0003c00000 */
[----:B------:R0:W1:Y:S02]  /*4d10*/  SHFL.BFLY P6, R191, R192, R193, R194 ;  /* 0x0c0000c1c0bf7389 */ /* 0x00006400000c00c2 */
[----:B01----:R-:W-:Y:S01]  /*4d20*/  ENDCOLLECTIVE ;  /* 0x000000000000791b */ /* 0x003fe20003800000 */
.L_x_4786:
[----:B------:R-:W-:Y:S01]  /*4d30*/  HFMA2.MMA R193, -RZ, RZ, 0, 4.76837158203125e-07 ;  /* 0x00000008ffc17435 */ /* 0x000fe200000001ff */
[----:B------:R-:W-:-:S05]  /*4d40*/  MOV R64, R191 ;  /* 0x000000bf00407202 */ /* 0x000fca0000000f00 */
[----:B------:R-:W-:-:S05]  /*4d50*/  FADD.FTZ R185, R67, R64 ;  /* 0x0000004043b97221 */ /* 0x000fca0000010000 */
[----:B------:R-:W-:-:S07]  /*4d60*/  MOV R192, R185 ;  /* 0x000000b900c07202 */ /* 0x000fce0000000f00 */
[----:B------:R-:W-:Y:S05]  /*4d70*/  WARPSYNC.COLLECTIVE R189, `(.L_x_4787) ;  /* 0x00000000bd087348 */ /* 0x000fea0003c00000 */
[----:B------:R0:W1:Y:S02]  /*4d80*/  SHFL.BFLY P6, R191, R192, R193, R194 ;  /* 0x0c0000c1c0bf7389 */ /* 0x00006400000c00c2 */
[----:B01----:R-:W-:Y:S01]  /*4d90*/  ENDCOLLECTIVE ;  /* 0x000000000000791b */ /* 0x003fe20003800000 */
.L_x_4787:
[----:B------:R-:W-:Y:S01]  /*4da0*/  HFMA2.MMA R193, -RZ, RZ, 0, 9.5367431640625e-07 ;  /* 0x00000010ffc17435 */ /* 0x000fe200000001ff */
[----:B------:R-:W-:-:S05]  /*4db0*/  MOV R64, R191 ;  /* 0x000000bf00407202 */ /* 0x000fca0000000f00 */
[----:B------:R-:W-:-:S05]  /*4dc0*/  FADD.FTZ R187, R185, R64 ;  /* 0x00000040b9bb7221 */ /* 0x000fca0000010000 */
[----:B------:R-:W-:-:S07]  /*4dd0*/  MOV R192, R187 ;  /* 0x000000bb00c07202 */ /* 0x000fce0000000f00 */
[----:B------:R-:W-:Y:S05]  /*4de0*/  WARPSYNC.COLLECTIVE R189, `(.L_x_4788) ;  /* 0x00000000bd087348 */ /* 0x000fea0003c00000 */
[----:B------:R0:W1:Y:S02]  /*4df0*/  SHFL.BFLY P6, R191, R192, R193, R194 ;  /* 0x0c0000c1c0bf7389 */ /* 0x00006400000c00c2 */
[----:B01----:R-:W-:Y:S01]  /*4e00*/  ENDCOLLECTIVE ;  /* 0x000000000000791b */ /* 0x003fe20003800000 */
.L_x_4788:
        /* <DEDUP_REMOVED lines=89> */
.L_x_4789:
[----:B------:R-:W-:Y:S01]  /*53a0*/  HFMA2.MMA R193, -RZ, RZ, 0, 1.1920928955078125e-07 ;  /* 0x00000002ffc17435 */ /* 0x000fe200000001ff */
[----:B------:R-:W-:-:S05]  /*53b0*/  MOV R65, R191 ;  /* 0x000000bf00417202 */ /* 0x000fca0000000f00 */
[----:B------:R-:W-:-:S05]  /*53c0*/  FADD.FTZ R65, R64, R65 ;  /* 0x0000004140417221 */ /* 0x000fca0000010000 */
[----:B------:R-:W-:-:S07]  /*53d0*/  MOV R192, R65 ;  /* 0x0000004100c07202 */ /* 0x000fce0000000f00 */
[----:B------:R-:W-:Y:S05]  /*53e0*/  WARPSYNC.COLLECTIVE R189, `(.L_x_4790) ;  /* 0x00000000bd087348 */ /* 0x000fea0003c00000 */
[----:B------:R0:W1:Y:S02]  /*53f0*/  SHFL.BFLY P6, R191, R192, R193, R194 ;  /* 0x0c0000c1c0bf7389 */ /* 0x00006400000c00c2 */
[----:B01----:R-:W-:Y:S01]  /*5400*/  ENDCOLLECTIVE ;  /* 0x000000000000791b */ /* 0x003fe20003800000 */
.L_x_4790:
[----:B------:R-:W-:Y:S01]  /*5410*/  HFMA2.MMA R193, -RZ, RZ, 0, 2.384185791015625e-07 ;  /* 0x00000004ffc17435 */ /* 0x000fe200000001ff */
[----:B------:R-:W-:-:S05]  /*5420*/  MOV R66, R191 ;  /* 0x000000bf00427202 */ /* 0x000fca0000000f00 */
[----:B------:R-:W-:-:S05]  /*5430*/  FADD.FTZ R66, R65, R66 ;  /* 0x0000004241427221 */ /* 0x000fca0000010000 */
[----:B------:R-:W-:-:S07]  /*5440*/  MOV R192, R66 ;  /* 0x0000004200c07202 */ /* 0x000fce0000000f00 */
[----:B------:R-:W-:Y:S05]  /*5450*/  WARPSYNC.COLLECTIVE R189, `(.L_x_4791) ;  /* 0x00000000bd087348 */ /* 0x000fea0003c00000 */
[----:B------:R0:W1:Y:S02]  /*5460*/  SHFL.BFLY P6, R191, R192, R193, R194 ;  /* 0x0c0000c1c0bf7389 */ /* 0x00006400000c00c2 */
[----:B01----:R-:W-:Y:S01]  /*5470*/  ENDCOLLECTIVE ;  /* 0x000000000000791b */ /* 0x003fe20003800000 */
.L_x_4791:
[----:B------:R-:W-:Y:S01]  /*5480*/  HFMA2.MMA R193, -RZ, RZ, 0, 4.76837158203125e-07 ;  /* 0x00000008ffc17435 */ /* 0x000fe200000001ff */
[----:B------:R-:W-:-:S05]  /*5490*/  MOV R67, R191 ;  /* 0x000000bf00437202 */ /* 0x000fca0000000f00 */
[----:B------:R-:W-:-:S05]  /*54a0*/  FADD.FTZ R67, R66, R67 ;  /* 0x0000004342437221 */ /* 0x000fca0000010000 */
[----:B------:R-:W-:-:S07]  /*54b0*/  MOV R192, R67 ;  /* 0x0000004300c07202 */ /* 0x000fce0000000f00 */
[----:B------:R-:W-:Y:S05]  /*54c0*/  WARPSYNC.COLLECTIVE R189, `(.L_x_4792) ;  /* 0x00000000bd087348 */ /* 0x000fea0003c00000 */
[----:B------:R0:W1:Y:S02]  /*54d0*/  SHFL.BFLY P6, R191, R192, R193, R194 ;  /* 0x0c0000c1c0bf7389 */ /* 0x00006400000c00c2 */
[----:B01----:R-:W-:Y:S01]  /*54e0*/  ENDCOLLECTIVE ;  /* 0x000000000000791b */ /* 0x003fe20003800000 */
.L_x_4792:
[----:B------:R-:W-:Y:S01]  /*54f0*/  HFMA2.MMA R193, -RZ, RZ, 0, 9.5367431640625e-07 ;  /* 0x00000010ffc17435 */ /* 0x000fe200000001ff */
[----:B------:R-:W-:-:S05]  /*5500*/  MOV R190, R191 ;  /* 0x000000bf00be7202 */ /* 0x000fca0000000f00 */
[----:B------:R-:W-:-:S05]  /*5510*/  FADD.FTZ R190, R67, R190 ;  /* 0x000000be43be7221 */ /* 0x000fca0000010000 */
[----:B------:R-:W-:-:S07]  /*5520*/  MOV R192, R190 ;  /* 0x000000be00c07202 */ /* 0x000fce0000000f00 */
[----:B------:R-:W-:Y:S05]  /*5530*/  WARPSYNC.COLLECTIVE R189, `(.L_x_4793) ;  /* 0x00000000bd087348 */ /* 0x000fea0003c00000 */
[----:B------:R0:W1:Y:S02]  /*5540*/  SHFL.BFLY P6, R191, R192, R193, R194 ;  /* 0x0c0000c1c0bf7389 */ /* 0x00006400000c00c2 */
[----:B01----:R-:W-:Y:S01]  /*5550*/  ENDCOLLECTIVE ;  /* 0x000000000000791b */ /* 0x003fe20003800000 */
.L_x_4793:
[----:B------:R-:W-:Y:S01]  /*5560*/  MOV R185, R191 ;  /* 0x000000bf00b97202 */ /* 0x000fe20000000f00 */
[----:B------:R-:W-:Y:S06]  /*5570*/  BRA `(.L_x_4794) ;  /* 0xffffffe800487947 */ /* 0x000fec000383ffff */
.L_x_4795:
        /* <DEDUP_REMOVED lines=16> */
.L_x_37388:


//--------------------- .text._ZN10layer_norm13ln_fwd_kernelINS_13Kernel_traitsI6__halfS2_S2_S2_fjLj1280ELj1ELj4ELj1ELj16ENS_18Kernel_traits_baseILj1280ES2_S2_S2_S2_fjLj128EEEEELb0ELb1ELb1ELb1EEEvNS_9FwdParamsE --------------------------
	.section	.text._ZN10layer_norm13ln_fwd_kernelINS_13Kernel_traitsI6__halfS2_S2_S2_fjLj1280ELj1ELj4ELj1ELj16ENS_18Kernel_traits_baseILj1280ES2_S2_S2_S2_fjLj128EEEEELb0ELb1ELb1ELb1EEEvNS_9FwdParamsE,"ax",@progbits
	.align	128
        .global         _ZN10layer_norm13ln_fwd_kernelINS_13Kernel_traitsI6__halfS2_S2_S2_fjLj1280ELj1ELj4ELj1ELj16ENS_18Kernel_traits_baseILj1280ES2_S2_S2_S2_fjLj128EEEEELb0ELb1ELb1ELb1EEEvNS_9FwdParamsE
        .type           _ZN10layer_norm13ln_fwd_kernelINS_13Kernel_traitsI6__halfS2_S2_S2_fjLj1280ELj1ELj4ELj1ELj16ENS_18Kernel_traits_baseILj1280ES2_S2_S2_S2_fjLj128EEEEELb0ELb1ELb1ELb1EEEvNS_9FwdParamsE,@function
        .size           _ZN10layer_norm13ln_fwd_kernelINS_13Kernel_traitsI6__halfS2_S2_S2_fjLj1280ELj1ELj4ELj1ELj16ENS_18Kernel_traits_baseILj1280ES2_S2_S2_S2_fjLj128EEEEELb0ELb1ELb1ELb1EEEvNS_9FwdParamsE,(.L_x_37389 - _ZN10layer_norm13ln_fwd_kernelINS_13Kernel_traitsI6__halfS2_S2_S2_fjLj1280ELj1ELj4ELj1ELj16ENS_18Kernel_traits_baseILj1280ES2_S2_S2_S2_fjLj128EEEEELb0ELb1ELb1ELb1EEEvNS_9FwdParamsE)
        .other          _ZN10layer_norm13ln_fwd_kernelINS_13Kernel_traitsI6__halfS2_S2_S2_fjLj1280ELj1ELj4ELj1ELj16ENS_18Kernel_traits_baseILj1280ES2_S2_S2_S2_fjLj128EEEEELb0ELb1ELb1ELb1EEEvNS_9FwdParamsE,@"STO_CUDA_ENTRY STV_DEFAULT"
_ZN10layer_norm13ln_fwd_kernelINS_13Kernel_traitsI6__halfS2_S2_S2_fjLj1280ELj1ELj4ELj1ELj16ENS_18Kernel_traits_baseILj1280ES2_S2_S2_S2_fjLj128EEEEELb0ELb1ELb1ELb1EEEvNS_9FwdParamsE:
.text._ZN10layer_norm13ln_fwd_kernelINS_13Kernel_traitsI6__halfS2_S2_S2_fjLj1280ELj1ELj4ELj1ELj16ENS_18Kernel_traits_baseILj1280ES2_S2_S2_S2_fjLj128EEEEELb0ELb1ELb1ELb1EEEvNS_9FwdParamsE:
        /* <DEDUP_REMOVED lines=48> */
[--C-:B------:R-:W-:Y:S01]  /*0300*/  HADD2.F32 R74, -RZ, R61.reuse.H0_H0 ;  /* 0x2000003dff4a7230 */ /* 0x100fe20000004100 */
[----:B------:R-:W-:Y:S01]  /*0310*/  ULDC.U8 UR6, c[0x0][0x2a0] ;  /* 0x0000a80000067ab9 */ /* 0x000fe20000000000 */
[----:B------:R-:W-:Y:S01]  /*0320*/  HADD2.F32 R73, -RZ, R61.H1_H1 ;  /* 0x3000003dff497230 */ /* 0x000fe20000004100 */
[----:B------:R-:W-:Y:S01]  /*0330*/  ULDC UR8, c[0x0][0x29c] ;  /* 0x0000a70000087ab9 */ /* 0x000fe20000000800 */
[--C-:B------:R-:W-:Y:S01]  /*0340*/  HADD2.F32 R72, -RZ, R62.reuse.H0_H0 ;  /* 0x2000003eff487230 */ /* 0x100fe20000004100 */
[----:B------:R-:W-:Y:S01]  /*0350*/  ULDC UR9, c[0x0][0x2d8] ;  /* 0x0000b60000097ab9 */ /* 0x000fe20000000800 */
        /* <DEDUP_REMOVED lines=36> */
[----:B------:R-:W-:Y:S01]  /*05a0*/  HADD2.F32 R93, -RZ, R51.H1_H1 ;  /* 0x30000033ff5d7230 */ /* 0x000fe20000004100 */
[----:B------:R-:W-:Y:S01]  /*05b0*/  ISETP.NE.AND P1, PT, RZ, UR6, PT ;  /* 0x00000006ff007c0c */ /* 0x000fe2000bf25270 */
[----:B------:R-:W-:Y:S01]  /*05c0*/  ULDC.64 UR6, c[0x0][0x230] ;  /* 0x00008c0000067ab9 */ /* 0x000fe20000000a00 */
[----:B--2---:R-:W-:-:S02]  /*05d0*/  HADD2.F32 R135, -RZ, R6.H0_H0 ;  /* 0x20000006ff877230 */ /* 0x004fc40000004100 */
[----:B------:R-:W-:Y:S02]  /*05e0*/  HADD2.F32 R6, -RZ, R6.H1_H1 ;  /* 0x30000006ff067230 */ /* 0x000fe40000004100 */
[----:B---3--:R-:W-:Y:S02]  /*05f0*/  HADD2.F32 R141, -RZ, R10.H0_H0 ;  /* 0x2000000aff8d7230 */ /* 0x008fe40000004100 */
[----:B------:R-:W-:Y:S02]  /*0600*/  HADD2.F32 R137, -RZ, R8.H0_H0 ;  /* 0x20000008ff897230 */ /* 0x000fe40000004100 */
[----:B----4-:R-:W-:Y:S02]  /*0610*/  HADD2.F32 R147, -RZ, R14.H0_H0 ;  /* 0x2000000eff937230 */ /* 0x010fe40000004100 */
[----:B------:R-:W-:Y:S02]  /*0620*/  HADD2.F32 R134, -RZ, R8.H1_H1 ;  /* 0x30000008ff867230 */ /* 0x000fe40000004100 */
[----:B------:R-:W-:-:S02]  /*0630*/  HADD2.F32 R153, -RZ, R18.H0_H0 ;  /* 0x20000012ff997230 */ /* 0x000fc40000004100 */
[--C-:B------:R-:W-:Y:S02]  /*0640*/  HADD2.F32 R139, -RZ, R9.reuse.H0_H0 ;  /* 0x20000009ff8b7230 */ /* 0x100fe40000004100 */
[----:B------:R-:W-:Y:S02]  /*0650*/  HADD2.F32 R159, -RZ, R22.H0_H0 ;  /* 0x20000016ff9f7230 */ /* 0x000fe40000004100 */
        /* <DEDUP_REMOVED lines=51> */
[----:B------:R-:W-:-:S02]  /*0990*/  HADD2.F32 R18, -RZ, R18.H1_H1 ;  /* 0x30000012ff127230 */ /* 0x000fc40000004100 */
[--C-:B------:R-:W-:Y:S02]  /*09a0*/  HADD2.F32 R155, -RZ, R20.reuse.H0_H0 ;  /* 0x20000014ff9b7230 */ /* 0x100fe40000004100 */
[----:B------:R-:W-:Y:S02]  /*09b0*/  HADD2.F32 R146, -RZ, R20.H1_H1 ;  /* 0x30000014ff927230 */ /* 0x000fe40000004100 */
[--C-:B------:R-:W-:Y:S02]  /*09c0*/  HADD2.F32 R157, -RZ, R21.reuse.H0_H0 ;  /* 0x20000015ff9d7230 */ /* 0x100fe40000004100 */
[----:B------:R-:W-:Y:S02]  /*09d0*/  HADD2.F32 R148, -RZ, R21.H1_H1 ;  /* 0x30000015ff947230 */ /* 0x000fe40000004100 */
[----:B------:R-:W-:-:S07]  /*09e0*/  HADD2.F32 R22, -RZ, R22.H1_H1 ;  /* 0x30000016ff167230 */ /* 0x000fce0000004100 */
.L_x_4919:
        /* <DEDUP_REMOVED lines=21> */
[----:B------:R-:W-:Y:S02]  /*0b40*/  @P2 LEA.HI R16, R16, R21, RZ, 0x3 ;  /* 0x0000001510102211 */ /* 0x000fe400078f18ff */
[----:B------:R0:W5:Y:S02]  /*0b50*/  LDG.E R21, desc[UR4][R8.64] ;  /* 0x0000000408157981 */ /* 0x000164000c1e1900 */
[----:B------:R-:W-:-:S05]  /*0b60*/  @P2 LEA.HI.SX32 R177, R16, R101, 0x1d ;  /* 0x0000006510b12211 */ /* 0x000fca00078feaff */
        /* <DEDUP_REMOVED lines=8> */
[----:B-----5:R-:W-:Y:S01]  /*0bf0*/  HADD2.F32 R37, -RZ, R24.H0_H0 ;  /* 0x20000018ff257230 */ /* 0x020fe20000004100 */
[----:B------:R-:W-:Y:S06]  /*0c00*/  BRA `(.L_x_4798) ;  /* 0x0000000000147947 */ /* 0x000fec0003800000 */
.L_x_4797:
[----:B-----5:R-:W-:-:S05]  /*0c10*/  HADD2.F32 R0, -RZ, R28.H0_H0 ;  /* 0x2000001cff007230 */ /* 0x020fca0000004100 */
[----:B------:R-:W-:Y:S01]  /*0c20*/  FMUL.FTZ R37, R0, UR8 ;  /* 0x0000000800257c20 */ /* 0x000fe20008410000 */
[----:B------:R-:W-:-:S03]  /*0c30*/  @P0 HADD2.F32 R0, -RZ, R24.H0_H0 ;  /* 0x20000018ff000230 */ /* 0x000fc60000004100 */
[----:B------:R-:W-:-:S04]  /*0c40*/  FMUL.FTZ R37, R60, R37 ;  /* 0x000000253c257220 */ /* 0x000fc80000410000 */
[----:B------:R-:W-:-:S07]  /*0c50*/  @P0 FADD.FTZ R37, R37, R0 ;  /* 0x0000000025250221 */ /* 0x000fce0000010000 */
.L_x_4798:
[----:B------:R-:W-:Y:S05]  /*0c60*/  BSYNC B0 ;  /* 0x0000000000007941 */ /* 0x000fea0003800000 */
.L_x_4796:
[----:B------:R-:W-:Y:S04]  /*0c70*/  BSSY B0, `(.L_x_4799) ;  /* 0x000000b000007945 */ /* 0x000fe80003800000 */
[----:B------:R-:W-:Y:S05]  /*0c80*/  @P3 BRA `(.L_x_4800) ;  /* 0x0000000000103947 */ /* 0x000fea0003800000 */
[----:B------:R-:W-:Y:S01]  /*0c90*/  MOV R38, RZ ;  /* 0x000000ff00267202 */ /* 0x000fe20000000f00 */
[----:B------:R-:W-:Y:S06]  /*0ca0*/  @!P0 BRA `(.L_x_4801) ;  /* 0x00000000001c8947 */ /* 0x000fec0003800000 */
[----:B-----5:R-:W-:Y:S01]  /*0cb0*/  HADD2.F32 R38, -RZ, R24.H1_H1 ;  /* 0x30000018ff267230 */ /* 0x020fe20000004100 */
[----:B------:R-:W-:Y:S06]  /*0cc0*/  BRA `(.L_x_4801) ;  /* 0x0000000000147947 */ /* 0x000fec0003800000 */
.L_x_4800:
[----:B-----5:R-:W-:Y:S02]  /*0cd0*/  HADD2.F32 R0, -RZ, R28.H1_H1 ;  /* 0x3000001cff007230 */ /* 0x020fe40000004100 */
[----:B------:R-:W-:-:S03]  /*0ce0*/  @P0 HADD2.F32 R3, -RZ, R24.H1_H1 ;  /* 0x30000018ff030230 */ /* 0x000fc60000004100 */
[----:B------:R-:W-:-:S04]  /*0cf0*/  FMUL.FTZ R0, R0, UR8 ;  /* 0x0000000800007c20 */ /* 0x000fc80008410000 */
[----:B------:R-:W-:-:S04]  /*0d00*/  FMUL.FTZ R38, R59, R0 ;  /* 0x000000003b267220 */ /* 0x000fc80000410000 */
[----:B------:R-:W-:-:S07]  /*0d10*/  @P0 FADD.FTZ R38, R38, R3 ;  /* 0x0000000326260221 */ /* 0x000fce0000010000 */
.L_x_4801:
[----:B------:R-:W-:Y:S05]  /*0d20*/  BSYNC B0 ;  /* 0x0000000000007941 */ /* 0x000fea0003800000 */
.L_x_4799:
[----:B------:R-:W-:Y:S04]  /*0d30*/  BSSY B0, `(.L_x_4802) ;  /* 0x000000b000007945 */ /* 0x000fe80003800000 */
[----:B------:R-:W-:Y:S05]  /*0d40*/  @P3 BRA `(.L_x_4803) ;  /* 0x0000000000103947 */ /* 0x000fea0003800000 */
[----:B------:R-:W-:Y:S01]  /*0d50*/  HFMA2.MMA R39, -RZ, RZ, 0, 0 ;  /* 0x00000000ff277435 */ /* 0x000fe200000001ff */
[----:B------:R-:W-:Y:S10]  /*0d60*/  @!P0 BRA `(.L_x_4804) ;  /* 0x00000000001c8947 */ /* 0x000ff40003800000 */
[----:B-----5:R-:W-:Y:S01]  /*0d70*/  HADD2.F32 R39, -RZ, R25.H0_H0 ;  /* 0x20000019ff277230 */ /* 0x020fe20000004100 */
[----:B------:R-:W-:Y:S06]  /*0d80*/  BRA `(.L_x_4804) ;  /* 0x0000000000147947 */ /* 0x000fec0003800000 */
.L_x_4803:
[----:B-----5:R-:W-:-:S05]  /*0d90*/  HADD2.F32 R0, -RZ, R29.H0_H0 ;  /* 0x2000001dff007230 */ /* 0x020fca0000004100 */
[----:B------:R-:W-:Y:S01]  /*0da0*/  FMUL.FTZ R39, R0, UR8 ;  /* 0x0000000800277c20 */ /* 0x000fe20008410000 */
[----:B------:R-:W-:-:S03]  /*0db0*/  @P0 HADD2.F32 R0, -RZ, R25.H0_H0 ;  /* 0x20000019ff000230 */ /* 0x000fc60000004100 */
[----:B------:R-:W-:-:S04]  /*0dc0*/  FMUL.FTZ R39, R58, R39 ;  /* 0x000000273a277220 */ /* 0x000fc80000410000 */
[----:B------:R-:W-:-:S07]  /*0dd0*/  @P0 FADD.FTZ R39, R39, R0 ;  /* 0x0000000027270221 */ /* 0x000fce0000010000 */
.L_x_4804:
[----:B------:R-:W-:Y:S05]  /*0de0*/  BSYNC B0 ;  /* 0x0000000000007941 */ /* 0x000fea0003800000 */
.L_x_4802:
[----:B------:R-:W-:Y:S04]  /*0df0*/  BSSY B0, `(.L_x_4805) ;  /* 0x000000b000007945 */ /* 0x000fe80003800000 */
[----:B------:R-:W-:Y:S05]  /*0e00*/  @P3 BRA `(.L_x_4806) ;  /* 0x0000000000103947 */ /* 0x000fea0003800000 */
[----:B------:R-:W-:Y:S01]  /*0e10*/  MOV R40, RZ ;  /* 0x000000ff00287202 */ /* 0x000fe20000000f00 */
[----:B------:R-:W-:Y:S06]  /*0e20*/  @!P0 BRA `(.L_x_4807) ;  /* 0x00000000001c8947 */ /* 0x000fec0003800000 */
[----:B-----5:R-:W-:Y:S01]  /*0e30*/  HADD2.F32 R40, -RZ, R25.H1_H1 ;  /* 0x30000019ff287230 */ /* 0x020fe20000004100 */
[----:B------:R-:W-:Y:S06]  /*0e40*/  BRA `(.L_x_4807) ;  /* 0x0000000000147947 */ /* 0x000fec0003800000 */
.L_x_4806:
[----:B-----5:R-:W-:Y:S02]  /*0e50*/  HADD2.F32 R0, -RZ, R29.H1_H1 ;  /* 0x3000001dff007230 */ /* 0x020fe40000004100 */
[----:B------:R-:W-:-:S03]  /*0e60*/  @P0 HADD2.F32 R3, -RZ, R25.H1_H1 ;  /* 0x30000019ff030230 */ /* 0x000fc60000004100 */
[----:B------:R-:W-:-:S04]  /*0e70*/  FMUL.FTZ R0, R0, UR8 ;  /* 0x0000000800007c20 */ /* 0x000fc80008410000 */
[----:B------:R-:W-:-:S04]  /*0e80*/  FMUL.FTZ R40, R57, R0 ;  /* 0x0000000039287220 */ /* 0x000fc80000410000 */
[----:B------:R-:W-:-:S07]  /*0e90*/  @P0 FADD.FTZ R40, R40, R3 ;  /* 0x0000000328280221 */ /* 0x000fce0000010000 */
.L_x_4807:
[----:B------:R-:W-:Y:S05]  /*0ea0*/  BSYNC B0 ;  /* 0x0000000000007941 */ /* 0x000fea0003800000 */
.L_x_4805:
[----:B------:R-:W-:Y:S04]  /*0eb0*/  BSSY B0, `(.L_x_4808) ;  /* 0x000000b000007945 */ /* 0x000fe80003800000 */
[----:B------:R-:W-:Y:S05]  /*0ec0*/  @P3 BRA `(.L_x_4809) ;  /* 0x0000000000103947 */ /* 0x000fea0003800000 */
[----:B------:R-:W-:Y:S01]  /*0ed0*/  HFMA2.MMA R41, -RZ, RZ, 0, 0 ;  /* 0x00000000ff297435 */ /* 0x000fe200000001ff */
[----:B------:R-:W-:Y:S10]  /*0ee0*/  @!P0 BRA `(.L_x_4810) ;  /* 0x00000000001c8947 */ /* 0x000ff40003800000 */
[----:B-----5:R-:W-:Y:S01]  /*0ef0*/  HADD2.F32 R41, -RZ, R26.H0_H0 ;  /* 0x2000001aff297230 */ /* 0x020fe20000004100 */
[----:B------:R-:W-:Y:S06]  /*0f00*/  BRA `(.L_x_4810) ;  /* 0x0000000000147947 */ /* 0x000fec0003800000 */
.L_x_4809:
[----:B-----5:R-:W-:-:S05]  /*0f10*/  HADD2.F32 R0, -RZ, R30.H0_H0 ;  /* 0x2000001eff007230 */ /* 0x020fca0000004100 */
[----:B------:R-:W-:Y:S01]  /*0f20*/  FMUL.FTZ R41, R0, UR8 ;  /* 0x0000000800297c20 */ /* 0x000fe20008410000 */
[----:B------:R-:W-:-:S03]  /*0f30*/  @P0 HADD2.F32 R0, -RZ, R26.H0_H0 ;  /* 0x2000001aff000230 */ /* 0x000fc60000004100 */
[----:B------:R-:W-:-:S04]  /*0f40*/  FMUL.FTZ R41, R56, R41 ;  /* 0x0000002938297220 */ /* 0x000fc80000410000 */
[----:B------:R-:W-:-:S07]  /*0f50*/  @P0 FADD.FTZ R41, R41, R0 ;  /* 0x0000000029290221 */ /* 0x000fce0000010000 */
.L_x_4810:
[----:B------:R-:W-:Y:S05]  /*0f60*/  BSYNC B0 ;  /* 0x0000000000007941 */ /* 0x000fea0003800000 */
.L_x_4808:
[----:B------:R-:W-:Y:S04]  /*0f70*/  BSSY B0, `(.L_x_4811) ;  /* 0x000000b000007945 */ /* 0x000fe80003800000 */
[----:B------:R-:W-:Y:S05]  /*0f80*/  @P3 BRA `(.L_x_4812) ;  /* 0x0000000000103947 */ /* 0x000fea0003800000 */
[----:B------:R-:W-:Y:S01]  /*0f90*/  MOV R42, RZ ;  /* 0x000000ff002a7202 */ /* 0x000fe20000000f00 */
[----:B------:R-:W-:Y:S06]  /*0fa0*/  @!P0 BRA `(.L_x_4813) ;  /* 0x00000000001c8947 */ /* 0x000fec0003800000 */
[----:B-----5:R-:W-:Y:S01]  /*0fb0*/  HADD2.F32 R42, -RZ, R26.H1_H1 ;  /* 0x3000001aff2a7230 */ /* 0x020fe20000004100 */
[----:B------:R-:W-:Y:S06]  /*0fc0*/  BRA `(.L_x_4813) ;  /* 0x0000000000147947 */ /* 0x000fec0003800000 */
.L_x_4812:
[----:B-----5:R-:W-:Y:S02]  /*0fd0*/  HADD2.F32 R0, -RZ, R30.H1_H1 ;  /* 0x3000001eff007230 */ /* 0x020fe40000004100 */
[----:B------:R-:W-:-:S03]  /*0fe0*/  @P0 HADD2.F32 R3, -RZ, R26.H1_H1 ;  /* 0x3000001aff030230 */ /* 0x000fc60000004100 */
[----:B------:R-:W-:-:S04]  /*0ff0*/  FMUL.FTZ R0, R0, UR8 ;  /* 0x0000000800007c20 */ /* 0x000fc80008410000 */
[----:B------:R-:W-:-:S04]  /*1000*/  FMUL.FTZ R42, R55, R0 ;  /* 0x00000000372a7220 */ /* 0x000fc80000410000 */
[----:B------:R-:W-:-:S07]  /*1010*/  @P0 FADD.FTZ R42, R42, R3 ;  /* 0x000000032a2a0221 */ /* 0x000fce0000010000 */
.L_x_4813:
[----:B------:R-:W-:Y:S05]  /*1020*/  BSYNC B0 ;  /* 0x0000000000007941 */ /* 0x000fea0003800000 */
.L_x_4811:
[----:B------:R-:W-:Y:S04]  /*1030*/  BSSY B0, `(.L_x_4814) ;  /* 0x000000b000007945 */ /* 0x000fe80003800000 */
[----:B------:R-:W-:Y:S05]  /*1040*/  @P3 BRA `(.L_x_4815) ;  /* 0x0000000000103947 */ /* 0x000fea0003800000 */
[----:B------:R-:W-:Y:S01]  /*1050*/  HFMA2.MMA R43, -RZ, RZ, 0, 0 ;  /* 0x00000000ff2b7435 */ /* 0x000fe200000001ff */
[----:B------:R-:W-:Y:S10]  /*1060*/  @!P0 BRA `(.L_x_4816) ;  /* 0x00000000001c8947 */ /* 0x000ff40003800000 */
[----:B-----5:R-:W-:Y:S01]  /*1070*/  HADD2.F32 R43, -RZ, R27.H0_H0 ;  /* 0x2000001bff2b7230 */ /* 0x020fe20000004100 */
[----:B------:R-:W-:Y:S06]  /*1080*/  BRA `(.L_x_4816) ;  /* 0x0000000000147947 */ /* 0x000fec0003800000 */
.L_x_4815:
[----:B-----5:R-:W-:-:S05]  /*1090*/  HADD2.F32 R0, -RZ, R31.H0_H0 ;  /* 0x2000001fff007230 */ /* 0x020fca0000004100 */
[----:B------:R-:W-:Y:S01]  /*10a0*/  FMUL.FTZ R43, R0, UR8 ;  /* 0x00000008002b7c20 */ /* 0x000fe20008410000 */
[----:B------:R-:W-:-:S03]  /*10b0*/  @P0 HADD2.F32 R0, -RZ, R27.H0_H0 ;  /* 0x2000001bff000230 */ /* 0x000fc60000004100 */
[----:B------:R-:W-:-:S04]  /*10c0*/  FMUL.FTZ R43, R54, R43 ;  /* 0x0000002b362b7220 */ /* 0x000fc80000410000 */
[----:B------:R-:W-:-:S07]  /*10d0*/  @P0 FADD.FTZ R43, R43, R0 ;  /* 0x000000002b2b0221 */ /* 0x000fce0000010000 */
.L_x_4816:
[----:B------:R-:W-:Y:S05]  /*10e0*/  BSYNC B0 ;  /* 0x0000000000007941 */ /* 0x000fea0003800000 */
.L_x_4814:
[----:B------:R-:W-:Y:S04]  /*10f0*/  BSSY B0, `(.L_x_4817) ;  /* 0x000000b000007945 */ /* 0x000fe80003800000 */
[----:B------:R-:W-:Y:S05]  /*1100*/  @P3 BRA `(.L_x_4818) ;  /* 0x0000000000103947 */ /* 0x000fea0003800000 */
[----:B------:R-:W-:Y:S01]  /*1110*/  MOV R44, RZ ;  /* 0x000000ff002c7202 */ /* 0x000fe20000000f00 */
[----:B------:R-:W-:Y:S06]  /*1120*/  @!P0 BRA `(.L_x_4819) ;  /* 0x00000000001c8947 */ /* 0x000fec0003800000 */
[----:B-----5:R-:W-:Y:S01]  /*1130*/  HADD2.F32 R44, -RZ, R27.H1_H1 ;  /* 0x3000001bff2c7230 */ /* 0x020fe20000004100 */
[----:B------:R-:W-:Y:S06]  /*1140*/  BRA `(.L_x_4819) ;  /* 0x0000000000147947 */ /* 0x000fec0003800000 */
.L_x_4818:
[----:B-----5:R-:W-:Y:S02]  /*1150*/  HADD2.F32 R0, -RZ, R31.H1_H1 ;  /* 0x3000001fff007230 */ /* 0x020fe40000004100 */
[----:B------:R-:W-:-:S03]  /*1160*/  @P0 HADD2.F32 R3, -RZ, R27.H1_H1 ;  /* 0x3000001bff030230 */ /* 0x000fc60000004100 */
[----:B------:R-:W-:-:S04]  /*1170*/  FMUL.FTZ R0, R0, UR8 ;  /* 0x0000000800007c20 */ /* 0x000fc80008410000 */
[----:B------:R-:W-:-:S04]  /*1180*/  FMUL.FTZ R44, R53, R0 ;  /* 0x00000000352c7220 */ /* 0x000fc80000410000 */
[----:B------:R-:W-:-:S07]  /*1190*/  @P0 FADD.FTZ R44, R44, R3 ;  /* 0x000000032c2c0221 */ /* 0x000fce0000010000 */
.L_x_4819:
[----:B------:R-:W-:Y:S05]  /*11a0*/  BSYNC B0 ;  /* 0x0000000000007941 */ /* 0x000fea0003800000 */
.L_x_4817:
        /* <DEDUP_REMOVED lines=17> */
[----:B------:R-:W-:Y:S01]  /*12c0*/  HFMA2.MMA R45, -RZ, RZ, 0, 0 ;  /* 0x00000000ff2d7435 */ /* 0x000fe200000001ff */
[----:B------:R-:W-:Y:S10]  /*12d0*/  @!P0 BRA `(.L_x_4822) ;  /* 0x00000000001c8947 */ /* 0x000ff40003800000 */
[----:B-----5:R-:W-:Y:S01]  /*12e0*/  HADD2.F32 R45, -RZ, R24.H0_H0 ;  /* 0x20000018ff2d7230 */ /* 0x020fe20000004100 */
[----:B------:R-:W-:Y:S06]  /*12f0*/  BRA `(.L_x_4822) ;  /* 0x0000000000147947 */ /* 0x000fec0003800000 */
.L_x_4821:
[----:B-----5:R-:W-:-:S05]  /*1300*/  HADD2.F32 R0, -RZ, R28.H0_H0 ;  /* 0x2000001cff007230 */ /* 0x020fca0000004100 */
[----:B------:R-:W-:Y:S01]  /*1310*/  FMUL.FTZ R45, R0, UR8 ;  /* 0x00000008002d7c20 */ /* 0x000fe20008410000 */
[----:B------:R-:W-:-:S03]  /*1320*/  @P0 HADD2.F32 R0, -RZ, R24.H0_H0 ;  /* 0x20000018ff000230 */ /* 0x000fc60000004100 */
[----:B------:R-:W-:-:S04]  /*1330*/  FMUL.FTZ R45, R52, R45 ;  /* 0x0000002d342d7220 */ /* 0x000fc80000410000 */
[----:B------:R-:W-:-:S07]  /*1340*/  @P0 FADD.FTZ R45, R0, R45 ;  /* 0x0000002d002d0221 */ /* 0x000fce0000010000 */
.L_x_4822:
[----:B------:R-:W-:Y:S05]  /*1350*/  BSYNC B0 ;  /* 0x0000000000007941 */ /* 0x000fea0003800000 */
.L_x_4820:
[----:B------:R-:W-:Y:S04]  /*1360*/  BSSY B0, `(.L_x_4823) ;  /* 0x000000b000007945 */ /* 0x000fe80003800000 */
[----:B------:R-:W-:Y:S05]  /*1370*/  @P3 BRA `(.L_x_4824) ;  /* 0x0000000000103947 */ /* 0x000fea0003800000 */
[----:B------:R-:W-:Y:S01]  /*1380*/  MOV R46, RZ ;  /* 0x000000ff002e7202 */ /* 0x000fe20000000f00 */
[----:B------:R-:W-:Y:S06]  /*1390*/  @!P0 BRA `(.L_x_4825) ;  /* 0x00000000001c8947 */ /* 0x000fec0003800000 */
[----:B-----5:R-:W-:Y:S01]  /*13a0*/  HADD2.F32 R46, -RZ, R24.H1_H1 ;  /* 0x30000018ff2e7230 */ /* 0x020fe20000004100 */
[----:B------:R-:W-:Y:S06]  /*13b0*/  BRA `(.L_x_4825) ;  /* 0x0000000000147947 */ /* 0x000fec0003800000 */
.L_x_4824:
[----:B-----5:R-:W-:Y:S02]  /*13c0*/  HADD2.F32 R0, -RZ, R28.H1_H1 ;  /* 0x3000001cff007230 */ /* 0x020fe40000004100 */
[----:B0-----:R-:W-:-:S03]  /*13d0*/  @P0 HADD2.F32 R9, -RZ, R24.H1_H1 ;  /* 0x30000018ff090230 */ /* 0x001fc60000004100 */
[----:B------:R-:W-:-:S04]  /*13e0*/  FMUL.FTZ R0, R0, UR8 ;  /* 0x0000000800007c20 */ /* 0x000fc80008410000 */
[----:B------:R-:W-:-:S04]  /*13f0*/  FMUL.FTZ R46, R103, R0 ;  /* 0x00000000672e7220 */ /* 0x000fc80000410000 */
[----:B------:R-:W-:-:S07]  /*1400*/  @P0 FADD.FTZ R46, R9, R46 ;  /* 0x0000002e092e0221 */ /* 0x000fce0000010000 */
.L_x_4825:
[----:B------:R-:W-:Y:S05]  /*1410*/  BSYNC B0 ;  /* 0x0000000000007941 */ /* 0x000fea0003800000 */
.L_x_4823:
[----:B------:R-:W-:Y:S04]  /*1420*/  BSSY B0, `(.L_x_4826) ;  /* 0x000000b000007945 */ /* 0x000fe80003800000 */
[----:B------:R-:W-:Y:S05]  /*1430*/  @P3 BRA `(.L_x_4827) ;  /* 0x0000000000103947 */ /* 0x000fea0003800000 */
[----:B------:R-:W-:Y:S01]  /*1440*/  HFMA2.MMA R47, -RZ, RZ, 0, 0 ;  /* 0x00000000ff2f7435 */ /* 0x000fe200000001ff */
[----:B------:R-:W-:Y:S10]  /*1450*/  @!P0 BRA `(.L_x_4828) ;  /* 0x00000000001c8947 */ /* 0x000ff40003800000 */
[----:B-----5:R-:W-:Y:S01]  /*1460*/  HADD2.F32 R47, -RZ, R25.H0_H0 ;  /* 0x20000019ff2f7230 */ /* 0x020fe20000004100 */
[----:B------:R-:W-:Y:S06]  /*1470*/  BRA `(.L_x_4828) ;  /* 0x0000000000147947 */ /* 0x000fec0003800000 */
.L_x_4827:
[----:B-----5:R-:W-:-:S05]  /*1480*/  HADD2.F32 R0, -RZ, R29.H0_H0 ;  /* 0x2000001dff007230 */ /* 0x020fca0000004100 */
[----:B------:R-:W-:Y:S01]  /*1490*/  FMUL.FTZ R47, R0, UR8 ;  /* 0x00000008002f7c20 */ /* 0x000fe20008410000 */
[----:B------:R-:W-:-:S03]  /*14a0*/  @P0 HADD2.F32 R0, -RZ, R25.H0_H0 ;  /* 0x20000019ff000230 */ /* 0x000fc60000004100 */
[----:B------:R-:W-:-:S04]  /*14b0*/  FMUL.FTZ R47, R102, R47 ;  /* 0x0000002f662f7220 */ /* 0x000fc80000410000 */
[----:B------:R-:W-:-:S07]  /*14c0*/  @P0 FADD.FTZ R47, R0, R47 ;  /* 0x0000002f002f0221 */ /* 0x000fce0000010000 */
.L_x_4828:
[----:B------:R-:W-:Y:S05]  /*14d0*/  BSYNC B0 ;  /* 0x0000000000007941 */ /* 0x000fea0003800000 */
.L_x_4826:
[----:B------:R-:W-:Y:S04]  /*14e0*/  BSSY B0, `(.L_x_4829) ;  /* 0x000000b000007945 */ /* 0x000fe80003800000 */
[----:B------:R-:W-:Y:S05]  /*14f0*/  @P3 BRA `(.L_x_4830) ;  /* 0x0000000000103947 */ /* 0x000fea0003800000 */
[----:B------:R-:W-:Y:S01]  /*1500*/  MOV R48, RZ ;  /* 0x000000ff00307202 */ /* 0x000fe20000000f00 */
[----:B------:R-:W-:Y:S06]  /*1510*/  @!P0 BRA `(.L_x_4831) ;  /* 0x00000000001c8947 */ /* 0x000fec0003800000 */
[----:B-----5:R-:W-:Y:S01]  /*1520*/  HADD2.F32 R48, -RZ, R25.H1_H1 ;  /* 0x30000019ff307230 */ /* 0x020fe20000004100 */
[----:B------:R-:W-:Y:S06]  /*1530*/  BRA `(.L_x_4831) ;  /* 0x0000000000147947 */ /* 0x000fec0003800000 */
.L_x_4830:
[----:B-----5:R-:W-:Y:S02]  /*1540*/  HADD2.F32 R0, -RZ, R29.H1_H1 ;  /* 0x3000001dff007230 */ /* 0x020fe40000004100 */
[----:B0-----:R-:W-:-:S03]  /*1550*/  @P0 HADD2.F32 R9, -RZ, R25.H1_H1 ;  /* 0x30000019ff090230 */ /* 0x001fc60000004100 */
[----:B------:R-:W-:-:S04]  /*1560*/  FMUL.FTZ R0, R0, UR8 ;  /* 0x0000000800007c20 */ /* 0x000fc80008410000 */
[----:B------:R-:W-:-:S04]  /*1570*/  FMUL.FTZ R48, R105, R0 ;  /* 0x0000000069307220 */ /* 0x000fc80000410000 */
[----:B------:R-:W-:-:S07]  /*1580*/  @P0 FADD.FTZ R48, R9, R48 ;  /* 0x0000003009300221 */ /* 0x000fce0000010000 */
.L_x_4831:
[----:B------:R-:W-:Y:S05]  /*1590*/  BSYNC B0 ;  /* 0x0000000000007941 */ /* 0x000fea0003800000 */
.L_x_4829:
[----:B------:R-:W-:Y:S04]  /*15a0*/  BSSY B0, `(.L_x_4832) ;  /* 0x000000b000007945 */ /* 0x000fe80003800000 */
[----:B------:R-:W-:Y:S05]  /*15b0*/  @P3 BRA `(.L_x_4833) ;  /* 0x0000000000103947 */ /* 0x000fea0003800000 */
[----:B------:R-:W-:Y:S01]  /*15c0*/  HFMA2.MMA R49, -RZ, RZ, 0, 0 ;  /* 0x00000000ff317435 */ /* 0x000fe200000001ff */
[----:B------:R-:W-:Y:S10]  /*15d0*/  @!P0 BRA `(.L_x_4834) ;  /* 0x00000000001c8947 */ /* 0x000ff40003800000 */
[----:B-----5:R-:W-:Y:S01]  /*15e0*/  HADD2.F32 R49, -RZ, R26.H0_H0 ;  /* 0x2000001aff317230 */ /* 0x020fe20000004100 */
[----:B------:R-:W-:Y:S06]  /*15f0*/  BRA `(.L_x_4834) ;  /* 0x0000000000147947 */ /* 0x000fec0003800000 */
.L_x_4833:
[----:B-----5:R-:W-:-:S05]  /*1600*/  HADD2.F32 R0, -RZ, R30.H0_H0 ;  /* 0x2000001eff007230 */ /* 0x020fca0000004100 */
[----:B------:R-:W-:Y:S01]  /*1610*/  FMUL.FTZ R49, R0, UR8 ;  /* 0x0000000800317c20 */ /* 0x000fe20008410000 */
[----:B------:R-:W-:-:S03]  /*1620*/  @P0 HADD2.F32 R0, -RZ, R26.H0_H0 ;  /* 0x2000001aff000230 */ /* 0x000fc60000004100 */
[----:B------:R-:W-:-:S04]  /*1630*/  FMUL.FTZ R49, R104, R49 ;  /* 0x0000003168317220 */ /* 0x000fc80000410000 */
[----:B------:R-:W-:-:S07]  /*1640*/  @P0 FADD.FTZ R49, R0, R49 ;  /* 0x0000003100310221 */ /* 0x000fce0000010000 */
.L_x_4834:
[----:B------:R-:W-:Y:S05]  /*1650*/  BSYNC B0 ;  /* 0x0000000000007941 */ /* 0x000fea0003800000 */
.L_x_4832:
[----:B------:R-:W-:Y:S04]  /*1660*/  BSSY B0, `(.L_x_4835) ;  /* 0x000000b000007945 */ /* 0x000fe80003800000 */
[----:B------:R-:W-:Y:S05]  /*1670*/  @P3 BRA `(.L_x_4836) ;  /* 0x0000000000103947 */ /* 0x000fea0003800000 */
[----:B------:R-:W-:Y:S01]  /*1680*/  MOV R50, RZ ;  /* 0x000000ff00327202 */ /* 0x000fe20000000f00 */
[----:B------:R-:W-:Y:S06]  /*1690*/  @!P0 BRA `(.L_x_4837) ;  /* 0x00000000001c8947 */ /* 0x000fec0003800000 */
[----:B-----5:R-:W-:Y:S01]  /*16a0*/  HADD2.F32 R50, -RZ, R26.H1_H1 ;  /* 0x3000001aff327230 */ /* 0x020fe20000004100 */
[----:B------:R-:W-:Y:S06]  /*16b0*/  BRA `(.L_x_4837) ;  /* 0x0000000000147947 */ /* 0x000fec0003800000 */
.L_x_4836:
[----:B-----5:R-:W-:Y:S02]  /*16c0*/  HADD2.F32 R0, -RZ, R30.H1_H1 ;  /* 0x3000001eff007230 */ /* 0x020fe40000004100 */
[----:B0-----:R-:W-:-:S03]  /*16d0*/  @P0 HADD2.F32 R9, -RZ, R26.H1_H1 ;  /* 0x3000001aff090230 */ /* 0x001fc60000004100 */
[----:B------:R-:W-:-:S04]  /*16e0*/  FMUL.FTZ R0, R0, UR8 ;  /* 0x0000000800007c20 */ /* 0x000fc80008410000 */
[----:B------:R-:W-:-:S04]  /*16f0*/  FMUL.FTZ R50, R107, R0 ;  /* 0x000000006b327220 */ /* 0x000fc80000410000 */
[----:B------:R-:W-:-:S07]  /*1700*/  @P0 FADD.FTZ R50, R9, R50 ;  /* 0x0000003209320221 */ /* 0x000fce0000010000 */
.L_x_4837:
[----:B------:R-:W-:Y:S05]  /*1710*/  BSYNC B0 ;  /* 0x0000000000007941 */ /* 0x000fea0003800000 */
.L_x_4835:
[----:B------:R-:W-:Y:S04]  /*1720*/  BSSY B0, `(.L_x_4838) ;  /* 0x000000b000007945 */ /* 0x000fe80003800000 */
[----:B------:R-:W-:Y:S05]  /*1730*/  @P3 BRA `(.L_x_4839) ;  /* 0x0000000000103947 */ /* 0x000fea0003800000 */
[----:B------:R-:W-:Y:S01]  /*1740*/  HFMA2.MMA R51, -RZ, RZ, 0, 0 ;  /* 0x00000000ff337435 */ /* 0x000fe200000001ff */
[----:B------:R-:W-:Y:S10]  /*1750*/  @!P0 BRA `(.L_x_4840) ;  /* 0x00000000001c8947 */ /* 0x000ff40003800000 */
[----:B-----5:R-:W-:Y:S01]  /*1760*/  HADD2.F32 R51, -RZ, R27.H0_H0 ;  /* 0x2000001bff337230 */ /* 0x020fe20000004100 */
[----:B------:R-:W-:Y:S06]  /*1770*/  BRA `(.L_x_4840) ;  /* 0x0000000000147947 */ /* 0x000fec0003800000 */
.L_x_4839:
[----:B-----5:R-:W-:-:S05]  /*1780*/  HADD2.F32 R0, -RZ, R31.H0_H0 ;  /* 0x2000001fff007230 */ /* 0x020fca0000004100 */
[----:B------:R-:W-:Y:S01]  /*1790*/  FMUL.FTZ R51, R0, UR8 ;  /* 0x0000000800337c20 */ /* 0x000fe20008410000 */
[----:B------:R-:W-:-:S03]  /*17a0*/  @P0 HADD2.F32 R0, -RZ, R27.H0_H0 ;  /* 0x2000001bff000230 */ /* 0x000fc60000004100 */
[----:B------:R-:W-:-:S04]  /*17b0*/  FMUL.FTZ R51, R106, R51 ;  /* 0x000000336a337220 */ /* 0x000fc80000410000 */
[----:B------:R-:W-:-:S07]  /*17c0*/  @P0 FADD.FTZ R51, R0, R51 ;  /* 0x0000003300330221 */ /* 0x000fce0000010000 */
.L_x_4840:
[----:B------:R-:W-:Y:S05]  /*17d0*/  BSYNC B0 ;  /* 0x0000000000007941 */ /* 0x000fea0003800000 */
.L_x_4838:
[----:B------:R-:W-:Y:S04]  /*17e0*/  BSSY B0, `(.L_x_4841) ;  /* 0x000000b000007945 */ /* 0x000fe80003800000 */
[----:B------:R-:W-:Y:S05]  /*17f0*/  @P3 BRA `(.L_x_4842) ;  /* 0x0000000000103947 */ /* 0x000fea0003800000 */
[----:B------:R-:W-:Y:S01]  /*1800*/  MOV R150, RZ ;  /* 0x000000ff00967202 */ /* 0x000fe20000000f00 */
[----:B------:R-:W-:Y:S06]  /*1810*/  @!P0 BRA `(.L_x_4843) ;  /* 0x00000000001c8947 */ /* 0x000fec0003800000 */
[----:B-----5:R-:W-:Y:S01]  /*1820*/  HADD2.F32 R150, -RZ, R27.H1_H1 ;  /* 0x3000001bff967230 */ /* 0x020fe20000004100 */
[----:B------:R-:W-:Y:S06]  /*1830*/  BRA `(.L_x_4843) ;  /* 0x0000000000147947 */ /* 0x000fec0003800000 */
.L_x_4842:
[----:B-----5:R-:W-:Y:S02]  /*1840*/  HADD2.F32 R0, -RZ, R31.H1_H1 ;  /* 0x3000001fff007230 */ /* 0x020fe40000004100 */
[----:B0-----:R-:W-:-:S03]  /*1850*/  @P0 HADD2.F32 R9, -RZ, R27.H1_H1 ;  /* 0x3000001bff090230 */ /* 0x001fc60000004100 */
[----:B------:R-:W-:-:S04]  /*1860*/  FMUL.FTZ R0, R0, UR8 ;  /* 0x0000000800007c20 */ /* 0x000fc80008410000 */
[----:B------:R-:W-:-:S04]  /*1870*/  FMUL.FTZ R150, R109, R0 ;  /* 0x000000006d967220 */ /* 0x000fc80000410000 */
[----:B------:R-:W-:-:S07]  /*1880*/  @P0 FADD.FTZ R150, R9, R150 ;  /* 0x0000009609960221 */ /* 0x000fce0000010000 */
.L_x_4843:
[----:B------:R-:W-:Y:S05]  /*1890*/  BSYNC B0 ;  /* 0x0000000000007941 */ /* 0x000fea0003800000 */
.L_x_4841:
[----:B0-----:R-:W0:Y:S01]  /*18a0*/  @P2 LDC.64 R16, c[0x0][0x220] ;  /* 0x00008800ff102b82 */ /* 0x001e220000000a00 */
[----:B------:R-:W-:Y:S01]  /*18b0*/  IMAD.WIDE.U32 R8, R161, 0x10, R2 ;  /* 0x00000010a1087825 */ /* 0x000fe200078e0002 */
[----:B------:R-:W-:Y:S02]  /*18c0*/  @P2 IADD3 R161, R177, 0x40, RZ ;  /* 0x00000040b1a12810 */ /* 0x000fe40007ffe0ff */
[----:B------:R-:W-:Y:S02]  /*18d0*/  IADD3 R169, R179, 0x40, RZ ;  /* 0x00000040b3a97810 */ /* 0x000fe40007ffe0ff */
[----:B------:R-:W-:Y:S02]  /*18e0*/  F2FP.F16.F32.PACK_AB R35, R150, R51 ;  /* 0x000000339623723e */ /* 0x000fe400000000ff */
[----:B------:R-:W1:Y:S01]  /*18f0*/  @P0 LDC.64 R12, c[0x0][0x230] ;  /* 0x00008c00ff0c0b82 */ /* 0x000e620000000a00 */
[----:B------:R-:W-:Y:S02]  /*1900*/  F2FP.F16.F32.PACK_AB R34, R50, R49 ;  /* 0x000000313222723e */ /* 0x000fe400000000ff */
[----:B------:R-:W-:-:S02]  /*1910*/  F2FP.F16.F32.PACK_AB R33, R48, R47 ;  /* 0x0000002f3021723e */ /* 0x000fc400000000ff */
        /* <DEDUP_REMOVED lines=12> */
.L_x_4845:
[----:B-----5:R-:W-:Y:S02]  /*19e0*/  HADD2.F32 R0, -RZ, R28.H0_H0 ;  /* 0x2000001cff007230 */ /* 0x020fe40000004100 */
[----:B--2---:R-:W-:-:S03]  /*19f0*/  @P0 HADD2.F32 R13, -RZ, R24.H0_H0 ;  /* 0x20000018ff0d0230 */ /* 0x004fc60000004100 */
[----:B------:R-:W-:-:S04]  /*1a00*/  FMUL.FTZ R9, R0, UR8 ;  /* 0x0000000800097c20 */ /* 0x000fc80008410000 */
[----:B------:R-:W-:-:S04]  /*1a10*/  FMUL.FTZ R152, R108, R9 ;  /* 0x000000096c987220 */ /* 0x000fc80000410000 */
[----:B------:R-:W-:-:S07]  /*1a20*/  @P0 FADD.FTZ R152, R13, R152 ;  /* 0x000000980d980221 */ /* 0x000fce0000010000 */
.L_x_4846:
[----:B------:R-:W-:Y:S05]  /*1a30*/  BSYNC B0 ;  /* 0x0000000000007941 */ /* 0x000fea0003800000 */
.L_x_4844:
[----:B------:R-:W-:Y:S04]  /*1a40*/  BSSY B0, `(.L_x_4847) ;  /* 0x000000b000007945 */ /* 0x000fe80003800000 */
[----:B------:R-:W-:Y:S05]  /*1a50*/  @P3 BRA `(.L_x_4848) ;  /* 0x0000000000103947 */ /* 0x000fea0003800000 */
[----:B------:R-:W-:Y:S01]  /*1a60*/  MOV R161, RZ ;  /* 0x000000ff00a17202 */ /* 0x000fe20000000f00 */
[----:B------:R-:W-:Y:S06]  /*1a70*/  @!P0 BRA `(.L_x_4849) ;  /* 0x00000000001c8947 */ /* 0x000fec0003800000 */
[----:B-----5:R-:W-:Y:S01]  /*1a80*/  HADD2.F32 R161, -RZ, R24.H1_H1 ;  /* 0x30000018ffa17230 */ /* 0x020fe20000004100 */
[----:B------:R-:W-:Y:S06]  /*1a90*/  BRA `(.L_x_4849) ;  /* 0x0000000000147947 */ /* 0x000fec0003800000 */
.L_x_4848:
[----:B-----5:R-:W-:-:S05]  /*1aa0*/  HADD2.F32 R0, -RZ, R28.H1_H1 ;  /* 0x3000001cff007230 */ /* 0x020fca0000004100 */
[----:B------:R-:W-:Y:S01]  /*1ab0*/  FMUL.FTZ R161, R0, UR8 ;  /* 0x0000000800a17c20 */ /* 0x000fe20008410000 */
[----:B------:R-:W-:-:S03]  /*1ac0*/  @P0 HADD2.F32 R0, -RZ, R24.H1_H1 ;  /* 0x30000018ff000230 */ /* 0x000fc60000004100 */
[----:B------:R-:W-:-:S04]  /*1ad0*/  FMUL.FTZ R161, R110, R161 ;  /* 0x000000a16ea17220 */ /* 0x000fc80000410000 */
[----:B------:R-:W-:-:S07]  /*1ae0*/  @P0 FADD.FTZ R161, R0, R161 ;  /* 0x000000a100a10221 */ /* 0x000fce0000010000 */
.L_x_4849:
[----:B------:R-:W-:Y:S05]  /*1af0*/  BSYNC B0 ;  /* 0x0000000000007941 */ /* 0x000fea0003800000 */
.L_x_4847:
[----:B------:R-:W-:Y:S04]  /*1b00*/  BSSY B0, `(.L_x_4850) ;  /* 0x000000b000007945 */ /* 0x000fe80003800000 */
[----:B------:R-:W-:Y:S05]  /*1b10*/  @P3 BRA `(.L_x_4851) ;  /* 0x0000000000103947 */ /* 0x000fea0003800000 */
[----:B------:R-:W-:Y:S01]  /*1b20*/  HFMA2.MMA R154, -RZ, RZ, 0, 0 ;  /* 0x00000000ff9a7435 */ /* 0x000fe200000001ff */
[----:B------:R-:W-:Y:S10]  /*1b30*/  @!P0 BRA `(.L_x_4852) ;  /* 0x00000000001c8947 */ /* 0x000ff40003800000 */
[----:B-----5:R-:W-:Y:S01]  /*1b40*/  HADD2.F32 R154, -RZ, R25.H0_H0 ;  /* 0x20000019ff9a7230 */ /* 0x020fe20000004100 */
[----:B------:R-:W-:Y:S06]  /*1b50*/  BRA `(.L_x_4852) ;  /* 0x0000000000147947 */ /* 0x000fec0003800000 */
.L_x_4851:
[----:B-----5:R-:W-:Y:S02]  /*1b60*/  HADD2.F32 R0, -RZ, R29.H0_H0 ;  /* 0x2000001dff007230 */ /* 0x020fe40000004100 */
[----:B--2---:R-:W-:-:S03]  /*1b70*/  @P0 HADD2.F32 R9, -RZ, R25.H0_H0 ;  /* 0x20000019ff090230 */ /* 0x004fc60000004100 */
[----:B------:R-:W-:-:S04]  /*1b80*/  FMUL.FTZ R0, R0, UR8 ;  /* 0x0000000800007c20 */ /* 0x000fc80008410000 */
[----:B------:R-:W-:-:S04]  /*1b90*/  FMUL.FTZ R154, R111, R0 ;  /* 0x000000006f9a7220 */ /* 0x000fc80000410000 */
[----:B------:R-:W-:-:S07]  /*1ba0*/  @P0 FADD.FTZ R154, R9, R154 ;  /* 0x0000009a099a0221 */ /* 0x000fce0000010000 */
.L_x_4852:
[----:B------:R-:W-:Y:S05]  /*1bb0*/  BSYNC B0 ;  /* 0x0000000000007941 */ /* 0x000fea0003800000 */
.L_x_4850:
[----:B------:R-:W-:Y:S04]  /*1bc0*/  BSSY B0, `(.L_x_4853) ;  /* 0x000000b000007945 */ /* 0x000fe80003800000 */
[----:B------:R-:W-:Y:S05]  /*1bd0*/  @P3 BRA `(.L_x_4854) ;  /* 0x0000000000103947 */ /* 0x000fea0003800000 */
[----:B------:R-:W-:Y:S01]  /*1be0*/  MOV R163, RZ ;  /* 0x000000ff00a37202 */ /* 0x000fe20000000f00 */
[----:B------:R-:W-:Y:S06]  /*1bf0*/  @!P0 BRA `(.L_x_4855) ;  /* 0x00000000001c8947 */ /* 0x000fec0003800000 */
[----:B-----5:R-:W-:Y:S01]  /*1c00*/  HADD2.F32 R163, -RZ, R25.H1_H1 ;  /* 0x30000019ffa37230 */ /* 0x020fe20000004100 */
[----:B------:R-:W-:Y:S06]  /*1c10*/  BRA `(.L_x_4855) ;  /* 0x0000000000147947 */ /* 0x000fec0003800000 */
.L_x_4854:
[----:B-----5:R-:W-:-:S05]  /*1c20*/  HADD2.F32 R0, -RZ, R29.H1_H1 ;  /* 0x3000001dff007230 */ /* 0x020fca0000004100 */
[----:B------:R-:W-:Y:S01]  /*1c30*/  FMUL.FTZ R163, R0, UR8 ;  /* 0x0000000800a37c20 */ /* 0x000fe20008410000 */
[----:B------:R-:W-:-:S03]  /*1c40*/  @P0 HADD2.F32 R0, -RZ, R25.H1_H1 ;  /* 0x30000019ff000230 */ /* 0x000fc60000004100 */
[----:B------:R-:W-:-:S04]  /*1c50*/  FMUL.FTZ R163, R112, R163 ;  /* 0x000000a370a37220 */ /* 0x000fc80000410000 */
[----:B------:R-:W-:-:S07]  /*1c60*/  @P0 FADD.FTZ R163, R0, R163 ;  /* 0x000000a300a30221 */ /* 0x000fce0000010000 */
.L_x_4855:
[----:B------:R-:W-:Y:S05]  /*1c70*/  BSYNC B0 ;  /* 0x0000000000007941 */ /* 0x000fea0003800000 */
.L_x_4853:
[----:B------:R-:W-:Y:S04]  /*1c80*/  BSSY B0, `(.L_x_4856) ;  /* 0x000000b000007945 */ /* 0x000fe80003800000 */
[----:B------:R-:W-:Y:S05]  /*1c90*/  @P3 BRA `(.L_x_4857) ;  /* 0x0000000000103947 */ /* 0x000fea0003800000 */
[----:B------:R-:W-:Y:S01]  /*1ca0*/  HFMA2.MMA R156, -RZ, RZ, 0, 0 ;  /* 0x00000000ff9c7435 */ /* 0x000fe200000001ff */
[----:B------:R-:W-:Y:S10]  /*1cb0*/  @!P0 BRA `(.L_x_4858) ;  /* 0x00000000001c8947 */ /* 0x000ff40003800000 */
[----:B-----5:R-:W-:Y:S01]  /*1cc0*/  HADD2.F32 R156, -RZ, R26.H0_H0 ;  /* 0x2000001aff9c7230 */ /* 0x020fe20000004100 */
[----:B------:R-:W-:Y:S06]  /*1cd0*/  BRA `(.L_x_4858) ;  /* 0x0000000000147947 */ /* 0x000fec0003800000 */
.L_x_4857:
[----:B-----5:R-:W-:Y:S02]  /*1ce0*/  HADD2.F32 R0, -RZ, R30.H0_H0 ;  /* 0x2000001eff007230 */ /* 0x020fe40000004100 */
[----:B--2---:R-:W-:-:S03]  /*1cf0*/  @P0 HADD2.F32 R9, -RZ, R26.H0_H0 ;  /* 0x2000001aff090230 */ /* 0x004fc60000004100 */
[----:B------:R-:W-:-:S04]  /*1d00*/  FMUL.FTZ R0, R0, UR8 ;  /* 0x0000000800007c20 */ /* 0x000fc80008410000 */
[----:B------:R-:W-:-:S04]  /*1d10*/  FMUL.FTZ R156, R113, R0 ;  /* 0x00000000719c7220 */ /* 0x000fc80000410000 */
[----:B------:R-:W-:-:S07]  /*1d20*/  @P0 FADD.FTZ R156, R9, R156 ;  /* 0x0000009c099c0221 */ /* 0x000fce0000010000 */
.L_x_4858:
[----:B------:R-:W-:Y:S05]  /*1d30*/  BSYNC B0 ;  /* 0x0000000000007941 */ /* 0x000fea0003800000 */
.L_x_4856:
[----:B------:R-:W-:Y:S04]  /*1d40*/  BSSY B0, `(.L_x_4859) ;  /* 0x000000b000007945 */ /* 0x000fe80003800000 */
[----:B------:R-:W-:Y:S05]  /*1d50*/  @P3 BRA `(.L_x_4860) ;  /* 0x0000000000103947 */ /* 0x000fea0003800000 */
[----:B------:R-:W-:Y:S01]  /*1d60*/  MOV R165, RZ ;  /* 0x000000ff00a57202 */ /* 0x000fe20000000f00 */
[----:B------:R-:W-:Y:S06]  /*1d70*/  @!P0 BRA `(.L_x_4861) ;  /* 0x00000000001c8947 */ /* 0x000fec0003800000 */
[----:B-----5:R-:W-:Y:S01]  /*1d80*/  HADD2.F32 R165, -RZ, R26.H1_H1 ;  /* 0x3000001affa57230 */ /* 0x020fe20000004100 */
[----:B------:R-:W-:Y:S06]  /*1d90*/  BRA `(.L_x_4861) ;  /* 0x0000000000147947 */ /* 0x000fec0003800000 */
.L_x_4860:
[----:B-----5:R-:W-:-:S05]  /*1da0*/  HADD2.F32 R0, -RZ, R30.H1_H1 ;  /* 0x3000001eff007230 */ /* 0x020fca0000004100 */
[----:B------:R-:W-:Y:S01]  /*1db0*/  FMUL.FTZ R165, R0, UR8 ;  /* 0x0000000800a57c20 */ /* 0x000fe20008410000 */
[----:B------:R-:W-:-:S03]  /*1dc0*/  @P0 HADD2.F32 R0, -RZ, R26.H1_H1 ;  /* 0x3000001aff000230 */ /* 0x000fc60000004100 */
[----:B------:R-:W-:-:S04]  /*1dd0*/  FMUL.FTZ R165, R114, R165 ;  /* 0x000000a572a57220 */ /* 0x000fc80000410000 */
[----:B------:R-:W-:-:S07]  /*1de0*/  @P0 FADD.FTZ R165, R0, R165 ;  /* 0x000000a500a50221 */ /* 0x000fce0000010000 */
.L_x_4861:
[----:B------:R-:W-:Y:S05]  /*1df0*/  BSYNC B0 ;  /* 0x0000000000007941 */ /* 0x000fea0003800000 */
.L_x_4859:
[----:B------:R-:W-:Y:S04]  /*1e00*/  BSSY B0, `(.L_x_4862) ;  /* 0x000000b000007945 */ /* 0x000fe80003800000 */
[----:B------:R-:W-:Y:S05]  /*1e10*/  @P3 BRA `(.L_x_4863) ;  /* 0x0000000000103947 */ /* 0x000fea0003800000 */
[----:B------:R-:W-:Y:S01]  /*1e20*/  HFMA2.MMA R158, -RZ, RZ, 0, 0 ;  /* 0x00000000ff9e7435 */ /* 0x000fe200000001ff */
[----:B------:R-:W-:Y:S10]  /*1e30*/  @!P0 BRA `(.L_x_4864) ;  /* 0x00000000001c8947 */ /* 0x000ff40003800000 */
[----:B-----5:R-:W-:Y:S01]  /*1e40*/  HADD2.F32 R158, -RZ, R27.H0_H0 ;  /* 0x2000001bff9e7230 */ /* 0x020fe20000004100 */
[----:B------:R-:W-:Y:S06]  /*1e50*/  BRA `(.L_x_4864) ;  /* 0x0000000000147947 */ /* 0x000fec0003800000 */
.L_x_4863:
[----:B-----5:R-:W-:Y:S02]  /*1e60*/  HADD2.F32 R0, -RZ, R31.H0_H0 ;  /* 0x2000001fff007230 */ /* 0x020fe40000004100 */
[----:B--2---:R-:W-:-:S03]  /*1e70*/  @P0 HADD2.F32 R9, -RZ, R27.H0_H0 ;  /* 0x2000001bff090230 */ /* 0x004fc60000004100 */
[----:B------:R-:W-:-:S04]  /*1e80*/  FMUL.FTZ R0, R0, UR8 ;  /* 0x0000000800007c20 */ /* 0x000fc80008410000 */
[----:B------:R-:W-:-:S04]  /*1e90*/  FMUL.FTZ R158, R115, R0 ;  /* 0x00000000739e7220 */ /* 0x000fc80000410000 */
[----:B------:R-:W-:-:S07]  /*1ea0*/  @P0 FADD.FTZ R158, R9, R158 ;  /* 0x0000009e099e0221 */ /* 0x000fce0000010000 */
.L_x_4864:
[----:B------:R-:W-:Y:S05]  /*1eb0*/  BSYNC B0 ;  /* 0x0000000000007941 */ /* 0x000fea0003800000 */
.L_x_4862:
[----:B------:R-:W-:Y:S04]  /*1ec0*/  BSSY B0, `(.L_x_4865) ;  /* 0x000000b000007945 */ /* 0x000fe80003800000 */
[----:B------:R-:W-:Y:S05]  /*1ed0*/  @P3 BRA `(.L_x_4866) ;  /* 0x0000000000103947 */ /* 0x000fea0003800000 */
[----:B------:R-:W-:Y:S01]  /*1ee0*/  MOV R167, RZ ;  /* 0x000000ff00a77202 */ /* 0x000fe20000000f00 */
[----:B------:R-:W-:Y:S06]  /*1ef0*/  @!P0 BRA `(.L_x_4867) ;  /* 0x00000000001c8947 */ /* 0x000fec0003800000 */
[----:B-----5:R-:W-:Y:S01]  /*1f00*/  HADD2.F32 R167, -RZ, R27.H1_H1 ;  /* 0x3000001bffa77230 */ /* 0x020fe20000004100 */
[----:B------:R-:W-:Y:S06]  /*1f10*/  BRA `(.L_x_4867) ;  /* 0x0000000000147947 */ /* 0x000fec0003800000 */
.L_x_4866:
[----:B-----5:R-:W-:-:S05]  /*1f20*/  HADD2.F32 R0, -RZ, R31.H1_H1 ;  /* 0x3000001fff007230 */ /* 0x020fca0000004100 */
[----:B------:R-:W-:Y:S01]  /*1f30*/  FMUL.FTZ R167, R0, UR8 ;  /* 0x0000000800a77c20 */ /* 0x000fe20008410000 */
[----:B------:R-:W-:-:S03]  /*1f40*/  @P0 HADD2.F32 R0, -RZ, R27.H1_H1 ;  /* 0x3000001bff000230 */ /* 0x000fc60000004100 */
[----:B------:R-:W-:-:S04]  /*1f50*/  FMUL.FTZ R167, R116, R167 ;  /* 0x000000a774a77220 */ /* 0x000fc80000410000 */
[----:B------:R-:W-:-:S07]  /*1f60*/  @P0 FADD.FTZ R167, R0, R167 ;  /* 0x000000a700a70221 */ /* 0x000fce0000010000 */
.L_x_4867:
[----:B------:R-:W-:Y:S05]  /*1f70*/  BSYNC B0 ;  /* 0x0000000000007941 */ /* 0x000fea0003800000 */
.L_x_4865:
[----:B--2---:R-:W0:Y:S01]  /*1f80*/  @P2 LDC.64 R16, c[0x0][0x220] ;  /* 0x00008800ff102b82 */ /* 0x004e220000000a00 */
        /* <DEDUP_REMOVED lines=19> */
.L_x_4869:
[----:B-----5:R-:W-:Y:S02]  /*20c0*/  HADD2.F32 R0, -RZ, R28.H0_H0 ;  /* 0x2000001cff007230 */ /* 0x020fe40000004100 */
[----:B--2---:R-:W-:-:S03]  /*20d0*/  @P0 HADD2.F32 R8, -RZ, R24.H0_H0 ;  /* 0x20000018ff080230 */ /* 0x004fc60000004100 */
[----:B------:R-:W-:-:S04]  /*20e0*/  FMUL.FTZ R0, R0, UR8 ;  /* 0x0000000800007c20 */ /* 0x000fc80008410000 */
[----:B------:R-:W-:-:S04]  /*20f0*/  FMUL.FTZ R175, R117, R0 ;  /* 0x0000000075af7220 */ /* 0x000fc80000410000 */
[----:B------:R-:W-:-:S07]  /*2100*/  @P0 FADD.FTZ R175, R8, R175 ;  /* 0x000000af08af0221 */ /* 0x000fce0000010000 */
.L_x_4870:
[----:B------:R-:W-:Y:S05]  /*2110*/  BSYNC B0 ;  /* 0x0000000000007941 */ /* 0x000fea0003800000 */
.L_x_4868:
[----:B------:R-:W-:Y:S04]  /*2120*/  BSSY B0, `(.L_x_4871) ;  /* 0x000000b000007945 */ /* 0x000fe80003800000 */
[----:B------:R-:W-:Y:S05]  /*2130*/  @P3 BRA `(.L_x_4872) ;  /* 0x0000000000103947 */ /* 0x000fea0003800000 */
[----:B------:R-:W-:Y:S01]  /*2140*/  MOV R166, RZ ;  /* 0x000000ff00a67202 */ /* 0x000fe20000000f00 */
[----:B------:R-:W-:Y:S06]  /*2150*/  @!P0 BRA `(.L_x_4873) ;  /* 0x00000000001c8947 */ /* 0x000fec0003800000 */
[----:B-----5:R-:W-:Y:S01]  /*2160*/  HADD2.F32 R166, -RZ, R24.H1_H1 ;  /* 0x30000018ffa67230 */ /* 0x020fe20000004100 */
[----:B------:R-:W-:Y:S06]  /*2170*/  BRA `(.L_x_4873) ;  /* 0x0000000000147947 */ /* 0x000fec0003800000 */
.L_x_4872:
[----:B-----5:R-:W-:Y:S02]  /*2180*/  HADD2.F32 R0, -RZ, R28.H1_H1 ;  /* 0x3000001cff007230 */ /* 0x020fe40000004100 */
[----:B--2---:R-:W-:-:S03]  /*2190*/  @P0 HADD2.F32 R13, -RZ, R24.H1_H1 ;  /* 0x30000018ff0d0230 */ /* 0x004fc60000004100 */
[----:B------:R-:W-:-:S04]  /*21a0*/  FMUL.FTZ R9, R0, UR8 ;  /* 0x0000000800097c20 */ /* 0x000fc80008410000 */
[----:B------:R-:W-:-:S04]  /*21b0*/  FMUL.FTZ R166, R118, R9 ;  /* 0x0000000976a67220 */ /* 0x000fc80000410000 */
[----:B------:R-:W-:-:S07]  /*21c0*/  @P0 FADD.FTZ R166, R13, R166 ;  /* 0x000000a60da60221 */ /* 0x000fce0000010000 */
.L_x_4873:
[----:B------:R-:W-:Y:S05]  /*21d0*/  BSYNC B0 ;  /* 0x0000000000007941 */ /* 0x000fea0003800000 */
.L_x_4871:
[----:B------:R-:W-:Y:S04]  /*21e0*/  BSSY B0, `(.L_x_4874) ;  /* 0x000000b000007945 */ /* 0x000fe80003800000 */
[----:B------:R-:W-:Y:S05]  /*21f0*/  @P3 BRA `(.L_x_4875) ;  /* 0x0000000000103947 */ /* 0x000fea0003800000 */
[----:B------:R-:W-:Y:S01]  /*2200*/  HFMA2.MMA R173, -RZ, RZ, 0, 0 ;  /* 0x00000000ffad7435 */ /* 0x000fe200000001ff */
[----:B------:R-:W-:Y:S10]  /*2210*/  @!P0 BRA `(.L_x_4876) ;  /* 0x00000000001c8947 */ /* 0x000ff40003800000 */
[----:B-----5:R-:W-:Y:S01]  /*2220*/  HADD2.F32 R173, -RZ, R25.H0_H0 ;  /* 0x20000019ffad7230 */ /* 0x020fe20000004100 */
[----:B------:R-:W-:Y:S06]  /*2230*/  BRA `(.L_x_4876) ;  /* 0x0000000000147947 */ /* 0x000fec0003800000 */
.L_x_4875:
[----:B-----5:R-:W-:Y:S02]  /*2240*/  HADD2.F32 R0, -RZ, R29.H0_H0 ;  /* 0x2000001dff007230 */ /* 0x020fe40000004100 */
[----:B--2---:R-:W-:-:S03]  /*2250*/  @P0 HADD2.F32 R8, -RZ, R25.H0_H0 ;  /* 0x20000019ff080230 */ /* 0x004fc60000004100 */
[----:B------:R-:W-:-:S04]  /*2260*/  FMUL.FTZ R0, R0, UR8 ;  /* 0x0000000800007c20 */ /* 0x000fc80008410000 */
[----:B------:R-:W-:-:S04]  /*2270*/  FMUL.FTZ R173, R119, R0 ;  /* 0x0000000077ad7220 */ /* 0x000fc80000410000 */
[----:B------:R-:W-:-:S07]  /*2280*/  @P0 FADD.FTZ R173, R8, R173 ;  /* 0x000000ad08ad0221 */ /* 0x000fce0000010000 */
.L_x_4876:
[----:B------:R-:W-:Y:S05]  /*2290*/  BSYNC B0 ;  /* 0x0000000000007941 */ /* 0x000fea0003800000 */
.L_x_4874:
[----:B------:R-:W-:Y:S04]  /*22a0*/  BSSY B0, `(.L_x_4877) ;  /* 0x000000b000007945 */ /* 0x000fe80003800000 */
[----:B------:R-:W-:Y:S05]  /*22b0*/  @P3 BRA `(.L_x_4878) ;  /* 0x0000000000103947 */ /* 0x000fea0003800000 */
[----:B------:R-:W-:Y:S01]  /*22c0*/  MOV R164, RZ ;  /* 0x000000ff00a47202 */ /* 0x000fe20000000f00 */
[----:B------:R-:W-:Y:S06]  /*22d0*/  @!P0 BRA `(.L_x_4879) ;  /* 0x00000000001c8947 */ /* 0x000fec0003800000 */
[----:B-----5:R-:W-:Y:S01]  /*22e0*/  HADD2.F32 R164, -RZ, R25.H1_H1 ;  /* 0x30000019ffa47230 */ /* 0x020fe20000004100 */
[----:B------:R-:W-:Y:S06]  /*22f0*/  BRA `(.L_x_4879) ;  /* 0x0000000000147947 */ /* 0x000fec0003800000 */
.L_x_4878:
[----:B-----5:R-:W-:Y:S02]  /*2300*/  HADD2.F32 R0, -RZ, R29.H1_H1 ;  /* 0x3000001dff007230 */ /* 0x020fe40000004100 */
[----:B--2---:R-:W-:-:S03]  /*2310*/  @P0 HADD2.F32 R13, -RZ, R25.H1_H1 ;  /* 0x30000019ff0d0230 */ /* 0x004fc60000004100 */
[----:B------:R-:W-:-:S04]  /*2320*/  FMUL.FTZ R9, R0, UR8 ;  /* 0x0000000800097c20 */ /* 0x000fc80008410000 */
[----:B------:R-:W-:-:S04]  /*2330*/  FMUL.FTZ R164, R120, R9 ;  /* 0x0000000978a47220 */ /* 0x000fc80000410000 */
[----:B------:R-:W-:-:S07]  /*2340*/  @P0 FADD.FTZ R164, R13, R164 ;  /* 0x000000a40da40221 */ /* 0x000fce0000010000 */
.L_x_4879:
[----:B------:R-:W-:Y:S05]  /*2350*/  BSYNC B0 ;  /* 0x0000000000007941 */ /* 0x000fea0003800000 */
.L_x_4877:
[----:B------:R-:W-:Y:S04]  /*2360*/  BSSY B0, `(.L_x_4880) ;  /* 0x000000b000007945 */ /* 0x000fe80003800000 */
[----:B------:R-:W-:Y:S05]  /*2370*/  @P3 BRA `(.L_x_4881) ;  /* 0x0000000000103947 */ /* 0x000fea0003800000 */
[----:B------:R-:W-:Y:S01]  /*2380*/  HFMA2.MMA R171, -RZ, RZ, 0, 0 ;  /* 0x00000000ffab7435 */ /* 0x000fe200000001ff */
[----:B------:R-:W-:Y:S10]  /*2390*/  @!P0 BRA `(.L_x_4882) ;  /* 0x00000000001c8947 */ /* 0x000ff40003800000 */
[----:B-----5:R-:W-:Y:S01]  /*23a0*/  HADD2.F32 R171, -RZ, R26.H0_H0 ;  /* 0x2000001affab7230 */ /* 0x020fe20000004100 */
[----:B------:R-:W-:Y:S06]  /*23b0*/  BRA `(.L_x_4882) ;  /* 0x0000000000147947 */ /* 0x000fec0003800000 */
.L_x_4881:
[----:B-----5:R-:W-:Y:S02]  /*23c0*/  HADD2.F32 R0, -RZ, R30.H0_H0 ;  /* 0x2000001eff007230 */ /* 0x020fe40000004100 */
[----:B--2---:R-:W-:-:S03]  /*23d0*/  @P0 HADD2.F32 R8, -RZ, R26.H0_H0 ;  /* 0x2000001aff080230 */ /* 0x004fc60000004100 */
[----:B------:R-:W-:-:S04]  /*23e0*/  FMUL.FTZ R0, R0, UR8 ;  /* 0x0000000800007c20 */ /* 0x000fc80008410000 */
[----:B------:R-:W-:-:S04]  /*23f0*/  FMUL.FTZ R171, R121, R0 ;  /* 0x0000000079ab7220 */ /* 0x000fc80000410000 */
[----:B------:R-:W-:-:S07]  /*2400*/  @P0 FADD.FTZ R171, R8, R171 ;  /* 0x000000ab08ab0221 */ /* 0x000fce0000010000 */
.L_x_4882:
[----:B------:R-:W-:Y:S05]  /*2410*/  BSYNC B0 ;  /* 0x0000000000007941 */ /* 0x000fea0003800000 */
.L_x_4880:
[----:B------:R-:W-:Y:S04]  /*2420*/  BSSY B0, `(.L_x_4883) ;  /* 0x000000b000007945 */ /* 0x000fe80003800000 */
[----:B------:R-:W-:Y:S05]  /*2430*/  @P3 BRA `(.L_x_4884) ;  /* 0x0000000000103947 */ /* 0x000fea0003800000 */
[----:B------:R-:W-:Y:S01]  /*2440*/  MOV R162, RZ ;  /* 0x000000ff00a27202 */ /* 0x000fe20000000f00 */
[----:B------:R-:W-:Y:S06]  /*2450*/  @!P0 BRA `(.L_x_4885) ;  /* 0x00000000001c8947 */ /* 0x000fec0003800000 */
[----:B-----5:R-:W-:Y:S01]  /*2460*/  HADD2.F32 R162, -RZ, R26.H1_H1 ;  /* 0x3000001affa27230 */ /* 0x020fe20000004100 */
[----:B------:R-:W-:Y:S06]  /*2470*/  BRA `(.L_x_4885) ;  /* 0x0000000000147947 */ /* 0x000fec0003800000 */
.L_x_4884:
[----:B-----5:R-:W-:Y:S02]  /*2480*/  HADD2.F32 R0, -RZ, R30.H1_H1 ;  /* 0x3000001eff007230 */ /* 0x020fe40000004100 */
[----:B--2---:R-:W-:-:S03]  /*2490*/  @P0 HADD2.F32 R13, -RZ, R26.H1_H1 ;  /* 0x3000001aff0d0230 */ /* 0x004fc60000004100 */
[----:B------:R-:W-:-:S04]  /*24a0*/  FMUL.FTZ R9, R0, UR8 ;  /* 0x0000000800097c20 */ /* 0x000fc80008410000 */
[----:B------:R-:W-:-:S04]  /*24b0*/  FMUL.FTZ R162, R122, R9 ;  /* 0x000000097aa27220 */ /* 0x000fc80000410000 */
[----:B------:R-:W-:-:S07]  /*24c0*/  @P0 FADD.FTZ R162, R13, R162 ;  /* 0x000000a20da20221 */ /* 0x000fce0000010000 */
.L_x_4885:
[----:B------:R-:W-:Y:S05]  /*24d0*/  BSYNC B0 ;  /* 0x0000000000007941 */ /* 0x000fea0003800000 */
.L_x_4883:
[----:B------:R-:W-:Y:S04]  /*24e0*/  BSSY B0, `(.L_x_4886) ;  /* 0x000000b000007945 */ /* 0x000fe80003800000 */
[----:B------:R-:W-:Y:S05]  /*24f0*/  @P3 BRA `(.L_x_4887) ;  /* 0x0000000000103947 */ /* 0x000fea0003800000 */
[----:B------:R-:W-:Y:S01]  /*2500*/  HFMA2.MMA R169, -RZ, RZ, 0, 0 ;  /* 0x00000000ffa97435 */ /* 0x000fe200000001ff */
[----:B------:R-:W-:Y:S10]  /*2510*/  @!P0 BRA `(.L_x_4888) ;  /* 0x00000000001c8947 */ /* 0x000ff40003800000 */
[----:B-----5:R-:W-:Y:S01]  /*2520*/  HADD2.F32 R169, -RZ, R27.H0_H0 ;  /* 0x2000001bffa97230 */ /* 0x020fe20000004100 */
[----:B------:R-:W-:Y:S06]  /*2530*/  BRA `(.L_x_4888) ;  /* 0x0000000000147947 */ /* 0x000fec0003800000 */
.L_x_4887:
[----:B-----5:R-:W-:Y:S02]  /*2540*/  HADD2.F32 R0, -RZ, R31.H0_H0 ;  /* 0x2000001fff007230 */ /* 0x020fe40000004100 */
[----:B--2---:R-:W-:-:S03]  /*2550*/  @P0 HADD2.F32 R8, -RZ, R27.H0_H0 ;  /* 0x2000001bff080230 */ /* 0x004fc60000004100 */
[----:B------:R-:W-:-:S04]  /*2560*/  FMUL.FTZ R0, R0, UR8 ;  /* 0x0000000800007c20 */ /* 0x000fc80008410000 */
[----:B------:R-:W-:-:S04]  /*2570*/  FMUL.FTZ R169, R123, R0 ;  /* 0x000000007ba97220 */ /* 0x000fc80000410000 */
[----:B------:R-:W-:-:S07]  /*2580*/  @P0 FADD.FTZ R169, R8, R169 ;  /* 0x000000a908a90221 */ /* 0x000fce0000010000 */
.L_x_4888:
[----:B------:R-:W-:Y:S05]  /*2590*/  BSYNC B0 ;  /* 0x0000000000007941 */ /* 0x000fea0003800000 */
.L_x_4886:
[----:B------:R-:W-:Y:S04]  /*25a0*/  BSSY B0, `(.L_x_4889) ;  /* 0x000000b000007945 */ /* 0x000fe80003800000 */
[----:B------:R-:W-:Y:S05]  /*25b0*/  @P3 BRA `(.L_x_4890) ;  /* 0x0000000000103947 */ /* 0x000fea0003800000 */
[----:B------:R-:W-:Y:S01]  /*25c0*/  MOV R160, RZ ;  /* 0x000000ff00a07202 */ /* 0x000fe20000000f00 */
[----:B------:R-:W-:Y:S06]  /*25d0*/  @!P0 BRA `(.L_x_4891) ;  /* 0x00000000001c8947 */ /* 0x000fec0003800000 */
[----:B-----5:R-:W-:Y:S01]  /*25e0*/  HADD2.F32 R160, -RZ, R27.H1_H1 ;  /* 0x3000001bffa07230 */ /* 0x020fe20000004100 */
[----:B------:R-:W-:Y:S06]  /*25f0*/  BRA `(.L_x_4891) ;  /* 0x0000000000147947 */ /* 0x000fec0003800000 */
.L_x_4890:
[----:B-----5:R-:W-:Y:S02]  /*2600*/  HADD2.F32 R0, -RZ, R31.H1_H1 ;  /* 0x3000001fff007230 */ /* 0x020fe40000004100 */
[----:B--2---:R-:W-:-:S03]  /*2610*/  @P0 HADD2.F32 R13, -RZ, R27.H1_H1 ;  /* 0x3000001bff0d0230 */ /* 0x004fc60000004100 */
[----:B------:R-:W-:-:S04]  /*2620*/  FMUL.FTZ R9, R0, UR8 ;  /* 0x0000000800097c20 */ /* 0x000fc80008410000 */
[----:B------:R-:W-:-:S04]  /*2630*/  FMUL.FTZ R160, R124, R9 ;  /* 0x000000097ca07220 */ /* 0x000fc80000410000 */
[----:B------:R-:W-:-:S07]  /*2640*/  @P0 FADD.FTZ R160, R13, R160 ;  /* 0x000000a00da00221 */ /* 0x000fce0000010000 */
.L_x_4891:
[----:B------:R-:W-:Y:S05]  /*2650*/  BSYNC B0 ;  /* 0x0000000000007941 */ /* 0x000fea0003800000 */
.L_x_4889:
[----:B--2---:R-:W0:Y:S01]  /*2660*/  @P2 LDC.64 R16, c[0x0][0x220] ;  /* 0x00008800ff102b82 */ /* 0x004e220000000a00 */
[----:B------:R-:W-:Y:S01]  /*2670*/  IADD3 R183, R179, 0x80, RZ ;  /* 0x00000080b3b77810 */ /* 0x000fe20007ffe0ff */
[----:B------:R-:W-:Y:S01]  /*2680*/  IMAD.WIDE.U32 R8, R181, 0x10, R2 ;  /* 0x00000010b5087825 */ /* 0x000fe200078e0002 */
[----:B------:R-:W-:Y:S02]  /*2690*/  @P2 IADD3 R177, R177, 0x80, RZ ;  /* 0x00000080b1b12810 */ /* 0x000fe40007ffe0ff */
        /* <DEDUP_REMOVED lines=12> */
[----:B--2---:R-:W-:Y:S01]  /*2760*/  HFMA2.MMA R12, -RZ, RZ, 0, 0 ;  /* 0x00000000ff0c7435 */ /* 0x004fe200000001ff */
[----:B------:R-:W-:Y:S10]  /*2770*/  @!P0 BRA `(.L_x_4894) ;  /* 0x00000000001c8947 */ /* 0x000ff40003800000 */
[----:B-----5:R-:W-:Y:S01]  /*2780*/  HADD2.F32 R12, -RZ, R24.H0_H0 ;  /* 0x20000018ff0c7230 */ /* 0x020fe20000004100 */
[----:B------:R-:W-:Y:S06]  /*2790*/  BRA `(.L_x_4894) ;  /* 0x0000000000147947 */ /* 0x000fec0003800000 */
.L_x_4893:
[----:B-----5:R-:W-:Y:S02]  /*27a0*/  HADD2.F32 R0, -RZ, R28.H0_H0 ;  /* 0x2000001cff007230 */ /* 0x020fe40000004100 */
[----:B--2---:R-:W-:-:S03]  /*27b0*/  @P0 HADD2.F32 R9, -RZ, R24.H0_H0 ;  /* 0x20000018ff090230 */ /* 0x004fc60000004100 */
[----:B------:R-:W-:-:S04]  /*27c0*/  FMUL.FTZ R0, R0, UR8 ;  /* 0x0000000800007c20 */ /* 0x000fc80008410000 */
[----:B------:R-:W-:-:S04]  /*27d0*/  FMUL.FTZ R12, R125, R0 ;  /* 0x000000007d0c7220 */ /* 0x000fc80000410000 */
[----:B------:R-:W-:-:S07]  /*27e0*/  @P0 FADD.FTZ R12, R9, R12 ;  /* 0x0000000c090c0221 */ /* 0x000fce0000010000 */
.L_x_4894:
[----:B------:R-:W-:Y:S05]  /*27f0*/  BSYNC B0 ;  /* 0x0000000000007941 */ /* 0x000fea0003800000 */
.L_x_4892:
[----:B------:R-:W-:Y:S04]  /*2800*/  BSSY B0, `(.L_x_4895) ;  /* 0x000000b000007945 */ /* 0x000fe80003800000 */
[----:B------:R-:W-:Y:S05]  /*2810*/  @P3 BRA `(.L_x_4896) ;  /* 0x0000000000103947 */ /* 0x000fea0003800000 */
[----:B------:R-:W-:Y:S01]  /*2820*/  MOV R13, RZ ;  /* 0x000000ff000d7202 */ /* 0x000fe20000000f00 */
[----:B------:R-:W-:Y:S06]  /*2830*/  @!P0 BRA `(.L_x_4897) ;  /* 0x00000000001c8947 */ /* 0x000fec0003800000 */
[----:B-----5:R-:W-:Y:S01]  /*2840*/  HADD2.F32 R13, -RZ, R24.H1_H1 ;  /* 0x30000018ff0d7230 */ /* 0x020fe20000004100 */
[----:B------:R-:W-:Y:S06]  /*2850*/  BRA `(.L_x_4897) ;  /* 0x0000000000147947 */ /* 0x000fec0003800000 */
.L_x_4896:
[----:B-----5:R-:W-:-:S05]  /*2860*/  HADD2.F32 R0, -RZ, R28.H1_H1 ;  /* 0x3000001cff007230 */ /* 0x020fca0000004100 */
[----:B------:R-:W-:Y:S01]  /*2870*/  FMUL.FTZ R13, R0, UR8 ;  /* 0x00000008000d7c20 */ /* 0x000fe20008410000 */
[----:B------:R-:W-:-:S03]  /*2880*/  @P0 HADD2.F32 R0, -RZ, R24.H1_H1 ;  /* 0x30000018ff000230 */ /* 0x000fc60000004100 */
[----:B------:R-:W-:-:S04]  /*2890*/  FMUL.FTZ R13, R126, R13 ;  /* 0x0000000d7e0d7220 */ /* 0x000fc80000410000 */
[----:B------:R-:W-:-:S07]  /*28a0*/  @P0 FADD.FTZ R13, R0, R13 ;  /* 0x0000000d000d0221 */ /* 0x000fce0000010000 */
.L_x_4897:
[----:B------:R-:W-:Y:S05]  /*28b0*/  BSYNC B0 ;  /* 0x0000000000007941 */ /* 0x000fea0003800000 */
.L_x_4895:
[----:B------:R-:W-:Y:S04]  /*28c0*/  BSSY B0, `(.L_x_4898) ;  /* 0x000000b000007945 */ /* 0x000fe80003800000 */
[----:B------:R-:W-:Y:S05]  /*28d0*/  @P3 BRA `(.L_x_4899) ;  /* 0x0000000000103947 */ /* 0x000fea0003800000 */
[----:B------:R-:W-:Y:S01]  /*28e0*/  HFMA2.MMA R16, -RZ, RZ, 0, 0 ;  /* 0x00000000ff107435 */ /* 0x000fe200000001ff */
[----:B------:R-:W-:Y:S10]  /*28f0*/  @!P0 BRA `(.L_x_4900) ;  /* 0x00000000001c8947 */ /* 0x000ff40003800000 */
[----:B-----5:R-:W-:Y:S01]  /*2900*/  HADD2.F32 R16, -RZ, R25.H0_H0 ;  /* 0x20000019ff107230 */ /* 0x020fe20000004100 */
[----:B------:R-:W-:Y:S06]  /*2910*/  BRA `(.L_x_4900) ;  /* 0x0000000000147947 */ /* 0x000fec0003800000 */
.L_x_4899:
[----:B-----5:R-:W-:Y:S02]  /*2920*/  HADD2.F32 R0, -RZ, R29.H0_H0 ;  /* 0x2000001dff007230 */ /* 0x020fe40000004100 */
[----:B------:R-:W-:-:S03]  /*2930*/  @P0 HADD2.F32 R9, -RZ, R25.H0_H0 ;  /* 0x20000019ff090230 */ /* 0x000fc60000004100 */
[----:B------:R-:W-:-:S04]  /*2940*/  FMUL.FTZ R0, R0, UR8 ;  /* 0x0000000800007c20 */ /* 0x000fc80008410000 */
[----:B------:R-:W-:-:S04]  /*2950*/  FMUL.FTZ R16, R127, R0 ;  /* 0x000000007f107220 */ /* 0x000fc80000410000 */
[----:B------:R-:W-:-:S07]  /*2960*/  @P0 FADD.FTZ R16, R9, R16 ;  /* 0x0000001009100221 */ /* 0x000fce0000010000 */
.L_x_4900:
[----:B------:R-:W-:Y:S05]  /*2970*/  BSYNC B0 ;  /* 0x0000000000007941 */ /* 0x000fea0003800000 */
.L_x_4898:
[----:B------:R-:W-:Y:S04]  /*2980*/  BSSY B0, `(.L_x_4901) ;  /* 0x000000b000007945 */ /* 0x000fe80003800000 */
[----:B------:R-:W-:Y:S05]  /*2990*/  @P3 BRA `(.L_x_4902) ;  /* 0x0000000000103947 */ /* 0x000fea0003800000 */
[----:B------:R-:W-:Y:S01]  /*29a0*/  MOV R17, RZ ;  /* 0x000000ff00117202 */ /* 0x000fe20000000f00 */
[----:B------:R-:W-:Y:S06]  /*29b0*/  @!P0 BRA `(.L_x_4903) ;  /* 0x00000000001c8947 */ /* 0x000fec0003800000 */
[----:B-----5:R-:W-:Y:S01]  /*29c0*/  HADD2.F32 R17, -RZ, R25.H1_H1 ;  /* 0x30000019ff117230 */ /* 0x020fe20000004100 */
[----:B------:R-:W-:Y:S06]  /*29d0*/  BRA `(.L_x_4903) ;  /* 0x0000000000147947 */ /* 0x000fec0003800000 */
.L_x_4902:
[----:B-----5:R-:W-:-:S05]  /*29e0*/  HADD2.F32 R0, -RZ, R29.H1_H1 ;  /* 0x3000001dff007230 */ /* 0x020fca0000004100 */
[----:B------:R-:W-:Y:S01]  /*29f0*/  FMUL.FTZ R17, R0, UR8 ;  /* 0x0000000800117c20 */ /* 0x000fe20008410000 */
[----:B------:R-:W-:-:S03]  /*2a00*/  @P0 HADD2.F32 R0, -RZ, R25.H1_H1 ;  /* 0x30000019ff000230 */ /* 0x000fc60000004100 */
[----:B------:R-:W-:-:S04]  /*2a10*/  FMUL.FTZ R17, R128, R17 ;  /* 0x0000001180117220 */ /* 0x000fc80000410000 */
[----:B------:R-:W-:-:S07]  /*2a20*/  @P0 FADD.FTZ R17, R0, R17 ;  /* 0x0000001100110221 */ /* 0x000fce0000010000 */
.L_x_4903:
[----:B------:R-:W-:Y:S05]  /*2a30*/  BSYNC B0 ;  /* 0x0000000000007941 */ /* 0x000fea0003800000 */
.L_x_4901:
[----:B------:R-:W-:Y:S04]  /*2a40*/  BSSY B0, `(.L_x_4904) ;  /* 0x000000b000007945 */ /* 0x000fe80003800000 */
[----:B------:R-:W-:Y:S05]  /*2a50*/  @P3 BRA `(.L_x_4905) ;  /* 0x0000000000103947 */ /* 0x000fea0003800000 */
[----:B------:R-:W-:Y:S01]  /*2a60*/  HFMA2.MMA R168, -RZ, RZ, 0, 0 ;  /* 0x00000000ffa87435 */ /* 0x000fe200000001ff */
[----:B------:R-:W-:Y:S10]  /*2a70*/  @!P0 BRA `(.L_x_4906) ;  /* 0x00000000001c8947 */ /* 0x000ff40003800000 */
[----:B-----5:R-:W-:Y:S01]  /*2a80*/  HADD2.F32 R168, -RZ, R26.H0_H0 ;  /* 0x2000001affa87230 */ /* 0x020fe20000004100 */
[----:B------:R-:W-:Y:S06]  /*2a90*/  BRA `(.L_x_4906) ;  /* 0x0000000000147947 */ /* 0x000fec0003800000 */
.L_x_4905:
[----:B-----5:R-:W-:Y:S02]  /*2aa0*/  HADD2.F32 R0, -RZ, R30.H0_H0 ;  /* 0x2000001eff007230 */ /* 0x020fe40000004100 */
[----:B------:R-:W-:-:S03]  /*2ab0*/  @P0 HADD2.F32 R9, -RZ, R26.H0_H0 ;  /* 0x2000001aff090230 */ /* 0x000fc60000004100 */
[----:B------:R-:W-:-:S04]  /*2ac0*/  FMUL.FTZ R0, R0, UR8 ;  /* 0x0000000800007c20 */ /* 0x000fc80008410000 */
[----:B------:R-:W-:-:S04]  /*2ad0*/  FMUL.FTZ R168, R129, R0 ;  /* 0x0000000081a87220 */ /* 0x000fc80000410000 */
[----:B------:R-:W-:-:S07]  /*2ae0*/  @P0 FADD.FTZ R168, R9, R168 ;  /* 0x000000a809a80221 */ /* 0x000fce0000010000 */
.L_x_4906:
[----:B------:R-:W-:Y:S05]  /*2af0*/  BSYNC B0 ;  /* 0x0000000000007941 */ /* 0x000fea0003800000 */
.L_x_4904:
[----:B------:R-:W-:Y:S04]  /*2b00*/  BSSY B0, `(.L_x_4907) ;  /* 0x000000b000007945 */ /* 0x000fe80003800000 */
[----:B------:R-:W-:Y:S05]  /*2b10*/  @P3 BRA `(.L_x_4908) ;  /* 0x0000000000103947 */ /* 0x000fea0003800000 */
[----:B------:R-:W-:Y:S01]  /*2b20*/  MOV R177, RZ ;  /* 0x000000ff00b17202 */ /* 0x000fe20000000f00 */
[----:B------:R-:W-:Y:S06]  /*2b30*/  @!P0 BRA `(.L_x_4909) ;  /* 0x00000000001c8947 */ /* 0x000fec0003800000 */
[----:B-----5:R-:W-:Y:S01]  /*2b40*/  HADD2.F32 R177, -RZ, R26.H1_H1 ;  /* 0x3000001affb17230 */ /* 0x020fe20000004100 */
[----:B------:R-:W-:Y:S06]  /*2b50*/  BRA `(.L_x_4909) ;  /* 0x0000000000147947 */ /* 0x000fec0003800000 */
.L_x_4908:
[----:B-----5:R-:W-:-:S05]  /*2b60*/  HADD2.F32 R0, -RZ, R30.H1_H1 ;  /* 0x3000001eff007230 */ /* 0x020fca0000004100 */
[----:B------:R-:W-:Y:S01]  /*2b70*/  FMUL.FTZ R177, R0, UR8 ;  /* 0x0000000800b17c20 */ /* 0x000fe20008410000 */
[----:B------:R-:W-:-:S03]  /*2b80*/  @P0 HADD2.F32 R0, -RZ, R26.H1_H1 ;  /* 0x3000001aff000230 */ /* 0x000fc60000004100 */
[----:B------:R-:W-:-:S04]  /*2b90*/  FMUL.FTZ R177, R130, R177 ;  /* 0x000000b182b17220 */ /* 0x000fc80000410000 */
[----:B------:R-:W-:-:S07]  /*2ba0*/  @P0 FADD.FTZ R177, R0, R177 ;  /* 0x000000b100b10221 */ /* 0x000fce0000010000 */
.L_x_4909:
[----:B------:R-:W-:Y:S05]  /*2bb0*/  BSYNC B0 ;  /* 0x0000000000007941 */ /* 0x000fea0003800000 */
.L_x_4907:
[----:B------:R-:W-:Y:S04]  /*2bc0*/  BSSY B0, `(.L_x_4910) ;  /* 0x000000b000007945 */ /* 0x000fe80003800000 */
[----:B------:R-:W-:Y:S05]  /*2bd0*/  @P3 BRA `(.L_x_4911) ;  /* 0x0000000000103947 */ /* 0x000fea0003800000 */
[----:B------:R-:W-:Y:S01]  /*2be0*/  HFMA2.MMA R170, -RZ, RZ, 0, 0 ;  /* 0x00000000ffaa7435 */ /* 0x000fe200000001ff */
[----:B------:R-:W-:Y:S10]  /*2bf0*/  @!P0 BRA `(.L_x_4912) ;  /* 0x00000000001c8947 */ /* 0x000ff40003800000 */
[----:B-----5:R-:W-:Y:S01]  /*2c00*/  HADD2.F32 R170, -RZ, R27.H0_H0 ;  /* 0x2000001bffaa7230 */ /* 0x020fe20000004100 */
[----:B------:R-:W-:Y:S06]  /*2c10*/  BRA `(.L_x_4912) ;  /* 0x0000000000147947 */ /* 0x000fec0003800000 */
.L_x_4911:
[----:B-----5:R-:W-:Y:S02]  /*2c20*/  HADD2.F32 R0, -RZ, R31.H0_H0 ;  /* 0x2000001fff007230 */ /* 0x020fe40000004100 */
[----:B------:R-:W-:-:S03]  /*2c30*/  @P0 HADD2.F32 R9, -RZ, R27.H0_H0 ;  /* 0x2000001bff090230 */ /* 0x000fc60000004100 */
[----:B------:R-:W-:-:S04]  /*2c40*/  FMUL.FTZ R0, R0, UR8 ;  /* 0x0000000800007c20 */ /* 0x000fc80008410000 */
[----:B------:R-:W-:-:S04]  /*2c50*/  FMUL.FTZ R170, R131, R0 ;  /* 0x0000000083aa7220 */ /* 0x000fc80000410000 */
[----:B------:R-:W-:-:S07]  /*2c60*/  @P0 FADD.FTZ R170, R9, R170 ;  /* 0x000000aa09aa0221 */ /* 0x000fce0000010000 */
.L_x_4912:
[----:B------:R-:W-:Y:S05]  /*2c70*/  BSYNC B0 ;  /* 0x0000000000007941 */ /* 0x000fea0003800000 */
.L_x_4910:
[----:B------:R-:W-:Y:S04]  /*2c80*/  BSSY B0, `(.L_x_4913) ;  /* 0x000000b000007945 */ /* 0x000fe80003800000 */
[----:B------:R-:W-:Y:S05]  /*2c90*/  @P3 BRA `(.L_x_4914) ;  /* 0x0000000000103947 */ /* 0x000fea0003800000 */
[----:B------:R-:W-:Y:S01]  /*2ca0*/  MOV R179, RZ ;  /* 0x000000ff00b37202 */ /* 0x000fe20000000f00 */
[----:B------:R-:W-:Y:S06]  /*2cb0*/  @!P0 BRA `(.L_x_4915) ;  /* 0x00000000001c8947 */ /* 0x000fec0003800000 */
[----:B-----5:R-:W-:Y:S01]  /*2cc0*/  HADD2.F32 R179, -RZ, R27.H1_H1 ;  /* 0x3000001bffb37230 */ /* 0x020fe20000004100 */
[----:B------:R-:W-:Y:S06]  /*2cd0*/  BRA `(.L_x_4915) ;  /* 0x0000000000147947 */ /* 0x000fec0003800000 */
.L_x_4914:
[----:B-----5:R-:W-:-:S05]  /*2ce0*/  HADD2.F32 R0, -RZ, R31.H1_H1 ;  /* 0x3000001fff007230 */ /* 0x020fca0000004100 */
[----:B------:R-:W-:Y:S01]  /*2cf0*/  FMUL.FTZ R179, R0, UR8 ;  /* 0x0000000800b37c20 */ /* 0x000fe20008410000 */
[----:B------:R-:W-:-:S03]  /*2d00*/  @P0 HADD2.F32 R0, -RZ, R27.H1_H1 ;  /* 0x3000001bff000230 */ /* 0x000fc60000004100 */
[----:B------:R-:W-:-:S04]  /*2d10*/  FMUL.FTZ R179, R132, R179 ;  /* 0x000000b384b37220 */ /* 0x000fc80000410000 */
[----:B------:R-:W-:-:S07]  /*2d20*/  @P0 FADD.FTZ R179, R0, R179 ;  /* 0x000000b300b30221 */ /* 0x000fce0000010000 */
.L_x_4915:
[----:B------:R-:W-:Y:S05]  /*2d30*/  BSYNC B0 ;  /* 0x0000000000007941 */ /* 0x000fea0003800000 */
.L_x_4913:
[----:B------:R-:W-:Y:S01]  /*2d40*/  FADD.FTZ R9, RZ, R37 ;  /* 0x00000025ff097221 */ /* 0x000fe20000010000 */
[----:B------:R-:W-:Y:S01]  /*2d50*/  IMAD.WIDE.U32 R2, R183, 0x10, R2 ;  /* 0x00000010b7027825 */ /* 0x000fe200078e0002 */
[----:B------:R-:W-:Y:S01]  /*2d60*/  F2FP.F16.F32.PACK_AB R35, R179, R170 ;  /* 0x000000aab323723e */ /* 0x000fe200000000ff */
[----:B------:R-:W-:Y:S02]  /*2d70*/  UMOV UR10, 0xffffffff ;  /* 0xffffffff000a7882 */ /* 0x000fe40000000000 */
        /* <DEDUP_REMOVED lines=146> */
.L_x_4931:
        /* <DEDUP_REMOVED lines=18> */
[----:B------:R-:W-:-:S03]  /*37c0*/  FSEL R33, R33, RZ, !P1 ;  /* 0x000000ff21217208 */ /* 0x000fc60004800000 */
        /* <DEDUP_REMOVED lines=42> */
[----:B------:R-:W-:Y:S01]  /*3a70*/  FMUL.FTZ R21, R35, R32 ;  /* 0x0000002023157220 */ /* 0x000fe20000410000 */
[----:B------:R-:W-:-:S02]  /*3a80*/  HADD2.F32 R33, -RZ, R7.H1_H1 ;  /* 0x30000007ff217230 */ /* 0x000fc40000004100 */
[C---:B------:R-:W-:Y:S01]  /*3a90*/  FMUL.FTZ R9, R35.reuse, R8 ;  /* 0x0000000823097220 */ /* 0x040fe20000410000 */
[C---:B------:R-:W-:Y:S01]  /*3aa0*/  FMUL.FTZ R16, R35.reuse, R20 ;  /* 0x0000001423107220 */ /* 0x040fe20000410000 */
[C---:B------:R-:W-:Y:S01]  /*3ab0*/  FMUL.FTZ R32, R35.reuse, R44 ;  /* 0x0000002c23207220 */ /* 0x040fe20000410000 */
[--C-:B------:R-:W-:Y:S02]  /*3ac0*/  HADD2.F32 R2, -RZ, R4.reuse.H0_H0 ;  /* 0x20000004ff027230 */ /* 0x100fe40000004100 */
[C---:B------:R-:W-:Y:S01]  /*3ad0*/  FMUL.FTZ R43, R35.reuse, R34 ;  /* 0x00000022232b7220 */ /* 0x040fe20000410000 */
[----:B------:R-:W-:Y:S02]  /*3ae0*/  HADD2.F32 R20, -RZ, R7.H0_H0 ;  /* 0x20000007ff147230 */ /* 0x000fe40000004100 */
[C---:B------:R-:W-:Y:S01]  /*3af0*/  FMUL.FTZ R41, R35.reuse, R152 ;  /* 0x0000009823297220 */ /* 0x040fe20000410000 */
[----:B------:R-:W-:Y:S02]  /*3b00*/  HADD2.F32 R8, -RZ, R5.H0_H0 ;  /* 0x20000005ff087230 */ /* 0x000fe40000004100 */
[C---:B------:R-:W-:Y:S01]  /*3b10*/  FMUL.FTZ R12, R35.reuse, R40 ;  /* 0x00000028230c7220 */ /* 0x040fe20000410000 */
[C---:B------:R-:W-:Y:S01]  /*3b20*/  FMUL.FTZ R47, R35.reuse, R46 ;  /* 0x0000002e232f7220 */ /* 0x040fe20000410000 */
[C---:B------:R-:W-:Y:S01]  /*3b30*/  FMUL.FTZ R154, R35.reuse, R48 ;  /* 0x00000030239a7220 */ /* 0x040fe20000410000 */
[C---:B------:R-:W-:Y:S01]  /*3b40*/  FMUL.FTZ R156, R35.reuse, R50 ;  /* 0x00000032239c7220 */ /* 0x040fe20000410000 */
        /* <DEDUP_REMOVED lines=33> */
[----:B------:R-:W-:Y:S01]  /*3d60*/  HADD2.F32 R2, -RZ, R4.H1_H1 ;  /* 0x30000004ff027230 */ /* 0x000fe20000004100 */
[----:B------:R-:W0:Y:S01]  /*3d70*/  LDC.64 R20, c[0x0][0x2b8] ;  /* 0x0000ae00ff147b82 */ /* 0x000e220000000a00 */
[--C-:B------:R-:W-:Y:S01]  /*3d80*/  HADD2.F32 R8, -RZ, R11.reuse.H0_H0 ;  /* 0x2000000bff087230 */ /* 0x100fe20000004100 */
[----:B------:R-:W-:Y:S01]  /*3d90*/  SHF.R.S32.HI R3, RZ, 0x1f, R0 ;  /* 0x0000001fff037819 */ /* 0x000fe20000011400 */
[----:B------:R-:W-:-:S02]  /*3da0*/  HADD2.F32 R9, -RZ, R11.H1_H1 ;  /* 0x3000000bff097230 */ /* 0x000fc40000004100 */
[----:B------:R-:W-:Y:S01]  /*3db0*/  FFMA.FTZ R37, R38, R2, R99 ;  /* 0x0000000226257223 */ /* 0x000fe20000010063 */
[----:B------:R-:W-:Y:S02]  /*3dc0*/  HADD2.F32 R13, -RZ, R5.H1_H1 ;  /* 0x30000005ff0d7230 */ /* 0x000fe40000004100 */
[----:B------:R-:W-:Y:S01]  /*3dd0*/  FFMA.FTZ R38, R39, R8, R86 ;  /* 0x0000000827267223 */ /* 0x000fe20000010056 */
[----:B------:R-:W-:Y:S01]  /*3de0*/  FFMA.FTZ R39, R6, R17, R95 ;  /* 0x0000001106277223 */ /* 0x000fe2000001005f */
[----:B------:R-:W-:Y:S01]  /*3df0*/  FFMA.FTZ R161, R34, R9, R85 ;  /* 0x0000000922a17223 */ /* 0x000fe20000010055 */
[----:B------:R-:W-:Y:S01]  /*3e00*/  FFMA.FTZ R34, R135, R16, R96 ;  /* 0x0000001087227223 */ /* 0x000fe20000010060 */
[----:B------:R-:W-:Y:S01]  /*3e10*/  FFMA.FTZ R42, R12, R13, R97 ;  /* 0x0000000d0c2a7223 */ /* 0x000fe20000010061 */
[----:B------:R-:W-:Y:S01]  /*3e20*/  LEA.HI R0, R3, R0, RZ, 0x3 ;  /* 0x0000000003007211 */ /* 0x000fe200078f18ff */
[--C-:B------:R-:W-:Y:S02]  /*3e30*/  HADD2.F32 R2, -RZ, R15.reuse.H0_H0 ;  /* 0x2000000fff027230 */ /* 0x100fe40000004100 */
[----:B------:R-:W-:Y:S01]  /*3e40*/  FFMA.FTZ R43, R137, R43, R92 ;  /* 0x0000002b892b7223 */ /* 0x000fe2000001005c */
[----:B------:R-:W-:Y:S01]  /*3e50*/  HADD2.F32 R3, -RZ, R15.H1_H1 ;  /* 0x3000000fff037230 */ /* 0x000fe20000004100 */
[----:B------:R-:W-:Y:S01]  /*3e60*/  F2FP.F16.F32.PACK_AB R34, R39, R34 ;  /* 0x000000222722723e */ /* 0x000fe200000000ff */
[----:B------:R-:W-:Y:S01]  /*3e70*/  HADD2.F32 R9, -RZ, R23.H0_H0 ;  /* 0x20000017ff097230 */ /* 0x000fe20000004100 */
[----:B------:R-:W-:Y:S01]  /*3e80*/  F2FP.F16.F32.PACK_AB R33, R42, R33 ;  /* 0x000000212a21723e */ /* 0x000fe200000000ff */
[----:B------:R-:W-:Y:S01]  /*3e90*/  FFMA.FTZ R36, R134, R36, R91 ;  /* 0x0000002486247223 */ /* 0x000fe2000001005b */
[----:B------:R-:W-:Y:S01]  /*3ea0*/  F2FP.F16.F32.PACK_AB R39, R161, R38 ;  /* 0x00000026a127723e */ /* 0x000fe200000000ff */
[----:B------:R-:W-:Y:S01]  /*3eb0*/  FFMA.FTZ R42, R147, R182, R80 ;  /* 0x000000b6932a7223 */ /* 0x000fe20000010050 */
[----:B------:R-:W-:Y:S01]  /*3ec0*/  FFMA.FTZ R161, R14, R184, R79 ;  /* 0x000000b80ea17223 */ /* 0x000fe2000001004f */
[----:B------:R-:W-:Y:S01]  /*3ed0*/  FFMA.FTZ R163, R163, R2, R78 ;  /* 0x00000002a3a37223 */ /* 0x000fe2000001004e */
[----:B------:R-:W-:Y:S01]  /*3ee0*/  FFMA.FTZ R186, R186, R3, R77 ;  /* 0x00000003baba7223 */ /* 0x000fe2000001004d */
[--C-:B------:R-:W-:Y:S01]  /*3ef0*/  HADD2.F32 R2, -RZ, R19.reuse.H0_H0 ;  /* 0x20000013ff027230 */ /* 0x100fe20000004100 */
[----:B------:R-:W-:Y:S01]  /*3f00*/  LEA.HI.SX32 R3, R0, R101, 0x1d ;  /* 0x0000006500037211 */ /* 0x000fe200078feaff */
[----:B------:R-:W-:-:S02]  /*3f10*/  HADD2.F32 R8, -RZ, R19.H1_H1 ;  /* 0x30000013ff087230 */ /* 0x000fc40000004100 */
[----:B------:R-:W-:Y:S01]  /*3f20*/  FFMA.FTZ R0, R143, R41, R84 ;  /* 0x000000298f007223 */ /* 0x000fe20000010054 */
[----:B------:R-:W-:Y:S01]  /*3f30*/  F2FP.F16.F32.PACK_AB R32, R37, R32 ;  /* 0x000000202520723e */ /* 0x000fe200000000ff */
[----:B------:R-:W-:Y:S01]  /*3f40*/  FFMA.FTZ R40, R145, R40, R82 ;  /* 0x0000002891287223 */ /* 0x000fe20000010052 */
[----:B------:R-:W-:Y:S01]  /*3f50*/  FFMA.FTZ R41, R140, R46, R81 ;  /* 0x0000002e8c297223 */ /* 0x000fe20000010051 */
[----:B------:R-:W-:Y:S02]  /*3f60*/  HADD2.F32 R12, -RZ, R23.H1_H1 ;  /* 0x30000017ff0c7230 */ /* 0x000fe40000004100 */
[----:B------:R-:W-:Y:S01]  /*3f70*/  FFMA.FTZ R158, R167, R9, R62 ;  /* 0x00000009a79e7223 */ /* 0x000fe2000001003e */
[----:B------:R-:W-:Y:S01]  /*3f80*/  FFMA.FTZ R37, R139, R47, R90 ;  /* 0x0000002f8b257223 */ /* 0x000fe2000001005a */
[----:B------:R-:W-:Y:S01]  /*3f90*/  F2FP.F16.F32.PACK_AB R36, R36, R43 ;  /* 0x0000002b2424723e */ /* 0x000fe200000000ff */
[----:B------:R-:W-:Y:S01]  /*3fa0*/  FFMA.FTZ R45, R138, R45, R83 ;  /* 0x0000002d8a2d7223 */ /* 0x000fe20000010053 */
[----:B------:R-:W-:Y:S01]  /*3fb0*/  F2FP.F16.F32.PACK_AB R42, R161, R42 ;  /* 0x0000002aa12a723e */ /* 0x000fe200000000ff */
[----:B------:R-:W-:Y:S01]  /*3fc0*/  FFMA.FTZ R38, R141, R172, R88 ;  /* 0x000000ac8d267223 */ /* 0x000fe20000010058 */
[C---:B------:R-:W-:Y:S01]  /*3fd0*/  IADD3 R9, R3.reuse, 0x20, RZ ;  /* 0x0000002003097810 */ /* 0x040fe20007ffe0ff */
[----:B------:R-:W-:Y:S01]  /*3fe0*/  FFMA.FTZ R47, R10, R156, R87 ;  /* 0x0000009c0a2f7223 */ /* 0x000fe20000010057 */
[----:B------:R-:W-:Y:S01]  /*3ff0*/  IADD3 R13, R3, 0x40, RZ ;  /* 0x00000040030d7810 */ /* 0x000fe20007ffe0ff */
[----:B------:R-:W-:Y:S01]  /*4000*/  FFMA.FTZ R190, R151, R190, R74 ;  /* 0x000000be97be7223 */ /* 0x000fe2000001004a */
[----:B------:R-:W-:Y:S01]  /*4010*/  IADD3 R17, R3, 0x60, RZ ;  /* 0x0000006003117810 */ /* 0x000fe20007ffe0ff */
[----:B------:R-:W-:Y:S01]  /*4020*/  FFMA.FTZ R161, R144, R164, R73 ;  /* 0x000000a490a17223 */ /* 0x000fe20000010049 */
[----:B------:R-:W-:Y:S01]  /*4030*/  F2FP.F16.F32.PACK_AB R43, R186, R163 ;  /* 0x000000a3ba2b723e */ /* 0x000fe200000000ff */
[----:B------:R-:W-:Y:S01]  /*4040*/  FFMA.FTZ R165, R165, R2, R70 ;  /* 0x00000002a5a57223 */ /* 0x000fe20000010046 */
[----:B------:R-:W-:Y:S01]  /*4050*/  FFMA.FTZ R160, R160, R8, R69 ;  /* 0x00000008a0a07223 */ /* 0x000fe20000010045 */
[----:B------:R-:W-:Y:S01]  /*4060*/  IADD3 R167, R3, 0x80, RZ ;  /* 0x0000008003a77810 */ /* 0x000fe20007ffe0ff */
[----:B------:R-:W-:Y:S01]  /*4070*/  FFMA.FTZ R46, R153, R192, R72 ;  /* 0x000000c0992e7223 */ /* 0x000fe20000010048 */
[----:B------:R-:W-:Y:S01]  /*4080*/  FFMA.FTZ R163, R18, R162, R71 ;  /* 0x000000a212a37223 */ /* 0x000fe20000010047 */
[----:B------:R-:W-:Y:S01]  /*4090*/  F2FP.F16.F32.PACK_AB R41, R41, R40 ;  /* 0x000000282929723e */ /* 0x000fe200000000ff */
[----:B------:R-:W-:Y:S01]  /*40a0*/  FFMA.FTZ R169, R206, R12, R61 ;  /* 0x0000000ccea97223 */ /* 0x000fe2000001003d */
[----:B------:R-:W-:Y:S01]  /*40b0*/  FFMA.FTZ R154, R136, R154, R89 ;  /* 0x0000009a889a7223 */ /* 0x000fe20000010059 */
[----:B------:R-:W-:Y:S01]  /*40c0*/  F2FP.F16.F32.PACK_AB R40, R45, R0 ;  /* 0x000000002d28723e */ /* 0x000fe200000000ff */
[----:B0-----:R-:W-:Y:S01]  /*40d0*/  IMAD.WIDE.U32 R2, R3, 0x10, R20 ;  /* 0x0000001003027825 */ /* 0x001fe200078e0014 */
[----:B------:R-:W-:-:S03]  /*40e0*/  F2FP.F16.F32.PACK_AB R38, R47, R38 ;  /* 0x000000262f26723e */ /* 0x000fc600000000ff */
[----:B------:R-:W-:Y:S01]  /*40f0*/  FFMA.FTZ R44, R149, R44, R76 ;  /* 0x0000002c952c7223 */ /* 0x000fe2000001004c */
[----:B------:R-:W-:Y:S01]  /*4100*/  F2FP.F16.F32.PACK_AB R45, R161, R190 ;  /* 0x000000bea12d723e */ /* 0x000fe200000000ff */
[----:B------:R-:W-:Y:S01]  /*4110*/  IMAD.WIDE.U32 R8, R9, 0x10, R20 ;  /* 0x0000001009087825 */ /* 0x000fe200078e0014 */
[----:B------:R-:W-:-:S03]  /*4120*/  F2FP.F16.F32.PACK_AB R47, R160, R165 ;  /* 0x000000a5a02f723e */ /* 0x000fc600000000ff */
[----:B------:R-:W-:Y:S01]  /*4130*/  FFMA.FTZ R161, R142, R48, R75 ;  /* 0x000000308ea17223 */ /* 0x000fe2000001004b */
[----:B------:R-:W-:Y:S01]  /*4140*/  F2FP.F16.F32.PACK_AB R46, R163, R46 ;  /* 0x0000002ea32e723e */ /* 0x000fe200000000ff */
[----:B------:R-:W-:-:S04]  /*4150*/  IMAD.WIDE.U32 R12, R13, 0x10, R20 ;  /* 0x000000100d0c7825 */ /* 0x000fc800078e0014 */
[----:B------:R-:W-:Y:S01]  /*4160*/  FFMA.FTZ R48, R155, R51, R68 ;  /* 0x000000339b307223 */ /* 0x000fe20000010044 */
[----:B------:R-:W-:Y:S01]  /*4170*/  FFMA.FTZ R150, R157, R150, R66 ;  /* 0x000000969d967223 */ /* 0x000fe20000010042 */
[----:B------:R-:W-:Y:S01]  /*4180*/  FFMA.FTZ R168, R159, R168, R64 ;  /* 0x000000a89fa87223 */ /* 0x000fe20000010040 */
[----:B------:R-:W-:-:S04]  /*4190*/  IMAD.WIDE.U32 R16, R17, 0x10, R20 ;  /* 0x0000001011107825 */ /* 0x000fc800078e0014 */
[----:B------:R-:W-:Y:S01]  /*41a0*/  FFMA.FTZ R165, R148, R50, R65 ;  /* 0x0000003294a57223 */ /* 0x000fe20000010041 */
[----:B------:R-:W-:Y:S01]  /*41b0*/  FFMA.FTZ R163, R146, R49, R67 ;  /* 0x0000003192a37223 */ /* 0x000fe20000010043 */
[----:B------:R-:W-:Y:S01]  /*41c0*/  F2FP.F16.F32.PACK_AB R35, R152, R35 ;  /* 0x000000239823723e */ /* 0x000fe200000000ff */
[----:B------:R-:W-:-:S04]  /*41d0*/  IMAD.WIDE.U32 R20, R167, 0x10, R20 ;  /* 0x00000010a7147825 */ /* 0x000fc800078e0014 */
[----:B------:R-:W-:Y:S01]  /*41e0*/  FFMA.FTZ R167, R22, R204, R63 ;  /* 0x000000cc16a77223 */ /* 0x000fe2000001003f */
[----:B------:R-:W-:Y:S02]  /*41f0*/  F2FP.F16.F32.PACK_AB R37, R154, R37 ;  /* 0x000000259a25723e */ /* 0x000fe400000000ff */
[----:B------:R-:W-:Y:S01]  /*4200*/  F2FP.F16.F32.PACK_AB R44, R161, R44 ;  /* 0x0000002ca12c723e */ /* 0x000fe200000000ff */
[----:B------:R1:W-:Y:S01]  /*4210*/  STG.E.128 desc[UR4][R2.64], R32 ;  /* 0x0000002002007986 */ /* 0x0003e2000c101d04 */
[----:B------:R-:W-:Y:S02]  /*4220*/  F2FP.F16.F32.PACK_AB R51, R169, R158 ;  /* 0x0000009ea933723e */ /* 0x000fe400000000ff */
[----:B------:R-:W-:Y:S01]  /*4230*/  F2FP.F16.F32.PACK_AB R50, R167, R168 ;  /* 0x000000a8a732723e */ /* 0x000fe200000000ff */
[----:B------:R1:W-:Y:S01]  /*4240*/  STG.E.128 desc[UR4][R8.64], R36 ;  /* 0x0000002408007986 */ /* 0x0003e2000c101d04 */
[----:B------:R-:W-:Y:S02]  /*4250*/  F2FP.F16.F32.PACK_AB R49, R165, R150 ;  /* 0x00000096a531723e */ /* 0x000fe400000000ff */
[----:B------:R-:W-:Y:S01]  /*4260*/  F2FP.F16.F32.PACK_AB R48, R163, R48 ;  /* 0x00000030a330723e */ /* 0x000fe200000000ff */
[----:B------:R1:W-:Y:S04]  /*4270*/  STG.E.128 desc[UR4][R12.64], R40 ;  /* 0x000000280c007986 */ /* 0x0003e8000c101d04 */
[----:B------:R1:W-:Y:S04]  /*4280*/  STG.E.128 desc[UR4][R16.64], R44 ;  /* 0x0000002c10007986 */ /* 0x0003e8000c101d04 */
[----:B------:R1:W-:Y:S02]  /*4290*/  STG.E.128 desc[UR4][R20.64], R48 ;  /* 0x0000003014007986 */ /* 0x0003e4000c101d04 */
.L_x_4918:
[----:B------:R-:W-:Y:S05]  /*42a0*/  BSYNC B0 ;  /* 0x0000000000007941 */ /* 0x000fea0003800000 */
.L_x_4917:
[----:B-1----:R-:W1:Y:S02]  /*42b0*/  LDC.64 R2, c[0x0][0x210] ;  /* 0x00008400ff027b82 */ /* 0x002e640000000a00 */
[----:B-1----:R-:W-:-:S04]  /*42c0*/  LEA R133, R2, R133, 0x2 ;  /* 0x0000008502857211 */ /* 0x002fc800078e10ff */
[----:B------:R-:W-:-:S13]  /*42d0*/  ISETP.GE.AND P0, PT, R133, R3, PT ;  /* 0x000000038500720c */ /* 0x000fda0003f06270 */
[----:B------:R-:W-:Y:S05]  /*42e0*/  @!P0 BRA `(.L_x_4919) ;  /* 0xffffffc400c08947 */ /* 0x000fea000383ffff */
[----:B------:R-:W-:Y:S05]  /*42f0*/  EXIT ;  /* 0x000000000000794d */ /* 0x000fea0003800000 */
.L_x_4916:
        /* <DEDUP_REMOVED lines=8> */
.L_x_4921:
[----:B------:R-:W-:Y:S05]  /*4380*/  BSYNC B0 ;  /* 0x0000000000007941 */ /* 0x000fea0003800000 */
.L_x_4920:
        /* <DEDUP_REMOVED lines=10> */
.L_x_4922:
[----:B------:R-:W-:Y:S01]  /*4430*/  HFMA2.MMA R174, -RZ, RZ, 0, 2.384185791015625e-07 ;  /* 0x00000004ffae7435 */ /* 0x000fe200000001ff */
[----:B------:R-:W-:-:S05]  /*4440*/  MOV R2, R35 ;  /* 0x0000002300027202 */ /* 0x000fca0000000f00 */
[----:B------:R-:W-:-:S05]  /*4450*/  FADD.FTZ R2, R3, R2 ;  /* 0x0000000203027221 */ /* 0x000fca0000010000 */
[----:B------:R-:W-:-:S07]  /*4460*/  MOV R181, R2 ;  /* 0x0000000200b57202 */ /* 0x000fce0000000f00 */
[----:B------:R-:W-:Y:S05]  /*4470*/  WARPSYNC.COLLECTIVE R172, `(.L_x_4923) ;  /* 0x00000000ac087348 */ /* 0x000fea0003c00000 */
[----:B------:R0:W1:Y:S02]  /*4480*/  SHFL.BFLY P2, R35, R181, R174, R183 ;  /* 0x0c0000aeb5237389 */ /* 0x00006400000400b7 */
[----:B01----:R-:W-:Y:S01]  /*4490*/  ENDCOLLECTIVE ;  /* 0x000000000000791b */ /* 0x003fe20003800000 */
.L_x_4923:
[----:B------:R-:W-:Y:S01]  /*44a0*/  HFMA2.MMA R174, -RZ, RZ, 0, 4.76837158203125e-07 ;  /* 0x00000008ffae7435 */ /* 0x000fe200000001ff */
[----:B------:R-:W-:-:S05]  /*44b0*/  MOV R9, R35 ;  /* 0x0000002300097202 */ /* 0x000fca0000000f00 */
[----:B------:R-:W-:-:S05]  /*44c0*/  FADD.FTZ R9, R2, R9 ;  /* 0x0000000902097221 */ /* 0x000fca0000010000 */
[----:B------:R-:W-:-:S07]  /*44d0*/  MOV R181, R9 ;  /* 0x0000000900b57202 */ /* 0x000fce0000000f00 */
[----:B------:R-:W-:Y:S05]  /*44e0*/  WARPSYNC.COLLECTIVE R172, `(.L_x_4924) ;  /* 0x00000000ac087348 */ /* 0x000fea0003c00000 */
[----:B------:R0:W1:Y:S02]  /*44f0*/  SHFL.BFLY P2, R35, R181, R174, R183 ;  /* 0x0c0000aeb5237389 */ /* 0x00006400000400b7 */
[----:B01----:R-:W-:Y:S01]  /*4500*/  ENDCOLLECTIVE ;  /* 0x000000000000791b */ /* 0x003fe20003800000 */
.L_x_4924:
[----:B------:R-:W-:Y:S01]  /*4510*/  HFMA2.MMA R174, -RZ, RZ, 0, 9.5367431640625e-07 ;  /* 0x00000010ffae7435 */ /* 0x000fe200000001ff */
[----:B------:R-:W-:-:S05]  /*4520*/  MOV R8, R35 ;  /* 0x0000002300087202 */ /* 0x000fca0000000f00 */
[----:B------:R-:W-:-:S05]  /*4530*/  FADD.FTZ R8, R9, R8 ;  /* 0x0000000809087221 */ /* 0x000fca0000010000 */
[----:B------:R-:W-:-:S07]  /*4540*/  MOV R181, R8 ;  /* 0x0000000800b57202 */ /* 0x000fce0000000f00 */
[----:B------:R-:W-:Y:S05]  /*4550*/  WARPSYNC.COLLECTIVE R172, `(.L_x_4925) ;  /* 0x00000000ac087348 */ /* 0x000fea0003c00000 */
[----:B------:R0:W1:Y:S02]  /*4560*/  SHFL.BFLY P2, R35, R181, R174, R183 ;  /* 0x0c0000aeb5237389 */ /* 0x00006400000400b7 */
[----:B01----:R-:W-:Y:S01]  /*4570*/  ENDCOLLECTIVE ;  /* 0x000000000000791b */ /* 0x003fe20003800000 */
.L_x_4925:
        /* <DEDUP_REMOVED lines=88> */
.L_x_4926:
[----:B------:R-:W-:Y:S01]  /*4b00*/  HFMA2.MMA R174, -RZ, RZ, 0, 1.1920928955078125e-07 ;  /* 0x00000002ffae7435 */ /* 0x000fe200000001ff */
[----:B------:R-:W-:-:S05]  /*4b10*/  MOV R3, R35 ;  /* 0x0000002300037202 */ /* 0x000fca0000000f00 */
[----:B------:R-:W-:-:S05]  /*4b20*/  FADD.FTZ R3, R0, R3 ;  /* 0x0000000300037221 */ /* 0x000fca0000010000 */
[----:B------:R-:W-:-:S07]  /*4b30*/  MOV R181, R3 ;  /* 0x0000000300b57202 */ /* 0x000fce0000000f00 */
[----:B------:R-:W-:Y:S05]  /*4b40*/  WARPSYNC.COLLECTIVE R172, `(.L_x_4927) ;  /* 0x00000000ac087348 */ /* 0x000fea0003c00000 */
[----:B------:R0:W1:Y:S02]  /*4b50*/  SHFL.BFLY P2, R35, R181, R174, R183 ;  /* 0x0c0000aeb5237389 */ /* 0x00006400000400b7 */
[----:B01----:R-:W-:Y:S01]  /*4b60*/  ENDCOLLECTIVE ;  /* 0x000000000000791b */ /* 0x003fe20003800000 */
.L_x_4927:
[----:B------:R-:W-:Y:S01]  /*4b70*/  HFMA2.MMA R174, -RZ, RZ, 0, 2.384185791015625e-07 ;  /* 0x00000004ffae7435 */ /* 0x000fe200000001ff */
[----:B------:R-:W-:-:S05]  /*4b80*/  MOV R2, R35 ;  /* 0x0000002300027202 */ /* 0x000fca0000000f00 */
[----:B------:R-:W-:-:S05]  /*4b90*/  FADD.FTZ R2, R3, R2 ;  /* 0x0000000203027221 */ /* 0x000fca0000010000 */
[----:B------:R-:W-:-:S07]  /*4ba0*/  MOV R181, R2 ;  /* 0x0000000200b57202 */ /* 0x000fce0000000f00 */
[----:B------:R-:W-:Y:S05]  /*4bb0*/  WARPSYNC.COLLECTIVE R172, `(.L_x_4928) ;  /* 0x00000000ac087348 */ /* 0x000fea0003c00000 */
[----:B------:R0:W1:Y:S02]  /*4bc0*/  SHFL.BFLY P2, R35, R181, R174, R183 ;  /* 0x0c0000aeb5237389 */ /* 0x00006400000400b7 */
[----:B01----:R-:W-:Y:S01]  /*4bd0*/  ENDCOLLECTIVE ;  /* 0x000000000000791b */ /* 0x003fe20003800000 */
.L_x_4928:
[----:B------:R-:W-:Y:S01]  /*4be0*/  HFMA2.MMA R174, -RZ, RZ, 0, 4.76837158203125e-07 ;  /* 0x00000008ffae7435 */ /* 0x000fe200000001ff */
[----:B------:R-:W-:-:S05]  /*4bf0*/  MOV R9, R35 ;  /* 0x0000002300097202 */ /* 0x000fca0000000f00 */
[----:B------:R-:W-:-:S05]  /*4c00*/  FADD.FTZ R9, R2, R9 ;  /* 0x0000000902097221 */ /* 0x000fca0000010000 */
[----:B------:R-:W-:-:S07]  /*4c10*/  MOV R181, R9 ;  /* 0x0000000900b57202 */ /* 0x000fce0000000f00 */
[----:B------:R-:W-:Y:S05]  /*4c20*/  WARPSYNC.COLLECTIVE R172, `(.L_x_4929) ;  /* 0x00000000ac087348 */ /* 0x000fea0003c00000 */
[----:B------:R0:W1:Y:S02]  /*4c30*/  SHFL.BFLY P2, R35, R181, R174, R183 ;  /* 0x0c0000aeb5237389 */ /* 0x00006400000400b7 */
[----:B01----:R-:W-:Y:S01]  /*4c40*/  ENDCOLLECTIVE ;  /* 0x000000000000791b */ /* 0x003fe20003800000 */
.L_x_4929:
[----:B------:R-:W-:Y:S01]  /*4c50*/  HFMA2.MMA R174, -RZ, RZ, 0, 9.5367431640625e-07 ;  /* 0x00000010ffae7435 */ /* 0x000fe200000001ff */
[----:B------:R-:W-:-:S05]  /*4c60*/  MOV R8, R35 ;  /* 0x0000002300087202 */ /* 0x000fca0000000f00 */
[----:B------:R-:W-:-:S05]  /*4c70*/  FADD.FTZ R34, R9, R8 ;  /* 0x0000000809227221 */ /* 0x000fca0000010000 */
[----:B------:R-:W-:-:S07]  /*4c80*/  MOV R181, R34 ;  /* 0x0000002200b57202 */ /* 0x000fce0000000f00 */
[----:B------:R-:W-:Y:S05]  /*4c90*/  WARPSYNC.COLLECTIVE R172, `(.L_x_4930) ;  /* 0x00000000ac087348 */ /* 0x000fea0003c00000 */
[----:B------:R0:W1:Y:S02]  /*4ca0*/  SHFL.BFLY P2, R35, R181, R174, R183 ;  /* 0x0c0000aeb5237389 */ /* 0x00006400000400b7 */
[----:B01----:R-:W-:Y:S01]  /*4cb0*/  ENDCOLLECTIVE ;  /* 0x000000000000791b */ /* 0x003fe20003800000 */
.L_x_4930:
[----:B------:R-:W-:Y:S05]  /*4cc0*/  BRA `(.L_x_4931) ;  /* 0xffffffe800747947 */ /* 0x000fea000383ffff */
.L_x_4932:
        /* <DEDUP_REMOVED lines=11> */
.L_x_37389:


//--------------------- .text._ZN10layer_norm13ln_fwd_kernelINS_13Kernel_traitsI6__halfS2_S2_S2_fjLj1280ELj1ELj4ELj1ELj16ENS_18Kernel_traits_baseILj1280ES2_S2_S2_S2_fjLj128EEEEELb1ELb0ELb0ELb0EEEvNS_9FwdParamsE --------------------------
	.section	.text._ZN10layer_norm13ln_fwd_kernelINS_13Kernel_traitsI6__halfS2_S2_S2_fjLj1280ELj1ELj4ELj1ELj16ENS_18Kernel_traits_baseILj1280ES2_S2_S2_S2_fjLj128EEEEELb1ELb0ELb0ELb0EEEvNS_9FwdParamsE,"ax",@progbits
	.align	128
        .global         _ZN10layer_norm13ln_fwd_kernelINS_13Kernel_traitsI6__halfS2_S2_S2_fjLj1280ELj1ELj4ELj1ELj16ENS_18Kernel_traits_baseILj1280ES2_S2_S2_S2_fjLj128EEEEELb1ELb0ELb0ELb0EEEvNS_9FwdParamsE
        .type           _ZN10layer_norm13ln_fwd_kernelINS_13Kernel_traitsI6__halfS2_S2_S2_fjLj1280ELj1ELj4ELj1ELj16ENS_18Kernel_traits_baseILj1280ES2_S2_S2_S2_fjLj128EEEEELb1ELb0ELb0ELb0EEEvNS_9FwdParamsE,@function
        .size           _ZN10layer_norm13ln_fwd_kernelINS_13Kernel_traitsI6__halfS2_S2_S2_fjLj1280ELj1ELj4ELj1ELj16ENS_18Kernel_traits_baseILj1280ES2_S2_S2_S2_fjLj128EEEEELb1ELb0ELb0ELb0EEEvNS_9FwdParamsE,(.L_x_37390 - _ZN10layer_norm13ln_fwd_kernelINS_13Kernel_traitsI6__halfS2_S2_S2_fjLj1280ELj1ELj4ELj1ELj16ENS_18Kernel_traits_baseILj1280ES2_S2_S2_S2_fjLj128EEEEELb1ELb0ELb0ELb0EEEvNS_9FwdParamsE)
        .other          _ZN10layer_norm13ln_fwd_kernelINS_13Kernel_traitsI6__halfS2_S2_S2_fjLj1280ELj1ELj4ELj1ELj16ENS_18Kernel_traits_baseILj1280ES2_S2_S2_S2_fjLj128EEEEELb1ELb0ELb0ELb0EEEvNS_9FwdParamsE,@"STO_CUDA_ENTRY STV_DEFAULT"
_ZN10layer_norm13ln_fwd_kernelINS_13Kernel_traitsI6__halfS2_S2_S2_fjLj1280ELj1ELj4ELj1ELj16ENS_18Kernel_traits_baseILj1280ES2_S2_S2_S2_fjLj128EEEEELb1ELb0ELb0ELb0EEEvNS_9FwdParamsE:
.text._ZN10layer_norm13ln_fwd_kernelINS_13Kernel_traitsI6__halfS2_S2_S2_fjLj1280ELj1ELj4ELj1ELj16ENS_18Kernel_traits_baseILj1280ES2_S2_S2_S2_fjLj128EEEEELb1ELb0ELb0ELb0EEEvNS_9FwdParamsE:
[----:B------:R-:W-:Y:S08]  /*0000*/  LDC R1, c[0x0][0x28] ;  /* 0x00000a00ff017b82 */ /* 0x000ff00000000800 */
[----:B------:R-:W0:Y:S01]  /*0010*/  LDC R100, c[0x0][0x2e8] ;  /* 0x0000ba00ff647b82 */ /* 0x000e220000000800 */
[----:B------:R-:W-:Y:S01]  /*0020*/  ULDC.U8 UR4, c[0x0][0x2f4] ;  /* 0x0000bd0000047ab9 */ /* 0x000fe20000000000 */
[----:B------:R-:W-:Y:S01]  /*0030*/  ULDC.64 UR6, c[0x0][0x2e0] ;  /* 0x0000b80000067ab9 */ /* 0x000fe20000000a00 */
[----:B------:R-:W-:Y:S01]  /*0040*/  ISETP.NE.AND P0, PT, RZ, UR4, PT ;  /* 0x00000004ff007c0c */ /* 0x000fe2000bf05270 */
[----:B------:R-:W-:Y:S01]  /*0050*/  IMAD.U32 R3, RZ, RZ, UR7 ;  /* 0x00000007ff037e24 */ /* 0x000fe2000f8e00ff */
[----:B------:R-:W-:Y:S01]  /*0060*/  MOV R2, UR6 ;  /* 0x0000000600027c02 */ /* 0x000fe20008000f00 */
[----:B------:R-:W-:-:S02]  /*0070*/  ULDC.64 UR4, c[0x0][0x208] ;  /* 0x0000820000047ab9 */ /* 0x000fc40000000a00 */
[----:B------:R-:W1:Y:S08]  /*0080*/  LDC R101, c[0x0][0x2ec] ;  /* 0x0000bb00ff657b82 */ /* 0x000e700000000800 */
        /* <DEDUP_REMOVED lines=10> */
[----:B------:R-:W-:Y:S02]  /*0130*/  LOP3.LUT R13, R18, 0x1f, RZ, 0xc0, !PT ;  /* 0x0000001f120d7812 */ /* 0x000fe400078ec0ff */
[----:B----4-:R-:W-:Y:S02]  /*0140*/  SHF.R.S32.HI R0, RZ, 0x1f, R15 ;  /* 0x0000001fff007819 */ /* 0x010fe4000001140f */
[----:B------:R-:W-:Y:S02]  /*0150*/  LOP3.LUT R19, R13, 0x1f, RZ, 0x3c, !PT ;  /* 0x0000001f0d137812 */ /* 0x000fe400078e3cff */
[----:B------:R-:W-:-:S04]  /*0160*/  LEA.HI R0, R0, R15, RZ, 0x3 ;  /* 0x0000000f00007211 */ /* 0x000fc800078f18ff */
[----:B------:R-:W-:-:S04]  /*0170*/  LEA.HI.SX32 R19, R0, R19, 0x1d ;  /* 0x0000001300137211 */ /* 0x000fc800078feaff */
[C---:B------:R-:W-:Y:S02]  /*0180*/  LOP3.LUT P6, RZ, R19.reuse, 0xffffffe0, RZ, 0xc0, !PT ;  /* 0xffffffe013ff7812 */ /* 0x040fe400078cc0ff */
[----:B------:R-:W-:Y:S01]  /*0190*/  SHF.R.U32.HI R18, RZ, 0x5, R18 ;  /* 0x00000005ff127819 */ /* 0x000fe20000011612 */
[----:B------:R-:W-:Y:S01]  /*01a0*/  BSSY B0, `(.L_x_4933) ;  /* 0x0000053000007945 */ /* 0x000fe20003800000 */
[C---:B------:R-:W-:Y:S02]  /*01b0*/  ISETP.GE.U32.AND P5, PT, R19.reuse, 0x40, PT ;  /* 0x000000401300780c */ /* 0x040fe40003fa6070 */
[C---:B------:R-:W-:Y:S02]  /*01c0*/  ISETP.GE.U32.AND P4, PT, R19.reuse, 0x60, PT ;  /* 0x000000601300780c */ /* 0x040fe40003f86070 */
[C---:B------:R-:W-:Y:S02]  /*01d0*/  ISETP.GE.U32.AND P3, PT, R19.reuse, 0x80, PT ;  /* 0x000000801300780c */ /* 0x040fe40003f66070 */
[----:B------:R-:W-:Y:S01]  /*01e0*/  ISETP.GE.U32.AND P2, PT, R19, 0xa0, PT ;  /* 0x000000a01300780c */ /* 0x000fe20003f46070 */
[----:B------:R-:W-:Y:S01]  /*01f0*/  IMAD R18, R11, 0x4, R18 ;  /* 0x000000040b127824 */ /* 0x000fe200078e0212 */
[----:B------:R-:W-:-:S02]  /*0200*/  P2R R23, PR, RZ, 0x40 ;  /* 0x00000040ff177803 */ /* 0x000fc40000000000 */
[----:B------:R-:W-:Y:S02]  /*0210*/  P2R R24, PR, RZ, 0x20 ;  /* 0x00000020ff187803 */ /* 0x000fe40000000000 */
[----:B------:R-:W-:Y:S02]  /*0220*/  P2R R25, PR, RZ, 0x10 ;  /* 0x00000010ff197803 */ /* 0x000fe40000000000 */
[----:B------:R-:W-:Y:S02]  /*0230*/  P2R R26, PR, RZ, 0x8 ;  /* 0x00000008ff1a7803 */ /* 0x000fe40000000000 */
[----:B------:R-:W-:Y:S02]  /*0240*/  P2R R27, PR, RZ, 0x4 ;  /* 0x00000004ff1b7803 */ /* 0x000fe40000000000 */
[----:B--2---:R-:W-:Y:S02]  /*0250*/  @P0 R2UR UR6, R2 ;  /* 0x00000000020602ca */ /* 0x004fe400000e0000 */
[----:B------:R-:W-:-:S02]  /*0260*/  @P0 R2UR UR7, R3 ;  /* 0x00000000030702ca */ /* 0x000fc400000e0000 */
[----:B---3--:R-:W-:-:S04]  /*0270*/  @P0 IADD3 R100, P1, R4, R7, RZ ;  /* 0x0000000704640210 */ /* 0x008fc80007f3e0ff */
[----:B------:R-:W-:Y:S01]  /*0280*/  @P0 IADD3.X R101, RZ, R5, RZ, P1, !PT ;  /* 0x00000005ff650210 */ /* 0x000fe20000ffe4ff */
        /* <DEDUP_REMOVED lines=29> */
[----:B------:R-:W-:-:S03]  /*0460*/  UIADD3 UR26, UR7, -0x56f99767, URZ ;  /* 0xa9066899071a7890 */ /* 0x000fc6000fffe03f */
[----:B------:R-:W-:Y:S01]  /*0470*/  LOP3.LUT R8, R3, UR24, R6, 0x96, !PT ;  /* 0x0000001803087c12 */ /* 0x000fe2000f8e9606 */
[----:B------:R-:W-:Y:S01]  /*0480*/  IMAD.WIDE.U32 R6, R7, -0x2daee0ad, RZ ;  /* 0xd2511f5307067825 */ /* 0x000fe200078e00ff */
[----:B------:R-:W-:-:S03]  /*0490*/  UIADD3 UR25, UR6, 0x1715609d, URZ ;  /* 0x1715609d06197890 */ /* 0x000fc6000fffe03f */
        /* <DEDUP_REMOVED lines=14> */
[----:B------:R-:W-:-:S03]  /*0580*/  UIADD3 UR31, UR6, -0xe443238, URZ ;  /* 0xf1bbcdc8061f7890 */ /* 0x000fc6000fffe03f */
[----:B------:R-:W-:Y:S01]  /*0590*/  LOP3.LUT R98, R109, UR29, R98, 0x96, !PT ;  /* 0x0000001d6d627c12 */ /* 0x000fe2000f8e9662 */
[----:B------:R-:W-:Y:S01]  /*05a0*/  IMAD.HI.U32 R3, R97, -0x326172a9, RZ ;  /* 0xcd9e8d5761037827 */ /* 0x000fe200078e00ff */
[----:B------:R-:W-:Y:S02]  /*05b0*/  UIADD3 UR32, UR7, -0x24c28bd8, URZ ;  /* 0xdb3d742807207890 */ /* 0x000fe4000fffe03f */
[----:B------:R-:W-:Y:S02]  /*05c0*/  UIADD3 UR33, UR6, -0x700cb87f, URZ ;  /* 0x8ff3478106217890 */ /* 0x000fe4000fffe03f */
[----:B------:R-:W-:Y:S01]  /*05d0*/  UIADD3 UR34, UR7, -0x695add53, URZ ;  /* 0x96a522ad07227890 */ /* 0x000fe2000fffe03f */
[----:B------:R-:W-:Y:S01]  /*05e0*/  LOP3.LUT R108, R3, UR31, R108, 0x96, !PT ;  /* 0x0000001f036c7c12 */ /* 0x000fe2000f8e966c */
[----:B------:R-:W-:Y:S01]  /*05f0*/  IMAD.HI.U32 R15, R98, -0x2daee0ad, RZ ;  /* 0xd2511f53620f7827 */ /* 0x000fe200078e00ff */
[----:B------:R-:W-:Y:S09]  /*0600*/  @!P6 BRA `(.L_x_4934) ;  /* 0x000000000030e947 */ /* 0x000ff20003800000 */
        /* <DEDUP_REMOVED lines=9> */
[----:B------:R-:W-:Y:S02]  /*06a0*/  LOP3.LUT R13, R13, 0x20, RZ, 0xfc, !PT ;  /* 0x000000200d0d7812 */ /* 0x000fe400078efcff */
[----:B------:R-:W-:Y:S02]  /*06b0*/  @!P0 CS2R R28, SRZ ;  /* 0x00000000001c8805 */ /* 0x000fe4000001ff00 */
[----:B0-----:R-:W-:-:S07]  /*06c0*/  @!P0 CS2R R30, SRZ ;  /* 0x00000000001e8805 */ /* 0x001fce000001ff00 */
.L_x_4934:
[----:B------:R-:W-:Y:S05]  /*06d0*/  BSYNC B0 ;  /* 0x0000000000007941 */ /* 0x000fea0003800000 */
.L_x_4933:
        /* <DEDUP_REMOVED lines=14> */
.L_x_4936:
[----:B------:R-:W-:Y:S05]  /*07c0*/  BSYNC B0 ;  /* 0x0000000000007941 */ /* 0x000fea0003800000 */
.L_x_4935:
        /* <DEDUP_REMOVED lines=11> */
[----:B------:R-:W-:Y:S01]  /*0880*/  VIADD R13, R13, 0x20 ;  /* 0x000000200d0d7836 */ /* 0x000fe20000000000 */
[----:B------:R-:W-:Y:S02]  /*0890*/  @!P0 CS2R R56, SRZ ;  /* 0x0000000000388805 */ /* 0x000fe4000001ff00 */
[----:B0-----:R-:W-:-:S07]  /*08a0*/  @!P0 CS2R R58, SRZ ;  /* 0x00000000003a8805 */ /* 0x001fce000001ff00 */
.L_x_4938:
[----:B------:R-:W-:Y:S05]  /*08b0*/  BSYNC B0 ;  /* 0x0000000000007941 */ /* 0x000fea0003800000 */
.L_x_4937:
        /* <DEDUP_REMOVED lines=14> */
.L_x_4940:
[----:B------:R-:W-:Y:S05]  /*09a0*/  BSYNC B0 ;  /* 0x0000000000007941 */ /* 0x000fea0003800000 */
.L_x_4939:
        /* <DEDUP_REMOVED lines=13> */
.L_x_4942:
[----:B------:R-:W-:Y:S05]  /*0a80*/  BSYNC B0 ;  /* 0x0000000000007941 */ /* 0x000fea0003800000 */
.L_x_4941:
[----:B------:R-:W-:Y:S01]  /*0a90*/  ULDC UR8, c[0x0][0x214] ;  /* 0x0000850000087ab9 */ /* 0x000fe20000000800 */
[----:B------:R-:W-:Y:S02]  /*0aa0*/  LOP3.LUT R110, R15, UR32, R4, 0x96, !PT ;  /* 0x000000200f6e7c12 */ /* 0x000fe4000f8e9604 */
[----:B------:R-:W-:-:S13]  /*0ab0*/  ISETP.GE.AND P0, PT, R18, UR8, PT ;  /* 0x0000000812007c0c */ /* 0x000fda000bf06270 */
[----:B------:R-:W-:Y:S05]  /*0ac0*/  @P0 EXIT ;  /* 0x000000000000094d */ /* 0x000fea0003800000 */
[--C-:B-----5:R-:W-:Y:S01]  /*0ad0*/  HADD2.F32 R73, -RZ, R57.reuse.H0_H0 ;  /* 0x20000039ff497230 */ /* 0x120fe20000004100 */
[----:B------:R-:W-:Y:S01]  /*0ae0*/  ULDC.64 UR8, c[0x0][0x270] ;  /* 0x00009c0000087ab9 */ /* 0x000fe20000000a00 */
[----:B------:R-:W-:Y:S01]  /*0af0*/  HADD2.F32 R72, -RZ, R57.H1_H1 ;  /* 0x30000039ff487230 */ /* 0x000fe20000004100 */
[----:B------:R-:W-:Y:S01]  /*0b00*/  BSSY B0, `(.L_x_4943) ;  /* 0x0000fff000007945 */ /* 0x000fe20003800000 */
[--C-:B------:R-:W-:Y:S01]  /*0b10*/  HADD2.F32 R80, -RZ, R50.reuse.H0_H0 ;  /* 0x20000032ff507230 */ /* 0x100fe20000004100 */
[----:B------:R-:W-:Y:S01]  /*0b20*/  UISETP.NE.U32.AND UP0, UPT, UR8, URZ, UPT ;  /* 0x0000003f0800728c */ /* 0x000fe2000bf05070 */
[----:B------:R-:W-:Y:S01]  /*0b30*/  HADD2.F32 R85, -RZ, R50.H1_H1 ;  /* 0x30000032ff557230 */ /* 0x000fe20000004100 */
[----:B------:R-:W-:Y:S01]  /*0b40*/  LOP3.LUT R100, R100, 0x3, RZ, 0xc0, !PT ;  /* 0x0000000364647812 */ /* 0x000fe200078ec0ff */
[--C-:B------:R-:W-:Y:S01]  /*0b50*/  HADD2.F32 R83, -RZ, R51.reuse.H0_H0 ;  /* 0x20000033ff537230 */ /* 0x100fe20000004100 */
[----:B------:R-:W-:Y:S01]  /*0b60*/  ULDC.U8 UR8, c[0x0][0x2a0] ;  /* 0x0000a80000087ab9 */ /* 0x000fe20000000000 */
[----:B------:R-:W-:Y:S01]  /*0b70*/  HADD2.F32 R82, -RZ, R51.H1_H1 ;  /* 0x30000033ff527230 */ /* 0x000fe20000004100 */
[----:B------:R-:W-:Y:S01]  /*0b80*/  UISETP.NE.AND.EX UP0, UPT, UR9, URZ, UPT, UP0 ;  /* 0x0000003f0900728c */ /* 0x000fe2000bf05300 */
[--C-:B------:R-:W-:Y:S01]  /*0b90*/  HADD2.F32 R57, -RZ, R58.reuse.H0_H0 ;  /* 0x2000003aff397230 */ /* 0x100fe20000004100 */
[----:B------:R-:W-:Y:S01]  /*0ba0*/  ULDC UR35, c[0x0][0x218] ;  /* 0x0000860000237ab9 */ /* 0x000fe20000000800 */
[----:B------:R-:W-:Y:S01]  /*0bb0*/  HADD2.F32 R77, -RZ, R58.H1_H1 ;  /* 0x3000003aff4d7230 */ /* 0x000fe20000004100 */
[----:B------:R-:W-:Y:S01]  /*0bc0*/  UISETP.NE.AND UP1, UPT, UR8, URZ, UPT ;  /* 0x0000003f0800728c */ /* 0x000fe2000bf25270 */
[--C-:B------:R-:W-:Y:S01]  /*0bd0*/  HADD2.F32 R75, -RZ, R59.reuse.H0_H0 ;  /* 0x2000003bff4b7230 */ /* 0x100fe20000004100 */
[----:B------:R-:W-:Y:S01]  /*0be0*/  ULDC UR16, c[0x0][0x2d8] ;  /* 0x0000b60000107ab9 */ /* 0x000fe20000000800 */
        /* <DEDUP_REMOVED lines=10> */
[----:B------:R-:W-:Y:S02]  /*0c90*/  IMAD R37, R98, -0x2daee0ad, RZ ;  /* 0xd2511f5362257824 */ /* 0x000fe400078e02ff */
[----:B------:R-:W-:Y:S02]  /*0ca0*/  IMAD R36, R97, -0x326172a9, RZ ;  /* 0xcd9e8d5761247824 */ /* 0x000fe400078e02ff */
[----:B------:R-:W-:-:S04]  /*0cb0*/  IMAD.HI.U32 R99, R110, -0x326172a9, RZ ;  /* 0xcd9e8d576e637827 */ /* 0x000fc800078e00ff */
[----:B------:R-:W-:Y:S01]  /*0cc0*/  IMAD.WIDE.U32 R108, R108, -0x2daee0ad, RZ ;  /* 0xd2511f536c6c7825 */ /* 0x000fe200078e00ff */
[----:B------:R-:W-:-:S03]  /*0cd0*/  LOP3.LUT R99, R99, UR33, R36, 0x96, !PT ;  /* 0x0000002163637c12 */ /* 0x000fc6000f8e9624 */
[--C-:B------:R-:W-:Y:S01]  /*0ce0*/  HADD2.F32 R16, -RZ, R8.reuse.H0_H0 ;  /* 0x20000008ff107230 */ /* 0x100fe20000004100 */
[----:B------:R-:W-:Y:S01]  /*0cf0*/  LOP3.LUT R98, R109, UR34, R37, 0x96, !PT ;  /* 0x000000226d627c12 */ /* 0x000fe2000f8e9625 */
        /* <DEDUP_REMOVED lines=63> */
[----:B------:R-:W-:Y:S02]  /*10f0*/  IMAD R110, R110, -0x326172a9, RZ ;  /* 0xcd9e8d576e6e7824 */ /* 0x000fe400078e02ff */
[----:B------:R-:W-:-:S07]  /*1100*/  IMAD.MOV.U32 R102, RZ, RZ, RZ ;  /* 0x000000ffff667224 */ /* 0x000fce00078e00ff */
.L_x_5245:
[----:B------:R-:W-:Y:S01]  /*1110*/  PLOP3.LUT P0, PT, PT, PT, UP0, 0x80, 0x0 ;  /* 0x000000000000781c */ /* 0x000fe20003f0f008 */
[----:B------:R-:W-:Y:S01]  /*1120*/  HFMA2.MMA R41, -RZ, RZ, 0, 1.1920928955078125e-07 ;  /* 0x00000002ff297435 */ /* 0x000fe200000001ff */
        /* <DEDUP_REMOVED lines=37> */
.L_x_4947:
[----:B------:R-:W-:-:S07]  /*1380*/  IMAD.MOV.U32 R103, RZ, RZ, R110 ;  /* 0x000000ffff677224 */ /* 0x000fce00078e006e */
.L_x_4948:
[----:B------:R-:W-:Y:S05]  /*1390*/  BSYNC B2 ;  /* 0x0000000000027941 */ /* 0x000fea0003800000 */
.L_x_4946:
        /* <DEDUP_REMOVED lines=16> */
.L_x_4952:
[----:B------:R-:W-:Y:S05]  /*14a0*/  BSYNC B3 ;  /* 0x0000000000037941 */ /* 0x000fea0003800000 */
.L_x_4951:
        /* <DEDUP_REMOVED lines=43> */
.L_x_4950:
[----:B------:R-:W-:Y:S05]  /*1760*/  BSYNC B2 ;  /* 0x0000000000027941 */ /* 0x000fea0003800000 */
.L_x_4949:
[----:B------:R-:W0:Y:S01]  /*1770*/  LDC R140, c[0x0][0x298] ;  /* 0x0000a600ff8c7b82 */ /* 0x000e220000000800 */
[----:B------:R-:W-:Y:S01]  /*1780*/  I2FP.F32.U32 R100, R103 ;  /* 0x0000006700647245 */ /* 0x000fe20000201000 */
[----:B-----5:R-:W-:Y:S01]  /*1790*/  HADD2.F32 R112, -RZ, R40.H0_H0 ;  /* 0x20000028ff707230 */ /* 0x020fe20000004100 */
[----:B------:R-:W-:Y:S01]  /*17a0*/  BSSY B2, `(.L_x_4953) ;  /* 0x0000017000027945 */ /* 0x000fe20003800000 */
[----:B------:R-:W-:Y:S01]  /*17b0*/  IMAD.MOV.U32 R153, RZ, RZ, 0x2f800000 ;  /* 0x2f800000ff997424 */ /* 0x000fe200078e00ff */
[----:B------:R-:W-:Y:S02]  /*17c0*/  IADD3 R120, R109, 0x1, RZ ;  /* 0x000000016d787810 */ /* 0x000fe40007ffe0ff */
[----:B------:R-:W-:Y:S01]  /*17d0*/  FMUL.FTZ R121, R112, R147 ;  /* 0x0000009370797220 */ /* 0x000fe20000410000 */
[----:B------:R-:W1:Y:S01]  /*17e0*/  LDC R152, c[0x0][0x294] ;  /* 0x0000a500ff987b82 */ /* 0x000e620000000800 */
[----:B------:R-:W-:Y:S01]  /*17f0*/  FFMA.FTZ R103, R100, R153, 1.1641532182693481445e-10 ;  /* 0x2f00000064677423 */ /* 0x000fe20000010099 */
[----:B------:R-:W-:-:S02]  /*1800*/  @P0 HADD2.F32 R100, -RZ, R36.H0_H0 ;  /* 0x20000024ff640230 */ /* 0x000fc40000004100 */
[----:B0-----:R-:W-:Y:S02]  /*1810*/  FMUL.FTZ R121, R121, R140 ;  /* 0x0000008c79797220 */ /* 0x001fe40000410000 */
        /* <DEDUP_REMOVED lines=14> */
.L_x_4954:
[----:B------:R-:W-:-:S07]  /*1900*/  MOV R100, R110 ;  /* 0x0000006e00647202 */ /* 0x000fce0000000f00 */
.L_x_4955:
[----:B------:R-:W-:Y:S05]  /*1910*/  BSYNC B2 ;  /* 0x0000000000027941 */ /* 0x000fea0003800000 */
.L_x_4953:
        /* <DEDUP_REMOVED lines=16> */
.L_x_4959:
[----:B------:R-:W-:Y:S05]  /*1a20*/  BSYNC B3 ;  /* 0x0000000000037941 */ /* 0x000fea0003800000 */
.L_x_4958:
        /* <DEDUP_REMOVED lines=41> */
[----:B------:R-:W-:Y:S01]  /*1cc0*/  IMAD.MOV.U32 R120, RZ, RZ, RZ ;  /* 0x000000ffff787224 */ /* 0x000fe200078e00ff */
[----:B------:R-:W-:-:S07]  /*1cd0*/  LOP3.LUT R98, R109, UR34, R98, 0x96, !PT ;  /* 0x000000226d627c12 */ /* 0x000fce000f8e9662 */
.L_x_4957:
[----:B------:R-:W-:Y:S05]  /*1ce0*/  BSYNC B2 ;  /* 0x0000000000027941 */ /* 0x000fea0003800000 */
.L_x_4956:
[----:B------:R-:W-:Y:S01]  /*1cf0*/  I2FP.F32.U32 R100, R100 ;  /* 0x0000006400647245 */ /* 0x000fe20000201000 */
[----:B------:R-:W-:Y:S01]  /*1d00*/  HADD2.F32 R40, -RZ, R40.H1_H1 ;  /* 0x30000028ff287230 */ /* 0x000fe20000004100 */
[----:B------:R-:W-:Y:S01]  /*1d10*/  BSSY B2, `(.L_x_4960) ;  /* 0x0000015000027945 */ /* 0x000fe20003800000 */
[----:B------:R-:W-:Y:S01]  /*1d20*/  @P0 HADD2.F32 R131, -RZ, R36.H1_H1 ;  /* 0x30000024ff830230 */ /* 0x000fe20000004100 */
[----:B------:R-:W-:Y:S01]  /*1d30*/  IADD3 R130, R120, 0x1, RZ ;  /* 0x0000000178827810 */ /* 0x000fe20007ffe0ff */
[----:B------:R-:W-:Y:S01]  /*1d40*/  FFMA.FTZ R109, R100, R153, 1.1641532182693481445e-10 ;  /* 0x2f000000646d7423 */ /* 0x000fe20000010099 */
[----:B------:R-:W-:-:S04]  /*1d50*/  FMUL.FTZ R121, R40, R147 ;  /* 0x0000009328797220 */ /* 0x000fc80000410000 */
[----:B------:R-:W-:Y:S01]  /*1d60*/  FMUL.FTZ R121, R121, R140 ;  /* 0x0000008c79797220 */ /* 0x000fe20000410000 */
[----:B------:R-:W-:-:S04]  /*1d70*/  FSETP.GTU.FTZ.AND P1, PT, R109, R152, PT ;  /* 0x000000986d00720b */ /* 0x000fc80003f3c000 */
        /* <DEDUP_REMOVED lines=13> */
.L_x_4961:
[----:B------:R-:W-:-:S07]  /*1e50*/  MOV R40, R110 ;  /* 0x0000006e00287202 */ /* 0x000fce0000000f00 */
.L_x_4962:
[----:B------:R-:W-:Y:S05]  /*1e60*/  BSYNC B2 ;  /* 0x0000000000027941 */ /* 0x000fea0003800000 */
.L_x_4960:
        /* <DEDUP_REMOVED lines=16> */
.L_x_4966:
[----:B------:R-:W-:Y:S05]  /*1f70*/  BSYNC B3 ;  /* 0x0000000000037941 */ /* 0x000fea0003800000 */
.L_x_4965:
        /* <DEDUP_REMOVED lines=41> */
[----:B------:R-:W-:Y:S01]  /*2210*/  IMAD.MOV.U32 R130, RZ, RZ, RZ ;  /* 0x000000ffff827224 */ /* 0x000fe200078e00ff */
[----:B------:R-:W-:-:S07]  /*2220*/  LOP3.LUT R98, R109, UR34, R98, 0x96, !PT ;  /* 0x000000226d627c12 */ /* 0x000fce000f8e9662 */
.L_x_4964:
[----:B------:R-:W-:Y:S05]  /*2230*/  BSYNC B2 ;  /* 0x0000000000027941 */ /* 0x000fea0003800000 */
.L_x_4963:
[----:B------:R-:W-:Y:S01]  /*2240*/  I2FP.F32.U32 R40, R40 ;  /* 0x0000002800287245 */ /* 0x000fe20000201000 */
[----:B------:R-:W-:Y:S01]  /*2250*/  HADD2.F32 R100, -RZ, R41.H0_H0 ;  /* 0x20000029ff647230 */ /* 0x000fe20000004100 */
[C---:B------:R-:W-:Y:S01]  /*2260*/  ISETP.NE.AND P2, PT, R130.reuse, 0x1, PT ;  /* 0x000000018200780c */ /* 0x040fe20003f45270 */
[----:B------:R-:W-:Y:S01]  /*2270*/  BSSY B2, `(.L_x_4967) ;  /* 0x0000013000027945 */ /* 0x000fe20003800000 */
[----:B------:R-:W-:Y:S01]  /*2280*/  IADD3 R148, R130, 0x1, RZ ;  /* 0x0000000182947810 */ /* 0x000fe20007ffe0ff */
[----:B------:R-:W-:Y:S01]  /*2290*/  FFMA.FTZ R109, R40, R153, 1.1641532182693481445e-10 ;  /* 0x2f000000286d7423 */ /* 0x000fe20000010099 */
[----:B------:R-:W-:Y:S01]  /*22a0*/  FMUL.FTZ R121, R100, R147 ;  /* 0x0000009364797220 */ /* 0x000fe20000410000 */
[----:B------:R-:W-:-:S03]  /*22b0*/  @P0 HADD2.F32 R40, -RZ, R37.H0_H0 ;  /* 0x20000025ff280230 */ /* 0x000fc60000004100 */
        /* <DEDUP_REMOVED lines=13> */
.L_x_4968:
[----:B------:R-:W-:-:S07]  /*2390*/  MOV R40, R110 ;  /* 0x0000006e00287202 */ /* 0x000fce0000000f00 */
.L_x_4969:
[----:B------:R-:W-:Y:S05]  /*23a0*/  BSYNC B2 ;  /* 0x0000000000027941 */ /* 0x000fea0003800000 */
.L_x_4967:
        /* <DEDUP_REMOVED lines=16> */
.L_x_4973:
[----:B------:R-:W-:Y:S05]  /*24b0*/  BSYNC B3 ;  /* 0x0000000000037941 */ /* 0x000fea0003800000 */
.L_x_4972:
        /* <DEDUP_REMOVED lines=44> */
.L_x_4971:
[----:B------:R-:W-:Y:S05]  /*2780*/  BSYNC B2 ;  /* 0x0000000000027941 */ /* 0x000fea0003800000 */
.L_x_4970:
[----:B------:R-:W-:Y:S01]  /*2790*/  I2FP.F32.U32 R40, R40 ;  /* 0x0000002800287245 */ /* 0x000fe20000201000 */
[----:B------:R-:W-:Y:S01]  /*27a0*/  HADD2.F32 R100, -RZ, R41.H1_H1 ;  /* 0x30000029ff647230 */ /* 0x000fe20000004100 */
[----:B------:R-:W-:Y:S01]  /*27b0*/  ISETP.NE.AND P3, PT, R148, 0x1, PT ;  /* 0x000000019400780c */ /* 0x000fe20003f65270 */
[----:B------:R-:W-:Y:S01]  /*27c0*/  @P0 HADD2.F32 R131, -RZ, R37.H1_H1 ;  /* 0x30000025ff830230 */ /* 0x000fe20000004100 */
[----:B------:R-:W-:Y:S01]  /*27d0*/  BSSY B2, `(.L_x_4974) ;  /* 0x0000012000027945 */ /* 0x000fe20003800000 */
[----:B------:R-:W-:Y:S01]  /*27e0*/  FFMA.FTZ R41, R40, R153, 1.1641532182693481445e-10 ;  /* 0x2f00000028297423 */ /* 0x000fe20000010099 */
[----:B------:R-:W-:Y:S01]  /*27f0*/  FMUL.FTZ R121, R100, R147 ;  /* 0x0000009364797220 */ /* 0x000fe20000410000 */
[----:B------:R-:W-:-:S03]  /*2800*/  VIADD R130, R148, 0x1 ;  /* 0x0000000194827836 */ /* 0x000fc60000000000 */
        /* <DEDUP_REMOVED lines=13> */
.L_x_4975:
[----:B------:R-:W-:-:S07]  /*28e0*/  IMAD.MOV.U32 R100, RZ, RZ, R110 ;  /* 0x000000ffff647224 */ /* 0x000fce00078e006e */
.L_x_4976:
[----:B------:R-:W-:Y:S05]  /*28f0*/  BSYNC B2 ;  /* 0x0000000000027941 */ /* 0x000fea0003800000 */
.L_x_4974:
        /* <DEDUP_REMOVED lines=16> */
.L_x_4980:
[----:B------:R-:W-:Y:S05]  /*2a00*/  BSYNC B3 ;  /* 0x0000000000037941 */ /* 0x000fea0003800000 */
.L_x_4979:
        /* <DEDUP_REMOVED lines=44> */
.L_x_4978:
[----:B------:R-:W-:Y:S05]  /*2cd0*/  BSYNC B2 ;  /* 0x0000000000027941 */ /* 0x000fea0003800000 */
.L_x_4977:
        /* <DEDUP_REMOVED lines=21> */
.L_x_4982:
[----:B------:R-:W-:-:S07]  /*2e30*/  MOV R100, R110 ;  /* 0x0000006e00647202 */ /* 0x000fce0000000f00 */
.L_x_4983:
[----:B------:R-:W-:Y:S05]  /*2e40*/  BSYNC B2 ;  /* 0x0000000000027941 */ /* 0x000fea0003800000 */
.L_x_4981:
        /* <DEDUP_REMOVED lines=16> */
.L_x_4987:
[----:B------:R-:W-:Y:S05]  /*2f50*/  BSYNC B3 ;  /* 0x0000000000037941 */ /* 0x000fea0003800000 */
.L_x_4986:
        /* <DEDUP_REMOVED lines=44> */
.L_x_4985:
[----:B------:R-:W-:Y:S05]  /*3220*/  BSYNC B2 ;  /* 0x0000000000027941 */ /* 0x000fea0003800000 */
.L_x_4984:
        /* <DEDUP_REMOVED lines=21> */
.L_x_4989:
[----:B------:R-:W-:-:S07]  /*3380*/  IMAD.MOV.U32 R42, RZ, RZ, R110 ;  /* 0x000000ffff2a7224 */ /* 0x000fce00078e006e */
.L_x_4990:
[----:B------:R-:W-:Y:S05]  /*3390*/  BSYNC B2 ;  /* 0x0000000000027941 */ /* 0x000fea0003800000 */
.L_x_4988:
        /* <DEDUP_REMOVED lines=16> */
.L_x_4994:
[----:B------:R-:W-:Y:S05]  /*34a0*/  BSYNC B3 ;  /* 0x0000000000037941 */ /* 0x000fea0003800000 */
.L_x_4993:
        /* <DEDUP_REMOVED lines=44> */
.L_x_4992:
[----:B------:R-:W-:Y:S05]  /*3770*/  BSYNC B2 ;  /* 0x0000000000027941 */ /* 0x000fea0003800000 */
.L_x_4991:
        /* <DEDUP_REMOVED lines=21> */
.L_x_4996:
[----:B------:R-:W-:-:S07]  /*38d0*/  MOV R42, R110 ;  /* 0x0000006e002a7202 */ /* 0x000fce0000000f00 */
.L_x_4997:
[----:B------:R-:W-:Y:S05]  /*38e0*/  BSYNC B2 ;  /* 0x0000000000027941 */ /* 0x000fea0003800000 */
.L_x_4995:
        /* <DEDUP_REMOVED lines=18> */
.L_x_5001:
[----:B------:R-:W-:Y:S05]  /*3a10*/  BSYNC B3 ;  /* 0x0000000000037941 */ /* 0x000fea0003800000 */
.L_x_5000:
        /* <DEDUP_REMOVED lines=44> */
.L_x_4999:
[----:B------:R-:W-:Y:S05]  /*3ce0*/  BSYNC B2 ;  /* 0x0000000000027941 */ /* 0x000fea0003800000 */
.L_x_4998:
[----:B------:R-:W-:Y:S01]  /*3cf0*/  I2FP.F32.U32 R40, R42 ;  /* 0x0000002a00287245 */ /* 0x000fe20000201000 */
[----:B------:R-:W-:Y:S01]  /*3d00*/  HADD2.F32 R42, -RZ, R43.H1_H1 ;  /* 0x3000002bff2a7230 */ /* 0x000fe20000004100 */
[----:B------:R-:W-:Y:S01]  /*3d10*/  ISETP.NE.AND P6, PT, R154, RZ, PT ;  /* 0x000000ff9a00720c */ /* 0x000fe20003fc5270 */
[----:B------:R-:W-:Y:S01]  /*3d20*/  @P0 HADD2.F32 R151, -RZ, R39.H1_H1 ;  /* 0x30000027ff970230 */ /* 0x000fe20000004100 */
[----:B------:R-:W-:Y:S01]  /*3d30*/  SEL R154, RZ, 0x1, P1 ;  /* 0x00000001ff9a7807 */ /* 0x000fe20000800000 */
[----:B------:R-:W-:Y:S01]  /*3d40*/  FFMA.FTZ R153, R40, R153, 1.1641532182693481445e-10 ;  /* 0x2f00000028997423 */ /* 0x000fe20000010099 */
[----:B------:R-:W-:Y:S01]  /*3d50*/  FMUL.FTZ R41, R42, R147 ;  /* 0x000000932a297220 */ /* 0x000fe20000410000 */
[----:B------:R-:W-:Y:S02]  /*3d60*/  SEL R156, RZ, 0x10000, P5 ;  /* 0x00010000ff9c7807 */ /* 0x000fe40002800000 */
[----:B------:R-:W-:Y:S01]  /*3d70*/  ISETP.NE.AND P5, PT, R155, RZ, PT ;  /* 0x000000ff9b00720c */ /* 0x000fe20003fa5270 */
[----:B------:R-:W-:Y:S01]  /*3d80*/  FMUL.FTZ R41, R41, R140 ;  /* 0x0000008c29297220 */ /* 0x000fe20000410000 */
[----:B------:R-:W-:-:S02]  /*3d90*/  FSETP.GTU.FTZ.AND P1, PT, R153, R152, PT ;  /* 0x000000989900720b */ /* 0x000fc40003f3c000 */
[----:B------:R-:W-:Y:S02]  /*3da0*/  SEL R150, RZ, 0x1, P2 ;  /* 0x00000001ff967807 */ /* 0x000fe40001000000 */
[----:B------:R-:W-:Y:S02]  /*3db0*/  SEL R155, RZ, 0x100, P4 ;  /* 0x00000100ff9b7807 */ /* 0x000fe40002000000 */
[----:B------:R-:W-:Y:S01]  /*3dc0*/  SEL R40, RZ, 0x1000000, P1 ;  /* 0x01000000ff287807 */ /* 0x000fe20000800000 */
[----:B------:R-:W-:Y:S01]  /*3dd0*/  IMAD.WIDE.U32 R42, R150, 0x1000000, RZ ;  /* 0x01000000962a7825 */ /* 0x000fe200078e00ff */
[----:B------:R-:W-:Y:S02]  /*3de0*/  SEL R148, RZ, 0x1, P5 ;  /* 0x00000001ff947807 */ /* 0x000fe40002800000 */
[----:B------:R-:W-:Y:S02]  /*3df0*/  FSEL R140, R41, RZ, !P1 ;  /* 0x000000ff298c7208 */ /* 0x000fe40004800000 */
[----:B------:R-:W-:Y:S01]  /*3e00*/  SEL R149, RZ, 0x1, P3 ;  /* 0x00000001ff957807 */ /* 0x000fe20001800000 */
[----:B------:R-:W-:Y:S01]  /*3e10*/  IMAD.WIDE.U32 R152, R148, 0x100, RZ ;  /* 0x0000010094987825 */ /* 0x000fe200078e00ff */
[----:B------:R-:W-:-:S03]  /*3e20*/  LOP3.LUT R155, R155, R40, R156, 0xfe, !PT ;  /* 0x000000289b9b7212 */ /* 0x000fc600078efe9c */
[----:B------:R-:W-:Y:S01]  /*3e30*/  @P0 FADD.FTZ R140, R151, R140 ;  /* 0x0000008c978c0221 */ /* 0x000fe20000010000 */
[----:B------:R-:W-:Y:S01]  /*3e40*/  IMAD.WIDE.U32 R40, R154, 0x10000, RZ ;  /* 0x000100009a287825 */ /* 0x000fe200078e00ff */
[----:B------:R-:W-:Y:S02]  /*3e50*/  LOP3.LUT R149, R43, R155, R149, 0xfe, !PT ;  /* 0x0000009b2b957212 */ /* 0x000fe400078efe95 */
[----:B------:R-:W-:Y:S02]  /*3e60*/  LEA R154, P0, R143, UR12, 0x4 ;  /* 0x0000000c8f9a7c11 */ /* 0x000fe4000f8020ff */
[----:B------:R-:W-:Y:S02]  /*3e70*/  LOP3.LUT R153, R153, R149, R41, 0xfe, !PT ;  /* 0x0000009599997212 */ /* 0x000fe400078efe29 */
[----:B------:R-:W-:Y:S02]  /*3e80*/  LEA.HI.X R155, R143, UR13, RZ, 0x4, P0 ;  /* 0x0000000d8f9b7c11 */ /* 0x000fe400080f24ff */
[----:B------:R-:W-:-:S02]  /*3e90*/  LOP3.LUT R148, R152, R42, R40, 0xfe, !PT ;  /* 0x0000002a98947212 */ /* 0x000fc400078efe28 */
[----:B------:R-:W-:Y:S02]  /*3ea0*/  SEL R149, RZ, 0x1, P6 ;  /* 0x00000001ff957807 */ /* 0x000fe40003000000 */
[----:B------:R-:W-:Y:S02]  /*3eb0*/  LEA R150, P0, R143, UR14, 0x3 ;  /* 0x0000000e8f967c11 */ /* 0x000fe4000f8018ff */
[----:B------:R-:W-:Y:S02]  /*3ec0*/  F2FP.F16.F32.PACK_AB R42, R130, R121 ;  /* 0x00000079822a723e */ /* 0x000fe400000000ff */
[----:B------:R-:W-:Y:S02]  /*3ed0*/  F2FP.F16.F32.PACK_AB R41, R120, R109 ;  /* 0x0000006d7829723e */ /* 0x000fe400000000ff */
[----:B------:R-:W-:Y:S02]  /*3ee0*/  F2FP.F16.F32.PACK_AB R40, R112, R103 ;  /* 0x000000677028723e */ /* 0x000fe400000000ff */
[----:B------:R-:W-:-:S02]  /*3ef0*/  F2FP.F16.F32.PACK_AB R43, R140, R131 ;  /* 0x000000838c2b723e */ /* 0x000fc400000000ff */
[C---:B------:R-:W-:Y:S02]  /*3f00*/  LEA.HI.X R151, R143.reuse, UR15, RZ, 0x3, P0 ;  /* 0x0000000f8f977c11 */ /* 0x040fe400080f1cff */
[----:B------:R-:W-:Y:S01]  /*3f10*/  LOP3.LUT R152, R148, R149, RZ, 0xfc, !PT ;  /* 0x0000009594987212 */ /* 0x000fe200078efcff */
[----:B------:R0:W-:Y:S01]  /*3f20*/  STG.E.128 desc[UR4][R154.64], R40 ;  /* 0x000000289a007986 */ /* 0x0001e2000c101d04 */
[----:B------:R-:W-:-:S03]  /*3f30*/  VIADD R148, R143, 0x20 ;  /* 0x000000208f947836 */ /* 0x000fc60000000000 */
[----:B------:R0:W-:Y:S04]  /*3f40*/  STG.E.64 desc[UR4][R150.64], R152 ;  /* 0x0000009896007986 */ /* 0x0001e8000c101b04 */
.L_x_4945:
[----:B------:R-:W-:Y:S05]  /*3f50*/  BSYNC B1 ;  /* 0x0000000000017941 */ /* 0x000fea0003800000 */
.L_x_4944:
        /* <DEDUP_REMOVED lines=23> */
.L_x_5005:
[----:B------:R-:W-:-:S07]  /*40d0*/  MOV R104, R110 ;  /* 0x0000006e00687202 */ /* 0x000fce0000000f00 */
.L_x_5006:
[----:B------:R-:W-:Y:S05]  /*40e0*/  BSYNC B2 ;  /* 0x0000000000027941 */ /* 0x000fea0003800000 */
.L_x_5004:
        /* <DEDUP_REMOVED lines=16> */
.L_x_5010:
[----:B------:R-:W-:Y:S05]  /*41f0*/  BSYNC B3 ;  /* 0x0000000000037941 */ /* 0x000fea0003800000 */
.L_x_5009:
        /* <DEDUP_REMOVED lines=41> */
[----:B------:R-:W-:Y:S02]  /*4490*/  LOP3.LUT R98, R123, UR34, R98, 0x96, !PT ;  /* 0x000000227b627c12 */ /* 0x000fe4000f8e9662 */
[----:B------:R-:W-:-:S07]  /*44a0*/  MOV R108, R122 ;  /* 0x0000007a006c7202 */ /* 0x000fce0000000f00 */
.L_x_5008:
[----:B------:R-:W-:Y:S05]  /*44b0*/  BSYNC B2 ;  /* 0x0000000000027941 */ /* 0x000fea0003800000 */
.L_x_5007:
[----:B------:R-:W0:Y:S01]  /*44c0*/  LDC R155, c[0x0][0x298] ;  /* 0x0000a600ff9b7b82 */ /* 0x000e220000000800 */
[----:B------:R-:W-:Y:S01]  /*44d0*/  HFMA2.MMA R149, -RZ, RZ, 0.1171875, 0 ;  /* 0x2f800000ff957435 */ /* 0x000fe200000001ff */
[----:B------:R-:W-:Y:S01]  /*44e0*/  I2FP.F32.U32 R100, R104 ;  /* 0x0000006800647245 */ /* 0x000fe20000201000 */
[----:B-----5:R-:W-:Y:S01]  /*44f0*/  HADD2.F32 R104, -RZ, R40.H0_H0 ;  /* 0x20000028ff687230 */ /* 0x020fe20000004100 */
[----:B------:R-:W-:Y:S01]  /*4500*/  BSSY B2, `(.L_x_5011) ;  /* 0x0000016000027945 */ /* 0x000fe20003800000 */
[----:B------:R-:W-:-:S03]  /*4510*/  VIADD R122, R111, 0x1 ;  /* 0x000000016f7a7836 */ /* 0x000fc60000000000 */
[----:B------:R-:W1:Y:S01]  /*4520*/  LDC R154, c[0x0][0x294] ;  /* 0x0000a500ff9a7b82 */ /* 0x000e620000000800 */
[----:B------:R-:W-:Y:S02]  /*4530*/  FMUL.FTZ R104, R104, R147 ;  /* 0x0000009368687220 */ /* 0x000fe40000410000 */
[----:B------:R-:W-:Y:S02]  /*4540*/  FFMA.FTZ R113, R100, R149, 1.1641532182693481445e-10 ;  /* 0x2f00000064717423 */ /* 0x000fe40000010095 */
[----:B0-----:R-:W-:-:S03]  /*4550*/  FMUL.FTZ R104, R104, R155 ;  /* 0x0000009b68687220 */ /* 0x001fc60000410000 */
[----:B-1----:R-:W-:Y:S01]  /*4560*/  FSETP.GTU.FTZ.AND P1, PT, R113, R154, PT ;  /* 0x0000009a7100720b */ /* 0x002fe20003f3c000 */
[----:B------:R-:W-:-:S03]  /*4570*/  @P0 HADD2.F32 R113, -RZ, R36.H0_H0 ;  /* 0x20000024ff710230 */ /* 0x000fc60000004100 */
        /* <DEDUP_REMOVED lines=13> */
.L_x_5012:
[----:B------:R-:W-:-:S07]  /*4650*/  IMAD.MOV.U32 R100, RZ, RZ, R110 ;  /* 0x000000ffff647224 */ /* 0x000fce00078e006e */
.L_x_5013:
[----:B------:R-:W-:Y:S05]  /*4660*/  BSYNC B2 ;  /* 0x0000000000027941 */ /* 0x000fea0003800000 */
.L_x_5011:
        /* <DEDUP_REMOVED lines=16> */
.L_x_5017:
[----:B------:R-:W-:Y:S05]  /*4770*/  BSYNC B3 ;  /* 0x0000000000037941 */ /* 0x000fea0003800000 */
.L_x_5016:
        /* <DEDUP_REMOVED lines=43> */
.L_x_5015:
[----:B------:R-:W-:Y:S05]  /*4a30*/  BSYNC B2 ;  /* 0x0000000000027941 */ /* 0x000fea0003800000 */
.L_x_5014:
[----:B------:R-:W-:Y:S01]  /*4a40*/  I2FP.F32.U32 R100, R100 ;  /* 0x0000006400647245 */ /* 0x000fe20000201000 */
[----:B------:R-:W-:Y:S01]  /*4a50*/  HADD2.F32 R40, -RZ, R40.H1_H1 ;  /* 0x30000028ff287230 */ /* 0x000fe20000004100 */
[----:B------:R-:W-:Y:S01]  /*4a60*/  BSSY B2, `(.L_x_5018) ;  /* 0x0000015000027945 */ /* 0x000fe20003800000 */
[----:B------:R-:W-:Y:S02]  /*4a70*/  VIADD R123, R122, 0x1 ;  /* 0x000000017a7b7836 */ /* 0x000fe40000000000 */
[----:B------:R-:W-:Y:S01]  /*4a80*/  FFMA.FTZ R111, R100, R149, 1.1641532182693481445e-10 ;  /* 0x2f000000646f7423 */ /* 0x000fe20000010095 */
[----:B------:R-:W-:Y:S01]  /*4a90*/  FMUL.FTZ R40, R40, R147 ;  /* 0x0000009328287220 */ /* 0x000fe20000410000 */
[----:B------:R-:W-:-:S03]  /*4aa0*/  @P0 HADD2.F32 R100, -RZ, R36.H1_H1 ;  /* 0x30000024ff640230 */ /* 0x000fc60000004100 */
[----:B------:R-:W-:Y:S01]  /*4ab0*/  FMUL.FTZ R40, R40, R155 ;  /* 0x0000009b28287220 */ /* 0x000fe20000410000 */
[----:B------:R-:W-:-:S04]  /*4ac0*/  FSETP.GTU.FTZ.AND P1, PT, R111, R154, PT ;  /* 0x0000009a6f00720b */ /* 0x000fc80003f3c000 */
        /* <DEDUP_REMOVED lines=13> */
.L_x_5019:
[----:B------:R-:W-:-:S07]  /*4ba0*/  IMAD.MOV.U32 R40, RZ, RZ, R110 ;  /* 0x000000ffff287224 */ /* 0x000fce00078e006e */
.L_x_5020:
[----:B------:R-:W-:Y:S05]  /*4bb0*/  BSYNC B2 ;  /* 0x0000000000027941 */ /* 0x000fea0003800000 */
.L_x_5018:
        /* <DEDUP_REMOVED lines=16> */
.L_x_5024:
[----:B------:R-:W-:Y:S05]  /*4cc0*/  BSYNC B3 ;  /* 0x0000000000037941 */ /* 0x000fea0003800000 */
.L_x_5023:
        /* <DEDUP_REMOVED lines=44> */
.L_x_5022:
[----:B------:R-:W-:Y:S05]  /*4f90*/  BSYNC B2 ;  /* 0x0000000000027941 */ /* 0x000fea0003800000 */
.L_x_5021:
        /* <DEDUP_REMOVED lines=21> */
.L_x_5026:
[----:B------:R-:W-:-:S07]  /*50f0*/  MOV R40, R110 ;  /* 0x0000006e00287202 */ /* 0x000fce0000000f00 */
.L_x_5027:
[----:B------:R-:W-:Y:S05]  /*5100*/  BSYNC B2 ;  /* 0x0000000000027941 */ /* 0x000fea0003800000 */
.L_x_5025:
        /* <DEDUP_REMOVED lines=16> */
.L_x_5031:
[----:B------:R-:W-:Y:S05]  /*5210*/  BSYNC B3 ;  /* 0x0000000000037941 */ /* 0x000fea0003800000 */
.L_x_5030:
        /* <DEDUP_REMOVED lines=44> */
.L_x_5029:
[----:B------:R-:W-:Y:S05]  /*54e0*/  BSYNC B2 ;  /* 0x0000000000027941 */ /* 0x000fea0003800000 */
.L_x_5028:
        /* <DEDUP_REMOVED lines=21> */
.L_x_5033:
[----:B------:R-:W-:-:S07]  /*5640*/  IMAD.MOV.U32 R100, RZ, RZ, R110 ;  /* 0x000000ffff647224 */ /* 0x000fce00078e006e */
.L_x_5034:
[----:B------:R-:W-:Y:S05]  /*5650*/  BSYNC B2 ;  /* 0x0000000000027941 */ /* 0x000fea0003800000 */
.L_x_5032:
        /* <DEDUP_REMOVED lines=16> */
.L_x_5038:
[----:B------:R-:W-:Y:S05]  /*5760*/  BSYNC B3 ;  /* 0x0000000000037941 */ /* 0x000fea0003800000 */
.L_x_5037:
        /* <DEDUP_REMOVED lines=44> */
.L_x_5036:
[----:B------:R-:W-:Y:S05]  /*5a30*/  BSYNC B2 ;  /* 0x0000000000027941 */ /* 0x000fea0003800000 */
.L_x_5035:
        /* <DEDUP_REMOVED lines=21> */
.L_x_5040:
[----:B------:R-:W-:-:S07]  /*5b90*/  MOV R100, R110 ;  /* 0x0000006e00647202 */ /* 0x000fce0000000f00 */
.L_x_5041:
[----:B------:R-:W-:Y:S05]  /*5ba0*/  BSYNC B2 ;  /* 0x0000000000027941 */ /* 0x000fea0003800000 */
.L_x_5039:
        /* <DEDUP_REMOVED lines=16> */
.L_x_5045:
[----:B------:R-:W-:Y:S05]  /*5cb0*/  BSYNC B3 ;  /* 0x0000000000037941 */ /* 0x000fea0003800000 */
.L_x_5044:
        /* <DEDUP_REMOVED lines=44> */
.L_x_5043:
[----:B------:R-:W-:Y:S05]  /*5f80*/  BSYNC B2 ;  /* 0x0000000000027941 */ /* 0x000fea0003800000 */
.L_x_5042:
        /* <DEDUP_REMOVED lines=21> */
.L_x_5047:
[----:B------:R-:W-:-:S07]  /*60e0*/  IMAD.MOV.U32 R42, RZ, RZ, R110 ;  /* 0x000000ffff2a7224 */ /* 0x000fce00078e006e */
.L_x_5048:
[----:B------:R-:W-:Y:S05]  /*60f0*/  BSYNC B2 ;  /* 0x0000000000027941 */ /* 0x000fea0003800000 */
.L_x_5046:
        /* <DEDUP_REMOVED lines=16> */
.L_x_5052:
[----:B------:R-:W-:Y:S05]  /*6200*/  BSYNC B3 ;  /* 0x0000000000037941 */ /* 0x000fea0003800000 */
.L_x_5051:
        /* <DEDUP_REMOVED lines=44> */
.L_x_5050:
[----:B------:R-:W-:Y:S05]  /*64d0*/  BSYNC B2 ;  /* 0x0000000000027941 */ /* 0x000fea0003800000 */
.L_x_5049:
        /* <DEDUP_REMOVED lines=21> */
.L_x_5054:
[----:B------:R-:W-:-:S07]  /*6630*/  MOV R42, R110 ;  /* 0x0000006e002a7202 */ /* 0x000fce0000000f00 */
.L_x_5055:
[----:B------:R-:W-:Y:S05]  /*6640*/  BSYNC B2 ;  /* 0x0000000000027941 */ /* 0x000fea0003800000 */
.L_x_5053:
        /* <DEDUP_REMOVED lines=18> */
.L_x_5059:
[----:B------:R-:W-:Y:S05]  /*6770*/  BSYNC B3 ;  /* 0x0000000000037941 */ /* 0x000fea0003800000 */
.L_x_5058:
        /* <DEDUP_REMOVED lines=44> */
.L_x_5057:
[----:B------:R-:W-:Y:S05]  /*6a40*/  BSYNC B2 ;  /* 0x0000000000027941 */ /* 0x000fea0003800000 */
.L_x_5056:
[----:B------:R-:W-:Y:S01]  /*6a50*/  I2FP.F32.U32 R40, R42 ;  /* 0x0000002a00287245 */ /* 0x000fe20000201000 */
[----:B------:R-:W-:Y:S01]  /*6a60*/  HADD2.F32 R42, -RZ, R43.H1_H1 ;  /* 0x3000002bff2a7230 */ /* 0x000fe20000004100 */
[----:B------:R-:W-:Y:S02]  /*6a70*/  SEL R158, RZ, 0x10000, P5 ;  /* 0x00010000ff9e7807 */ /* 0x000fe40002800000 */
[----:B------:R-:W-:Y:S01]  /*6a80*/  SEL R150, RZ, 0x1, P1 ;  /* 0x00000001ff967807 */ /* 0x000fe20000800000 */
[----:B------:R-:W-:Y:S01]  /*6a90*/  FFMA.FTZ R149, R40, R149, 1.1641532182693481445e-10 ;  /* 0x2f00000028957423 */ /* 0x000fe20000010095 */
[----:B------:R-:W-:Y:S01]  /*6aa0*/  FMUL.FTZ R42, R42, R147 ;  /* 0x000000932a2a7220 */ /* 0x000fe20000410000 */
[----:B------:R-:W-:Y:S02]  /*6ab0*/  ISETP.NE.AND P5, PT, R156, RZ, PT ;  /* 0x000000ff9c00720c */ /* 0x000fe40003fa5270 */
[----:B------:R-:W-:Y:S01]  /*6ac0*/  ISETP.NE.AND P6, PT, R142, RZ, PT ;  /* 0x000000ff8e00720c */ /* 0x000fe20003fc5270 */
[----:B------:R-:W-:Y:S01]  /*6ad0*/  FMUL.FTZ R42, R42, R155 ;  /* 0x0000009b2a2a7220 */ /* 0x000fe20000410000 */
[----:B------:R-:W-:Y:S01]  /*6ae0*/  FSETP.GTU.FTZ.AND P1, PT, R149, R154, PT ;  /* 0x0000009a9500720b */ /* 0x000fe20003f3c000 */
[----:B------:R-:W-:Y:S01]  /*6af0*/  @P0 HADD2.F32 R155, -RZ, R39.H1_H1 ;  /* 0x30000027ff9b0230 */ /* 0x000fe20000004100 */
[----:B------:R-:W-:-:S02]  /*6b00*/  SEL R41, RZ, 0x1, P2 ;  /* 0x00000001ff297807 */ /* 0x000fc40001000000 */
[----:B------:R-:W-:Y:S02]  /*6b10*/  SEL R153, RZ, 0x100, P4 ;  /* 0x00000100ff997807 */ /* 0x000fe40002000000 */
[----:B------:R-:W-:Y:S02]  /*6b20*/  SEL R152, RZ, 0x1, P5 ;  /* 0x00000001ff987807 */ /* 0x000fe40002800000 */
[----:B------:R-:W-:Y:S02]  /*6b30*/  SEL R149, RZ, 0x1000000, P1 ;  /* 0x01000000ff957807 */ /* 0x000fe40000800000 */
[----:B------:R-:W-:Y:S01]  /*6b40*/  FSEL R142, R42, RZ, !P1 ;  /* 0x000000ff2a8e7208 */ /* 0x000fe20004800000 */
[----:B------:R-:W-:Y:S01]  /*6b50*/  IMAD.WIDE.U32 R42, R41, 0x1000000, RZ ;  /* 0x01000000292a7825 */ /* 0x000fe200078e00ff */
[----:B------:R-:W-:Y:S02]  /*6b60*/  LOP3.LUT R149, R153, R149, R158, 0xfe, !PT ;  /* 0x0000009599957212 */ /* 0x000fe400078efe9e */
[----:B------:R-:W-:Y:S01]  /*6b70*/  SEL R151, RZ, 0x1, P3 ;  /* 0x00000001ff977807 */ /* 0x000fe20001800000 */
[----:B------:R-:W-:-:S04]  /*6b80*/  IMAD.WIDE.U32 R40, R150, 0x10000, RZ ;  /* 0x0001000096287825 */ /* 0x000fc800078e00ff */
        /* <DEDUP_REMOVED lines=9> */
[----:B------:R-:W-:Y:S02]  /*6c20*/  F2FP.F16.F32.PACK_AB R42, R132, R123 ;  /* 0x0000007b842a723e */ /* 0x000fe400000000ff */
[----:B------:R-:W-:Y:S02]  /*6c30*/  F2FP.F16.F32.PACK_AB R41, R122, R113 ;  /* 0x000000717a29723e */ /* 0x000fe400000000ff */
[----:B------:R-:W-:Y:S02]  /*6c40*/  F2FP.F16.F32.PACK_AB R40, R111, R104 ;  /* 0x000000686f28723e */ /* 0x000fe400000000ff */
[----:B------:R-:W-:Y:S02]  /*6c50*/  F2FP.F16.F32.PACK_AB R43, R142, R133 ;  /* 0x000000858e2b723e */ /* 0x000fe400000000ff */
[C---:B------:R-:W-:Y:S01]  /*6c60*/  LEA.HI.X R151, R148.reuse, UR15, RZ, 0x3, P0 ;  /* 0x0000000f94977c11 */ /* 0x040fe200080f1cff */
[----:B------:R-:W-:Y:S01]  /*6c70*/  VIADD R148, R148, 0x20 ;  /* 0x0000002094947836 */ /* 0x000fe20000000000 */
[----:B------:R-:W-:Y:S01]  /*6c80*/  LOP3.LUT R152, R149, R152, RZ, 0xfc, !PT ;  /* 0x0000009895987212 */ /* 0x000fe200078efcff */
[----:B------:R1:W-:Y:S04]  /*6c90*/  STG.E.128 desc[UR4][R154.64], R40 ;  /* 0x000000289a007986 */ /* 0x0003e8000c101d04 */
[----:B------:R1:W-:Y:S02]  /*6ca0*/  STG.E.64 desc[UR4][R150.64], R152 ;  /* 0x0000009896007986 */ /* 0x0003e4000c101b04 */
.L_x_5003:
[----:B------:R-:W-:Y:S05]  /*6cb0*/  BSYNC B1 ;  /* 0x0000000000017941 */ /* 0x000fea0003800000 */
.L_x_5002:
        /* <DEDUP_REMOVED lines=23> */
.L_x_5063:
[----:B------:R-:W-:-:S07]  /*6e30*/  MOV R105, R110 ;  /* 0x0000006e00697202 */ /* 0x000fce0000000f00 */
.L_x_5064:
[----:B------:R-:W-:Y:S05]  /*6e40*/  BSYNC B2 ;  /* 0x0000000000027941 */ /* 0x000fea0003800000 */
.L_x_5062:
        /* <DEDUP_REMOVED lines=16> */
.L_x_5068:
[----:B------:R-:W-:Y:S05]  /*6f50*/  BSYNC B3 ;  /* 0x0000000000037941 */ /* 0x000fea0003800000 */
.L_x_5067:
        /* <DEDUP_REMOVED lines=44> */
.L_x_5066:
[----:B------:R-:W-:Y:S05]  /*7220*/  BSYNC B2 ;  /* 0x0000000000027941 */ /* 0x000fea0003800000 */
.L_x_5065:
        /* <DEDUP_REMOVED lines=25> */
.L_x_5070:
[----:B------:R-:W-:-:S07]  /*73c0*/  MOV R100, R110 ;  /* 0x0000006e00647202 */ /* 0x000fce0000000f00 */
.L_x_5071:
[----:B------:R-:W-:Y:S05]  /*73d0*/  BSYNC B2 ;  /* 0x0000000000027941 */ /* 0x000fea0003800000 */
.L_x_5069:
        /* <DEDUP_REMOVED lines=16> */
.L_x_5075:
[----:B------:R-:W-:Y:S05]  /*74e0*/  BSYNC B3 ;  /* 0x0000000000037941 */ /* 0x000fea0003800000 */
.L_x_5074:
        /* <DEDUP_REMOVED lines=44> */
.L_x_5073:
[----:B------:R-:W-:Y:S05]  /*77b0*/  BSYNC B2 ;  /* 0x0000000000027941 */ /* 0x000fea0003800000 */
.L_x_5072:
[----:B------:R-:W-:Y:S01]  /*77c0*/  I2FP.F32.U32 R100, R100 ;  /* 0x0000006400647245 */ /* 0x000fe20000201000 */
[----:B------:R-:W-:Y:S01]  /*77d0*/  HADD2.F32 R40, -RZ, R40.H1_H1 ;  /* 0x30000028ff287230 */ /* 0x000fe20000004100 */
[----:B------:R-:W-:Y:S01]  /*77e0*/  BSSY B2, `(.L_x_5076) ;  /* 0x0000015000027945 */ /* 0x000fe20003800000 */
[----:B------:R-:W-:Y:S02]  /*77f0*/  @P0 HADD2.F32 R125, -RZ, R36.H1_H1 ;  /* 0x30000024ff7d0230 */ /* 0x000fe40000004100 */
[----:B------:R-:W-:Y:S01]  /*7800*/  FFMA.FTZ R115, R100, R149, 1.1641532182693481445e-10 ;  /* 0x2f00000064737423 */ /* 0x000fe20000010095 */
[----:B------:R-:W-:Y:S01]  /*7810*/  FMUL.FTZ R40, R40, R147 ;  /* 0x0000009328287220 */ /* 0x000fe20000410000 */
[----:B------:R-:W-:-:S03]  /*7820*/  VIADD R124, R134, 0x1 ;  /* 0x00000001867c7836 */ /* 0x000fc60000000000 */
        /* <DEDUP_REMOVED lines=15> */
.L_x_5077:
[----:B------:R-:W-:-:S07]  /*7920*/  MOV R40, R110 ;  /* 0x0000006e00287202 */ /* 0x000fce0000000f00 */
.L_x_5078:
[----:B------:R-:W-:Y:S05]  /*7930*/  BSYNC B2 ;  /* 0x0000000000027941 */ /* 0x000fea0003800000 */
.L_x_5076:
        /* <DEDUP_REMOVED lines=10> */
[----:B------:R-:W-:Y:S01]  /*79e0*/  @!P1 IADD3 R22, R22, 0x1, RZ ;  /* 0x0000000116169810 */ /* 0x000fe20007ffe0ff */
[----:B------:R-:W-:Y:S01]  /*79f0*/  @!P1 VIADD R98, R102, 0x1 ;  /* 0x0000000166629836 */ /* 0x000fe20000000000 */
[----:B------:R-:W-:Y:S02]  /*7a00*/  @!P1 MOV R20, RZ ;  /* 0x000000ff00149202 */ /* 0x000fe40000000f00 */
[----:B------:R-:W-:-:S13]  /*7a10*/  ISETP.NE.AND P2, PT, R22, RZ, !P1 ;  /* 0x000000ff1600720c */ /* 0x000fda0004f45270 */
[----:B------:R-:W-:-:S05]  /*7a20*/  @P2 IADD3 R98, R102, RZ, RZ ;  /* 0x000000ff66622210 */ /* 0x000fca0007ffe0ff */
[----:B------:R-:W-:-:S07]  /*7a30*/  @!P1 IMAD.MOV.U32 R102, RZ, RZ, R98 ;  /* 0x000000ffff669224 */ /* 0x000fce00078e0062 */
.L_x_5082:
[----:B------:R-:W-:Y:S05]  /*7a40*/  BSYNC B3 ;  /* 0x0000000000037941 */ /* 0x000fea0003800000 */
.L_x_5081:
        /* <DEDUP_REMOVED lines=41> */
[----:B------:R-:W-:Y:S01]  /*7ce0*/  MOV R108, R124 ;  /* 0x0000007c006c7202 */ /* 0x000fe20000000f00 */
[----:B------:R-:W-:Y:S01]  /*7cf0*/  IMAD.MOV.U32 R124, RZ, RZ, RZ ;  /* 0x000000ffff7c7224 */ /* 0x000fe200078e00ff */
[----:B------:R-:W-:-:S07]  /*7d00*/  LOP3.LUT R98, R125, UR34, R98, 0x96, !PT ;  /* 0x000000227d627c12 */ /* 0x000fce000f8e9662 */
.L_x_5080:
[----:B------:R-:W-:Y:S05]  /*7d10*/  BSYNC B2 ;  /* 0x0000000000027941 */ /* 0x000fea0003800000 */
.L_x_5079:
        /* <DEDUP_REMOVED lines=21> */
.L_x_5084:
[----:B------:R-:W-:-:S07]  /*7e70*/  MOV R40, R110 ;  /* 0x0000006e00287202 */ /* 0x000fce0000000f00 */
.L_x_5085:
[----:B------:R-:W-:Y:S05]  /*7e80*/  BSYNC B2 ;  /* 0x0000000000027941 */ /* 0x000fea0003800000 */
.L_x_5083:
        /* <DEDUP_REMOVED lines=16> */
.L_x_5089:
[----:B------:R-:W-:Y:S05]  /*7f90*/  BSYNC B3 ;  /* 0x0000000000037941 */ /* 0x000fea0003800000 */
.L_x_5088:
        /* <DEDUP_REMOVED lines=42> */
[----:B------:R-:W-:Y:S02]  /*8240*/  LOP3.LUT R98, R125, UR34, R98, 0x96, !PT ;  /* 0x000000227d627c12 */ /* 0x000fe4000f8e9662 */
[----:B------:R-:W-:-:S07]  /*8250*/  MOV R108, R124 ;  /* 0x0000007c006c7202 */ /* 0x000fce0000000f00 */
.L_x_5087:
[----:B------:R-:W-:Y:S05]  /*8260*/  BSYNC B2 ;  /* 0x0000000000027941 */ /* 0x000fea0003800000 */
.L_x_5086:
[----:B------:R-:W-:Y:S01]  /*8270*/  I2FP.F32.U32 R40, R40 ;  /* 0x0000002800287245 */ /* 0x000fe20000201000 */
[----:B------:R-:W-:Y:S01]  /*8280*/  HADD2.F32 R100, -RZ, R41.H1_H1 ;  /* 0x30000029ff647230 */ /* 0x000fe20000004100 */
[----:B------:R-:W-:Y:S01]  /*8290*/  ISETP.NE.AND P3, PT, R134, 0x1, PT ;  /* 0x000000018600780c */ /* 0x000fe20003f65270 */
[----:B------:R-:W-:Y:S01]  /*82a0*/  @P0 HADD2.F32 R125, -RZ, R37.H1_H1 ;  /* 0x30000025ff7d0230 */ /* 0x000fe20000004100 */
[----:B------:R-:W-:Y:S01]  /*82b0*/  BSSY B2, `(.L_x_5090) ;  /* 0x0000012000027945 */ /* 0x000fe20003800000 */
[----:B------:R-:W-:Y:S01]  /*82c0*/  FFMA.FTZ R41, R40, R149, 1.1641532182693481445e-10 ;  /* 0x2f00000028297423 */ /* 0x000fe20000010095 */
[----:B------:R-:W-:Y:S01]  /*82d0*/  FMUL.FTZ R100, R100, R147 ;  /* 0x0000009364647220 */ /* 0x000fe20000410000 */
[----:B------:R-:W-:-:S03]  /*82e0*/  IADD3 R135, R134, 0x1, RZ ;  /* 0x0000000186877810 */ /* 0x000fc60007ffe0ff */
        /* <DEDUP_REMOVED lines=13> */
.L_x_5091:
[----:B------:R-:W-:-:S07]  /*83c0*/  MOV R100, R110 ;  /* 0x0000006e00647202 */ /* 0x000fce0000000f00 */
.L_x_5092:
[----:B------:R-:W-:Y:S05]  /*83d0*/  BSYNC B2 ;  /* 0x0000000000027941 */ /* 0x000fea0003800000 */
.L_x_5090:
        /* <DEDUP_REMOVED lines=16> */
.L_x_5096:
[----:B------:R-:W-:Y:S05]  /*84e0*/  BSYNC B3 ;  /* 0x0000000000037941 */ /* 0x000fea0003800000 */
.L_x_5095:
        /* <DEDUP_REMOVED lines=42> */
[----:B------:R-:W-:Y:S02]  /*8790*/  LOP3.LUT R98, R41, UR34, R98, 0x96, !PT ;  /* 0x0000002229627c12 */ /* 0x000fe4000f8e9662 */
[----:B------:R-:W-:-:S07]  /*87a0*/  MOV R108, R40 ;  /* 0x00000028006c7202 */ /* 0x000fce0000000f00 */
.L_x_5094:
[----:B------:R-:W-:Y:S05]  /*87b0*/  BSYNC B2 ;  /* 0x0000000000027941 */ /* 0x000fea0003800000 */
.L_x_5093:
        /* <DEDUP_REMOVED lines=21> */
.L_x_5098:
[----:B------:R-:W-:-:S07]  /*8910*/  MOV R100, R110 ;  /* 0x0000006e00647202 */ /* 0x000fce0000000f00 */
.L_x_5099:
[----:B------:R-:W-:Y:S05]  /*8920*/  BSYNC B2 ;  /* 0x0000000000027941 */ /* 0x000fea0003800000 */
.L_x_5097:
        /* <DEDUP_REMOVED lines=16> */
.L_x_5103:
[----:B------:R-:W-:Y:S05]  /*8a30*/  BSYNC B3 ;  /* 0x0000000000037941 */ /* 0x000fea0003800000 */
.L_x_5102:
        /* <DEDUP_REMOVED lines=44> */
.L_x_5101:
[----:B------:R-:W-:Y:S05]  /*8d00*/  BSYNC B2 ;  /* 0x0000000000027941 */ /* 0x000fea0003800000 */
.L_x_5100:
        /* <DEDUP_REMOVED lines=21> */
.L_x_5105:
[----:B------:R-:W-:-:S07]  /*8e60*/  MOV R42, R110 ;  /* 0x0000006e002a7202 */ /* 0x000fce0000000f00 */
.L_x_5106:
[----:B------:R-:W-:Y:S05]  /*8e70*/  BSYNC B2 ;  /* 0x0000000000027941 */ /* 0x000fea0003800000 */
.L_x_5104:
        /* <DEDUP_REMOVED lines=16> */
.L_x_5110:
[----:B------:R-:W-:Y:S05]  /*8f80*/  BSYNC B3 ;  /* 0x0000000000037941 */ /* 0x000fea0003800000 */
.L_x_5109:
        /* <DEDUP_REMOVED lines=44> */
.L_x_5108:
[----:B------:R-:W-:Y:S05]  /*9250*/  BSYNC B2 ;  /* 0x0000000000027941 */ /* 0x000fea0003800000 */
.L_x_5107:
        /* <DEDUP_REMOVED lines=21> */
.L_x_5112:
[----:B------:R-:W-:-:S07]  /*93b0*/  MOV R42, R110 ;  /* 0x0000006e002a7202 */ /* 0x000fce0000000f00 */
.L_x_5113:
[----:B------:R-:W-:Y:S05]  /*93c0*/  BSYNC B2 ;  /* 0x0000000000027941 */ /* 0x000fea0003800000 */
.L_x_5111:
        /* <DEDUP_REMOVED lines=11> */
[----:B------:R-:W-:Y:S01]  /*9480*/  @!P6 IADD3 R22, R22, 0x1, RZ ;  /* 0x000000011616e810 */ /* 0x000fe20007ffe0ff */
[----:B------:R-:W-:Y:S01]  /*9490*/  @!P6 VIADD R41, R102, 0x1 ;  /* 0x000000016629e836 */ /* 0x000fe20000000000 */
[----:B------:R-:W-:Y:S02]  /*94a0*/  @!P6 MOV R20, RZ ;  /* 0x000000ff0014e202 */ /* 0x000fe40000000f00 */
[----:B------:R-:W-:-:S13]  /*94b0*/  ISETP.NE.AND P0, PT, R22, RZ, !P6 ;  /* 0x000000ff1600720c */ /* 0x000fda0007705270 */
[----:B------:R-:W-:Y:S02]  /*94c0*/  @P0 IADD3 R41, R102, RZ, RZ ;  /* 0x000000ff66290210 */ /* 0x000fe40007ffe0ff */
[----:B------:R-:W-:-:S03]  /*94d0*/  ISETP.NE.AND P0, PT, R40, RZ, PT ;  /* 0x000000ff2800720c */ /* 0x000fc60003f05270 */
[----:B------:R-:W-:-:S10]  /*94e0*/  @!P6 IMAD.MOV.U32 R102, RZ, RZ, R41 ;  /* 0x000000ffff66e224 */ /* 0x000fd400078e0029 */
.L_x_5117:
[----:B------:R-:W-:Y:S05]  /*94f0*/  BSYNC B3 ;  /* 0x0000000000037941 */ /* 0x000fea0003800000 */
.L_x_5116:
        /* <DEDUP_REMOVED lines=8> */
[----:B------:R-:W-:Y:S01]  /*9580*/  IMAD.MOV.U32 R100, RZ, RZ, RZ ;  /* 0x000000ffff647224 */ /* 0x000fe200078e00ff */
        /* <DEDUP_REMOVED lines=33> */
[----:B------:R-:W-:Y:S02]  /*97a0*/  LOP3.LUT R98, R41, UR34, R98, 0x96, !PT ;  /* 0x0000002229627c12 */ /* 0x000fe4000f8e9662 */
[----:B------:R-:W-:-:S07]  /*97b0*/  MOV R108, R40 ;  /* 0x00000028006c7202 */ /* 0x000fce0000000f00 */
.L_x_5115:
[----:B------:R-:W-:Y:S05]  /*97c0*/  BSYNC B2 ;  /* 0x0000000000027941 */ /* 0x000fea0003800000 */
.L_x_5114:
        /* <DEDUP_REMOVED lines=33> */
[----:B------:R-:W-:-:S02]  /*99e0*/  LEA.HI.X R151, R148, UR15, RZ, 0x3, P0 ;  /* 0x0000000f94977c11 */ /* 0x000fc400080f1cff */
[----:B------:R-:W-:Y:S01]  /*99f0*/  LOP3.LUT R152, R149, R152, RZ, 0xfc, !PT ;  /* 0x0000009895987212 */ /* 0x000fe200078efcff */
[----:B------:R2:W-:Y:S01]  /*9a00*/  STG.E.128 desc[UR4][R154.64], R40 ;  /* 0x000000289a007986 */ /* 0x0005e2000c101d04 */
[----:B------:R-:W-:-:S03]  /*9a10*/  IADD3 R148, R148, 0x20, RZ ;  /* 0x0000002094947810 */ /* 0x000fc60007ffe0ff */
[----:B------:R2:W-:Y:S04]  /*9a20*/  STG.E.64 desc[UR4][R150.64], R152 ;  /* 0x0000009896007986 */ /* 0x0005e8000c101b04 */
.L_x_5061:
[----:B------:R-:W-:Y:S05]  /*9a30*/  BSYNC B1 ;  /* 0x0000000000017941 */ /* 0x000fea0003800000 */
.L_x_5060:
        /* <DEDUP_REMOVED lines=21> */
[----:B------:R-:W-:Y:S01]  /*9b90*/  MOV R106, R108 ;  /* 0x0000006c006a7202 */ /* 0x000fe20000000f00 */
[----:B------:R-:W-:Y:S06]  /*9ba0*/  BRA `(.L_x_5122) ;  /* 0x0000000000047947 */ /* 0x000fec0003800000 */
.L_x_5121:
[----:B------:R-:W-:-:S07]  /*9bb0*/  IMAD.MOV.U32 R106, RZ, RZ, R110 ;  /* 0x000000ffff6a7224 */ /* 0x000fce00078e006e */
.L_x_5122:
[----:B------:R-:W-:Y:S05]  /*9bc0*/  BSYNC B2 ;  /* 0x0000000000027941 */ /* 0x000fea0003800000 */
.L_x_5120:
        /* <DEDUP_REMOVED lines=8> */
[----:B------:R-:W-:-:S04]  /*9c50*/  IADD3 R20, R20, 0x1, RZ ;  /* 0x0000000114147810 */ /* 0x000fc80007ffe0ff */
[----:B------:R-:W-:-:S13]  /*9c60*/  ISETP.NE.AND P1, PT, R20, RZ, PT ;  /* 0x000000ff1400720c */ /* 0x000fda0003f25270 */
[----:B------:R-:W-:Y:S01]  /*9c70*/  @!P1 VIADD R22, R22, 0x1 ;  /* 0x0000000116169836 */ /* 0x000fe20000000000 */
[----:B------:R-:W-:Y:S02]  /*9c80*/  @!P1 IADD3 R98, R102, 0x1, RZ ;  /* 0x0000000166629810 */ /* 0x000fe40007ffe0ff */
[----:B------:R-:W-:Y:S02]  /*9c90*/  @!P1 MOV R20, RZ ;  /* 0x000000ff00149202 */ /* 0x000fe40000000f00 */
[----:B------:R-:W-:-:S13]  /*9ca0*/  ISETP.NE.AND P2, PT, R22, RZ, !P1 ;  /* 0x000000ff1600720c */ /* 0x000fda0004f45270 */
[----:B------:R-:W-:-:S05]  /*9cb0*/  @P2 IADD3 R98, R102, RZ, RZ ;  /* 0x000000ff66622210 */ /* 0x000fca0007ffe0ff */
[----:B------:R-:W-:-:S07]  /*9cc0*/  @!P1 IMAD.MOV.U32 R102, RZ, RZ, R98 ;  /* 0x000000ffff669224 */ /* 0x000fce00078e0062 */
.L_x_5126:
[----:B------:R-:W-:Y:S05]  /*9cd0*/  BSYNC B3 ;  /* 0x0000000000037941 */ /* 0x000fea0003800000 */
.L_x_5125:
        /* <DEDUP_REMOVED lines=44> */
.L_x_5124:
[----:B------:R-:W-:Y:S05]  /*9fa0*/  BSYNC B2 ;  /* 0x0000000000027941 */ /* 0x000fea0003800000 */
.L_x_5123:
[----:B------:R-:W0:Y:S01]  /*9fb0*/  LDC R155, c[0x0][0x298] ;  /* 0x0000a600ff9b7b82 */ /* 0x000e220000000800 */
[----:B------:R-:W-:Y:S01]  /*9fc0*/  I2FP.F32.U32 R100, R106 ;  /* 0x0000006a00647245 */ /* 0x000fe20000201000 */
[----:B-----5:R-:W-:Y:S01]  /*9fd0*/  HADD2.F32 R106, -RZ, R40.H0_H0 ;  /* 0x20000028ff6a7230 */ /* 0x020fe20000004100 */
[----:B------:R-:W-:Y:S01]  /*9fe0*/  MOV R149, 0x2f800000 ;  /* 0x2f80000000957802 */ /* 0x000fe20000000f00 */
[----:B------:R-:W-:Y:S01]  /*9ff0*/  BSSY B2, `(.L_x_5127) ;  /* 0x0000016000027945 */ /* 0x000fe20003800000 */
[----:B------:R-:W-:Y:S02]  /*a000*/  VIADD R116, R126, 0x1 ;  /* 0x000000017e747836 */ /* 0x000fe40000000000 */
[----:B------:R-:W-:Y:S01]  /*a010*/  FMUL.FTZ R106, R106, R147 ;  /* 0x000000936a6a7220 */ /* 0x000fe20000410000 */
[----:B------:R-:W1:Y:S01]  /*a020*/  LDC R154, c[0x0][0x294] ;  /* 0x0000a500ff9a7b82 */ /* 0x000e620000000800 */
        /* <DEDUP_REMOVED lines=12> */
[----:B------:R-:W-:Y:S02]  /*a0f0*/  ISETP.NE.AND P1, PT, R126, 0x3, PT ;  /* 0x000000037e00780c */ /* 0x000fe40003f25270 */
[----:B------:R-:W-:-:S11]  /*a100*/  MOV R100, R99 ;  /* 0x0000006300647202 */ /* 0x000fd60000000f00 */
[----:B------:R-:W-:Y:S05]  /*a110*/  @P1 BRA `(.L_x_5129) ;  /* 0x00000000000c1947 */ /* 0x000fea0003800000 */
[----:B------:R-:W-:Y:S01]  /*a120*/  IMAD.MOV.U32 R100, RZ, RZ, R108 ;  /* 0x000000ffff647224 */ /* 0x000fe200078e006c */
[----:B------:R-:W-:Y:S06]  /*a130*/  BRA `(.L_x_5129) ;  /* 0x0000000000047947 */ /* 0x000fec0003800000 */
.L_x_5128:
[----:B------:R-:W-:-:S07]  /*a140*/  MOV R100, R110 ;  /* 0x0000006e00647202 */ /* 0x000fce0000000f00 */
.L_x_5129:
[----:B------:R-:W-:Y:S05]  /*a150*/  BSYNC B2 ;  /* 0x0000000000027941 */ /* 0x000fea0003800000 */
.L_x_5127:
        /* <DEDUP_REMOVED lines=10> */
[----:B------:R-:W-:Y:S02]  /*a200*/  @!P1 IADD3 R22, R22, 0x1, RZ ;  /* 0x0000000116169810 */ /* 0x000fe40007ffe0ff */
[----:B------:R-:W-:Y:S02]  /*a210*/  @!P1 IADD3 R98, R102, 0x1, RZ ;  /* 0x0000000166629810 */ /* 0x000fe40007ffe0ff */
[----:B------:R-:W-:Y:S02]  /*a220*/  ISETP.NE.AND P2, PT, R22, RZ, !P1 ;  /* 0x000000ff1600720c */ /* 0x000fe40004f45270 */
[----:B------:R-:W-:-:S11]  /*a230*/  @!P1 MOV R20, RZ ;  /* 0x000000ff00149202 */ /* 0x000fd60000000f00 */
[----:B------:R-:W-:-:S05]  /*a240*/  @P2 IMAD.MOV R98, RZ, RZ, R102 ;  /* 0x000000ffff622224 */ /* 0x000fca00078e0266 */
[----:B------:R-:W-:-:S07]  /*a250*/  @!P1 MOV R102, R98 ;  /* 0x0000006200669202 */ /* 0x000fce0000000f00 */
.L_x_5133:
[----:B------:R-:W-:Y:S05]  /*a260*/  BSYNC B3 ;  /* 0x0000000000037941 */ /* 0x000fea0003800000 */
.L_x_5132:
        /* <DEDUP_REMOVED lines=42> */
[----:B------:R-:W-:Y:S01]  /*a510*/  HFMA2.MMA R116, -RZ, RZ, 0, 0 ;  /* 0x00000000ff747435 */ /* 0x000fe200000001ff */
[----:B------:R-:W-:-:S10]  /*a520*/  LOP3.LUT R98, R117, UR34, R98, 0x96, !PT ;  /* 0x0000002275627c12 */ /* 0x000fd4000f8e9662 */
.L_x_5131:
[----:B------:R-:W-:Y:S05]  /*a530*/  BSYNC B2 ;  /* 0x0000000000027941 */ /* 0x000fea0003800000 */
.L_x_5130:
        /* <DEDUP_REMOVED lines=22> */
.L_x_5135:
[----:B------:R-:W-:-:S07]  /*a6a0*/  MOV R40, R110 ;  /* 0x0000006e00287202 */ /* 0x000fce0000000f00 */
.L_x_5136:
[----:B------:R-:W-:Y:S05]  /*a6b0*/  BSYNC B2 ;  /* 0x0000000000027941 */ /* 0x000fea0003800000 */
.L_x_5134:
        /* <DEDUP_REMOVED lines=16> */
.L_x_5140:
[----:B------:R-:W-:Y:S05]  /*a7c0*/  BSYNC B3 ;  /* 0x0000000000037941 */ /* 0x000fea0003800000 */
.L_x_5139:
        /* <DEDUP_REMOVED lines=44> */
.L_x_5138:
[----:B------:R-:W-:Y:S05]  /*aa90*/  BSYNC B2 ;  /* 0x0000000000027941 */ /* 0x000fea0003800000 */
.L_x_5137:
[----:B------:R-:W-:Y:S01]  /*aaa0*/  I2FP.F32.U32 R40, R40 ;  /* 0x0000002800287245 */ /* 0x000fe20000201000 */
[----:B------:R-:W-:Y:S01]  /*aab0*/  HADD2.F32 R100, -RZ, R41.H0_H0 ;  /* 0x20000029ff647230 */ /* 0x000fe20000004100 */
[----:B------:R-:W-:Y:S01]  /*aac0*/  ISETP.NE.AND P2, PT, R126, 0x1, PT ;  /* 0x000000017e00780c */ /* 0x000fe20003f45270 */
[----:B------:R-:W-:Y:S01]  /*aad0*/  @P0 HADD2.F32 R137, -RZ, R37.H0_H0 ;  /* 0x20000025ff890230 */ /* 0x000fe20000004100 */
        /* <DEDUP_REMOVED lines=17> */
.L_x_5142:
[----:B------:R-:W-:-:S07]  /*abf0*/  MOV R40, R110 ;  /* 0x0000006e00287202 */ /* 0x000fce0000000f00 */
.L_x_5143:
[----:B------:R-:W-:Y:S05]  /*ac00*/  BSYNC B2 ;  /* 0x0000000000027941 */ /* 0x000fea0003800000 */
.L_x_5141:
        /* <DEDUP_REMOVED lines=16> */
.L_x_5147:
[----:B------:R-:W-:Y:S05]  /*ad10*/  BSYNC B3 ;  /* 0x0000000000037941 */ /* 0x000fea0003800000 */
.L_x_5146:
        /* <DEDUP_REMOVED lines=42> */
[----:B------:R-:W-:Y:S02]  /*afc0*/  LOP3.LUT R98, R127, UR34, R98, 0x96, !PT ;  /* 0x000000227f627c12 */ /* 0x000fe4000f8e9662 */
[----:B------:R-:W-:-:S08]  /*afd0*/  MOV R108, R126 ;  /* 0x0000007e006c7202 */ /* 0x000fd00000000f00 */
.L_x_5145:
[----:B------:R-:W-:Y:S05]  /*afe0*/  BSYNC B2 ;  /* 0x0000000000027941 */ /* 0x000fea0003800000 */
.L_x_5144:
[----:B------:R-:W-:Y:S01]  /*aff0*/  I2FP.F32.U32 R40, R40 ;  /* 0x0000002800287245 */ /* 0x000fe20000201000 */
[----:B------:R-:W-:Y:S01]  /*b000*/  HADD2.F32 R100, -RZ, R41.H1_H1 ;  /* 0x30000029ff647230 */ /* 0x000fe20000004100 */
[C---:B------:R-:W-:Y:S01]  /*b010*/  ISETP.NE.AND P3, PT, R136.reuse, 0x1, PT ;  /* 0x000000018800780c */ /* 0x040fe20003f65270 */
[----:B------:R-:W-:Y:S01]  /*b020*/  BSSY B2, `(.L_x_5148) ;  /* 0x0000013000027945 */ /* 0x000fe20003800000 */
[----:B------:R-:W-:Y:S02]  /*b030*/  VIADD R150, R136, 0x1 ;  /* 0x0000000188967836 */ /* 0x000fe40000000000 */
[----:B------:R-:W-:Y:S01]  /*b040*/  FFMA.FTZ R41, R40, R149, 1.1641532182693481445e-10 ;  /* 0x2f00000028297423 */ /* 0x000fe20000010095 */
[----:B------:R-:W-:Y:S01]  /*b050*/  FMUL.FTZ R100, R100, R147 ;  /* 0x0000009364647220 */ /* 0x000fe20000410000 */
[----:B------:R-:W-:-:S03]  /*b060*/  @P0 HADD2.F32 R40, -RZ, R37.H1_H1 ;  /* 0x30000025ff280230 */ /* 0x000fc60000004100 */
        /* <DEDUP_REMOVED lines=13> */
.L_x_5149:
[----:B------:R-:W-:-:S07]  /*b140*/  MOV R100, R110 ;  /* 0x0000006e00647202 */ /* 0x000fce0000000f00 */
.L_x_5150:
[----:B------:R-:W-:Y:S05]  /*b150*/  BSYNC B2 ;  /* 0x0000000000027941 */ /* 0x000fea0003800000 */
.L_x_5148:
        /* <DEDUP_REMOVED lines=16> */
.L_x_5154:
[----:B------:R-:W-:Y:S05]  /*b260*/  BSYNC B3 ;  /* 0x0000000000037941 */ /* 0x000fea0003800000 */
.L_x_5153:
        /* <DEDUP_REMOVED lines=42> */
[----:B------:R-:W-:Y:S02]  /*b510*/  LOP3.LUT R98, R41, UR34, R98, 0x96, !PT ;  /* 0x0000002229627c12 */ /* 0x000fe4000f8e9662 */
[----:B------:R-:W-:-:S07]  /*b520*/  MOV R108, R40 ;  /* 0x00000028006c7202 */ /* 0x000fce0000000f00 */
.L_x_5152:
[----:B------:R-:W-:Y:S05]  /*b530*/  BSYNC B2 ;  /* 0x0000000000027941 */ /* 0x000fea0003800000 */
.L_x_5151:
        /* <DEDUP_REMOVED lines=21> */
.L_x_5156:
[----:B------:R-:W-:-:S07]  /*b690*/  MOV R100, R110 ;  /* 0x0000006e00647202 */ /* 0x000fce0000000f00 */
.L_x_5157:
[----:B------:R-:W-:Y:S05]  /*b6a0*/  BSYNC B2 ;  /* 0x0000000000027941 */ /* 0x000fea0003800000 */
.L_x_5155:
        /* <DEDUP_REMOVED lines=16> */
.L_x_5161:
[----:B------:R-:W-:Y:S05]  /*b7b0*/  BSYNC B3 ;  /* 0x0000000000037941 */ /* 0x000fea0003800000 */
.L_x_5160:
        /* <DEDUP_REMOVED lines=44> */
.L_x_5159:
[----:B------:R-:W-:Y:S05]  /*ba80*/  BSYNC B2 ;  /* 0x0000000000027941 */ /* 0x000fea0003800000 */
.L_x_5158:
        /* <DEDUP_REMOVED lines=21> */
.L_x_5163:
[----:B------:R-:W-:-:S07]  /*bbe0*/  MOV R42, R110 ;  /* 0x0000006e002a7202 */ /* 0x000fce0000000f00 */
.L_x_5164:
[----:B------:R-:W-:Y:S05]  /*bbf0*/  BSYNC B2 ;  /* 0x0000000000027941 */ /* 0x000fea0003800000 */
.L_x_5162:
        /* <DEDUP_REMOVED lines=16> */
.L_x_5168:
[----:B------:R-:W-:Y:S05]  /*bd00*/  BSYNC B3 ;  /* 0x0000000000037941 */ /* 0x000fea0003800000 */
.L_x_5167:
        /* <DEDUP_REMOVED lines=44> */
.L_x_5166:
[----:B------:R-:W-:Y:S05]  /*bfd0*/  BSYNC B2 ;  /* 0x0000000000027941 */ /* 0x000fea0003800000 */
.L_x_5165:
        /* <DEDUP_REMOVED lines=21> */
.L_x_5170:
[----:B------:R-:W-:-:S07]  /*c130*/  MOV R42, R110 ;  /* 0x0000006e002a7202 */ /* 0x000fce0000000f00 */
.L_x_5171:
[----:B------:R-:W-:Y:S05]  /*c140*/  BSYNC B2 ;  /* 0x0000000000027941 */ /* 0x000fea0003800000 */
.L_x_5169:
        /* <DEDUP_REMOVED lines=11> */
[----:B------:R-:W-:Y:S02]  /*c200*/  @!P6 IADD3 R22, R22, 0x1, RZ ;  /* 0x000000011616e810 */ /* 0x000fe40007ffe0ff */
[----:B------:R-:W-:Y:S02]  /*c210*/  @!P6 IADD3 R41, R102, 0x1, RZ ;  /* 0x000000016629e810 */ /* 0x000fe40007ffe0ff */
[----:B------:R-:W-:Y:S02]  /*c220*/  ISETP.NE.AND P0, PT, R22, RZ, !P6 ;  /* 0x000000ff1600720c */ /* 0x000fe40007705270 */
[----:B------:R-:W-:-:S11]  /*c230*/  @!P6 MOV R20, RZ ;  /* 0x000000ff0014e202 */ /* 0x000fd60000000f00 */
[----:B------:R-:W-:Y:S01]  /*c240*/  @P0 IMAD.MOV R41, RZ, RZ, R102 ;  /* 0x000000ffff290224 */ /* 0x000fe200078e0266 */
[----:B------:R-:W-:-:S04]  /*c250*/  ISETP.NE.AND P0, PT, R40, RZ, PT ;  /* 0x000000ff2800720c */ /* 0x000fc80003f05270 */
[----:B------:R-:W-:-:S09]  /*c260*/  @!P6 MOV R102, R41 ;  /* 0x000000290066e202 */ /* 0x000fd20000000f00 */
.L_x_5175:
[----:B------:R-:W-:Y:S05]  /*c270*/  BSYNC B3 ;  /* 0x0000000000037941 */ /* 0x000fea0003800000 */
.L_x_5174:
        /* <DEDUP_REMOVED lines=44> */
.L_x_5173:
[----:B------:R-:W-:Y:S05]  /*c540*/  BSYNC B2 ;  /* 0x0000000000027941 */ /* 0x000fea0003800000 */
.L_x_5172:
        /* <DEDUP_REMOVED lines=38> */
.L_x_5119:
[----:B------:R-:W-:Y:S05]  /*c7b0*/  BSYNC B1 ;  /* 0x0000000000017941 */ /* 0x000fea0003800000 */
.L_x_5118:
        /* <DEDUP_REMOVED lines=23> */
.L_x_5179:
[----:B------:R-:W-:-:S07]  /*c930*/  MOV R107, R110 ;  /* 0x0000006e006b7202 */ /* 0x000fce0000000f00 */
.L_x_5180:
[----:B------:R-:W-:Y:S05]  /*c940*/  BSYNC B2 ;  /* 0x0000000000027941 */ /* 0x000fea0003800000 */
.L_x_5178:
        /* <DEDUP_REMOVED lines=11> */
[----:B------:R-:W-:Y:S02]  /*ca00*/  @!P1 VIADD R98, R102, 0x1 ;  /* 0x0000000166629836 */ /* 0x000fe40000000000 */
[----:B------:R-:W-:Y:S01]  /*ca10*/  @!P1 IMAD.MOV.U32 R20, RZ, RZ, RZ ;  /* 0x000000ffff149224 */ /* 0x000fe200078e00ff */
[----:B------:R-:W-:-:S13]  /*ca20*/  ISETP.NE.AND P2, PT, R22, RZ, !P1 ;  /* 0x000000ff1600720c */ /* 0x000fda0004f45270 */
[----:B------:R-:W-:-:S04]  /*ca30*/  @P2 IADD3 R98, R102, RZ, RZ ;  /* 0x000000ff66622210 */ /* 0x000fc80007ffe0ff */
[----:B------:R-:W-:-:S07]  /*ca40*/  @!P1 MOV R102, R98 ;  /* 0x0000006200669202 */ /* 0x000fce0000000f00 */
.L_x_5184:
[----:B------:R-:W-:Y:S05]  /*ca50*/  BSYNC B3 ;  /* 0x0000000000037941 */ /* 0x000fea0003800000 */
.L_x_5183:
        /* <DEDUP_REMOVED lines=44> */
.L_x_5182:
[----:B------:R-:W-:Y:S05]  /*cd20*/  BSYNC B2 ;  /* 0x0000000000027941 */ /* 0x000fea0003800000 */
.L_x_5181:
[----:B------:R-:W0:Y:S01]  /*cd30*/  LDC R155, c[0x0][0x298] ;  /* 0x0000a600ff9b7b82 */ /* 0x000e220000000800 */
[----:B------:R-:W-:Y:S01]  /*cd40*/  HFMA2.MMA R149, -RZ, RZ, 0.1171875, 0 ;  /* 0x2f800000ff957435 */ /* 0x000fe200000001ff */
[----:B------:R-:W-:Y:S01]  /*cd50*/  I2FP.F32.U32 R100, R107 ;  /* 0x0000006b00647245 */ /* 0x000fe20000201000 */
[----:B-----5:R-:W-:Y:S01]  /*cd60*/  HADD2.F32 R118, -RZ, R40.H0_H0 ;  /* 0x20000028ff767230 */ /* 0x020fe20000004100 */
[----:B------:R-:W-:Y:S01]  /*cd70*/  BSSY B2, `(.L_x_5185) ;  /* 0x0000016000027945 */ /* 0x000fe20003800000 */
[----:B------:R-:W-:-:S03]  /*cd80*/  IADD3 R138, R128, 0x1, RZ ;  /* 0x00000001808a7810 */ /* 0x000fc60007ffe0ff */
[----:B------:R-:W1:Y:S01]  /*cd90*/  LDC R154, c[0x0][0x294] ;  /* 0x0000a500ff9a7b82 */ /* 0x000e620000000800 */
[----:B------:R-:W-:Y:S02]  /*cda0*/  FMUL.FTZ R118, R118, R147 ;  /* 0x0000009376767220 */ /* 0x000fe40000410000 */
[----:B------:R-:W-:Y:S01]  /*cdb0*/  FFMA.FTZ R107, R100, R149, 1.1641532182693481445e-10 ;  /* 0x2f000000646b7423 */ /* 0x000fe20000010095 */
[----:B------:R-:W-:Y:S02]  /*cdc0*/  @P0 HADD2.F32 R100, -RZ, R36.H0_H0 ;  /* 0x20000024ff640230 */ /* 0x000fe40000004100 */
        /* <DEDUP_REMOVED lines=15> */
.L_x_5186:
[----:B------:R-:W-:-:S07]  /*cec0*/  IMAD.MOV.U32 R100, RZ, RZ, R110 ;  /* 0x000000ffff647224 */ /* 0x000fce00078e006e */
.L_x_5187:
[----:B------:R-:W-:Y:S05]  /*ced0*/  BSYNC B2 ;  /* 0x0000000000027941 */ /* 0x000fea0003800000 */
.L_x_5185:
        /* <DEDUP_REMOVED lines=11> */
[----:B------:R-:W-:Y:S01]  /*cf90*/  @!P1 IADD3 R98, R102, 0x1, RZ ;  /* 0x0000000166629810 */ /* 0x000fe20007ffe0ff */
[----:B------:R-:W-:-:S03]  /*cfa0*/  @!P1 IMAD.MOV.U32 R20, RZ, RZ, RZ ;  /* 0x000000ffff149224 */ /* 0x000fc600078e00ff */
[----:B------:R-:W-:-:S13]  /*cfb0*/  ISETP.NE.AND P2, PT, R22, RZ, !P1 ;  /* 0x000000ff1600720c */ /* 0x000fda0004f45270 */
[----:B------:R-:W-:-:S04]  /*cfc0*/  @P2 IADD3 R98, R102, RZ, RZ ;  /* 0x000000ff66622210 */ /* 0x000fc80007ffe0ff */
[----:B------:R-:W-:-:S07]  /*cfd0*/  @!P1 MOV R102, R98 ;  /* 0x0000006200669202 */ /* 0x000fce0000000f00 */
.L_x_5191:
[----:B------:R-:W-:Y:S05]  /*cfe0*/  BSYNC B3 ;  /* 0x0000000000037941 */ /* 0x000fea0003800000 */
.L_x_5190:
        /* <DEDUP_REMOVED lines=44> */
.L_x_5189:
[----:B------:R-:W-:Y:S05]  /*d2b0*/  BSYNC B2 ;  /* 0x0000000000027941 */ /* 0x000fea0003800000 */
.L_x_5188:
        /* <DEDUP_REMOVED lines=22> */
.L_x_5193:
[----:B------:R-:W-:-:S07]  /*d420*/  IMAD.MOV.U32 R40, RZ, RZ, R110 ;  /* 0x000000ffff287224 */ /* 0x000fce00078e006e */
.L_x_5194:
[----:B------:R-:W-:Y:S05]  /*d430*/  BSYNC B2 ;  /* 0x0000000000027941 */ /* 0x000fea0003800000 */
.L_x_5192:
        /* <DEDUP_REMOVED lines=16> */
.L_x_5198:
[----:B------:R-:W-:Y:S05]  /*d540*/  BSYNC B3 ;  /* 0x0000000000037941 */ /* 0x000fea0003800000 */
.L_x_5197:
        /* <DEDUP_REMOVED lines=44> */
.L_x_5196:
[----:B------:R-:W-:Y:S05]  /*d810*/  BSYNC B2 ;  /* 0x0000000000027941 */ /* 0x000fea0003800000 */
.L_x_5195:
        /* <DEDUP_REMOVED lines=21> */
.L_x_5200:
[----:B------:R-:W-:-:S07]  /*d970*/  IMAD.MOV.U32 R40, RZ, RZ, R110 ;  /* 0x000000ffff287224 */ /* 0x000fce00078e006e */
.L_x_5201:
[----:B------:R-:W-:Y:S05]  /*d980*/  BSYNC B2 ;  /* 0x0000000000027941 */ /* 0x000fea0003800000 */
.L_x_5199:
        /* <DEDUP_REMOVED lines=16> */
.L_x_5205:
[----:B------:R-:W-:Y:S05]  /*da90*/  BSYNC B3 ;  /* 0x0000000000037941 */ /* 0x000fea0003800000 */
.L_x_5204:
        /* <DEDUP_REMOVED lines=44> */
.L_x_5203:
[----:B------:R-:W-:Y:S05]  /*dd60*/  BSYNC B2 ;  /* 0x0000000000027941 */ /* 0x000fea0003800000 */
.L_x_5202:
        /* <DEDUP_REMOVED lines=21> */
.L_x_5207:
[----:B------:R-:W-:-:S07]  /*dec0*/  IMAD.MOV.U32 R100, RZ, RZ, R110 ;  /* 0x000000ffff647224 */ /* 0x000fce00078e006e */
.L_x_5208:
[----:B------:R-:W-:Y:S05]  /*ded0*/  BSYNC B2 ;  /* 0x0000000000027941 */ /* 0x000fea0003800000 */
.L_x_5206:
        /* <DEDUP_REMOVED lines=16> */
.L_x_5212:
[----:B------:R-:W-:Y:S05]  /*dfe0*/  BSYNC B3 ;  /* 0x0000000000037941 */ /* 0x000fea0003800000 */
.L_x_5211:
        /* <DEDUP_REMOVED lines=44> */
.L_x_5210:
[----:B------:R-:W-:Y:S05]  /*e2b0*/  BSYNC B2 ;  /* 0x0000000000027941 */ /* 0x000fea0003800000 */
.L_x_5209:
        /* <DEDUP_REMOVED lines=21> */
.L_x_5214:
[----:B------:R-:W-:-:S07]  /*e410*/  IMAD.MOV.U32 R100, RZ, RZ, R110 ;  /* 0x000000ffff647224 */ /* 0x000fce00078e006e */
.L_x_5215:
[----:B------:R-:W-:Y:S05]  /*e420*/  BSYNC B2 ;  /* 0x0000000000027941 */ /* 0x000fea0003800000 */
.L_x_5213:
        /* <DEDUP_REMOVED lines=16> */
.L_x_5219:
[----:B------:R-:W-:Y:S05]  /*e530*/  BSYNC B3 ;  /* 0x0000000000037941 */ /* 0x000fea0003800000 */
.L_x_5218:
        /* <DEDUP_REMOVED lines=44> */
.L_x_5217:
[----:B------:R-:W-:Y:S05]  /*e800*/  BSYNC B2 ;  /* 0x0000000000027941 */ /* 0x000fea0003800000 */
.L_x_5216:
        /* <DEDUP_REMOVED lines=21> */
.L_x_5221:
[----:B------:R-:W-:-:S07]  /*e960*/  IMAD.MOV.U32 R42, RZ, RZ, R110 ;  /* 0x000000ffff2a7224 */ /* 0x000fce00078e006e */
.L_x_5222:
[----:B------:R-:W-:Y:S05]  /*e970*/  BSYNC B2 ;  /* 0x0000000000027941 */ /* 0x000fea0003800000 */
.L_x_5220:
        /* <DEDUP_REMOVED lines=16> */
.L_x_5226:
[----:B------:R-:W-:Y:S05]  /*ea80*/  BSYNC B3 ;  /* 0x0000000000037941 */ /* 0x000fea0003800000 */
.L_x_5225:
        /* <DEDUP_REMOVED lines=44> */
.L_x_5224:
[----:B------:R-:W-:Y:S05]  /*ed50*/  BSYNC B2 ;  /* 0x0000000000027941 */ /* 0x000fea0003800000 */
.L_x_5223:
        /* <DEDUP_REMOVED lines=21> */
.L_x_5228:
[----:B------:R-:W-:-:S07]  /*eeb0*/  IMAD.MOV.U32 R42, RZ, RZ, R110 ;  /* 0x000000ffff2a7224 */ /* 0x000fce00078e006e */
.L_x_5229:
[----:B------:R-:W-:Y:S05]  /*eec0*/  BSYNC B2 ;  /* 0x0000000000027941 */ /* 0x000fea0003800000 */
.L_x_5227:
        /* <DEDUP_REMOVED lines=8> */
[----:B------:R-:W-:Y:S02]  /*ef50*/  IADD3 R20, R20, 0x1, RZ ;  /* 0x0000000114147810 */ /* 0x000fe40007ffe0ff */
[----:B------:R-:W-:Y:S02]  /*ef60*/  P2R R40, PR, RZ, 0x1 ;  /* 0x00000001ff287803 */ /* 0x000fe40000000000 */
[----:B------:R-:W-:-:S13]  /*ef70*/  ISETP.NE.AND P6, PT, R20, RZ, PT ;  /* 0x000000ff1400720c */ /* 0x000fda0003fc5270 */
[----:B------:R-:W-:Y:S01]  /*ef80*/  @!P6 VIADD R22, R22, 0x1 ;  /* 0x000000011616e836 */ /* 0x000fe20000000000 */
[----:B------:R-:W-:Y:S01]  /*ef90*/  @!P6 IADD3 R41, R102, 0x1, RZ ;  /* 0x000000016629e810 */ /* 0x000fe20007ffe0ff */
[----:B------:R-:W-:-:S03]  /*efa0*/  @!P6 IMAD.MOV.U32 R20, RZ, RZ, RZ ;  /* 0x000000ffff14e224 */ /* 0x000fc600078e00ff */
[----:B------:R-:W-:-:S13]  /*efb0*/  ISETP.NE.AND P0, PT, R22, RZ, !P6 ;  /* 0x000000ff1600720c */ /* 0x000fda0007705270 */
[----:B------:R-:W-:Y:S02]  /*efc0*/  @P0 IADD3 R41, R102, RZ, RZ ;  /* 0x000000ff66290210 */ /* 0x000fe40007ffe0ff */
[----:B------:R-:W-:Y:S02]  /*efd0*/  ISETP.NE.AND P0, PT, R40, RZ, PT ;  /* 0x000000ff2800720c */ /* 0x000fe40003f05270 */
[----:B------:R-:W-:-:S11]  /*efe0*/  @!P6 MOV R102, R41 ;  /* 0x000000290066e202 */ /* 0x000fd60000000f00 */
.L_x_5233:
[----:B------:R-:W-:Y:S05]  /*eff0*/  BSYNC B3 ;  /* 0x0000000000037941 */ /* 0x000fea0003800000 */
.L_x_5232:
        /* <DEDUP_REMOVED lines=44> */
.L_x_5231:
[----:B------:R-:W-:Y:S05]  /*f2c0*/  BSYNC B2 ;  /* 0x0000000000027941 */ /* 0x000fea0003800000 */
.L_x_5230:
[----:B------:R-:W-:Y:S02]  /*f2d0*/  I2FP.F32.U32 R42, R42 ;  /* 0x0000002a002a7245 */ /* 0x000fe40000201000 */
[----:B------:R-:W-:Y:S01]  /*f2e0*/  ISETP.NE.AND P6, PT, R146, RZ, PT ;  /* 0x000000ff9200720c */ /* 0x000fe20003fc5270 */
[----:B------:R-:W-:Y:S01]  /*f2f0*/  HADD2.F32 R146, -RZ, R43.H1_H1 ;  /* 0x3000002bff927230 */ /* 0x000fe20000004100 */
[----:B------:R-:W-:Y:S01]  /*f300*/  SEL R41, RZ, 0x1, P1 ;  /* 0x00000001ff297807 */ /* 0x000fe20000800000 */
[----:B------:R-:W-:Y:S01]  /*f310*/  FFMA.FTZ R149, R42, R149, 1.1641532182693481445e-10 ;  /* 0x2f0000002a957423 */ /* 0x000fe20000010095 */
[----:B------:R-:W-:Y:S02]  /*f320*/  SEL R152, RZ, 0x10000, P5 ;  /* 0x00010000ff987807 */ /* 0x000fe40002800000 */
[----:B------:R-:W-:Y:S01]  /*f330*/  FMUL.FTZ R146, R146, R147 ;  /* 0x0000009392927220 */ /* 0x000fe20000410000 */
[----:B------:R-:W-:Y:S01]  /*f340*/  ISETP.NE.AND P5, PT, R156, RZ, PT ;  /* 0x000000ff9c00720c */ /* 0x000fe20003fa5270 */
[----:B------:R-:W-:Y:S01]  /*f350*/  IMAD.WIDE.U32 R42, R41, 0x10000, RZ ;  /* 0x00010000292a7825 */ /* 0x000fe200078e00ff */
[----:B------:R-:W-:-:S03]  /*f360*/  FSETP.GTU.FTZ.AND P1, PT, R149, R154, PT ;  /* 0x0000009a9500720b */ /* 0x000fc60003f3c000 */
[----:B------:R-:W-:Y:S01]  /*f370*/  FMUL.FTZ R146, R146, R155 ;  /* 0x0000009b92927220 */ /* 0x000fe20000410000 */
[----:B------:R-:W-:Y:S01]  /*f380*/  SEL R151, RZ, 0x100, P4 ;  /* 0x00000100ff977807 */ /* 0x000fe20002000000 */
[----:B------:R-:W-:Y:S01]  /*f390*/  @P0 HADD2.F32 R149, -RZ, R39.H1_H1 ;  /* 0x30000027ff950230 */ /* 0x000fe20000004100 */
[----:B------:R-:W-:Y:S02]  /*f3a0*/  SEL R150, RZ, 0x1, P2 ;  /* 0x00000001ff967807 */ /* 0x000fe40001000000 */
[----:B------:R-:W-:Y:S02]  /*f3b0*/  SEL R147, RZ, 0x1000000, P1 ;  /* 0x01000000ff937807 */ /* 0x000fe40000800000 */
[----:B------:R-:W-:Y:S02]  /*f3c0*/  SEL R40, RZ, 0x1, P5 ;  /* 0x00000001ff287807 */ /* 0x000fe40002800000 */
[----:B------:R-:W-:Y:S01]  /*f3d0*/  LOP3.LUT R147, R151, R147, R152, 0xfe, !PT ;  /* 0x0000009397937212 */ /* 0x000fe200078efe98 */
[----:B------:R-:W-:Y:S01]  /*f3e0*/  IMAD.WIDE.U32 R150, R150, 0x1000000, RZ ;  /* 0x0100000096967825 */ /* 0x000fe200078e00ff */
[----:B------:R-:W-:-:S02]  /*f3f0*/  FSEL R146, R146, RZ, !P1 ;  /* 0x000000ff92927208 */ /* 0x000fc40004800000 */
[----:B------:R-:W-:Y:S01]  /*f400*/  SEL R153, RZ, 0x1, P3 ;  /* 0x00000001ff997807 */ /* 0x000fe20001800000 */
[----:B------:R-:W-:Y:S01]  /*f410*/  IMAD.WIDE.U32 R40, R40, 0x100, RZ ;  /* 0x0000010028287825 */ /* 0x000fe200078e00ff */
[----:B------:R-:W-:-:S03]  /*f420*/  SEL R154, RZ, 0x1, P6 ;  /* 0x00000001ff9a7807 */ /* 0x000fc60003000000 */
[----:B------:R-:W-:Y:S01]  /*f430*/  @P0 FADD.FTZ R146, R149, R146 ;  /* 0x0000009295920221 */ /* 0x000fe20000010000 */
[----:B------:R-:W-:Y:S02]  /*f440*/  LOP3.LUT R153, R151, R147, R153, 0xfe, !PT ;  /* 0x0000009397997212 */ /* 0x000fe400078efe99 */
[----:B------:R-:W-:Y:S02]  /*f450*/  LEA R152, P0, R148, UR12, 0x4 ;  /* 0x0000000c94987c11 */ /* 0x000fe4000f8020ff */
[----:B------:R-:W-:Y:S02]  /*f460*/  LOP3.LUT R149, R41, R153, R43, 0xfe, !PT ;  /* 0x0000009929957212 */ /* 0x000fe400078efe2b */
[----:B------:R-:W-:Y:S02]  /*f470*/  LOP3.LUT R147, R40, R150, R42, 0xfe, !PT ;  /* 0x0000009628937212 */ /* 0x000fe400078efe2a */
[C---:B------:R-:W-:Y:S02]  /*f480*/  LEA.HI.X R153, R148.reuse, UR13, RZ, 0x4, P0 ;  /* 0x0000000d94997c11 */ /* 0x040fe400080f24ff */
[----:B------:R-:W-:-:S02]  /*f490*/  LEA R150, P0, R148, UR14, 0x3 ;  /* 0x0000000e94967c11 */ /* 0x000fc4000f8018ff */
[----:B------:R-:W-:Y:S02]  /*f4a0*/  F2FP.F16.F32.PACK_AB R42, R138, R129 ;  /* 0x000000818a2a723e */ /* 0x000fe400000000ff */
[----:B------:R-:W-:Y:S02]  /*f4b0*/  F2FP.F16.F32.PACK_AB R41, R128, R119 ;  /* 0x000000778029723e */ /* 0x000fe400000000ff */
[----:B------:R-:W-:Y:S02]  /*f4c0*/  F2FP.F16.F32.PACK_AB R40, R118, R107 ;  /* 0x0000006b7628723e */ /* 0x000fe400000000ff */
[----:B------:R-:W-:Y:S02]  /*f4d0*/  F2FP.F16.F32.PACK_AB R43, R146, R139 ;  /* 0x0000008b922b723e */ /* 0x000fe400000000ff */
[----:B------:R-:W-:Y:S02]  /*f4e0*/  LEA.HI.X R151, R148, UR15, RZ, 0x3, P0 ;  /* 0x0000000f94977c11 */ /* 0x000fe400080f1cff */
[----:B------:R-:W-:Y:S01]  /*f4f0*/  LOP3.LUT R148, R147, R154, RZ, 0xfc, !PT ;  /* 0x0000009a93947212 */ /* 0x000fe200078efcff */
[----:B------:R4:W-:Y:S04]  /*f500*/  STG.E.128 desc[UR4][R152.64], R40 ;  /* 0x0000002898007986 */ /* 0x0009e8000c101d04 */
[----:B------:R4:W-:Y:S02]  /*f510*/  STG.E.64 desc[UR4][R150.64], R148 ;  /* 0x0000009496007986 */ /* 0x0009e4000c101b04 */
.L_x_5177:
[----:B------:R-:W-:Y:S05]  /*f520*/  BSYNC B1 ;  /* 0x0000000000017941 */ /* 0x000fea0003800000 */
.L_x_5176:
[----:B01234-:R-:W-:Y:S01]  /*f530*/  FADD.FTZ R41, RZ, R103 ;  /* 0x00000067ff297221 */ /* 0x01ffe20000010000 */
[----:B------:R-:W-:Y:S01]  /*f540*/  ISETP.NE.AND P6, PT, R23, RZ, PT ;  /* 0x000000ff1700720c */ /* 0x000fe20003fc5270 */
[----:B------:R-:W-:Y:S01]  /*f550*/  UMOV UR8, 0xffffffff ;  /* 0xffffffff00087882 */ /* 0x000fe20000000000 */
[C---:B------:R-:W-:Y:S01]  /*f560*/  ISETP.GT.U32.AND P0, PT, R19.reuse, 0x3f, PT ;  /* 0x0000003f1300780c */ /* 0x040fe20003f04070 */
        /* <DEDUP_REMOVED lines=147> */
.L_x_5257:
        /* <DEDUP_REMOVED lines=49> */
.L_x_5236:
[----:B------:R-:W-:Y:S05]  /*101b0*/  BSYNC B1 ;  /* 0x0000000000017941 */ /* 0x000fea0003800000 */
.L_x_5235:
        /* <DEDUP_REMOVED lines=31> */
[----:B------:R-:W-:Y:S01]  /*103b0*/  F2FP.F16.F32.PACK_AB R42, R151, R42 ;  /* 0x0000002a972a723e */ /* 0x000fe200000000ff */
[----:B------:R-:W-:Y:S01]  /*103c0*/  VIADD R143, R143, 0x20 ;  /* 0x000000208f8f7836 */ /* 0x000fe20000000000 */
[----:B------:R-:W-:-:S05]  /*103d0*/  F2FP.F16.F32.PACK_AB R43, R153, R158 ;  /* 0x0000009e992b723e */ /* 0x000fca00000000ff */
[----:B------:R2:W-:Y:S02]  /*103e0*/  STG.E.128 desc[UR4][R148.64], R40 ;  /* 0x0000002894007986 */ /* 0x0005e4000c101d04 */
.L_x_5238:
[----:B------:R-:W-:Y:S05]  /*103f0*/  BSYNC B1 ;  /* 0x0000000000017941 */ /* 0x000fea0003800000 */
.L_x_5237:
        /* <DEDUP_REMOVED lines=35> */
.L_x_5240:
[----:B------:R-:W-:Y:S05]  /*10630*/  BSYNC B1 ;  /* 0x0000000000017941 */ /* 0x000fea0003800000 */
.L_x_5239:
        /* <DEDUP_REMOVED lines=35> */
.L_x_5242:
[----:B------:R-:W-:Y:S05]  /*10870*/  BSYNC B1 ;  /* 0x0000000000017941 */ /* 0x000fea0003800000 */
.L_x_5241:
        /* <DEDUP_REMOVED lines=34> */
.L_x_5244:
[----:B------:R-:W-:Y:S05]  /*10aa0*/  BSYNC B1 ;  /* 0x0000000000017941 */ /* 0x000fea0003800000 */
.L_x_5243:
[----:B01234-:R-:W0:Y:S02]  /*10ab0*/  LDC.64 R40, c[0x0][0x210] ;  /* 0x00008400ff287b82 */ /* 0x01fe240000000a00 */
[----:B0-----:R-:W-:-:S05]  /*10ac0*/  IMAD R18, R40, 0x4, R18 ;  /* 0x0000000428127824 */ /* 0x001fca00078e0212 */
[----:B------:R-:W-:-:S13]  /*10ad0*/  ISETP.GE.AND P0, PT, R18, R41, PT ;  /* 0x000000291200720c */ /* 0x000fda0003f06270 */
[----:B------:R-:W-:Y:S05]  /*10ae0*/  @!P0 BRA `(.L_x_5245) ;  /* 0xffffff0400888947 */ /* 0x000fea000383ffff */
[----:B------:R-:W-:Y:S05]  /*10af0*/  BSYNC B0 ;  /* 0x0000000000007941 */ /* 0x000fea0003800000 */
.L_x_4943:
[----:B------:R-:W-:Y:S05]  /*10b00*/  EXIT ;  /* 0x000000000000794d */ /* 0x000fea0003800000 */
.L_x_5234:
[----:B------:R-:W-:Y:S01]  /*10b10*/  HFMA2.MMA R152, -RZ, RZ, 0, 5.9604644775390625e-08 ;  /* 0x00000001ff987435 */ /* 0x000fe200000001ff */
[----:B------:R-:W-:Y:S01]  /*10b20*/  BSSY B1, `(.L_x_5246) ;  /* 0x0000007000017945 */ /* 0x000fe20003800000 */
[----:B------:R-:W-:Y:S01]  /*10b30*/  MOV R151, R40 ;  /* 0x0000002800977202 */ /* 0x000fe20000000f00 */
[----:B------:R-:W-:Y:S01]  /*10b40*/  IMAD.MOV.U32 R153, RZ, RZ, 0x1f ;  /* 0x0000001fff997424 */ /* 0x000fe200078e00ff */
[----:B------:R-:W-:-:S07]  /*10b50*/  MOV R150, 0xffffffff ;  /* 0xffffffff00967802 */ /* 0x000fce0000000f00 */
[----:B------:R-:W-:Y:S05]  /*10b60*/  WARPSYNC.COLLECTIVE R150, `(.L_x_5247) ;  /* 0x0000000096087348 */ /* 0x000fea0003c00000 */
[----:B------:R0:W1:Y:S02]  /*10b70*/  SHFL.BFLY P5, R147, R151, R152, R153 ;  /* 0x0c00009897937389 */ /* 0x00006400000a0099 */
[----:B01----:R-:W-:Y:S01]  /*10b80*/  ENDCOLLECTIVE ;  /* 0x000000000000791b */ /* 0x003fe20003800000 */
.L_x_5247:
[----:B------:R-:W-:Y:S05]  /*10b90*/  BSYNC B1 ;  /* 0x0000000000017941 */ /* 0x000fea0003800000 */
.L_x_5246:
[----:B------:R-:W-:Y:S01]  /*10ba0*/  MOV R41, R147 ;  /* 0x0000009300297202 */ /* 0x000fe20000000f00 */
[----:B------:R-:W-:Y:S01]  /*10bb0*/  HFMA2.MMA R152, -RZ, RZ, 0, 1.1920928955078125e-07 ;  /* 0x00000002ff987435 */ /* 0x000fe200000001ff */
[----:B------:R-:W-:Y:S01]  /*10bc0*/  MOV R153, 0x1f ;  /* 0x0000001f00997802 */ /* 0x000fe20000000f00 */
[----:B------:R-:W-:Y:S01]  /*10bd0*/  IMAD.MOV.U32 R150, RZ, RZ, -0x1 ;  /* 0xffffffffff967424 */ /* 0x000fe200078e00ff */
[----:B------:R-:W0:Y:S01]  /*10be0*/  LDC R145, c[0x0][0x290] ;  /* 0x0000a400ff917b82 */ /* 0x000e220000000800 */
[----:B------:R-:W-:-:S04]  /*10bf0*/  FADD.FTZ R41, R40, R41 ;  /* 0x0000002928297221 */ /* 0x000fc80000010000 */
[----:B------:R-:W-:-:S07]  /*10c00*/  IMAD.MOV.U32 R151, RZ, RZ, R41 ;  /* 0x000000ffff977224 */ /* 0x000fce00078e0029 */
[----:B0-----:R-:W-:Y:S05]  /*10c10*/  WARPSYNC.COLLECTIVE R150, `(.L_x_5248) ;  /* 0x0000000096087348 */ /* 0x001fea0003c00000 */
[----:B------:R1:W2:Y:S02]  /*10c20*/  SHFL.BFLY P5, R147, R151, R152, R153 ;  /* 0x0c00009897937389 */ /* 0x0002a400000a0099 */
[----:B012---:R-:W-:Y:S01]  /*10c30*/  ENDCOLLECTIVE ;  /* 0x000000000000791b */ /* 0x007fe20003800000 */
.L_x_5248:
[----:B------:R-:W-:Y:S01]  /*10c40*/  IMAD.MOV.U32 R152, RZ, RZ, 0x4 ;  /* 0x00000004ff987424 */ /* 0x000fe200078e00ff */
[----:B------:R-:W-:-:S05]  /*10c50*/  MOV R42, R147 ;  /* 0x00000093002a7202 */ /* 0x000fca0000000f00 */
[----:B------:R-:W-:-:S05]  /*10c60*/  FADD.FTZ R42, R41, R42 ;  /* 0x0000002a292a7221 */ /* 0x000fca0000010000 */
[----:B------:R-:W-:-:S07]  /*10c70*/  MOV R151, R42 ;  /* 0x0000002a00977202 */ /* 0x000fce0000000f00 */
[----:B------:R-:W-:Y:S05]  /*10c80*/  WARPSYNC.COLLECTIVE R150, `(.L_x_5249) ;  /* 0x0000000096087348 */ /* 0x000fea0003c00000 */
[----:B------:R0:W1:Y:S02]  /*10c90*/  SHFL.BFLY P5, R147, R151, R152, R153 ;  /* 0x0c00009897937389 */ /* 0x00006400000a0099 */
[----:B01----:R-:W-:Y:S01]  /*10ca0*/  ENDCOLLECTIVE ;  /* 0x000000000000791b */ /* 0x003fe20003800000 */
.L_x_5249:
[----:B------:R-:W-:Y:S01]  /*10cb0*/  IMAD.MOV.U32 R152, RZ, RZ, 0x8 ;  /* 0x00000008ff987424 */ /* 0x000fe200078e00ff */
[----:B------:R-:W-:-:S05]  /*10cc0*/  MOV R43, R147 ;  /* 0x00000093002b7202 */ /* 0x000fca0000000f00 */
[----:B------:R-:W-:-:S05]  /*10cd0*/  FADD.FTZ R43, R42, R43 ;  /* 0x0000002b2a2b7221 */ /* 0x000fca0000010000 */
[----:B------:R-:W-:-:S07]  /*10ce0*/  MOV R151, R43 ;  /* 0x0000002b00977202 */ /* 0x000fce0000000f00 */
[----:B------:R-:W-:Y:S05]  /*10cf0*/  WARPSYNC.COLLECTIVE R150, `(.L_x_5250) ;  /* 0x0000000096087348 */ /* 0x000fea0003c00000 */
[----:B------:R0:W1:Y:S02]  /*10d00*/  SHFL.BFLY P5, R147, R151, R152, R153 ;  /* 0x0c00009897937389 */ /* 0x00006400000a0099 */
[----:B01----:R-:W-:Y:S01]  /*10d10*/  ENDCOLLECTIVE ;  /* 0x000000000000791b */ /* 0x003fe20003800000 */
.L_x_5250:
[----:B------:R-:W-:Y:S01]  /*10d20*/  IMAD.MOV.U32 R152, RZ, RZ, 0x10 ;  /* 0x00000010ff987424 */ /* 0x000fe200078e00ff */
[----:B------:R-:W-:-:S05]  /*10d30*/  MOV R148, R147 ;  /* 0x0000009300947202 */ /* 0x000fca0000000f00 */
[----:B------:R-:W-:-:S05]  /*10d40*/  FADD.FTZ R148, R43, R148 ;  /* 0x000000942b947221 */ /* 0x000fca0000010000 */
[----:B------:R-:W-:-:S07]  /*10d50*/  MOV R151, R148 ;  /* 0x0000009400977202 */ /* 0x000fce0000000f00 */
[----:B------:R-:W-:Y:S05]  /*10d60*/  WARPSYNC.COLLECTIVE R150, `(.L_x_5251) ;  /* 0x0000000096087348 */ /* 0x000fea0003c00000 */
[----:B------:R0:W1:Y:S02]  /*10d70*/  SHFL.BFLY P5, R147, R151, R152, R153 ;  /* 0x0c00009897937389 */ /* 0x00006400000a0099 */
[----:B01----:R-:W-:Y:S01]  /*10d80*/  ENDCOLLECTIVE ;  /* 0x000000000000791b */ /* 0x003fe20003800000 */
.L_x_5251:
        /* <DEDUP_REMOVED lines=88> */
.L_x_5252:
[----:B------:R-:W-:Y:S01]  /*11310*/  HFMA2.MMA R152, -RZ, RZ, 0, 1.1920928955078125e-07 ;  /* 0x00000002ff987435 */ /* 0x000fe200000001ff */
[----:B------:R-:W-:-:S04]  /*11320*/  IMAD.MOV.U32 R41, RZ, RZ, R147 ;  /* 0x000000ffff297224 */ /* 0x000fc800078e0093 */
[----:B------:R-:W-:-:S05]  /*11330*/  FADD.FTZ R41, R40, R41 ;  /* 0x0000002928297221 */ /* 0x000fca0000010000 */
[----:B------:R-:W-:-:S07]  /*11340*/  MOV R151, R41 ;  /* 0x0000002900977202 */ /* 0x000fce0000000f00 */
[----:B------:R-:W-:Y:S05]  /*11350*/  WARPSYNC.COLLECTIVE R150, `(.L_x_5253) ;  /* 0x0000000096087348 */ /* 0x000fea0003c00000 */
[----:B------:R0:W1:Y:S02]  /*11360*/  SHFL.BFLY P5, R147, R151, R152, R153 ;  /* 0x0c00009897937389 */ /* 0x00006400000a0099 */
[----:B01----:R-:W-:Y:S01]  /*11370*/  ENDCOLLECTIVE ;  /* 0x000000000000791b */ /* 0x003fe20003800000 */
.L_x_5253:
[----:B------:R-:W-:Y:S01]  /*11380*/  HFMA2.MMA R152, -RZ, RZ, 0, 2.384185791015625e-07 ;  /* 0x00000004ff987435 */ /* 0x000fe200000001ff */
[----:B------:R-:W-:-:S04]  /*11390*/  IMAD.MOV.U32 R42, RZ, RZ, R147 ;  /* 0x000000ffff2a7224 */ /* 0x000fc800078e0093 */
[----:B------:R-:W-:-:S05]  /*113a0*/  FADD.FTZ R42, R41, R42 ;  /* 0x0000002a292a7221 */ /* 0x000fca0000010000 */
[----:B------:R-:W-:-:S07]  /*113b0*/  MOV R151, R42 ;  /* 0x0000002a00977202 */ /* 0x000fce0000000f00 */
[----:B------:R-:W-:Y:S05]  /*113c0*/  WARPSYNC.COLLECTIVE R150, `(.L_x_5254) ;  /* 0x0000000096087348 */ /* 0x000fea0003c00000 */
[----:B------:R0:W1:Y:S02]  /*113d0*/  SHFL.BFLY P5, R147, R151, R152, R153 ;  /* 0x0c00009897937389 */ /* 0x00006400000a0099 */
[----:B01----:R-:W-:Y:S01]  /*113e0*/  ENDCOLLECTIVE ;  /* 0x000000000000791b */ /* 0x003fe20003800000 */
.L_x_5254:
[----:B------:R-:W-:Y:S01]  /*113f0*/  HFMA2.MMA R152, -RZ, RZ, 0, 4.76837158203125e-07 ;  /* 0x00000008ff987435 */ /* 0x000fe200000001ff */
[----:B------:R-:W-:-:S04]  /*11400*/  IMAD.MOV.U32 R43, RZ, RZ, R147 ;  /* 0x000000ffff2b7224 */ /* 0x000fc800078e0093 */
[----:B------:R-:W-:-:S05]  /*11410*/  FADD.FTZ R43, R42, R43 ;  /* 0x0000002b2a2b7221 */ /* 0x000fca0000010000 */
[----:B------:R-:W-:-:S07]  /*11420*/  MOV R151, R43 ;  /* 0x0000002b00977202 */ /* 0x000fce0000000f00 */
[----:B------:R-:W-:Y:S05]  /*11430*/  WARPSYNC.COLLECTIVE R150, `(.L_x_5255) ;  /* 0x0000000096087348 */ /* 0x000fea0003c00000 */
[----:B------:R0:W1:Y:S02]  /*11440*/  SHFL.BFLY P5, R147, R151, R152, R153 ;  /* 0x0c00009897937389 */ /* 0x00006400000a0099 */
[----:B01----:R-:W-:Y:S01]  /*11450*/  ENDCOLLECTIVE ;  /* 0x000000000000791b */ /* 0x003fe20003800000 */
.L_x_5255:
[----:B------:R-:W-:Y:S01]  /*11460*/  HFMA2.MMA R152, -RZ, RZ, 0, 9.5367431640625e-07 ;  /* 0x00000010ff987435 */ /* 0x000fe200000001ff */
[----:B------:R-:W-:-:S04]  /*11470*/  IMAD.MOV.U32 R148, RZ, RZ, R147 ;  /* 0x000000ffff947224 */ /* 0x000fc800078e0093 */
[----:B------:R-:W-:-:S05]  /*11480*/  FADD.FTZ R148, R43, R148 ;  /* 0x000000942b947221 */ /* 0x000fca0000010000 */
[----:B------:R-:W-:-:S07]  /*11490*/  MOV R151, R148 ;  /* 0x0000009400977202 */ /* 0x000fce0000000f00 */
[----:B------:R-:W-:Y:S05]  /*114a0*/  WARPSYNC.COLLECTIVE R150, `(.L_x_5256) ;  /* 0x0000000096087348 */ /* 0x000fea0003c00000 */
[----:B------:R0:W1:Y:S02]  /*114b0*/  SHFL.BFLY P5, R147, R151, R152, R153 ;  /* 0x0c00009897937389 */ /* 0x00006400000a0099 */
[----:B01----:R-:W-:Y:S01]  /*114c0*/  ENDCOLLECTIVE ;  /* 0x000000000000791b */ /* 0x003fe20003800000 */
.L_x_5256:
[----:B------:R-:W-:Y:S05]  /*114d0*/  BRA `(.L_x_5257) ;  /* 0xffffffe800707947 */ /* 0x000fea000383ffff */
.L_x_5258:
        /* <DEDUP_REMOVED lines=10> */
.L_x_37390:


//--------------------- .text._ZN10layer_norm13ln_fwd_kernelINS_13Kernel_traitsI6__halfS2_S2_S2_fjLj1280ELj1ELj4ELj1ELj16ENS_18Kernel_traits_baseILj1280ES2_S2_S2_S2_fjLj128EEEEELb1ELb0ELb0ELb1EEEvNS_9FwdParamsE --------------------------
	.section	.text._ZN10layer_norm13ln_fwd_kernelINS_13Kernel_traitsI6__halfS2_S2_S2_fjLj1280ELj1ELj4ELj1ELj16ENS_18Kernel_traits_baseILj1280ES2_S2_S2_S2_fjLj128EEEEELb1ELb0ELb0ELb1EEEvNS_9FwdParamsE,"ax",@progbits
	.align	128
        .global         _ZN10layer_norm13ln_fwd_kernelINS_13Kernel_traitsI6__halfS2_S2_S2_fjLj1280ELj1ELj4ELj1ELj16ENS_18Kernel_traits_baseILj1280ES2_S2_S2_S2_fjLj128EEEEELb1ELb0ELb0ELb1EEEvNS_9FwdParamsE
        .type           _ZN10layer_norm13ln_fwd_kernelINS_13Kernel_traitsI6__halfS2_S2_S2_fjLj1280ELj1ELj4ELj1ELj16ENS_18Kernel_traits_baseILj1280ES2_S2_S2_S2_fjLj128EEEEELb1ELb0ELb0ELb1EEEvNS_9FwdParamsE,@function
        .size           _ZN10layer_norm13ln_fwd_kernelINS_13Kernel_traitsI6__halfS2_S2_S2_fjLj1280ELj1ELj4ELj1ELj16ENS_18Kernel_traits_baseILj1280ES2_S2_S2_S2_fjLj128EEEEELb1ELb0ELb0ELb1EEEvNS_9FwdParamsE,(.L_x_37391 - _ZN10layer_norm13ln_fwd_kernelINS_13Kernel_traitsI6__halfS2_S2_S2_fjLj1280ELj1ELj4ELj1ELj16ENS_18Kernel_traits_baseILj1280ES2_S2_S2_S2_fjLj128EEEEELb1ELb0ELb0ELb1EEEvNS_9FwdParamsE)
        .other          _ZN10layer_norm13ln_fwd_kernelINS_13Kernel_traitsI6__halfS2_S2_S2_fjLj1280ELj1ELj4ELj1ELj16ENS_18Kernel_traits_baseILj1280ES2_S2_S2_S2_fjLj128EEEEELb1ELb0ELb0ELb1EEEvNS_9FwdParamsE,@"STO_CUDA_ENTRY STV_DEFAULT"
_ZN10layer_norm13ln_fwd_kernelINS_13Kernel_traitsI6__halfS2_S2_S2_fjLj1280ELj1ELj4ELj1ELj16ENS_18Kernel_traits_baseILj1280ES2_S2_S2_S2_fjLj128EEEEELb1ELb0ELb0ELb1EEEvNS_9FwdParamsE:
.text._ZN10layer_norm13ln_fwd_kernelINS_13Kernel_traitsI6__halfS2_S2_S2_fjLj1280ELj1ELj4ELj1ELj16ENS_18Kernel_traits_baseILj1280ES2_S2_S2_S2_fjLj128EEEEELb1ELb0ELb0ELb1EEEvNS_9FwdParamsE:
[----:B------:R-:W-:Y:S08]  /*0000*/  LDC R1, c[0x0][0x28] ;  /* 0x00000a00ff017b82 */ /* 0x000ff00000000800 */
[----:B------:R-:W0:Y:S01]  /*0010*/  LDC R60, c[0x0][0x2e8] ;  /* 0x0000ba00ff3c7b82 */ /* 0x000e220000000800 */
[----:B------:R-:W-:Y:S01]  /*0020*/  ULDC.U8 UR4, c[0x0][0x2f4] ;  /* 0x0000bd0000047ab9 */ /* 0x000fe20000000000 */
[----:B------:R-:W-:Y:S01]  /*0030*/  ULDC.64 UR6, c[0x0][0x2e0] ;  /* 0x0000b80000067ab9 */ /* 0x000fe20000000a00 */
[----:B------:R-:W-:Y:S01]  /*0040*/  ISETP.NE.AND P0, PT, RZ, UR4, PT ;  /* 0x00000004ff007c0c */ /* 0x000fe2000bf05270 */
[----:B------:R-:W-:Y:S01]  /*0050*/  ULDC.64 UR4, c[0x0][0x208] ;  /* 0x0000820000047ab9 */ /* 0x000fe20000000a00 */
[----:B------:R-:W-:-:S03]  /*0060*/  MOV R2, UR6 ;  /* 0x0000000600027c02 */ /* 0x000fc60008000f00 */
[----:B------:R-:W1:Y:S01]  /*0070*/  LDC R61, c[0x0][0x2ec] ;  /* 0x0000bb00ff3d7b82 */ /* 0x000e620000000800 */
[----:B------:R-:W-:Y:S01]  /*0080*/  MOV R3, UR7 ;  /* 0x0000000700037c02 */ /* 0x000fe20008000f00 */
[----:B------:R-:W2:Y:S01]  /*0090*/  S2R R20, SR_TID.X ;  /* 0x0000000000147919 */ /* 0x000ea20000002100 */
[----:B------:R-:W-:-:S05]  /*00a0*/  ULDC.64 UR10, c[0x0][0x2c8] ;  /* 0x0000b200000a7ab9 */ /* 0x000fca0000000a00 */
[----:B------:R-:W3:Y:S01]  /*00b0*/  @P0 LDG.E.64 R2, desc[UR4][R2.64] ;  /* 0x0000000402020981 */ /* 0x000ee2000c1e1b00 */
[----:B------:R-:W4:Y:S01]  /*00c0*/  @P0 LDC R7, c[0x0][0x2f0] ;  /* 0x0000bc00ff070b82 */ /* 0x000f220000000800 */
[----:B0-----:R-:W-:Y:S01]  /*00d0*/  @P0 IMAD.MOV.U32 R4, RZ, RZ, R60 ;  /* 0x000000ffff040224 */ /* 0x001fe200078e003c */
[----:B-1----:R-:W-:-:S06]  /*00e0*/  @P0 MOV R5, R61 ;  /* 0x0000003d00050202 */ /* 0x002fcc0000000f00 */
[----:B------:R-:W4:Y:S01]  /*00f0*/  @P0 LDG.E.64 R4, desc[UR4][R4.64] ;  /* 0x0000000404040981 */ /* 0x000f22000c1e1b00 */
[----:B------:R-:W2:Y:S01]  /*0100*/  S2R R21, SR_CTAID.X ;  /* 0x0000000000157919 */ /* 0x000ea20000002500 */
[----:B------:R-:W-:Y:S02]  /*0110*/  ULDC UR8, c[0x0][0x0] ;  /* 0x0000000000087ab9 */ /* 0x000fe40000000800 */
[----:B--2---:R-:W-:Y:S01]  /*0120*/  IMAD R82, R21, UR8, R20 ;  /* 0x0000000815527c24 */ /* 0x004fe2000f8e0214 */
[----:B------:R-:W-:Y:S01]  /*0130*/  ULDC.64 UR8, c[0x0][0x260] ;  /* 0x0000980000087ab9 */ /* 0x000fe20000000a00 */
[----:B------:R-:W-:-:S05]  /*0140*/  IMAD.SHL.U32 R0, R20, 0x10, RZ ;  /* 0x0000001014007824 */ /* 0x000fca00078e00ff */
[----:B------:R-:W-:Y:S02]  /*0150*/  LOP3.LUT R22, R0, 0x1f0, RZ, 0xc0, !PT ;  /* 0x000001f000167812 */ /* 0x000fe400078ec0ff */
[----:B------:R-:W-:-:S04]  /*0160*/  SHF.R.U32.HI R0, RZ, 0x5, R20 ;  /* 0x00000005ff007819 */ /* 0x000fc80000011614 */
[----:B------:R-:W-:Y:S02]  /*0170*/  LEA R0, R21, R0, 0x2 ;  /* 0x0000000015007211 */ /* 0x000fe400078e10ff */
[----:B---3--:R-:W-:Y:S02]  /*0180*/  @P0 R2UR UR6, R2 ;  /* 0x00000000020602ca */ /* 0x008fe400000e0000 */
[----:B------:R-:W-:Y:S02]  /*0190*/  @P0 R2UR UR7, R3 ;  /* 0x00000000030702ca */ /* 0x000fe400000e0000 */
[----:B----4-:R-:W-:-:S04]  /*01a0*/  @P0 IADD3 R60, P1, R4, R7, RZ ;  /* 0x00000007043c0210 */ /* 0x010fc80007f3e0ff */
        /* <DEDUP_REMOVED lines=33> */
[----:B------:R-:W-:Y:S01]  /*03c0*/  IMAD.WIDE.U32 R12, R13, -0x2daee0ad, RZ ;  /* 0xd2511f530d0c7825 */ /* 0x000fe200078e00ff */
[----:B------:R-:W-:-:S03]  /*03d0*/  ISETP.NE.U32.AND P0, PT, RZ, UR10, PT ;  /* 0x0000000aff007c0c */ /* 0x000fc6000bf05070 */
[----:B------:R-:W-:Y:S01]  /*03e0*/  IMAD.WIDE.U32 R14, R14, -0x326172a9, RZ ;  /* 0xcd9e8d570e0e7825 */ /* 0x000fe200078e00ff */
[----:B------:R-:W-:Y:S02]  /*03f0*/  LOP3.LUT R7, R13, UR25, R4, 0x96, !PT ;  /* 0x000000190d077c12 */ /* 0x000fe4000f8e9604 */
[----:B------:R-:W-:Y:S02]  /*0400*/  ISETP.NE.AND.EX P0, PT, RZ, UR11, PT, P0 ;  /* 0x0000000bff007c0c */ /* 0x000fe4000bf05300 */
[----:B------:R-:W-:Y:S01]  /*0410*/  LOP3.LUT R4, R15, UR24, R6, 0x96, !PT ;  /* 0x000000180f047c12 */ /* 0x000fe2000f8e9606 */
[----:B------:R-:W-:Y:S01]  /*0420*/  UIADD3 UR26, UR6, -0x4ab325aa, URZ ;  /* 0xb54cda56061a7890 */ /* 0x000fe2000fffe03f */
[----:B------:R-:W-:Y:S01]  /*0430*/  IADD3 R2, P1, R22, UR10, RZ ;  /* 0x0000000a16027c10 */ /* 0x000fe2000ff3e0ff */
[----:B------:R-:W-:Y:S01]  /*0440*/  UIADD3 UR27, UR7, 0x646e171e, URZ ;  /* 0x646e171e071b7890 */ /* 0x000fe2000fffe03f */
[----:B------:R-:W-:Y:S01]  /*0450*/  IMAD.WIDE.U32 R6, R7, -0x326172a9, RZ ;  /* 0xcd9e8d5707067825 */ /* 0x000fe200078e00ff */
[----:B------:R-:W-:-:S03]  /*0460*/  ULDC UR10, c[0x0][0x214] ;  /* 0x00008500000a7ab9 */ /* 0x000fc60000000800 */
[----:B------:R-:W-:Y:S01]  /*0470*/  IMAD.WIDE.U32 R4, R4, -0x2daee0ad, RZ ;  /* 0xd2511f5304047825 */ /* 0x000fe200078e00ff */
[----:B------:R-:W-:Y:S02]  /*0480*/  IADD3.X R3, RZ, UR11, RZ, P1, !PT ;  /* 0x0000000bff037c10 */ /* 0x000fe40008ffe4ff */
[----:B------:R-:W-:Y:S02]  /*0490*/  LOP3.LUT R14, R7, UR26, R14, 0x96, !PT ;  /* 0x0000001a070e7c12 */ /* 0x000fe4000f8e960e */
[----:B------:R-:W-:Y:S01]  /*04a0*/  LOP3.LUT R15, R5, UR27, R12, 0x96, !PT ;  /* 0x0000001b050f7c12 */ /* 0x000fe2000f8e960c */
[----:B------:R-:W5:Y:S01]  /*04b0*/  @P0 LDG.E.128 R8, desc[UR4][R2.64] ;  /* 0x0000000402080981 */ /* 0x000f62000c1e1d00 */
[----:B------:R-:W-:Y:S01]  /*04c0*/  UIADD3 UR28, UR6, 0x5384540f, URZ ;  /* 0x5384540f061c7890 */ /* 0x000fe2000fffe03f */
[----:B------:R-:W-:Y:S01]  /*04d0*/  ISETP.GE.AND P1, PT, R0, UR10, PT ;  /* 0x0000000a00007c0c */ /* 0x000fe2000bf26270 */
[----:B------:R-:W-:Y:S01]  /*04e0*/  UIADD3 UR29, UR7, 0x1fd5c5a3, URZ ;  /* 0x1fd5c5a3071d7890 */ /* 0x000fe2000fffe03f */
[----:B------:R-:W5:Y:S04]  /*04f0*/  @P0 LDG.E.128 R16, desc[UR4][R2.64+0x200] ;  /* 0x0002000402100981 */ /* 0x000f68000c1e1d00 */
[----:B------:R-:W5:Y:S04]  /*0500*/  @P0 LDG.E.128 R24, desc[UR4][R2.64+0x400] ;  /* 0x0004000402180981 */ /* 0x000f68000c1e1d00 */
[----:B------:R-:W5:Y:S04]  /*0510*/  @P0 LDG.E.128 R56, desc[UR4][R2.64+0x600] ;  /* 0x0006000402380981 */ /* 0x000f68000c1e1d00 */
[----:B------:R0:W5:Y:S01]  /*0520*/  @P0 LDG.E.128 R52, desc[UR4][R2.64+0x800] ;  /* 0x0008000402340981 */ /* 0x000162000c1e1d00 */
[----:B------:R-:W-:Y:S01]  /*0530*/  IADD3 R12, P2, R22, UR8, RZ ;  /* 0x00000008160c7c10 */ /* 0x000fe2000ff5e0ff */
[----:B0-----:R-:W-:-:S04]  /*0540*/  IMAD.WIDE.U32 R2, R14, -0x2daee0ad, RZ ;  /* 0xd2511f530e027825 */ /* 0x001fc800078e00ff */
[----:B------:R-:W-:Y:S01]  /*0550*/  IMAD.WIDE.U32 R14, R15, -0x326172a9, RZ ;  /* 0xcd9e8d570f0e7825 */ /* 0x000fe200078e00ff */
[----:B------:R-:W-:-:S04]  /*0560*/  LOP3.LUT R62, R3, UR29, R4, 0x96, !PT ;  /* 0x0000001d033e7c12 */ /* 0x000fc8000f8e9604 */
[----:B------:R-:W-:Y:S01]  /*0570*/  LOP3.LUT R61, R15, UR28, R6, 0x96, !PT ;  /* 0x0000001c0f3d7c12 */ /* 0x000fe2000f8e9606 */
        /* <DEDUP_REMOVED lines=14> */
[----:B------:R-:W-:Y:S02]  /*0660*/  @!P0 CS2R R24, SRZ ;  /* 0x0000000000188805 */ /* 0x000fe4000001ff00 */
[----:B------:R-:W-:Y:S01]  /*0670*/  @!P0 CS2R R26, SRZ ;  /* 0x00000000001a8805 */ /* 0x000fe2000001ff00 */
[--C-:B------:R-:W-:Y:S01]  /*0680*/  HADD2.F32 R2, -RZ, R8.reuse.H0_H0 ;  /* 0x20000008ff027230 */ /* 0x100fe20000004100 */
[----:B------:R-:W-:Y:S01]  /*0690*/  @!P0 CS2R R58, SRZ ;  /* 0x00000000003a8805 */ /* 0x000fe2000001ff00 */
[----:B------:R-:W-:Y:S01]  /*06a0*/  HADD2.F32 R3, -RZ, R8.H1_H1 ;  /* 0x30000008ff037230 */ /* 0x000fe20000004100 */
[----:B------:R-:W-:Y:S01]  /*06b0*/  @!P0 CS2R R54, SRZ ;  /* 0x0000000000368805 */ /* 0x000fe2000001ff00 */
[--C-:B------:R-:W-:Y:S01]  /*06c0*/  HADD2.F32 R4, -RZ, R9.reuse.H0_H0 ;  /* 0x20000009ff047230 */ /* 0x100fe20000004100 */
[----:B------:R-:W-:Y:S01]  /*06d0*/  UIADD3 UR32, UR6, -0x700cb87f, URZ ;  /* 0x8ff3478106207890 */ /* 0x000fe2000fffe03f */
[----:B------:R-:W-:Y:S01]  /*06e0*/  HADD2.F32 R5, -RZ, R9.H1_H1 ;  /* 0x30000009ff057230 */ /* 0x000fe20000004100 */
[----:B------:R-:W-:Y:S01]  /*06f0*/  UIADD3 UR33, UR7, -0x695add53, URZ ;  /* 0x96a522ad07217890 */ /* 0x000fe2000fffe03f */
[--C-:B------:R-:W-:Y:S01]  /*0700*/  HADD2.F32 R28, -RZ, R57.reuse.H0_H0 ;  /* 0x20000039ff1c7230 */ /* 0x100fe20000004100 */
[----:B------:R-:W5:Y:S01]  /*0710*/  LDG.E.128 R48, desc[UR4][R12.64] ;  /* 0x000000040c307981 */ /* 0x000f62000c1e1d00 */
[----:B------:R-:W-:Y:S01]  /*0720*/  HADD2.F32 R29, -RZ, R57.H1_H1 ;  /* 0x30000039ff1d7230 */ /* 0x000fe20000004100 */
[----:B------:R-:W-:Y:S01]  /*0730*/  ULDC.64 UR8, c[0x0][0x270] ;  /* 0x00009c0000087ab9 */ /* 0x000fe20000000a00 */
[--C-:B------:R-:W-:Y:S01]  /*0740*/  HADD2.F32 R76, -RZ, R53.reuse.H0_H0 ;  /* 0x20000035ff4c7230 */ /* 0x100fe20000004100 */
[----:B------:R-:W5:Y:S01]  /*0750*/  LDG.E.128 R44, desc[UR4][R12.64+0x200] ;  /* 0x000200040c2c7981 */ /* 0x000f62000c1e1d00 */
[----:B------:R-:W-:-:S02]  /*0760*/  HADD2.F32 R77, -RZ, R53.H1_H1 ;  /* 0x30000035ff4d7230 */ /* 0x000fc40000004100 */
[----:B------:R-:W-:Y:S01]  /*0770*/  IMAD.HI.U32 R86, R88, -0x326172a9, RZ ;  /* 0xcd9e8d5758567827 */ /* 0x000fe200078e00ff */
[----:B------:R-:W5:Y:S03]  /*0780*/  LDG.E.128 R40, desc[UR4][R12.64+0x400] ;  /* 0x000400040c287981 */ /* 0x000f66000c1e1d00 */
[----:B------:R-:W-:Y:S01]  /*0790*/  IMAD.WIDE.U32 R112, R112, -0x2daee0ad, RZ ;  /* 0xd2511f5370707825 */ /* 0x000fe200078e00ff */
[----:B------:R-:W5:Y:S01]  /*07a0*/  LDG.E.128 R36, desc[UR4][R12.64+0x600] ;  /* 0x000600040c247981 */ /* 0x000f62000c1e1d00 */
[----:B------:R-:W-:-:S03]  /*07b0*/  HFMA2.MMA R85, -RZ, RZ, 0, 0 ;  /* 0x00000000ff557435 */ /* 0x000fc600000001ff */
[----:B------:R0:W5:Y:S01]  /*07c0*/  LDG.E.128 R32, desc[UR4][R12.64+0x800] ;  /* 0x000800040c207981 */ /* 0x000162000c1e1d00 */
[--C-:B------:R-:W-:Y:S01]  /*07d0*/  HADD2.F32 R6, -RZ, R10.reuse.H0_H0 ;  /* 0x2000000aff067230 */ /* 0x100fe20000004100 */
[----:B------:R-:W-:Y:S01]  /*07e0*/  BSSY B0, `(.L_x_5259) ;  /* 0x0000f8d000007945 */ /* 0x000fe20003800000 */
[----:B------:R-:W-:Y:S01]  /*07f0*/  HADD2.F32 R7, -RZ, R10.H1_H1 ;  /* 0x3000000aff077230 */ /* 0x000fe20000004100 */
[----:B------:R-:W-:Y:S01]  /*0800*/  UISETP.NE.U32.AND UP0, UPT, UR8, URZ, UPT ;  /* 0x0000003f0800728c */ /* 0x000fe2000bf05070 */
[--C-:B------:R-:W-:Y:S01]  /*0810*/  HADD2.F32 R8, -RZ, R11.reuse.H0_H0 ;  /* 0x2000000bff087230 */ /* 0x100fe20000004100 */
[----:B------:R-:W-:Y:S01]  /*0820*/  LOP3.LUT R139, R60, 0x3, RZ, 0xc0, !PT ;  /* 0x000000033c8b7812 */ /* 0x000fe200078ec0ff */
[----:B------:R-:W-:Y:S01]  /*0830*/  HADD2.F32 R9, -RZ, R11.H1_H1 ;  /* 0x3000000bff097230 */ /* 0x000fe20000004100 */
[----:B------:R-:W-:Y:S01]  /*0840*/  ULDC.U8 UR8, c[0x0][0x2a0] ;  /* 0x0000a80000087ab9 */ /* 0x000fe20000000000 */
[----:B------:R-:W-:Y:S01]  /*0850*/  IMAD R53, R61, -0x2daee0ad, RZ ;  /* 0xd2511f533d357824 */ /* 0x000fe200078e02ff */
[----:B------:R-:W-:Y:S01]  /*0860*/  UISETP.NE.AND.EX UP0, UPT, UR9, URZ, UPT, UP0 ;  /* 0x0000003f0900728c */ /* 0x000fe2000bf05300 */
[----:B------:R-:W-:Y:S01]  /*0870*/  IMAD R57, R62, -0x326172a9, RZ ;  /* 0xcd9e8d573e397824 */ /* 0x000fe200078e02ff */
[----:B------:R-:W-:Y:S01]  /*0880*/  UISETP.NE.AND UP1, UPT, UR8, URZ, UPT ;  /* 0x0000003f0800728c */ /* 0x000fe2000bf25270 */
[--C-:B------:R-:W-:Y:S01]  /*0890*/  HADD2.F32 R10, -RZ, R16.reuse.H0_H0 ;  /* 0x20000010ff0a7230 */ /* 0x100fe20000004100 */
[----:B------:R-:W-:Y:S01]  /*08a0*/  LOP3.LUT R106, R113, UR33, R53, 0x96, !PT ;  /* 0x00000021716a7c12 */ /* 0x000fe2000f8e9635 */
[----:B------:R-:W-:Y:S01]  /*08b0*/  HADD2.F32 R11, -RZ, R16.H1_H1 ;  /* 0x30000010ff0b7230 */ /* 0x000fe20000004100 */
[----:B------:R-:W-:Y:S01]  /*08c0*/  LOP3.LUT R86, R86, UR32, R57, 0x96, !PT ;  /* 0x0000002056567c12 */ /* 0x000fe2000f8e9639 */
[--C-:B0-----:R-:W-:Y:S01]  /*08d0*/  HADD2.F32 R12, -RZ, R17.reuse.H0_H0 ;  /* 0x20000011ff0c7230 */ /* 0x101fe20000004100 */
[----:B------:R-:W-:Y:S01]  /*08e0*/  ULDC UR10, c[0x0][0x218] ;  /* 0x00008600000a7ab9 */ /* 0x000fe20000000800 */
[----:B------:R-:W-:Y:S01]  /*08f0*/  HADD2.F32 R13, -RZ, R17.H1_H1 ;  /* 0x30000011ff0d7230 */ /* 0x000fe20000004100 */
[----:B------:R-:W-:Y:S01]  /*0900*/  ULDC UR11, c[0x0][0x2d8] ;  /* 0x0000b600000b7ab9 */ /* 0x000fe20000000800 */
        /* <DEDUP_REMOVED lines=26> */
[----:B------:R-:W-:-:S07]  /*0ab0*/  IMAD R88, R88, -0x326172a9, RZ ;  /* 0xcd9e8d5758587824 */ /* 0x000fce00078e02ff */
.L_x_5541:
[----:B--2---:R-:W0:Y:S01]  /*0ac0*/  S2R R65, SR_TID.X ;  /* 0x0000000000417919 */ /* 0x004e220000002100 */
[----:B------:R-:W-:Y:S01]  /*0ad0*/  ISETP.NE.U32.AND P0, PT, RZ, UR12, PT ;  /* 0x0000000cff007c0c */ /* 0x000fe2000bf05070 */
[----:B------:R-:W1:Y:S01]  /*0ae0*/  LDC.64 R90, c[0x0][0x220] ;  /* 0x00008800ff5a7b82 */ /* 0x000e620000000a00 */
        /* <DEDUP_REMOVED lines=16> */
[----:B-----5:R-:W5:Y:S04]  /*0bf0*/  LDG.E.128 R56, desc[UR4][R56.64] ;  /* 0x0000000438387981 */ /* 0x020f68000c1e1d00 */
[----:B------:R0:W5:Y:S01]  /*0c00*/  @P0 LDG.E.128 R52, desc[UR4][R62.64] ;  /* 0x000000043e340981 */ /* 0x000162000c1e1d00 */
[----:B------:R-:W-:Y:S02]  /*0c10*/  ISETP.NE.AND P1, PT, R139, 0x1, PT ;  /* 0x000000018b00780c */ /* 0x000fe40003f25270 */
[----:B------:R-:W-:Y:S01]  /*0c20*/  PLOP3.LUT P2, PT, PT, PT, UP0, 0x80, 0x0 ;  /* 0x000000000000781c */ /* 0x000fe20003f4f008 */
[----:B------:R-:W-:Y:S01]  /*0c30*/  BSSY B1, `(.L_x_5260) ;  /* 0x000000e000017945 */ /* 0x000fe20003800000 */
[----:B------:R-:W-:-:S02]  /*0c40*/  MOV R95, 0x3f800000 ;  /* 0x3f800000005f7802 */ /* 0x000fc40000000f00 */
[----:B------:R-:W-:-:S09]  /*0c50*/  IADD3 R67, R139, 0x1, RZ ;  /* 0x000000018b437810 */ /* 0x000fd20007ffe0ff */
[----:B---3--:R-:W-:Y:S01]  /*0c60*/  @P2 HADD2.F32 R95, -RZ, R60.H0_H0 ;  /* 0x2000003cff5f2230 */ /* 0x008fe20000004100 */
[----:B0-----:R-:W-:Y:S06]  /*0c70*/  @!P1 BRA `(.L_x_5261) ;  /* 0x0000000000209947 */ /* 0x001fec0003800000 */
        /* <DEDUP_REMOVED lines=8> */
.L_x_5261:
[----:B------:R-:W-:-:S07]  /*0d00*/  IMAD.MOV.U32 R70, RZ, RZ, R88 ;  /* 0x000000ffff467224 */ /* 0x000fce00078e0058 */
.L_x_5262:
[----:B------:R-:W-:Y:S05]  /*0d10*/  BSYNC B1 ;  /* 0x0000000000017941 */ /* 0x000fea0003800000 */
.L_x_5260:
        /* <DEDUP_REMOVED lines=16> */
.L_x_5266:
[----:B------:R-:W-:Y:S05]  /*0e20*/  BSYNC B2 ;  /* 0x0000000000027941 */ /* 0x000fea0003800000 */
.L_x_5265:
        /* <DEDUP_REMOVED lines=42> */
.L_x_5264:
[----:B------:R-:W-:Y:S05]  /*10d0*/  BSYNC B1 ;  /* 0x0000000000017941 */ /* 0x000fea0003800000 */
.L_x_5263:
[----:B------:R-:W0:Y:S01]  /*10e0*/  LDC R97, c[0x0][0x298] ;  /* 0x0000a600ff617b82 */ /* 0x000e220000000800 */
[----:B------:R-:W-:Y:S01]  /*10f0*/  I2FP.F32.U32 R60, R70 ;  /* 0x00000046003c7245 */ /* 0x000fe20000201000 */
[----:B-----5:R-:W-:Y:S01]  /*1100*/  HADD2.F32 R62, -RZ, R56.H0_H0 ;  /* 0x20000038ff3e7230 */ /* 0x020fe20000004100 */
[----:B------:R-:W-:Y:S01]  /*1110*/  ISETP.NE.AND P1, PT, R67, 0x1, PT ;  /* 0x000000014300780c */ /* 0x000fe20003f25270 */
[----:B------:R-:W-:Y:S01]  /*1120*/  IMAD.MOV.U32 R99, RZ, RZ, 0x2f800000 ;  /* 0x2f800000ff637424 */ /* 0x000fe200078e00ff */
[----:B------:R-:W-:Y:S02]  /*1130*/  BSSY B1, `(.L_x_5267) ;  /* 0x0000015000017945 */ /* 0x000fe40003800000 */
[----:B------:R-:W-:Y:S01]  /*1140*/  FMUL.FTZ R62, R62, R95 ;  /* 0x0000005f3e3e7220 */ /* 0x000fe20000410000 */
[----:B------:R-:W1:Y:S01]  /*1150*/  LDC R98, c[0x0][0x294] ;  /* 0x0000a500ff627b82 */ /* 0x000e620000000800 */
[----:B------:R-:W-:Y:S02]  /*1160*/  FFMA.FTZ R61, R60, R99, 1.1641532182693481445e-10 ;  /* 0x2f0000003c3d7423 */ /* 0x000fe40000010063 */
[----:B0-----:R-:W-:-:S03]  /*1170*/  FMUL.FTZ R62, R62, R97 ;  /* 0x000000613e3e7220 */ /* 0x001fc60000410000 */
[----:B-1----:R-:W-:Y:S01]  /*1180*/  FSETP.GTU.FTZ.AND P2, PT, R61, R98, PT ;  /* 0x000000623d00720b */ /* 0x002fe20003f5c000 */
[----:B------:R-:W-:-:S03]  /*1190*/  @P0 HADD2.F32 R61, -RZ, R52.H0_H0 ;  /* 0x20000034ff3d0230 */ /* 0x000fc60000004100 */
[----:B------:R-:W-:Y:S02]  /*11a0*/  FSEL R66, R62, RZ, !P2 ;  /* 0x000000ff3e427208 */ /* 0x000fe40005000000 */
[----:B------:R-:W-:Y:S02]  /*11b0*/  P2R R68, PR, RZ, 0x4 ;  /* 0x00000004ff447803 */ /* 0x000fe40000000000 */
[----:B------:R-:W-:Y:S01]  /*11c0*/  IADD3 R62, R67, 0x1, RZ ;  /* 0x00000001433e7810 */ /* 0x000fe20007ffe0ff */
        /* <DEDUP_REMOVED lines=10> */
.L_x_5268:
[----:B------:R-:W-:-:S07]  /*1270*/  MOV R69, R88 ;  /* 0x0000005800457202 */ /* 0x000fce0000000f00 */
.L_x_5269:
[----:B------:R-:W-:Y:S05]  /*1280*/  BSYNC B1 ;  /* 0x0000000000017941 */ /* 0x000fea0003800000 */
.L_x_5267:
        /* <DEDUP_REMOVED lines=16> */
.L_x_5273:
[----:B------:R-:W-:Y:S05]  /*1390*/  BSYNC B2 ;  /* 0x0000000000027941 */ /* 0x000fea0003800000 */
.L_x_5272:
        /* <DEDUP_REMOVED lines=37> */
[----:B------:R-:W-:Y:S01]  /*15f0*/  IMAD.WIDE.U32 R88, R88, -0x326172a9, RZ ;  /* 0xcd9e8d5758587825 */ /* 0x000fe200078e00ff */
[----:B------:R-:W-:-:S03]  /*1600*/  HFMA2.MMA R62, -RZ, RZ, 0, 0 ;  /* 0x00000000ff3e7435 */ /* 0x000fc600000001ff */
[----:B------:R-:W-:Y:S01]  /*1610*/  IMAD.WIDE.U32 R112, R112, -0x2daee0ad, RZ ;  /* 0xd2511f5370707825 */ /* 0x000fe200078e00ff */
[----:B------:R-:W-:-:S04]  /*1620*/  LOP3.LUT R86, R89, UR32, R86, 0x96, !PT ;  /* 0x0000002059567c12 */ /* 0x000fc8000f8e9656 */
[----:B------:R-:W-:-:S07]  /*1630*/  LOP3.LUT R106, R113, UR33, R106, 0x96, !PT ;  /* 0x00000021716a7c12 */ /* 0x000fce000f8e966a */
.L_x_5271:
[----:B------:R-:W-:Y:S05]  /*1640*/  BSYNC B1 ;  /* 0x0000000000017941 */ /* 0x000fea0003800000 */
.L_x_5270:
[----:B------:R-:W-:Y:S01]  /*1650*/  I2FP.F32.U32 R60, R69 ;  /* 0x00000045003c7245 */ /* 0x000fe20000201000 */
[----:B------:R-:W-:Y:S01]  /*1660*/  HADD2.F32 R56, -RZ, R56.H1_H1 ;  /* 0x30000038ff387230 */ /* 0x000fe20000004100 */
[C---:B------:R-:W-:Y:S01]  /*1670*/  ISETP.NE.AND P1, PT, R62.reuse, 0x1, PT ;  /* 0x000000013e00780c */ /* 0x040fe20003f25270 */
[----:B------:R-:W-:Y:S01]  /*1680*/  BSSY B1, `(.L_x_5274) ;  /* 0x0000014000017945 */ /* 0x000fe20003800000 */
[----:B------:R-:W-:Y:S01]  /*1690*/  IADD3 R63, R62, 0x1, RZ ;  /* 0x000000013e3f7810 */ /* 0x000fe20007ffe0ff */
[----:B------:R-:W-:Y:S01]  /*16a0*/  FFMA.FTZ R61, R60, R99, 1.1641532182693481445e-10 ;  /* 0x2f0000003c3d7423 */ /* 0x000fe20000010063 */
[----:B------:R-:W-:Y:S01]  /*16b0*/  FMUL.FTZ R56, R56, R95 ;  /* 0x0000005f38387220 */ /* 0x000fe20000410000 */
[----:B------:R-:W-:-:S03]  /*16c0*/  @P0 HADD2.F32 R60, -RZ, R52.H1_H1 ;  /* 0x30000034ff3c0230 */ /* 0x000fc60000004100 */
[----:B------:R-:W-:Y:S01]  /*16d0*/  FMUL.FTZ R56, R56, R97 ;  /* 0x0000006138387220 */ /* 0x000fe20000410000 */
[----:B------:R-:W-:-:S04]  /*16e0*/  FSETP.GTU.FTZ.AND P2, PT, R61, R98, PT ;  /* 0x000000623d00720b */ /* 0x000fc80003f5c000 */
        /* <DEDUP_REMOVED lines=12> */
.L_x_5275:
[----:B------:R-:W-:-:S07]  /*17b0*/  IMAD.MOV.U32 R56, RZ, RZ, R88 ;  /* 0x000000ffff387224 */ /* 0x000fce00078e0058 */
.L_x_5276:
[----:B------:R-:W-:Y:S05]  /*17c0*/  BSYNC B1 ;  /* 0x0000000000017941 */ /* 0x000fea0003800000 */
.L_x_5274:
        /* <DEDUP_REMOVED lines=16> */
.L_x_5280:
[----:B------:R-:W-:Y:S05]  /*18d0*/  BSYNC B2 ;  /* 0x0000000000027941 */ /* 0x000fea0003800000 */
.L_x_5279:
        /* <DEDUP_REMOVED lines=42> */
.L_x_5278:
[----:B------:R-:W-:Y:S05]  /*1b80*/  BSYNC B1 ;  /* 0x0000000000017941 */ /* 0x000fea0003800000 */
.L_x_5277:
[----:B------:R-:W-:Y:S01]  /*1b90*/  I2FP.F32.U32 R56, R56 ;  /* 0x0000003800387245 */ /* 0x000fe20000201000 */
[----:B------:R-:W-:Y:S01]  /*1ba0*/  HADD2.F32 R60, -RZ, R57.H0_H0 ;  /* 0x20000039ff3c7230 */ /* 0x000fe20000004100 */
[----:B------:R-:W-:Y:S01]  /*1bb0*/  ISETP.NE.AND P2, PT, R63, 0x1, PT ;  /* 0x000000013f00780c */ /* 0x000fe20003f45270 */
[----:B------:R-:W-:Y:S02]  /*1bc0*/  BSSY B1, `(.L_x_5281) ;  /* 0x0000013000017945 */ /* 0x000fe40003800000 */
[----:B------:R-:W-:Y:S01]  /*1bd0*/  FFMA.FTZ R61, R56, R99, 1.1641532182693481445e-10 ;  /* 0x2f000000383d7423 */ /* 0x000fe20000010063 */
[----:B------:R-:W-:Y:S01]  /*1be0*/  FMUL.FTZ R60, R60, R95 ;  /* 0x0000005f3c3c7220 */ /* 0x000fe20000410000 */
[----:B------:R-:W-:-:S03]  /*1bf0*/  @P0 HADD2.F32 R56, -RZ, R53.H0_H0 ;  /* 0x20000035ff380230 */ /* 0x000fc60000004100 */
        /* <DEDUP_REMOVED lines=14> */
.L_x_5282:
[----:B------:R-:W-:-:S07]  /*1ce0*/  MOV R56, R88 ;  /* 0x0000005800387202 */ /* 0x000fce0000000f00 */
.L_x_5283:
[----:B------:R-:W-:Y:S05]  /*1cf0*/  BSYNC B1 ;  /* 0x0000000000017941 */ /* 0x000fea0003800000 */
.L_x_5281:
        /* <DEDUP_REMOVED lines=16> */
.L_x_5287:
[----:B------:R-:W-:Y:S05]  /*1e00*/  BSYNC B2 ;  /* 0x0000000000027941 */ /* 0x000fea0003800000 */
.L_x_5286:
        /* <DEDUP_REMOVED lines=42> */
.L_x_5285:
[----:B------:R-:W-:Y:S05]  /*20b0*/  BSYNC B1 ;  /* 0x0000000000017941 */ /* 0x000fea0003800000 */
.L_x_5284:
[----:B------:R-:W-:Y:S01]  /*20c0*/  I2FP.F32.U32 R56, R56 ;  /* 0x0000003800387245 */ /* 0x000fe20000201000 */
[----:B------:R-:W-:Y:S01]  /*20d0*/  HADD2.F32 R60, -RZ, R57.H1_H1 ;  /* 0x30000039ff3c7230 */ /* 0x000fe20000004100 */
[C---:B------:R-:W-:Y:S01]  /*20e0*/  ISETP.NE.AND P3, PT, R61.reuse, 0x1, PT ;  /* 0x000000013d00780c */ /* 0x040fe20003f65270 */
[----:B------:R-:W-:Y:S01]  /*20f0*/  BSSY B1, `(.L_x_5288) ;  /* 0x0000013000017945 */ /* 0x000fe20003800000 */
[----:B------:R-:W-:Y:S01]  /*2100*/  IADD3 R62, R61, 0x1, RZ ;  /* 0x000000013d3e7810 */ /* 0x000fe20007ffe0ff */
[----:B------:R-:W-:Y:S01]  /*2110*/  FFMA.FTZ R57, R56, R99, 1.1641532182693481445e-10 ;  /* 0x2f00000038397423 */ /* 0x000fe20000010063 */
[----:B------:R-:W-:-:S04]  /*2120*/  FMUL.FTZ R60, R60, R95 ;  /* 0x0000005f3c3c7220 */ /* 0x000fc80000410000 */
[----:B------:R-:W-:Y:S01]  /*2130*/  FMUL.FTZ R60, R60, R97 ;  /* 0x000000613c3c7220 */ /* 0x000fe20000410000 */
[----:B------:R-:W-:Y:S01]  /*2140*/  FSETP.GTU.FTZ.AND P2, PT, R57, R98, PT ;  /* 0x000000623900720b */ /* 0x000fe20003f5c000 */
[----:B------:R-:W-:-:S03]  /*2150*/  @P0 HADD2.F32 R57, -RZ, R53.H1_H1 ;  /* 0x30000035ff390230 */ /* 0x000fc60000004100 */
        /* <DEDUP_REMOVED lines=11> */
.L_x_5289:
[----:B------:R-:W-:-:S07]  /*2210*/  MOV R93, R88 ;  /* 0x00000058005d7202 */ /* 0x000fce0000000f00 */
.L_x_5290:
[----:B------:R-:W-:Y:S05]  /*2220*/  BSYNC B1 ;  /* 0x0000000000017941 */ /* 0x000fea0003800000 */
.L_x_5288:
        /* <DEDUP_REMOVED lines=16> */
.L_x_5294:
[----:B------:R-:W-:Y:S05]  /*2330*/  BSYNC B2 ;  /* 0x0000000000027941 */ /* 0x000fea0003800000 */
.L_x_5293:
        /* <DEDUP_REMOVED lines=37> */
[----:B------:R-:W-:Y:S01]  /*2590*/  LOP3.LUT R112, R87, UR30, R60, 0x96, !PT ;  /* 0x0000001e57707c12 */ /* 0x000fe2000f8e963c */
[----:B------:R-:W-:-:S04]  /*25a0*/  IMAD.WIDE.U32 R88, R88, -0x326172a9, RZ ;  /* 0xcd9e8d5758587825 */ /* 0x000fc800078e00ff */
[----:B------:R-:W-:Y:S01]  /*25b0*/  IMAD.WIDE.U32 R112, R112, -0x2daee0ad, RZ ;  /* 0xd2511f5370707825 */ /* 0x000fe200078e00ff */
[----:B------:R-:W-:-:S04]  /*25c0*/  LOP3.LUT R86, R89, UR32, R86, 0x96, !PT ;  /* 0x0000002059567c12 */ /* 0x000fc8000f8e9656 */
[----:B------:R-:W-:-:S07]  /*25d0*/  LOP3.LUT R106, R113, UR33, R106, 0x96, !PT ;  /* 0x00000021716a7c12 */ /* 0x000fce000f8e966a */
.L_x_5292:
[----:B------:R-:W-:Y:S05]  /*25e0*/  BSYNC B1 ;  /* 0x0000000000017941 */ /* 0x000fea0003800000 */
.L_x_5291:
        /* <DEDUP_REMOVED lines=8> */
[----:B------:R-:W-:-:S04]  /*2670*/  FSETP.GTU.FTZ.AND P3, PT, R57, R98, PT ;  /* 0x000000623900720b */ /* 0x000fc80003f7c000 */
[----:B------:R-:W-:Y:S02]  /*2680*/  FSEL R87, R60, RZ, !P3 ;  /* 0x000000ff3c577208 */ /* 0x000fe40005800000 */
[----:B------:R-:W-:-:S03]  /*2690*/  IADD3 R60, R62, 0x1, RZ ;  /* 0x000000013e3c7810 */ /* 0x000fc60007ffe0ff */
        /* <DEDUP_REMOVED lines=10> */
.L_x_5296:
[----:B------:R-:W-:-:S07]  /*2740*/  IMAD.MOV.U32 R93, RZ, RZ, R88 ;  /* 0x000000ffff5d7224 */ /* 0x000fce00078e0058 */
.L_x_5297:
[----:B------:R-:W-:Y:S05]  /*2750*/  BSYNC B1 ;  /* 0x0000000000017941 */ /* 0x000fea0003800000 */
.L_x_5295:
        /* <DEDUP_REMOVED lines=16> */
.L_x_5301:
[----:B------:R-:W-:Y:S05]  /*2860*/  BSYNC B2 ;  /* 0x0000000000027941 */ /* 0x000fea0003800000 */
.L_x_5300:
        /* <DEDUP_REMOVED lines=41> */
[----:B------:R-:W-:-:S08]  /*2b00*/  LOP3.LUT R106, R113, UR33, R106, 0x96, !PT ;  /* 0x00000021716a7c12 */ /* 0x000fd0000f8e966a */
.L_x_5299:
[----:B------:R-:W-:Y:S05]  /*2b10*/  BSYNC B1 ;  /* 0x0000000000017941 */ /* 0x000fea0003800000 */
.L_x_5298:
[----:B------:R-:W-:Y:S01]  /*2b20*/  I2FP.F32.U32 R56, R93 ;  /* 0x0000005d00387245 */ /* 0x000fe20000201000 */
[----:B------:R-:W-:Y:S01]  /*2b30*/  HADD2.F32 R58, -RZ, R58.H1_H1 ;  /* 0x3000003aff3a7230 */ /* 0x000fe20000004100 */
[C---:B------:R-:W-:Y:S01]  /*2b40*/  ISETP.NE.AND P5, PT, R60.reuse, 0x1, PT ;  /* 0x000000013c00780c */ /* 0x040fe20003fa5270 */
[----:B------:R-:W-:Y:S01]  /*2b50*/  BSSY B1, `(.L_x_5302) ;  /* 0x0000013000017945 */ /* 0x000fe20003800000 */
[----:B------:R-:W-:Y:S02]  /*2b60*/  VIADD R61, R60, 0x1 ;  /* 0x000000013c3d7836 */ /* 0x000fe40000000000 */
        /* <DEDUP_REMOVED lines=16> */
.L_x_5303:
[----:B------:R-:W-:-:S07]  /*2c70*/  MOV R58, R88 ;  /* 0x00000058003a7202 */ /* 0x000fce0000000f00 */
.L_x_5304:
[----:B------:R-:W-:Y:S05]  /*2c80*/  BSYNC B1 ;  /* 0x0000000000017941 */ /* 0x000fea0003800000 */
.L_x_5302:
        /* <DEDUP_REMOVED lines=16> */
.L_x_5308:
[----:B------:R-:W-:Y:S05]  /*2d90*/  BSYNC B2 ;  /* 0x0000000000027941 */ /* 0x000fea0003800000 */
.L_x_5307:
        /* <DEDUP_REMOVED lines=42> */
.L_x_5306:
[----:B------:R-:W-:Y:S05]  /*3040*/  BSYNC B1 ;  /* 0x0000000000017941 */ /* 0x000fea0003800000 */
.L_x_5305:
        /* <DEDUP_REMOVED lines=21> */
.L_x_5310:
[----:B------:R-:W-:-:S07]  /*31a0*/  MOV R58, R88 ;  /* 0x00000058003a7202 */ /* 0x000fce0000000f00 */
.L_x_5311:
[----:B------:R-:W-:Y:S05]  /*31b0*/  BSYNC B1 ;  /* 0x0000000000017941 */ /* 0x000fea0003800000 */
.L_x_5309:
        /* <DEDUP_REMOVED lines=18> */
.L_x_5315:
[----:B------:R-:W-:Y:S05]  /*32e0*/  BSYNC B2 ;  /* 0x0000000000027941 */ /* 0x000fea0003800000 */
.L_x_5314:
        /* <DEDUP_REMOVED lines=42> */
[----:B------:R-:W-:-:S11]  /*3590*/  HFMA2.MMA R113, -RZ, RZ, 0, 0 ;  /* 0x00000000ff717435 */ /* 0x000fd600000001ff */
.L_x_5313:
[----:B------:R-:W-:Y:S05]  /*35a0*/  BSYNC B1 ;  /* 0x0000000000017941 */ /* 0x000fea0003800000 */
.L_x_5312:
[----:B------:R-:W-:Y:S01]  /*35b0*/  I2FP.F32.U32 R56, R58 ;  /* 0x0000003a00387245 */ /* 0x000fe20000201000 */
[----:B------:R-:W0:Y:S01]  /*35c0*/  LDC.64 R70, c[0x0][0x240] ;  /* 0x00009000ff467b82 */ /* 0x000e220000000a00 */
[----:B------:R-:W-:Y:S01]  /*35d0*/  SEL R101, RZ, 0x10000, P5 ;  /* 0x00010000ff657807 */ /* 0x000fe20002800000 */
[----:B------:R-:W-:Y:S01]  /*35e0*/  @P0 HADD2.F32 R63, -RZ, R55.H1_H1 ;  /* 0x30000037ff3f0230 */ /* 0x000fe20000004100 */
[----:B------:R-:W-:Y:S01]  /*35f0*/  ISETP.NE.AND P5, PT, R92, RZ, PT ;  /* 0x000000ff5c00720c */ /* 0x000fe20003fa5270 */
[----:B------:R-:W-:Y:S01]  /*3600*/  FFMA.FTZ R57, R56, R99, 1.1641532182693481445e-10 ;  /* 0x2f00000038397423 */ /* 0x000fe20000010063 */
[----:B------:R-:W-:Y:S01]  /*3610*/  HADD2.F32 R56, -RZ, R59.H1_H1 ;  /* 0x3000003bff387230 */ /* 0x000fe20000004100 */
[----:B------:R-:W-:Y:S02]  /*3620*/  SEL R60, RZ, 0x1, P2 ;  /* 0x00000001ff3c7807 */ /* 0x000fe40001000000 */
[----:B------:R-:W1:Y:S01]  /*3630*/  LDC.64 R92, c[0x0][0x238] ;  /* 0x00008e00ff5c7b82 */ /* 0x000e620000000a00 */
[----:B------:R-:W-:Y:S01]  /*3640*/  FSETP.GTU.FTZ.AND P2, PT, R57, R98, PT ;  /* 0x000000623900720b */ /* 0x000fe20003f5c000 */
[----:B------:R-:W-:Y:S01]  /*3650*/  FMUL.FTZ R62, R56, R95 ;  /* 0x0000005f383e7220 */ /* 0x000fe20000410000 */
[----:B------:R-:W-:Y:S01]  /*3660*/  SEL R58, RZ, 0x1, P1 ;  /* 0x00000001ff3a7807 */ /* 0x000fe20000800000 */
[----:B------:R-:W-:Y:S01]  /*3670*/  IMAD.WIDE.U32 R60, R60, 0x1000000, RZ ;  /* 0x010000003c3c7825 */ /* 0x000fe200078e00ff */
[----:B------:R-:W-:-:S03]  /*3680*/  SEL R57, RZ, 0x1, P5 ;  /* 0x00000001ff397807 */ /* 0x000fc60002800000 */
[----:B------:R-:W-:Y:S01]  /*3690*/  FMUL.FTZ R62, R62, R97 ;  /* 0x000000613e3e7220 */ /* 0x000fe20000410000 */
[----:B------:R-:W-:Y:S01]  /*36a0*/  ISETP.NE.AND P6, PT, R68, RZ, PT ;  /* 0x000000ff4400720c */ /* 0x000fe20003fc5270 */
[----:B------:R-:W2:Y:S01]  /*36b0*/  @P0 LDC.64 R104, c[0x0][0x230] ;  /* 0x00008c00ff680b82 */ /* 0x000ea20000000a00 */
[----:B------:R-:W-:Y:S01]  /*36c0*/  IMAD.WIDE.U32 R58, R58, 0x10000, RZ ;  /* 0x000100003a3a7825 */ /* 0x000fe200078e00ff */
[----:B------:R-:W-:Y:S02]  /*36d0*/  SEL R68, RZ, 0x100, P4 ;  /* 0x00000100ff447807 */ /* 0x000fe40002000000 */
[----:B------:R-:W-:Y:S01]  /*36e0*/  SEL R107, RZ, 0x1000000, P2 ;  /* 0x01000000ff6b7807 */ /* 0x000fe20001000000 */
[----:B------:R-:W-:Y:S01]  /*36f0*/  IMAD.WIDE.U32 R56, R57, 0x100, RZ ;  /* 0x0000010039387825 */ /* 0x000fe200078e00ff */
[----:B------:R-:W-:Y:S02]  /*3700*/  FSEL R100, R62, RZ, !P2 ;  /* 0x000000ff3e647208 */ /* 0x000fe40005000000 */
[----:B------:R-:W-:Y:S01]  /*3710*/  SEL R103, RZ, 0x1, P6 ;  /* 0x00000001ff677807 */ /* 0x000fe20003000000 */
[----:B0-----:R-:W-:Y:S01]  /*3720*/  IMAD.WIDE.U32 R108, R64, 0x8, R70 ;  /* 0x00000008406c7825 */ /* 0x001fe200078e0046 */
[----:B------:R-:W-:-:S03]  /*3730*/  LOP3.LUT R102, R56, R60, R58, 0xfe, !PT ;  /* 0x0000003c38667212 */ /* 0x000fc600078efe3a */
[----:B------:R-:W-:Y:S01]  /*3740*/  @P0 FADD.FTZ R100, R100, R63 ;  /* 0x0000003f64640221 */ /* 0x000fe20000010000 */
[----:B------:R-:W-:Y:S01]  /*3750*/  LOP3.LUT R60, R68, R107, R101, 0xfe, !PT ;  /* 0x0000006b443c7212 */ /* 0x000fe200078efe65 */
[----:B------:R-:W-:Y:S01]  /*3760*/  VIADD R68, R64, 0x20 ;  /* 0x0000002040447836 */ /* 0x000fe20000000000 */
[----:B------:R-:W-:Y:S02]  /*3770*/  SEL R101, RZ, 0x1, P3 ;  /* 0x00000001ff657807 */ /* 0x000fe40001800000 */
[----:B------:R-:W-:Y:S01]  /*3780*/  LOP3.LUT R102, R102, R103, RZ, 0xfc, !PT ;  /* 0x0000006766667212 */ /* 0x000fe200078efcff */
[----:B-1----:R-:W-:Y:S01]  /*3790*/  IMAD.WIDE.U32 R110, R64, 0x10, R92 ;  /* 0x00000010406e7825 */ /* 0x002fe200078e005c */
[----:B------:R-:W-:Y:S02]  /*37a0*/  LOP3.LUT R101, R61, R60, R101, 0xfe, !PT ;  /* 0x0000003c3d657212 */ /* 0x000fe400078efe65 */
[----:B------:R-:W-:Y:S02]  /*37b0*/  F2FP.F16.F32.PACK_AB R62, R96, R87 ;  /* 0x00000057603e723e */ /* 0x000fe400000000ff */
[----:B------:R-:W-:-:S02]  /*37c0*/  F2FP.F16.F32.PACK_AB R61, R94, R69 ;  /* 0x000000455e3d723e */ /* 0x000fc400000000ff */
[----:B------:R-:W-:Y:S01]  /*37d0*/  F2FP.F16.F32.PACK_AB R60, R67, R66 ;  /* 0x00000042433c723e */ /* 0x000fe200000000ff */
[----:B--2---:R-:W-:Y:S01]  /*37e0*/  @P0 IMAD.WIDE.U32 R104, R68, 0x10, R104 ;  /* 0x0000001044680825 */ /* 0x004fe200078e0068 */
[----:B------:R-:W-:Y:S02]  /*37f0*/  F2FP.F16.F32.PACK_AB R63, R100, R89 ;  /* 0x00000059643f723e */ /* 0x000fe400000000ff */
        /* <DEDUP_REMOVED lines=18> */
.L_x_5317:
[----:B------:R-:W-:-:S07]  /*3920*/  MOV R101, R88 ;  /* 0x0000005800657202 */ /* 0x000fce0000000f00 */
.L_x_5318:
[----:B------:R-:W-:Y:S05]  /*3930*/  BSYNC B1 ;  /* 0x0000000000017941 */ /* 0x000fea0003800000 */
.L_x_5316:
        /* <DEDUP_REMOVED lines=16> */
.L_x_5322:
[----:B------:R-:W-:Y:S05]  /*3a40*/  BSYNC B2 ;  /* 0x0000000000027941 */ /* 0x000fea0003800000 */
.L_x_5321:
        /* <DEDUP_REMOVED lines=41> */
[----:B------:R-:W-:Y:S02]  /*3ce0*/  MOV R88, R60 ;  /* 0x0000003c00587202 */ /* 0x000fe40000000f00 */
[----:B------:R-:W-:-:S07]  /*3cf0*/  LOP3.LUT R106, R113, UR33, R106, 0x96, !PT ;  /* 0x00000021716a7c12 */ /* 0x000fce000f8e966a */
.L_x_5320:
[----:B------:R-:W-:Y:S05]  /*3d00*/  BSYNC B1 ;  /* 0x0000000000017941 */ /* 0x000fea0003800000 */
.L_x_5319:
[----:B------:R-:W-:Y:S01]  /*3d10*/  I2FP.F32.U32 R60, R101 ;  /* 0x00000065003c7245 */ /* 0x000fe20000201000 */
[----:B-----5:R-:W-:Y:S01]  /*3d20*/  HADD2.F32 R62, -RZ, R56.H0_H0 ;  /* 0x20000038ff3e7230 */ /* 0x020fe20000004100 */
[----:B------:R-:W-:Y:S01]  /*3d30*/  ISETP.NE.AND P1, PT, R107, 0x1, PT ;  /* 0x000000016b00780c */ /* 0x000fe20003f25270 */
[----:B------:R-:W-:Y:S02]  /*3d40*/  BSSY B1, `(.L_x_5323) ;  /* 0x0000014000017945 */ /* 0x000fe40003800000 */
[----:B------:R-:W-:Y:S01]  /*3d50*/  FFMA.FTZ R61, R60, R99, 1.1641532182693481445e-10 ;  /* 0x2f0000003c3d7423 */ /* 0x000fe20000010063 */
[----:B------:R-:W-:Y:S01]  /*3d60*/  FMUL.FTZ R62, R62, R95 ;  /* 0x0000005f3e3e7220 */ /* 0x000fe20000410000 */
[----:B------:R-:W-:-:S03]  /*3d70*/  @P0 HADD2.F32 R60, -RZ, R52.H0_H0 ;  /* 0x20000034ff3c0230 */ /* 0x000fc60000004100 */
[----:B------:R-:W-:Y:S01]  /*3d80*/  FMUL.FTZ R62, R62, R97 ;  /* 0x000000613e3e7220 */ /* 0x000fe20000410000 */
[----:B------:R-:W-:-:S04]  /*3d90*/  FSETP.GTU.FTZ.AND P2, PT, R61, R98, PT ;  /* 0x000000623d00720b */ /* 0x000fc80003f5c000 */
[----:B------:R-:W-:Y:S01]  /*3da0*/  FSEL R101, R62, RZ, !P2 ;  /* 0x000000ff3e657208 */ /* 0x000fe20005000000 */
[----:B------:R-:W-:Y:S01]  /*3db0*/  VIADD R62, R107, 0x1 ;  /* 0x000000016b3e7836 */ /* 0x000fe20000000000 */
[----:B------:R-:W-:-:S03]  /*3dc0*/  P2R R103, PR, RZ, 0x4 ;  /* 0x00000004ff677803 */ /* 0x000fc60000000000 */
        /* <DEDUP_REMOVED lines=10> */
.L_x_5324:
[----:B------:R-:W-:-:S07]  /*3e70*/  MOV R102, R88 ;  /* 0x0000005800667202 */ /* 0x000fce0000000f00 */
.L_x_5325:
[----:B------:R-:W-:Y:S05]  /*3e80*/  BSYNC B1 ;  /* 0x0000000000017941 */ /* 0x000fea0003800000 */
.L_x_5323:
        /* <DEDUP_REMOVED lines=16> */
.L_x_5329:
[----:B------:R-:W-:Y:S05]  /*3f90*/  BSYNC B2 ;  /* 0x0000000000027941 */ /* 0x000fea0003800000 */
.L_x_5328:
        /* <DEDUP_REMOVED lines=43> */
.L_x_5327:
[----:B------:R-:W-:Y:S05]  /*4250*/  BSYNC B1 ;  /* 0x0000000000017941 */ /* 0x000fea0003800000 */
.L_x_5326:
        /* <DEDUP_REMOVED lines=22> */
.L_x_5331:
[----:B------:R-:W-:-:S07]  /*43c0*/  IMAD.MOV.U32 R56, RZ, RZ, R88 ;  /* 0x000000ffff387224 */ /* 0x000fce00078e0058 */
.L_x_5332:
[----:B------:R-:W-:Y:S05]  /*43d0*/  BSYNC B1 ;  /* 0x0000000000017941 */ /* 0x000fea0003800000 */
.L_x_5330:
        /* <DEDUP_REMOVED lines=16> */
.L_x_5336:
[----:B------:R-:W-:Y:S05]  /*44e0*/  BSYNC B2 ;  /* 0x0000000000027941 */ /* 0x000fea0003800000 */
.L_x_5335:
        /* <DEDUP_REMOVED lines=43> */
.L_x_5334:
[----:B------:R-:W-:Y:S05]  /*47a0*/  BSYNC B1 ;  /* 0x0000000000017941 */ /* 0x000fea0003800000 */
.L_x_5333:
[----:B------:R-:W-:Y:S01]  /*47b0*/  I2FP.F32.U32 R56, R56 ;  /* 0x0000003800387245 */ /* 0x000fe20000201000 */
[----:B------:R-:W-:Y:S01]  /*47c0*/  HADD2.F32 R60, -RZ, R57.H0_H0 ;  /* 0x20000039ff3c7230 */ /* 0x000fe20000004100 */
[C---:B------:R-:W-:Y:S01]  /*47d0*/  ISETP.NE.AND P2, PT, R63.reuse, 0x1, PT ;  /* 0x000000013f00780c */ /* 0x040fe20003f45270 */
[----:B------:R-:W-:Y:S01]  /*47e0*/  BSSY B1, `(.L_x_5337) ;  /* 0x0000013000017945 */ /* 0x000fe20003800000 */
[----:B------:R-:W-:Y:S01]  /*47f0*/  IADD3 R62, R63, 0x1, RZ ;  /* 0x000000013f3e7810 */ /* 0x000fe20007ffe0ff */
[----:B------:R-:W-:Y:S01]  /*4800*/  FFMA.FTZ R61, R56, R99, 1.1641532182693481445e-10 ;  /* 0x2f000000383d7423 */ /* 0x000fe20000010063 */
[----:B------:R-:W-:-:S04]  /*4810*/  FMUL.FTZ R60, R60, R95 ;  /* 0x0000005f3c3c7220 */ /* 0x000fc80000410000 */
[----:B------:R-:W-:Y:S01]  /*4820*/  FMUL.FTZ R60, R60, R97 ;  /* 0x000000613c3c7220 */ /* 0x000fe20000410000 */
[----:B------:R-:W-:Y:S01]  /*4830*/  FSETP.GTU.FTZ.AND P1, PT, R61, R98, PT ;  /* 0x000000623d00720b */ /* 0x000fe20003f3c000 */
[----:B------:R-:W-:-:S03]  /*4840*/  @P0 HADD2.F32 R61, -RZ, R53.H0_H0 ;  /* 0x20000035ff3d0230 */ /* 0x000fc60000004100 */
        /* <DEDUP_REMOVED lines=11> */
.L_x_5338:
[----:B------:R-:W-:-:S07]  /*4900*/  MOV R56, R88 ;  /* 0x0000005800387202 */ /* 0x000fce0000000f00 */
.L_x_5339:
[----:B------:R-:W-:Y:S05]  /*4910*/  BSYNC B1 ;  /* 0x0000000000017941 */ /* 0x000fea0003800000 */
.L_x_5337:
        /* <DEDUP_REMOVED lines=16> */
.L_x_5343:
[----:B------:R-:W-:Y:S05]  /*4a20*/  BSYNC B2 ;  /* 0x0000000000027941 */ /* 0x000fea0003800000 */
.L_x_5342:
        /* <DEDUP_REMOVED lines=41> */
[----:B------:R-:W-:Y:S02]  /*4cc0*/  MOV R88, R60 ;  /* 0x0000003c00587202 */ /* 0x000fe40000000f00 */
[----:B------:R-:W-:-:S08]  /*4cd0*/  LOP3.LUT R106, R113, UR33, R106, 0x96, !PT ;  /* 0x00000021716a7c12 */ /* 0x000fd0000f8e966a */
.L_x_5341:
[----:B------:R-:W-:Y:S05]  /*4ce0*/  BSYNC B1 ;  /* 0x0000000000017941 */ /* 0x000fea0003800000 */
.L_x_5340:
        /* <DEDUP_REMOVED lines=21> */
.L_x_5345:
[----:B------:R-:W-:-:S07]  /*4e40*/  MOV R110, R88 ;  /* 0x00000058006e7202 */ /* 0x000fce0000000f00 */
.L_x_5346:
[----:B------:R-:W-:Y:S05]  /*4e50*/  BSYNC B1 ;  /* 0x0000000000017941 */ /* 0x000fea0003800000 */
.L_x_5344:
        /* <DEDUP_REMOVED lines=16> */
.L_x_5350:
[----:B------:R-:W-:Y:S05]  /*4f60*/  BSYNC B2 ;  /* 0x0000000000027941 */ /* 0x000fea0003800000 */
.L_x_5349:
        /* <DEDUP_REMOVED lines=43> */
.L_x_5348:
[----:B------:R-:W-:Y:S05]  /*5220*/  BSYNC B1 ;  /* 0x0000000000017941 */ /* 0x000fea0003800000 */
.L_x_5347:
[----:B------:R-:W-:Y:S01]  /*5230*/  I2FP.F32.U32 R56, R110 ;  /* 0x0000006e00387245 */ /* 0x000fe20000201000 */
[----:B------:R-:W-:Y:S01]  /*5240*/  HADD2.F32 R60, -RZ, R58.H0_H0 ;  /* 0x2000003aff3c7230 */ /* 0x000fe20000004100 */
[----:B------:R-:W-:Y:S01]  /*5250*/  ISETP.NE.AND P4, PT, R61, 0x1, PT ;  /* 0x000000013d00780c */ /* 0x000fe20003f85270 */
[----:B------:R-:W-:Y:S02]  /*5260*/  BSSY B1, `(.L_x_5351) ;  /* 0x0000013000017945 */ /* 0x000fe40003800000 */
[----:B------:R-:W-:Y:S01]  /*5270*/  FFMA.FTZ R57, R56, R99, 1.1641532182693481445e-10 ;  /* 0x2f00000038397423 */ /* 0x000fe20000010063 */
[----:B------:R-:W-:-:S04]  /*5280*/  FMUL.FTZ R60, R60, R95 ;  /* 0x0000005f3c3c7220 */ /* 0x000fc80000410000 */
[----:B------:R-:W-:Y:S01]  /*5290*/  FMUL.FTZ R60, R60, R97 ;  /* 0x000000613c3c7220 */ /* 0x000fe20000410000 */
[----:B------:R-:W-:Y:S01]  /*52a0*/  FSETP.GTU.FTZ.AND P3, PT, R57, R98, PT ;  /* 0x000000623900720b */ /* 0x000fe20003f7c000 */
[----:B------:R-:W-:-:S03]  /*52b0*/  @P0 HADD2.F32 R57, -RZ, R54.H0_H0 ;  /* 0x20000036ff390230 */ /* 0x000fc60000004100 */
        /* <DEDUP_REMOVED lines=12> */
.L_x_5352:
[----:B------:R-:W-:-:S07]  /*5380*/  IMAD.MOV.U32 R109, RZ, RZ, R88 ;  /* 0x000000ffff6d7224 */ /* 0x000fce00078e0058 */
.L_x_5353:
[----:B------:R-:W-:Y:S05]  /*5390*/  BSYNC B1 ;  /* 0x0000000000017941 */ /* 0x000fea0003800000 */
.L_x_5351:
        /* <DEDUP_REMOVED lines=16> */
.L_x_5357:
[----:B------:R-:W-:Y:S05]  /*54a0*/  BSYNC B2 ;  /* 0x0000000000027941 */ /* 0x000fea0003800000 */
.L_x_5356:
        /* <DEDUP_REMOVED lines=43> */
.L_x_5355:
[----:B------:R-:W-:Y:S05]  /*5760*/  BSYNC B1 ;  /* 0x0000000000017941 */ /* 0x000fea0003800000 */
.L_x_5354:
        /* <DEDUP_REMOVED lines=21> */
.L_x_5359:
[----:B------:R-:W-:-:S07]  /*58c0*/  MOV R58, R88 ;  /* 0x00000058003a7202 */ /* 0x000fce0000000f00 */
.L_x_5360:
[----:B------:R-:W-:Y:S05]  /*58d0*/  BSYNC B1 ;  /* 0x0000000000017941 */ /* 0x000fea0003800000 */
.L_x_5358:
        /* <DEDUP_REMOVED lines=16> */
.L_x_5364:
[----:B------:R-:W-:Y:S05]  /*59e0*/  BSYNC B2 ;  /* 0x0000000000027941 */ /* 0x000fea0003800000 */
.L_x_5363:
        /* <DEDUP_REMOVED lines=43> */
.L_x_5362:
[----:B------:R-:W-:Y:S05]  /*5ca0*/  BSYNC B1 ;  /* 0x0000000000017941 */ /* 0x000fea0003800000 */
.L_x_5361:
[----:B------:R-:W-:Y:S01]  /*5cb0*/  I2FP.F32.U32 R56, R58 ;  /* 0x0000003a00387245 */ /* 0x000fe20000201000 */
[----:B------:R-:W-:Y:S01]  /*5cc0*/  HADD2.F32 R58, -RZ, R59.H0_H0 ;  /* 0x2000003bff3a7230 */ /* 0x000fe20000004100 */
[C---:B------:R-:W-:Y:S01]  /*5cd0*/  ISETP.NE.AND P6, PT, R61.reuse, 0x1, PT ;  /* 0x000000013d00780c */ /* 0x040fe20003fc5270 */
[----:B------:R-:W-:Y:S01]  /*5ce0*/  BSSY B1, `(.L_x_5365) ;  /* 0x0000013000017945 */ /* 0x000fe20003800000 */
[----:B------:R-:W-:Y:S02]  /*5cf0*/  VIADD R123, R61, 0x1 ;  /* 0x000000013d7b7836 */ /* 0x000fe40000000000 */
        /* <DEDUP_REMOVED lines=16> */
.L_x_5366:
[----:B------:R-:W-:-:S07]  /*5e00*/  MOV R58, R88 ;  /* 0x00000058003a7202 */ /* 0x000fce0000000f00 */
.L_x_5367:
[----:B------:R-:W-:Y:S05]  /*5e10*/  BSYNC B1 ;  /* 0x0000000000017941 */ /* 0x000fea0003800000 */
.L_x_5365:
        /* <DEDUP_REMOVED lines=18> */
.L_x_5371:
[----:B------:R-:W-:Y:S05]  /*5f40*/  BSYNC B2 ;  /* 0x0000000000027941 */ /* 0x000fea0003800000 */
.L_x_5370:
        /* <DEDUP_REMOVED lines=43> */
.L_x_5369:
[----:B------:R-:W-:Y:S05]  /*6200*/  BSYNC B1 ;  /* 0x0000000000017941 */ /* 0x000fea0003800000 */
.L_x_5368:
[----:B------:R-:W-:Y:S01]  /*6210*/  I2FP.F32.U32 R56, R58 ;  /* 0x0000003a00387245 */ /* 0x000fe20000201000 */
[----:B------:R-:W0:Y:S01]  /*6220*/  @P0 LDC.64 R116, c[0x0][0x230] ;  /* 0x00008c00ff740b82 */ /* 0x000e220000000a00 */
[----:B------:R-:W-:Y:S01]  /*6230*/  SEL R118, RZ, 0x10000, P5 ;  /* 0x00010000ff767807 */ /* 0x000fe20002800000 */
[----:B------:R-:W-:Y:S01]  /*6240*/  @P0 HADD2.F32 R113, -RZ, R55.H1_H1 ;  /* 0x30000037ff710230 */ /* 0x000fe20000004100 */
[----:B------:R-:W-:Y:S01]  /*6250*/  ISETP.NE.AND P5, PT, R105, RZ, PT ;  /* 0x000000ff6900720c */ /* 0x000fe20003fa5270 */
[----:B------:R-:W-:Y:S01]  /*6260*/  FFMA.FTZ R57, R56, R99, 1.1641532182693481445e-10 ;  /* 0x2f00000038397423 */ /* 0x000fe20000010063 */
[----:B------:R-:W-:Y:S01]  /*6270*/  HADD2.F32 R56, -RZ, R59.H1_H1 ;  /* 0x3000003bff387230 */ /* 0x000fe20000004100 */
[----:B------:R-:W-:Y:S01]  /*6280*/  SEL R60, RZ, 0x1, P2 ;  /* 0x00000001ff3c7807 */ /* 0x000fe20001000000 */
[----:B------:R-:W-:Y:S01]  /*6290*/  IMAD.WIDE.U32 R120, R68, 0x10, R92 ;  /* 0x0000001044787825 */ /* 0x000fe200078e005c */
[----:B------:R-:W-:Y:S02]  /*62a0*/  SEL R58, RZ, 0x1, P1 ;  /* 0x00000001ff3a7807 */ /* 0x000fe40000800000 */
[----:B------:R-:W-:Y:S01]  /*62b0*/  FSETP.GTU.FTZ.AND P2, PT, R57, R98, PT ;  /* 0x000000623900720b */ /* 0x000fe20003f5c000 */
[----:B------:R-:W-:Y:S01]  /*62c0*/  FMUL.FTZ R62, R56, R95 ;  /* 0x0000005f383e7220 */ /* 0x000fe20000410000 */
[----:B------:R-:W-:Y:S01]  /*62d0*/  SEL R57, RZ, 0x1, P5 ;  /* 0x00000001ff397807 */ /* 0x000fe20002800000 */
[----:B------:R-:W-:Y:S01]  /*62e0*/  IMAD.WIDE.U32 R60, R60, 0x1000000, RZ ;  /* 0x010000003c3c7825 */ /* 0x000fe200078e00ff */
[----:B------:R-:W-:-:S03]  /*62f0*/  ISETP.NE.AND P6, PT, R103, RZ, PT ;  /* 0x000000ff6700720c */ /* 0x000fc60003fc5270 */
[----:B------:R-:W-:Y:S01]  /*6300*/  FMUL.FTZ R62, R62, R97 ;  /* 0x000000613e3e7220 */ /* 0x000fe20000410000 */
[----:B------:R-:W-:Y:S01]  /*6310*/  SEL R63, RZ, 0x100, P4 ;  /* 0x00000100ff3f7807 */ /* 0x000fe20002000000 */
[----:B------:R-:W-:Y:S01]  /*6320*/  IMAD.WIDE.U32 R58, R58, 0x10000, RZ ;  /* 0x000100003a3a7825 */ /* 0x000fe200078e00ff */
[----:B------:R-:W-:Y:S02]  /*6330*/  SEL R103, RZ, 0x1000000, P2 ;  /* 0x01000000ff677807 */ /* 0x000fe40001000000 */
[----:B------:R-:W-:Y:S01]  /*6340*/  FSEL R110, R62, RZ, !P2 ;  /* 0x000000ff3e6e7208 */ /* 0x000fe20005000000 */
[----:B------:R-:W-:Y:S01]  /*6350*/  IMAD.WIDE.U32 R56, R57, 0x100, RZ ;  /* 0x0000010039387825 */ /* 0x000fe200078e00ff */
[----:B------:R-:W-:Y:S02]  /*6360*/  SEL R105, RZ, 0x1, P3 ;  /* 0x00000001ff697807 */ /* 0x000fe40001800000 */
[----:B------:R-:W-:Y:S01]  /*6370*/  SEL R115, RZ, 0x1, P6 ;  /* 0x00000001ff737807 */ /* 0x000fe20003000000 */
[----:B------:R-:W-:Y:S01]  /*6380*/  @P0 FADD.FTZ R110, R113, R110 ;  /* 0x0000006e716e0221 */ /* 0x000fe20000010000 */
[----:B------:R-:W-:-:S02]  /*6390*/  LOP3.LUT R114, R56, R60, R58, 0xfe, !PT ;  /* 0x0000003c38727212 */ /* 0x000fc400078efe3a */
[----:B------:R-:W-:Y:S01]  /*63a0*/  LOP3.LUT R60, R63, R103, R118, 0xfe, !PT ;  /* 0x000000673f3c7212 */ /* 0x000fe200078efe76 */
[----:B------:R-:W-:Y:S01]  /*63b0*/  IMAD.WIDE.U32 R118, R68, 0x8, R70 ;  /* 0x0000000844767825 */ /* 0x000fe200078e0046 */
[----:B------:R-:W-:Y:S02]  /*63c0*/  IADD3 R103, R64, 0x40, RZ ;  /* 0x0000004040677810 */ /* 0x000fe40007ffe0ff */
[----:B------:R-:W-:Y:S02]  /*63d0*/  LOP3.LUT R105, R61, R60, R105, 0xfe, !PT ;  /* 0x0000003c3d697212 */ /* 0x000fe400078efe69 */
[----:B------:R-:W-:Y:S01]  /*63e0*/  LOP3.LUT R114, R114, R115, RZ, 0xfc, !PT ;  /* 0x0000007372727212 */ /* 0x000fe200078efcff */
[----:B0-----:R-:W-:Y:S01]  /*63f0*/  @P0 IMAD.WIDE.U32 R116, R103, 0x10, R116 ;  /* 0x0000001067740825 */ /* 0x001fe200078e0074 */
[----:B------:R-:W-:Y:S02]  /*6400*/  F2FP.F16.F32.PACK_AB R62, R111, R108 ;  /* 0x0000006c6f3e723e */ /* 0x000fe400000000ff */
[----:B------:R-:W-:-:S02]  /*6410*/  F2FP.F16.F32.PACK_AB R61, R107, R102 ;  /* 0x000000666b3d723e */ /* 0x000fc400000000ff */
[----:B------:R-:W-:Y:S02]  /*6420*/  F2FP.F16.F32.PACK_AB R60, R104, R101 ;  /* 0x00000065683c723e */ /* 0x000fe400000000ff */
        /* <DEDUP_REMOVED lines=19> */
.L_x_5373:
[----:B------:R-:W-:-:S07]  /*6560*/  MOV R105, R88 ;  /* 0x0000005800697202 */ /* 0x000fce0000000f00 */
.L_x_5374:
[----:B------:R-:W-:Y:S05]  /*6570*/  BSYNC B1 ;  /* 0x0000000000017941 */ /* 0x000fea0003800000 */
.L_x_5372:
        /* <DEDUP_REMOVED lines=16> */
.L_x_5378:
[----:B------:R-:W-:Y:S05]  /*6680*/  BSYNC B2 ;  /* 0x0000000000027941 */ /* 0x000fea0003800000 */
.L_x_5377:
        /* <DEDUP_REMOVED lines=43> */
.L_x_5376:
[----:B------:R-:W-:Y:S05]  /*6940*/  BSYNC B1 ;  /* 0x0000000000017941 */ /* 0x000fea0003800000 */
.L_x_5375:
        /* <DEDUP_REMOVED lines=10> */
[----:B------:R-:W-:Y:S02]  /*69f0*/  P2R R105, PR, RZ, 0x4 ;  /* 0x00000004ff697803 */ /* 0x000fe40000000000 */
[----:B------:R-:W-:Y:S01]  /*6a00*/  IADD3 R62, R122, 0x1, RZ ;  /* 0x000000017a3e7810 */ /* 0x000fe20007ffe0ff */
        /* <DEDUP_REMOVED lines=10> */
.L_x_5380:
[----:B------:R-:W-:-:S07]  /*6ab0*/  IMAD.MOV.U32 R118, RZ, RZ, R88 ;  /* 0x000000ffff767224 */ /* 0x000fce00078e0058 */
.L_x_5381:
[----:B------:R-:W-:Y:S05]  /*6ac0*/  BSYNC B1 ;  /* 0x0000000000017941 */ /* 0x000fea0003800000 */
.L_x_5379:
        /* <DEDUP_REMOVED lines=16> */
.L_x_5385:
[----:B------:R-:W-:Y:S05]  /*6bd0*/  BSYNC B2 ;  /* 0x0000000000027941 */ /* 0x000fea0003800000 */
.L_x_5384:
        /* <DEDUP_REMOVED lines=44> */
.L_x_5383:
[----:B------:R-:W-:Y:S05]  /*6ea0*/  BSYNC B1 ;  /* 0x0000000000017941 */ /* 0x000fea0003800000 */
.L_x_5382:
        /* <DEDUP_REMOVED lines=22> */
.L_x_5387:
[----:B------:R-:W-:-:S07]  /*7010*/  IMAD.MOV.U32 R56, RZ, RZ, R88 ;  /* 0x000000ffff387224 */ /* 0x000fce00078e0058 */
.L_x_5388:
[----:B------:R-:W-:Y:S05]  /*7020*/  BSYNC B1 ;  /* 0x0000000000017941 */ /* 0x000fea0003800000 */
.L_x_5386:
        /* <DEDUP_REMOVED lines=16> */
.L_x_5392:
[----:B------:R-:W-:Y:S05]  /*7130*/  BSYNC B2 ;  /* 0x0000000000027941 */ /* 0x000fea0003800000 */
.L_x_5391:
        /* <DEDUP_REMOVED lines=44> */
.L_x_5390:
[----:B------:R-:W-:Y:S05]  /*7400*/  BSYNC B1 ;  /* 0x0000000000017941 */ /* 0x000fea0003800000 */
.L_x_5389:
        /* <DEDUP_REMOVED lines=21> */
.L_x_5394:
[----:B------:R-:W-:-:S07]  /*7560*/  IMAD.MOV.U32 R56, RZ, RZ, R88 ;  /* 0x000000ffff387224 */ /* 0x000fce00078e0058 */
.L_x_5395:
[----:B------:R-:W-:Y:S05]  /*7570*/  BSYNC B1 ;  /* 0x0000000000017941 */ /* 0x000fea0003800000 */
.L_x_5393:
        /* <DEDUP_REMOVED lines=16> */
.L_x_5399:
[----:B------:R-:W-:Y:S05]  /*7680*/  BSYNC B2 ;  /* 0x0000000000027941 */ /* 0x000fea0003800000 */
.L_x_5398:
        /* <DEDUP_REMOVED lines=44> */
.L_x_5397:
[----:B------:R-:W-:Y:S05]  /*7950*/  BSYNC B1 ;  /* 0x0000000000017941 */ /* 0x000fea0003800000 */
.L_x_5396:
        /* <DEDUP_REMOVED lines=21> */
.L_x_5401:
[----:B------:R-:W-:-:S07]  /*7ab0*/  IMAD.MOV.U32 R117, RZ, RZ, R88 ;  /* 0x000000ffff757224 */ /* 0x000fce00078e0058 */
.L_x_5402:
[----:B------:R-:W-:Y:S05]  /*7ac0*/  BSYNC B1 ;  /* 0x0000000000017941 */ /* 0x000fea0003800000 */
.L_x_5400:
        /* <DEDUP_REMOVED lines=16> */
.L_x_5406:
[----:B------:R-:W-:Y:S05]  /*7bd0*/  BSYNC B2 ;  /* 0x0000000000027941 */ /* 0x000fea0003800000 */
.L_x_5405:
        /* <DEDUP_REMOVED lines=44> */
.L_x_5404:
[----:B------:R-:W-:Y:S05]  /*7ea0*/  BSYNC B1 ;  /* 0x0000000000017941 */ /* 0x000fea0003800000 */
.L_x_5403:
        /* <DEDUP_REMOVED lines=21> */
.L_x_5408:
[----:B------:R-:W-:-:S07]  /*8000*/  IMAD.MOV.U32 R118, RZ, RZ, R88 ;  /* 0x000000ffff767224 */ /* 0x000fce00078e0058 */
.L_x_5409:
[----:B------:R-:W-:Y:S05]  /*8010*/  BSYNC B1 ;  /* 0x0000000000017941 */ /* 0x000fea0003800000 */
.L_x_5407:
        /* <DEDUP_REMOVED lines=16> */
.L_x_5413:
[----:B------:R-:W-:Y:S05]  /*8120*/  BSYNC B2 ;  /* 0x0000000000027941 */ /* 0x000fea0003800000 */
.L_x_5412:
        /* <DEDUP_REMOVED lines=44> */
.L_x_5411:
[----:B------:R-:W-:Y:S05]  /*83f0*/  BSYNC B1 ;  /* 0x0000000000017941 */ /* 0x000fea0003800000 */
.L_x_5410:
        /* <DEDUP_REMOVED lines=21> */
.L_x_5415:
[----:B------:R-:W-:-:S07]  /*8550*/  IMAD.MOV.U32 R58, RZ, RZ, R88 ;  /* 0x000000ffff3a7224 */ /* 0x000fce00078e0058 */
.L_x_5416:
[----:B------:R-:W-:Y:S05]  /*8560*/  BSYNC B1 ;  /* 0x0000000000017941 */ /* 0x000fea0003800000 */
.L_x_5414:
        /* <DEDUP_REMOVED lines=16> */
.L_x_5420:
[----:B------:R-:W-:Y:S05]  /*8670*/  BSYNC B2 ;  /* 0x0000000000027941 */ /* 0x000fea0003800000 */
.L_x_5419:
        /* <DEDUP_REMOVED lines=44> */
.L_x_5418:
[----:B------:R-:W-:Y:S05]  /*8940*/  BSYNC B1 ;  /* 0x0000000000017941 */ /* 0x000fea0003800000 */
.L_x_5417:
[----:B------:R-:W-:Y:S01]  /*8950*/  I2FP.F32.U32 R56, R58 ;  /* 0x0000003a00387245 */ /* 0x000fe20000201000 */
[----:B------:R-:W-:Y:S01]  /*8960*/  HADD2.F32 R58, -RZ, R59.H0_H0 ;  /* 0x2000003bff3a7230 */ /* 0x000fe20000004100 */
[----:B------:R-:W-:Y:S01]  /*8970*/  ISETP.NE.AND P6, PT, R62, 0x1, PT ;  /* 0x000000013e00780c */ /* 0x000fe20003fc5270 */
[----:B------:R-:W-:Y:S01]  /*8980*/  @P0 HADD2.F32 R61, -RZ, R55.H0_H0 ;  /* 0x20000037ff3d0230 */ /* 0x000fe20000004100 */
        /* <DEDUP_REMOVED lines=17> */
.L_x_5422:
[----:B------:R-:W-:-:S07]  /*8aa0*/  IMAD.MOV.U32 R58, RZ, RZ, R88 ;  /* 0x000000ffff3a7224 */ /* 0x000fce00078e0058 */
.L_x_5423:
[----:B------:R-:W-:Y:S05]  /*8ab0*/  BSYNC B1 ;  /* 0x0000000000017941 */ /* 0x000fea0003800000 */
.L_x_5421:
        /* <DEDUP_REMOVED lines=18> */
.L_x_5427:
[----:B------:R-:W-:Y:S05]  /*8be0*/  BSYNC B2 ;  /* 0x0000000000027941 */ /* 0x000fea0003800000 */
.L_x_5426:
        /* <DEDUP_REMOVED lines=44> */
.L_x_5425:
[----:B------:R-:W-:Y:S05]  /*8eb0*/  BSYNC B1 ;  /* 0x0000000000017941 */ /* 0x000fea0003800000 */
.L_x_5424:
[----:B------:R-:W-:Y:S01]  /*8ec0*/  I2FP.F32.U32 R56, R58 ;  /* 0x0000003a00387245 */ /* 0x000fe20000201000 */
[----:B------:R-:W0:Y:S01]  /*8ed0*/  @P0 LDC.64 R124, c[0x0][0x230] ;  /* 0x00008c00ff7c0b82 */ /* 0x000e220000000a00 */
[----:B------:R-:W-:Y:S01]  /*8ee0*/  SEL R126, RZ, 0x10000, P5 ;  /* 0x00010000ff7e7807 */ /* 0x000fe20002800000 */
[----:B------:R-:W-:Y:S01]  /*8ef0*/  @P0 HADD2.F32 R128, -RZ, R55.H1_H1 ;  /* 0x30000037ff800230 */ /* 0x000fe20000004100 */
[----:B------:R-:W-:Y:S01]  /*8f00*/  ISETP.NE.AND P5, PT, R115, RZ, PT ;  /* 0x000000ff7300720c */ /* 0x000fe20003fa5270 */
[----:B------:R-:W-:Y:S01]  /*8f10*/  FFMA.FTZ R57, R56, R99, 1.1641532182693481445e-10 ;  /* 0x2f00000038397423 */ /* 0x000fe20000010063 */
[----:B------:R-:W-:Y:S01]  /*8f20*/  HADD2.F32 R56, -RZ, R59.H1_H1 ;  /* 0x3000003bff387230 */ /* 0x000fe20000004100 */
[----:B------:R-:W-:Y:S02]  /*8f30*/  SEL R60, RZ, 0x1, P2 ;  /* 0x00000001ff3c7807 */ /* 0x000fe40001000000 */
        /* <DEDUP_REMOVED lines=13> */
[----:B------:R-:W-:Y:S01]  /*9010*/  IADD3 R115, R64, 0x60, RZ ;  /* 0x0000006040737810 */ /* 0x000fe20007ffe0ff */
[----:B------:R-:W-:Y:S01]  /*9020*/  @P0 FADD.FTZ R121, R128, R121 ;  /* 0x0000007980790221 */ /* 0x000fe20000010000 */
[----:B------:R-:W-:Y:S01]  /*9030*/  LOP3.LUT R122, R56, R60, R58, 0xfe, !PT ;  /* 0x0000003c387a7212 */ /* 0x000fe200078efe3a */
[----:B------:R-:W-:Y:S01]  /*9040*/  IMAD.WIDE.U32 R128, R103, 0x10, R92 ;  /* 0x0000001067807825 */ /* 0x000fe200078e005c */
[----:B------:R-:W-:-:S02]  /*9050*/  LOP3.LUT R60, R63, R105, R126, 0xfe, !PT ;  /* 0x000000693f3c7212 */ /* 0x000fc400078efe7e */
[----:B------:R-:W-:Y:S01]  /*9060*/  SEL R105, RZ, 0x1, P3 ;  /* 0x00000001ff697807 */ /* 0x000fe20001800000 */
[----:B------:R-:W-:Y:S01]  /*9070*/  IMAD.WIDE.U32 R126, R103, 0x8, R70 ;  /* 0x00000008677e7825 */ /* 0x000fe200078e0046 */
[----:B------:R-:W-:Y:S02]  /*9080*/  LOP3.LUT R122, R122, R123, RZ, 0xfc, !PT ;  /* 0x0000007b7a7a7212 */ /* 0x000fe400078efcff */
[----:B------:R-:W-:Y:S01]  /*9090*/  LOP3.LUT R105, R61, R60, R105, 0xfe, !PT ;  /* 0x0000003c3d697212 */ /* 0x000fe200078efe69 */
[----:B0-----:R-:W-:Y:S01]  /*90a0*/  @P0 IMAD.WIDE.U32 R124, R115, 0x10, R124 ;  /* 0x00000010737c0825 */ /* 0x001fe200078e007c */
[----:B------:R-:W-:Y:S02]  /*90b0*/  F2FP.F16.F32.PACK_AB R62, R120, R117 ;  /* 0x00000075783e723e */ /* 0x000fe400000000ff */
[----:B------:R-:W-:Y:S02]  /*90c0*/  F2FP.F16.F32.PACK_AB R61, R119, R114 ;  /* 0x00000072773d723e */ /* 0x000fe400000000ff */
[----:B------:R-:W-:-:S02]  /*90d0*/  F2FP.F16.F32.PACK_AB R60, R116, R113 ;  /* 0x00000071743c723e */ /* 0x000fc400000000ff */
        /* <DEDUP_REMOVED lines=19> */
.L_x_5429:
[----:B------:R-:W-:-:S07]  /*9210*/  MOV R105, R88 ;  /* 0x0000005800697202 */ /* 0x000fce0000000f00 */
.L_x_5430:
[----:B------:R-:W-:Y:S05]  /*9220*/  BSYNC B1 ;  /* 0x0000000000017941 */ /* 0x000fea0003800000 */
.L_x_5428:
        /* <DEDUP_REMOVED lines=16> */
.L_x_5434:
[----:B------:R-:W-:Y:S05]  /*9330*/  BSYNC B2 ;  /* 0x0000000000027941 */ /* 0x000fea0003800000 */
.L_x_5433:
        /* <DEDUP_REMOVED lines=44> */
.L_x_5432:
[----:B------:R-:W-:Y:S05]  /*9600*/  BSYNC B1 ;  /* 0x0000000000017941 */ /* 0x000fea0003800000 */
.L_x_5431:
[----:B------:R-:W-:Y:S01]  /*9610*/  I2FP.F32.U32 R60, R105 ;  /* 0x00000069003c7245 */ /* 0x000fe20000201000 */
[----:B-----5:R-:W-:Y:S01]  /*9620*/  HADD2.F32 R62, -RZ, R56.H0_H0 ;  /* 0x20000038ff3e7230 */ /* 0x020fe20000004100 */
[----:B------:R-:W-:Y:S01]  /*9630*/  ISETP.NE.AND P1, PT, R130, 0x1, PT ;  /* 0x000000018200780c */ /* 0x000fe20003f25270 */
[----:B------:R-:W-:Y:S02]  /*9640*/  BSSY B1, `(.L_x_5435) ;  /* 0x0000014000017945 */ /* 0x000fe40003800000 */
[----:B------:R-:W-:Y:S01]  /*9650*/  FFMA.FTZ R61, R60, R99, 1.1641532182693481445e-10 ;  /* 0x2f0000003c3d7423 */ /* 0x000fe20000010063 */
[----:B------:R-:W-:-:S04]  /*9660*/  FMUL.FTZ R62, R62, R95 ;  /* 0x0000005f3e3e7220 */ /* 0x000fc80000410000 */
[----:B------:R-:W-:Y:S01]  /*9670*/  FMUL.FTZ R62, R62, R97 ;  /* 0x000000613e3e7220 */ /* 0x000fe20000410000 */
[----:B------:R-:W-:Y:S01]  /*9680*/  FSETP.GTU.FTZ.AND P2, PT, R61, R98, PT ;  /* 0x000000623d00720b */ /* 0x000fe20003f5c000 */
[----:B------:R-:W-:-:S03]  /*9690*/  @P0 HADD2.F32 R61, -RZ, R52.H0_H0 ;  /* 0x20000034ff3d0230 */ /* 0x000fc60000004100 */
        /* <DEDUP_REMOVED lines=13> */
.L_x_5436:
[----:B------:R-:W-:-:S07]  /*9770*/  MOV R123, R88 ;  /* 0x00000058007b7202 */ /* 0x000fce0000000f00 */
.L_x_5437:
[----:B------:R-:W-:Y:S05]  /*9780*/  BSYNC B1 ;  /* 0x0000000000017941 */ /* 0x000fea0003800000 */
.L_x_5435:
        /* <DEDUP_REMOVED lines=16> */
.L_x_5441:
[----:B------:R-:W-:Y:S05]  /*9890*/  BSYNC B2 ;  /* 0x0000000000027941 */ /* 0x000fea0003800000 */
.L_x_5440:
        /* <DEDUP_REMOVED lines=42> */
[----:B------:R-:W-:Y:S01]  /*9b40*/  HFMA2.MMA R62, -RZ, RZ, 0, 0 ;  /* 0x00000000ff3e7435 */ /* 0x000fe200000001ff */
[----:B------:R-:W-:-:S10]  /*9b50*/  MOV R112, R60 ;  /* 0x0000003c00707202 */ /* 0x000fd40000000f00 */
.L_x_5439:
[----:B------:R-:W-:Y:S05]  /*9b60*/  BSYNC B1 ;  /* 0x0000000000017941 */ /* 0x000fea0003800000 */
.L_x_5438:
        /* <DEDUP_REMOVED lines=22> */
.L_x_5443:
[----:B------:R-:W-:-:S07]  /*9cd0*/  MOV R56, R88 ;  /* 0x0000005800387202 */ /* 0x000fce0000000f00 */
.L_x_5444:
[----:B------:R-:W-:Y:S05]  /*9ce0*/  BSYNC B1 ;  /* 0x0000000000017941 */ /* 0x000fea0003800000 */
.L_x_5442:
        /* <DEDUP_REMOVED lines=16> */
.L_x_5448:
[----:B------:R-:W-:Y:S05]  /*9df0*/  BSYNC B2 ;  /* 0x0000000000027941 */ /* 0x000fea0003800000 */
.L_x_5447:
        /* <DEDUP_REMOVED lines=42> */
[----:B------:R-:W-:Y:S02]  /*a0a0*/  LOP3.LUT R106, R61, UR33, R62, 0x96, !PT ;  /* 0x000000213d6a7c12 */ /* 0x000fe4000f8e963e */
[----:B------:R-:W-:-:S07]  /*a0b0*/  MOV R112, R60 ;  /* 0x0000003c00707202 */ /* 0x000fce0000000f00 */
.L_x_5446:
[----:B------:R-:W-:Y:S05]  /*a0c0*/  BSYNC B1 ;  /* 0x0000000000017941 */ /* 0x000fea0003800000 */
.L_x_5445:
        /* <DEDUP_REMOVED lines=21> */
.L_x_5450:
[----:B------:R-:W-:-:S07]  /*a220*/  MOV R56, R88 ;  /* 0x0000005800387202 */ /* 0x000fce0000000f00 */
.L_x_5451:
[----:B------:R-:W-:Y:S05]  /*a230*/  BSYNC B1 ;  /* 0x0000000000017941 */ /* 0x000fea0003800000 */
.L_x_5449:
        /* <DEDUP_REMOVED lines=16> */
.L_x_5455:
[----:B------:R-:W-:Y:S05]  /*a340*/  BSYNC B2 ;  /* 0x0000000000027941 */ /* 0x000fea0003800000 */
.L_x_5454:
        /* <DEDUP_REMOVED lines=44> */
.L_x_5453:
[----:B------:R-:W-:Y:S05]  /*a610*/  BSYNC B1 ;  /* 0x0000000000017941 */ /* 0x000fea0003800000 */
.L_x_5452:
        /* <DEDUP_REMOVED lines=21> */
.L_x_5457:
[----:B------:R-:W-:-:S07]  /*a770*/  MOV R124, R88 ;  /* 0x00000058007c7202 */ /* 0x000fce0000000f00 */
.L_x_5458:
[----:B------:R-:W-:Y:S05]  /*a780*/  BSYNC B1 ;  /* 0x0000000000017941 */ /* 0x000fea0003800000 */
.L_x_5456:
        /* <DEDUP_REMOVED lines=16> */
.L_x_5462:
[----:B------:R-:W-:Y:S05]  /*a890*/  BSYNC B2 ;  /* 0x0000000000027941 */ /* 0x000fea0003800000 */
.L_x_5461:
        /* <DEDUP_REMOVED lines=44> */
.L_x_5460:
[----:B------:R-:W-:Y:S05]  /*ab60*/  BSYNC B1 ;  /* 0x0000000000017941 */ /* 0x000fea0003800000 */
.L_x_5459:
        /* <DEDUP_REMOVED lines=10> */
[----:B------:R-:W-:-:S04]  /*ac10*/  VIADD R60, R62, 0x1 ;  /* 0x000000013e3c7836 */ /* 0x000fc80000000000 */
        /* <DEDUP_REMOVED lines=10> */
.L_x_5464:
[----:B------:R-:W-:-:S07]  /*acc0*/  MOV R127, R88 ;  /* 0x00000058007f7202 */ /* 0x000fce0000000f00 */
.L_x_5465:
[----:B------:R-:W-:Y:S05]  /*acd0*/  BSYNC B1 ;  /* 0x0000000000017941 */ /* 0x000fea0003800000 */
.L_x_5463:
        /* <DEDUP_REMOVED lines=16> */
.L_x_5469:
[----:B------:R-:W-:Y:S05]  /*ade0*/  BSYNC B2 ;  /* 0x0000000000027941 */ /* 0x000fea0003800000 */
.L_x_5468:
        /* <DEDUP_REMOVED lines=44> */
.L_x_5467:
[----:B------:R-:W-:Y:S05]  /*b0b0*/  BSYNC B1 ;  /* 0x0000000000017941 */ /* 0x000fea0003800000 */
.L_x_5466:
        /* <DEDUP_REMOVED lines=21> */
.L_x_5471:
[----:B------:R-:W-:-:S07]  /*b210*/  MOV R58, R88 ;  /* 0x00000058003a7202 */ /* 0x000fce0000000f00 */
.L_x_5472:
[----:B------:R-:W-:Y:S05]  /*b220*/  BSYNC B1 ;  /* 0x0000000000017941 */ /* 0x000fea0003800000 */
.L_x_5470:
        /* <DEDUP_REMOVED lines=16> */
.L_x_5476:
[----:B------:R-:W-:Y:S05]  /*b330*/  BSYNC B2 ;  /* 0x0000000000027941 */ /* 0x000fea0003800000 */
.L_x_5475:
        /* <DEDUP_REMOVED lines=44> */
.L_x_5474:
[----:B------:R-:W-:Y:S05]  /*b600*/  BSYNC B1 ;  /* 0x0000000000017941 */ /* 0x000fea0003800000 */
.L_x_5473:
        /* <DEDUP_REMOVED lines=21> */
.L_x_5478:
[----:B------:R-:W-:-:S07]  /*b760*/  MOV R58, R88 ;  /* 0x00000058003a7202 */ /* 0x000fce0000000f00 */
.L_x_5479:
[----:B------:R-:W-:Y:S05]  /*b770*/  BSYNC B1 ;  /* 0x0000000000017941 */ /* 0x000fea0003800000 */
.L_x_5477:
        /* <DEDUP_REMOVED lines=18> */
.L_x_5483:
[----:B------:R-:W-:Y:S05]  /*b8a0*/  BSYNC B2 ;  /* 0x0000000000027941 */ /* 0x000fea0003800000 */
.L_x_5482:
        /* <DEDUP_REMOVED lines=44> */
.L_x_5481:
[----:B------:R-:W-:Y:S05]  /*bb70*/  BSYNC B1 ;  /* 0x0000000000017941 */ /* 0x000fea0003800000 */
.L_x_5480:
[----:B------:R-:W-:Y:S01]  /*bb80*/  I2FP.F32.U32 R56, R58 ;  /* 0x0000003a00387245 */ /* 0x000fe20000201000 */
[----:B------:R-:W-:Y:S01]  /*bb90*/  HADD2.F32 R58, -RZ, R59.H1_H1 ;  /* 0x3000003bff3a7230 */ /* 0x000fe20000004100 */
[----:B------:R-:W-:Y:S01]  /*bba0*/  SEL R60, RZ, 0x1, P2 ;  /* 0x00000001ff3c7807 */ /* 0x000fe20001000000 */
[----:B------:R-:W-:Y:S01]  /*bbb0*/  @P0 HADD2.F32 R135, -RZ, R55.H1_H1 ;  /* 0x30000037ff870230 */ /* 0x000fe20000004100 */
[----:B------:R-:W-:Y:S01]  /*bbc0*/  SEL R132, RZ, 0x10000, P5 ;  /* 0x00010000ff847807 */ /* 0x000fe20002800000 */
[----:B------:R-:W-:Y:S01]  /*bbd0*/  FFMA.FTZ R57, R56, R99, 1.1641532182693481445e-10 ;  /* 0x2f00000038397423 */ /* 0x000fe20000010063 */
[----:B------:R-:W-:Y:S01]  /*bbe0*/  ISETP.NE.AND P5, PT, R128, RZ, PT ;  /* 0x000000ff8000720c */ /* 0x000fe20003fa5270 */
[----:B------:R-:W-:Y:S01]  /*bbf0*/  FMUL.FTZ R62, R58, R95 ;  /* 0x0000005f3a3e7220 */ /* 0x000fe20000410000 */
[----:B------:R-:W-:Y:S01]  /*bc00*/  SEL R130, RZ, 0x1, P1 ;  /* 0x00000001ff827807 */ /* 0x000fe20000800000 */
[----:B------:R-:W-:Y:S01]  /*bc10*/  IMAD.WIDE.U32 R60, R60, 0x1000000, RZ ;  /* 0x010000003c3c7825 */ /* 0x000fe200078e00ff */
[----:B------:R-:W-:-:S03]  /*bc20*/  FSETP.GTU.FTZ.AND P2, PT, R57, R98, PT ;  /* 0x000000623900720b */ /* 0x000fc60003f5c000 */
[----:B------:R-:W-:Y:S01]  /*bc30*/  FMUL.FTZ R62, R62, R97 ;  /* 0x000000613e3e7220 */ /* 0x000fe20000410000 */
[----:B------:R-:W0:Y:S01]  /*bc40*/  @P0 LDC.64 R56, c[0x0][0x230] ;  /* 0x00008c00ff380b82 */ /* 0x000e220000000a00 */
[----:B------:R-:W-:Y:S01]  /*bc50*/  SEL R59, RZ, 0x1, P5 ;  /* 0x00000001ff3b7807 */ /* 0x000fe20002800000 */
[----:B------:R-:W-:Y:S01]  /*bc60*/  IMAD.WIDE.U32 R130, R130, 0x10000, RZ ;  /* 0x0001000082827825 */ /* 0x000fe200078e00ff */
[----:B------:R-:W-:Y:S02]  /*bc70*/  ISETP.NE.AND P6, PT, R105, RZ, PT ;  /* 0x000000ff6900720c */ /* 0x000fe40003fc5270 */
[----:B------:R-:W-:Y:S01]  /*bc80*/  SEL R105, RZ, 0x100, P4 ;  /* 0x00000100ff697807 */ /* 0x000fe20002000000 */
[----:B------:R-:W-:Y:S01]  /*bc90*/  IMAD.WIDE.U32 R58, R59, 0x100, RZ ;  /* 0x000001003b3a7825 */ /* 0x000fe200078e00ff */
[----:B------:R-:W-:Y:S02]  /*bca0*/  SEL R133, RZ, 0x1000000, P2 ;  /* 0x01000000ff857807 */ /* 0x000fe40001000000 */
[----:B------:R-:W-:-:S02]  /*bcb0*/  FSEL R128, R62, RZ, !P2 ;  /* 0x000000ff3e807208 */ /* 0x000fc40005000000 */
[----:B------:R-:W-:Y:S02]  /*bcc0*/  LOP3.LUT R130, R58, R60, R130, 0xfe, !PT ;  /* 0x0000003c3a827212 */ /* 0x000fe400078efe82 */
[----:B------:R-:W-:Y:S01]  /*bcd0*/  LOP3.LUT R60, R105, R133, R132, 0xfe, !PT ;  /* 0x00000085693c7212 */ /* 0x000fe200078efe84 */
[----:B------:R-:W-:Y:S01]  /*bce0*/  @P0 FADD.FTZ R128, R135, R128 ;  /* 0x0000008087800221 */ /* 0x000fe20000010000 */
[----:B------:R-:W-:Y:S01]  /*bcf0*/  SEL R133, RZ, 0x1, P3 ;  /* 0x00000001ff857807 */ /* 0x000fe20001800000 */
[----:B------:R-:W-:Y:S01]  /*bd00*/  VIADD R105, R64, 0x80 ;  /* 0x0000008040697836 */ /* 0x000fe20000000000 */
[----:B------:R-:W-:Y:S01]  /*bd10*/  SEL R63, RZ, 0x1, P6 ;  /* 0x00000001ff3f7807 */ /* 0x000fe20003000000 */
[----:B------:R-:W-:Y:S01]  /*bd20*/  IMAD.WIDE.U32 R134, R115, 0x10, R92 ;  /* 0x0000001073867825 */ /* 0x000fe200078e005c */
[----:B------:R-:W-:Y:S02]  /*bd30*/  LOP3.LUT R133, R61, R60, R133, 0xfe, !PT ;  /* 0x0000003c3d857212 */ /* 0x000fe400078efe85 */
[----:B------:R-:W-:-:S02]  /*bd40*/  LOP3.LUT R130, R130, R63, RZ, 0xfc, !PT ;  /* 0x0000003f82827212 */ /* 0x000fc400078efcff */
[----:B------:R-:W-:Y:S01]  /*bd50*/  F2FP.F16.F32.PACK_AB R62, R129, R124 ;  /* 0x0000007c813e723e */ /* 0x000fe200000000ff */
[----:B0-----:R-:W-:Y:S01]  /*bd60*/  @P0 IMAD.WIDE.U32 R136, R105, 0x10, R56 ;  /* 0x0000001069880825 */ /* 0x001fe200078e0038 */
[----:B------:R-:W-:Y:S02]  /*bd70*/  F2FP.F16.F32.PACK_AB R61, R126, R123 ;  /* 0x0000007b7e3d723e */ /* 0x000fe400000000ff */
[----:B------:R-:W-:Y:S01]  /*bd80*/  F2FP.F16.F32.PACK_AB R60, R125, R122 ;  /* 0x0000007a7d3c723e */ /* 0x000fe200000000ff */
[----:B------:R-:W-:Y:S01]  /*bd90*/  IMAD.WIDE.U32 R56, R105, 0x10, R90 ;  /* 0x0000001069387825 */ /* 0x000fe200078e005a */
        /* <DEDUP_REMOVED lines=19> */
.L_x_5485:
[----:B------:R-:W-:-:S07]  /*bed0*/  MOV R132, R88 ;  /* 0x0000005800847202 */ /* 0x000fce0000000f00 */
.L_x_5486:
[----:B------:R-:W-:Y:S05]  /*bee0*/  BSYNC B1 ;  /* 0x0000000000017941 */ /* 0x000fea0003800000 */
.L_x_5484:
        /* <DEDUP_REMOVED lines=16> */
.L_x_5490:
[----:B------:R-:W-:Y:S05]  /*bff0*/  BSYNC B2 ;  /* 0x0000000000027941 */ /* 0x000fea0003800000 */
.L_x_5489:
        /* <DEDUP_REMOVED lines=44> */
.L_x_5488:
[----:B------:R-:W-:Y:S05]  /*c2c0*/  BSYNC B1 ;  /* 0x0000000000017941 */ /* 0x000fea0003800000 */
.L_x_5487:
        /* <DEDUP_REMOVED lines=22> */
.L_x_5492:
[----:B------:R-:W-:-:S07]  /*c430*/  MOV R131, R88 ;  /* 0x0000005800837202 */ /* 0x000fce0000000f00 */
.L_x_5493:
[----:B------:R-:W-:Y:S05]  /*c440*/  BSYNC B1 ;  /* 0x0000000000017941 */ /* 0x000fea0003800000 */
.L_x_5491:
        /* <DEDUP_REMOVED lines=16> */
.L_x_5497:
[----:B------:R-:W-:Y:S05]  /*c550*/  BSYNC B2 ;  /* 0x0000000000027941 */ /* 0x000fea0003800000 */
.L_x_5496:
        /* <DEDUP_REMOVED lines=42> */
[----:B------:R-:W-:Y:S01]  /*c800*/  IMAD.MOV.U32 R62, RZ, RZ, RZ ;  /* 0x000000ffff3e7224 */ /* 0x000fe200078e00ff */
[----:B------:R-:W-:-:S07]  /*c810*/  MOV R112, R60 ;  /* 0x0000003c00707202 */ /* 0x000fce0000000f00 */
.L_x_5495:
[----:B------:R-:W-:Y:S05]  /*c820*/  BSYNC B1 ;  /* 0x0000000000017941 */ /* 0x000fea0003800000 */
.L_x_5494:
        /* <DEDUP_REMOVED lines=22> */
.L_x_5499:
[----:B------:R-:W-:-:S07]  /*c990*/  MOV R56, R88 ;  /* 0x0000005800387202 */ /* 0x000fce0000000f00 */
.L_x_5500:
[----:B------:R-:W-:Y:S05]  /*c9a0*/  BSYNC B1 ;  /* 0x0000000000017941 */ /* 0x000fea0003800000 */
.L_x_5498:
        /* <DEDUP_REMOVED lines=16> */
.L_x_5504:
[----:B------:R-:W-:Y:S05]  /*cab0*/  BSYNC B2 ;  /* 0x0000000000027941 */ /* 0x000fea0003800000 */
.L_x_5503:
        /* <DEDUP_REMOVED lines=42> */
[----:B------:R-:W-:Y:S02]  /*cd60*/  LOP3.LUT R106, R61, UR33, R62, 0x96, !PT ;  /* 0x000000213d6a7c12 */ /* 0x000fe4000f8e963e */
[----:B------:R-:W-:-:S07]  /*cd70*/  MOV R112, R60 ;  /* 0x0000003c00707202 */ /* 0x000fce0000000f00 */
.L_x_5502:
[----:B------:R-:W-:Y:S05]  /*cd80*/  BSYNC B1 ;  /* 0x0000000000017941 */ /* 0x000fea0003800000 */
.L_x_5501:
        /* <DEDUP_REMOVED lines=8> */
[----:B------:R-:W-:Y:S02]  /*ce10*/  FSETP.GTU.FTZ.AND P1, PT, R61, R98, PT ;  /* 0x000000623d00720b */ /* 0x000fe40003f3c000 */
[----:B------:R-:W-:Y:S02]  /*ce20*/  IADD3 R61, R63, 0x1, RZ ;  /* 0x000000013f3d7810 */ /* 0x000fe40007ffe0ff */
        /* <DEDUP_REMOVED lines=11> */
.L_x_5506:
[----:B------:R-:W-:-:S07]  /*cee0*/  MOV R56, R88 ;  /* 0x0000005800387202 */ /* 0x000fce0000000f00 */
.L_x_5507:
[----:B------:R-:W-:Y:S05]  /*cef0*/  BSYNC B1 ;  /* 0x0000000000017941 */ /* 0x000fea0003800000 */
.L_x_5505:
        /* <DEDUP_REMOVED lines=16> */
.L_x_5511:
[----:B------:R-:W-:Y:S05]  /*d000*/  BSYNC B2 ;  /* 0x0000000000027941 */ /* 0x000fea0003800000 */
.L_x_5510:
        /* <DEDUP_REMOVED lines=44> */
.L_x_5509:
[----:B------:R-:W-:Y:S05]  /*d2d0*/  BSYNC B1 ;  /* 0x0000000000017941 */ /* 0x000fea0003800000 */
.L_x_5508:
        /* <DEDUP_REMOVED lines=21> */
.L_x_5513:
[----:B------:R-:W-:-:S07]  /*d430*/  MOV R132, R88 ;  /* 0x0000005800847202 */ /* 0x000fce0000000f00 */
.L_x_5514:
[----:B------:R-:W-:Y:S05]  /*d440*/  BSYNC B1 ;  /* 0x0000000000017941 */ /* 0x000fea0003800000 */
.L_x_5512:
        /* <DEDUP_REMOVED lines=16> */
.L_x_5518:
[----:B------:R-:W-:Y:S05]  /*d550*/  BSYNC B2 ;  /* 0x0000000000027941 */ /* 0x000fea0003800000 */
.L_x_5517:
        /* <DEDUP_REMOVED lines=44> */
.L_x_5516:
[----:B------:R-:W-:Y:S05]  /*d820*/  BSYNC B1 ;  /* 0x0000000000017941 */ /* 0x000fea0003800000 */
.L_x_5515:
        /* <DEDUP_REMOVED lines=21> */
.L_x_5520:
[----:B------:R-:W-:-:S07]  /*d980*/  MOV R135, R88 ;  /* 0x0000005800877202 */ /* 0x000fce0000000f00 */
.L_x_5521:
[----:B------:R-:W-:Y:S05]  /*d990*/  BSYNC B1 ;  /* 0x0000000000017941 */ /* 0x000fea0003800000 */
.L_x_5519:
        /* <DEDUP_REMOVED lines=16> */
.L_x_5525:
[----:B------:R-:W-:Y:S05]  /*daa0*/  BSYNC B2 ;  /* 0x0000000000027941 */ /* 0x000fea0003800000 */
.L_x_5524:
        /* <DEDUP_REMOVED lines=44> */
.L_x_5523:
[----:B------:R-:W-:Y:S05]  /*dd70*/  BSYNC B1 ;  /* 0x0000000000017941 */ /* 0x000fea0003800000 */
.L_x_5522:
        /* <DEDUP_REMOVED lines=21> */
.L_x_5527:
[----:B------:R-:W-:-:S07]  /*ded0*/  MOV R58, R88 ;  /* 0x00000058003a7202 */ /* 0x000fce0000000f00 */
.L_x_5528:
[----:B------:R-:W-:Y:S05]  /*dee0*/  BSYNC B1 ;  /* 0x0000000000017941 */ /* 0x000fea0003800000 */
.L_x_5526:
        /* <DEDUP_REMOVED lines=16> */
.L_x_5532:
[----:B------:R-:W-:Y:S05]  /*dff0*/  BSYNC B2 ;  /* 0x0000000000027941 */ /* 0x000fea0003800000 */
.L_x_5531:
        /* <DEDUP_REMOVED lines=44> */
.L_x_5530:
[----:B------:R-:W-:Y:S05]  /*e2c0*/  BSYNC B1 ;  /* 0x0000000000017941 */ /* 0x000fea0003800000 */
.L_x_5529:
        /* <DEDUP_REMOVED lines=21> */
.L_x_5534:
[----:B------:R-:W-:-:S07]  /*e420*/  MOV R58, R88 ;  /* 0x00000058003a7202 */ /* 0x000fce0000000f00 */
.L_x_5535:
[----:B------:R-:W-:Y:S05]  /*e430*/  BSYNC B1 ;  /* 0x0000000000017941 */ /* 0x000fea0003800000 */
.L_x_5533:
        /* <DEDUP_REMOVED lines=18> */
.L_x_5539:
[----:B------:R-:W-:Y:S05]  /*e560*/  BSYNC B2 ;  /* 0x0000000000027941 */ /* 0x000fea0003800000 */
.L_x_5538:
        /* <DEDUP_REMOVED lines=44> */
.L_x_5537:
[----:B------:R-:W-:Y:S05]  /*e830*/  BSYNC B1 ;  /* 0x0000000000017941 */ /* 0x000fea0003800000 */
.L_x_5536:
[----:B------:R-:W-:Y:S01]  /*e840*/  FADD.FTZ R60, RZ, R66 ;  /* 0x00000042ff3c7221 */ /* 0x000fe20000010000 */
[----:B------:R-:W-:Y:S01]  /*e850*/  I2FP.F32.U32 R58, R58 ;  /* 0x0000003a003a7245 */ /* 0x000fe20000201000 */
[----:B------:R-:W-:Y:S01]  /*e860*/  IMAD.WIDE.U32 R92, R105, 0x10, R92 ;  /* 0x00000010695c7825 */ /* 0x000fe200078e005c */
[----:B------:R-:W-:-:S03]  /*e870*/  SEL R56, RZ, 0x1, P2 ;  /* 0x00000001ff387807 */ /* 0x000fc60001000000 */
[----:B------:R-:W-:Y:S01]  /*e880*/  FADD.FTZ R60, R60, R67 ;  /* 0x000000433c3c7221 */ /* 0x000fe20000010000 */
[----:B------:R-:W-:Y:S01]  /*e890*/  ISETP.NE.AND P2, PT, R138, RZ, PT ;  /* 0x000000ff8a00720c */ /* 0x000fe20003f45270 */
[----:B------:R-:W-:Y:S01]  /*e8a0*/  FFMA.FTZ R99, R58, R99, 1.1641532182693481445e-10 ;  /* 0x2f0000003a637423 */ /* 0x000fe20000010063 */
[----:B------:R-:W-:Y:S01]  /*e8b0*/  SEL R90, RZ, 0x10000, P5 ;  /* 0x00010000ff5a7807 */ /* 0x000fe20002800000 */
[----:B------:R-:W-:Y:S01]  /*e8c0*/  FADD.FTZ R57, R60, R69 ;  /* 0x000000453c397221 */ /* 0x000fe20000010000 */
[----:B------:R-:W-:Y:S01]  /*e8d0*/  ISETP.NE.AND P6, PT, R136, RZ, PT ;  /* 0x000000ff8800720c */ /* 0x000fe20003fc5270 */
[----:B------:R-:W-:Y:S01]  /*e8e0*/  IMAD.WIDE.U32 R70, R105, 0x8, R70 ;  /* 0x0000000869467825 */ /* 0x000fe200078e0046 */
        /* <DEDUP_REMOVED lines=22> */
[----:B------:R-:W-:-:S03]  /*ea50*/  HADD2.F32 R60, -RZ, R59.H1_H1 ;  /* 0x3000003bff3c7230 */ /* 0x000fc60000004100 */
[----:B------:R-:W-:Y:S02]  /*ea60*/  FADD.FTZ R62, R57, R122 ;  /* 0x0000007a393e7221 */ /* 0x000fe40000010000 */
[----:B------:R-:W-:Y:S01]  /*ea70*/  FMUL.FTZ R60, R60, R95 ;  /* 0x0000005f3c3c7220 */ /* 0x000fe20000410000 */
[----:B------:R-:W-:Y:S01]  /*ea80*/  SEL R95, RZ, 0x1, P6 ;  /* 0x00000001ff5f7807 */ /* 0x000fe20003000000 */
[----:B------:R-:W-:Y:S01]  /*ea90*/  FADD.FTZ R58, R62, R125 ;  /* 0x0000007d3e3a7221 */ /* 0x000fe20000010000 */
[----:B------:R-:W-:Y:S01]  /*eaa0*/  SEL R62, RZ, 0x1, P1 ;  /* 0x00000001ff3e7807 */ /* 0x000fe20000800000 */
[----:B------:R-:W-:Y:S01]  /*eab0*/  FMUL.FTZ R91, R60, R97 ;  /* 0x000000613c5b7220 */ /* 0x000fe20000410000 */
[----:B------:R-:W-:Y:S01]  /*eac0*/  FSETP.GTU.FTZ.AND P1, PT, R99, R98, PT ;  /* 0x000000626300720b */ /* 0x000fe20003f3c000 */
[----:B------:R-:W-:Y:S01]  /*ead0*/  FADD.FTZ R57, R58, R123 ;  /* 0x0000007b3a397221 */ /* 0x000fe20000010000 */
[----:B------:R-:W-:Y:S01]  /*eae0*/  SEL R60, RZ, 0x1, P2 ;  /* 0x00000001ff3c7807 */ /* 0x000fe20001000000 */
[----:B------:R-:W-:Y:S01]  /*eaf0*/  IMAD.WIDE.U32 R62, R62, 0x10000, RZ ;  /* 0x000100003e3e7825 */ /* 0x000fe200078e00ff */
[----:B------:R-:W-:-:S03]  /*eb00*/  SEL R97, RZ, 0x100, P4 ;  /* 0x00000100ff617807 */ /* 0x000fc60002000000 */
[----:B------:R-:W-:Y:S01]  /*eb10*/  FADD.FTZ R59, R57, R126 ;  /* 0x0000007e393b7221 */ /* 0x000fe20000010000 */
[----:B------:R-:W-:Y:S01]  /*eb20*/  FSEL R91, R91, RZ, !P1 ;  /* 0x000000ff5b5b7208 */ /* 0x000fe20004800000 */
[----:B------:R-:W-:-:S04]  /*eb30*/  IMAD.WIDE.U32 R56, R56, 0x1000000, RZ ;  /* 0x0100000038387825 */ /* 0x000fc800078e00ff */
[----:B------:R-:W-:Y:S01]  /*eb40*/  FADD.FTZ R58, R59, R124 ;  /* 0x0000007c3b3a7221 */ /* 0x000fe20000010000 */
[----:B------:R-:W-:Y:S01]  /*eb50*/  SEL R59, RZ, 0x1000000, P1 ;  /* 0x01000000ff3b7807 */ /* 0x000fe20000800000 */
[----:B------:R-:W-:-:S04]  /*eb60*/  IMAD.WIDE.U32 R60, R60, 0x100, RZ ;  /* 0x000001003c3c7825 */ /* 0x000fc800078e00ff */
[----:B------:R-:W-:Y:S01]  /*eb70*/  FADD.FTZ R58, R58, R129 ;  /* 0x000000813a3a7221 */ /* 0x000fe20000010000 */
[----:B------:R-:W-:Y:S01]  /*eb80*/  LOP3.LUT R97, R97, R59, R90, 0xfe, !PT ;  /* 0x0000003b61617212 */ /* 0x000fe200078efe5a */
[----:B------:R-:W-:Y:S01]  /*eb90*/  @P0 HADD2.F32 R98, -RZ, R55.H1_H1 ;  /* 0x30000037ff620230 */ /* 0x000fe20000004100 */
[----:B------:R-:W-:Y:S01]  /*eba0*/  LOP3.LUT R60, R60, R56, R62, 0xfe, !PT ;  /* 0x000000383c3c7212 */ /* 0x000fe200078efe3e */
[----:B------:R-:W-:Y:S01]  /*ebb0*/  FADD.FTZ R59, R58, R127 ;  /* 0x0000007f3a3b7221 */ /* 0x000fe20000010000 */
[----:B------:R-:W-:Y:S02]  /*ebc0*/  SEL R56, RZ, 0x1, P3 ;  /* 0x00000001ff387807 */ /* 0x000fe40001800000 */
[----:B------:R-:W-:Y:S01]  /*ebd0*/  @P0 FADD.FTZ R91, R98, R91 ;  /* 0x0000005b625b0221 */ /* 0x000fe20000010000 */
[----:B------:R-:W-:Y:S01]  /*ebe0*/  FADD.FTZ R59, R59, R128 ;  /* 0x000000803b3b7221 */ /* 0x000fe20000010000 */
[----:B------:R-:W-:Y:S02]  /*ebf0*/  LOP3.LUT R60, R60, R95, RZ, 0xfc, !PT ;  /* 0x0000005f3c3c7212 */ /* 0x000fe400078efcff */
[----:B------:R-:W-:Y:S01]  /*ec00*/  LOP3.LUT R95, R57, R97, R56, 0xfe, !PT ;  /* 0x00000061395f7212 */ /* 0x000fe200078efe38 */
[----:B------:R-:W-:Y:S01]  /*ec10*/  FADD.FTZ R62, R59, R130 ;  /* 0x000000823b3e7221 */ /* 0x000fe20000010000 */
[----:B------:R-:W-:-:S02]  /*ec20*/  F2FP.F16.F32.PACK_AB R58, R137, R132 ;  /* 0x00000084893a723e */ /* 0x000fc400000000ff */
[----:B------:R-:W-:Y:S01]  /*ec30*/  F2FP.F16.F32.PACK_AB R57, R134, R131 ;  /* 0x000000838639723e */ /* 0x000fe200000000ff */
[----:B------:R-:W-:Y:S01]  /*ec40*/  FADD.FTZ R62, R62, R133 ;  /* 0x000000853e3e7221 */ /* 0x000fe20000010000 */
[----:B------:R-:W-:Y:S02]  /*ec50*/  F2FP.F16.F32.PACK_AB R56, R133, R130 ;  /* 0x000000828538723e */ /* 0x000fe400000000ff */
[----:B------:R-:W-:Y:S02]  /*ec60*/  F2FP.F16.F32.PACK_AB R59, R91, R135 ;  /* 0x000000875b3b723e */ /* 0x000fe400000000ff */
[----:B------:R-:W-:Y:S01]  /*ec70*/  LOP3.LUT R61, R61, R95, R63, 0xfe, !PT ;  /* 0x0000005f3d3d7212 */ /* 0x000fe200078efe3f */
[----:B------:R-:W-:Y:S01]  /*ec80*/  FADD.FTZ R63, R62, R131 ;  /* 0x000000833e3f7221 */ /* 0x000fe20000010000 */
[----:B------:R-:W-:Y:S01]  /*ec90*/  ISETP.NE.AND P0, PT, R65, RZ, PT ;  /* 0x000000ff4100720c */ /* 0x000fe20003f05270 */
[----:B------:R0:W-:Y:S02]  /*eca0*/  STG.E.128 desc[UR4][R92.64], R56 ;  /* 0x000000385c007986 */ /* 0x0001e4000c101d04 */
[----:B------:R-:W-:-:S02]  /*ecb0*/  FADD.FTZ R63, R63, R134 ;  /* 0x000000863f3f7221 */ /* 0x000fc40000010000 */
[----:B------:R0:W-:Y:S02]  /*ecc0*/  STG.E.64 desc[UR4][R70.64], R60 ;  /* 0x0000003c46007986 */ /* 0x0001e4000c101b04 */
        /* <DEDUP_REMOVED lines=106> */
.L_x_5553:
[----:B------:R-:W-:Y:S01]  /*f370*/  FMUL.FTZ R56, R62, R62 ;  /* 0x0000003e3e387220 */ /* 0x000fe20000410000 */
[----:B------:R-:W-:Y:S01]  /*f380*/  PLOP3.LUT P1, PT, PT, PT, UP1, 0x40, 0x0 ;  /* 0x000000000000781c */ /* 0x000fe20003f2e818 */
[----:B01----:R-:W-:Y:S01]  /*f390*/  FADD.FTZ R60, R60, R63 ;  /* 0x0000003f3c3c7221 */ /* 0x003fe20000010000 */
[----:B------:R-:W-:Y:S01]  /*f3a0*/  PLOP3.LUT P2, PT, PT, PT, UP1, 0x40, 0x0 ;  /* 0x000000000000781c */ /* 0x000fe20003f4e818 */
[----:B------:R-:W-:Y:S01]  /*f3b0*/  HADD2.F32 R65, -RZ, R51.H0_H0 ;  /* 0x20000033ff417230 */ /* 0x000fe20000004100 */
[----:B------:R-:W-:Y:S01]  /*f3c0*/  FSEL R56, R56, RZ, !P1 ;  /* 0x000000ff38387208 */ /* 0x000fe20004800000 */
[----:B------:R-:W-:Y:S01]  /*f3d0*/  FFMA.FTZ R57, R60, R57, UR11 ;  /* 0x0000000b3c397e23 */ /* 0x000fe20008010039 */
[----:B------:R-:W-:Y:S01]  /*f3e0*/  FSEL R156, R62, RZ, P2 ;  /* 0x000000ff3e9c7208 */ /* 0x000fe20001000000 */
[----:B------:R-:W-:Y:S02]  /*f3f0*/  HADD2.F32 R59, -RZ, R50.H1_H1 ;  /* 0x30000032ff3b7230 */ /* 0x000fe40000004100 */
[----:B------:R-:W-:Y:S01]  /*f400*/  FADD.FTZ R57, R57, R56 ;  /* 0x0000003839397221 */ /* 0x000fe20000010000 */
[----:B------:R-:W-:-:S02]  /*f410*/  HADD2.F32 R71, -RZ, R49.H1_H1 ;  /* 0x30000031ff477230 */ /* 0x000fc40000004100 */
[C---:B------:R-:W-:Y:S01]  /*f420*/  FADD.FTZ R138, -R156.reuse, R69 ;  /* 0x000000459c8a7221 */ /* 0x040fe20000010100 */
[C---:B------:R-:W-:Y:S01]  /*f430*/  FADD.FTZ R92, -R156.reuse, R66 ;  /* 0x000000429c5c7221 */ /* 0x040fe20000010100 */
[----:B------:R0:W1:Y:S01]  /*f440*/  MUFU.RSQ R69, R57 ;  /* 0x0000003900457308 */ /* 0x0000620000001400 */
        /* <DEDUP_REMOVED lines=9> */
[C---:B------:R-:W-:Y:S01]  /*f4e0*/  FADD.FTZ R146, -R156.reuse, R118 ;  /* 0x000000769c927221 */ /* 0x040fe20000010100 */
[C---:B------:R-:W-:Y:S01]  /*f4f0*/  FADD.FTZ R158, -R156.reuse, R128 ;  /* 0x000000809c9e7221 */ /* 0x040fe20000010100 */
[C---:B------:R-:W-:Y:S01]  /*f500*/  FADD.FTZ R58, -R156.reuse, R101 ;  /* 0x000000659c3a7221 */ /* 0x040fe20000010100 */
[C---:B------:R-:W-:Y:S01]  /*f510*/  FADD.FTZ R104, -R156.reuse, R104 ;  /* 0x000000689c687221 */ /* 0x040fe20000010100 */
[C---:B------:R-:W-:Y:S01]  /*f520*/  FADD.FTZ R102, -R156.reuse, R102 ;  /* 0x000000669c667221 */ /* 0x040fe20000010100 */
[C---:B------:R-:W-:Y:S01]  /*f530*/  FADD.FTZ R136, -R156.reuse, R107 ;  /* 0x0000006b9c887221 */ /* 0x040fe20000010100 */
[C---:B------:R-:W-:Y:S01]  /*f540*/  FADD.FTZ R142, -R156.reuse, R111 ;  /* 0x0000006f9c8e7221 */ /* 0x040fe20000010100 */
[C---:B-1----:R-:W-:Y:S01]  /*f550*/  FMUL.FTZ R63, R69.reuse, R160 ;  /* 0x000000a0453f7220 */ /* 0x042fe20000410000 */
[C---:B------:R-:W-:Y:S01]  /*f560*/  FMUL.FTZ R61, R69.reuse, R66 ;  /* 0x00000042453d7220 */ /* 0x040fe20000410000 */
[----:B------:R-:W-:Y:S01]  /*f570*/  FMUL.FTZ R66, R69, R96 ;  /* 0x0000006045427220 */ /* 0x000fe20000410000 */
        /* <DEDUP_REMOVED lines=22> */
[----:B------:R-:W-:Y:S01]  /*f6e0*/  FFMA.FTZ R96, R63, R65, R8 ;  /* 0x000000413f607223 */ /* 0x000fe20000010008 */
[----:B------:R-:W-:Y:S01]  /*f6f0*/  FADD.FTZ R156, -R156, R91 ;  /* 0x0000005b9c9c7221 */ /* 0x000fe20000010100 */
[----:B------:R-:W-:Y:S01]  /*f700*/  FFMA.FTZ R61, R61, R57, R6 ;  /* 0x000000393d3d7223 */ /* 0x000fe20000010006 */
[----:B------:R-:W-:Y:S01]  /*f710*/  FFMA.FTZ R66, R66, R59, R7 ;  /* 0x0000003b42427223 */ /* 0x000fe20000010007 */
[----:B------:R-:W-:Y:S01]  /*f720*/  FMUL.FTZ R65, R69, R138 ;  /* 0x0000008a45417220 */ /* 0x000fe20000410000 */
[----:B------:R-:W-:-:S02]  /*f730*/  HADD2.F32 R57, -RZ, R48.H0_H0 ;  /* 0x20000030ff397230 */ /* 0x000fc40000004100 */
[C---:B------:R-:W-:Y:S01]  /*f740*/  FMUL.FTZ R138, R69.reuse, R140 ;  /* 0x0000008c458a7220 */ /* 0x040fe20000410000 */
[----:B------:R-:W-:Y:S02]  /*f750*/  HADD2.F32 R59, -RZ, R48.H1_H1 ;  /* 0x30000030ff3b7230 */ /* 0x000fe40000004100 */
[C---:B------:R-:W-:Y:S01]  /*f760*/  FMUL.FTZ R91, R69.reuse, R92 ;  /* 0x0000005c455b7220 */ /* 0x040fe20000410000 */
[----:B------:R-:W-:Y:S01]  /*f770*/  FMUL.FTZ R92, R69, R98 ;  /* 0x00000062455c7220 */ /* 0x000fe20000410000 */
[----:B------:R-:W-:Y:S01]  /*f780*/  FFMA.FTZ R138, R138, R71, R5 ;  /* 0x000000478a8a7223 */ /* 0x000fe20000010005 */
[----:B------:R-:W-:Y:S02]  /*f790*/  HADD2.F32 R71, -RZ, R47.H0_H0 ;  /* 0x2000002fff477230 */ /* 0x000fe40000004100 */
[----:B------:R-:W-:Y:S01]  /*f7a0*/  FFMA.FTZ R91, R91, R57, R2 ;  /* 0x000000395b5b7223 */ /* 0x000fe20000010002 */
[----:B------:R-:W-:Y:S01]  /*f7b0*/  FFMA.FTZ R92, R92, R59, R3 ;  /* 0x0000003b5c5c7223 */ /* 0x000fe20000010003 */
[----:B------:R-:W-:-:S02]  /*f7c0*/  HADD2.F32 R98, -RZ, R46.H0_H0 ;  /* 0x2000002eff627230 */ /* 0x000fc40000004100 */
[C---:B------:R-:W-:Y:S01]  /*f7d0*/  FMUL.FTZ R59, R69.reuse, R148 ;  /* 0x00000094453b7220 */ /* 0x040fe20000410000 */
[C---:B------:R-:W-:Y:S01]  /*f7e0*/  FMUL.FTZ R57, R69.reuse, R100 ;  /* 0x0000006445397220 */ /* 0x040fe20000410000 */
[----:B------:R-:W-:Y:S02]  /*f7f0*/  HADD2.F32 R93, -RZ, R45.H0_H0 ;  /* 0x2000002dff5d7230 */ /* 0x000fe40000004100 */
[----:B------:R-:W-:Y:S01]  /*f800*/  FMUL.FTZ R136, R69, R136 ;  /* 0x0000008845887220 */ /* 0x000fe20000410000 */
[----:B------:R-:W-:Y:S01]  /*f810*/  FFMA.FTZ R100, R59, R71, R16 ;  /* 0x000000473b647223 */ /* 0x000fe20000010010 */
[----:B------:R-:W-:Y:S01]  /*f820*/  FFMA.FTZ R98, R57, R98, R14 ;  /* 0x0000006239627223 */ /* 0x000fe2000001000e */
[--C-:B------:R-:W-:Y:S02]  /*f830*/  HADD2.F32 R59, -RZ, R44.reuse.H0_H0 ;  /* 0x2000002cff3b7230 */ /* 0x100fe40000004100 */
[----:B------:R-:W-:Y:S01]  /*f840*/  FMUL.FTZ R71, R69, R102 ;  /* 0x0000006645477220 */ /* 0x000fe20000410000 */
[----:B------:R-:W-:-:S02]  /*f850*/  HADD2.F32 R89, -RZ, R44.H1_H1 ;  /* 0x3000002cff597230 */ /* 0x000fc40000004100 */
[C---:B------:R-:W-:Y:S01]  /*f860*/  FMUL.FTZ R57, R69.reuse, R58 ;  /* 0x0000003a45397220 */ /* 0x040fe20000410000 */
[----:B------:R-:W-:Y:S01]  /*f870*/  FMUL.FTZ R58, R69, R104 ;  /* 0x00000068453a7220 */ /* 0x000fe20000410000 */
[----:B------:R-:W-:Y:S02]  /*f880*/  HADD2.F32 R99, -RZ, R45.H1_H1 ;  /* 0x3000002dff637230 */ /* 0x000fe40000004100 */
[----:B------:R-:W-:Y:S01]  /*f890*/  FFMA.FTZ R104, R71, R93, R12 ;  /* 0x0000005d47687223 */ /* 0x000fe2000001000c */
[----:B------:R-:W-:Y:S01]  /*f8a0*/  FFMA.FTZ R102, R57, R59, R10 ;  /* 0x0000003b39667223 */ /* 0x000fe2000001000a */
[----:B------:R-:W-:Y:S01]  /*f8b0*/  FFMA.FTZ R89, R58, R89, R11 ;  /* 0x000000593a597223 */ /* 0x000fe2000001000b */
[----:B------:R-:W-:Y:S02]  /*f8c0*/  HADD2.F32 R71, -RZ, R43.H0_H0 ;  /* 0x2000002bff477230 */ /* 0x000fe40000004100 */
[----:B------:R-:W-:Y:S01]  /*f8d0*/  FMUL.FTZ R59, R69, R146 ;  /* 0x00000092453b7220 */ /* 0x000fe20000410000 */
[----:B------:R-:W-:-:S02]  /*f8e0*/  HADD2.F32 R58, -RZ, R42.H0_H0 ;  /* 0x2000002aff3a7230 */ /* 0x000fc40000004100 */
[C---:B------:R-:W-:Y:S01]  /*f8f0*/  FMUL.FTZ R57, R69.reuse, R110 ;  /* 0x0000006e45397220 */ /* 0x040fe20000410000 */
[----:B------:R-:W-:Y:S01]  /*f900*/  FFMA.FTZ R99, R136, R99, R13 ;  /* 0x0000006388637223 */ /* 0x000fe2000001000d */
[----:B------:R-:W-:Y:S01]  /*f910*/  FMUL.FTZ R136, R69, R120 ;  /* 0x0000007845887220 */ /* 0x000fe20000410000 */
[----:B------:R-:W-:Y:S01]  /*f920*/  FFMA.FTZ R120, R59, R71, R24 ;  /* 0x000000473b787223 */ /* 0x000fe20000010018 */
[----:B------:R-:W-:Y:S01]  /*f930*/  FFMA.FTZ R110, R57, R58, R22 ;  /* 0x0000003a396e7223 */ /* 0x000fe20000010016 */
[----:B------:R-:W-:Y:S02]  /*f940*/  HADD2.F32 R71, -RZ, R41.H1_H1 ;  /* 0x30000029ff477230 */ /* 0x000fe40000004100 */
[C---:B------:R-:W-:Y:S01]  /*f950*/  FMUL.FTZ R108, R69.reuse, R108 ;  /* 0x0000006c456c7220 */ /* 0x040fe20000410000 */
[--C-:B------:R-:W-:Y:S02]  /*f960*/  HADD2.F32 R101, -RZ, R40.reuse.H1_H1 ;  /* 0x30000028ff657230 */ /* 0x100fe40000004100 */
[----:B------:R-:W-:Y:S01]  /*f970*/  FMUL.FTZ R116, R69, R116 ;  /* 0x0000007445747220 */ /* 0x000fe20000410000 */
[----:B------:R-:W-:-:S02]  /*f980*/  HADD2.F32 R58, -RZ, R40.H0_H0 ;  /* 0x20000028ff3a7230 */ /* 0x000fc40000004100 */
[C---:B------:R-:W-:Y:S01]  /*f990*/  FMUL.FTZ R57, R69.reuse, R56 ;  /* 0x0000003845397220 */ /* 0x040fe20000410000 */
[----:B------:R-:W-:Y:S02]  /*f9a0*/  HADD2.F32 R107, -RZ, R42.H1_H1 ;  /* 0x3000002aff6b7230 */ /* 0x000fe40000004100 */
[----:B------:R-:W-:Y:S01]  /*f9b0*/  FMUL.FTZ R111, R69, R114 ;  /* 0x00000072456f7220 */ /* 0x000fe20000410000 */
[----:B------:R-:W-:Y:S02]  /*f9c0*/  HADD2.F32 R59, -RZ, R41.H0_H0 ;  /* 0x20000029ff3b7230 */ /* 0x000fe40000004100 */
[----:B------:R-:W-:Y:S01]  /*f9d0*/  FFMA.FTZ R114, R108, R71, R21 ;  /* 0x000000476c727223 */ /* 0x000fe20000010015 */
[----:B------:R-:W-:Y:S01]  /*f9e0*/  FFMA.FTZ R101, R116, R101, R19 ;  /* 0x0000006574657223 */ /* 0x000fe20000010013 */
[----:B------:R-:W-:Y:S01]  /*f9f0*/  FFMA.FTZ R108, R57, R58, R18 ;  /* 0x0000003a396c7223 */ /* 0x000fe20000010012 */
[----:B------:R-:W-:Y:S02]  /*fa00*/  HADD2.F32 R116, -RZ, R38.H0_H0 ;  /* 0x20000026ff747230 */ /* 0x000fe40000004100 */
[----:B------:R-:W-:Y:S01]  /*fa10*/  FMUL.FTZ R57, R69, R124 ;  /* 0x0000007c45397220 */ /* 0x000fe20000410000 */
[----:B------:R-:W-:Y:S01]  /*fa20*/  FFMA.FTZ R107, R136, R107, R23 ;  /* 0x0000006b886b7223 */ /* 0x000fe20000010017 */
[----:B------:R-:W-:Y:S01]  /*fa30*/  FFMA.FTZ R111, R111, R59, R20 ;  /* 0x0000003b6f6f7223 */ /* 0x000fe20000010014 */
[----:B------:R-:W-:-:S02]  /*fa40*/  HADD2.F32 R136, -RZ, R36.H1_H1 ;  /* 0x30000024ff887230 */ /* 0x000fc40000004100 */
[C---:B------:R-:W-:Y:S01]  /*fa50*/  FMUL.FTZ R70, R69.reuse, R70 ;  /* 0x0000004645467220 */ /* 0x040fe20000410000 */
[----:B------:R-:W-:Y:S02]  /*fa60*/  HADD2.F32 R56, -RZ, R39.H0_H0 ;  /* 0x20000027ff387230 */ /* 0x000fe40000004100 */
[----:B------:R-:W-:Y:S01]  /*fa70*/  FMUL.FTZ R59, R69, R154 ;  /* 0x0000009a453b7220 */ /* 0x000fe20000410000 */
[----:B------:R-:W-:Y:S01]  /*fa80*/  FFMA.FTZ R116, R57, R116, R30 ;  /* 0x0000007439747223 */ /* 0x000fe2000001001e */
[--C-:B------:R-:W-:Y:S02]  /*fa90*/  HADD2.F32 R58, -RZ, R37.reuse.H0_H0 ;  /* 0x20000025ff3a7230 */ /* 0x100fe40000004100 */
[----:B------:R-:W-:Y:S01]  /*faa0*/  FMUL.FTZ R57, R69, R118 ;  /* 0x0000007645397220 */ /* 0x000fe20000410000 */
[----:B------:R-:W-:Y:S01]  /*fab0*/  FFMA.FTZ R136, R70, R136, R27 ;  /* 0x0000008846887223 */ /* 0x000fe2000001001b */
[----:B------:R-:W-:Y:S01]  /*fac0*/  FFMA.FTZ R124, R59, R56, R72 ;  /* 0x000000383b7c7223 */ /* 0x000fe20000010048 */
[----:B------:R-:W0:Y:S01]  /*fad0*/  @!P0 LDC.64 R70, c[0x0][0x250] ;  /* 0x00009400ff468b82 */ /* 0x000e220000000a00 */
[----:B------:R-:W-:Y:S01]  /*fae0*/  FFMA.FTZ R118, R57, R58, R28 ;  /* 0x0000003a39767223 */ /* 0x000fe2000001001c */
[----:B------:R-:W-:-:S02]  /*faf0*/  HADD2.F32 R119, -RZ, R37.H1_H1 ;  /* 0x30000025ff777230 */ /* 0x000fc40000004100 */
[C---:B------:R-:W-:Y:S01]  /*fb00*/  FMUL.FTZ R126, R69.reuse, R126 ;  /* 0x0000007e457e7220 */ /* 0x040fe20000410000 */
[C---:B------:R-:W-:Y:S01]  /*fb10*/  FMUL.FTZ R121, R69.reuse, R122 ;  /* 0x0000007a45797220 */ /* 0x040fe20000410000 */
[----:B------:R-:W-:Y:S02]  /*fb20*/  HADD2.F32 R56, -RZ, R36.H0_H0 ;  /* 0x20000024ff387230 */ /* 0x000fe40000004100 */
[C---:B------:R-:W-:Y:S01]  /*fb30*/  FMUL.FTZ R93, R69.reuse, R128 ;  /* 0x00000080455d7220 */ /* 0x040fe20000410000 */
[----:B------:R-:W-:Y:S01]  /*fb40*/  FFMA.FTZ R119, R126, R119, R29 ;  /* 0x000000777e777223 */ /* 0x000fe2000001001d */
[----:B------:R-:W1:Y:S01]  /*fb50*/  @!P0 LDC.64 R58, c[0x0][0x258] ;  /* 0x00009600ff3a8b82 */ /* 0x000e620000000a00 */
[----:B------:R-:W-:Y:S02]  /*fb60*/  HADD2.F32 R126, -RZ, R35.H0_H0 ;  /* 0x20000023ff7e7230 */ /* 0x000fe40000004100 */
[----:B------:R-:W-:Y:S01]  /*fb70*/  FMUL.FTZ R57, R69, R132 ;  /* 0x0000008445397220 */ /* 0x000fe20000410000 */
[----:B------:R-:W-:-:S02]  /*fb80*/  HADD2.F32 R122, -RZ, R34.H0_H0 ;  /* 0x20000022ff7a7230 */ /* 0x000fc40000004100 */
[----:B------:R-:W-:Y:S01]  /*fb90*/  FFMA.FTZ R121, R121, R56, R26 ;  /* 0x0000003879797223 */ /* 0x000fe2000001001a */
[----:B------:R-:W-:Y:S02]  /*fba0*/  HADD2.F32 R127, -RZ, R34.H1_H1 ;  /* 0x30000022ff7f7230 */ /* 0x000fe40000004100 */
[----:B------:R-:W-:Y:S01]  /*fbb0*/  FFMA.FTZ R126, R93, R126, R80 ;  /* 0x0000007e5d7e7223 */ /* 0x000fe20000010050 */
[----:B------:R-:W-:Y:S02]  /*fbc0*/  HADD2.F32 R95, -RZ, R32.H0_H0 ;  /* 0x20000020ff5f7230 */ /* 0x000fe40000004100 */
[----:B------:R-:W-:Y:S01]  /*fbd0*/  FFMA.FTZ R122, R57, R122, R78 ;  /* 0x0000007a397a7223 */ /* 0x000fe2000001004e */
[C---:B------:R-:W-:Y:S01]  /*fbe0*/  FMUL.FTZ R94, R69.reuse, R94 ;  /* 0x0000005e455e7220 */ /* 0x040fe20000410000 */
[----:B------:R-:W-:Y:S01]  /*fbf0*/  FMUL.FTZ R93, R69, R130 ;  /* 0x00000082455d7220 */ /* 0x000fe20000410000 */
[----:B------:R-:W2:Y:S01]  /*fc00*/  LDC.64 R56, c[0x0][0x2b8] ;  /* 0x0000ae00ff387b82 */ /* 0x000ea20000000a00 */
[----:B------:R-:W-:-:S02]  /*fc10*/  HADD2.F32 R63, -RZ, R49.H0_H0 ;  /* 0x20000031ff3f7230 */ /* 0x000fc40000004100 */
[----:B------:R-:W-:Y:S01]  /*fc20*/  FFMA.FTZ R127, R94, R127, R79 ;  /* 0x0000007f5e7f7223 */ /* 0x000fe2000001004f */
[----:B------:R-:W-:Y:S01]  /*fc30*/  FFMA.FTZ R129, R93, R95, R74 ;  /* 0x0000005f5d817223 */ /* 0x000fe2000001004a */
[----:B------:R-:W-:Y:S02]  /*fc40*/  HADD2.F32 R67, -RZ, R51.H1_H1 ;  /* 0x30000033ff437230 */ /* 0x000fe40000004100 */
[----:B------:R-:W-:Y:S01]  /*fc50*/  FMUL.FTZ R162, R69, R162 ;  /* 0x000000a245a27220 */ /* 0x000fe20000410000 */
[----:B0-----:R-:W-:-:S04]  /*fc60*/  @!P0 IMAD.WIDE R70, R0, 0x4, R70 ;  /* 0x0000000400468825 */ /* 0x001fc800078e0246 */
[----:B------:R-:W-:Y:S01]  /*fc70*/  FFMA.FTZ R65, R65, R63, R4 ;  /* 0x0000003f41417223 */ /* 0x000fe20000010004 */
[C---:B------:R-:W-:Y:S01]  /*fc80*/  FMUL.FTZ R142, R69.reuse, R142 ;  /* 0x0000008e458e7220 */ /* 0x040fe20000410000 */
[----:B------:R-:W-:Y:S01]  /*fc90*/  FMUL.FTZ R97, R69, R60 ;  /* 0x0000003c45617220 */ /* 0x000fe20000410000 */
[----:B------:R-:W-:Y:S01]  /*fca0*/  HADD2.F32 R63, -RZ, R46.H1_H1 ;  /* 0x3000002eff3f7230 */ /* 0x000fe20000004100 */
[----:B------:R-:W-:Y:S01]  /*fcb0*/  @!P0 STG.E desc[UR4][R70.64], R62 ;  /* 0x0000003e46008986 */ /* 0x000fe2000c101904 */
[----:B------:R-:W-:Y:S01]  /*fcc0*/  FFMA.FTZ R67, R162, R67, R9 ;  /* 0x00000043a2437223 */ /* 0x000fe20000010009 */
[----:B-1----:R-:W-:Y:S01]  /*fcd0*/  @!P0 IMAD.WIDE R94, R0, 0x4, R58 ;  /* 0x00000004005e8825 */ /* 0x002fe200078e023a */
[----:B------:R-:W-:-:S03]  /*fce0*/  LEA R60, P1, R64, UR14, 0x4 ;  /* 0x0000000e403c7c11 */ /* 0x000fc6000f8220ff */
[C---:B------:R-:W-:Y:S01]  /*fcf0*/  FMUL.FTZ R150, R69.reuse, R150 ;  /* 0x0000009645967220 */ /* 0x040fe20000410000 */
[C---:B------:R-:W-:Y:S01]  /*fd00*/  FMUL.FTZ R152, R69.reuse, R152 ;  /* 0x0000009845987220 */ /* 0x040fe20000410000 */
[----:B------:R-:W-:Y:S01]  /*fd10*/  HADD2.F32 R87, -RZ, R47.H1_H1 ;  /* 0x3000002fff577230 */ /* 0x000fe20000004100 */
[----:B------:R0:W-:Y:S01]  /*fd20*/  @!P0 STG.E desc[UR4][R94.64], R69 ;  /* 0x000000455e008986 */ /* 0x0001e2000c101904 */
[----:B------:R-:W-:Y:S02]  /*fd30*/  HADD2.F32 R109, -RZ, R43.H1_H1 ;  /* 0x3000002bff6d7230 */ /* 0x000fe40000004100 */
[----:B------:R-:W-:Y:S01]  /*fd40*/  FFMA.FTZ R63, R142, R63, R15 ;  /* 0x0000003f8e3f7223 */ /* 0x000fe2000001000f */
[----:B------:R-:W-:Y:S02]  /*fd50*/  HADD2.F32 R117, -RZ, R39.H1_H1 ;  /* 0x30000027ff757230 */ /* 0x000fe40000004100 */
[----:B------:R-:W-:Y:S01]  /*fd60*/  FMUL.FTZ R158, R69, R158 ;  /* 0x0000009e459e7220 */ /* 0x000fe20000410000 */
[----:B------:R-:W-:-:S02]  /*fd70*/  HADD2.F32 R113, -RZ, R38.H1_H1 ;  /* 0x30000026ff717230 */ /* 0x000fc40000004100 */
[C---:B------:R-:W-:Y:S01]  /*fd80*/  FMUL.FTZ R144, R69.reuse, R144 ;  /* 0x0000009045907220 */ /* 0x040fe20000410000 */
[----:B------:R-:W-:Y:S01]  /*fd90*/  HADD2.F32 R123, -RZ, R35.H1_H1 ;  /* 0x30000023ff7b7230 */ /* 0x000fe20000004100 */
[----:B------:R-:W-:Y:S01]  /*fda0*/  F2FP.F16.F32.PACK_AB R66, R66, R61 ;  /* 0x0000003d4242723e */ /* 0x000fe200000000ff */
[--C-:B------:R-:W-:Y:S02]  /*fdb0*/  HADD2.F32 R128, -RZ, R33.reuse.H0_H0 ;  /* 0x20000021ff807230 */ /* 0x100fe40000004100 */
[C---:B------:R-:W-:Y:S01]  /*fdc0*/  FMUL.FTZ R156, R69.reuse, R156 ;  /* 0x0000009c459c7220 */ /* 0x040fe20000410000 */
[----:B------:R-:W-:Y:S01]  /*fdd0*/  HADD2.F32 R125, -RZ, R33.H1_H1 ;  /* 0x30000021ff7d7230 */ /* 0x000fe20000004100 */
[----:B0-----:R-:W0:Y:S01]  /*fde0*/  LDC.64 R94, c[0x0][0x210] ;  /* 0x00008400ff5e7b82 */ /* 0x001e220000000a00 */
[----:B------:R-:W-:Y:S02]  /*fdf0*/  HADD2.F32 R93, -RZ, R32.H1_H1 ;  /* 0x30000020ff5d7230 */ /* 0x000fe40000004100 */
[C---:B------:R-:W-:Y:S01]  /*fe00*/  FMUL.FTZ R134, R69.reuse, R134 ;  /* 0x0000008645867220 */ /* 0x040fe20000410000 */
[----:B------:R-:W-:Y:S01]  /*fe10*/  FMUL.FTZ R90, R69, R90 ;  /* 0x0000005a455a7220 */ /* 0x000fe20000410000 */
[----:B------:R-:W-:Y:S01]  /*fe20*/  LEA.HI.X R61, R64, UR15, RZ, 0x4, P1 ;  /* 0x0000000f403d7c11 */ /* 0x000fe200088f24ff */
[----:B------:R-:W-:Y:S01]  /*fe30*/  FFMA.FTZ R87, R150, R87, R17 ;  /* 0x0000005796577223 */ /* 0x000fe20000010011 */
[----:B------:R-:W-:Y:S01]  /*fe40*/  F2FP.F16.F32.PACK_AB R67, R67, R96 ;  /* 0x000000604343723e */ /* 0x000fe200000000ff */
[----:B------:R-:W-:Y:S01]  /*fe50*/  FFMA.FTZ R109, R152, R109, R25 ;  /* 0x0000006d986d7223 */ /* 0x000fe20000010019 */
[----:B------:R-:W-:Y:S01]  /*fe60*/  F2FP.F16.F32.PACK_AB R65, R138, R65 ;  /* 0x000000418a41723e */ /* 0x000fe200000000ff */
[----:B------:R-:W-:Y:S01]  /*fe70*/  FFMA.FTZ R117, R158, R117, R73 ;  /* 0x000000759e757223 */ /* 0x000fe20000010049 */
[----:B------:R-:W-:Y:S01]  /*fe80*/  F2FP.F16.F32.PACK_AB R64, R92, R91 ;  /* 0x0000005b5c40723e */ /* 0x000fe200000000ff */
[----:B------:R-:W-:Y:S01]  /*fe90*/  FFMA.FTZ R113, R144, R113, R31 ;  /* 0x0000007190717223 */ /* 0x000fe2000001001f */
[----:B------:R-:W-:Y:S01]  /*fea0*/  FFMA.FTZ R123, R156, R123, R81 ;  /* 0x0000007b9c7b7223 */ /* 0x000fe20000010051 */
[----:B------:R-:W-:Y:S01]  /*feb0*/  FFMA.FTZ R128, R97, R128, R76 ;  /* 0x0000008061807223 */ /* 0x000fe2000001004c */
[----:B------:R-:W-:Y:S01]  /*fec0*/  FFMA.FTZ R125, R134, R125, R77 ;  /* 0x0000007d867d7223 */ /* 0x000fe2000001004d */
[----:B------:R-:W-:Y:S01]  /*fed0*/  FFMA.FTZ R130, R90, R93, R75 ;  /* 0x0000005d5a827223 */ /* 0x000fe2000001004b */
[----:B------:R-:W-:Y:S01]  /*fee0*/  F2FP.F16.F32.PACK_AB R58, R63, R98 ;  /* 0x000000623f3a723e */ /* 0x000fe200000000ff */
[--C-:B--2---:R-:W-:Y:S01]  /*fef0*/  IMAD.WIDE.U32 R90, R68, 0x10, R56.reuse ;  /* 0x00000010445a7825 */ /* 0x104fe200078e0038 */
[----:B------:R-:W-:Y:S01]  /*ff00*/  LEA R98, P0, R105, UR14, 0x4 ;  /* 0x0000000e69627c11 */ /* 0x000fe2000f8020ff */
[----:B------:R1:W-:Y:S01]  /*ff10*/  STG.E.128 desc[UR4][R60.64], R64 ;  /* 0x000000403c007986 */ /* 0x0003e2000c101d04 */
[----:B------:R-:W-:Y:S01]  /*ff20*/  F2FP.F16.F32.PACK_AB R59, R87, R100 ;  /* 0x00000064573b723e */ /* 0x000fe200000000ff */
[----:B------:R-:W-:Y:S01]  /*ff30*/  IMAD.WIDE.U32 R92, R103, 0x10, R56 ;  /* 0x00000010675c7825 */ /* 0x000fe200078e0038 */
[----:B------:R-:W-:-:S02]  /*ff40*/  F2FP.F16.F32.PACK_AB R63, R109, R120 ;  /* 0x000000786d3f723e */ /* 0x000fc400000000ff */
[----:B------:R-:W-:Y:S01]  /*ff50*/  F2FP.F16.F32.PACK_AB R62, R107, R110 ;  /* 0x0000006e6b3e723e */ /* 0x000fe200000000ff */
[----:B------:R-:W-:Y:S01]  /*ff60*/  IMAD.WIDE.U32 R96, R115, 0x10, R56 ;  /* 0x0000001073607825 */ /* 0x000fe200078e0038 */
[----:B------:R-:W-:Y:S02]  /*ff70*/  F2FP.F16.F32.PACK_AB R57, R99, R104 ;  /* 0x000000686339723e */ /* 0x000fe400000000ff */
[----:B------:R-:W-:Y:S02]  /*ff80*/  F2FP.F16.F32.PACK_AB R56, R89, R102 ;  /* 0x000000665938723e */ /* 0x000fe400000000ff */
[----:B------:R-:W-:Y:S02]  /*ff90*/  F2FP.F16.F32.PACK_AB R71, R123, R126 ;  /* 0x0000007e7b47723e */ /* 0x000fe400000000ff */
[----:B------:R-:W-:Y:S01]  /*ffa0*/  F2FP.F16.F32.PACK_AB R70, R127, R122 ;  /* 0x0000007a7f46723e */ /* 0x000fe200000000ff */
[----:B------:R2:W-:Y:S01]  /*ffb0*/  STG.E.128 desc[UR4][R90.64], R56 ;  /* 0x000000385a007986 */ /* 0x0005e2000c101d04 */
[----:B------:R-:W-:-:S02]  /*ffc0*/  F2FP.F16.F32.PACK_AB R69, R125, R128 ;  /* 0x000000807d45723e */ /* 0x000fc400000000ff */
[----:B------:R-:W-:Y:S02]  /*ffd0*/  LEA.HI.X R99, R105, UR15, RZ, 0x4, P0 ;  /* 0x0000000f69637c11 */ /* 0x000fe400080f24ff */
[----:B-1----:R-:W-:Y:S02]  /*ffe0*/  F2FP.F16.F32.PACK_AB R61, R114, R111 ;  /* 0x0000006f723d723e */ /* 0x002fe400000000ff */
[----:B------:R-:W-:Y:S02]  /*fff0*/  F2FP.F16.F32.PACK_AB R60, R101, R108 ;  /* 0x0000006c653c723e */ /* 0x000fe400000000ff */
[----:B------:R-:W-:Y:S02]  /*10000*/  F2FP.F16.F32.PACK_AB R67, R117, R124 ;  /* 0x0000007c7543723e */ /* 0x000fe400000000ff */
[----:B------:R-:W-:Y:S01]  /*10010*/  F2FP.F16.F32.PACK_AB R66, R113, R116 ;  /* 0x000000747142723e */ /* 0x000fe200000000ff */
[----:B------:R2:W-:Y:S01]  /*10020*/  STG.E.128 desc[UR4][R92.64], R60 ;  /* 0x0000003c5c007986 */ /* 0x0005e2000c101d04 */
[----:B------:R-:W-:-:S02]  /*10030*/  F2FP.F16.F32.PACK_AB R65, R119, R118 ;  /* 0x000000767741723e */ /* 0x000fc400000000ff */
[----:B------:R-:W-:Y:S02]  /*10040*/  F2FP.F16.F32.PACK_AB R64, R136, R121 ;  /* 0x000000798840723e */ /* 0x000fe400000000ff */
[----:B------:R-:W-:Y:S02]  /*10050*/  F2FP.F16.F32.PACK_AB R68, R130, R129 ;  /* 0x000000818244723e */ /* 0x000fe400000000ff */
[----:B0-----:R-:W-:Y:S01]  /*10060*/  LEA R0, R94, R0, 0x2 ;  /* 0x000000005e007211 */ /* 0x001fe200078e10ff */
[----:B------:R2:W-:Y:S03]  /*10070*/  STG.E.128 desc[UR4][R96.64], R64 ;  /* 0x0000004060007986 */ /* 0x0005e6000c101d04 */
[----:B------:R-:W-:Y:S01]  /*10080*/  ISETP.GE.AND P0, PT, R0, R95, PT ;  /* 0x0000005f0000720c */ /* 0x000fe20003f06270 */
[----:B------:R2:W-:-:S12]  /*10090*/  STG.E.128 desc[UR4][R98.64], R68 ;  /* 0x0000004462007986 */ /* 0x0005d8000c101d04 */
[----:B------:R-:W-:Y:S05]  /*100a0*/  @!P0 BRA `(.L_x_5541) ;  /* 0xffffff0800848947 */ /* 0x000fea000383ffff */
[----:B------:R-:W-:Y:S05]  /*100b0*/  BSYNC B0 ;  /* 0x0000000000007941 */ /* 0x000fea0003800000 */
.L_x_5259:
[----:B------:R-:W-:Y:S05]  /*100c0*/  EXIT ;  /* 0x000000000000794d */ /* 0x000fea0003800000 */
.L_x_5540:
[----:B------:R-:W-:Y:S01]  /*100d0*/  HFMA2.MMA R90, -RZ, RZ, 0, 1.847743988037109375e-06 ;  /* 0x0000001fff5a7435 */ /* 0x000fe200000001ff */
[----:B------:R-:W-:Y:S01]  /*100e0*/  BSSY B1, `(.L_x_5542) ;  /* 0x0000007000017945 */ /* 0x000fe20003800000 */
[----:B------:R-:W-:Y:S01]  /*100f0*/  MOV R70, R62 ;  /* 0x0000003e00467202 */ /* 0x000fe20000000f00 */
[----:B------:R-:W-:Y:S01]  /*10100*/  IMAD.MOV.U32 R71, RZ, RZ, 0x1 ;  /* 0x00000001ff477424 */ /* 0x000fe200078e00ff */
[----:B------:R-:W-:-:S07]  /*10110*/  MOV R65, 0xffffffff ;  /* 0xffffffff00417802 */ /* 0x000fce0000000f00 */
[----:B------:R-:W-:Y:S05]  /*10120*/  WARPSYNC.COLLECTIVE R65, `(.L_x_5543) ;  /* 0x0000000041087348 */ /* 0x000fea0003c00000 */
[----:B------:R0:W1:Y:S02]  /*10130*/  SHFL.BFLY P1, R63, R70, R71, R90 ;  /* 0x0c000047463f7389 */ /* 0x000064000002005a */
[----:B01----:R-:W-:Y:S01]  /*10140*/  ENDCOLLECTIVE ;  /* 0x000000000000791b */ /* 0x003fe20003800000 */
.L_x_5543:
[----:B------:R-:W-:Y:S05]  /*10150*/  BSYNC B1 ;  /* 0x0000000000017941 */ /* 0x000fea0003800000 */
.L_x_5542:
[----:B------:R-:W-:Y:S01]  /*10160*/  IMAD.MOV.U32 R57, RZ, RZ, R63 ;  /* 0x000000ffff397224 */ /* 0x000fe200078e003f */
[----:B------:R-:W-:Y:S01]  /*10170*/  HFMA2.MMA R71, -RZ, RZ, 0, 1.1920928955078125e-07 ;  /* 0x00000002ff477435 */ /* 0x000fe200000001ff */
[----:B------:R-:W-:Y:S01]  /*10180*/  IMAD.MOV.U32 R90, RZ, RZ, 0x1f ;  /* 0x0000001fff5a7424 */ /* 0x000fe200078e00ff */
[----:B------:R-:W-:Y:S01]  /*10190*/  MOV R65, 0xffffffff ;  /* 0xffffffff00417802 */ /* 0x000fe20000000f00 */
[----:B------:R-:W-:-:S05]  /*101a0*/  FADD.FTZ R58, R62, R57 ;  /* 0x000000393e3a7221 */ /* 0x000fca0000010000 */
[----:B------:R-:W-:-:S07]  /*101b0*/  MOV R70, R58 ;  /* 0x0000003a00467202 */ /* 0x000fce0000000f00 */
[----:B------:R-:W-:Y:S05]  /*101c0*/  WARPSYNC.COLLECTIVE R65, `(.L_x_5544) ;  /* 0x0000000041087348 */ /* 0x000fea0003c00000 */
[----:B------:R0:W1:Y:S02]  /*101d0*/  SHFL.BFLY P1, R63, R70, R71, R90 ;  /* 0x0c000047463f7389 */ /* 0x000064000002005a */
[----:B01----:R-:W-:Y:S01]  /*101e0*/  ENDCOLLECTIVE ;  /* 0x000000000000791b */ /* 0x003fe20003800000 */
.L_x_5544:
[----:B------:R-:W-:Y:S01]  /*101f0*/  HFMA2.MMA R71, -RZ, RZ, 0, 2.384185791015625e-07 ;  /* 0x00000004ff477435 */ /* 0x000fe200000001ff */
[----:B------:R-:W-:-:S05]  /*10200*/  MOV R57, R63 ;  /* 0x0000003f00397202 */ /* 0x000fca0000000f00 */
[----:B------:R-:W-:-:S04]  /*10210*/  FADD.FTZ R59, R58, R57 ;  /* 0x000000393a3b7221 */ /* 0x000fc80000010000 */
[----:B------:R-:W-:-:S07]  /*10220*/  IMAD.MOV.U32 R70, RZ, RZ, R59 ;  /* 0x000000ffff467224 */ /* 0x000fce00078e003b */
[----:B------:R-:W-:Y:S05]  /*10230*/  WARPSYNC.COLLECTIVE R65, `(.L_x_5545) ;  /* 0x0000000041087348 */ /* 0x000fea0003c00000 */
[----:B------:R0:W1:Y:S02]  /*10240*/  SHFL.BFLY P1, R63, R70, R71, R90 ;  /* 0x0c000047463f7389 */ /* 0x000064000002005a */
[----:B01----:R-:W-:Y:S01]  /*10250*/  ENDCOLLECTIVE ;  /* 0x000000000000791b */ /* 0x003fe20003800000 */
.L_x_5545:
[----:B------:R-:W-:Y:S01]  /*10260*/  HFMA2.MMA R71, -RZ, RZ, 0, 4.76837158203125e-07 ;  /* 0x00000008ff477435 */ /* 0x000fe200000001ff */
[----:B------:R-:W-:-:S05]  /*10270*/  MOV R56, R63 ;  /* 0x0000003f00387202 */ /* 0x000fca0000000f00 */
[----:B------:R-:W-:-:S04]  /*10280*/  FADD.FTZ R60, R59, R56 ;  /* 0x000000383b3c7221 */ /* 0x000fc80000010000 */
[----:B------:R-:W-:-:S07]  /*10290*/  IMAD.MOV.U32 R70, RZ, RZ, R60 ;  /* 0x000000ffff467224 */ /* 0x000fce00078e003c */
[----:B------:R-:W-:Y:S05]  /*102a0*/  WARPSYNC.COLLECTIVE R65, `(.L_x_5546) ;  /* 0x0000000041087348 */ /* 0x000fea0003c00000 */
[----:B------:R0:W1:Y:S02]  /*102b0*/  SHFL.BFLY P1, R63, R70, R71, R90 ;  /* 0x0c000047463f7389 */ /* 0x000064000002005a */
[----:B01----:R-:W-:Y:S01]  /*102c0*/  ENDCOLLECTIVE ;  /* 0x000000000000791b */ /* 0x003fe20003800000 */
.L_x_5546:
[----:B------:R-:W-:Y:S01]  /*102d0*/  IMAD.MOV.U32 R71, RZ, RZ, 0x10 ;  /* 0x00000010ff477424 */ /* 0x000fe200078e00ff */
[----:B------:R-:W-:-:S05]  /*102e0*/  MOV R57, R63 ;  /* 0x0000003f00397202 */ /* 0x000fca0000000f00 */
[----:B------:R-:W-:Y:S02]  /*102f0*/  FADD.FTZ R61, R60, R57 ;  /* 0x000000393c3d7221 */ /* 0x000fe40000010000 */
[----:B------:R-:W0:Y:S03]  /*10300*/  LDC R57, c[0x0][0x290] ;  /* 0x0000a400ff397b82 */ /* 0x000e260000000800 */
[----:B------:R-:W-:-:S07]  /*10310*/  MOV R70, R61 ;  /* 0x0000003d00467202 */ /* 0x000fce0000000f00 */
[----:B0-----:R-:W-:Y:S05]  /*10320*/  WARPSYNC.COLLECTIVE R65, `(.L_x_5547) ;  /* 0x0000000041087348 */ /* 0x001fea0003c00000 */
[----:B------:R1:W2:Y:S02]  /*10330*/  SHFL.BFLY P1, R63, R70, R71, R90 ;  /* 0x0c000047463f7389 */ /* 0x0002a4000002005a */
[----:B012---:R-:W-:Y:S01]  /*10340*/  ENDCOLLECTIVE ;  /* 0x000000000000791b */ /* 0x007fe20003800000 */
.L_x_5547:
        /* <DEDUP_REMOVED lines=88> */
.L_x_5548:
[----:B------:R-:W-:Y:S01]  /*108d0*/  HFMA2.MMA R71, -RZ, RZ, 0, 1.1920928955078125e-07 ;  /* 0x00000002ff477435 */ /* 0x000fe200000001ff */
[----:B------:R-:W-:-:S04]  /*108e0*/  IMAD.MOV.U32 R59, RZ, RZ, R63 ;  /* 0x000000ffff3b7224 */ /* 0x000fc800078e003f */
[----:B------:R-:W-:-:S05]  /*108f0*/  FADD.FTZ R59, R56, R59 ;  /* 0x0000003b383b7221 */ /* 0x000fca0000010000 */
[----:B------:R-:W-:-:S07]  /*10900*/  MOV R70, R59 ;  /* 0x0000003b00467202 */ /* 0x000fce0000000f00 */
[----:B------:R-:W-:Y:S05]  /*10910*/  WARPSYNC.COLLECTIVE R65, `(.L_x_5549) ;  /* 0x0000000041087348 */ /* 0x000fea0003c00000 */
[----:B------:R0:W1:Y:S02]  /*10920*/  SHFL.BFLY P1, R63, R70, R71, R90 ;  /* 0x0c000047463f7389 */ /* 0x000064000002005a */
[----:B01----:R-:W-:Y:S01]  /*10930*/  ENDCOLLECTIVE ;  /* 0x000000000000791b */ /* 0x003fe20003800000 */
.L_x_5549:
[----:B------:R-:W-:Y:S01]  /*10940*/  HFMA2.MMA R71, -RZ, RZ, 0, 2.384185791015625e-07 ;  /* 0x00000004ff477435 */ /* 0x000fe200000001ff */
[----:B------:R-:W-:-:S05]  /*10950*/  MOV R58, R63 ;  /* 0x0000003f003a7202 */ /* 0x000fca0000000f00 */
[----:B------:R-:W-:-:S04]  /*10960*/  FADD.FTZ R58, R59, R58 ;  /* 0x0000003a3b3a7221 */ /* 0x000fc80000010000 */
[----:B------:R-:W-:-:S07]  /*10970*/  IMAD.MOV.U32 R70, RZ, RZ, R58 ;  /* 0x000000ffff467224 */ /* 0x000fce00078e003a */
[----:B------:R-:W-:Y:S05]  /*10980*/  WARPSYNC.COLLECTIVE R65, `(.L_x_5550) ;  /* 0x0000000041087348 */ /* 0x000fea0003c00000 */
[----:B------:R0:W1:Y:S02]  /*10990*/  SHFL.BFLY P1, R63, R70, R71, R90 ;  /* 0x0c000047463f7389 */ /* 0x000064000002005a */
[----:B01----:R-:W-:Y:S01]  /*109a0*/  ENDCOLLECTIVE ;  /* 0x000000000000791b */ /* 0x003fe20003800000 */
.L_x_5550:
[----:B------:R-:W-:Y:S01]  /*109b0*/  IMAD.MOV.U32 R71, RZ, RZ, 0x8 ;  /* 0x00000008ff477424 */ /* 0x000fe200078e00ff */
[----:B------:R-:W-:-:S05]  /*109c0*/  MOV R61, R63 ;  /* 0x0000003f003d7202 */ /* 0x000fca0000000f00 */
[----:B------:R-:W-:-:S05]  /*109d0*/  FADD.FTZ R61, R58, R61 ;  /* 0x0000003d3a3d7221 */ /* 0x000fca0000010000 */
[----:B------:R-:W-:-:S07]  /*109e0*/  MOV R70, R61 ;  /* 0x0000003d00467202 */ /* 0x000fce0000000f00 */
[----:B------:R-:W-:Y:S05]  /*109f0*/  WARPSYNC.COLLECTIVE R65, `(.L_x_5551) ;  /* 0x0000000041087348 */ /* 0x000fea0003c00000 */
[----:B------:R0:W1:Y:S02]  /*10a00*/  SHFL.BFLY P1, R63, R70, R71, R90 ;  /* 0x0c000047463f7389 */ /* 0x000064000002005a */
[----:B01----:R-:W-:Y:S01]  /*10a10*/  ENDCOLLECTIVE ;  /* 0x000000000000791b */ /* 0x003fe20003800000 */
.L_x_5551:
[----:B------:R-:W-:Y:S01]  /*10a20*/  HFMA2.MMA R71, -RZ, RZ, 0, 9.5367431640625e-07 ;  /* 0x00000010ff477435 */ /* 0x000fe200000001ff */
[----:B------:R-:W-:-:S05]  /*10a30*/  MOV R60, R63 ;  /* 0x0000003f003c7202 */ /* 0x000fca0000000f00 */
[----:B------:R-:W-:-:S05]  /*10a40*/  FADD.FTZ R60, R61, R60 ;  /* 0x0000003c3d3c7221 */ /* 0x000fca0000010000 */
[----:B------:R-:W-:-:S07]  /*10a50*/  MOV R70, R60 ;  /* 0x0000003c00467202 */ /* 0x000fce0000000f00 */
[----:B------:R-:W-:Y:S05]  /*10a60*/  WARPSYNC.COLLECTIVE R65, `(.L_x_5552) ;  /* 0x0000000041087348 */ /* 0x000fea0003c00000 */
[----:B------:R0:W1:Y:S02]  /*10a70*/  SHFL.BFLY P1, R63, R70, R71, R90 ;  /* 0x0c000047463f7389 */ /* 0x000064000002005a */
[----:B01----:R-:W-:Y:S01]  /*10a80*/  ENDCOLLECTIVE ;  /* 0x000000000000791b */ /* 0x003fe20003800000 */
.L_x_5552:
[----:B------:R-:W-:Y:S05]  /*10a90*/  BRA `(.L_x_5553) ;  /* 0xffffffe800347947 */ /* 0x000fea000383ffff */
.L_x_5554:
        /* <DEDUP_REMOVED lines=14> */
.L_x_37391:


//--------------------- .text._ZN10layer_norm13ln_fwd_kernelINS_13Kernel_traitsI6__halfS2_S2_S2_fjLj1280ELj1ELj4ELj1ELj16ENS_18Kernel_traits_baseILj1280ES2_S2_S2_S2_fjLj128EEEEELb1ELb0ELb1ELb0EEEvNS_9FwdParamsE --------------------------
	.section	.text._ZN10layer_norm13ln_fwd_kernelINS_13Kernel_traitsI6__halfS2_S2_S2_fjLj1280ELj1ELj4ELj1ELj16ENS_18Kernel_traits_baseILj1280ES2_S2_S2_S2_fjLj128EEEEELb1ELb0ELb1ELb0EEEvNS_9FwdParamsE,"ax",@progbits
	.align	128
        .global         _ZN10layer_norm13ln_fwd_kernelINS_13Kernel_traitsI6__halfS2_S2_S2_fjLj1280ELj1ELj4ELj1ELj16ENS_18Kernel_traits_baseILj1280ES2_S2_S2_S2_fjLj128EEEEELb1ELb0ELb1ELb0EEEvNS_9FwdParamsE
        .type           _ZN10layer_norm13ln_fwd_kernelINS_13Kernel_traitsI6__halfS2_S2_S2_fjLj1280ELj1ELj4ELj1ELj16ENS_18Kernel_traits_baseILj1280ES2_S2_S2_S2_fjLj128EEEEELb1ELb0ELb1ELb0EEEvNS_9FwdParamsE,@function
        .size           _ZN10layer_norm13ln_fwd_kernelINS_13Kernel_traitsI6__halfS2_S2_S2_fjLj1280ELj1ELj4ELj1ELj16ENS_18Kernel_traits_baseILj1280ES2_S2_S2_S2_fjLj128EEEEELb1ELb0ELb1ELb0EEEvNS_9FwdParamsE,(.L_x_37392 - _ZN10layer_norm13ln_fwd_kernelINS_13Kernel_traitsI6__halfS2_S2_S2_fjLj1280ELj1ELj4ELj1ELj16ENS_18Kernel_traits_baseILj1280ES2_S2_S2_S2_fjLj128EEEEELb1ELb0ELb1ELb0EEEvNS_9FwdParamsE)
        .other          _ZN10layer_norm13ln_fwd_kernelINS_13Kernel_traitsI6__halfS2_S2_S2_fjLj1280ELj1ELj4ELj1ELj16ENS_18Kernel_traits_baseILj1280ES2_S2_S2_S2_fjLj128EEEEELb1ELb0ELb1ELb0EEEvNS_9FwdParamsE,@"STO_CUDA_ENTRY STV_DEFAULT"
_ZN10layer_norm13ln_fwd_kernelINS_13Kernel_traitsI6__halfS2_S2_S2_fjLj1280ELj1ELj4ELj1ELj16ENS_18Kernel_traits_baseILj1280ES2_S2_S2_S2_fjLj128EEEEELb1ELb0ELb1ELb0EEEvNS_9FwdParamsE:
.text._ZN10layer_norm13ln_fwd_kernelINS_13Kernel_traitsI6__halfS2_S2_S2_fjLj1280ELj1ELj4ELj1ELj16ENS_18Kernel_traits_baseILj1280ES2_S2_S2_S2_fjLj128EEEEELb1ELb0ELb1ELb0EEEvNS_9FwdParamsE:
[----:B------:R-:W-:Y:S08]  /*0000*/  LDC R1, c[0x0][0x28] ;  /* 0x00000a00ff017b82 */ /* 0x000ff00000000800 */
[----:B------:R-:W0:Y:S01]  /*0010*/  LDC R36, c[0x0][0x2e8] ;  /* 0x0000ba00ff247b82 */ /* 0x000e220000000800 */
[----:B------:R-:W-:Y:S01]  /*0020*/  ULDC.U8 UR4, c[0x0][0x2f4] ;  /* 0x0000bd0000047ab9 */ /* 0x000fe20000000000 */
[----:B------:R-:W-:Y:S01]  /*0030*/  ULDC.64 UR6, c[0x0][0x208] ;  /* 0x0000820000067ab9 */ /* 0x000fe20000000a00 */
[----:B------:R-:W-:Y:S01]  /*0040*/  ISETP.NE.AND P0, PT, RZ, UR4, PT ;  /* 0x00000004ff007c0c */ /* 0x000fe2000bf05270 */
[----:B------:R-:W-:-:S02]  /*0050*/  ULDC.64 UR4, c[0x0][0x2e0] ;  /* 0x0000b80000047ab9 */ /* 0x000fc40000000a00 */
[----:B------:R-:W-:Y:S01]  /*0060*/  MOV R8, UR4 ;  /* 0x0000000400087c02 */ /* 0x000fe20008000f00 */
[----:B------:R-:W-:Y:S01]  /*0070*/  IMAD.U32 R9, RZ, RZ, UR5 ;  /* 0x00000005ff097e24 */ /* 0x000fe2000f8e00ff */
        /* <DEDUP_REMOVED lines=14> */
[----:B---3--:R-:W-:-:S04]  /*0160*/  @P0 IADD3 R36, P1, R4, R7, RZ ;  /* 0x0000000704240210 */ /* 0x008fc80007f3e0ff */
        /* <DEDUP_REMOVED lines=40> */
[----:B------:R-:W-:Y:S01]  /*03f0*/  UIADD3 UR24, UR4, -0x4ab325aa, URZ ;  /* 0xb54cda5604187890 */ /* 0x000fe2000fffe03f */
[----:B----4-:R-:W-:Y:S02]  /*0400*/  SHF.R.S32.HI R5, RZ, 0x1f, R12 ;  /* 0x0000001fff057819 */ /* 0x010fe4000001140c */
[----:B------:R-:W-:Y:S01]  /*0410*/  LOP3.LUT R52, R7, UR25, R8, 0x96, !PT ;  /* 0x0000001907347c12 */ /* 0x000fe2000f8e9608 */
[----:B------:R-:W-:Y:S02]  /*0420*/  IMAD.MOV.U32 R7, RZ, RZ, R4 ;  /* 0x000000ffff077224 */ /* 0x000fe400078e0004 */
[----:B------:R-:W-:Y:S01]  /*0430*/  IMAD.WIDE.U32 R38, R38, -0x326172a9, RZ ;  /* 0xcd9e8d5726267825 */ /* 0x000fe200078e00ff */
[----:B------:R-:W-:-:S02]  /*0440*/  LEA.HI R5, R5, R12, RZ, 0x3 ;  /* 0x0000000c05057211 */ /* 0x000fc400078f18ff */
[----:B------:R-:W-:Y:S02]  /*0450*/  LOP3.LUT R8, R7, 0x1f, RZ, 0x3c, !PT ;  /* 0x0000001f07087812 */ /* 0x000fe400078e3cff */
[----:B------:R-:W-:Y:S02]  /*0460*/  LOP3.LUT R54, R39, UR24, R10, 0x96, !PT ;  /* 0x0000001827367c12 */ /* 0x000fe4000f8e960a */
        /* <DEDUP_REMOVED lines=8> */
[----:B------:R-:W-:-:S02]  /*04f0*/  SHF.R.U32.HI R6, RZ, 0x5, R164 ;  /* 0x00000005ff067819 */ /* 0x000fc400000116a4 */
        /* <DEDUP_REMOVED lines=9> */
[----:B------:R-:W-:Y:S01]  /*0590*/  IMAD.HI.U32 R53, R38, -0x2daee0ad, RZ ;  /* 0xd2511f5326357827 */ /* 0x000fe200078e00ff */
[----:B------:R-:W-:-:S02]  /*05a0*/  P2R R39, PR, RZ, 0x40 ;  /* 0x00000040ff277803 */ /* 0x000fc40000000000 */
[----:B------:R-:W-:Y:S02]  /*05b0*/  P2R R60, PR, RZ, 0x20 ;  /* 0x00000020ff3c7803 */ /* 0x000fe40000000000 */
[----:B------:R-:W-:Y:S02]  /*05c0*/  P2R R69, PR, RZ, 0x10 ;  /* 0x00000010ff457803 */ /* 0x000fe40000000000 */
[----:B------:R-:W-:Y:S02]  /*05d0*/  LEA R6, R13, R6, 0x2 ;  /* 0x000000060d067211 */ /* 0x000fe400078e10ff */
[----:B------:R-:W-:Y:S02]  /*05e0*/  P2R R78, PR, RZ, 0x8 ;  /* 0x00000008ff4e7803 */ /* 0x000fe40000000000 */
[----:B------:R-:W-:Y:S01]  /*05f0*/  LOP3.LUT R52, R9, UR28, R52, 0x96, !PT ;  /* 0x0000001c09347c12 */ /* 0x000fe2000f8e9634 */
        /* <DEDUP_REMOVED lines=13> */
.L_x_5556:
[----:B------:R-:W-:Y:S05]  /*06d0*/  BSYNC B0 ;  /* 0x0000000000007941 */ /* 0x000fea0003800000 */
.L_x_5555:
        /* <DEDUP_REMOVED lines=14> */
.L_x_5558:
[----:B------:R-:W-:Y:S05]  /*07c0*/  BSYNC B0 ;  /* 0x0000000000007941 */ /* 0x000fea0003800000 */
.L_x_5557:
        /* <DEDUP_REMOVED lines=14> */
.L_x_5560:
[----:B------:R-:W-:Y:S05]  /*08b0*/  BSYNC B0 ;  /* 0x0000000000007941 */ /* 0x000fea0003800000 */
.L_x_5559:
        /* <DEDUP_REMOVED lines=14> */
.L_x_5562:
[----:B------:R-:W-:Y:S05]  /*09a0*/  BSYNC B0 ;  /* 0x0000000000007941 */ /* 0x000fea0003800000 */
.L_x_5561:
        /* <DEDUP_REMOVED lines=13> */
.L_x_5564:
[----:B------:R-:W-:Y:S05]  /*0a80*/  BSYNC B0 ;  /* 0x0000000000007941 */ /* 0x000fea0003800000 */
.L_x_5563:
[----:B------:R-:W-:Y:S01]  /*0a90*/  ULDC UR8, c[0x0][0x214] ;  /* 0x0000850000087ab9 */ /* 0x000fe20000000800 */
[----:B------:R-:W-:Y:S02]  /*0aa0*/  LOP3.LUT R53, R53, UR29, R54, 0x96, !PT ;  /* 0x0000001d35357c12 */ /* 0x000fe4000f8e9636 */
[----:B------:R-:W-:-:S13]  /*0ab0*/  ISETP.GE.AND P1, PT, R6, UR8, PT ;  /* 0x0000000806007c0c */ /* 0x000fda000bf26270 */
[----:B------:R-:W-:Y:S05]  /*0ac0*/  @P1 EXIT ;  /* 0x000000000000194d */ /* 0x000fea0003800000 */
[--C-:B-----5:R-:W-:Y:S01]  /*0ad0*/  HADD2.F32 R114, -RZ, R12.reuse.H0_H0 ;  /* 0x2000000cff727230 */ /* 0x120fe20000004100 */
[----:B------:R-:W-:Y:S01]  /*0ae0*/  BSSY B0, `(.L_x_5565) ;  /* 0x00011b6000007945 */ /* 0x000fe20003800000 */
[----:B------:R-:W-:Y:S01]  /*0af0*/  HADD2.F32 R112, -RZ, R12.H1_H1 ;  /* 0x3000000cff707230 */ /* 0x000fe20000004100 */
[----:B------:R-:W-:Y:S01]  /*0b00*/  ULDC.U8 UR8, c[0x0][0x2a0] ;  /* 0x0000a80000087ab9 */ /* 0x000fe20000000000 */
[--C-:B------:R-:W-:Y:S01]  /*0b10*/  HADD2.F32 R115, -RZ, R20.reuse.H0_H0 ;  /* 0x20000014ff737230 */ /* 0x100fe20000004100 */
[----:B------:R-:W-:Y:S01]  /*0b20*/  UISETP.NE.AND UP0, UPT, UR8, URZ, UPT ;  /* 0x0000003f0800728c */ /* 0x000fe2000bf05270 */
        /* <DEDUP_REMOVED lines=13> */
[----:B------:R-:W-:Y:S02]  /*0c00*/  IMAD R23, R38, -0x2daee0ad, RZ ;  /* 0xd2511f5326177824 */ /* 0x000fe400078e02ff */
[----:B------:R-:W-:-:S02]  /*0c10*/  IMAD R22, R37, -0x326172a9, RZ ;  /* 0xcd9e8d5725167824 */ /* 0x000fc400078e02ff */
[----:B------:R-:W-:-:S04]  /*0c20*/  IMAD.HI.U32 R17, R53, -0x326172a9, RZ ;  /* 0xcd9e8d5735117827 */ /* 0x000fc800078e00ff */
[----:B------:R-:W-:Y:S01]  /*0c30*/  IMAD.WIDE.U32 R20, R52, -0x2daee0ad, RZ ;  /* 0xd2511f5334147825 */ /* 0x000fe200078e00ff */
[----:B------:R-:W-:-:S03]  /*0c40*/  LOP3.LUT R17, R17, UR30, R22, 0x96, !PT ;  /* 0x0000001e11117c12 */ /* 0x000fc6000f8e9616 */
        /* <DEDUP_REMOVED lines=15> */
[----:B------:R-:W-:Y:S01]  /*0d40*/  HADD2.F32 R14, -RZ, R18.H1_H1 ;  /* 0x30000012ff0e7230 */ /* 0x000fe20000004100 */
[----:B------:R-:W-:Y:S01]  /*0d50*/  LOP3.LUT R18, R21, UR31, R23, 0x96, !PT ;  /* 0x0000001f15127c12 */ /* 0x000fe2000f8e9617 */
[--C-:B------:R-:W-:Y:S02]  /*0d60*/  HADD2.F32 R15, -RZ, R19.reuse.H0_H0 ;  /* 0x20000013ff0f7230 */ /* 0x100fe40000004100 */
[----:B------:R-:W-:Y:S01]  /*0d70*/  HADD2.F32 R16, -RZ, R19.H1_H1 ;  /* 0x30000013ff107230 */ /* 0x000fe20000004100 */
[----:B------:R-:W-:Y:S01]  /*0d80*/  MOV R19, R20 ;  /* 0x0000001400137202 */ /* 0x000fe20000000f00 */
[----:B------:R-:W-:Y:S01]  /*0d90*/  HADD2.F32 R10, -RZ, R11.H0_H0 ;  /* 0x2000000bff0a7230 */ /* 0x000fe20000004100 */
[----:B------:R-:W-:Y:S01]  /*0da0*/  LOP3.LUT R20, R36, 0x3, RZ, 0xc0, !PT ;  /* 0x0000000324147812 */ /* 0x000fe200078ec0ff */
        /* <DEDUP_REMOVED lines=48> */
[----:B------:R-:W-:-:S02]  /*10b0*/  HADD2.F32 R11, -RZ, R11.H1_H1 ;  /* 0x3000000bff0b7230 */ /* 0x000fc40000004100 */
[----:B------:R-:W-:Y:S02]  /*10c0*/  IMAD R21, R53, -0x326172a9, RZ ;  /* 0xcd9e8d5735157824 */ /* 0x000fe400078e02ff */
[----:B------:R-:W-:-:S07]  /*10d0*/  IMAD.MOV.U32 R22, RZ, RZ, RZ ;  /* 0x000000ffff167224 */ /* 0x000fce00078e00ff */
.L_x_5995:
        /* <DEDUP_REMOVED lines=37> */
[----:B-----5:R-:W-:Y:S01]  /*1330*/  HADD2.F32 R23, -RZ, R44.H0_H0 ;  /* 0x2000002cff177230 */ /* 0x020fe20000004100 */
[----:B------:R-:W-:Y:S06]  /*1340*/  BRA `(.L_x_5570) ;  /* 0x00000004005c7947 */ /* 0x000fec0003800000 */
.L_x_5569:
        /* <DEDUP_REMOVED lines=12> */
.L_x_5572:
[----:B------:R-:W-:-:S07]  /*1410*/  IMAD.MOV.U32 R23, RZ, RZ, R21 ;  /* 0x000000ffff177224 */ /* 0x000fce00078e0015 */
.L_x_5573:
[----:B------:R-:W-:Y:S05]  /*1420*/  BSYNC B3 ;  /* 0x0000000000037941 */ /* 0x000fea0003800000 */
.L_x_5571:
        /* <DEDUP_REMOVED lines=16> */
.L_x_5577:
[----:B------:R-:W-:Y:S05]  /*1530*/  BSYNC B4 ;  /* 0x0000000000047941 */ /* 0x000fea0003800000 */
.L_x_5576:
        /* <DEDUP_REMOVED lines=44> */
.L_x_5575:
[----:B------:R-:W-:Y:S05]  /*1800*/  BSYNC B3 ;  /* 0x0000000000037941 */ /* 0x000fea0003800000 */
.L_x_5574:
[----:B------:R-:W-:Y:S01]  /*1810*/  HFMA2.MMA R25, -RZ, RZ, 0.1171875, 0 ;  /* 0x2f800000ff197435 */ /* 0x000fe200000001ff */
[----:B------:R-:W-:Y:S01]  /*1820*/  I2FP.F32.U32 R20, R23 ;  /* 0x0000001700147245 */ /* 0x000fe20000201000 */
[----:B-----5:R-:W-:-:S05]  /*1830*/  HADD2.F32 R23, -RZ, R40.H0_H0 ;  /* 0x20000028ff177230 */ /* 0x020fca0000004100 */
[----:B------:R-:W-:-:S03]  /*1840*/  FMUL.FTZ R23, R23, UR13 ;  /* 0x0000000d17177c20 */ /* 0x000fc60008410000 */
[----:B------:R-:W-:Y:S01]  /*1850*/  FFMA.FTZ R20, R20, R25, 1.1641532182693481445e-10 ;  /* 0x2f00000014147423 */ /* 0x000fe20000010019 */
[----:B------:R-:W-:-:S04]  /*1860*/  FMUL.FTZ R23, R23, UR12 ;  /* 0x0000000c17177c20 */ /* 0x000fc80008410000 */
[----:B------:R-:W-:Y:S01]  /*1870*/  FSETP.GTU.FTZ.AND P4, PT, R20, UR10, PT ;  /* 0x0000000a14007c0b */ /* 0x000fe2000bf9c000 */
[----:B------:R-:W-:-:S03]  /*1880*/  @P2 HADD2.F32 R20, -RZ, R44.H0_H0 ;  /* 0x2000002cff142230 */ /* 0x000fc60000004100 */
[----:B------:R-:W-:Y:S02]  /*1890*/  FSEL R23, R23, RZ, !P4 ;  /* 0x000000ff17177208 */ /* 0x000fe40006000000 */
[----:B------:R-:W-:-:S03]  /*18a0*/  SEL R24, RZ, 0x1, P4 ;  /* 0x00000001ff187807 */ /* 0x000fc60002000000 */
[----:B------:R-:W-:-:S07]  /*18b0*/  @P2 FADD.FTZ R23, R20, R23 ;  /* 0x0000001714172221 */ /* 0x000fce0000010000 */
.L_x_5570:
[----:B------:R-:W-:Y:S05]  /*18c0*/  BSYNC B2 ;  /* 0x0000000000027941 */ /* 0x000fea0003800000 */
.L_x_5568:
[----:B------:R-:W-:Y:S04]  /*18d0*/  BSSY B2, `(.L_x_5578) ;  /* 0x000005f000027945 */ /* 0x000fe80003800000 */
[----:B------:R-:W-:Y:S05]  /*18e0*/  @P3 BRA `(.L_x_5579) ;  /* 0x0000000000183947 */ /* 0x000fea0003800000 */
[----:B------:R-:W-:Y:S01]  /*18f0*/  IMAD.MOV.U32 R25, RZ, RZ, RZ ;  /* 0x000000ffff197224 */ /* 0x000fe200078e00ff */
[----:B------:R-:W-:Y:S01]  /*1900*/  MOV R20, R27 ;  /* 0x0000001b00147202 */ /* 0x000fe20000000f00 */
[----:B------:R-:W-:Y:S06]  /*1910*/  @!P2 BRA `(.L_x_5580) ;  /* 0x000000040068a947 */ /* 0x000fec0003800000 */
[----:B------:R-:W-:Y:S02]  /*1920*/  IMAD.MOV.U32 R20, RZ, RZ, R27 ;  /* 0x000000ffff147224 */ /* 0x000fe400078e001b */
[----:B-----5:R-:W-:Y:S01]  /*1930*/  HADD2.F32 R25, -RZ, R44.H1_H1 ;  /* 0x3000002cff197230 */ /* 0x020fe20000004100 */
[----:B------:R-:W-:Y:S06]  /*1940*/  BRA `(.L_x_5580) ;  /* 0x00000004005c7947 */ /* 0x000fec0003800000 */
.L_x_5579:
        /* <DEDUP_REMOVED lines=12> */
.L_x_5582:
[----:B------:R-:W-:-:S07]  /*1a10*/  MOV R25, R21 ;  /* 0x0000001500197202 */ /* 0x000fce0000000f00 */
.L_x_5583:
[----:B------:R-:W-:Y:S05]  /*1a20*/  BSYNC B3 ;  /* 0x0000000000037941 */ /* 0x000fea0003800000 */
.L_x_5581:
        /* <DEDUP_REMOVED lines=16> */
.L_x_5587:
[----:B------:R-:W-:Y:S05]  /*1b30*/  BSYNC B4 ;  /* 0x0000000000047941 */ /* 0x000fea0003800000 */
.L_x_5586:
        /* <DEDUP_REMOVED lines=44> */
.L_x_5585:
[----:B------:R-:W-:Y:S05]  /*1e00*/  BSYNC B3 ;  /* 0x0000000000037941 */ /* 0x000fea0003800000 */
.L_x_5584:
[----:B------:R-:W-:Y:S01]  /*1e10*/  I2FP.F32.U32 R25, R25 ;  /* 0x0000001900197245 */ /* 0x000fe20000201000 */
[----:B-----5:R-:W-:Y:S02]  /*1e20*/  HADD2.F32 R26, -RZ, R40.H1_H1 ;  /* 0x30000028ff1a7230 */ /* 0x020fe40000004100 */
[----:B------:R-:W-:-:S03]  /*1e30*/  IMAD.MOV.U32 R48, RZ, RZ, 0x2f800000 ;  /* 0x2f800000ff307424 */ /* 0x000fc600078e00ff */
[----:B------:R-:W-:Y:S01]  /*1e40*/  FMUL.FTZ R26, R26, UR13 ;  /* 0x0000000d1a1a7c20 */ /* 0x000fe20008410000 */
[----:B------:R-:W-:Y:S01]  /*1e50*/  FFMA.FTZ R25, R25, R48, 1.1641532182693481445e-10 ;  /* 0x2f00000019197423 */ /* 0x000fe20000010030 */
[----:B------:R-:W-:Y:S02]  /*1e60*/  @P2 HADD2.F32 R48, -RZ, R44.H1_H1 ;  /* 0x3000002cff302230 */ /* 0x000fe40000004100 */
[----:B------:R-:W-:Y:S02]  /*1e70*/  FMUL.FTZ R26, R26, UR12 ;  /* 0x0000000c1a1a7c20 */ /* 0x000fe40008410000 */
[----:B------:R-:W-:-:S04]  /*1e80*/  FSETP.GTU.FTZ.AND P4, PT, R25, UR10, PT ;  /* 0x0000000a19007c0b */ /* 0x000fc8000bf9c000 */
[----:B------:R-:W-:Y:S02]  /*1e90*/  FSEL R25, R26, RZ, !P4 ;  /* 0x000000ff1a197208 */ /* 0x000fe40006000000 */
[----:B------:R-:W-:-:S03]  /*1ea0*/  SEL R26, RZ, 0x1, P4 ;  /* 0x00000001ff1a7807 */ /* 0x000fc60002000000 */
[----:B------:R-:W-:-:S07]  /*1eb0*/  @P2 FADD.FTZ R25, R48, R25 ;  /* 0x0000001930192221 */ /* 0x000fce0000010000 */
.L_x_5580:
[----:B------:R-:W-:Y:S05]  /*1ec0*/  BSYNC B2 ;  /* 0x0000000000027941 */ /* 0x000fea0003800000 */
.L_x_5578:
[----:B------:R-:W-:Y:S04]  /*1ed0*/  BSSY B2, `(.L_x_5588) ;  /* 0x000005f000027945 */ /* 0x000fe80003800000 */
[----:B------:R-:W-:Y:S05]  /*1ee0*/  @P3 BRA `(.L_x_5589) ;  /* 0x0000000000183947 */ /* 0x000fea0003800000 */
[----:B------:R-:W-:Y:S01]  /*1ef0*/  MOV R27, RZ ;  /* 0x000000ff001b7202 */ /* 0x000fe20000000f00 */
[----:B------:R-:W-:Y:S01]  /*1f00*/  IMAD.MOV.U32 R31, RZ, RZ, R20 ;  /* 0x000000ffff1f7224 */ /* 0x000fe200078e0014 */
[----:B------:R-:W-:Y:S06]  /*1f10*/  @!P2 BRA `(.L_x_5590) ;  /* 0x000000040068a947 */ /* 0x000fec0003800000 */
[----:B------:R-:W-:Y:S01]  /*1f20*/  MOV R31, R20 ;  /* 0x00000014001f7202 */ /* 0x000fe20000000f00 */
[----:B-----5:R-:W-:Y:S01]  /*1f30*/  HADD2.F32 R27, -RZ, R45.H0_H0 ;  /* 0x2000002dff1b7230 */ /* 0x020fe20000004100 */
[----:B------:R-:W-:Y:S06]  /*1f40*/  BRA `(.L_x_5590) ;  /* 0x00000004005c7947 */ /* 0x000fec0003800000 */
.L_x_5589:
        /* <DEDUP_REMOVED lines=12> */
.L_x_5592:
[----:B------:R-:W-:-:S07]  /*2010*/  IMAD.MOV.U32 R27, RZ, RZ, R21 ;  /* 0x000000ffff1b7224 */ /* 0x000fce00078e0015 */
.L_x_5593:
[----:B------:R-:W-:Y:S05]  /*2020*/  BSYNC B3 ;  /* 0x0000000000037941 */ /* 0x000fea0003800000 */
.L_x_5591:
        /* <DEDUP_REMOVED lines=16> */
.L_x_5597:
[----:B------:R-:W-:Y:S05]  /*2130*/  BSYNC B4 ;  /* 0x0000000000047941 */ /* 0x000fea0003800000 */
.L_x_5596:
        /* <DEDUP_REMOVED lines=44> */
.L_x_5595:
[----:B------:R-:W-:Y:S05]  /*2400*/  BSYNC B3 ;  /* 0x0000000000037941 */ /* 0x000fea0003800000 */
.L_x_5594:
        /* <DEDUP_REMOVED lines=11> */
.L_x_5590:
[----:B------:R-:W-:Y:S05]  /*24c0*/  BSYNC B2 ;  /* 0x0000000000027941 */ /* 0x000fea0003800000 */
.L_x_5588:
        /* <DEDUP_REMOVED lines=8> */
.L_x_5599:
        /* <DEDUP_REMOVED lines=12> */
.L_x_5602:
[----:B------:R-:W-:-:S07]  /*2610*/  MOV R29, R21 ;  /* 0x00000015001d7202 */ /* 0x000fce0000000f00 */
.L_x_5603:
[----:B------:R-:W-:Y:S05]  /*2620*/  BSYNC B3 ;  /* 0x0000000000037941 */ /* 0x000fea0003800000 */
.L_x_5601:
        /* <DEDUP_REMOVED lines=16> */
.L_x_5607:
[----:B------:R-:W-:Y:S05]  /*2730*/  BSYNC B4 ;  /* 0x0000000000047941 */ /* 0x000fea0003800000 */
.L_x_5606:
        /* <DEDUP_REMOVED lines=44> */
.L_x_5605:
[----:B------:R-:W-:Y:S05]  /*2a00*/  BSYNC B3 ;  /* 0x0000000000037941 */ /* 0x000fea0003800000 */
.L_x_5604:
        /* <DEDUP_REMOVED lines=11> */
.L_x_5600:
[----:B------:R-:W-:Y:S05]  /*2ac0*/  BSYNC B2 ;  /* 0x0000000000027941 */ /* 0x000fea0003800000 */
.L_x_5598:
        /* <DEDUP_REMOVED lines=8> */
.L_x_5609:
        /* <DEDUP_REMOVED lines=12> */
.L_x_5612:
[----:B------:R-:W-:-:S07]  /*2c10*/  IMAD.MOV.U32 R31, RZ, RZ, R21 ;  /* 0x000000ffff1f7224 */ /* 0x000fce00078e0015 */
.L_x_5613:
[----:B------:R-:W-:Y:S05]  /*2c20*/  BSYNC B3 ;  /* 0x0000000000037941 */ /* 0x000fea0003800000 */
.L_x_5611:
        /* <DEDUP_REMOVED lines=16> */
.L_x_5617:
[----:B------:R-:W-:Y:S05]  /*2d30*/  BSYNC B4 ;  /* 0x0000000000047941 */ /* 0x000fea0003800000 */
.L_x_5616:
        /* <DEDUP_REMOVED lines=44> */
.L_x_5615:
[----:B------:R-:W-:Y:S05]  /*3000*/  BSYNC B3 ;  /* 0x0000000000037941 */ /* 0x000fea0003800000 */
.L_x_5614:
        /* <DEDUP_REMOVED lines=11> */
.L_x_5610:
[----:B------:R-:W-:Y:S05]  /*30c0*/  BSYNC B2 ;  /* 0x0000000000027941 */ /* 0x000fea0003800000 */
.L_x_5608:
        /* <DEDUP_REMOVED lines=8> */
.L_x_5619:
        /* <DEDUP_REMOVED lines=12> */
.L_x_5622:
[----:B------:R-:W-:-:S07]  /*3210*/  MOV R33, R21 ;  /* 0x0000001500217202 */ /* 0x000fce0000000f00 */
.L_x_5623:
[----:B------:R-:W-:Y:S05]  /*3220*/  BSYNC B3 ;  /* 0x0000000000037941 */ /* 0x000fea0003800000 */
.L_x_5621:
        /* <DEDUP_REMOVED lines=16> */
.L_x_5627:
[----:B------:R-:W-:Y:S05]  /*3330*/  BSYNC B4 ;  /* 0x0000000000047941 */ /* 0x000fea0003800000 */
.L_x_5626:
        /* <DEDUP_REMOVED lines=44> */
.L_x_5625:
[----:B------:R-:W-:Y:S05]  /*3600*/  BSYNC B3 ;  /* 0x0000000000037941 */ /* 0x000fea0003800000 */
.L_x_5624:
        /* <DEDUP_REMOVED lines=11> */
.L_x_5620:
[----:B------:R-:W-:Y:S05]  /*36c0*/  BSYNC B2 ;  /* 0x0000000000027941 */ /* 0x000fea0003800000 */
.L_x_5618:
        /* <DEDUP_REMOVED lines=8> */
.L_x_5629:
        /* <DEDUP_REMOVED lines=12> */
.L_x_5632:
[----:B------:R-:W-:-:S07]  /*3810*/  IMAD.MOV.U32 R35, RZ, RZ, R21 ;  /* 0x000000ffff237224 */ /* 0x000fce00078e0015 */
.L_x_5633:
[----:B------:R-:W-:Y:S05]  /*3820*/  BSYNC B3 ;  /* 0x0000000000037941 */ /* 0x000fea0003800000 */
.L_x_5631:
        /* <DEDUP_REMOVED lines=16> */
.L_x_5637:
[----:B------:R-:W-:Y:S05]  /*3930*/  BSYNC B4 ;  /* 0x0000000000047941 */ /* 0x000fea0003800000 */
.L_x_5636:
        /* <DEDUP_REMOVED lines=44> */
.L_x_5635:
[----:B------:R-:W-:Y:S05]  /*3c00*/  BSYNC B3 ;  /* 0x0000000000037941 */ /* 0x000fea0003800000 */
.L_x_5634:
        /* <DEDUP_REMOVED lines=11> */
.L_x_5630:
[----:B------:R-:W-:Y:S05]  /*3cc0*/  BSYNC B2 ;  /* 0x0000000000027941 */ /* 0x000fea0003800000 */
.L_x_5628:
        /* <DEDUP_REMOVED lines=8> */
.L_x_5639:
        /* <DEDUP_REMOVED lines=12> */
.L_x_5642:
[----:B------:R-:W-:-:S07]  /*3e10*/  MOV R37, R21 ;  /* 0x0000001500257202 */ /* 0x000fce0000000f00 */
.L_x_5643:
[----:B------:R-:W-:Y:S05]  /*3e20*/  BSYNC B3 ;  /* 0x0000000000037941 */ /* 0x000fea0003800000 */
.L_x_5641:
        /* <DEDUP_REMOVED lines=16> */
.L_x_5647:
[----:B------:R-:W-:Y:S05]  /*3f30*/  BSYNC B4 ;  /* 0x0000000000047941 */ /* 0x000fea0003800000 */
.L_x_5646:
        /* <DEDUP_REMOVED lines=44> */
.L_x_5645:
[----:B------:R-:W-:Y:S05]  /*4200*/  BSYNC B3 ;  /* 0x0000000000037941 */ /* 0x000fea0003800000 */
.L_x_5644:
[----:B------:R-:W-:Y:S01]  /*4210*/  I2FP.F32.U32 R37, R37 ;  /* 0x0000002500257245 */ /* 0x000fe20000201000 */
[----:B-----5:R-:W-:Y:S02]  /*4220*/  HADD2.F32 R38, -RZ, R43.H1_H1 ;  /* 0x3000002bff267230 */ /* 0x020fe40000004100 */
[----:B------:R-:W-:-:S03]  /*4230*/  IMAD.MOV.U32 R48, RZ, RZ, 0x2f800000 ;  /* 0x2f800000ff307424 */ /* 0x000fc600078e00ff */
[----:B------:R-:W-:Y:S01]  /*4240*/  FMUL.FTZ R38, R38, UR13 ;  /* 0x0000000d26267c20 */ /* 0x000fe20008410000 */
[----:B------:R-:W-:-:S03]  /*4250*/  FFMA.FTZ R37, R37, R48, 1.1641532182693481445e-10 ;  /* 0x2f00000025257423 */ /* 0x000fc60000010030 */
[----:B------:R-:W-:Y:S02]  /*4260*/  FMUL.FTZ R38, R38, UR12 ;  /* 0x0000000c26267c20 */ /* 0x000fe40008410000 */
[----:B------:R-:W-:-:S04]  /*4270*/  FSETP.GTU.FTZ.AND P3, PT, R37, UR10, PT ;  /* 0x0000000a25007c0b */ /* 0x000fc8000bf7c000 */
[----:B------:R-:W-:Y:S01]  /*4280*/  FSEL R37, R38, RZ, !P3 ;  /* 0x000000ff26257208 */ /* 0x000fe20005800000 */
[----:B------:R-:W-:-:S05]  /*4290*/  @P2 HADD2.F32 R38, -RZ, R47.H1_H1 ;  /* 0x3000002fff262230 */ /* 0x000fca0000004100 */
[----:B------:R-:W-:Y:S01]  /*42a0*/  @P2 FADD.FTZ R37, R38, R37 ;  /* 0x0000002526252221 */ /* 0x000fe20000010000 */
[----:B------:R-:W-:-:S07]  /*42b0*/  SEL R38, RZ, 0x1, P3 ;  /* 0x00000001ff267807 */ /* 0x000fce0001800000 */
.L_x_5640:
[----:B------:R-:W-:Y:S05]  /*42c0*/  BSYNC B2 ;  /* 0x0000000000027941 */ /* 0x000fea0003800000 */
.L_x_5638:
[----:B------:R-:W0:Y:S01]  /*42d0*/  LDC.64 R88, c[0x0][0x238] ;  /* 0x00008e00ff587b82 */ /* 0x000e220000000a00 */
[----:B------:R-:W-:Y:S01]  /*42e0*/  F2FP.F16.F32.PACK_AB R51, R37, R35 ;  /* 0x000000232533723e */ /* 0x000fe200000000ff */
[----:B------:R-:W-:Y:S01]  /*42f0*/  BSSY B2, `(.L_x_5648) ;  /* 0x000001b000027945 */ /* 0x000fe20003800000 */
[----:B------:R-:W-:Y:S02]  /*4300*/  F2FP.F16.F32.PACK_AB R50, R33, R31 ;  /* 0x0000001f2132723e */ /* 0x000fe400000000ff */
[----:B------:R-:W-:Y:S02]  /*4310*/  F2FP.F16.F32.PACK_AB R49, R29, R27 ;  /* 0x0000001b1d31723e */ /* 0x000fe400000000ff */
[----:B------:R-:W-:Y:S01]  /*4320*/  F2FP.F16.F32.PACK_AB R48, R25, R23 ;  /* 0x000000171930723e */ /* 0x000fe200000000ff */
        /* <DEDUP_REMOVED lines=23> */
.L_x_5649:
[----:B------:R-:W-:Y:S05]  /*44a0*/  BSYNC B2 ;  /* 0x0000000000027941 */ /* 0x000fea0003800000 */
.L_x_5648:
[----:B------:R-:W-:Y:S01]  /*44b0*/  VIADD R95, R95, 0x20 ;  /* 0x000000205f5f7836 */ /* 0x000fe20000000000 */
[----:B------:R-:W-:-:S07]  /*44c0*/  IADD3 R93, R93, 0x20, RZ ;  /* 0x000000205d5d7810 */ /* 0x000fce0007ffe0ff */
.L_x_5567:
[----:B------:R-:W-:Y:S05]  /*44d0*/  BSYNC B1 ;  /* 0x0000000000017941 */ /* 0x000fea0003800000 */
.L_x_5566:
        /* <DEDUP_REMOVED lines=18> */
[----:B-----5:R-:W-:Y:S01]  /*4600*/  HADD2.F32 R52, -RZ, R44.H0_H0 ;  /* 0x2000002cff347230 */ /* 0x020fe20000004100 */
[----:B------:R-:W-:Y:S06]  /*4610*/  BRA `(.L_x_5654) ;  /* 0x00000004005c7947 */ /* 0x000fec0003800000 */
.L_x_5653:
        /* <DEDUP_REMOVED lines=12> */
.L_x_5656:
[----:B------:R-:W-:-:S07]  /*46e0*/  MOV R24, R21 ;  /* 0x0000001500187202 */ /* 0x000fce0000000f00 */
.L_x_5657:
[----:B------:R-:W-:Y:S05]  /*46f0*/  BSYNC B3 ;  /* 0x0000000000037941 */ /* 0x000fea0003800000 */
.L_x_5655:
        /* <DEDUP_REMOVED lines=16> */
.L_x_5661:
[----:B------:R-:W-:Y:S05]  /*4800*/  BSYNC B4 ;  /* 0x0000000000047941 */ /* 0x000fea0003800000 */
.L_x_5660:
        /* <DEDUP_REMOVED lines=44> */
.L_x_5659:
[----:B------:R-:W-:Y:S05]  /*4ad0*/  BSYNC B3 ;  /* 0x0000000000037941 */ /* 0x000fea0003800000 */
.L_x_5658:
[----:B------:R-:W-:Y:S01]  /*4ae0*/  I2FP.F32.U32 R20, R24 ;  /* 0x0000001800147245 */ /* 0x000fe20000201000 */
[----:B-----5:R-:W-:Y:S02]  /*4af0*/  HADD2.F32 R24, -RZ, R40.H0_H0 ;  /* 0x20000028ff187230 */ /* 0x020fe40000004100 */
[----:B------:R-:W-:-:S03]  /*4b00*/  IMAD.MOV.U32 R49, RZ, RZ, 0x2f800000 ;  /* 0x2f800000ff317424 */ /* 0x000fc600078e00ff */
[----:B------:R-:W-:Y:S01]  /*4b10*/  FMUL.FTZ R24, R24, UR13 ;  /* 0x0000000d18187c20 */ /* 0x000fe20008410000 */
[----:B------:R-:W-:Y:S01]  /*4b20*/  FFMA.FTZ R20, R20, R49, 1.1641532182693481445e-10 ;  /* 0x2f00000014147423 */ /* 0x000fe20000010031 */
[----:B------:R-:W-:Y:S02]  /*4b30*/  @P2 HADD2.F32 R49, -RZ, R44.H0_H0 ;  /* 0x2000002cff312230 */ /* 0x000fe40000004100 */
[----:B------:R-:W-:Y:S02]  /*4b40*/  FMUL.FTZ R24, R24, UR12 ;  /* 0x0000000c18187c20 */ /* 0x000fe40008410000 */
[----:B------:R-:W-:-:S04]  /*4b50*/  FSETP.GTU.FTZ.AND P4, PT, R20, UR10, PT ;  /* 0x0000000a14007c0b */ /* 0x000fc8000bf9c000 */
[----:B------:R-:W-:Y:S02]  /*4b60*/  FSEL R52, R24, RZ, !P4 ;  /* 0x000000ff18347208 */ /* 0x000fe40006000000 */
[----:B------:R-:W-:-:S03]  /*4b70*/  SEL R24, RZ, 0x1, P4 ;  /* 0x00000001ff187807 */ /* 0x000fc60002000000 */
[----:B------:R-:W-:-:S07]  /*4b80*/  @P2 FADD.FTZ R52, R49, R52 ;  /* 0x0000003431342221 */ /* 0x000fce0000010000 */
.L_x_5654:
[----:B------:R-:W-:Y:S05]  /*4b90*/  BSYNC B2 ;  /* 0x0000000000027941 */ /* 0x000fea0003800000 */
.L_x_5652:
[----:B------:R-:W-:Y:S04]  /*4ba0*/  BSSY B2, `(.L_x_5662) ;  /* 0x000005f000027945 */ /* 0x000fe80003800000 */
[----:B------:R-:W-:Y:S05]  /*4bb0*/  @P3 BRA `(.L_x_5663) ;  /* 0x0000000000183947 */ /* 0x000fea0003800000 */
[----:B------:R-:W-:Y:S01]  /*4bc0*/  MOV R53, RZ ;  /* 0x000000ff00357202 */ /* 0x000fe20000000f00 */
[----:B------:R-:W-:Y:S01]  /*4bd0*/  IMAD.MOV.U32 R20, RZ, RZ, R48 ;  /* 0x000000ffff147224 */ /* 0x000fe200078e0030 */
[----:B------:R-:W-:Y:S06]  /*4be0*/  @!P2 BRA `(.L_x_5664) ;  /* 0x000000040068a947 */ /* 0x000fec0003800000 */
[----:B------:R-:W-:Y:S01]  /*4bf0*/  MOV R20, R48 ;  /* 0x0000003000147202 */ /* 0x000fe20000000f00 */
[----:B-----5:R-:W-:Y:S01]  /*4c00*/  HADD2.F32 R53, -RZ, R44.H1_H1 ;  /* 0x3000002cff357230 */ /* 0x020fe20000004100 */
[----:B------:R-:W-:Y:S06]  /*4c10*/  BRA `(.L_x_5664) ;  /* 0x00000004005c7947 */ /* 0x000fec0003800000 */
.L_x_5663:
        /* <DEDUP_REMOVED lines=12> */
.L_x_5666:
[----:B------:R-:W-:-:S07]  /*4ce0*/  IMAD.MOV.U32 R26, RZ, RZ, R21 ;  /* 0x000000ffff1a7224 */ /* 0x000fce00078e0015 */
.L_x_5667:
[----:B------:R-:W-:Y:S05]  /*4cf0*/  BSYNC B3 ;  /* 0x0000000000037941 */ /* 0x000fea0003800000 */
.L_x_5665:
        /* <DEDUP_REMOVED lines=16> */
.L_x_5671:
[----:B------:R-:W-:Y:S05]  /*4e00*/  BSYNC B4 ;  /* 0x0000000000047941 */ /* 0x000fea0003800000 */
.L_x_5670:
        /* <DEDUP_REMOVED lines=44> */
.L_x_5669:
[----:B------:R-:W-:Y:S05]  /*50d0*/  BSYNC B3 ;  /* 0x0000000000037941 */ /* 0x000fea0003800000 */
.L_x_5668:
[----:B------:R-:W-:Y:S01]  /*50e0*/  HFMA2.MMA R49, -RZ, RZ, 0.1171875, 0 ;  /* 0x2f800000ff317435 */ /* 0x000fe200000001ff */
[----:B------:R-:W-:Y:S01]  /*50f0*/  I2FP.F32.U32 R26, R26 ;  /* 0x0000001a001a7245 */ /* 0x000fe20000201000 */
[----:B-----5:R-:W-:-:S05]  /*5100*/  HADD2.F32 R48, -RZ, R40.H1_H1 ;  /* 0x30000028ff307230 */ /* 0x020fca0000004100 */
[----:B------:R-:W-:-:S03]  /*5110*/  FMUL.FTZ R48, R48, UR13 ;  /* 0x0000000d30307c20 */ /* 0x000fc60008410000 */
[----:B------:R-:W-:Y:S01]  /*5120*/  FFMA.FTZ R26, R26, R49, 1.1641532182693481445e-10 ;  /* 0x2f0000001a1a7423 */ /* 0x000fe20000010031 */
[----:B------:R-:W-:-:S04]  /*5130*/  FMUL.FTZ R48, R48, UR12 ;  /* 0x0000000c30307c20 */ /* 0x000fc80008410000 */
[----:B------:R-:W-:-:S04]  /*5140*/  FSETP.GTU.FTZ.AND P4, PT, R26, UR10, PT ;  /* 0x0000000a1a007c0b */ /* 0x000fc8000bf9c000 */
[----:B------:R-:W-:Y:S01]  /*5150*/  FSEL R53, R48, RZ, !P4 ;  /* 0x000000ff30357208 */ /* 0x000fe20006000000 */
[----:B------:R-:W-:Y:S01]  /*5160*/  @P2 HADD2.F32 R48, -RZ, R44.H1_H1 ;  /* 0x3000002cff302230 */ /* 0x000fe20000004100 */
[----:B------:R-:W-:-:S04]  /*5170*/  SEL R26, RZ, 0x1, P4 ;  /* 0x00000001ff1a7807 */ /* 0x000fc80002000000 */
[----:B------:R-:W-:-:S07]  /*5180*/  @P2 FADD.FTZ R53, R48, R53 ;  /* 0x0000003530352221 */ /* 0x000fce0000010000 */
.L_x_5664:
[----:B------:R-:W-:Y:S05]  /*5190*/  BSYNC B2 ;  /* 0x0000000000027941 */ /* 0x000fea0003800000 */
.L_x_5662:
[----:B------:R-:W-:Y:S04]  /*51a0*/  BSSY B2, `(.L_x_5672) ;  /* 0x000005f000027945 */ /* 0x000fe80003800000 */
[----:B------:R-:W-:Y:S05]  /*51b0*/  @P3 BRA `(.L_x_5673) ;  /* 0x0000000000183947 */ /* 0x000fea0003800000 */
[----:B------:R-:W-:Y:S01]  /*51c0*/  IMAD.MOV.U32 R54, RZ, RZ, RZ ;  /* 0x000000ffff367224 */ /* 0x000fe200078e00ff */
[----:B------:R-:W-:Y:S01]  /*51d0*/  MOV R48, R20 ;  /* 0x0000001400307202 */ /* 0x000fe20000000f00 */
[----:B------:R-:W-:Y:S06]  /*51e0*/  @!P2 BRA `(.L_x_5674) ;  /* 0x000000040068a947 */ /* 0x000fec0003800000 */
[----:B------:R-:W-:Y:S02]  /*51f0*/  IMAD.MOV.U32 R48, RZ, RZ, R20 ;  /* 0x000000ffff307224 */ /* 0x000fe400078e0014 */
[----:B-----5:R-:W-:Y:S01]  /*5200*/  HADD2.F32 R54, -RZ, R45.H0_H0 ;  /* 0x2000002dff367230 */ /* 0x020fe20000004100 */
[----:B------:R-:W-:Y:S06]  /*5210*/  BRA `(.L_x_5674) ;  /* 0x00000004005c7947 */ /* 0x000fec0003800000 */
.L_x_5673:
        /* <DEDUP_REMOVED lines=12> */
.L_x_5676:
[----:B------:R-:W-:-:S07]  /*52e0*/  MOV R28, R21 ;  /* 0x00000015001c7202 */ /* 0x000fce0000000f00 */
.L_x_5677:
[----:B------:R-:W-:Y:S05]  /*52f0*/  BSYNC B3 ;  /* 0x0000000000037941 */ /* 0x000fea0003800000 */
.L_x_5675:
        /* <DEDUP_REMOVED lines=16> */
.L_x_5681:
[----:B------:R-:W-:Y:S05]  /*5400*/  BSYNC B4 ;  /* 0x0000000000047941 */ /* 0x000fea0003800000 */
.L_x_5680:
        /* <DEDUP_REMOVED lines=44> */
.L_x_5679:
[----:B------:R-:W-:Y:S05]  /*56d0*/  BSYNC B3 ;  /* 0x0000000000037941 */ /* 0x000fea0003800000 */
.L_x_5678:
        /* <DEDUP_REMOVED lines=11> */
.L_x_5674:
[----:B------:R-:W-:Y:S05]  /*5790*/  BSYNC B2 ;  /* 0x0000000000027941 */ /* 0x000fea0003800000 */
.L_x_5672:
        /* <DEDUP_REMOVED lines=8> */
.L_x_5683:
        /* <DEDUP_REMOVED lines=12> */
.L_x_5686:
[----:B------:R-:W-:-:S07]  /*58e0*/  IMAD.MOV.U32 R30, RZ, RZ, R21 ;  /* 0x000000ffff1e7224 */ /* 0x000fce00078e0015 */
.L_x_5687:
[----:B------:R-:W-:Y:S05]  /*58f0*/  BSYNC B3 ;  /* 0x0000000000037941 */ /* 0x000fea0003800000 */
.L_x_5685:
        /* <DEDUP_REMOVED lines=16> */
.L_x_5691:
[----:B------:R-:W-:Y:S05]  /*5a00*/  BSYNC B4 ;  /* 0x0000000000047941 */ /* 0x000fea0003800000 */
.L_x_5690:
        /* <DEDUP_REMOVED lines=44> */
.L_x_5689:
[----:B------:R-:W-:Y:S05]  /*5cd0*/  BSYNC B3 ;  /* 0x0000000000037941 */ /* 0x000fea0003800000 */
.L_x_5688:
        /* <DEDUP_REMOVED lines=11> */
.L_x_5684:
[----:B------:R-:W-:Y:S05]  /*5d90*/  BSYNC B2 ;  /* 0x0000000000027941 */ /* 0x000fea0003800000 */
.L_x_5682:
        /* <DEDUP_REMOVED lines=8> */
.L_x_5693:
        /* <DEDUP_REMOVED lines=12> */
.L_x_5696:
[----:B------:R-:W-:-:S07]  /*5ee0*/  MOV R32, R21 ;  /* 0x0000001500207202 */ /* 0x000fce0000000f00 */
.L_x_5697:
[----:B------:R-:W-:Y:S05]  /*5ef0*/  BSYNC B3 ;  /* 0x0000000000037941 */ /* 0x000fea0003800000 */
.L_x_5695:
        /* <DEDUP_REMOVED lines=16> */
.L_x_5701:
[----:B------:R-:W-:Y:S05]  /*6000*/  BSYNC B4 ;  /* 0x0000000000047941 */ /* 0x000fea0003800000 */
.L_x_5700:
        /* <DEDUP_REMOVED lines=44> */
.L_x_5699:
[----:B------:R-:W-:Y:S05]  /*62d0*/  BSYNC B3 ;  /* 0x0000000000037941 */ /* 0x000fea0003800000 */
.L_x_5698:
        /* <DEDUP_REMOVED lines=11> */
.L_x_5694:
[----:B------:R-:W-:Y:S05]  /*6390*/  BSYNC B2 ;  /* 0x0000000000027941 */ /* 0x000fea0003800000 */
.L_x_5692:
        /* <DEDUP_REMOVED lines=8> */
.L_x_5703:
        /* <DEDUP_REMOVED lines=12> */
.L_x_5706:
[----:B------:R-:W-:-:S07]  /*64e0*/  IMAD.MOV.U32 R34, RZ, RZ, R21 ;  /* 0x000000ffff227224 */ /* 0x000fce00078e0015 */
.L_x_5707:
[----:B------:R-:W-:Y:S05]  /*64f0*/  BSYNC B3 ;  /* 0x0000000000037941 */ /* 0x000fea0003800000 */
.L_x_5705:
        /* <DEDUP_REMOVED lines=16> */
.L_x_5711:
[----:B------:R-:W-:Y:S05]  /*6600*/  BSYNC B4 ;  /* 0x0000000000047941 */ /* 0x000fea0003800000 */
.L_x_5710:
        /* <DEDUP_REMOVED lines=44> */
.L_x_5709:
[----:B------:R-:W-:Y:S05]  /*68d0*/  BSYNC B3 ;  /* 0x0000000000037941 */ /* 0x000fea0003800000 */
.L_x_5708:
[----:B------:R-:W-:Y:S01]  /*68e0*/  I2FP.F32.U32 R34, R34 ;  /* 0x0000002200227245 */ /* 0x000fe20000201000 */
[----:B-----5:R-:W-:Y:S01]  /*68f0*/  HADD2.F32 R48, -RZ, R42.H1_H1 ;  /* 0x3000002aff307230 */ /* 0x020fe20000004100 */
[----:B------:R-:W-:-:S04]  /*6900*/  MOV R49, 0x2f800000 ;  /* 0x2f80000000317802 */ /* 0x000fc80000000f00 */
[----:B------:R-:W-:Y:S01]  /*6910*/  FMUL.FTZ R48, R48, UR13 ;  /* 0x0000000d30307c20 */ /* 0x000fe20008410000 */
[----:B------:R-:W-:-:S03]  /*6920*/  FFMA.FTZ R34, R34, R49, 1.1641532182693481445e-10 ;  /* 0x2f00000022227423 */ /* 0x000fc60000010031 */
[----:B------:R-:W-:Y:S02]  /*6930*/  FMUL.FTZ R48, R48, UR12 ;  /* 0x0000000c30307c20 */ /* 0x000fe40008410000 */
[----:B------:R-:W-:-:S04]  /*6940*/  FSETP.GTU.FTZ.AND P4, PT, R34, UR10, PT ;  /* 0x0000000a22007c0b */ /* 0x000fc8000bf9c000 */
[----:B------:R-:W-:Y:S01]  /*6950*/  FSEL R57, R48, RZ, !P4 ;  /* 0x000000ff30397208 */ /* 0x000fe20006000000 */
[----:B------:R-:W-:Y:S01]  /*6960*/  @P2 HADD2.F32 R48, -RZ, R46.H1_H1 ;  /* 0x3000002eff302230 */ /* 0x000fe20000004100 */
[----:B------:R-:W-:-:S04]  /*6970*/  SEL R34, RZ, 0x1, P4 ;  /* 0x00000001ff227807 */ /* 0x000fc80002000000 */
[----:B------:R-:W-:-:S07]  /*6980*/  @P2 FADD.FTZ R57, R48, R57 ;  /* 0x0000003930392221 */ /* 0x000fce0000010000 */
.L_x_5704:
[----:B------:R-:W-:Y:S05]  /*6990*/  BSYNC B2 ;  /* 0x0000000000027941 */ /* 0x000fea0003800000 */
.L_x_5702:
[----:B------:R-:W-:Y:S04]  /*69a0*/  BSSY B2, `(.L_x_5712) ;  /* 0x000005f000027945 */ /* 0x000fe80003800000 */
[----:B------:R-:W-:Y:S05]  /*69b0*/  @P3 BRA `(.L_x_5713) ;  /* 0x0000000000183947 */ /* 0x000fea0003800000 */
[----:B------:R-:W-:Y:S01]  /*69c0*/  IMAD.MOV.U32 R58, RZ, RZ, RZ ;  /* 0x000000ffff3a7224 */ /* 0x000fe200078e00ff */
[----:B------:R-:W-:Y:S01]  /*69d0*/  MOV R48, R20 ;  /* 0x0000001400307202 */ /* 0x000fe20000000f00 */
[----:B------:R-:W-:Y:S06]  /*69e0*/  @!P2 BRA `(.L_x_5714) ;  /* 0x000000040068a947 */ /* 0x000fec0003800000 */
[----:B------:R-:W-:Y:S01]  /*69f0*/  MOV R48, R20 ;  /* 0x0000001400307202 */ /* 0x000fe20000000f00 */
[----:B-----5:R-:W-:Y:S01]  /*6a00*/  HADD2.F32 R58, -RZ, R47.H0_H0 ;  /* 0x2000002fff3a7230 */ /* 0x020fe20000004100 */
[----:B------:R-:W-:Y:S06]  /*6a10*/  BRA `(.L_x_5714) ;  /* 0x00000004005c7947 */ /* 0x000fec0003800000 */
.L_x_5713:
[C---:B------:R-:W-:Y:S01]  /*6a20*/  ISETP.NE.AND P4, PT, R20.reuse, 0x1, PT ;  /* 0x000000011400780c */ /* 0x040fe20003f85270 */
[----:B------:R-:W-:Y:S01]  /*6a30*/  BSSY B3, `(.L_x_5715) ;  /* 0x000000c000037945 */ /* 0x000fe20003800000 */
[----:B------:R-:W-:-:S11]  /*6a40*/  VIADD R48, R20, 0x1 ;  /* 0x0000000114307836 */ /* 0x000fd60000000000 */
        /* <DEDUP_REMOVED lines=9> */
.L_x_5716:
[----:B------:R-:W-:-:S07]  /*6ae0*/  MOV R36, R21 ;  /* 0x0000001500247202 */ /* 0x000fce0000000f00 */
.L_x_5717:
[----:B------:R-:W-:Y:S05]  /*6af0*/  BSYNC B3 ;  /* 0x0000000000037941 */ /* 0x000fea0003800000 */
.L_x_5715:
        /* <DEDUP_REMOVED lines=16> */
.L_x_5721:
[----:B------:R-:W-:Y:S05]  /*6c00*/  BSYNC B4 ;  /* 0x0000000000047941 */ /* 0x000fea0003800000 */
.L_x_5720:
        /* <DEDUP_REMOVED lines=42> */
[----:B------:R-:W-:Y:S01]  /*6eb0*/  HFMA2.MMA R48, -RZ, RZ, 0, 0 ;  /* 0x00000000ff307435 */ /* 0x000fe200000001ff */
[----:B------:R-:W-:-:S10]  /*6ec0*/  LOP3.LUT R18, R49, UR31, R18, 0x96, !PT ;  /* 0x0000001f31127c12 */ /* 0x000fd4000f8e9612 */
.L_x_5719:
[----:B------:R-:W-:Y:S05]  /*6ed0*/  BSYNC B3 ;  /* 0x0000000000037941 */ /* 0x000fea0003800000 */
.L_x_5718:
        /* <DEDUP_REMOVED lines=11> */
.L_x_5714:
[----:B------:R-:W-:Y:S05]  /*6f90*/  BSYNC B2 ;  /* 0x0000000000027941 */ /* 0x000fea0003800000 */
.L_x_5712:
[----:B------:R-:W-:Y:S04]  /*6fa0*/  BSSY B2, `(.L_x_5722) ;  /* 0x000005f000027945 */ /* 0x000fe80003800000 */
[----:B------:R-:W-:Y:S05]  /*6fb0*/  @P3 BRA `(.L_x_5723) ;  /* 0x0000000000183947 */ /* 0x000fea0003800000 */
[----:B------:R-:W-:Y:S02]  /*6fc0*/  MOV R59, RZ ;  /* 0x000000ff003b7202 */ /* 0x000fe40000000f00 */
[----:B------:R-:W-:Y:S01]  /*6fd0*/  MOV R20, R48 ;  /* 0x0000003000147202 */ /* 0x000fe20000000f00 */
[----:B------:R-:W-:Y:S06]  /*6fe0*/  @!P2 BRA `(.L_x_5724) ;  /* 0x000000040068a947 */ /* 0x000fec0003800000 */
[----:B------:R-:W-:Y:S02]  /*6ff0*/  IMAD.MOV.U32 R20, RZ, RZ, R48 ;  /* 0x000000ffff147224 */ /* 0x000fe400078e0030 */
[----:B-----5:R-:W-:Y:S01]  /*7000*/  HADD2.F32 R59, -RZ, R47.H1_H1 ;  /* 0x3000002fff3b7230 */ /* 0x020fe20000004100 */
[----:B------:R-:W-:Y:S06]  /*7010*/  BRA `(.L_x_5724) ;  /* 0x00000004005c7947 */ /* 0x000fec0003800000 */
.L_x_5723:
[C---:B------:R-:W-:Y:S01]  /*7020*/  ISETP.NE.AND P3, PT, R48.reuse, 0x1, PT ;  /* 0x000000013000780c */ /* 0x040fe20003f65270 */
[----:B------:R-:W-:Y:S01]  /*7030*/  BSSY B3, `(.L_x_5725) ;  /* 0x000000c000037945 */ /* 0x000fe20003800000 */
[----:B------:R-:W-:-:S11]  /*7040*/  IADD3 R20, R48, 0x1, RZ ;  /* 0x0000000130147810 */ /* 0x000fd60007ffe0ff */
        /* <DEDUP_REMOVED lines=9> */
.L_x_5726:
[----:B------:R-:W-:-:S07]  /*70e0*/  MOV R38, R21 ;  /* 0x0000001500267202 */ /* 0x000fce0000000f00 */
.L_x_5727:
[----:B------:R-:W-:Y:S05]  /*70f0*/  BSYNC B3 ;  /* 0x0000000000037941 */ /* 0x000fea0003800000 */
.L_x_5725:
        /* <DEDUP_REMOVED lines=16> */
.L_x_5731:
[----:B------:R-:W-:Y:S05]  /*7200*/  BSYNC B4 ;  /* 0x0000000000047941 */ /* 0x000fea0003800000 */
.L_x_5730:
        /* <DEDUP_REMOVED lines=41> */
[----:B------:R-:W-:Y:S01]  /*74a0*/  IMAD.MOV.U32 R20, RZ, RZ, RZ ;  /* 0x000000ffff147224 */ /* 0x000fe200078e00ff */
[----:B------:R-:W-:Y:S02]  /*74b0*/  LOP3.LUT R18, R49, UR31, R18, 0x96, !PT ;  /* 0x0000001f31127c12 */ /* 0x000fe4000f8e9612 */
[----:B------:R-:W-:-:S07]  /*74c0*/  MOV R19, R48 ;  /* 0x0000003000137202 */ /* 0x000fce0000000f00 */
.L_x_5729:
[----:B------:R-:W-:Y:S05]  /*74d0*/  BSYNC B3 ;  /* 0x0000000000037941 */ /* 0x000fea0003800000 */
.L_x_5728:
[----:B------:R-:W-:Y:S01]  /*74e0*/  HFMA2.MMA R49, -RZ, RZ, 0.1171875, 0 ;  /* 0x2f800000ff317435 */ /* 0x000fe200000001ff */
[----:B------:R-:W-:Y:S01]  /*74f0*/  I2FP.F32.U32 R38, R38 ;  /* 0x0000002600267245 */ /* 0x000fe20000201000 */
[----:B-----5:R-:W-:-:S05]  /*7500*/  HADD2.F32 R48, -RZ, R43.H1_H1 ;  /* 0x3000002bff307230 */ /* 0x020fca0000004100 */
[----:B------:R-:W-:-:S03]  /*7510*/  FMUL.FTZ R48, R48, UR13 ;  /* 0x0000000d30307c20 */ /* 0x000fc60008410000 */
[----:B------:R-:W-:Y:S01]  /*7520*/  FFMA.FTZ R38, R38, R49, 1.1641532182693481445e-10 ;  /* 0x2f00000026267423 */ /* 0x000fe20000010031 */
[----:B------:R-:W-:-:S04]  /*7530*/  FMUL.FTZ R48, R48, UR12 ;  /* 0x0000000c30307c20 */ /* 0x000fc80008410000 */
[----:B------:R-:W-:Y:S01]  /*7540*/  FSETP.GTU.FTZ.AND P3, PT, R38, UR10, PT ;  /* 0x0000000a26007c0b */ /* 0x000fe2000bf7c000 */
[----:B------:R-:W-:-:S03]  /*7550*/  @P2 HADD2.F32 R38, -RZ, R47.H1_H1 ;  /* 0x3000002fff262230 */ /* 0x000fc60000004100 */
[----:B------:R-:W-:-:S05]  /*7560*/  FSEL R59, R48, RZ, !P3 ;  /* 0x000000ff303b7208 */ /* 0x000fca0005800000 */
[----:B------:R-:W-:Y:S01]  /*7570*/  @P2 FADD.FTZ R59, R38, R59 ;  /* 0x0000003b263b2221 */ /* 0x000fe20000010000 */
[----:B------:R-:W-:-:S07]  /*7580*/  SEL R38, RZ, 0x1, P3 ;  /* 0x00000001ff267807 */ /* 0x000fce0001800000 */
.L_x_5724:
[----:B------:R-:W-:Y:S05]  /*7590*/  BSYNC B2 ;  /* 0x0000000000027941 */ /* 0x000fea0003800000 */
.L_x_5722:
        /* <DEDUP_REMOVED lines=29> */
.L_x_5733:
[----:B------:R-:W-:Y:S05]  /*7770*/  BSYNC B2 ;  /* 0x0000000000027941 */ /* 0x000fea0003800000 */
.L_x_5732:
[----:B------:R-:W-:Y:S01]  /*7780*/  VIADD R95, R95, 0x20 ;  /* 0x000000205f5f7836 */ /* 0x000fe20000000000 */
[----:B------:R-:W-:-:S07]  /*7790*/  IADD3 R93, R93, 0x20, RZ ;  /* 0x000000205d5d7810 */ /* 0x000fce0007ffe0ff */
.L_x_5651:
[----:B------:R-:W-:Y:S05]  /*77a0*/  BSYNC B1 ;  /* 0x0000000000017941 */ /* 0x000fea0003800000 */
.L_x_5650:
        /* <DEDUP_REMOVED lines=18> */
[----:B-----5:R-:W-:Y:S01]  /*78d0*/  HADD2.F32 R61, -RZ, R44.H0_H0 ;  /* 0x2000002cff3d7230 */ /* 0x020fe20000004100 */
[----:B------:R-:W-:Y:S06]  /*78e0*/  BRA `(.L_x_5738) ;  /* 0x00000004005c7947 */ /* 0x000fec0003800000 */
.L_x_5737:
        /* <DEDUP_REMOVED lines=12> */
.L_x_5740:
[----:B------:R-:W-:-:S07]  /*79b0*/  IMAD.MOV.U32 R24, RZ, RZ, R21 ;  /* 0x000000ffff187224 */ /* 0x000fce00078e0015 */
.L_x_5741:
[----:B------:R-:W-:Y:S05]  /*79c0*/  BSYNC B3 ;  /* 0x0000000000037941 */ /* 0x000fea0003800000 */
.L_x_5739:
        /* <DEDUP_REMOVED lines=16> */
.L_x_5745:
[----:B------:R-:W-:Y:S05]  /*7ad0*/  BSYNC B4 ;  /* 0x0000000000047941 */ /* 0x000fea0003800000 */
.L_x_5744:
        /* <DEDUP_REMOVED lines=44> */
.L_x_5743:
[----:B------:R-:W-:Y:S05]  /*7da0*/  BSYNC B3 ;  /* 0x0000000000037941 */ /* 0x000fea0003800000 */
.L_x_5742:
[----:B------:R-:W-:Y:S01]  /*7db0*/  I2FP.F32.U32 R20, R24 ;  /* 0x0000001800147245 */ /* 0x000fe20000201000 */
[----:B-----5:R-:W-:Y:S01]  /*7dc0*/  HADD2.F32 R24, -RZ, R40.H0_H0 ;  /* 0x20000028ff187230 */ /* 0x020fe20000004100 */
[----:B------:R-:W-:-:S04]  /*7dd0*/  MOV R49, 0x2f800000 ;  /* 0x2f80000000317802 */ /* 0x000fc80000000f00 */
[----:B------:R-:W-:Y:S01]  /*7de0*/  FMUL.FTZ R24, R24, UR13 ;  /* 0x0000000d18187c20 */ /* 0x000fe20008410000 */
[----:B------:R-:W-:-:S03]  /*7df0*/  FFMA.FTZ R20, R20, R49, 1.1641532182693481445e-10 ;  /* 0x2f00000014147423 */ /* 0x000fc60000010031 */
[----:B------:R-:W-:Y:S02]  /*7e00*/  FMUL.FTZ R24, R24, UR12 ;  /* 0x0000000c18187c20 */ /* 0x000fe40008410000 */
[----:B------:R-:W-:Y:S01]  /*7e10*/  FSETP.GTU.FTZ.AND P4, PT, R20, UR10, PT ;  /* 0x0000000a14007c0b */ /* 0x000fe2000bf9c000 */
[----:B------:R-:W-:-:S03]  /*7e20*/  @P2 HADD2.F32 R20, -RZ, R44.H0_H0 ;  /* 0x2000002cff142230 */ /* 0x000fc60000004100 */
[----:B------:R-:W-:Y:S02]  /*7e30*/  FSEL R61, R24, RZ, !P4 ;  /* 0x000000ff183d7208 */ /* 0x000fe40006000000 */
[----:B------:R-:W-:-:S03]  /*7e40*/  SEL R24, RZ, 0x1, P4 ;  /* 0x00000001ff187807 */ /* 0x000fc60002000000 */
[----:B------:R-:W-:-:S07]  /*7e50*/  @P2 FADD.FTZ R61, R20, R61 ;  /* 0x0000003d143d2221 */ /* 0x000fce0000010000 */
.L_x_5738:
[----:B------:R-:W-:Y:S05]  /*7e60*/  BSYNC B2 ;  /* 0x0000000000027941 */ /* 0x000fea0003800000 */
.L_x_5736:
[----:B------:R-:W-:Y:S04]  /*7e70*/  BSSY B2, `(.L_x_5746) ;  /* 0x000005f000027945 */ /* 0x000fe80003800000 */
[----:B------:R-:W-:Y:S05]  /*7e80*/  @P3 BRA `(.L_x_5747) ;  /* 0x0000000000183947 */ /* 0x000fea0003800000 */
[----:B------:R-:W-:Y:S01]  /*7e90*/  IMAD.MOV.U32 R62, RZ, RZ, RZ ;  /* 0x000000ffff3e7224 */ /* 0x000fe200078e00ff */
[----:B------:R-:W-:Y:S01]  /*7ea0*/  MOV R20, R48 ;  /* 0x0000003000147202 */ /* 0x000fe20000000f00 */
[----:B------:R-:W-:Y:S06]  /*7eb0*/  @!P2 BRA `(.L_x_5748) ;  /* 0x000000040068a947 */ /* 0x000fec0003800000 */
[----:B------:R-:W-:Y:S01]  /*7ec0*/  MOV R20, R48 ;  /* 0x0000003000147202 */ /* 0x000fe20000000f00 */
[----:B-----5:R-:W-:Y:S01]  /*7ed0*/  HADD2.F32 R62, -RZ, R44.H1_H1 ;  /* 0x3000002cff3e7230 */ /* 0x020fe20000004100 */
[----:B------:R-:W-:Y:S06]  /*7ee0*/  BRA `(.L_x_5748) ;  /* 0x00000004005c7947 */ /* 0x000fec0003800000 */
.L_x_5747:
        /* <DEDUP_REMOVED lines=12> */
.L_x_5750:
[----:B------:R-:W-:-:S07]  /*7fb0*/  MOV R26, R21 ;  /* 0x00000015001a7202 */ /* 0x000fce0000000f00 */
.L_x_5751:
[----:B------:R-:W-:Y:S05]  /*7fc0*/  BSYNC B3 ;  /* 0x0000000000037941 */ /* 0x000fea0003800000 */
.L_x_5749:
        /* <DEDUP_REMOVED lines=16> */
.L_x_5755:
[----:B------:R-:W-:Y:S05]  /*80d0*/  BSYNC B4 ;  /* 0x0000000000047941 */ /* 0x000fea0003800000 */
.L_x_5754:
        /* <DEDUP_REMOVED lines=44> */
.L_x_5753:
[----:B------:R-:W-:Y:S05]  /*83a0*/  BSYNC B3 ;  /* 0x0000000000037941 */ /* 0x000fea0003800000 */
.L_x_5752:
        /* <DEDUP_REMOVED lines=11> */
.L_x_5748:
[----:B------:R-:W-:Y:S05]  /*8460*/  BSYNC B2 ;  /* 0x0000000000027941 */ /* 0x000fea0003800000 */
.L_x_5746:
[----:B------:R-:W-:Y:S04]  /*8470*/  BSSY B2, `(.L_x_5756) ;  /* 0x000005f000027945 */ /* 0x000fe80003800000 */
[----:B------:R-:W-:Y:S05]  /*8480*/  @P3 BRA `(.L_x_5757) ;  /* 0x0000000000183947 */ /* 0x000fea0003800000 */
[----:B------:R-:W-:Y:S02]  /*8490*/  MOV R63, RZ ;  /* 0x000000ff003f7202 */ /* 0x000fe40000000f00 */
[----:B------:R-:W-:Y:S01]  /*84a0*/  MOV R48, R20 ;  /* 0x0000001400307202 */ /* 0x000fe20000000f00 */
[----:B------:R-:W-:Y:S06]  /*84b0*/  @!P2 BRA `(.L_x_5758) ;  /* 0x000000040068a947 */ /* 0x000fec0003800000 */
[----:B------:R-:W-:Y:S02]  /*84c0*/  IMAD.MOV.U32 R48, RZ, RZ, R20 ;  /* 0x000000ffff307224 */ /* 0x000fe400078e0014 */
[----:B-----5:R-:W-:Y:S01]  /*84d0*/  HADD2.F32 R63, -RZ, R45.H0_H0 ;  /* 0x2000002dff3f7230 */ /* 0x020fe20000004100 */
[----:B------:R-:W-:Y:S06]  /*84e0*/  BRA `(.L_x_5758) ;  /* 0x00000004005c7947 */ /* 0x000fec0003800000 */
.L_x_5757:
        /* <DEDUP_REMOVED lines=12> */
.L_x_5760:
[----:B------:R-:W-:-:S07]  /*85b0*/  MOV R28, R21 ;  /* 0x00000015001c7202 */ /* 0x000fce0000000f00 */
.L_x_5761:
[----:B------:R-:W-:Y:S05]  /*85c0*/  BSYNC B3 ;  /* 0x0000000000037941 */ /* 0x000fea0003800000 */
.L_x_5759:
        /* <DEDUP_REMOVED lines=16> */
.L_x_5765:
[----:B------:R-:W-:Y:S05]  /*86d0*/  BSYNC B4 ;  /* 0x0000000000047941 */ /* 0x000fea0003800000 */
.L_x_5764:
        /* <DEDUP_REMOVED lines=40> */
[----:B------:R-:W-:Y:S02]  /*8960*/  MOV R21, R20 ;  /* 0x0000001400157202 */ /* 0x000fe40000000f00 */
[----:B------:R-:W-:Y:S01]  /*8970*/  MOV R19, R48 ;  /* 0x0000003000137202 */ /* 0x000fe20000000f00 */
[----:B------:R-:W-:Y:S01]  /*8980*/  IMAD.MOV.U32 R48, RZ, RZ, RZ ;  /* 0x000000ffff307224 */ /* 0x000fe200078e00ff */
[----:B------:R-:W-:-:S07]  /*8990*/  LOP3.LUT R18, R49, UR31, R18, 0x96, !PT ;  /* 0x0000001f31127c12 */ /* 0x000fce000f8e9612 */
.L_x_5763:
[----:B------:R-:W-:Y:S05]  /*89a0*/  BSYNC B3 ;  /* 0x0000000000037941 */ /* 0x000fea0003800000 */
.L_x_5762:
        /* <DEDUP_REMOVED lines=11> */
.L_x_5758:
[----:B------:R-:W-:Y:S05]  /*8a60*/  BSYNC B2 ;  /* 0x0000000000027941 */ /* 0x000fea0003800000 */
.L_x_5756:
        /* <DEDUP_REMOVED lines=8> */
.L_x_5767:
        /* <DEDUP_REMOVED lines=12> */
.L_x_5770:
[----:B------:R-:W-:-:S07]  /*8bb0*/  IMAD.MOV.U32 R30, RZ, RZ, R21 ;  /* 0x000000ffff1e7224 */ /* 0x000fce00078e0015 */
.L_x_5771:
[----:B------:R-:W-:Y:S05]  /*8bc0*/  BSYNC B3 ;  /* 0x0000000000037941 */ /* 0x000fea0003800000 */
.L_x_5769:
        /* <DEDUP_REMOVED lines=16> */
.L_x_5775:
[----:B------:R-:W-:Y:S05]  /*8cd0*/  BSYNC B4 ;  /* 0x0000000000047941 */ /* 0x000fea0003800000 */
.L_x_5774:
        /* <DEDUP_REMOVED lines=44> */
.L_x_5773:
[----:B------:R-:W-:Y:S05]  /*8fa0*/  BSYNC B3 ;  /* 0x0000000000037941 */ /* 0x000fea0003800000 */
.L_x_5772:
[----:B------:R-:W-:Y:S01]  /*8fb0*/  I2FP.F32.U32 R30, R30 ;  /* 0x0000001e001e7245 */ /* 0x000fe20000201000 */
[----:B-----5:R-:W-:Y:S01]  /*8fc0*/  HADD2.F32 R48, -RZ, R41.H1_H1 ;  /* 0x30000029ff307230 */ /* 0x020fe20000004100 */
[----:B------:R-:W-:-:S04]  /*8fd0*/  MOV R49, 0x2f800000 ;  /* 0x2f80000000317802 */ /* 0x000fc80000000f00 */
        /* <DEDUP_REMOVED lines=8> */
.L_x_5768:
[----:B------:R-:W-:Y:S05]  /*9060*/  BSYNC B2 ;  /* 0x0000000000027941 */ /* 0x000fea0003800000 */
.L_x_5766:
        /* <DEDUP_REMOVED lines=8> */
.L_x_5777:
        /* <DEDUP_REMOVED lines=12> */
.L_x_5780:
[----:B------:R-:W-:-:S07]  /*91b0*/  MOV R32, R21 ;  /* 0x0000001500207202 */ /* 0x000fce0000000f00 */
.L_x_5781:
[----:B------:R-:W-:Y:S05]  /*91c0*/  BSYNC B3 ;  /* 0x0000000000037941 */ /* 0x000fea0003800000 */
.L_x_5779:
        /* <DEDUP_REMOVED lines=16> */
.L_x_5785:
[----:B------:R-:W-:Y:S05]  /*92d0*/  BSYNC B4 ;  /* 0x0000000000047941 */ /* 0x000fea0003800000 */
.L_x_5784:
        /* <DEDUP_REMOVED lines=44> */
.L_x_5783:
[----:B------:R-:W-:Y:S05]  /*95a0*/  BSYNC B3 ;  /* 0x0000000000037941 */ /* 0x000fea0003800000 */
.L_x_5782:
[----:B------:R-:W-:Y:S01]  /*95b0*/  I2FP.F32.U32 R20, R32 ;  /* 0x0000002000147245 */ /* 0x000fe20000201000 */
[----:B-----5:R-:W-:Y:S02]  /*95c0*/  HADD2.F32 R32, -RZ, R42.H0_H0 ;  /* 0x2000002aff207230 */ /* 0x020fe40000004100 */
[----:B------:R-:W-:-:S03]  /*95d0*/  IMAD.MOV.U32 R49, RZ, RZ, 0x2f800000 ;  /* 0x2f800000ff317424 */ /* 0x000fc600078e00ff */
        /* <DEDUP_REMOVED lines=8> */
.L_x_5778:
[----:B------:R-:W-:Y:S05]  /*9660*/  BSYNC B2 ;  /* 0x0000000000027941 */ /* 0x000fea0003800000 */
.L_x_5776:
        /* <DEDUP_REMOVED lines=8> */
.L_x_5787:
        /* <DEDUP_REMOVED lines=12> */
.L_x_5790:
[----:B------:R-:W-:-:S07]  /*97b0*/  MOV R34, R21 ;  /* 0x0000001500227202 */ /* 0x000fce0000000f00 */
.L_x_5791:
[----:B------:R-:W-:Y:S05]  /*97c0*/  BSYNC B3 ;  /* 0x0000000000037941 */ /* 0x000fea0003800000 */
.L_x_5789:
        /* <DEDUP_REMOVED lines=16> */
.L_x_5795:
[----:B------:R-:W-:Y:S05]  /*98d0*/  BSYNC B4 ;  /* 0x0000000000047941 */ /* 0x000fea0003800000 */
.L_x_5794:
        /* <DEDUP_REMOVED lines=44> */
.L_x_5793:
[----:B------:R-:W-:Y:S05]  /*9ba0*/  BSYNC B3 ;  /* 0x0000000000037941 */ /* 0x000fea0003800000 */
.L_x_5792:
[----:B------:R-:W-:Y:S01]  /*9bb0*/  HFMA2.MMA R49, -RZ, RZ, 0.1171875, 0 ;  /* 0x2f800000ff317435 */ /* 0x000fe200000001ff */
[----:B------:R-:W-:Y:S01]  /*9bc0*/  I2FP.F32.U32 R34, R34 ;  /* 0x0000002200227245 */ /* 0x000fe20000201000 */
[----:B-----5:R-:W-:-:S05]  /*9bd0*/  HADD2.F32 R48, -RZ, R42.H1_H1 ;  /* 0x3000002aff307230 */ /* 0x020fca0000004100 */
[----:B------:R-:W-:-:S03]  /*9be0*/  FMUL.FTZ R48, R48, UR13 ;  /* 0x0000000d30307c20 */ /* 0x000fc60008410000 */
[----:B------:R-:W-:Y:S01]  /*9bf0*/  FFMA.FTZ R34, R34, R49, 1.1641532182693481445e-10 ;  /* 0x2f00000022227423 */ /* 0x000fe20000010031 */
[----:B------:R-:W-:Y:S01]  /*9c00*/  FMUL.FTZ R48, R48, UR12 ;  /* 0x0000000c30307c20 */ /* 0x000fe20008410000 */
[----:B------:R-:W-:-:S03]  /*9c10*/  @P2 HADD2.F32 R49, -RZ, R46.H1_H1 ;  /* 0x3000002eff312230 */ /* 0x000fc60000004100 */
[----:B------:R-:W-:-:S04]  /*9c20*/  FSETP.GTU.FTZ.AND P4, PT, R34, UR10, PT ;  /* 0x0000000a22007c0b */ /* 0x000fc8000bf9c000 */
[----:B------:R-:W-:Y:S02]  /*9c30*/  FSEL R66, R48, RZ, !P4 ;  /* 0x000000ff30427208 */ /* 0x000fe40006000000 */
[----:B------:R-:W-:-:S03]  /*9c40*/  SEL R34, RZ, 0x1, P4 ;  /* 0x00000001ff227807 */ /* 0x000fc60002000000 */
[----:B------:R-:W-:-:S07]  /*9c50*/  @P2 FADD.FTZ R66, R49, R66 ;  /* 0x0000004231422221 */ /* 0x000fce0000010000 */
.L_x_5788:
[----:B------:R-:W-:Y:S05]  /*9c60*/  BSYNC B2 ;  /* 0x0000000000027941 */ /* 0x000fea0003800000 */
.L_x_5786:
        /* <DEDUP_REMOVED lines=8> */
.L_x_5797:
        /* <DEDUP_REMOVED lines=12> */
.L_x_5800:
[----:B------:R-:W-:-:S07]  /*9db0*/  IMAD.MOV.U32 R36, RZ, RZ, R21 ;  /* 0x000000ffff247224 */ /* 0x000fce00078e0015 */
.L_x_5801:
[----:B------:R-:W-:Y:S05]  /*9dc0*/  BSYNC B3 ;  /* 0x0000000000037941 */ /* 0x000fea0003800000 */
.L_x_5799:
        /* <DEDUP_REMOVED lines=16> */
.L_x_5805:
[----:B------:R-:W-:Y:S05]  /*9ed0*/  BSYNC B4 ;  /* 0x0000000000047941 */ /* 0x000fea0003800000 */
.L_x_5804:
        /* <DEDUP_REMOVED lines=44> */
.L_x_5803:
[----:B------:R-:W-:Y:S05]  /*a1a0*/  BSYNC B3 ;  /* 0x0000000000037941 */ /* 0x000fea0003800000 */
.L_x_5802:
        /* <DEDUP_REMOVED lines=11> */
.L_x_5798:
[----:B------:R-:W-:Y:S05]  /*a260*/  BSYNC B2 ;  /* 0x0000000000027941 */ /* 0x000fea0003800000 */
.L_x_5796:
        /* <DEDUP_REMOVED lines=8> */
.L_x_5807:
        /* <DEDUP_REMOVED lines=12> */
.L_x_5810:
[----:B------:R-:W-:-:S07]  /*a3b0*/  MOV R38, R21 ;  /* 0x0000001500267202 */ /* 0x000fce0000000f00 */
.L_x_5811:
[----:B------:R-:W-:Y:S05]  /*a3c0*/  BSYNC B3 ;  /* 0x0000000000037941 */ /* 0x000fea0003800000 */
.L_x_5809:
        /* <DEDUP_REMOVED lines=16> */
.L_x_5815:
[----:B------:R-:W-:Y:S05]  /*a4d0*/  BSYNC B4 ;  /* 0x0000000000047941 */ /* 0x000fea0003800000 */
.L_x_5814:
        /* <DEDUP_REMOVED lines=42> */
[----:B------:R-:W-:Y:S02]  /*a780*/  LOP3.LUT R18, R49, UR31, R18, 0x96, !PT ;  /* 0x0000001f31127c12 */ /* 0x000fe4000f8e9612 */
[----:B------:R-:W-:-:S08]  /*a790*/  MOV R19, R48 ;  /* 0x0000003000137202 */ /* 0x000fd00000000f00 */
.L_x_5813:
[----:B------:R-:W-:Y:S05]  /*a7a0*/  BSYNC B3 ;  /* 0x0000000000037941 */ /* 0x000fea0003800000 */
.L_x_5812:
        /* <DEDUP_REMOVED lines=11> */
.L_x_5808:
[----:B------:R-:W-:Y:S05]  /*a860*/  BSYNC B2 ;  /* 0x0000000000027941 */ /* 0x000fea0003800000 */
.L_x_5806:
        /* <DEDUP_REMOVED lines=29> */
.L_x_5817:
[----:B------:R-:W-:Y:S05]  /*aa40*/  BSYNC B2 ;  /* 0x0000000000027941 */ /* 0x000fea0003800000 */
.L_x_5816:
[----:B------:R-:W-:Y:S01]  /*aa50*/  IADD3 R95, R95, 0x20, RZ ;  /* 0x000000205f5f7810 */ /* 0x000fe20007ffe0ff */
[----:B------:R-:W-:-:S07]  /*aa60*/  VIADD R93, R93, 0x20 ;  /* 0x000000205d5d7836 */ /* 0x000fce0000000000 */
.L_x_5735:
[----:B------:R-:W-:Y:S05]  /*aa70*/  BSYNC B1 ;  /* 0x0000000000017941 */ /* 0x000fea0003800000 */
.L_x_5734:
        /* <DEDUP_REMOVED lines=14> */
[----:B------:R-:W-:Y:S02]  /*ab60*/  MOV R70, RZ ;  /* 0x000000ff00467202 */ /* 0x000fe40000000f00 */
[----:B------:R-:W-:Y:S01]  /*ab70*/  MOV R48, R20 ;  /* 0x0000001400307202 */ /* 0x000fe20000000f00 */
[----:B------:R-:W-:Y:S06]  /*ab80*/  @!P2 BRA `(.L_x_5822) ;  /* 0x000000040068a947 */ /* 0x000fec0003800000 */
[----:B------:R-:W-:Y:S02]  /*ab90*/  IMAD.MOV.U32 R48, RZ, RZ, R20 ;  /* 0x000000ffff307224 */ /* 0x000fe400078e0014 */
[----:B-----5:R-:W-:Y:S01]  /*aba0*/  HADD2.F32 R70, -RZ, R44.H0_H0 ;  /* 0x2000002cff467230 */ /* 0x020fe20000004100 */
[----:B------:R-:W-:Y:S06]  /*abb0*/  BRA `(.L_x_5822) ;  /* 0x00000004005c7947 */ /* 0x000fec0003800000 */
.L_x_5821:
        /* <DEDUP_REMOVED lines=12> */
.L_x_5824:
[----:B------:R-:W-:-:S07]  /*ac80*/  MOV R24, R21 ;  /* 0x0000001500187202 */ /* 0x000fce0000000f00 */
.L_x_5825:
[----:B------:R-:W-:Y:S05]  /*ac90*/  BSYNC B3 ;  /* 0x0000000000037941 */ /* 0x000fea0003800000 */
.L_x_5823:
        /* <DEDUP_REMOVED lines=16> */
.L_x_5829:
[----:B------:R-:W-:Y:S05]  /*ada0*/  BSYNC B4 ;  /* 0x0000000000047941 */ /* 0x000fea0003800000 */
.L_x_5828:
        /* <DEDUP_REMOVED lines=44> */
.L_x_5827:
[----:B------:R-:W-:Y:S05]  /*b070*/  BSYNC B3 ;  /* 0x0000000000037941 */ /* 0x000fea0003800000 */
.L_x_5826:
[----:B------:R-:W-:Y:S01]  /*b080*/  HFMA2.MMA R49, -RZ, RZ, 0.1171875, 0 ;  /* 0x2f800000ff317435 */ /* 0x000fe200000001ff */
[----:B------:R-:W-:Y:S01]  /*b090*/  I2FP.F32.U32 R20, R24 ;  /* 0x0000001800147245 */ /* 0x000fe20000201000 */
[----:B-----5:R-:W-:-:S05]  /*b0a0*/  HADD2.F32 R24, -RZ, R40.H0_H0 ;  /* 0x20000028ff187230 */ /* 0x020fca0000004100 */
[----:B------:R-:W-:-:S03]  /*b0b0*/  FMUL.FTZ R24, R24, UR13 ;  /* 0x0000000d18187c20 */ /* 0x000fc60008410000 */
[----:B------:R-:W-:Y:S01]  /*b0c0*/  FFMA.FTZ R20, R20, R49, 1.1641532182693481445e-10 ;  /* 0x2f00000014147423 */ /* 0x000fe20000010031 */
[----:B------:R-:W-:Y:S01]  /*b0d0*/  FMUL.FTZ R24, R24, UR12 ;  /* 0x0000000c18187c20 */ /* 0x000fe20008410000 */
[----:B------:R-:W-:-:S03]  /*b0e0*/  @P2 HADD2.F32 R49, -RZ, R44.H0_H0 ;  /* 0x2000002cff312230 */ /* 0x000fc60000004100 */
[----:B------:R-:W-:-:S04]  /*b0f0*/  FSETP.GTU.FTZ.AND P4, PT, R20, UR10, PT ;  /* 0x0000000a14007c0b */ /* 0x000fc8000bf9c000 */
[----:B------:R-:W-:Y:S02]  /*b100*/  FSEL R70, R24, RZ, !P4 ;  /* 0x000000ff18467208 */ /* 0x000fe40006000000 */
[----:B------:R-:W-:-:S03]  /*b110*/  SEL R24, RZ, 0x1, P4 ;  /* 0x00000001ff187807 */ /* 0x000fc60002000000 */
[----:B------:R-:W-:-:S07]  /*b120*/  @P2 FADD.FTZ R70, R49, R70 ;  /* 0x0000004631462221 */ /* 0x000fce0000010000 */
.L_x_5822:
[----:B------:R-:W-:Y:S05]  /*b130*/  BSYNC B2 ;  /* 0x0000000000027941 */ /* 0x000fea0003800000 */
.L_x_5820:
        /* <DEDUP_REMOVED lines=8> */
.L_x_5831:
        /* <DEDUP_REMOVED lines=12> */
.L_x_5834:
[----:B------:R-:W-:-:S07]  /*b280*/  IMAD.MOV.U32 R26, RZ, RZ, R21 ;  /* 0x000000ffff1a7224 */ /* 0x000fce00078e0015 */
.L_x_5835:
[----:B------:R-:W-:Y:S05]  /*b290*/  BSYNC B3 ;  /* 0x0000000000037941 */ /* 0x000fea0003800000 */
.L_x_5833:
        /* <DEDUP_REMOVED lines=16> */
.L_x_5839:
[----:B------:R-:W-:Y:S05]  /*b3a0*/  BSYNC B4 ;  /* 0x0000000000047941 */ /* 0x000fea0003800000 */
.L_x_5838:
        /* <DEDUP_REMOVED lines=44> */
.L_x_5837:
[----:B------:R-:W-:Y:S05]  /*b670*/  BSYNC B3 ;  /* 0x0000000000037941 */ /* 0x000fea0003800000 */
.L_x_5836:
        /* <DEDUP_REMOVED lines=11> */
.L_x_5832:
[----:B------:R-:W-:Y:S05]  /*b730*/  BSYNC B2 ;  /* 0x0000000000027941 */ /* 0x000fea0003800000 */
.L_x_5830:
        /* <DEDUP_REMOVED lines=8> */
.L_x_5841:
        /* <DEDUP_REMOVED lines=12> */
.L_x_5844:
[----:B------:R-:W-:-:S07]  /*b880*/  MOV R28, R21 ;  /* 0x00000015001c7202 */ /* 0x000fce0000000f00 */
.L_x_5845:
[----:B------:R-:W-:Y:S05]  /*b890*/  BSYNC B3 ;  /* 0x0000000000037941 */ /* 0x000fea0003800000 */
.L_x_5843:
        /* <DEDUP_REMOVED lines=16> */
.L_x_5849:
[----:B------:R-:W-:Y:S05]  /*b9a0*/  BSYNC B4 ;  /* 0x0000000000047941 */ /* 0x000fea0003800000 */
.L_x_5848:
        /* <DEDUP_REMOVED lines=44> */
.L_x_5847:
[----:B------:R-:W-:Y:S05]  /*bc70*/  BSYNC B3 ;  /* 0x0000000000037941 */ /* 0x000fea0003800000 */
.L_x_5846:
        /* <DEDUP_REMOVED lines=11> */
.L_x_5842:
[----:B------:R-:W-:Y:S05]  /*bd30*/  BSYNC B2 ;  /* 0x0000000000027941 */ /* 0x000fea0003800000 */
.L_x_5840:
        /* <DEDUP_REMOVED lines=8> */
.L_x_5851:
        /* <DEDUP_REMOVED lines=12> */
.L_x_5854:
[----:B------:R-:W-:-:S07]  /*be80*/  MOV R30, R21 ;  /* 0x00000015001e7202 */ /* 0x000fce0000000f00 */
.L_x_5855:
[----:B------:R-:W-:Y:S05]  /*be90*/  BSYNC B3 ;  /* 0x0000000000037941 */ /* 0x000fea0003800000 */
.L_x_5853:
        /* <DEDUP_REMOVED lines=16> */
.L_x_5859:
[----:B------:R-:W-:Y:S05]  /*bfa0*/  BSYNC B4 ;  /* 0x0000000000047941 */ /* 0x000fea0003800000 */
.L_x_5858:
        /* <DEDUP_REMOVED lines=44> */
.L_x_5857:
[----:B------:R-:W-:Y:S05]  /*c270*/  BSYNC B3 ;  /* 0x0000000000037941 */ /* 0x000fea0003800000 */
.L_x_5856:
        /* <DEDUP_REMOVED lines=11> */
.L_x_5852:
[----:B------:R-:W-:Y:S05]  /*c330*/  BSYNC B2 ;  /* 0x0000000000027941 */ /* 0x000fea0003800000 */
.L_x_5850:
        /* <DEDUP_REMOVED lines=8> */
.L_x_5861:
        /* <DEDUP_REMOVED lines=12> */
.L_x_5864:
[----:B------:R-:W-:-:S07]  /*c480*/  IMAD.MOV.U32 R32, RZ, RZ, R21 ;  /* 0x000000ffff207224 */ /* 0x000fce00078e0015 */
.L_x_5865:
[----:B------:R-:W-:Y:S05]  /*c490*/  BSYNC B3 ;  /* 0x0000000000037941 */ /* 0x000fea0003800000 */
.L_x_5863:
        /* <DEDUP_REMOVED lines=16> */
.L_x_5869:
[----:B------:R-:W-:Y:S05]  /*c5a0*/  BSYNC B4 ;  /* 0x0000000000047941 */ /* 0x000fea0003800000 */
.L_x_5868:
        /* <DEDUP_REMOVED lines=44> */
.L_x_5867:
[----:B------:R-:W-:Y:S05]  /*c870*/  BSYNC B3 ;  /* 0x0000000000037941 */ /* 0x000fea0003800000 */
.L_x_5866:
[----:B------:R-:W-:Y:S01]  /*c880*/  I2FP.F32.U32 R20, R32 ;  /* 0x0000002000147245 */ /* 0x000fe20000201000 */
[----:B-----5:R-:W-:Y:S01]  /*c890*/  HADD2.F32 R32, -RZ, R42.H0_H0 ;  /* 0x2000002aff207230 */ /* 0x020fe20000004100 */
[----:B------:R-:W-:-:S04]  /*c8a0*/  MOV R49, 0x2f800000 ;  /* 0x2f80000000317802 */ /* 0x000fc80000000f00 */
        /* <DEDUP_REMOVED lines=8> */
.L_x_5862:
[----:B------:R-:W-:Y:S05]  /*c930*/  BSYNC B2 ;  /* 0x0000000000027941 */ /* 0x000fea0003800000 */
.L_x_5860:
        /* <DEDUP_REMOVED lines=8> */
.L_x_5871:
        /* <DEDUP_REMOVED lines=12> */
.L_x_5874:
[----:B------:R-:W-:-:S07]  /*ca80*/  MOV R34, R21 ;  /* 0x0000001500227202 */ /* 0x000fce0000000f00 */
.L_x_5875:
[----:B------:R-:W-:Y:S05]  /*ca90*/  BSYNC B3 ;  /* 0x0000000000037941 */ /* 0x000fea0003800000 */
.L_x_5873:
        /* <DEDUP_REMOVED lines=16> */
.L_x_5879:
[----:B------:R-:W-:Y:S05]  /*cba0*/  BSYNC B4 ;  /* 0x0000000000047941 */ /* 0x000fea0003800000 */
.L_x_5878:
        /* <DEDUP_REMOVED lines=44> */
.L_x_5877:
[----:B------:R-:W-:Y:S05]  /*ce70*/  BSYNC B3 ;  /* 0x0000000000037941 */ /* 0x000fea0003800000 */
.L_x_5876:
        /* <DEDUP_REMOVED lines=11> */
.L_x_5872:
[----:B------:R-:W-:Y:S05]  /*cf30*/  BSYNC B2 ;  /* 0x0000000000027941 */ /* 0x000fea0003800000 */
.L_x_5870:
        /* <DEDUP_REMOVED lines=8> */
.L_x_5881:
        /* <DEDUP_REMOVED lines=12> */
.L_x_5884:
[----:B------:R-:W-:-:S07]  /*d080*/  MOV R36, R21 ;  /* 0x0000001500247202 */ /* 0x000fce0000000f00 */
.L_x_5885:
[----:B------:R-:W-:Y:S05]  /*d090*/  BSYNC B3 ;  /* 0x0000000000037941 */ /* 0x000fea0003800000 */
.L_x_5883:
        /* <DEDUP_REMOVED lines=16> */
.L_x_5889:
[----:B------:R-:W-:Y:S05]  /*d1a0*/  BSYNC B4 ;  /* 0x0000000000047941 */ /* 0x000fea0003800000 */
.L_x_5888:
        /* <DEDUP_REMOVED lines=44> */
.L_x_5887:
[----:B------:R-:W-:Y:S05]  /*d470*/  BSYNC B3 ;  /* 0x0000000000037941 */ /* 0x000fea0003800000 */
.L_x_5886:
        /* <DEDUP_REMOVED lines=11> */
.L_x_5882:
[----:B------:R-:W-:Y:S05]  /*d530*/  BSYNC B2 ;  /* 0x0000000000027941 */ /* 0x000fea0003800000 */
.L_x_5880:
        /* <DEDUP_REMOVED lines=8> */
.L_x_5891:
        /* <DEDUP_REMOVED lines=12> */
.L_x_5894:
[----:B------:R-:W-:-:S07]  /*d680*/  IMAD.MOV.U32 R38, RZ, RZ, R21 ;  /* 0x000000ffff267224 */ /* 0x000fce00078e0015 */
.L_x_5895:
[----:B------:R-:W-:Y:S05]  /*d690*/  BSYNC B3 ;  /* 0x0000000000037941 */ /* 0x000fea0003800000 */
.L_x_5893:
        /* <DEDUP_REMOVED lines=16> */
.L_x_5899:
[----:B------:R-:W-:Y:S05]  /*d7a0*/  BSYNC B4 ;  /* 0x0000000000047941 */ /* 0x000fea0003800000 */
.L_x_5898:
        /* <DEDUP_REMOVED lines=44> */
.L_x_5897:
[----:B------:R-:W-:Y:S05]  /*da70*/  BSYNC B3 ;  /* 0x0000000000037941 */ /* 0x000fea0003800000 */
.L_x_5896:
[----:B------:R-:W-:Y:S01]  /*da80*/  I2FP.F32.U32 R38, R38 ;  /* 0x0000002600267245 */ /* 0x000fe20000201000 */
[----:B-----5:R-:W-:Y:S01]  /*da90*/  HADD2.F32 R48, -RZ, R43.H1_H1 ;  /* 0x3000002bff307230 */ /* 0x020fe20000004100 */
[----:B------:R-:W-:-:S04]  /*daa0*/  MOV R49, 0x2f800000 ;  /* 0x2f80000000317802 */ /* 0x000fc80000000f00 */
[----:B------:R-:W-:Y:S01]  /*dab0*/  FMUL.FTZ R48, R48, UR13 ;  /* 0x0000000d30307c20 */ /* 0x000fe20008410000 */
[----:B------:R-:W-:-:S03]  /*dac0*/  FFMA.FTZ R38, R38, R49, 1.1641532182693481445e-10 ;  /* 0x2f00000026267423 */ /* 0x000fc60000010031 */
[----:B------:R-:W-:Y:S02]  /*dad0*/  FMUL.FTZ R48, R48, UR12 ;  /* 0x0000000c30307c20 */ /* 0x000fe40008410000 */
[----:B------:R-:W-:Y:S01]  /*dae0*/  FSETP.GTU.FTZ.AND P3, PT, R38, UR10, PT ;  /* 0x0000000a26007c0b */ /* 0x000fe2000bf7c000 */
[----:B------:R-:W-:-:S03]  /*daf0*/  @P2 HADD2.F32 R38, -RZ, R47.H1_H1 ;  /* 0x3000002fff262230 */ /* 0x000fc60000004100 */
[----:B------:R-:W-:-:S05]  /*db00*/  FSEL R77, R48, RZ, !P3 ;  /* 0x000000ff304d7208 */ /* 0x000fca0005800000 */
[----:B------:R-:W-:Y:S01]  /*db10*/  @P2 FADD.FTZ R77, R38, R77 ;  /* 0x0000004d264d2221 */ /* 0x000fe20000010000 */
[----:B------:R-:W-:-:S07]  /*db20*/  SEL R38, RZ, 0x1, P3 ;  /* 0x00000001ff267807 */ /* 0x000fce0001800000 */
.L_x_5892:
[----:B------:R-:W-:Y:S05]  /*db30*/  BSYNC B2 ;  /* 0x0000000000027941 */ /* 0x000fea0003800000 */
.L_x_5890:
        /* <DEDUP_REMOVED lines=29> */
.L_x_5901:
[----:B------:R-:W-:Y:S05]  /*dd10*/  BSYNC B2 ;  /* 0x0000000000027941 */ /* 0x000fea0003800000 */
.L_x_5900:
[----:B------:R-:W-:Y:S02]  /*dd20*/  IADD3 R95, R95, 0x20, RZ ;  /* 0x000000205f5f7810 */ /* 0x000fe40007ffe0ff */
[----:B------:R-:W-:-:S07]  /*dd30*/  IADD3 R93, R93, 0x20, RZ ;  /* 0x000000205d5d7810 */ /* 0x000fce0007ffe0ff */
.L_x_5819:
[----:B------:R-:W-:Y:S05]  /*dd40*/  BSYNC B1 ;  /* 0x0000000000017941 */ /* 0x000fea0003800000 */
.L_x_5818:
        /* <DEDUP_REMOVED lines=17> */
[----:B------:R-:W-:Y:S01]  /*de60*/  MOV R48, R20 ;  /* 0x0000001400307202 */ /* 0x000fe20000000f00 */
[----:B-----5:R-:W-:Y:S01]  /*de70*/  HADD2.F32 R79, -RZ, R44.H0_H0 ;  /* 0x2000002cff4f7230 */ /* 0x020fe20000004100 */
[----:B------:R-:W-:Y:S06]  /*de80*/  BRA `(.L_x_5906) ;  /* 0x00000004005c7947 */ /* 0x000fec0003800000 */
.L_x_5905:
        /* <DEDUP_REMOVED lines=12> */
.L_x_5908:
[----:B------:R-:W-:-:S07]  /*df50*/  MOV R24, R21 ;  /* 0x0000001500187202 */ /* 0x000fce0000000f00 */
.L_x_5909:
[----:B------:R-:W-:Y:S05]  /*df60*/  BSYNC B3 ;  /* 0x0000000000037941 */ /* 0x000fea0003800000 */
.L_x_5907:
        /* <DEDUP_REMOVED lines=16> */
.L_x_5913:
[----:B------:R-:W-:Y:S05]  /*e070*/  BSYNC B4 ;  /* 0x0000000000047941 */ /* 0x000fea0003800000 */
.L_x_5912:
        /* <DEDUP_REMOVED lines=44> */
.L_x_5911:
[----:B------:R-:W-:Y:S05]  /*e340*/  BSYNC B3 ;  /* 0x0000000000037941 */ /* 0x000fea0003800000 */
.L_x_5910:
        /* <DEDUP_REMOVED lines=11> */
.L_x_5906:
[----:B------:R-:W-:Y:S05]  /*e400*/  BSYNC B2 ;  /* 0x0000000000027941 */ /* 0x000fea0003800000 */
.L_x_5904:
        /* <DEDUP_REMOVED lines=8> */
.L_x_5915:
        /* <DEDUP_REMOVED lines=12> */
.L_x_5918:
[----:B------:R-:W-:-:S07]  /*e550*/  MOV R26, R21 ;  /* 0x00000015001a7202 */ /* 0x000fce0000000f00 */
.L_x_5919:
[----:B------:R-:W-:Y:S05]  /*e560*/  BSYNC B3 ;  /* 0x0000000000037941 */ /* 0x000fea0003800000 */
.L_x_5917:
        /* <DEDUP_REMOVED lines=16> */
.L_x_5923:
[----:B------:R-:W-:Y:S05]  /*e670*/  BSYNC B4 ;  /* 0x0000000000047941 */ /* 0x000fea0003800000 */
.L_x_5922:
        /* <DEDUP_REMOVED lines=44> */
.L_x_5921:
[----:B------:R-:W-:Y:S05]  /*e940*/  BSYNC B3 ;  /* 0x0000000000037941 */ /* 0x000fea0003800000 */
.L_x_5920:
        /* <DEDUP_REMOVED lines=11> */
.L_x_5916:
[----:B------:R-:W-:Y:S05]  /*ea00*/  BSYNC B2 ;  /* 0x0000000000027941 */ /* 0x000fea0003800000 */
.L_x_5914:
        /* <DEDUP_REMOVED lines=8> */
.L_x_5925:
        /* <DEDUP_REMOVED lines=12> */
.L_x_5928:
[----:B------:R-:W-:-:S07]  /*eb50*/  IMAD.MOV.U32 R28, RZ, RZ, R21 ;  /* 0x000000ffff1c7224 */ /* 0x000fce00078e0015 */
.L_x_5929:
[----:B------:R-:W-:Y:S05]  /*eb60*/  BSYNC B3 ;  /* 0x0000000000037941 */ /* 0x000fea0003800000 */
.L_x_5927:
        /* <DEDUP_REMOVED lines=16> */
.L_x_5933:
[----:B------:R-:W-:Y:S05]  /*ec70*/  BSYNC B4 ;  /* 0x0000000000047941 */ /* 0x000fea0003800000 */
.L_x_5932:
        /* <DEDUP_REMOVED lines=44> */
.L_x_5931:
[----:B------:R-:W-:Y:S05]  /*ef40*/  BSYNC B3 ;  /* 0x0000000000037941 */ /* 0x000fea0003800000 */
.L_x_5930:
[----:B------:R-:W-:Y:S01]  /*ef50*/  I2FP.F32.U32 R28, R28 ;  /* 0x0000001c001c7245 */ /* 0x000fe20000201000 */
[----:B-----5:R-:W-:Y:S01]  /*ef60*/  HADD2.F32 R48, -RZ, R41.H0_H0 ;  /* 0x20000029ff307230 */ /* 0x020fe20000004100 */
[----:B------:R-:W-:-:S04]  /*ef70*/  MOV R49, 0x2f800000 ;  /* 0x2f80000000317802 */ /* 0x000fc80000000f00 */
[----:B------:R-:W-:Y:S01]  /*ef80*/  FMUL.FTZ R48, R48, UR13 ;  /* 0x0000000d30307c20 */ /* 0x000fe20008410000 */
[----:B------:R-:W-:-:S03]  /*ef90*/  FFMA.FTZ R28, R28, R49, 1.1641532182693481445e-10 ;  /* 0x2f0000001c1c7423 */ /* 0x000fc60000010031 */
[----:B------:R-:W-:Y:S02]  /*efa0*/  FMUL.FTZ R48, R48, UR12 ;  /* 0x0000000c30307c20 */ /* 0x000fe40008410000 */
[----:B------:R-:W-:-:S04]  /*efb0*/  FSETP.GTU.FTZ.AND P4, PT, R28, UR10, PT ;  /* 0x0000000a1c007c0b */ /* 0x000fc8000bf9c000 */
[----:B------:R-:W-:Y:S01]  /*efc0*/  FSEL R81, R48, RZ, !P4 ;  /* 0x000000ff30517208 */ /* 0x000fe20006000000 */
[----:B------:R-:W-:Y:S01]  /*efd0*/  @P2 HADD2.F32 R48, -RZ, R45.H0_H0 ;  /* 0x2000002dff302230 */ /* 0x000fe20000004100 */
[----:B------:R-:W-:-:S04]  /*efe0*/  SEL R28, RZ, 0x1, P4 ;  /* 0x00000001ff1c7807 */ /* 0x000fc80002000000 */
[----:B------:R-:W-:-:S07]  /*eff0*/  @P2 FADD.FTZ R81, R48, R81 ;  /* 0x0000005130512221 */ /* 0x000fce0000010000 */
.L_x_5926:
[----:B------:R-:W-:Y:S05]  /*f000*/  BSYNC B2 ;  /* 0x0000000000027941 */ /* 0x000fea0003800000 */
.L_x_5924:
        /* <DEDUP_REMOVED lines=8> */
.L_x_5935:
        /* <DEDUP_REMOVED lines=12> */
.L_x_5938:
[----:B------:R-:W-:-:S07]  /*f150*/  MOV R30, R21 ;  /* 0x00000015001e7202 */ /* 0x000fce0000000f00 */
.L_x_5939:
[----:B------:R-:W-:Y:S05]  /*f160*/  BSYNC B3 ;  /* 0x0000000000037941 */ /* 0x000fea0003800000 */
.L_x_5937:
        /* <DEDUP_REMOVED lines=16> */
.L_x_5943:
[----:B------:R-:W-:Y:S05]  /*f270*/  BSYNC B4 ;  /* 0x0000000000047941 */ /* 0x000fea0003800000 */
.L_x_5942:
        /* <DEDUP_REMOVED lines=44> */
.L_x_5941:
[----:B------:R-:W-:Y:S05]  /*f540*/  BSYNC B3 ;  /* 0x0000000000037941 */ /* 0x000fea0003800000 */
.L_x_5940:
        /* <DEDUP_REMOVED lines=11> */
.L_x_5936:
[----:B------:R-:W-:Y:S05]  /*f600*/  BSYNC B2 ;  /* 0x0000000000027941 */ /* 0x000fea0003800000 */
.L_x_5934:
        /* <DEDUP_REMOVED lines=8> */
.L_x_5945:
        /* <DEDUP_REMOVED lines=12> */
.L_x_5948:
[----:B------:R-:W-:-:S07]  /*f750*/  MOV R32, R21 ;  /* 0x0000001500207202 */ /* 0x000fce0000000f00 */
.L_x_5949:
[----:B------:R-:W-:Y:S05]  /*f760*/  BSYNC B3 ;  /* 0x0000000000037941 */ /* 0x000fea0003800000 */
.L_x_5947:
        /* <DEDUP_REMOVED lines=16> */
.L_x_5953:
[----:B------:R-:W-:Y:S05]  /*f870*/  BSYNC B4 ;  /* 0x0000000000047941 */ /* 0x000fea0003800000 */
.L_x_5952:
        /* <DEDUP_REMOVED lines=44> */
.L_x_5951:
[----:B------:R-:W-:Y:S05]  /*fb40*/  BSYNC B3 ;  /* 0x0000000000037941 */ /* 0x000fea0003800000 */
.L_x_5950:
[----:B------:R-:W-:Y:S01]  /*fb50*/  HFMA2.MMA R49, -RZ, RZ, 0.1171875, 0 ;  /* 0x2f800000ff317435 */ /* 0x000fe200000001ff */
[----:B------:R-:W-:Y:S01]  /*fb60*/  I2FP.F32.U32 R32, R32 ;  /* 0x0000002000207245 */ /* 0x000fe20000201000 */
[----:B-----5:R-:W-:-:S05]  /*fb70*/  HADD2.F32 R48, -RZ, R42.H0_H0 ;  /* 0x2000002aff307230 */ /* 0x020fca0000004100 */
[----:B------:R-:W-:-:S03]  /*fb80*/  FMUL.FTZ R48, R48, UR13 ;  /* 0x0000000d30307c20 */ /* 0x000fc60008410000 */
[----:B------:R-:W-:Y:S01]  /*fb90*/  FFMA.FTZ R32, R32, R49, 1.1641532182693481445e-10 ;  /* 0x2f00000020207423 */ /* 0x000fe20000010031 */
[----:B------:R-:W-:-:S04]  /*fba0*/  FMUL.FTZ R48, R48, UR12 ;  /* 0x0000000c30307c20 */ /* 0x000fc80008410000 */
[----:B------:R-:W-:-:S04]  /*fbb0*/  FSETP.GTU.FTZ.AND P4, PT, R32, UR10, PT ;  /* 0x0000000a20007c0b */ /* 0x000fc8000bf9c000 */
[----:B------:R-:W-:Y:S01]  /*fbc0*/  FSEL R83, R48, RZ, !P4 ;  /* 0x000000ff30537208 */ /* 0x000fe20006000000 */
[----:B------:R-:W-:Y:S01]  /*fbd0*/  @P2 HADD2.F32 R48, -RZ, R46.H0_H0 ;  /* 0x2000002eff302230 */ /* 0x000fe20000004100 */
[----:B------:R-:W-:-:S04]  /*fbe0*/  SEL R32, RZ, 0x1, P4 ;  /* 0x00000001ff207807 */ /* 0x000fc80002000000 */
[----:B------:R-:W-:-:S07]  /*fbf0*/  @P2 FADD.FTZ R83, R48, R83 ;  /* 0x0000005330532221 */ /* 0x000fce0000010000 */
.L_x_5946:
[----:B------:R-:W-:Y:S05]  /*fc00*/  BSYNC B2 ;  /* 0x0000000000027941 */ /* 0x000fea0003800000 */
.L_x_5944:
        /* <DEDUP_REMOVED lines=8> */
.L_x_5955:
        /* <DEDUP_REMOVED lines=12> */
.L_x_5958:
[----:B------:R-:W-:-:S07]  /*fd50*/  IMAD.MOV.U32 R34, RZ, RZ, R21 ;  /* 0x000000ffff227224 */ /* 0x000fce00078e0015 */
.L_x_5959:
[----:B------:R-:W-:Y:S05]  /*fd60*/  BSYNC B3 ;  /* 0x0000000000037941 */ /* 0x000fea0003800000 */
.L_x_5957:
        /* <DEDUP_REMOVED lines=16> */
.L_x_5963:
[----:B------:R-:W-:Y:S05]  /*fe70*/  BSYNC B4 ;  /* 0x0000000000047941 */ /* 0x000fea0003800000 */
.L_x_5962:
        /* <DEDUP_REMOVED lines=44> */
.L_x_5961:
[----:B------:R-:W-:Y:S05]  /*10140*/  BSYNC B3 ;  /* 0x0000000000037941 */ /* 0x000fea0003800000 */
.L_x_5960:
        /* <DEDUP_REMOVED lines=11> */
.L_x_5956:
[----:B------:R-:W-:Y:S05]  /*10200*/  BSYNC B2 ;  /* 0x0000000000027941 */ /* 0x000fea0003800000 */
.L_x_5954:
        /* <DEDUP_REMOVED lines=8> */
.L_x_5965:
        /* <DEDUP_REMOVED lines=12> */
.L_x_5968:
[----:B------:R-:W-:-:S07]  /*10350*/  MOV R36, R21 ;  /* 0x0000001500247202 */ /* 0x000fce0000000f00 */
.L_x_5969:
[----:B------:R-:W-:Y:S05]  /*10360*/  BSYNC B3 ;  /* 0x0000000000037941 */ /* 0x000fea0003800000 */
.L_x_5967:
        /* <DEDUP_REMOVED lines=16> */
.L_x_5973:
[----:B------:R-:W-:Y:S05]  /*10470*/  BSYNC B4 ;  /* 0x0000000000047941 */ /* 0x000fea0003800000 */
.L_x_5972:
        /* <DEDUP_REMOVED lines=42> */
[----:B------:R-:W-:Y:S01]  /*10720*/  HFMA2.MMA R49, -RZ, RZ, 0, 0 ;  /* 0x00000000ff317435 */ /* 0x000fe200000001ff */
[----:B------:R-:W-:-:S10]  /*10730*/  MOV R19, R48 ;  /* 0x0000003000137202 */ /* 0x000fd40000000f00 */
.L_x_5971:
[----:B------:R-:W-:Y:S05]  /*10740*/  BSYNC B3 ;  /* 0x0000000000037941 */ /* 0x000fea0003800000 */
.L_x_5970:
        /* <DEDUP_REMOVED lines=11> */
.L_x_5966:
[----:B------:R-:W-:Y:S05]  /*10800*/  BSYNC B2 ;  /* 0x0000000000027941 */ /* 0x000fea0003800000 */
.L_x_5964:
        /* <DEDUP_REMOVED lines=8> */
.L_x_5975:
        /* <DEDUP_REMOVED lines=12> */
.L_x_5978:
[----:B------:R-:W-:-:S07]  /*10950*/  MOV R38, R21 ;  /* 0x0000001500267202 */ /* 0x000fce0000000f00 */
.L_x_5979:
[----:B------:R-:W-:Y:S05]  /*10960*/  BSYNC B3 ;  /* 0x0000000000037941 */ /* 0x000fea0003800000 */
.L_x_5977:
        /* <DEDUP_REMOVED lines=16> */
.L_x_5983:
[----:B------:R-:W-:Y:S05]  /*10a70*/  BSYNC B4 ;  /* 0x0000000000047941 */ /* 0x000fea0003800000 */
.L_x_5982:
        /* <DEDUP_REMOVED lines=44> */
.L_x_5981:
[----:B------:R-:W-:Y:S05]  /*10d40*/  BSYNC B3 ;  /* 0x0000000000037941 */ /* 0x000fea0003800000 */
.L_x_5980:
        /* <DEDUP_REMOVED lines=11> */
.L_x_5976:
[----:B------:R-:W-:Y:S05]  /*10e00*/  BSYNC B2 ;  /* 0x0000000000027941 */ /* 0x000fea0003800000 */
.L_x_5974:
[----:B------:R-:W0:Y:S01]  /*10e10*/  LDC.64 R88, c[0x0][0x238] ;  /* 0x00008e00ff587b82 */ /* 0x000e220000000a00 */
[----:B------:R-:W-:Y:S02]  /*10e20*/  F2FP.F16.F32.PACK_AB R51, R86, R85 ;  /* 0x000000555633723e */ /* 0x000fe400000000ff */
[----:B------:R-:W-:Y:S02]  /*10e30*/  F2FP.F16.F32.PACK_AB R50, R84, R83 ;  /* 0x000000535432723e */ /* 0x000fe400000000ff */
[----:B------:R-:W-:Y:S02]  /*10e40*/  F2FP.F16.F32.PACK_AB R49, R82, R81 ;  /* 0x000000515231723e */ /* 0x000fe400000000ff */
[----:B------:R-:W-:Y:S01]  /*10e50*/  F2FP.F16.F32.PACK_AB R48, R80, R79 ;  /* 0x0000004f5030723e */ /* 0x000fe200000000ff */
        /* <DEDUP_REMOVED lines=23> */
.L_x_5903:
[----:B------:R-:W-:Y:S05]  /*10fd0*/  BSYNC B1 ;  /* 0x0000000000017941 */ /* 0x000fea0003800000 */
.L_x_5902:
        /* <DEDUP_REMOVED lines=150> */
.L_x_6007:
        /* <DEDUP_REMOVED lines=43> */
[----:B------:R-:W-:-:S02]  /*11bf0*/  F2FP.F16.F32.PACK_AB R48, R49, R48 ;  /* 0x000000303130723e */ /* 0x000fc400000000ff */
[----:B------:R-:W-:Y:S01]  /*11c00*/  F2FP.F16.F32.PACK_AB R49, R51, R88 ;  /* 0x000000583331723e */ /* 0x000fe200000000ff */
        /* <DEDUP_REMOVED lines=11> */
[----:B------:R-:W-:Y:S02]  /*11cc0*/  F2FP.F16.F32.PACK_AB R50, R50, R95 ;  /* 0x0000005f3232723e */ /* 0x000fe400000000ff */
[----:B------:R-:W-:Y:S01]  /*11cd0*/  F2FP.F16.F32.PACK_AB R51, R94, R51 ;  /* 0x000000335e33723e */ /* 0x000fe200000000ff */
[C---:B-1----:R-:W-:Y:S01]  /*11ce0*/  IMAD.WIDE.U32 R88, R87.reuse, 0x10, R88 ;  /* 0x0000001057587825 */ /* 0x042fe200078e0058 */
[----:B------:R-:W-:-:S04]  /*11cf0*/  IADD3 R87, R87, 0x20, RZ ;  /* 0x0000002057577810 */ /* 0x000fc80007ffe0ff */
[----:B------:R2:W-:Y:S03]  /*11d00*/  STG.E.128 desc[UR6][R88.64], R48 ;  /* 0x0000003058007986 */ /* 0x0005e6000c101d06 */
.L_x_5988:
[----:B------:R-:W-:Y:S05]  /*11d10*/  BSYNC B2 ;  /* 0x0000000000027941 */ /* 0x000fea0003800000 */
.L_x_5987:
        /* <DEDUP_REMOVED lines=35> */
.L_x_5990:
[----:B------:R-:W-:Y:S05]  /*11f50*/  BSYNC B2 ;  /* 0x0000000000027941 */ /* 0x000fea0003800000 */
.L_x_5989:
        /* <DEDUP_REMOVED lines=32> */
[----:B-1----:R-:W-:-:S04]  /*12160*/  IMAD.WIDE.U32 R88, R87, 0x10, R88 ;  /* 0x0000001057587825 */ /* 0x002fc800078e0058 */
[----:B------:R-:W-:Y:S01]  /*12170*/  VIADD R87, R87, 0x20 ;  /* 0x0000002057577836 */ /* 0x000fe20000000000 */
[----:B------:R4:W-:Y:S06]  /*12180*/  STG.E.128 desc[UR6][R88.64], R48 ;  /* 0x0000003058007986 */ /* 0x0009ec000c101d06 */
.L_x_5992:
[----:B------:R-:W-:Y:S05]  /*12190*/  BSYNC B2 ;  /* 0x0000000000027941 */ /* 0x000fea0003800000 */
.L_x_5991:
        /* <DEDUP_REMOVED lines=35> */
.L_x_5994:
[----:B------:R-:W-:Y:S05]  /*123d0*/  BSYNC B2 ;  /* 0x0000000000027941 */ /* 0x000fea0003800000 */
.L_x_5993:
        /* <DEDUP_REMOVED lines=25> */
[----:B------:R-:W-:Y:S01]  /*12570*/  F2FP.F16.F32.PACK_AB R51, R93, R51 ;  /* 0x000000335d33723e */ /* 0x000fe200000000ff */
[----:B------:R-:W-:Y:S01]  /*12580*/  FFMA.FTZ R93, R92, R50, R91 ;  /* 0x000000325c5d7223 */ /* 0x000fe2000001005b */
[----:B------:R-:W-:Y:S01]  /*12590*/  FFMA.FTZ R50, R8, R94, R13 ;  /* 0x0000005e08327223 */ /* 0x000fe2000001000d */
[----:B------:R-:W-:-:S03]  /*125a0*/  F2FP.F16.F32.PACK_AB R48, R95, R48 ;  /* 0x000000305f30723e */ /* 0x000fc600000000ff */
[----:B------:R-:W-:Y:S02]  /*125b0*/  F2FP.F16.F32.PACK_AB R49, R90, R93 ;  /* 0x0000005d5a31723e */ /* 0x000fe400000000ff */
[----:B------:R-:W-:Y:S01]  /*125c0*/  F2FP.F16.F32.PACK_AB R50, R165, R50 ;  /* 0x00000032a532723e */ /* 0x000fe200000000ff */
[----:B0-----:R-:W-:-:S05]  /*125d0*/  IMAD.WIDE.U32 R88, R87, 0x10, R88 ;  /* 0x0000001057587825 */ /* 0x001fca00078e0058 */
[----:B------:R0:W-:Y:S02]  /*125e0*/  STG.E.128 desc[UR6][R88.64], R48 ;  /* 0x0000003058007986 */ /* 0x0001e4000c101d06 */
.L_x_5986:
[----:B------:R-:W-:Y:S05]  /*125f0*/  BSYNC B1 ;  /* 0x0000000000017941 */ /* 0x000fea0003800000 */
.L_x_5985:
[----:B01234-:R-:W0:Y:S02]  /*12600*/  LDC.64 R48, c[0x0][0x210] ;  /* 0x00008400ff307b82 */ /* 0x01fe240000000a00 */
[----:B0-----:R-:W-:-:S04]  /*12610*/  LEA R6, R48, R6, 0x2 ;  /* 0x0000000630067211 */ /* 0x001fc800078e10ff */
[----:B------:R-:W-:-:S13]  /*12620*/  ISETP.GE.AND P1, PT, R6, R49, PT ;  /* 0x000000310600720c */ /* 0x000fda0003f26270 */
[----:B------:R-:W-:Y:S05]  /*12630*/  @!P1 BRA `(.L_x_5995) ;  /* 0xfffffee800a89947 */ /* 0x000fea000383ffff */
[----:B------:R-:W-:Y:S05]  /*12640*/  BSYNC B0 ;  /* 0x0000000000007941 */ /* 0x000fea0003800000 */
.L_x_5565:
[----:B------:R-:W-:Y:S05]  /*12650*/  EXIT ;  /* 0x000000000000794d */ /* 0x000fea0003800000 */
.L_x_5984:
[----:B------:R-:W-:Y:S01]  /*12660*/  HFMA2.MMA R51, -RZ, RZ, 0, 5.9604644775390625e-08 ;  /* 0x00000001ff337435 */ /* 0x000fe200000001ff */
[----:B------:R-:W-:Y:S01]  /*12670*/  BSSY B1, `(.L_x_5996) ;  /* 0x0000007000017945 */ /* 0x000fe20003800000 */
[----:B------:R-:W-:Y:S01]  /*12680*/  IMAD.MOV.U32 R94, RZ, RZ, R48 ;  /* 0x000000ffff5e7224 */ /* 0x000fe200078e0030 */
[----:B------:R-:W-:Y:S01]  /*12690*/  MOV R50, 0x1f ;  /* 0x0000001f00327802 */ /* 0x000fe20000000f00 */
[----:B------:R-:W-:-:S07]  /*126a0*/  IMAD.MOV.U32 R49, RZ, RZ, -0x1 ;  /* 0xffffffffff317424 */ /* 0x000fce00078e00ff */
[----:B-----5:R-:W-:Y:S05]  /*126b0*/  WARPSYNC.COLLECTIVE R49, `(.L_x_5997) ;  /* 0x0000000031087348 */ /* 0x020fea0003c00000 */
[----:B------:R0:W1:Y:S02]  /*126c0*/  SHFL.BFLY P6, R93, R94, R51, R50 ;  /* 0x0c0000335e5d7389 */ /* 0x00006400000c0032 */
[----:B01---5:R-:W-:Y:S01]  /*126d0*/  ENDCOLLECTIVE ;  /* 0x000000000000791b */ /* 0x023fe20003800000 */
.L_x_5997:
[----:B------:R-:W-:Y:S05]  /*126e0*/  BSYNC B1 ;  /* 0x0000000000017941 */ /* 0x000fea0003800000 */
.L_x_5996:
[----:B------:R-:W-:Y:S01]  /*126f0*/  HFMA2.MMA R51, -RZ, RZ, 0, 1.1920928955078125e-07 ;  /* 0x00000002ff337435 */ /* 0x000fe200000001ff */
[----:B------:R-:W-:Y:S01]  /*12700*/  FADD.FTZ R94, R48, R93 ;  /* 0x0000005d305e7221 */ /* 0x000fe20000010000 */
[----:B------:R-:W-:Y:S01]  /*12710*/  MOV R50, 0x1f ;  /* 0x0000001f00327802 */ /* 0x000fe20000000f00 */
[----:B------:R-:W-:Y:S01]  /*12720*/  IMAD.MOV.U32 R49, RZ, RZ, -0x1 ;  /* 0xffffffffff317424 */ /* 0x000fe200078e00ff */
[----:B------:R-:W0:Y:S07]  /*12730*/  LDC R89, c[0x0][0x290] ;  /* 0x0000a400ff597b82 */ /* 0x000e2e0000000800 */
[----:B0-----:R-:W-:Y:S05]  /*12740*/  WARPSYNC.COLLECTIVE R49, `(.L_x_5998) ;  /* 0x0000000031087348 */ /* 0x001fea0003c00000 */
[----:B------:R1:W2:Y:S02]  /*12750*/  SHFL.BFLY P6, R93, R94, R51, R50 ;  /* 0x0c0000335e5d7389 */ /* 0x0002a400000c0032 */
[----:B012---:R-:W-:Y:S01]  /*12760*/  ENDCOLLECTIVE ;  /* 0x000000000000791b */ /* 0x007fe20003800000 */
.L_x_5998:
[----:B------:R-:W-:Y:S01]  /*12770*/  HFMA2.MMA R51, -RZ, RZ, 0, 2.384185791015625e-07 ;  /* 0x00000004ff337435 */ /* 0x000fe200000001ff */
[----:B------:R-:W-:-:S05]  /*12780*/  FADD.FTZ R95, R94, R93 ;  /* 0x0000005d5e5f7221 */ /* 0x000fca0000010000 */
[----:B------:R-:W-:-:S07]  /*12790*/  MOV R94, R95 ;  /* 0x0000005f005e7202 */ /* 0x000fce0000000f00 */
[----:B------:R-:W-:Y:S05]  /*127a0*/  WARPSYNC.COLLECTIVE R49, `(.L_x_5999) ;  /* 0x0000000031087348 */ /* 0x000fea0003c00000 */
[----:B------:R0:W1:Y:S02]  /*127b0*/  SHFL.BFLY P6, R93, R94, R51, R50 ;  /* 0x0c0000335e5d7389 */ /* 0x00006400000c0032 */
[----:B01----:R-:W-:Y:S01]  /*127c0*/  ENDCOLLECTIVE ;  /* 0x000000000000791b */ /* 0x003fe20003800000 */
.L_x_5999:
[----:B------:R-:W-:Y:S01]  /*127d0*/  MOV R51, 0x8 ;  /* 0x0000000800337802 */ /* 0x000fe20000000f00 */
[----:B------:R-:W-:-:S04]  /*127e0*/  FADD.FTZ R165, R95, R93 ;  /* 0x0000005d5fa57221 */ /* 0x000fc80000010000 */
[----:B------:R-:W-:-:S07]  /*127f0*/  IMAD.MOV.U32 R94, RZ, RZ, R165 ;  /* 0x000000ffff5e7224 */ /* 0x000fce00078e00a5 */
[----:B------:R-:W-:Y:S05]  /*12800*/  WARPSYNC.COLLECTIVE R49, `(.L_x_6000) ;  /* 0x0000000031087348 */ /* 0x000fea0003c00000 */
[----:B------:R0:W1:Y:S02]  /*12810*/  SHFL.BFLY P6, R93, R94, R51, R50 ;  /* 0x0c0000335e5d7389 */ /* 0x00006400000c0032 */
[----:B01----:R-:W-:Y:S01]  /*12820*/  ENDCOLLECTIVE ;  /* 0x000000000000791b */ /* 0x003fe20003800000 */
.L_x_6000:
[----:B------:R-:W-:Y:S02]  /*12830*/  IMAD.MOV.U32 R51, RZ, RZ, 0x10 ;  /* 0x00000010ff337424 */ /* 0x000fe400078e00ff */
[----:B------:R-:W-:-:S05]  /*12840*/  FADD.FTZ R165, R165, R93 ;  /* 0x0000005da5a57221 */ /* 0x000fca0000010000 */
[----:B------:R-:W-:-:S07]  /*12850*/  MOV R94, R165 ;  /* 0x000000a5005e7202 */ /* 0x000fce0000000f00 */
[----:B------:R-:W-:Y:S05]  /*12860*/  WARPSYNC.COLLECTIVE R49, `(.L_x_6001) ;  /* 0x0000000031087348 */ /* 0x000fea0003c00000 */
[----:B------:R0:W1:Y:S02]  /*12870*/  SHFL.BFLY P6, R93, R94, R51, R50 ;  /* 0x0c0000335e5d7389 */ /* 0x00006400000c0032 */
[----:B01----:R-:W-:Y:S01]  /*12880*/  ENDCOLLECTIVE ;  /* 0x000000000000791b */ /* 0x003fe20003800000 */
.L_x_6001:
[----:B------:R-:W-:Y:S01]  /*12890*/  HFMA2.MMA R51, -RZ, RZ, 0, 5.9604644775390625e-08 ;  /* 0x00000001ff337435 */ /* 0x000fe200000001ff */
        /* <DEDUP_REMOVED lines=83> */
[----:B------:R-:W-:Y:S01]  /*12dd0*/  IMAD.MOV.U32 R50, RZ, RZ, 0x1f ;  /* 0x0000001fff327424 */ /* 0x000fe200078e00ff */
[----:B------:R-:W-:-:S03]  /*12de0*/  MOV R49, 0xffffffff ;  /* 0xffffffff00317802 */ /* 0x000fc60000000f00 */
[----:B------:R-:W-:-:S07]  /*12df0*/  MOV R94, R48 ;  /* 0x00000030005e7202 */ /* 0x000fce0000000f00 */
[----:B------:R-:W-:Y:S05]  /*12e00*/  WARPSYNC.COLLECTIVE R49, `(.L_x_6002) ;  /* 0x0000000031087348 */ /* 0x000fea0003c00000 */
[----:B------:R0:W1:Y:S02]  /*12e10*/  SHFL.BFLY P6, R93, R94, R51, R50 ;  /* 0x0c0000335e5d7389 */ /* 0x00006400000c0032 */
[----:B01----:R-:W-:Y:S01]  /*12e20*/  ENDCOLLECTIVE ;  /* 0x000000000000791b */ /* 0x003fe20003800000 */
.L_x_6002:
[----:B------:R-:W-:Y:S01]  /*12e30*/  HFMA2.MMA R51, -RZ, RZ, 0, 1.1920928955078125e-07 ;  /* 0x00000002ff337435 */ /* 0x000fe200000001ff */
[----:B------:R-:W-:-:S10]  /*12e40*/  FADD.FTZ R94, R48, R93 ;  /* 0x0000005d305e7221 */ /* 0x000fd40000010000 */
[----:B------:R-:W-:Y:S05]  /*12e50*/  WARPSYNC.COLLECTIVE R49, `(.L_x_6003) ;  /* 0x0000000031087348 */ /* 0x000fea0003c00000 */
[----:B------:R0:W1:Y:S02]  /*12e60*/  SHFL.BFLY P6, R93, R94, R51, R50 ;  /* 0x0c0000335e5d7389 */ /* 0x00006400000c0032 */
[----:B01----:R-:W-:Y:S01]  /*12e70*/  ENDCOLLECTIVE ;  /* 0x000000000000791b */ /* 0x003fe20003800000 */
.L_x_6003:
[----:B------:R-:W-:Y:S01]  /*12e80*/  MOV R51, 0x4 ;  /* 0x0000000400337802 */ /* 0x000fe20000000f00 */
[----:B------:R-:W-:-:S04]  /*12e90*/  FADD.FTZ R95, R94, R93 ;  /* 0x0000005d5e5f7221 */ /* 0x000fc80000010000 */
[----:B------:R-:W-:-:S07]  /*12ea0*/  IMAD.MOV.U32 R94, RZ, RZ, R95 ;  /* 0x000000ffff5e7224 */ /* 0x000fce00078e005f */
[----:B------:R-:W-:Y:S05]  /*12eb0*/  WARPSYNC.COLLECTIVE R49, `(.L_x_6004) ;  /* 0x0000000031087348 */ /* 0x000fea0003c00000 */
[----:B------:R0:W1:Y:S02]  /*12ec0*/  SHFL.BFLY P6, R93, R94, R51, R50 ;  /* 0x0c0000335e5d7389 */ /* 0x00006400000c0032 */
[----:B01----:R-:W-:Y:S01]  /*12ed0*/  ENDCOLLECTIVE ;  /* 0x000000000000791b */ /* 0x003fe20003800000 */
.L_x_6004:
[----:B------:R-:W-:Y:S02]  /*12ee0*/  IMAD.MOV.U32 R51, RZ, RZ, 0x8 ;  /* 0x00000008ff337424 */ /* 0x000fe400078e00ff */
[----:B------:R-:W-:-:S05]  /*12ef0*/  FADD.FTZ R165, R95, R93 ;  /* 0x0000005d5fa57221 */ /* 0x000fca0000010000 */
[----:B------:R-:W-:-:S07]  /*12f00*/  MOV R94, R165 ;  /* 0x000000a5005e7202 */ /* 0x000fce0000000f00 */
[----:B------:R-:W-:Y:S05]  /*12f10*/  WARPSYNC.COLLECTIVE R49, `(.L_x_6005) ;  /* 0x0000000031087348 */ /* 0x000fea0003c00000 */
[----:B------:R0:W1:Y:S02]  /*12f20*/  SHFL.BFLY P6, R93, R94, R51, R50 ;  /* 0x0c0000335e5d7389 */ /* 0x00006400000c0032 */
[----:B01----:R-:W-:Y:S01]  /*12f30*/  ENDCOLLECTIVE ;  /* 0x000000000000791b */ /* 0x003fe20003800000 */
.L_x_6005:
[----:B------:R-:W-:Y:S01]  /*12f40*/  HFMA2.MMA R51, -RZ, RZ, 0, 9.5367431640625e-07 ;  /* 0x00000010ff337435 */ /* 0x000fe200000001ff */
[----:B------:R-:W-:-:S05]  /*12f50*/  FADD.FTZ R165, R165, R93 ;  /* 0x0000005da5a57221 */ /* 0x000fca0000010000 */
[----:B------:R-:W-:-:S07]  /*12f60*/  MOV R94, R165 ;  /* 0x000000a5005e7202 */ /* 0x000fce0000000f00 */
[----:B------:R-:W-:Y:S05]  /*12f70*/  WARPSYNC.COLLECTIVE R49, `(.L_x_6006) ;  /* 0x0000000031087348 */ /* 0x000fea0003c00000 */
[----:B------:R0:W1:Y:S02]  /*12f80*/  SHFL.BFLY P6, R93, R94, R51, R50 ;  /* 0x0c0000335e5d7389 */ /* 0x00006400000c0032 */
[----:B01----:R-:W-:Y:S01]  /*12f90*/  ENDCOLLECTIVE ;  /* 0x000000000000791b */ /* 0x003fe20003800000 */
.L_x_6006:
[----:B------:R-:W-:Y:S05]  /*12fa0*/  BRA `(.L_x_6007) ;  /* 0xffffffe800647947 */ /* 0x000fea000383ffff */
.L_x_6008:
        /* <DEDUP_REMOVED lines=13> */
.L_x_37392:


//--------------------- .text._ZN10layer_norm13ln_fwd_kernelINS_13Kernel_traitsI6__halfS2_S2_S2_fjLj1280ELj1ELj4ELj1ELj16ENS_18Kernel_traits_baseILj1280ES2_S2_S2_S2_fjLj128EEEEELb1ELb0ELb1ELb1EEEvNS_9FwdParamsE --------------------------
	.section	.text._ZN10layer_norm13ln_fwd_kernelINS_13Kernel_traitsI6__halfS2_S2_S2_fjLj1280ELj1ELj4ELj1ELj16ENS_18Kernel_traits_baseILj1280ES2_S2_S2_S2_fjLj128EEEEELb1ELb0ELb1ELb1EEEvNS_9FwdParamsE,"ax",@progbits
	.align	128
        .global         _ZN10layer_norm13ln_fwd_kernelINS_13Kernel_traitsI6__halfS2_S2_S2_fjLj1280ELj1ELj4ELj1ELj16ENS_18Kernel_traits_baseILj1280ES2_S2_S2_S2_fjLj128EEEEELb1ELb0ELb1ELb1EEEvNS_9FwdParamsE
        .type           _ZN10layer_norm13ln_fwd_kernelINS_13Kernel_traitsI6__halfS2_S2_S2_fjLj1280ELj1ELj4ELj1ELj16ENS_18Kernel_traits_baseILj1280ES2_S2_S2_S2_fjLj128EEEEELb1ELb0ELb1ELb1EEEvNS_9FwdParamsE,@function
        .size           _ZN10layer_norm13ln_fwd_kernelINS_13Kernel_traitsI6__halfS2_S2_S2_fjLj1280ELj1ELj4ELj1ELj16ENS_18Kernel_traits_baseILj1280ES2_S2_S2_S2_fjLj128EEEEELb1ELb0ELb1ELb1EEEvNS_9FwdParamsE,(.L_x_37393 - _ZN10layer_norm13ln_fwd_kernelINS_13Kernel_traitsI6__halfS2_S2_S2_fjLj1280ELj1ELj4ELj1ELj16ENS_18Kernel_traits_baseILj1280ES2_S2_S2_S2_fjLj128EEEEELb1ELb0ELb1ELb1EEEvNS_9FwdParamsE)
        .other          _ZN10layer_norm13ln_fwd_kernelINS_13Kernel_traitsI6__halfS2_S2_S2_fjLj1280ELj1ELj4ELj1ELj16ENS_18Kernel_traits_baseILj1280ES2_S2_S2_S2_fjLj128EEEEELb1ELb0ELb1ELb1EEEvNS_9FwdParamsE,@"STO_CUDA_ENTRY STV_DEFAULT"
_ZN10layer_norm13ln_fwd_kernelINS_13Kernel_traitsI6__halfS2_S2_S2_fjLj1280ELj1ELj4ELj1ELj16ENS_18Kernel_traits_baseILj1280ES2_S2_S2_S2_fjLj128EEEEELb1ELb0ELb1ELb1EEEvNS_9FwdParamsE:
.text._ZN10layer_norm13ln_fwd_kernelINS_13Kernel_traitsI6__halfS2_S2_S2_fjLj1280ELj1ELj4ELj1ELj16ENS_18Kernel_traits_baseILj1280ES2_S2_S2_S2_fjLj128EEEEELb1ELb0ELb1ELb1EEEvNS_9FwdParamsE:
[----:B------:R-:W-:Y:S08]  /*0000*/  LDC R1, c[0x0][0x28] ;  /* 0x00000a00ff017b82 */ /* 0x000ff00000000800 */
[----:B------:R-:W0:Y:S01]  /*0010*/  LDC R60, c[0x0][0x2e8] ;  /* 0x0000ba00ff3c7b82 */ /* 0x000e220000000800 */
[----:B------:R-:W-:Y:S01]  /*0020*/  ULDC.U8 UR4, c[0x0][0x2f4] ;  /* 0x0000bd0000047ab9 */ /* 0x000fe20000000000 */
[----:B------:R-:W-:Y:S01]  /*0030*/  ULDC.64 UR6, c[0x0][0x208] ;  /* 0x0000820000067ab9 */ /* 0x000fe20000000a00 */
[----:B------:R-:W-:Y:S01]  /*0040*/  ISETP.NE.AND P0, PT, RZ, UR4, PT ;  /* 0x00000004ff007c0c */ /* 0x000fe2000bf05270 */
[----:B------:R-:W-:-:S04]  /*0050*/  ULDC.64 UR4, c[0x0][0x2e0] ;  /* 0x0000b80000047ab9 */ /* 0x000fc80000000a00 */
[----:B------:R-:W1:Y:S01]  /*0060*/  LDC R61, c[0x0][0x2ec] ;  /* 0x0000bb00ff3d7b82 */ /* 0x000e620000000800 */
[----:B------:R-:W-:Y:S01]  /*0070*/  MOV R2, UR4 ;  /* 0x0000000400027c02 */ /* 0x000fe20008000f00 */
[----:B------:R-:W-:Y:S01]  /*0080*/  IMAD.U32 R3, RZ, RZ, UR5 ;  /* 0x00000005ff037e24 */ /* 0x000fe2000f8e00ff */
[----:B------:R-:W2:Y:S01]  /*0090*/  S2R R0, SR_TID.X ;  /* 0x0000000000007919 */ /* 0x000ea20000002100 */
[----:B------:R-:W2:Y:S04]  /*00a0*/  S2R R22, SR_CTAID.X ;  /* 0x0000000000167919 */ /* 0x000ea80000002500 */
[----:B------:R-:W3:Y:S01]  /*00b0*/  @P0 LDC R7, c[0x0][0x2f0] ;  /* 0x0000bc00ff070b82 */ /* 0x000ee20000000800 */
[----:B------:R-:W-:Y:S01]  /*00c0*/  ULDC UR8, c[0x0][0x0] ;  /* 0x0000000000087ab9 */ /* 0x000fe20000000800 */
[----:B------:R-:W-:Y:S01]  /*00d0*/  ULDC.64 UR10, c[0x0][0x2c8] ;  /* 0x0000b200000a7ab9 */ /* 0x000fe20000000a00 */
[----:B------:R-:W4:Y:S01]  /*00e0*/  @P0 LDG.E.64 R2, desc[UR6][R2.64] ;  /* 0x0000000602020981 */ /* 0x000f22000c1e1b00 */
[----:B0-----:R-:W-:Y:S01]  /*00f0*/  @P0 MOV R4, R60 ;  /* 0x0000003c00040202 */ /* 0x001fe20000000f00 */
[----:B-1----:R-:W-:-:S06]  /*0100*/  @P0 IMAD.MOV.U32 R5, RZ, RZ, R61 ;  /* 0x000000ffff050224 */ /* 0x002fcc00078e003d */
[----:B------:R-:W3:Y:S01]  /*0110*/  @P0 LDG.E.64 R4, desc[UR6][R4.64] ;  /* 0x0000000604040981 */ /* 0x000ee2000c1e1b00 */
[----:B--2---:R-:W-:Y:S01]  /*0120*/  IMAD R91, R22, UR8, R0 ;  /* 0x00000008165b7c24 */ /* 0x004fe2000f8e0200 */
[----:B------:R-:W-:Y:S01]  /*0130*/  ULDC.64 UR8, c[0x0][0x260] ;  /* 0x0000980000087ab9 */ /* 0x000fe20000000a00 */
[----:B----4-:R-:W-:Y:S02]  /*0140*/  @P0 R2UR UR4, R2 ;  /* 0x00000000020402ca */ /* 0x010fe400000e0000 */
[----:B------:R-:W-:Y:S02]  /*0150*/  @P0 R2UR UR5, R3 ;  /* 0x00000000030502ca */ /* 0x000fe400000e0000 */
[----:B---3--:R-:W-:Y:S01]  /*0160*/  @P0 IADD3 R60, P1, R4, R7, RZ ;  /* 0x00000007043c0210 */ /* 0x008fe20007f3e0ff */
[----:B------:R-:W-:-:S03]  /*0170*/  IMAD.SHL.U32 R4, R0, 0x10, RZ ;  /* 0x0000001000047824 */ /* 0x000fc600078e00ff */
[----:B------:R-:W-:-:S04]  /*0180*/  @P0 IADD3.X R61, RZ, R5, RZ, P1, !PT ;  /* 0x00000005ff3d0210 */ /* 0x000fc80000ffe4ff */
[--C-:B------:R-:W-:Y:S01]  /*0190*/  SHF.R.U64 R92, R60, 0x2, R61.reuse ;  /* 0x000000023c5c7819 */ /* 0x100fe2000000123d */
[----:B------:R-:W-:Y:S01]  /*01a0*/  IMAD.WIDE.U32 R6, R91, -0x326172a9, RZ ;  /* 0xcd9e8d575b067825 */ /* 0x000fe200078e00ff */
[----:B------:R-:W-:Y:S02]  /*01b0*/  LOP3.LUT R23, R4, 0x1f0, RZ, 0xc0, !PT ;  /* 0x000001f004177812 */ /* 0x000fe400078ec0ff */
[----:B------:R-:W-:Y:S01]  /*01c0*/  SHF.R.U32.HI R93, RZ, 0x2, R61 ;  /* 0x00000002ff5d7819 */ /* 0x000fe2000001163d */
[----:B------:R-:W-:-:S03]  /*01d0*/  IMAD.WIDE.U32 R4, R92, -0x2daee0ad, RZ ;  /* 0xd2511f535c047825 */ /* 0x000fc600078e00ff */
[----:B------:R-:W-:Y:S02]  /*01e0*/  LOP3.LUT R12, R7, UR4, R93, 0x96, !PT ;  /* 0x00000004070c7c12 */ /* 0x000fe4000f8e965d */
[----:B------:R-:W-:Y:S01]  /*01f0*/  LOP3.LUT R14, R5, UR5, RZ, 0x3c, !PT ;  /* 0x00000005050e7c12 */ /* 0x000fe2000f8e3cff */
[----:B------:R-:W-:Y:S02]  /*0200*/  UIADD3 UR15, UR5, -0x4498517b, URZ ;  /* 0xbb67ae85050f7890 */ /* 0x000fe4000fffe03f */
[----:B------:R-:W-:Y:S01]  /*0210*/  IMAD.WIDE.U32 R12, R12, -0x2daee0ad, RZ ;  /* 0xd2511f530c0c7825 */ /* 0x000fe200078e00ff */
[----:B------:R-:W-:-:S03]  /*0220*/  UIADD3 UR14, UR4, -0x61c88647, URZ ;  /* 0x9e3779b9040e7890 */ /* 0x000fc6000fffe03f */
        /* <DEDUP_REMOVED lines=29> */
[----:B------:R-:W-:Y:S01]  /*0400*/  UIADD3 UR25, UR5, 0x646e171e, URZ ;  /* 0x646e171e05197890 */ /* 0x000fe2000fffe03f */
[----:B------:R-:W-:Y:S01]  /*0410*/  IADD3 R2, P1, R23, UR10, RZ ;  /* 0x0000000a17027c10 */ /* 0x000fe2000ff3e0ff */
[----:B------:R-:W-:Y:S02]  /*0420*/  UIADD3 UR24, UR4, -0x4ab325aa, URZ ;  /* 0xb54cda5604187890 */ /* 0x000fe4000fffe03f */
[----:B------:R-:W-:Y:S01]  /*0430*/  IMAD.WIDE.U32 R4, R4, -0x2daee0ad, RZ ;  /* 0xd2511f5304047825 */ /* 0x000fe200078e00ff */
[----:B------:R-:W-:Y:S01]  /*0440*/  IADD3.X R3, RZ, UR11, RZ, P1, !PT ;  /* 0x0000000bff037c10 */ /* 0x000fe20008ffe4ff */
[----:B------:R-:W-:-:S02]  /*0450*/  ULDC UR10, c[0x0][0x214] ;  /* 0x00008500000a7ab9 */ /* 0x000fc40000000800 */
[----:B------:R-:W-:Y:S01]  /*0460*/  IMAD.WIDE.U32 R6, R7, -0x326172a9, RZ ;  /* 0xcd9e8d5707067825 */ /* 0x000fe200078e00ff */
[----:B------:R-:W-:Y:S01]  /*0470*/  LOP3.LUT R20, R5, UR25, R12, 0x96, !PT ;  /* 0x0000001905147c12 */ /* 0x000fe2000f8e960c */
[----:B------:R-:W5:Y:S01]  /*0480*/  @P0 LDG.E.128 R8, desc[UR6][R2.64] ;  /* 0x0000000602080981 */ /* 0x000f62000c1e1d00 */
[----:B------:R-:W-:Y:S02]  /*0490*/  SHF.R.U32.HI R5, RZ, 0x5, R0 ;  /* 0x00000005ff057819 */ /* 0x000fe40000011600 */
[----:B------:R-:W-:Y:S01]  /*04a0*/  LOP3.LUT R14, R7, UR24, R14, 0x96, !PT ;  /* 0x00000018070e7c12 */ /* 0x000fe2000f8e960e */
[----:B------:R-:W5:Y:S04]  /*04b0*/  @P0 LDG.E.128 R16, desc[UR6][R2.64+0x200] ;  /* 0x0002000602100981 */ /* 0x000f68000c1e1d00 */
[----:B------:R-:W5:Y:S04]  /*04c0*/  @P0 LDG.E.128 R24, desc[UR6][R2.64+0x400] ;  /* 0x0004000602180981 */ /* 0x000f68000c1e1d00 */
[----:B------:R-:W5:Y:S04]  /*04d0*/  @P0 LDG.E.128 R56, desc[UR6][R2.64+0x600] ;  /* 0x0006000602380981 */ /* 0x000f68000c1e1d00 */
[----:B------:R0:W5:Y:S01]  /*04e0*/  @P0 LDG.E.128 R52, desc[UR6][R2.64+0x800] ;  /* 0x0008000602340981 */ /* 0x000162000c1e1d00 */
[----:B------:R-:W-:Y:S01]  /*04f0*/  UIADD3 UR26, UR4, 0x5384540f, URZ ;  /* 0x5384540f041a7890 */ /* 0x000fe2000fffe03f */
[----:B------:R-:W-:Y:S01]  /*0500*/  IMAD.WIDE.U32 R14, R14, -0x2daee0ad, RZ ;  /* 0xd2511f530e0e7825 */ /* 0x000fe200078e00ff */
[----:B------:R-:W-:-:S03]  /*0510*/  UIADD3 UR27, UR5, 0x1fd5c5a3, URZ ;  /* 0x1fd5c5a3051b7890 */ /* 0x000fc6000fffe03f */
[----:B0-----:R-:W-:Y:S02]  /*0520*/  IMAD R2, R22, 0x4, R5 ;  /* 0x0000000416027824 */ /* 0x001fe400078e0205 */
[----:B------:R-:W-:-:S03]  /*0530*/  IMAD.WIDE.U32 R20, R20, -0x326172a9, RZ ;  /* 0xcd9e8d5714147825 */ /* 0x000fc600078e00ff */
[----:B------:R-:W-:Y:S02]  /*0540*/  ISETP.GE.AND P1, PT, R2, UR10, PT ;  /* 0x0000000a02007c0c */ /* 0x000fe4000bf26270 */
[----:B------:R-:W-:Y:S02]  /*0550*/  LOP3.LUT R61, R15, UR27, R4, 0x96, !PT ;  /* 0x0000001b0f3d7c12 */ /* 0x000fe4000f8e9604 */
[----:B------:R-:W-:Y:S01]  /*0560*/  LOP3.LUT R105, R21, UR26, R6, 0x96, !PT ;  /* 0x0000001a15697c12 */ /* 0x000fe2000f8e9606 */
[----:B------:R-:W-:Y:S01]  /*0570*/  UIADD3 UR28, UR4, -0xe443238, URZ ;  /* 0xf1bbcdc8041c7890 */ /* 0x000fe2000fffe03f */
[----:B------:R-:W-:Y:S01]  /*0580*/  IADD3 R12, P2, R23, UR8, RZ ;  /* 0x00000008170c7c10 */ /* 0x000fe2000ff5e0ff */
[----:B------:R-:W-:Y:S01]  /*0590*/  UIADD3 UR29, UR5, -0x24c28bd8, URZ ;  /* 0xdb3d7428051d7890 */ /* 0x000fe2000fffe03f */
[----:B------:R-:W-:Y:S02]  /*05a0*/  IMAD.HI.U32 R5, R61, -0x326172a9, RZ ;  /* 0xcd9e8d573d057827 */ /* 0x000fe400078e00ff */
[----:B------:R-:W-:-:S02]  /*05b0*/  IADD3.X R13, RZ, UR9, RZ, P2, !PT ;  /* 0x00000009ff0d7c10 */ /* 0x000fc400097fe4ff */
[----:B------:R-:W-:Y:S01]  /*05c0*/  IMAD.HI.U32 R3, R105, -0x2daee0ad, RZ ;  /* 0xd2511f5369037827 */ /* 0x000fe200078e00ff */
[----:B------:R-:W-:-:S04]  /*05d0*/  LOP3.LUT R108, R5, UR28, R20, 0x96, !PT ;  /* 0x0000001c056c7c12 */ /* 0x000fc8000f8e9614 */
[----:B------:R-:W-:Y:S01]  /*05e0*/  LOP3.LUT R104, R3, UR29, R14, 0x96, !PT ;  /* 0x0000001d03687c12 */ /* 0x000fe2000f8e960e */
[----:B------:R-:W-:Y:S06]  /*05f0*/  @P1 EXIT ;  /* 0x000000000000194d */ /* 0x000fec0003800000 */
[----:B-----5:R-:W-:Y:S02]  /*0600*/  @!P0 CS2R R8, SRZ ;  /* 0x0000000000088805 */ /* 0x020fe4000001ff00 */
[----:B------:R-:W-:Y:S02]  /*0610*/  @!P0 CS2R R10, SRZ ;  /* 0x00000000000a8805 */ /* 0x000fe4000001ff00 */
[----:B------:R-:W-:Y:S02]  /*0620*/  @!P0 CS2R R16, SRZ ;  /* 0x0000000000108805 */ /* 0x000fe4000001ff00 */
[----:B------:R-:W-:Y:S02]  /*0630*/  @!P0 CS2R R52, SRZ ;  /* 0x0000000000348805 */ /* 0x000fe4000001ff00 */
[----:B------:R-:W-:Y:S02]  /*0640*/  @!P0 CS2R R18, SRZ ;  /* 0x0000000000128805 */ /* 0x000fe4000001ff00 */
[----:B------:R-:W-:Y:S01]  /*0650*/  @!P0 CS2R R24, SRZ ;  /* 0x0000000000188805 */ /* 0x000fe2000001ff00 */
[--C-:B------:R-:W-:Y:S01]  /*0660*/  HADD2.F32 R3, -RZ, R8.reuse.H0_H0 ;  /* 0x20000008ff037230 */ /* 0x100fe20000004100 */
[----:B------:R-:W-:Y:S01]  /*0670*/  @!P0 CS2R R26, SRZ ;  /* 0x00000000001a8805 */ /* 0x000fe2000001ff00 */
[----:B------:R-:W-:Y:S01]  /*0680*/  HADD2.F32 R4, -RZ, R8.H1_H1 ;  /* 0x30000008ff047230 */ /* 0x000fe20000004100 */
[----:B------:R-:W5:Y:S01]  /*0690*/  LDG.E.128 R48, desc[UR6][R12.64] ;  /* 0x000000060c307981 */ /* 0x000f62000c1e1d00 */
[--C-:B------:R-:W-:Y:S01]  /*06a0*/  HADD2.F32 R5, -RZ, R9.reuse.H0_H0 ;  /* 0x20000009ff057230 */ /* 0x100fe20000004100 */
[----:B------:R-:W-:Y:S01]  /*06b0*/  UIADD3 UR31, UR5, -0x695add53, URZ ;  /* 0x96a522ad051f7890 */ /* 0x000fe2000fffe03f */
[----:B------:R-:W-:Y:S01]  /*06c0*/  HADD2.F32 R6, -RZ, R9.H1_H1 ;  /* 0x30000009ff067230 */ /* 0x000fe20000004100 */
[----:B------:R-:W5:Y:S01]  /*06d0*/  LDG.E.128 R44, desc[UR6][R12.64+0x200] ;  /* 0x000200060c2c7981 */ /* 0x000f62000c1e1d00 */
[--C-:B------:R-:W-:Y:S01]  /*06e0*/  HADD2.F32 R7, -RZ, R10.reuse.H0_H0 ;  /* 0x2000000aff077230 */ /* 0x100fe20000004100 */
[----:B------:R-:W-:Y:S01]  /*06f0*/  @!P0 CS2R R56, SRZ ;  /* 0x0000000000388805 */ /* 0x000fe2000001ff00 */
[----:B------:R-:W-:Y:S01]  /*0700*/  HADD2.F32 R8, -RZ, R10.H1_H1 ;  /* 0x3000000aff087230 */ /* 0x000fe20000004100 */
[----:B------:R-:W5:Y:S01]  /*0710*/  LDG.E.128 R40, desc[UR6][R12.64+0x400] ;  /* 0x000400060c287981 */ /* 0x000f62000c1e1d00 */
[--C-:B------:R-:W-:Y:S01]  /*0720*/  HADD2.F32 R9, -RZ, R11.reuse.H0_H0 ;  /* 0x2000000bff097230 */ /* 0x100fe20000004100 */
[----:B------:R-:W-:Y:S01]  /*0730*/  @!P0 CS2R R58, SRZ ;  /* 0x00000000003a8805 */ /* 0x000fe2000001ff00 */
[----:B------:R-:W-:Y:S01]  /*0740*/  HADD2.F32 R10, -RZ, R11.H1_H1 ;  /* 0x3000000bff0a7230 */ /* 0x000fe20000004100 */
[----:B------:R-:W5:Y:S01]  /*0750*/  LDG.E.128 R36, desc[UR6][R12.64+0x600] ;  /* 0x000600060c247981 */ /* 0x000f62000c1e1d00 */
[----:B------:R-:W-:Y:S01]  /*0760*/  HADD2.F32 R11, -RZ, R16.H0_H0 ;  /* 0x20000010ff0b7230 */ /* 0x000fe20000004100 */
[----:B------:R-:W-:Y:S01]  /*0770*/  @!P0 CS2R R54, SRZ ;  /* 0x0000000000368805 */ /* 0x000fe2000001ff00 */
[--C-:B------:R-:W-:Y:S01]  /*0780*/  HADD2.F32 R83, -RZ, R52.reuse.H0_H0 ;  /* 0x20000034ff537230 */ /* 0x100fe20000004100 */
[----:B------:R0:W5:Y:S01]  /*0790*/  LDG.E.128 R32, desc[UR6][R12.64+0x800] ;  /* 0x000800060c207981 */ /* 0x000162000c1e1d00 */
[----:B------:R-:W-:Y:S01]  /*07a0*/  HADD2.F32 R84, -RZ, R52.H1_H1 ;  /* 0x30000034ff547230 */ /* 0x000fe20000004100 */
[----:B------:R-:W-:Y:S01]  /*07b0*/  UIADD3 UR30, UR4, -0x700cb87f, URZ ;  /* 0x8ff34781041e7890 */ /* 0x000fe2000fffe03f */
[----:B------:R-:W-:Y:S01]  /*07c0*/  IMAD R105, R105, -0x2daee0ad, RZ ;  /* 0xd2511f5369697824 */ /* 0x000fe200078e02ff */
[----:B------:R-:W-:Y:S01]  /*07d0*/  BSSY B0, `(.L_x_6009) ;  /* 0x000111c000007945 */ /* 0x000fe20003800000 */
[----:B------:R-:W-:Y:S01]  /*07e0*/  IMAD.WIDE.U32 R108, R108, -0x2daee0ad, RZ ;  /* 0xd2511f536c6c7825 */ /* 0x000fe200078e00ff */
[----:B------:R-:W-:Y:S01]  /*07f0*/  ULDC.U8 UR8, c[0x0][0x2a0] ;  /* 0x0000a80000087ab9 */ /* 0x000fe20000000000 */
[----:B------:R-:W-:Y:S01]  /*0800*/  LOP3.LUT R95, R0, 0x1f, RZ, 0xc0, !PT ;  /* 0x0000001f005f7812 */ /* 0x000fe200078ec0ff */
[----:B------:R-:W-:Y:S01]  /*0810*/  ULDC UR10, c[0x0][0x294] ;  /* 0x0000a500000a7ab9 */ /* 0x000fe20000000800 */
[--C-:B------:R-:W-:Y:S01]  /*0820*/  HADD2.F32 R14, -RZ, R17.reuse.H1_H1 ;  /* 0x30000011ff0e7230 */ /* 0x100fe20000004100 */
[----:B------:R-:W-:Y:S01]  /*0830*/  LOP3.LUT R105, R109, UR31, R105, 0x96, !PT ;  /* 0x0000001f6d697c12 */ /* 0x000fe2000f8e9669 */
[----:B0-----:R-:W-:Y:S01]  /*0840*/  HADD2.F32 R12, -RZ, R16.H1_H1 ;  /* 0x30000010ff0c7230 */ /* 0x001fe20000004100 */
[----:B------:R-:W-:Y:S01]  /*0850*/  LOP3.LUT R109, R60, 0x3, RZ, 0xc0, !PT ;  /* 0x000000033c6d7812 */ /* 0x000fe200078ec0ff */
[----:B------:R-:W-:Y:S01]  /*0860*/  HADD2.F32 R13, -RZ, R17.H0_H0 ;  /* 0x20000011ff0d7230 */ /* 0x000fe20000004100 */
[----:B------:R-:W-:Y:S01]  /*0870*/  ISETP.NE.AND P1, PT, RZ, UR8, PT ;  /* 0x00000008ff007c0c */ /* 0x000fe2000bf25270 */
[--C-:B------:R-:W-:Y:S01]  /*0880*/  HADD2.F32 R15, -RZ, R18.reuse.H0_H0 ;  /* 0x20000012ff0f7230 */ /* 0x100fe20000004100 */
[----:B------:R-:W-:Y:S01]  /*0890*/  ULDC UR11, c[0x0][0x2d8] ;  /* 0x0000b600000b7ab9 */ /* 0x000fe20000000800 */
[----:B------:R-:W-:Y:S01]  /*08a0*/  HADD2.F32 R16, -RZ, R18.H1_H1 ;  /* 0x30000012ff107230 */ /* 0x000fe20000004100 */
[----:B------:R-:W-:Y:S01]  /*08b0*/  ULDC.64 UR12, c[0x0][0x298] ;  /* 0x0000a600000c7ab9 */ /* 0x000fe20000000a00 */
[----:B------:R-:W-:Y:S01]  /*08c0*/  IMAD R52, R61, -0x326172a9, RZ ;  /* 0xcd9e8d573d347824 */ /* 0x000fe200078e02ff */
[----:B------:R-:W-:Y:S01]  /*08d0*/  ULDC.64 UR8, c[0x0][0x230] ;  /* 0x00008c0000087ab9 */ /* 0x000fe20000000a00 */
[----:B------:R-:W-:-:S04]  /*08e0*/  IMAD.HI.U32 R103, R104, -0x326172a9, RZ ;  /* 0xcd9e8d5768677827 */ /* 0x000fc800078e00ff */
        /* <DEDUP_REMOVED lines=25> */
[----:B------:R-:W-:Y:S02]  /*0a80*/  IMAD R104, R104, -0x326172a9, RZ ;  /* 0xcd9e8d5768687824 */ /* 0x000fe400078e02ff */
[----:B------:R-:W-:-:S07]  /*0a90*/  IMAD.MOV.U32 R94, RZ, RZ, RZ ;  /* 0x000000ffff5e7224 */ /* 0x000fce00078e00ff */
.L_x_6423:
[----:B0-----:R-:W0:Y:S01]  /*0aa0*/  LDC.64 R66, c[0x0][0x280] ;  /* 0x0000a000ff427b82 */ /* 0x001e220000000a00 */
[----:B------:R-:W-:-:S07]  /*0ab0*/  ISETP.NE.U32.AND P0, PT, RZ, UR8, PT ;  /* 0x00000008ff007c0c */ /* 0x000fce000bf05070 */
[----:B------:R-:W1:Y:S08]  /*0ac0*/  LDC R79, c[0x0][0x218] ;  /* 0x00008600ff4f7b82 */ /* 0x000e700000000800 */
[----:B------:R-:W2:Y:S01]  /*0ad0*/  LDC.64 R64, c[0x0][0x288] ;  /* 0x0000a200ff407b82 */ /* 0x000ea20000000a00 */
[----:B0-----:R-:W-:-:S06]  /*0ae0*/  IMAD.WIDE R66, R2, 0x4, R66 ;  /* 0x0000000402427825 */ /* 0x001fcc00078e0242 */
[----:B------:R0:W3:Y:S01]  /*0af0*/  LDG.E R66, desc[UR6][R66.64] ;  /* 0x0000000642427981 */ /* 0x0000e2000c1e1900 */
[----:B------:R-:W-:Y:S01]  /*0b00*/  ISETP.NE.AND.EX P0, PT, RZ, UR9, PT, P0 ;  /* 0x00000009ff007c0c */ /* 0x000fe2000bf05300 */
[----:B-1----:R-:W-:Y:S02]  /*0b10*/  IMAD R68, R2, R79, RZ ;  /* 0x0000004f02447224 */ /* 0x002fe400078e02ff */
[----:B------:R-:W-:-:S03]  /*0b20*/  IMAD.MOV.U32 R139, RZ, RZ, RZ ;  /* 0x000000ffff8b7224 */ /* 0x000fc600078e00ff */
        /* <DEDUP_REMOVED lines=10> */
[----:B------:R-:W-:Y:S02]  /*0bd0*/  @P2 IADD3 R70, R66, -0x1, RZ ;  /* 0xffffffff42462810 */ /* 0x000fe40007ffe0ff */
        /* <DEDUP_REMOVED lines=14> */
[----:B------:R-:W-:Y:S01]  /*0cc0*/  MOV R60, R109 ;  /* 0x0000006d003c7202 */ /* 0x000fe20000000f00 */
[----:B-----5:R-:W-:Y:S01]  /*0cd0*/  HADD2.F32 R75, -RZ, R52.H0_H0 ;  /* 0x20000034ff4b7230 */ /* 0x020fe20000004100 */
[----:B------:R-:W-:Y:S06]  /*0ce0*/  BRA `(.L_x_6012) ;  /* 0x0000000400547947 */ /* 0x000fec0003800000 */
.L_x_6011:
        /* <DEDUP_REMOVED lines=12> */
.L_x_6014:
[----:B------:R-:W-:-:S07]  /*0db0*/  IMAD.MOV.U32 R68, RZ, RZ, R104 ;  /* 0x000000ffff447224 */ /* 0x000fce00078e0068 */
.L_x_6015:
[----:B------:R-:W-:Y:S05]  /*0dc0*/  BSYNC B2 ;  /* 0x0000000000027941 */ /* 0x000fea0003800000 */
.L_x_6013:
        /* <DEDUP_REMOVED lines=16> */
.L_x_6019:
[----:B------:R-:W-:Y:S05]  /*0ed0*/  BSYNC B3 ;  /* 0x0000000000037941 */ /* 0x000fea0003800000 */
.L_x_6018:
        /* <DEDUP_REMOVED lines=42> */
.L_x_6017:
[----:B------:R-:W-:Y:S05]  /*1180*/  BSYNC B2 ;  /* 0x0000000000027941 */ /* 0x000fea0003800000 */
.L_x_6016:
        /* <DEDUP_REMOVED lines=11> */
.L_x_6012:
[----:B------:R-:W-:Y:S05]  /*1240*/  BSYNC B1 ;  /* 0x0000000000017941 */ /* 0x000fea0003800000 */
.L_x_6010:
        /* <DEDUP_REMOVED lines=8> */
.L_x_6021:
        /* <DEDUP_REMOVED lines=12> */
.L_x_6024:
[----:B------:R-:W-:-:S07]  /*1390*/  IMAD.MOV.U32 R70, RZ, RZ, R104 ;  /* 0x000000ffff467224 */ /* 0x000fce00078e0068 */
.L_x_6025:
[----:B------:R-:W-:Y:S05]  /*13a0*/  BSYNC B2 ;  /* 0x0000000000027941 */ /* 0x000fea0003800000 */
.L_x_6023:
        /* <DEDUP_REMOVED lines=16> */
.L_x_6029:
[----:B------:R-:W-:Y:S05]  /*14b0*/  BSYNC B3 ;  /* 0x0000000000037941 */ /* 0x000fea0003800000 */
.L_x_6028:
        /* <DEDUP_REMOVED lines=42> */
.L_x_6027:
[----:B------:R-:W-:Y:S05]  /*1760*/  BSYNC B2 ;  /* 0x0000000000027941 */ /* 0x000fea0003800000 */
.L_x_6026:
        /* <DEDUP_REMOVED lines=11> */
.L_x_6022:
[----:B------:R-:W-:Y:S05]  /*1820*/  BSYNC B1 ;  /* 0x0000000000017941 */ /* 0x000fea0003800000 */
.L_x_6020:
        /* <DEDUP_REMOVED lines=8> */
.L_x_6031:
        /* <DEDUP_REMOVED lines=12> */
.L_x_6034:
[----:B------:R-:W-:-:S07]  /*1970*/  MOV R70, R104 ;  /* 0x0000006800467202 */ /* 0x000fce0000000f00 */
.L_x_6035:
[----:B------:R-:W-:Y:S05]  /*1980*/  BSYNC B2 ;  /* 0x0000000000027941 */ /* 0x000fea0003800000 */
.L_x_6033:
        /* <DEDUP_REMOVED lines=16> */
.L_x_6039:
[----:B------:R-:W-:Y:S05]  /*1a90*/  BSYNC B3 ;  /* 0x0000000000037941 */ /* 0x000fea0003800000 */
.L_x_6038:
        /* <DEDUP_REMOVED lines=42> */
.L_x_6037:
[----:B------:R-:W-:Y:S05]  /*1d40*/  BSYNC B2 ;  /* 0x0000000000027941 */ /* 0x000fea0003800000 */
.L_x_6036:
        /* <DEDUP_REMOVED lines=11> */
.L_x_6032:
[----:B------:R-:W-:Y:S05]  /*1e00*/  BSYNC B1 ;  /* 0x0000000000017941 */ /* 0x000fea0003800000 */
.L_x_6030:
        /* <DEDUP_REMOVED lines=8> */
.L_x_6041:
        /* <DEDUP_REMOVED lines=12> */
.L_x_6044:
[----:B------:R-:W-:-:S07]  /*1f50*/  MOV R68, R104 ;  /* 0x0000006800447202 */ /* 0x000fce0000000f00 */
.L_x_6045:
[----:B------:R-:W-:Y:S05]  /*1f60*/  BSYNC B2 ;  /* 0x0000000000027941 */ /* 0x000fea0003800000 */
.L_x_6043:
        /* <DEDUP_REMOVED lines=16> */
.L_x_6049:
[----:B------:R-:W-:Y:S05]  /*2070*/  BSYNC B3 ;  /* 0x0000000000037941 */ /* 0x000fea0003800000 */
.L_x_6048:
        /* <DEDUP_REMOVED lines=42> */
.L_x_6047:
[----:B------:R-:W-:Y:S05]  /*2320*/  BSYNC B2 ;  /* 0x0000000000027941 */ /* 0x000fea0003800000 */
.L_x_6046:
        /* <DEDUP_REMOVED lines=11> */
.L_x_6042:
[----:B------:R-:W-:Y:S05]  /*23e0*/  BSYNC B1 ;  /* 0x0000000000017941 */ /* 0x000fea0003800000 */
.L_x_6040:
        /* <DEDUP_REMOVED lines=8> */
.L_x_6051:
        /* <DEDUP_REMOVED lines=12> */
.L_x_6054:
[----:B------:R-:W-:-:S07]  /*2530*/  IMAD.MOV.U32 R72, RZ, RZ, R104 ;  /* 0x000000ffff487224 */ /* 0x000fce00078e0068 */
.L_x_6055:
[----:B------:R-:W-:Y:S05]  /*2540*/  BSYNC B2 ;  /* 0x0000000000027941 */ /* 0x000fea0003800000 */
.L_x_6053:
        /* <DEDUP_REMOVED lines=16> */
.L_x_6059:
[----:B------:R-:W-:Y:S05]  /*2650*/  BSYNC B3 ;  /* 0x0000000000037941 */ /* 0x000fea0003800000 */
.L_x_6058:
        /* <DEDUP_REMOVED lines=42> */
.L_x_6057:
[----:B------:R-:W-:Y:S05]  /*2900*/  BSYNC B2 ;  /* 0x0000000000027941 */ /* 0x000fea0003800000 */
.L_x_6056:
        /* <DEDUP_REMOVED lines=11> */
.L_x_6052:
[----:B------:R-:W-:Y:S05]  /*29c0*/  BSYNC B1 ;  /* 0x0000000000017941 */ /* 0x000fea0003800000 */
.L_x_6050:
        /* <DEDUP_REMOVED lines=8> */
.L_x_6061:
        /* <DEDUP_REMOVED lines=12> */
.L_x_6064:
[----:B------:R-:W-:-:S07]  /*2b10*/  MOV R68, R104 ;  /* 0x0000006800447202 */ /* 0x000fce0000000f00 */
.L_x_6065:
[----:B------:R-:W-:Y:S05]  /*2b20*/  BSYNC B2 ;  /* 0x0000000000027941 */ /* 0x000fea0003800000 */
.L_x_6063:
        /* <DEDUP_REMOVED lines=16> */
.L_x_6069:
[----:B------:R-:W-:Y:S05]  /*2c30*/  BSYNC B3 ;  /* 0x0000000000037941 */ /* 0x000fea0003800000 */
.L_x_6068:
        /* <DEDUP_REMOVED lines=42> */
.L_x_6067:
[----:B------:R-:W-:Y:S05]  /*2ee0*/  BSYNC B2 ;  /* 0x0000000000027941 */ /* 0x000fea0003800000 */
.L_x_6066:
        /* <DEDUP_REMOVED lines=11> */
.L_x_6062:
[----:B------:R-:W-:Y:S05]  /*2fa0*/  BSYNC B1 ;  /* 0x0000000000017941 */ /* 0x000fea0003800000 */
.L_x_6060:
        /* <DEDUP_REMOVED lines=8> */
.L_x_6071:
        /* <DEDUP_REMOVED lines=12> */
.L_x_6074:
[----:B------:R-:W-:-:S07]  /*30f0*/  MOV R72, R104 ;  /* 0x0000006800487202 */ /* 0x000fce0000000f00 */
.L_x_6075:
[----:B------:R-:W-:Y:S05]  /*3100*/  BSYNC B2 ;  /* 0x0000000000027941 */ /* 0x000fea0003800000 */
.L_x_6073:
        /* <DEDUP_REMOVED lines=16> */
.L_x_6079:
[----:B------:R-:W-:Y:S05]  /*3210*/  BSYNC B3 ;  /* 0x0000000000037941 */ /* 0x000fea0003800000 */
.L_x_6078:
        /* <DEDUP_REMOVED lines=42> */
.L_x_6077:
[----:B------:R-:W-:Y:S05]  /*34c0*/  BSYNC B2 ;  /* 0x0000000000027941 */ /* 0x000fea0003800000 */
.L_x_6076:
        /* <DEDUP_REMOVED lines=11> */
.L_x_6072:
[----:B------:R-:W-:Y:S05]  /*3580*/  BSYNC B1 ;  /* 0x0000000000017941 */ /* 0x000fea0003800000 */
.L_x_6070:
        /* <DEDUP_REMOVED lines=8> */
.L_x_6081:
        /* <DEDUP_REMOVED lines=12> */
.L_x_6084:
[----:B------:R-:W-:-:S07]  /*36d0*/  IMAD.MOV.U32 R66, RZ, RZ, R104 ;  /* 0x000000ffff427224 */ /* 0x000fce00078e0068 */
.L_x_6085:
[----:B------:R-:W-:Y:S05]  /*36e0*/  BSYNC B2 ;  /* 0x0000000000027941 */ /* 0x000fea0003800000 */
.L_x_6083:
        /* <DEDUP_REMOVED lines=16> */
.L_x_6089:
[----:B------:R-:W-:Y:S05]  /*37f0*/  BSYNC B3 ;  /* 0x0000000000037941 */ /* 0x000fea0003800000 */
.L_x_6088:
        /* <DEDUP_REMOVED lines=42> */
.L_x_6087:
[----:B------:R-:W-:Y:S05]  /*3aa0*/  BSYNC B2 ;  /* 0x0000000000027941 */ /* 0x000fea0003800000 */
.L_x_6086:
        /* <DEDUP_REMOVED lines=11> */
.L_x_6082:
[----:B------:R-:W-:Y:S05]  /*3b60*/  BSYNC B1 ;  /* 0x0000000000017941 */ /* 0x000fea0003800000 */
.L_x_6080:
[----:B------:R-:W0:Y:S01]  /*3b70*/  LDC.64 R64, c[0x0][0x238] ;  /* 0x00008e00ff407b82 */ /* 0x000e220000000a00 */
[----:B------:R-:W-:Y:S01]  /*3b80*/  F2FP.F16.F32.PACK_AB R63, R66, R67 ;  /* 0x00000043423f723e */ /* 0x000fe200000000ff */
[----:B------:R-:W-:Y:S01]  /*3b90*/  BSSY B1, `(.L_x_6090) ;  /* 0x0000021000017945 */ /* 0x000fe20003800000 */
[----:B------:R-:W-:Y:S02]  /*3ba0*/  F2FP.F16.F32.PACK_AB R62, R68, R69 ;  /* 0x00000045443e723e */ /* 0x000fe400000000ff */
[----:B------:R-:W-:Y:S02]  /*3bb0*/  F2FP.F16.F32.PACK_AB R61, R70, R71 ;  /* 0x00000047463d723e */ /* 0x000fe400000000ff */
[----:B------:R-:W-:Y:S01]  /*3bc0*/  F2FP.F16.F32.PACK_AB R60, R74, R75 ;  /* 0x0000004b4a3c723e */ /* 0x000fe200000000ff */
[----:B------:R-:W1:Y:S01]  /*3bd0*/  @P2 LDC.64 R110, c[0x0][0x220] ;  /* 0x00008800ff6e2b82 */ /* 0x000e620000000a00 */
[----:B------:R-:W-:Y:S02]  /*3be0*/  IADD3 R123, R139, 0x20, RZ ;  /* 0x000000208b7b7810 */ /* 0x000fe40007ffe0ff */
[----:B------:R-:W-:-:S05]  /*3bf0*/  IADD3 R119, R141, 0x20, RZ ;  /* 0x000000208d777810 */ /* 0x000fca0007ffe0ff */
        /* <DEDUP_REMOVED lines=26> */
.L_x_6091:
[----:B------:R-:W-:Y:S05]  /*3da0*/  BSYNC B1 ;  /* 0x0000000000017941 */ /* 0x000fea0003800000 */
.L_x_6090:
[----:B-----5:R2:W5:Y:S04]  /*3db0*/  @P2 LDG.E.128 R56, desc[UR6][R110.64] ;  /* 0x000000066e382981 */ /* 0x020568000c1e1d00 */
[----:B------:R2:W5:Y:S01]  /*3dc0*/  @P0 LDG.E.128 R52, desc[UR6][R72.64] ;  /* 0x0000000648340981 */ /* 0x000562000c1e1d00 */
[----:B------:R-:W-:Y:S04]  /*3dd0*/  BSSY B1, `(.L_x_6092) ;  /* 0x000005d000017945 */ /* 0x000fe80003800000 */
[----:B------:R-:W-:Y:S05]  /*3de0*/  @P3 BRA `(.L_x_6093) ;  /* 0x0000000000183947 */ /* 0x000fea0003800000 */
[----:B------:R-:W-:Y:S02]  /*3df0*/  MOV R115, RZ ;  /* 0x000000ff00737202 */ /* 0x000fe40000000f00 */
[----:B01----:R-:W-:Y:S01]  /*3e00*/  MOV R60, R78 ;  /* 0x0000004e003c7202 */ /* 0x003fe20000000f00 */
[----:B------:R-:W-:Y:S06]  /*3e10*/  @!P0 BRA `(.L_x_6094) ;  /* 0x0000000400608947 */ /* 0x000fec0003800000 */
[----:B------:R-:W-:Y:S02]  /*3e20*/  IMAD.MOV.U32 R60, RZ, RZ, R78 ;  /* 0x000000ffff3c7224 */ /* 0x000fe400078e004e */
[----:B-----5:R-:W-:Y:S01]  /*3e30*/  HADD2.F32 R115, -RZ, R52.H0_H0 ;  /* 0x20000034ff737230 */ /* 0x020fe20000004100 */
[----:B------:R-:W-:Y:S06]  /*3e40*/  BRA `(.L_x_6094) ;  /* 0x0000000400547947 */ /* 0x000fec0003800000 */
.L_x_6093:
[C---:B------:R-:W-:Y:S01]  /*3e50*/  ISETP.NE.AND P4, PT, R78.reuse, 0x1, PT ;  /* 0x000000014e00780c */ /* 0x040fe20003f85270 */
[----:B------:R-:W-:Y:S01]  /*3e60*/  BSSY B2, `(.L_x_6095) ;  /* 0x000000c000027945 */ /* 0x000fe20003800000 */
[----:B01----:R-:W-:-:S11]  /*3e70*/  IADD3 R60, R78, 0x1, RZ ;  /* 0x000000014e3c7810 */ /* 0x003fd60007ffe0ff */
        /* <DEDUP_REMOVED lines=9> */
.L_x_6096:
[----:B------:R-:W-:-:S07]  /*3f10*/  MOV R96, R104 ;  /* 0x0000006800607202 */ /* 0x000fce0000000f00 */
.L_x_6097:
[----:B------:R-:W-:Y:S05]  /*3f20*/  BSYNC B2 ;  /* 0x0000000000027941 */ /* 0x000fea0003800000 */
.L_x_6095:
        /* <DEDUP_REMOVED lines=16> */
.L_x_6101:
[----:B------:R-:W-:Y:S05]  /*4030*/  BSYNC B3 ;  /* 0x0000000000037941 */ /* 0x000fea0003800000 */
.L_x_6100:
        /* <DEDUP_REMOVED lines=42> */
.L_x_6099:
[----:B------:R-:W-:Y:S05]  /*42e0*/  BSYNC B2 ;  /* 0x0000000000027941 */ /* 0x000fea0003800000 */
.L_x_6098:
        /* <DEDUP_REMOVED lines=11> */
.L_x_6094:
[----:B------:R-:W-:Y:S05]  /*43a0*/  BSYNC B1 ;  /* 0x0000000000017941 */ /* 0x000fea0003800000 */
.L_x_6092:
        /* <DEDUP_REMOVED lines=8> */
.L_x_6103:
        /* <DEDUP_REMOVED lines=12> */
.L_x_6106:
[----:B------:R-:W-:-:S07]  /*44f0*/  MOV R78, R104 ;  /* 0x00000068004e7202 */ /* 0x000fce0000000f00 */
.L_x_6107:
[----:B------:R-:W-:Y:S05]  /*4500*/  BSYNC B2 ;  /* 0x0000000000027941 */ /* 0x000fea0003800000 */
.L_x_6105:
        /* <DEDUP_REMOVED lines=16> */
.L_x_6111:
[----:B------:R-:W-:Y:S05]  /*4610*/  BSYNC B3 ;  /* 0x0000000000037941 */ /* 0x000fea0003800000 */
.L_x_6110:
        /* <DEDUP_REMOVED lines=42> */
.L_x_6109:
[----:B------:R-:W-:Y:S05]  /*48c0*/  BSYNC B2 ;  /* 0x0000000000027941 */ /* 0x000fea0003800000 */
.L_x_6108:
        /* <DEDUP_REMOVED lines=11> */
.L_x_6104:
[----:B------:R-:W-:Y:S05]  /*4980*/  BSYNC B1 ;  /* 0x0000000000017941 */ /* 0x000fea0003800000 */
.L_x_6102:
        /* <DEDUP_REMOVED lines=8> */
.L_x_6113:
        /* <DEDUP_REMOVED lines=12> */
.L_x_6116:
[----:B------:R-:W-:-:S07]  /*4ad0*/  IMAD.MOV.U32 R78, RZ, RZ, R104 ;  /* 0x000000ffff4e7224 */ /* 0x000fce00078e0068 */
.L_x_6117:
[----:B------:R-:W-:Y:S05]  /*4ae0*/  BSYNC B2 ;  /* 0x0000000000027941 */ /* 0x000fea0003800000 */
.L_x_6115:
        /* <DEDUP_REMOVED lines=16> */
.L_x_6121:
[----:B------:R-:W-:Y:S05]  /*4bf0*/  BSYNC B3 ;  /* 0x0000000000037941 */ /* 0x000fea0003800000 */
.L_x_6120:
        /* <DEDUP_REMOVED lines=42> */
.L_x_6119:
[----:B------:R-:W-:Y:S05]  /*4ea0*/  BSYNC B2 ;  /* 0x0000000000027941 */ /* 0x000fea0003800000 */
.L_x_6118:
        /* <DEDUP_REMOVED lines=11> */
.L_x_6114:
[----:B------:R-:W-:Y:S05]  /*4f60*/  BSYNC B1 ;  /* 0x0000000000017941 */ /* 0x000fea0003800000 */
.L_x_6112:
        /* <DEDUP_REMOVED lines=8> */
.L_x_6123:
        /* <DEDUP_REMOVED lines=12> */
.L_x_6126:
[----:B------:R-:W-:-:S07]  /*50b0*/  MOV R78, R104 ;  /* 0x00000068004e7202 */ /* 0x000fce0000000f00 */
.L_x_6127:
[----:B------:R-:W-:Y:S05]  /*50c0*/  BSYNC B2 ;  /* 0x0000000000027941 */ /* 0x000fea0003800000 */
.L_x_6125:
        /* <DEDUP_REMOVED lines=16> */
.L_x_6131:
[----:B------:R-:W-:Y:S05]  /*51d0*/  BSYNC B3 ;  /* 0x0000000000037941 */ /* 0x000fea0003800000 */
.L_x_6130:
        /* <DEDUP_REMOVED lines=42> */
.L_x_6129:
[----:B------:R-:W-:Y:S05]  /*5480*/  BSYNC B2 ;  /* 0x0000000000027941 */ /* 0x000fea0003800000 */
.L_x_6128:
        /* <DEDUP_REMOVED lines=11> */
.L_x_6124:
[----:B------:R-:W-:Y:S05]  /*5540*/  BSYNC B1 ;  /* 0x0000000000017941 */ /* 0x000fea0003800000 */
.L_x_6122:
[----:B------:R-:W-:Y:S04]  /*5550*/  BSSY B1, `(.L_x_6132) ;  /* 0x000005d000017945 */ /* 0x000fe80003800000 */
[----:B------:R-:W-:Y:S05]  /*5560*/  @P3 BRA `(.L_x_6133) ;  /* 0x0000000000183947 */ /* 0x000fea0003800000 */
[----:B--2---:R-:W-:Y:S01]  /*5570*/  IMAD.MOV.U32 R111, RZ, RZ, RZ ;  /* 0x000000ffff6f7224 */ /* 0x004fe200078e00ff */
[----:B------:R-:W-:Y:S01]  /*5580*/  MOV R60, R61 ;  /* 0x0000003d003c7202 */ /* 0x000fe20000000f00 */
[----:B------:R-:W-:Y:S06]  /*5590*/  @!P0 BRA `(.L_x_6134) ;  /* 0x0000000400608947 */ /* 0x000fec0003800000 */
[----:B------:R-:W-:Y:S01]  /*55a0*/  MOV R60, R61 ;  /* 0x0000003d003c7202 */ /* 0x000fe20000000f00 */
[----:B-----5:R-:W-:Y:S01]  /*55b0*/  HADD2.F32 R111, -RZ, R54.H0_H0 ;  /* 0x20000036ff6f7230 */ /* 0x020fe20000004100 */
[----:B------:R-:W-:Y:S06]  /*55c0*/  BRA `(.L_x_6134) ;  /* 0x0000000400547947 */ /* 0x000fec0003800000 */
.L_x_6133:
        /* <DEDUP_REMOVED lines=12> */
.L_x_6136:
[----:B------:R-:W-:-:S07]  /*5690*/  MOV R78, R104 ;  /* 0x00000068004e7202 */ /* 0x000fce0000000f00 */
.L_x_6137:
[----:B------:R-:W-:Y:S05]  /*56a0*/  BSYNC B2 ;  /* 0x0000000000027941 */ /* 0x000fea0003800000 */
.L_x_6135:
        /* <DEDUP_REMOVED lines=16> */
.L_x_6141:
[----:B------:R-:W-:Y:S05]  /*57b0*/  BSYNC B3 ;  /* 0x0000000000037941 */ /* 0x000fea0003800000 */
.L_x_6140:
        /* <DEDUP_REMOVED lines=42> */
.L_x_6139:
[----:B------:R-:W-:Y:S05]  /*5a60*/  BSYNC B2 ;  /* 0x0000000000027941 */ /* 0x000fea0003800000 */
.L_x_6138:
        /* <DEDUP_REMOVED lines=8> */
[----:B--2---:R-:W-:Y:S02]  /*5af0*/  FSEL R111, R63, RZ, !P4 ;  /* 0x000000ff3f6f7208 */ /* 0x004fe40006000000 */
[----:B------:R-:W-:-:S03]  /*5b00*/  SEL R100, RZ, 0x1, P4 ;  /* 0x00000001ff647807 */ /* 0x000fc60002000000 */
[----:B------:R-:W-:-:S07]  /*5b10*/  @P0 FADD.FTZ R111, R62, R111 ;  /* 0x0000006f3e6f0221 */ /* 0x000fce0000010000 */
.L_x_6134:
[----:B------:R-:W-:Y:S05]  /*5b20*/  BSYNC B1 ;  /* 0x0000000000017941 */ /* 0x000fea0003800000 */
.L_x_6132:
        /* <DEDUP_REMOVED lines=8> */
.L_x_6143:
        /* <DEDUP_REMOVED lines=12> */
.L_x_6146:
[----:B------:R-:W-:-:S07]  /*5c70*/  IMAD.MOV.U32 R78, RZ, RZ, R104 ;  /* 0x000000ffff4e7224 */ /* 0x000fce00078e0068 */
.L_x_6147:
[----:B------:R-:W-:Y:S05]  /*5c80*/  BSYNC B2 ;  /* 0x0000000000027941 */ /* 0x000fea0003800000 */
.L_x_6145:
        /* <DEDUP_REMOVED lines=16> */
.L_x_6151:
[----:B------:R-:W-:Y:S05]  /*5d90*/  BSYNC B3 ;  /* 0x0000000000037941 */ /* 0x000fea0003800000 */
.L_x_6150:
        /* <DEDUP_REMOVED lines=42> */
.L_x_6149:
[----:B------:R-:W-:Y:S05]  /*6040*/  BSYNC B2 ;  /* 0x0000000000027941 */ /* 0x000fea0003800000 */
.L_x_6148:
        /* <DEDUP_REMOVED lines=11> */
.L_x_6144:
[----:B------:R-:W-:Y:S05]  /*6100*/  BSYNC B1 ;  /* 0x0000000000017941 */ /* 0x000fea0003800000 */
.L_x_6142:
        /* <DEDUP_REMOVED lines=8> */
.L_x_6153:
        /* <DEDUP_REMOVED lines=12> */
.L_x_6156:
[----:B------:R-:W-:-:S07]  /*6250*/  MOV R78, R104 ;  /* 0x00000068004e7202 */ /* 0x000fce0000000f00 */
.L_x_6157:
[----:B------:R-:W-:Y:S05]  /*6260*/  BSYNC B2 ;  /* 0x0000000000027941 */ /* 0x000fea0003800000 */
.L_x_6155:
        /* <DEDUP_REMOVED lines=16> */
.L_x_6161:
[----:B------:R-:W-:Y:S05]  /*6370*/  BSYNC B3 ;  /* 0x0000000000037941 */ /* 0x000fea0003800000 */
.L_x_6160:
        /* <DEDUP_REMOVED lines=42> */
.L_x_6159:
[----:B------:R-:W-:Y:S05]  /*6620*/  BSYNC B2 ;  /* 0x0000000000027941 */ /* 0x000fea0003800000 */
.L_x_6158:
        /* <DEDUP_REMOVED lines=11> */
.L_x_6154:
[----:B------:R-:W-:Y:S05]  /*66e0*/  BSYNC B1 ;  /* 0x0000000000017941 */ /* 0x000fea0003800000 */
.L_x_6152:
        /* <DEDUP_REMOVED lines=8> */
.L_x_6163:
        /* <DEDUP_REMOVED lines=12> */
.L_x_6166:
[----:B------:R-:W-:-:S07]  /*6830*/  MOV R78, R104 ;  /* 0x00000068004e7202 */ /* 0x000fce0000000f00 */
.L_x_6167:
[----:B------:R-:W-:Y:S05]  /*6840*/  BSYNC B2 ;  /* 0x0000000000027941 */ /* 0x000fea0003800000 */
.L_x_6165:
        /* <DEDUP_REMOVED lines=16> */
.L_x_6171:
[----:B------:R-:W-:Y:S05]  /*6950*/  BSYNC B3 ;  /* 0x0000000000037941 */ /* 0x000fea0003800000 */
.L_x_6170:
        /* <DEDUP_REMOVED lines=42> */
.L_x_6169:
[----:B------:R-:W-:Y:S05]  /*6c00*/  BSYNC B2 ;  /* 0x0000000000027941 */ /* 0x000fea0003800000 */
.L_x_6168:
        /* <DEDUP_REMOVED lines=11> */
.L_x_6164:
[----:B------:R-:W-:Y:S05]  /*6cc0*/  BSYNC B1 ;  /* 0x0000000000017941 */ /* 0x000fea0003800000 */
.L_x_6162:
[----:B------:R-:W-:Y:S01]  /*6cd0*/  IMAD.WIDE.U32 R118, R119, 0x10, R64 ;  /* 0x0000001077767825 */ /* 0x000fe200078e0040 */
[----:B------:R-:W-:Y:S01]  /*6ce0*/  F2FP.F16.F32.PACK_AB R63, R78, R107 ;  /* 0x0000006b4e3f723e */ /* 0x000fe200000000ff */
[----:B------:R-:W0:Y:S01]  /*6cf0*/  @P2 LDC.64 R116, c[0x0][0x220] ;  /* 0x00008800ff742b82 */ /* 0x000e220000000a00 */
[----:B------:R-:W-:Y:S01]  /*6d00*/  F2FP.F16.F32.PACK_AB R62, R110, R111 ;  /* 0x0000006f6e3e723e */ /* 0x000fe200000000ff */
[----:B------:R-:W-:Y:S01]  /*6d10*/  VIADD R127, R141, 0x40 ;  /* 0x000000408d7f7836 */ /* 0x000fe20000000000 */
[----:B------:R-:W-:Y:S01]  /*6d20*/  F2FP.F16.F32.PACK_AB R61, R112, R113 ;  /* 0x00000071703d723e */ /* 0x000fe200000000ff */
[----:B------:R-:W-:Y:S01]  /*6d30*/  BSSY B1, `(.L_x_6172) ;  /* 0x000001c000017945 */ /* 0x000fe20003800000 */
[----:B------:R-:W-:Y:S02]  /*6d40*/  F2FP.F16.F32.PACK_AB R60, R114, R115 ;  /* 0x00000073723c723e */ /* 0x000fe400000000ff */
        /* <DEDUP_REMOVED lines=26> */
.L_x_6173:
[----:B------:R-:W-:Y:S05]  /*6ef0*/  BSYNC B1 ;  /* 0x0000000000017941 */ /* 0x000fea0003800000 */
.L_x_6172:
        /* <DEDUP_REMOVED lines=8> */
[----:B-----5:R-:W-:Y:S01]  /*6f80*/  HADD2.F32 R123, -RZ, R52.H0_H0 ;  /* 0x20000034ff7b7230 */ /* 0x020fe20000004100 */
[----:B------:R-:W-:Y:S06]  /*6f90*/  BRA `(.L_x_6176) ;  /* 0x0000000400547947 */ /* 0x000fec0003800000 */
.L_x_6175:
        /* <DEDUP_REMOVED lines=12> */
.L_x_6178:
[----:B------:R-:W-:-:S07]  /*7060*/  IMAD.MOV.U32 R96, RZ, RZ, R104 ;  /* 0x000000ffff607224 */ /* 0x000fce00078e0068 */
.L_x_6179:
[----:B------:R-:W-:Y:S05]  /*7070*/  BSYNC B2 ;  /* 0x0000000000027941 */ /* 0x000fea0003800000 */
.L_x_6177:
        /* <DEDUP_REMOVED lines=16> */
.L_x_6183:
[----:B------:R-:W-:Y:S05]  /*7180*/  BSYNC B3 ;  /* 0x0000000000037941 */ /* 0x000fea0003800000 */
.L_x_6182:
        /* <DEDUP_REMOVED lines=42> */
.L_x_6181:
[----:B------:R-:W-:Y:S05]  /*7430*/  BSYNC B2 ;  /* 0x0000000000027941 */ /* 0x000fea0003800000 */
.L_x_6180:
        /* <DEDUP_REMOVED lines=11> */
.L_x_6176:
[----:B------:R-:W-:Y:S05]  /*74f0*/  BSYNC B1 ;  /* 0x0000000000017941 */ /* 0x000fea0003800000 */
.L_x_6174:
        /* <DEDUP_REMOVED lines=8> */
.L_x_6185:
        /* <DEDUP_REMOVED lines=12> */
.L_x_6188:
[----:B------:R-:W-:-:S07]  /*7640*/  MOV R97, R104 ;  /* 0x0000006800617202 */ /* 0x000fce0000000f00 */
.L_x_6189:
[----:B------:R-:W-:Y:S05]  /*7650*/  BSYNC B2 ;  /* 0x0000000000027941 */ /* 0x000fea0003800000 */
.L_x_6187:
        /* <DEDUP_REMOVED lines=16> */
.L_x_6193:
[----:B------:R-:W-:Y:S05]  /*7760*/  BSYNC B3 ;  /* 0x0000000000037941 */ /* 0x000fea0003800000 */
.L_x_6192:
        /* <DEDUP_REMOVED lines=42> */
.L_x_6191:
[----:B------:R-:W-:Y:S05]  /*7a10*/  BSYNC B2 ;  /* 0x0000000000027941 */ /* 0x000fea0003800000 */
.L_x_6190:
        /* <DEDUP_REMOVED lines=11> */
.L_x_6186:
[----:B------:R-:W-:Y:S05]  /*7ad0*/  BSYNC B1 ;  /* 0x0000000000017941 */ /* 0x000fea0003800000 */
.L_x_6184:
        /* <DEDUP_REMOVED lines=8> */
.L_x_6195:
        /* <DEDUP_REMOVED lines=12> */
.L_x_6198:
[----:B------:R-:W-:-:S07]  /*7c20*/  MOV R98, R104 ;  /* 0x0000006800627202 */ /* 0x000fce0000000f00 */
.L_x_6199:
[----:B------:R-:W-:Y:S05]  /*7c30*/  BSYNC B2 ;  /* 0x0000000000027941 */ /* 0x000fea0003800000 */
.L_x_6197:
        /* <DEDUP_REMOVED lines=16> */
.L_x_6203:
[----:B------:R-:W-:Y:S05]  /*7d40*/  BSYNC B3 ;  /* 0x0000000000037941 */ /* 0x000fea0003800000 */
.L_x_6202:
        /* <DEDUP_REMOVED lines=42> */
.L_x_6201:
[----:B------:R-:W-:Y:S05]  /*7ff0*/  BSYNC B2 ;  /* 0x0000000000027941 */ /* 0x000fea0003800000 */
.L_x_6200:
        /* <DEDUP_REMOVED lines=11> */
.L_x_6196:
[----:B------:R-:W-:Y:S05]  /*80b0*/  BSYNC B1 ;  /* 0x0000000000017941 */ /* 0x000fea0003800000 */
.L_x_6194:
        /* <DEDUP_REMOVED lines=8> */
.L_x_6205:
        /* <DEDUP_REMOVED lines=12> */
.L_x_6208:
[----:B------:R-:W-:-:S07]  /*8200*/  IMAD.MOV.U32 R99, RZ, RZ, R104 ;  /* 0x000000ffff637224 */ /* 0x000fce00078e0068 */
.L_x_6209:
[----:B------:R-:W-:Y:S05]  /*8210*/  BSYNC B2 ;  /* 0x0000000000027941 */ /* 0x000fea0003800000 */
.L_x_6207:
        /* <DEDUP_REMOVED lines=16> */
.L_x_6213:
[----:B------:R-:W-:Y:S05]  /*8320*/  BSYNC B3 ;  /* 0x0000000000037941 */ /* 0x000fea0003800000 */
.L_x_6212:
        /* <DEDUP_REMOVED lines=42> */
.L_x_6211:
[----:B------:R-:W-:Y:S05]  /*85d0*/  BSYNC B2 ;  /* 0x0000000000027941 */ /* 0x000fea0003800000 */
.L_x_6210:
        /* <DEDUP_REMOVED lines=11> */
.L_x_6206:
[----:B------:R-:W-:Y:S05]  /*8690*/  BSYNC B1 ;  /* 0x0000000000017941 */ /* 0x000fea0003800000 */
.L_x_6204:
        /* <DEDUP_REMOVED lines=8> */
.L_x_6215:
        /* <DEDUP_REMOVED lines=12> */
.L_x_6218:
[----:B------:R-:W-:-:S07]  /*87e0*/  MOV R100, R104 ;  /* 0x0000006800647202 */ /* 0x000fce0000000f00 */
.L_x_6219:
[----:B------:R-:W-:Y:S05]  /*87f0*/  BSYNC B2 ;  /* 0x0000000000027941 */ /* 0x000fea0003800000 */
.L_x_6217:
        /* <DEDUP_REMOVED lines=16> */
.L_x_6223:
[----:B------:R-:W-:Y:S05]  /*8900*/  BSYNC B3 ;  /* 0x0000000000037941 */ /* 0x000fea0003800000 */
.L_x_6222:
        /* <DEDUP_REMOVED lines=42> */
.L_x_6221:
[----:B------:R-:W-:Y:S05]  /*8bb0*/  BSYNC B2 ;  /* 0x0000000000027941 */ /* 0x000fea0003800000 */
.L_x_6220:
        /* <DEDUP_REMOVED lines=11> */
.L_x_6216:
[----:B------:R-:W-:Y:S05]  /*8c70*/  BSYNC B1 ;  /* 0x0000000000017941 */ /* 0x000fea0003800000 */
.L_x_6214:
        /* <DEDUP_REMOVED lines=8> */
.L_x_6225:
        /* <DEDUP_REMOVED lines=12> */
.L_x_6228:
[----:B------:R-:W-:-:S07]  /*8dc0*/  MOV R101, R104 ;  /* 0x0000006800657202 */ /* 0x000fce0000000f00 */
.L_x_6229:
[----:B------:R-:W-:Y:S05]  /*8dd0*/  BSYNC B2 ;  /* 0x0000000000027941 */ /* 0x000fea0003800000 */
.L_x_6227:
        /* <DEDUP_REMOVED lines=16> */
.L_x_6233:
[----:B------:R-:W-:Y:S05]  /*8ee0*/  BSYNC B3 ;  /* 0x0000000000037941 */ /* 0x000fea0003800000 */
.L_x_6232:
        /* <DEDUP_REMOVED lines=42> */
.L_x_6231:
[----:B------:R-:W-:Y:S05]  /*9190*/  BSYNC B2 ;  /* 0x0000000000027941 */ /* 0x000fea0003800000 */
.L_x_6230:
        /* <DEDUP_REMOVED lines=11> */
.L_x_6226:
[----:B------:R-:W-:Y:S05]  /*9250*/  BSYNC B1 ;  /* 0x0000000000017941 */ /* 0x000fea0003800000 */
.L_x_6224:
[----:B------:R-:W-:Y:S04]  /*9260*/  BSSY B1, `(.L_x_6234) ;  /* 0x000005d000017945 */ /* 0x000fe80003800000 */
[----:B------:R-:W-:Y:S05]  /*9270*/  @P3 BRA `(.L_x_6235) ;  /* 0x0000000000183947 */ /* 0x000fea0003800000 */
[----:B-1----:R-:W-:Y:S01]  /*9280*/  MOV R117, RZ ;  /* 0x000000ff00757202 */ /* 0x002fe20000000f00 */
[----:B------:R-:W-:Y:S01]  /*9290*/  IMAD.MOV.U32 R60, RZ, RZ, R61 ;  /* 0x000000ffff3c7224 */ /* 0x000fe200078e003d */
[----:B------:R-:W-:Y:S06]  /*92a0*/  @!P0 BRA `(.L_x_6236) ;  /* 0x0000000400608947 */ /* 0x000fec0003800000 */
[----:B------:R-:W-:Y:S01]  /*92b0*/  MOV R60, R61 ;  /* 0x0000003d003c7202 */ /* 0x000fe20000000f00 */
[----:B-----5:R-:W-:Y:S01]  /*92c0*/  HADD2.F32 R117, -RZ, R55.H0_H0 ;  /* 0x20000037ff757230 */ /* 0x020fe20000004100 */
[----:B------:R-:W-:Y:S06]  /*92d0*/  BRA `(.L_x_6236) ;  /* 0x0000000400547947 */ /* 0x000fec0003800000 */
.L_x_6235:
        /* <DEDUP_REMOVED lines=10> */
[----:B------:R-:W-:Y:S01]  /*9380*/  MOV R116, R108 ;  /* 0x0000006c00747202 */ /* 0x000fe20000000f00 */
[----:B------:R-:W-:Y:S06]  /*9390*/  BRA `(.L_x_6239) ;  /* 0x0000000000047947 */ /* 0x000fec0003800000 */
.L_x_6238:
[----:B-1----:R-:W-:-:S07]  /*93a0*/  IMAD.MOV.U32 R116, RZ, RZ, R104 ;  /* 0x000000ffff747224 */ /* 0x002fce00078e0068 */
.L_x_6239:
[----:B------:R-:W-:Y:S05]  /*93b0*/  BSYNC B2 ;  /* 0x0000000000027941 */ /* 0x000fea0003800000 */
.L_x_6237:
        /* <DEDUP_REMOVED lines=16> */
.L_x_6243:
[----:B------:R-:W-:Y:S05]  /*94c0*/  BSYNC B3 ;  /* 0x0000000000037941 */ /* 0x000fea0003800000 */
.L_x_6242:
        /* <DEDUP_REMOVED lines=42> */
.L_x_6241:
[----:B------:R-:W-:Y:S05]  /*9770*/  BSYNC B2 ;  /* 0x0000000000027941 */ /* 0x000fea0003800000 */
.L_x_6240:
        /* <DEDUP_REMOVED lines=11> */
.L_x_6236:
[----:B------:R-:W-:Y:S05]  /*9830*/  BSYNC B1 ;  /* 0x0000000000017941 */ /* 0x000fea0003800000 */
.L_x_6234:
        /* <DEDUP_REMOVED lines=8> */
.L_x_6245:
        /* <DEDUP_REMOVED lines=12> */
.L_x_6248:
[----:B------:R-:W-:-:S07]  /*9980*/  MOV R106, R104 ;  /* 0x00000068006a7202 */ /* 0x000fce0000000f00 */
.L_x_6249:
[----:B------:R-:W-:Y:S05]  /*9990*/  BSYNC B2 ;  /* 0x0000000000027941 */ /* 0x000fea0003800000 */
.L_x_6247:
        /* <DEDUP_REMOVED lines=16> */
.L_x_6253:
[----:B------:R-:W-:Y:S05]  /*9aa0*/  BSYNC B3 ;  /* 0x0000000000037941 */ /* 0x000fea0003800000 */
.L_x_6252:
        /* <DEDUP_REMOVED lines=42> */
.L_x_6251:
[----:B------:R-:W-:Y:S05]  /*9d50*/  BSYNC B2 ;  /* 0x0000000000027941 */ /* 0x000fea0003800000 */
.L_x_6250:
        /* <DEDUP_REMOVED lines=11> */
.L_x_6246:
[----:B------:R-:W-:Y:S05]  /*9e10*/  BSYNC B1 ;  /* 0x0000000000017941 */ /* 0x000fea0003800000 */
.L_x_6244:
        /* <DEDUP_REMOVED lines=34> */
.L_x_6255:
[----:B------:R-:W-:Y:S05]  /*a040*/  BSYNC B1 ;  /* 0x0000000000017941 */ /* 0x000fea0003800000 */
.L_x_6254:
[----:B-----5:R1:W5:Y:S04]  /*a050*/  @P2 LDG.E.128 R56, desc[UR6][R124.64] ;  /* 0x000000067c382981 */ /* 0x020368000c1e1d00 */
[----:B------:R1:W5:Y:S01]  /*a060*/  @P0 LDG.E.128 R52, desc[UR6][R72.64] ;  /* 0x0000000648340981 */ /* 0x000362000c1e1d00 */
[----:B------:R-:W-:Y:S04]  /*a070*/  BSSY B1, `(.L_x_6256) ;  /* 0x000005d000017945 */ /* 0x000fe80003800000 */
[----:B------:R-:W-:Y:S05]  /*a080*/  @P3 BRA `(.L_x_6257) ;  /* 0x0000000000183947 */ /* 0x000fea0003800000 */
[----:B------:R-:W-:Y:S01]  /*a090*/  IMAD.MOV.U32 R131, RZ, RZ, RZ ;  /* 0x000000ffff837224 */ /* 0x000fe200078e00ff */
[----:B0-----:R-:W-:Y:S01]  /*a0a0*/  MOV R60, R109 ;  /* 0x0000006d003c7202 */ /* 0x001fe20000000f00 */
[----:B------:R-:W-:Y:S06]  /*a0b0*/  @!P0 BRA `(.L_x_6258) ;  /* 0x0000000400608947 */ /* 0x000fec0003800000 */
[----:B------:R-:W-:Y:S01]  /*a0c0*/  MOV R60, R109 ;  /* 0x0000006d003c7202 */ /* 0x000fe20000000f00 */
[----:B-----5:R-:W-:Y:S01]  /*a0d0*/  HADD2.F32 R131, -RZ, R52.H0_H0 ;  /* 0x20000034ff837230 */ /* 0x020fe20000004100 */
[----:B------:R-:W-:Y:S06]  /*a0e0*/  BRA `(.L_x_6258) ;  /* 0x0000000400547947 */ /* 0x000fec0003800000 */
.L_x_6257:
[C---:B------:R-:W-:Y:S01]  /*a0f0*/  ISETP.NE.AND P4, PT, R109.reuse, 0x1, PT ;  /* 0x000000016d00780c */ /* 0x040fe20003f85270 */
[----:B------:R-:W-:Y:S01]  /*a100*/  BSSY B2, `(.L_x_6259) ;  /* 0x000000c000027945 */ /* 0x000fe20003800000 */
[----:B0-----:R-:W-:-:S11]  /*a110*/  VIADD R60, R109, 0x1 ;  /* 0x000000016d3c7836 */ /* 0x001fd60000000000 */
        /* <DEDUP_REMOVED lines=9> */
.L_x_6260:
[----:B------:R-:W-:-:S07]  /*a1b0*/  MOV R96, R104 ;  /* 0x0000006800607202 */ /* 0x000fce0000000f00 */
.L_x_6261:
[----:B------:R-:W-:Y:S05]  /*a1c0*/  BSYNC B2 ;  /* 0x0000000000027941 */ /* 0x000fea0003800000 */
.L_x_6259:
        /* <DEDUP_REMOVED lines=16> */
.L_x_6265:
[----:B------:R-:W-:Y:S05]  /*a2d0*/  BSYNC B3 ;  /* 0x0000000000037941 */ /* 0x000fea0003800000 */
.L_x_6264:
        /* <DEDUP_REMOVED lines=42> */
.L_x_6263:
[----:B------:R-:W-:Y:S05]  /*a580*/  BSYNC B2 ;  /* 0x0000000000027941 */ /* 0x000fea0003800000 */
.L_x_6262:
        /* <DEDUP_REMOVED lines=11> */
.L_x_6258:
[----:B------:R-:W-:Y:S05]  /*a640*/  BSYNC B1 ;  /* 0x0000000000017941 */ /* 0x000fea0003800000 */
.L_x_6256:
        /* <DEDUP_REMOVED lines=8> */
.L_x_6267:
        /* <DEDUP_REMOVED lines=12> */
.L_x_6270:
[----:B------:R-:W-:-:S07]  /*a790*/  IMAD.MOV.U32 R97, RZ, RZ, R104 ;  /* 0x000000ffff617224 */ /* 0x000fce00078e0068 */
.L_x_6271:
[----:B------:R-:W-:Y:S05]  /*a7a0*/  BSYNC B2 ;  /* 0x0000000000027941 */ /* 0x000fea0003800000 */
.L_x_6269:
        /* <DEDUP_REMOVED lines=16> */
.L_x_6275:
[----:B------:R-:W-:Y:S05]  /*a8b0*/  BSYNC B3 ;  /* 0x0000000000037941 */ /* 0x000fea0003800000 */
.L_x_6274:
        /* <DEDUP_REMOVED lines=42> */
.L_x_6273:
[----:B------:R-:W-:Y:S05]  /*ab60*/  BSYNC B2 ;  /* 0x0000000000027941 */ /* 0x000fea0003800000 */
.L_x_6272:
        /* <DEDUP_REMOVED lines=11> */
.L_x_6268:
[----:B------:R-:W-:Y:S05]  /*ac20*/  BSYNC B1 ;  /* 0x0000000000017941 */ /* 0x000fea0003800000 */
.L_x_6266:
        /* <DEDUP_REMOVED lines=8> */
.L_x_6277:
        /* <DEDUP_REMOVED lines=12> */
.L_x_6280:
[----:B------:R-:W-:-:S07]  /*ad70*/  MOV R98, R104 ;  /* 0x0000006800627202 */ /* 0x000fce0000000f00 */
.L_x_6281:
[----:B------:R-:W-:Y:S05]  /*ad80*/  BSYNC B2 ;  /* 0x0000000000027941 */ /* 0x000fea0003800000 */
.L_x_6279:
        /* <DEDUP_REMOVED lines=16> */
.L_x_6285:
[----:B------:R-:W-:Y:S05]  /*ae90*/  BSYNC B3 ;  /* 0x0000000000037941 */ /* 0x000fea0003800000 */
.L_x_6284:
        /* <DEDUP_REMOVED lines=42> */
.L_x_6283:
[----:B------:R-:W-:Y:S05]  /*b140*/  BSYNC B2 ;  /* 0x0000000000027941 */ /* 0x000fea0003800000 */
.L_x_6282:
        /* <DEDUP_REMOVED lines=11> */
.L_x_6278:
[----:B------:R-:W-:Y:S05]  /*b200*/  BSYNC B1 ;  /* 0x0000000000017941 */ /* 0x000fea0003800000 */
.L_x_6276:
        /* <DEDUP_REMOVED lines=8> */
.L_x_6287:
        /* <DEDUP_REMOVED lines=12> */
.L_x_6290:
[----:B------:R-:W-:-:S07]  /*b350*/  MOV R99, R104 ;  /* 0x0000006800637202 */ /* 0x000fce0000000f00 */
.L_x_6291:
[----:B------:R-:W-:Y:S05]  /*b360*/  BSYNC B2 ;  /* 0x0000000000027941 */ /* 0x000fea0003800000 */
.L_x_6289:
        /* <DEDUP_REMOVED lines=16> */
.L_x_6295:
[----:B------:R-:W-:Y:S05]  /*b470*/  BSYNC B3 ;  /* 0x0000000000037941 */ /* 0x000fea0003800000 */
.L_x_6294:
        /* <DEDUP_REMOVED lines=42> */
.L_x_6293:
[----:B------:R-:W-:Y:S05]  /*b720*/  BSYNC B2 ;  /* 0x0000000000027941 */ /* 0x000fea0003800000 */
.L_x_6292:
        /* <DEDUP_REMOVED lines=11> */
.L_x_6288:
[----:B------:R-:W-:Y:S05]  /*b7e0*/  BSYNC B1 ;  /* 0x0000000000017941 */ /* 0x000fea0003800000 */
.L_x_6286:
        /* <DEDUP_REMOVED lines=8> */
.L_x_6297:
        /* <DEDUP_REMOVED lines=12> */
.L_x_6300:
[----:B------:R-:W-:-:S07]  /*b930*/  IMAD.MOV.U32 R100, RZ, RZ, R104 ;  /* 0x000000ffff647224 */ /* 0x000fce00078e0068 */
.L_x_6301:
[----:B------:R-:W-:Y:S05]  /*b940*/  BSYNC B2 ;  /* 0x0000000000027941 */ /* 0x000fea0003800000 */
.L_x_6299:
        /* <DEDUP_REMOVED lines=16> */
.L_x_6305:
[----:B------:R-:W-:Y:S05]  /*ba50*/  BSYNC B3 ;  /* 0x0000000000037941 */ /* 0x000fea0003800000 */
.L_x_6304:
        /* <DEDUP_REMOVED lines=42> */
.L_x_6303:
[----:B------:R-:W-:Y:S05]  /*bd00*/  BSYNC B2 ;  /* 0x0000000000027941 */ /* 0x000fea0003800000 */
.L_x_6302:
        /* <DEDUP_REMOVED lines=11> */
.L_x_6298:
[----:B------:R-:W-:Y:S05]  /*bdc0*/  BSYNC B1 ;  /* 0x0000000000017941 */ /* 0x000fea0003800000 */
.L_x_6296:
        /* <DEDUP_REMOVED lines=8> */
.L_x_6307:
        /* <DEDUP_REMOVED lines=12> */
.L_x_6310:
[----:B------:R-:W-:-:S07]  /*bf10*/  MOV R101, R104 ;  /* 0x0000006800657202 */ /* 0x000fce0000000f00 */
.L_x_6311:
[----:B------:R-:W-:Y:S05]  /*bf20*/  BSYNC B2 ;  /* 0x0000000000027941 */ /* 0x000fea0003800000 */
.L_x_6309:
        /* <DEDUP_REMOVED lines=16> */
.L_x_6315:
[----:B------:R-:W-:Y:S05]  /*c030*/  BSYNC B3 ;  /* 0x0000000000037941 */ /* 0x000fea0003800000 */
.L_x_6314:
        /* <DEDUP_REMOVED lines=42> */
.L_x_6313:
[----:B------:R-:W-:Y:S05]  /*c2e0*/  BSYNC B2 ;  /* 0x0000000000027941 */ /* 0x000fea0003800000 */
.L_x_6312:
        /* <DEDUP_REMOVED lines=11> */
.L_x_6308:
[----:B------:R-:W-:Y:S05]  /*c3a0*/  BSYNC B1 ;  /* 0x0000000000017941 */ /* 0x000fea0003800000 */
.L_x_6306:
[----:B------:R-:W-:Y:S04]  /*c3b0*/  BSSY B1, `(.L_x_6316) ;  /* 0x000005d000017945 */ /* 0x000fe80003800000 */
[----:B------:R-:W-:Y:S05]  /*c3c0*/  @P3 BRA `(.L_x_6317) ;  /* 0x0000000000183947 */ /* 0x000fea0003800000 */
[----:B-1----:R-:W-:Y:S01]  /*c3d0*/  IMAD.MOV.U32 R125, RZ, RZ, RZ ;  /* 0x000000ffff7d7224 */ /* 0x002fe200078e00ff */
[----:B------:R-:W-:Y:S01]  /*c3e0*/  MOV R60, R61 ;  /* 0x0000003d003c7202 */ /* 0x000fe20000000f00 */
[----:B------:R-:W-:Y:S06]  /*c3f0*/  @!P0 BRA `(.L_x_6318) ;  /* 0x0000000400608947 */ /* 0x000fec0003800000 */
[----:B------:R-:W-:Y:S01]  /*c400*/  MOV R60, R61 ;  /* 0x0000003d003c7202 */ /* 0x000fe20000000f00 */
[----:B-----5:R-:W-:Y:S01]  /*c410*/  HADD2.F32 R125, -RZ, R55.H0_H0 ;  /* 0x20000037ff7d7230 */ /* 0x020fe20000004100 */
[----:B------:R-:W-:Y:S06]  /*c420*/  BRA `(.L_x_6318) ;  /* 0x0000000400547947 */ /* 0x000fec0003800000 */
.L_x_6317:
[C---:B------:R-:W-:Y:S01]  /*c430*/  ISETP.NE.AND P4, PT, R61.reuse, 0x1, PT ;  /* 0x000000013d00780c */ /* 0x040fe20003f85270 */
[----:B------:R-:W-:Y:S01]  /*c440*/  BSSY B2, `(.L_x_6319) ;  /* 0x000000c000027945 */ /* 0x000fe20003800000 */
[----:B------:R-:W-:-:S11]  /*c450*/  VIADD R60, R61, 0x1 ;  /* 0x000000013d3c7836 */ /* 0x000fd60000000000 */
[----:B------:R-:W-:Y:S05]  /*c460*/  @!P4 BRA `(.L_x_6320) ;  /* 0x000000000020c947 */ /* 0x000fea0003800000 */
[----:B------:R-:W-:Y:S02]  /*c470*/  ISETP.NE.AND P4, PT, R61, 0x2, PT ;  /* 0x000000023d00780c */ /* 0x000fe40003f85270 */
[----:B-1----:R-:W-:-:S11]  /*c480*/  MOV R124, R105 ;  /* 0x00000069007c7202 */ /* 0x002fd60000000f00 */
[----:B------:R-:W-:Y:S05]  /*c490*/  @!P4 BRA `(.L_x_6321) ;  /* 0x000000000018c947 */ /* 0x000fea0003800000 */
[----:B------:R-:W-:Y:S02]  /*c4a0*/  ISETP.NE.AND P4, PT, R61, 0x3, PT ;  /* 0x000000033d00780c */ /* 0x000fe40003f85270 */
[----:B------:R-:W-:-:S11]  /*c4b0*/  MOV R124, R103 ;  /* 0x00000067007c7202 */ /* 0x000fd60000000f00 */
[----:B------:R-:W-:Y:S05]  /*c4c0*/  @P4 BRA `(.L_x_6321) ;  /* 0x00000000000c4947 */ /* 0x000fea0003800000 */
[----:B------:R-:W-:Y:S01]  /*c4d0*/  IMAD.MOV.U32 R124, RZ, RZ, R108 ;  /* 0x000000ffff7c7224 */ /* 0x000fe200078e006c */
[----:B------:R-:W-:Y:S06]  /*c4e0*/  BRA `(.L_x_6321) ;  /* 0x0000000000047947 */ /* 0x000fec0003800000 */
.L_x_6320:
[----:B-1----:R-:W-:-:S07]  /*c4f0*/  MOV R124, R104 ;  /* 0x00000068007c7202 */ /* 0x002fce0000000f00 */
.L_x_6321:
[----:B------:R-:W-:Y:S05]  /*c500*/  BSYNC B2 ;  /* 0x0000000000027941 */ /* 0x000fea0003800000 */
.L_x_6319:
        /* <DEDUP_REMOVED lines=16> */
.L_x_6325:
[----:B------:R-:W-:Y:S05]  /*c610*/  BSYNC B3 ;  /* 0x0000000000037941 */ /* 0x000fea0003800000 */
.L_x_6324:
        /* <DEDUP_REMOVED lines=42> */
.L_x_6323:
[----:B------:R-:W-:Y:S05]  /*c8c0*/  BSYNC B2 ;  /* 0x0000000000027941 */ /* 0x000fea0003800000 */
.L_x_6322:
        /* <DEDUP_REMOVED lines=11> */
.L_x_6318:
[----:B------:R-:W-:Y:S05]  /*c980*/  BSYNC B1 ;  /* 0x0000000000017941 */ /* 0x000fea0003800000 */
.L_x_6316:
        /* <DEDUP_REMOVED lines=8> */
.L_x_6327:
        /* <DEDUP_REMOVED lines=12> */
.L_x_6330:
[----:B------:R-:W-:-:S07]  /*cad0*/  IMAD.MOV.U32 R106, RZ, RZ, R104 ;  /* 0x000000ffff6a7224 */ /* 0x000fce00078e0068 */
.L_x_6331:
[----:B------:R-:W-:Y:S05]  /*cae0*/  BSYNC B2 ;  /* 0x0000000000027941 */ /* 0x000fea0003800000 */
.L_x_6329:
        /* <DEDUP_REMOVED lines=16> */
.L_x_6335:
[----:B------:R-:W-:Y:S05]  /*cbf0*/  BSYNC B3 ;  /* 0x0000000000037941 */ /* 0x000fea0003800000 */
.L_x_6334:
        /* <DEDUP_REMOVED lines=42> */
.L_x_6333:
[----:B------:R-:W-:Y:S05]  /*cea0*/  BSYNC B2 ;  /* 0x0000000000027941 */ /* 0x000fea0003800000 */
.L_x_6332:
        /* <DEDUP_REMOVED lines=11> */
.L_x_6328:
[----:B------:R-:W-:Y:S05]  /*cf60*/  BSYNC B1 ;  /* 0x0000000000017941 */ /* 0x000fea0003800000 */
.L_x_6326:
[----:B------:R-:W-:Y:S01]  /*cf70*/  IMAD.WIDE.U32 R134, R135, 0x10, R64 ;  /* 0x0000001087867825 */ /* 0x000fe200078e0040 */
[----:B------:R-:W-:Y:S01]  /*cf80*/  F2FP.F16.F32.PACK_AB R63, R124, R125 ;  /* 0x0000007d7c3f723e */ /* 0x000fe200000000ff */
[----:B------:R-:W0:Y:S01]  /*cf90*/  @P2 LDC.64 R132, c[0x0][0x220] ;  /* 0x00008800ff842b82 */ /* 0x000e220000000a00 */
[----:B------:R-:W-:Y:S01]  /*cfa0*/  F2FP.F16.F32.PACK_AB R62, R126, R127 ;  /* 0x0000007f7e3e723e */ /* 0x000fe200000000ff */
[----:B------:R-:W-:Y:S01]  /*cfb0*/  BSSY B1, `(.L_x_6336) ;  /* 0x000001e000017945 */ /* 0x000fe20003800000 */
[----:B------:R-:W-:Y:S02]  /*cfc0*/  F2FP.F16.F32.PACK_AB R61, R128, R129 ;  /* 0x00000081803d723e */ /* 0x000fe400000000ff */
[----:B------:R-:W-:Y:S02]  /*cfd0*/  F2FP.F16.F32.PACK_AB R60, R130, R131 ;  /* 0x00000083823c723e */ /* 0x000fe400000000ff */
[----:B------:R-:W-:Y:S01]  /*cfe0*/  IADD3 R141, R141, 0x80, RZ ;  /* 0x000000808d8d7810 */ /* 0x000fe20007ffe0ff */
[----:B------:R-:W1:Y:S01]  /*cff0*/  @P0 LDC.64 R72, c[0x0][0x230] ;  /* 0x00008c00ff480b82 */ /* 0x000e620000000a00 */
[----:B------:R-:W-:Y:S01]  /*d000*/  IADD3 R139, R139, 0x80, RZ ;  /* 0x000000808b8b7810 */ /* 0x000fe20007ffe0ff */
[----:B------:R2:W-:Y:S04]  /*d010*/  STG.E.128 desc[UR6][R134.64], R60 ;  /* 0x0000003c86007986 */ /* 0x0005e8000c101d06 */
        /* <DEDUP_REMOVED lines=23> */
.L_x_6337:
[----:B------:R-:W-:Y:S05]  /*d190*/  BSYNC B1 ;  /* 0x0000000000017941 */ /* 0x000fea0003800000 */
.L_x_6336:
[----:B-----5:R1:W5:Y:S04]  /*d1a0*/  @P2 LDG.E.128 R56, desc[UR6][R132.64] ;  /* 0x0000000684382981 */ /* 0x020368000c1e1d00 */
[----:B------:R1:W5:Y:S01]  /*d1b0*/  @P0 LDG.E.128 R52, desc[UR6][R72.64] ;  /* 0x0000000648340981 */ /* 0x000362000c1e1d00 */
[----:B------:R-:W-:Y:S04]  /*d1c0*/  BSSY B1, `(.L_x_6338) ;  /* 0x000005d000017945 */ /* 0x000fe80003800000 */
[----:B------:R-:W-:Y:S05]  /*d1d0*/  @P3 BRA `(.L_x_6339) ;  /* 0x0000000000183947 */ /* 0x000fea0003800000 */
[----:B-1----:R-:W-:Y:S02]  /*d1e0*/  MOV R133, RZ ;  /* 0x000000ff00857202 */ /* 0x002fe40000000f00 */
[----:B0-----:R-:W-:Y:S01]  /*d1f0*/  MOV R60, R109 ;  /* 0x0000006d003c7202 */ /* 0x001fe20000000f00 */
[----:B------:R-:W-:Y:S06]  /*d200*/  @!P0 BRA `(.L_x_6340) ;  /* 0x0000000400608947 */ /* 0x000fec0003800000 */
[----:B------:R-:W-:Y:S02]  /*d210*/  IMAD.MOV.U32 R60, RZ, RZ, R109 ;  /* 0x000000ffff3c7224 */ /* 0x000fe400078e006d */
[----:B-----5:R-:W-:Y:S01]  /*d220*/  HADD2.F32 R133, -RZ, R52.H0_H0 ;  /* 0x20000034ff857230 */ /* 0x020fe20000004100 */
[----:B------:R-:W-:Y:S06]  /*d230*/  BRA `(.L_x_6340) ;  /* 0x0000000400547947 */ /* 0x000fec0003800000 */
.L_x_6339:
[C---:B------:R-:W-:Y:S01]  /*d240*/  ISETP.NE.AND P4, PT, R109.reuse, 0x1, PT ;  /* 0x000000016d00780c */ /* 0x040fe20003f85270 */
[----:B------:R-:W-:Y:S01]  /*d250*/  BSSY B2, `(.L_x_6341) ;  /* 0x000000c000027945 */ /* 0x000fe20003800000 */
[----:B0-----:R-:W-:-:S11]  /*d260*/  IADD3 R60, R109, 0x1, RZ ;  /* 0x000000016d3c7810 */ /* 0x001fd60007ffe0ff */
        /* <DEDUP_REMOVED lines=9> */
.L_x_6342:
[----:B------:R-:W-:-:S07]  /*d300*/  MOV R96, R104 ;  /* 0x0000006800607202 */ /* 0x000fce0000000f00 */
.L_x_6343:
[----:B------:R-:W-:Y:S05]  /*d310*/  BSYNC B2 ;  /* 0x0000000000027941 */ /* 0x000fea0003800000 */
.L_x_6341:
        /* <DEDUP_REMOVED lines=16> */
.L_x_6347:
[----:B------:R-:W-:Y:S05]  /*d420*/  BSYNC B3 ;  /* 0x0000000000037941 */ /* 0x000fea0003800000 */
.L_x_6346:
        /* <DEDUP_REMOVED lines=42> */
.L_x_6345:
[----:B------:R-:W-:Y:S05]  /*d6d0*/  BSYNC B2 ;  /* 0x0000000000027941 */ /* 0x000fea0003800000 */
.L_x_6344:
        /* <DEDUP_REMOVED lines=8> */
[----:B-1----:R-:W-:Y:S02]  /*d760*/  FSEL R133, R63, RZ, !P4 ;  /* 0x000000ff3f857208 */ /* 0x002fe40006000000 */
[----:B------:R-:W-:-:S03]  /*d770*/  SEL R96, RZ, 0x1, P4 ;  /* 0x00000001ff607807 */ /* 0x000fc60002000000 */
[----:B------:R-:W-:-:S07]  /*d780*/  @P0 FADD.FTZ R133, R62, R133 ;  /* 0x000000853e850221 */ /* 0x000fce0000010000 */
.L_x_6340:
[----:B------:R-:W-:Y:S05]  /*d790*/  BSYNC B1 ;  /* 0x0000000000017941 */ /* 0x000fea0003800000 */
.L_x_6338:
        /* <DEDUP_REMOVED lines=8> */
.L_x_6349:
        /* <DEDUP_REMOVED lines=12> */
.L_x_6352:
[----:B------:R-:W-:-:S07]  /*d8e0*/  MOV R97, R104 ;  /* 0x0000006800617202 */ /* 0x000fce0000000f00 */
.L_x_6353:
[----:B------:R-:W-:Y:S05]  /*d8f0*/  BSYNC B2 ;  /* 0x0000000000027941 */ /* 0x000fea0003800000 */
.L_x_6351:
        /* <DEDUP_REMOVED lines=16> */
.L_x_6357:
[----:B------:R-:W-:Y:S05]  /*da00*/  BSYNC B3 ;  /* 0x0000000000037941 */ /* 0x000fea0003800000 */
.L_x_6356:
        /* <DEDUP_REMOVED lines=42> */
.L_x_6355:
[----:B------:R-:W-:Y:S05]  /*dcb0*/  BSYNC B2 ;  /* 0x0000000000027941 */ /* 0x000fea0003800000 */
.L_x_6354:
        /* <DEDUP_REMOVED lines=11> */
.L_x_6350:
[----:B------:R-:W-:Y:S05]  /*dd70*/  BSYNC B1 ;  /* 0x0000000000017941 */ /* 0x000fea0003800000 */
.L_x_6348:
        /* <DEDUP_REMOVED lines=8> */
.L_x_6359:
        /* <DEDUP_REMOVED lines=12> */
.L_x_6362:
[----:B------:R-:W-:-:S07]  /*dec0*/  IMAD.MOV.U32 R98, RZ, RZ, R104 ;  /* 0x000000ffff627224 */ /* 0x000fce00078e0068 */
.L_x_6363:
[----:B------:R-:W-:Y:S05]  /*ded0*/  BSYNC B2 ;  /* 0x0000000000027941 */ /* 0x000fea0003800000 */
.L_x_6361:
        /* <DEDUP_REMOVED lines=16> */
.L_x_6367:
[----:B------:R-:W-:Y:S05]  /*dfe0*/  BSYNC B3 ;  /* 0x0000000000037941 */ /* 0x000fea0003800000 */
.L_x_6366:
        /* <DEDUP_REMOVED lines=42> */
.L_x_6365:
[----:B------:R-:W-:Y:S05]  /*e290*/  BSYNC B2 ;  /* 0x0000000000027941 */ /* 0x000fea0003800000 */
.L_x_6364:
        /* <DEDUP_REMOVED lines=11> */
.L_x_6360:
[----:B------:R-:W-:Y:S05]  /*e350*/  BSYNC B1 ;  /* 0x0000000000017941 */ /* 0x000fea0003800000 */
.L_x_6358:
        /* <DEDUP_REMOVED lines=8> */
.L_x_6369:
        /* <DEDUP_REMOVED lines=12> */
.L_x_6372:
[----:B------:R-:W-:-:S07]  /*e4a0*/  MOV R99, R104 ;  /* 0x0000006800637202 */ /* 0x000fce0000000f00 */
.L_x_6373:
[----:B------:R-:W-:Y:S05]  /*e4b0*/  BSYNC B2 ;  /* 0x0000000000027941 */ /* 0x000fea0003800000 */
.L_x_6371:
        /* <DEDUP_REMOVED lines=16> */
.L_x_6377:
[----:B------:R-:W-:Y:S05]  /*e5c0*/  BSYNC B3 ;  /* 0x0000000000037941 */ /* 0x000fea0003800000 */
.L_x_6376:
        /* <DEDUP_REMOVED lines=42> */
.L_x_6375:
[----:B------:R-:W-:Y:S05]  /*e870*/  BSYNC B2 ;  /* 0x0000000000027941 */ /* 0x000fea0003800000 */
.L_x_6374:
        /* <DEDUP_REMOVED lines=11> */
.L_x_6370:
[----:B------:R-:W-:Y:S05]  /*e930*/  BSYNC B1 ;  /* 0x0000000000017941 */ /* 0x000fea0003800000 */
.L_x_6368:
        /* <DEDUP_REMOVED lines=8> */
.L_x_6379:
        /* <DEDUP_REMOVED lines=12> */
.L_x_6382:
[----:B------:R-:W-:-:S07]  /*ea80*/  MOV R100, R104 ;  /* 0x0000006800647202 */ /* 0x000fce0000000f00 */
.L_x_6383:
[----:B------:R-:W-:Y:S05]  /*ea90*/  BSYNC B2 ;  /* 0x0000000000027941 */ /* 0x000fea0003800000 */
.L_x_6381:
        /* <DEDUP_REMOVED lines=16> */
.L_x_6387:
[----:B------:R-:W-:Y:S05]  /*eba0*/  BSYNC B3 ;  /* 0x0000000000037941 */ /* 0x000fea0003800000 */
.L_x_6386:
        /* <DEDUP_REMOVED lines=42> */
.L_x_6385:
[----:B------:R-:W-:Y:S05]  /*ee50*/  BSYNC B2 ;  /* 0x0000000000027941 */ /* 0x000fea0003800000 */
.L_x_6384:
        /* <DEDUP_REMOVED lines=11> */
.L_x_6380:
[----:B------:R-:W-:Y:S05]  /*ef10*/  BSYNC B1 ;  /* 0x0000000000017941 */ /* 0x000fea0003800000 */
.L_x_6378:
        /* <DEDUP_REMOVED lines=8> */
.L_x_6389:
        /* <DEDUP_REMOVED lines=12> */
.L_x_6392:
[----:B------:R-:W-:-:S07]  /*f060*/  IMAD.MOV.U32 R101, RZ, RZ, R104 ;  /* 0x000000ffff657224 */ /* 0x000fce00078e0068 */
.L_x_6393:
[----:B------:R-:W-:Y:S05]  /*f070*/  BSYNC B2 ;  /* 0x0000000000027941 */ /* 0x000fea0003800000 */
.L_x_6391:
        /* <DEDUP_REMOVED lines=16> */
.L_x_6397:
[----:B------:R-:W-:Y:S05]  /*f180*/  BSYNC B3 ;  /* 0x0000000000037941 */ /* 0x000fea0003800000 */
.L_x_6396:
        /* <DEDUP_REMOVED lines=42> */
.L_x_6395:
[----:B------:R-:W-:Y:S05]  /*f430*/  BSYNC B2 ;  /* 0x0000000000027941 */ /* 0x000fea0003800000 */
.L_x_6394:
        /* <DEDUP_REMOVED lines=11> */
.L_x_6390:
[----:B------:R-:W-:Y:S05]  /*f4f0*/  BSYNC B1 ;  /* 0x0000000000017941 */ /* 0x000fea0003800000 */
.L_x_6388:
        /* <DEDUP_REMOVED lines=8> */
.L_x_6399:
        /* <DEDUP_REMOVED lines=12> */
.L_x_6402:
[----:B------:R-:W-:-:S07]  /*f640*/  MOV R132, R104 ;  /* 0x0000006800847202 */ /* 0x000fce0000000f00 */
.L_x_6403:
[----:B------:R-:W-:Y:S05]  /*f650*/  BSYNC B2 ;  /* 0x0000000000027941 */ /* 0x000fea0003800000 */
.L_x_6401:
        /* <DEDUP_REMOVED lines=16> */
.L_x_6407:
[----:B------:R-:W-:Y:S05]  /*f760*/  BSYNC B3 ;  /* 0x0000000000037941 */ /* 0x000fea0003800000 */
.L_x_6406:
        /* <DEDUP_REMOVED lines=42> */
.L_x_6405:
[----:B------:R-:W-:Y:S05]  /*fa10*/  BSYNC B2 ;  /* 0x0000000000027941 */ /* 0x000fea0003800000 */
.L_x_6404:
        /* <DEDUP_REMOVED lines=11> */
.L_x_6400:
[----:B------:R-:W-:Y:S05]  /*fad0*/  BSYNC B1 ;  /* 0x0000000000017941 */ /* 0x000fea0003800000 */
.L_x_6398:
        /* <DEDUP_REMOVED lines=8> */
.L_x_6409:
        /* <DEDUP_REMOVED lines=12> */
.L_x_6412:
[----:B------:R-:W-:-:S07]  /*fc20*/  MOV R106, R104 ;  /* 0x00000068006a7202 */ /* 0x000fce0000000f00 */
.L_x_6413:
[----:B------:R-:W-:Y:S05]  /*fc30*/  BSYNC B2 ;  /* 0x0000000000027941 */ /* 0x000fea0003800000 */
.L_x_6411:
        /* <DEDUP_REMOVED lines=16> */
.L_x_6417:
[----:B------:R-:W-:Y:S05]  /*fd40*/  BSYNC B3 ;  /* 0x0000000000037941 */ /* 0x000fea0003800000 */
.L_x_6416:
        /* <DEDUP_REMOVED lines=42> */
.L_x_6415:
[----:B------:R-:W-:Y:S05]  /*fff0*/  BSYNC B2 ;  /* 0x0000000000027941 */ /* 0x000fea0003800000 */
.L_x_6414:
        /* <DEDUP_REMOVED lines=8> */
[----:B------:R-:W-:Y:S02]  /*10080*/  FSEL R143, R62, RZ, !P3 ;  /* 0x000000ff3e8f7208 */ /* 0x000fe40005800000 */
[----:B------:R-:W-:-:S03]  /*10090*/  SEL R106, RZ, 0x1, P3 ;  /* 0x00000001ff6a7807 */ /* 0x000fc60001800000 */
[----:B------:R-:W-:-:S07]  /*100a0*/  @P0 FADD.FTZ R143, R60, R143 ;  /* 0x0000008f3c8f0221 */ /* 0x000fce0000010000 */
.L_x_6410:
[----:B------:R-:W-:Y:S05]  /*100b0*/  BSYNC B1 ;  /* 0x0000000000017941 */ /* 0x000fea0003800000 */
.L_x_6408:
[----:B------:R-:W-:Y:S01]  /*100c0*/  FADD.FTZ R61, RZ, R75 ;  /* 0x0000004bff3d7221 */ /* 0x000fe20000010000 */
[----:B------:R-:W-:Y:S01]  /*100d0*/  IMAD.WIDE.U32 R64, R141, 0x10, R64 ;  /* 0x000000108d407825 */ /* 0x000fe200078e0040 */
[----:B------:R-:W-:Y:S01]  /*100e0*/  F2FP.F16.F32.PACK_AB R63, R143, R132 ;  /* 0x000000848f3f723e */ /* 0x000fe200000000ff */
[----:B------:R-:W-:Y:S02]  /*100f0*/  BSSY B1, `(.L_x_6418) ;  /* 0x0000041000017945 */ /* 0x000fe40003800000 */
[----:B------:R-:W-:Y:S01]  /*10100*/  FADD.FTZ R60, R61, R74 ;  /* 0x0000004a3d3c7221 */ /* 0x000fe20000010000 */
[----:B------:R-:W-:Y:S02]  /*10110*/  F2FP.F16.F32.PACK_AB R62, R138, R137 ;  /* 0x000000898a3e723e */ /* 0x000fe400000000ff */
        /* <DEDUP_REMOVED lines=33> */
[----:B------:R-:W-:-:S03]  /*10330*/  F2FP.F16.F32.PACK_AB R61, R136, R135 ;  /* 0x00000087883d723e */ /* 0x000fc600000000ff */
[----:B------:R-:W-:Y:S01]  /*10340*/  FADD.FTZ R73, R60, R135 ;  /* 0x000000873c497221 */ /* 0x000fe20000010000 */
[----:B------:R-:W-:-:S03]  /*10350*/  F2FP.F16.F32.PACK_AB R60, R134, R133 ;  /* 0x00000085863c723e */ /* 0x000fc600000000ff */
[----:B------:R-:W-:Y:S02]  /*10360*/  FADD.FTZ R72, R73, R136 ;  /* 0x0000008849487221 */ /* 0x000fe40000010000 */
[----:B------:R0:W-:Y:S02]  /*10370*/  STG.E.128 desc[UR6][R64.64], R60 ;  /* 0x0000003c40007986 */ /* 0x0001e4000c101d06 */
[----:B------:R-:W-:-:S04]  /*10380*/  FADD.FTZ R73, R72, R137 ;  /* 0x0000008948497221 */ /* 0x000fc80000010000 */
[----:B------:R-:W-:-:S04]  /*10390*/  FADD.FTZ R73, R73, R138 ;  /* 0x0000008a49497221 */ /* 0x000fc80000010000 */
[----:B------:R-:W-:Y:S01]  /*103a0*/  FADD.FTZ R140, R73, R132 ;  /* 0x00000084498c7221 */ /* 0x000fe20000010000 */
        /* <DEDUP_REMOVED lines=21> */
.L_x_6419:
[----:B------:R-:W-:Y:S05]  /*10500*/  BSYNC B1 ;  /* 0x0000000000017941 */ /* 0x000fea0003800000 */
.L_x_6418:
        /* <DEDUP_REMOVED lines=104> */
.L_x_6435:
        /* <DEDUP_REMOVED lines=17> */
[----:B------:R-:W-:Y:S01]  /*10ca0*/  FSEL R61, R73, RZ, !P1 ;  /* 0x000000ff493d7208 */ /* 0x000fe20004800000 */
[----:B------:R-:W-:Y:S02]  /*10cb0*/  VIADD R60, R77, 0xffffffff ;  /* 0xffffffff4d3c7836 */ /* 0x000fe40000000000 */
[----:B------:R-:W-:Y:S02]  /*10cc0*/  HADD2.F32 R73, -RZ, R51.H1_H1 ;  /* 0x30000033ff497230 */ /* 0x000fe40000004100 */
[C---:B------:R-:W-:Y:S01]  /*10cd0*/  FADD.FTZ R112, -R61.reuse, R112 ;  /* 0x000000703d707221 */ /* 0x040fe20000010100 */
[C---:B------:R-:W-:Y:S01]  /*10ce0*/  FADD.FTZ R110, -R61.reuse, R110 ;  /* 0x0000006e3d6e7221 */ /* 0x040fe20000010100 */
[C---:B------:R-:W-:Y:S01]  /*10cf0*/  FADD.FTZ R144, -R61.reuse, R107 ;  /* 0x0000006b3d907221 */ /* 0x040fe20000010100 */
[C---:B------:R-:W-:Y:S01]  /*10d00*/  FADD.FTZ R78, -R61.reuse, R78 ;  /* 0x0000004e3d4e7221 */ /* 0x040fe20000010100 */
[C---:B------:R-:W-:Y:S01]  /*10d10*/  FADD.FTZ R64, -R61.reuse, R71 ;  /* 0x000000473d407221 */ /* 0x040fe20000010100 */
[C---:B------:R-:W-:Y:S01]  /*10d20*/  FADD.FTZ R70, -R61.reuse, R70 ;  /* 0x000000463d467221 */ /* 0x040fe20000010100 */
[----:B------:R-:W-:Y:S01]  /*10d30*/  FADD.FTZ R107, -R61, R132 ;  /* 0x000000843d6b7221 */ /* 0x000fe20000010100 */
[----:B------:R-:W-:-:S02]  /*10d40*/  IMAD R79, R60, R79, RZ ;  /* 0x0000004f3c4f7224 */ /* 0x000fc400078e02ff */
[C---:B------:R-:W-:Y:S01]  /*10d50*/  FADD.FTZ R76, -R61.reuse, R111 ;  /* 0x0000006f3d4c7221 */ /* 0x040fe20000010100 */
[C---:B------:R-:W-:Y:S01]  /*10d60*/  FADD.FTZ R60, -R61.reuse, R75 ;  /* 0x0000004b3d3c7221 */ /* 0x040fe20000010100 */
[----:B------:R-:W-:Y:S01]  /*10d70*/  FADD.FTZ R148, -R61, R123 ;  /* 0x0000007b3d947221 */ /* 0x000fe20000010100 */
[C---:B------:R-:W-:Y:S01]  /*10d80*/  FMUL.FTZ R71, R65.reuse, R112 ;  /* 0x0000007041477220 */ /* 0x040fe20000410000 */
[C---:B------:R-:W-:Y:S01]  /*10d90*/  FMUL.FTZ R111, R65.reuse, R110 ;  /* 0x0000006e416f7220 */ /* 0x040fe20000410000 */
[----:B------:R-:W-:Y:S01]  /*10da0*/  FMUL.FTZ R123, R65, R78 ;  /* 0x0000004e417b7220 */ /* 0x000fe20000410000 */
[--C-:B------:R-:W-:Y:S02]  /*10db0*/  HADD2.F32 R110, -RZ, R49.reuse.H0_H0 ;  /* 0x20000031ff6e7230 */ /* 0x100fe40000004100 */
[----:B------:R-:W-:Y:S01]  /*10dc0*/  FADD.FTZ R114, -R61, R114 ;  /* 0x000000723d727221 */ /* 0x000fe20000010100 */
[----:B------:R-:W-:Y:S02]  /*10dd0*/  HADD2.F32 R112, -RZ, R49.H1_H1 ;  /* 0x30000031ff707230 */ /* 0x000fe40000004100 */
[C---:B------:R-:W-:Y:S01]  /*10de0*/  FMUL.FTZ R64, R65.reuse, R64 ;  /* 0x0000004041407220 */ /* 0x040fe20000410000 */
[C---:B------:R-:W-:Y:S01]  /*10df0*/  FMUL.FTZ R75, R65.reuse, R70 ;  /* 0x00000046414b7220 */ /* 0x040fe20000410000 */
[----:B------:R-:W-:Y:S01]  /*10e00*/  FMUL.FTZ R78, R65, R107 ;  /* 0x0000006b414e7220 */ /* 0x000fe20000410000 */
[----:B------:R-:W-:-:S02]  /*10e10*/  HADD2.F32 R107, -RZ, R48.H0_H0 ;  /* 0x20000030ff6b7230 */ /* 0x000fc40000004100 */
[----:B------:R-:W-:Y:S01]  /*10e20*/  FMUL.FTZ R60, R65, R60 ;  /* 0x0000003c413c7220 */ /* 0x000fe20000410000 */
[----:B------:R-:W-:Y:S01]  /*10e30*/  FADD.FTZ R74, -R61, R74 ;  /* 0x0000004a3d4a7221 */ /* 0x000fe20000010100 */
[----:B------:R-:W-:Y:S01]  /*10e40*/  FMUL.FTZ R63, R65, R114 ;  /* 0x00000072413f7220 */ /* 0x000fe20000410000 */
[----:B------:R-:W-:Y:S01]  /*10e50*/  FFMA.FTZ R64, R64, R110, R5 ;  /* 0x0000006e40407223 */ /* 0x000fe20000010005 */
[----:B------:R-:W-:Y:S01]  /*10e60*/  FFMA.FTZ R75, R75, R112, R6 ;  /* 0x000000704b4b7223 */ /* 0x000fe20000010006 */
[----:B------:R-:W-:Y:S01]  /*10e70*/  SHF.R.S32.HI R112, RZ, 0x1f, R79 ;  /* 0x0000001fff707819 */ /* 0x000fe2000001144f */
[----:B------:R-:W-:Y:S02]  /*10e80*/  HADD2.F32 R114, -RZ, R47.H1_H1 ;  /* 0x3000002fff727230 */ /* 0x000fe40000004100 */
[C---:B------:R-:W-:Y:S01]  /*10e90*/  FADD.FTZ R150, -R61.reuse, R122 ;  /* 0x0000007a3d967221 */ /* 0x040fe20000010100 */
[----:B------:R-:W-:Y:S02]  /*10ea0*/  HADD2.F32 R110, -RZ, R46.H0_H0 ;  /* 0x2000002eff6e7230 */ /* 0x000fe40000004100 */
[C---:B------:R-:W-:Y:S01]  /*10eb0*/  FADD.FTZ R146, -R61.reuse, R120 ;  /* 0x000000783d927221 */ /* 0x040fe20000010100 */
[C---:B------:R-:W-:Y:S01]  /*10ec0*/  FADD.FTZ R154, -R61.reuse, R130 ;  /* 0x000000823d9a7221 */ /* 0x040fe20000010100 */
[C---:B------:R-:W-:Y:S01]  /*10ed0*/  FADD.FTZ R158, -R61.reuse, R128 ;  /* 0x000000803d9e7221 */ /* 0x040fe20000010100 */
[----:B------:R-:W-:Y:S01]  /*10ee0*/  FADD.FTZ R156, -R61, R126 ;  /* 0x0000007e3d9c7221 */ /* 0x000fe20000010100 */
[----:B------:R-:W-:Y:S01]  /*10ef0*/  FMUL.FTZ R76, R65, R76 ;  /* 0x0000004c414c7220 */ /* 0x000fe20000410000 */
[----:B------:R-:W-:Y:S01]  /*10f00*/  FFMA.FTZ R60, R60, R107, R3 ;  /* 0x0000006b3c3c7223 */ /* 0x000fe20000010003 */
        /* <DEDUP_REMOVED lines=23> */
[----:B------:R-:W-:-:S02]  /*11080*/  HADD2.F32 R107, -RZ, R48.H1_H1 ;  /* 0x30000030ff6b7230 */ /* 0x000fc40000004100 */
[----:B------:R-:W-:Y:S01]  /*11090*/  FMUL.FTZ R61, R65, R74 ;  /* 0x0000004a413d7220 */ /* 0x000fe20000410000 */
[----:B------:R-:W-:Y:S01]  /*110a0*/  LEA.HI R112, R112, R79, RZ, 0x3 ;  /* 0x0000004f70707211 */ /* 0x000fe200078f18ff */
[----:B------:R-:W-:Y:S01]  /*110b0*/  FFMA.FTZ R79, R123, R114, R18 ;  /* 0x000000727b4f7223 */ /* 0x000fe20000010012 */
[----:B------:R-:W-:Y:S01]  /*110c0*/  FFMA.FTZ R76, R76, R110, R15 ;  /* 0x0000006e4c4c7223 */ /* 0x000fe2000001000f */
[----:B------:R-:W-:Y:S02]  /*110d0*/  HADD2.F32 R123, -RZ, R46.H1_H1 ;  /* 0x3000002eff7b7230 */ /* 0x000fe40000004100 */
[----:B------:R-:W-:Y:S01]  /*110e0*/  FMUL.FTZ R140, R65, R140 ;  /* 0x0000008c418c7220 */ /* 0x000fe20000410000 */
[----:B------:R-:W-:Y:S02]  /*110f0*/  HADD2.F32 R110, -RZ, R45.H0_H0 ;  /* 0x2000002dff6e7230 */ /* 0x000fe40000004100 */
[----:B------:R-:W-:Y:S01]  /*11100*/  FFMA.FTZ R107, R61, R107, R4 ;  /* 0x0000006b3d6b7223 */ /* 0x000fe20000010004 */
[----:B------:R-:W-:-:S02]  /*11110*/  HADD2.F32 R61, -RZ, R44.H0_H0 ;  /* 0x2000002cff3d7230 */ /* 0x000fc40000004100 */
[C---:B------:R-:W-:Y:S01]  /*11120*/  FMUL.FTZ R127, R65.reuse, R66 ;  /* 0x00000042417f7220 */ /* 0x040fe20000410000 */
[C---:B------:R-:W-:Y:S01]  /*11130*/  FMUL.FTZ R142, R65.reuse, R142 ;  /* 0x0000008e418e7220 */ /* 0x040fe20000410000 */
[----:B------:R-:W-:Y:S01]  /*11140*/  FMUL.FTZ R115, R65, R68 ;  /* 0x0000004441737220 */ /* 0x000fe20000410000 */
[----:B------:R-:W-:Y:S01]  /*11150*/  FFMA.FTZ R123, R111, R123, R16 ;  /* 0x0000007b6f7b7223 */ /* 0x000fe20000010010 */
[----:B------:R-:W-:Y:S01]  /*11160*/  FFMA.FTZ R140, R140, R110, R13 ;  /* 0x0000006e8c8c7223 */ /* 0x000fe2000001000d */
[C---:B------:R-:W-:Y:S01]  /*11170*/  FMUL.FTZ R68, R65.reuse, R72 ;  /* 0x0000004841447220 */ /* 0x040fe20000410000 */
[--C-:B------:R-:W-:Y:S02]  /*11180*/  HADD2.F32 R110, -RZ, R43.reuse.H0_H0 ;  /* 0x2000002bff6e7230 */ /* 0x100fe40000004100 */
[C---:B------:R-:W-:Y:S01]  /*11190*/  FMUL.FTZ R72, R65.reuse, R152 ;  /* 0x0000009841487220 */ /* 0x040fe20000410000 */
[----:B------:R-:W-:Y:S02]  /*111a0*/  HADD2.F32 R111, -RZ, R43.H1_H1 ;  /* 0x3000002bff6f7230 */ /* 0x000fe40000004100 */
[----:B------:R-:W-:Y:S01]  /*111b0*/  FMUL.FTZ R129, R65, R116 ;  /* 0x0000007441817220 */ /* 0x000fe20000410000 */
[----:B------:R-:W-:Y:S01]  /*111c0*/  FFMA.FTZ R73, R127, R73, R10 ;  /* 0x000000497f497223 */ /* 0x000fe2000001000a */
[----:B------:R-:W-:Y:S01]  /*111d0*/  FFMA.FTZ R142, R142, R61, R11 ;  /* 0x0000003d8e8e7223 */ /* 0x000fe2000001000b */
[----:B------:R-:W-:-:S02]  /*111e0*/  HADD2.F32 R127, -RZ, R44.H1_H1 ;  /* 0x3000002cff7f7230 */ /* 0x000fc40000004100 */
[----:B------:R-:W-:Y:S01]  /*111f0*/  FMUL.FTZ R122, R65, R122 ;  /* 0x0000007a417a7220 */ /* 0x000fe20000410000 */
[----:B------:R-:W-:Y:S02]  /*11200*/  HADD2.F32 R61, -RZ, R41.H0_H0 ;  /* 0x20000029ff3d7230 */ /* 0x000fe40000004100 */
[----:B------:R-:W-:Y:S01]  /*11210*/  FFMA.FTZ R72, R72, R110, R25 ;  /* 0x0000006e48487223 */ /* 0x000fe20000010019 */
[----:B------:R-:W-:Y:S01]  /*11220*/  FFMA.FTZ R129, R129, R111, R26 ;  /* 0x0000006f81817223 */ /* 0x000fe2000001001a */
[--C-:B------:R-:W-:Y:S02]  /*11230*/  HADD2.F32 R110, -RZ, R39.reuse.H0_H0 ;  /* 0x20000027ff6e7230 */ /* 0x100fe40000004100 */
[C---:B------:R-:W-:Y:S01]  /*11240*/  FMUL.FTZ R74, R65.reuse, R126 ;  /* 0x0000007e414a7220 */ /* 0x040fe20000410000 */
[----:B------:R-:W-:Y:S02]  /*11250*/  HADD2.F32 R111, -RZ, R39.H1_H1 ;  /* 0x30000027ff6f7230 */ /* 0x000fe40000004100 */
[----:B------:R-:W-:Y:S01]  /*11260*/  FMUL.FTZ R135, R65, R124 ;  /* 0x0000007c41877220 */ /* 0x000fe20000410000 */
[----:B------:R-:W-:Y:S01]  /*11270*/  FFMA.FTZ R127, R63, R127, R12 ;  /* 0x0000007f3f7f7223 */ /* 0x000fe2000001000c */
[----:B------:R-:W-:Y:S01]  /*11280*/  FFMA.FTZ R122, R122, R61, R21 ;  /* 0x0000003d7a7a7223 */ /* 0x000fe20000010015 */
[----:B------:R-:W-:-:S02]  /*11290*/  HADD2.F32 R63, -RZ, R42.H0_H0 ;  /* 0x2000002aff3f7230 */ /* 0x000fc40000004100 */
[C---:B------:R-:W-:Y:S01]  /*112a0*/  FMUL.FTZ R148, R65.reuse, R148 ;  /* 0x0000009441947220 */ /* 0x040fe20000410000 */
[----:B------:R-:W-:Y:S02]  /*112b0*/  HADD2.F32 R61, -RZ, R40.H0_H0 ;  /* 0x20000028ff3d7230 */ /* 0x000fe40000004100 */
[----:B------:R-:W-:Y:S01]  /*112c0*/  FMUL.FTZ R120, R65, R120 ;  /* 0x0000007841787220 */ /* 0x000fe20000410000 */
[----:B------:R-:W-:Y:S01]  /*112d0*/  FFMA.FTZ R74, R74, R110, R81 ;  /* 0x0000006e4a4a7223 */ /* 0x000fe20000010051 */
[----:B------:R-:W-:Y:S01]  /*112e0*/  FFMA.FTZ R135, R135, R111, R82 ;  /* 0x0000006f87877223 */ /* 0x000fe20000010052 */
[----:B------:R-:W-:Y:S01]  /*112f0*/  FMUL.FTZ R77, R65, R146 ;  /* 0x00000092414d7220 */ /* 0x000fe20000410000 */
[----:B------:R-:W0:Y:S01]  /*11300*/  LDC.64 R110, c[0x0][0x2b8] ;  /* 0x0000ae00ff6e7b82 */ /* 0x000e220000000a00 */
[----:B------:R-:W-:Y:S01]  /*11310*/  FFMA.FTZ R120, R120, R63, R23 ;  /* 0x0000003f78787223 */ /* 0x000fe20000010017 */
[----:B------:R-:W-:Y:S01]  /*11320*/  FFMA.FTZ R148, R148, R61, R19 ;  /* 0x0000003d94947223 */ /* 0x000fe20000010013 */
[----:B------:R-:W-:-:S02]  /*11330*/  HADD2.F32 R63, -RZ, R41.H1_H1 ;  /* 0x30000029ff3f7230 */ /* 0x000fc40000004100 */
[C---:B------:R-:W-:Y:S01]  /*11340*/  FMUL.FTZ R130, R65.reuse, R130 ;  /* 0x0000008241827220 */ /* 0x040fe20000410000 */
[--C-:B------:R-:W-:Y:S02]  /*11350*/  HADD2.F32 R61, -RZ, R37.reuse.H0_H0 ;  /* 0x20000025ff3d7230 */ /* 0x100fe40000004100 */
[----:B------:R-:W-:Y:S01]  /*11360*/  FMUL.FTZ R95, R65, R158 ;  /* 0x0000009e415f7220 */ /* 0x000fe20000410000 */
[----:B------:R-:W-:Y:S02]  /*11370*/  HADD2.F32 R139, -RZ, R37.H1_H1 ;  /* 0x30000025ff8b7230 */ /* 0x000fe40000004100 */
[----:B------:R-:W-:Y:S01]  /*11380*/  FFMA.FTZ R77, R77, R63, R22 ;  /* 0x0000003f4d4d7223 */ /* 0x000fe20000010016 */
[----:B------:R-:W-:Y:S02]  /*11390*/  HADD2.F32 R132, -RZ, R51.H0_H0 ;  /* 0x20000033ff847230 */ /* 0x000fe40000004100 */
[----:B------:R-:W-:Y:S01]  /*113a0*/  FFMA.FTZ R130, R130, R61, R29 ;  /* 0x0000003d82827223 */ /* 0x000fe2000001001d */
[----:B------:R-:W-:Y:S01]  /*113b0*/  FMUL.FTZ R70, R65, R62 ;  /* 0x0000003e41467220 */ /* 0x000fe20000410000 */
[----:B------:R-:W-:-:S02]  /*113c0*/  HADD2.F32 R63, -RZ, R38.H0_H0 ;  /* 0x20000026ff3f7230 */ /* 0x000fc40000004100 */
[C---:B------:R-:W-:Y:S01]  /*113d0*/  FMUL.FTZ R62, R65.reuse, R160 ;  /* 0x000000a0413e7220 */ /* 0x040fe20000410000 */
[----:B------:R-:W-:Y:S02]  /*113e0*/  HADD2.F32 R124, -RZ, R36.H0_H0 ;  /* 0x20000024ff7c7230 */ /* 0x000fe40000004100 */
[C---:B------:R-:W-:Y:S01]  /*113f0*/  FMUL.FTZ R128, R65.reuse, R128 ;  /* 0x0000008041807220 */ /* 0x040fe20000410000 */
[----:B------:R-:W-:Y:S02]  /*11400*/  HADD2.F32 R61, -RZ, R34.H0_H0 ;  /* 0x20000022ff3d7230 */ /* 0x000fe40000004100 */
[C---:B------:R-:W-:Y:S01]  /*11410*/  FMUL.FTZ R162, R65.reuse, R162 ;  /* 0x000000a241a27220 */ /* 0x040fe20000410000 */
[----:B------:R-:W-:Y:S02]  /*11420*/  HADD2.F32 R137, -RZ, R38.H1_H1 ;  /* 0x30000026ff897230 */ /* 0x000fe40000004100 */
        /* <DEDUP_REMOVED lines=12> */
[--C-:B------:R-:W-:Y:S01]  /*114f0*/  HADD2.F32 R65, -RZ, R50.reuse.H0_H0 ;  /* 0x20000032ff417230 */ /* 0x100fe20000004100 */
[----:B------:R-:W-:Y:S01]  /*11500*/  LOP3.LUT R95, R0, 0x1f, RZ, 0xc0, !PT ;  /* 0x0000001f005f7812 */ /* 0x000fe200078ec0ff */
[----:B------:R-:W-:Y:S01]  /*11510*/  FFMA.FTZ R132, R68, R132, R9 ;  /* 0x0000008444847223 */ /* 0x000fe20000010009 */
[----:B------:R-:W-:-:S02]  /*11520*/  HADD2.F32 R68, -RZ, R50.H1_H1 ;  /* 0x30000032ff447230 */ /* 0x000fc40000004100 */
[----:B------:R-:W-:Y:S01]  /*11530*/  FFMA.FTZ R128, R128, R63, R31 ;  /* 0x0000003f80807223 */ /* 0x000fe2000001001f */
[----:B------:R-:W-:Y:S02]  /*11540*/  HADD2.F32 R131, -RZ, R42.H1_H1 ;  /* 0x3000002aff837230 */ /* 0x000fe40000004100 */
[----:B------:R-:W-:Y:S01]  /*11550*/  FFMA.FTZ R124, R62, R124, R27 ;  /* 0x0000007c3e7c7223 */ /* 0x000fe2000001001b */
[----:B------:R-:W-:Y:S02]  /*11560*/  HADD2.F32 R133, -RZ, R40.H1_H1 ;  /* 0x30000028ff857230 */ /* 0x000fe40000004100 */
[----:B------:R-:W-:Y:S01]  /*11570*/  FFMA.FTZ R162, R162, R61, R87 ;  /* 0x0000003da2a27223 */ /* 0x000fe20000010057 */
[----:B------:R-:W-:Y:S01]  /*11580*/  FFMA.FTZ R137, R119, R137, R80 ;  /* 0x0000008977897223 */ /* 0x000fe20000010050 */
[----:B------:R-:W-:Y:S01]  /*11590*/  HADD2.F32 R63, -RZ, R35.H0_H0 ;  /* 0x20000023ff3f7230 */ /* 0x000fe20000004100 */
[----:B------:R-:W-:Y:S01]  /*115a0*/  LEA.HI.SX32 R119, R112, R95, 0x1d ;  /* 0x0000005f70777211 */ /* 0x000fe200078feaff */
[----:B------:R-:W-:-:S02]  /*115b0*/  HADD2.F32 R62, -RZ, R34.H1_H1 ;  /* 0x30000022ff3e7230 */ /* 0x000fc40000004100 */
[----:B------:R-:W-:Y:S01]  /*115c0*/  FFMA.FTZ R65, R70, R65, R7 ;  /* 0x0000004146417223 */ /* 0x000fe20000010007 */
[----:B------:R-:W-:Y:S02]  /*115d0*/  HADD2.F32 R61, -RZ, R32.H1_H1 ;  /* 0x30000020ff3d7230 */ /* 0x000fe40000004100 */
[----:B------:R-:W-:Y:S01]  /*115e0*/  FFMA.FTZ R68, R115, R68, R8 ;  /* 0x0000004473447223 */ /* 0x000fe20000010008 */
[----:B------:R-:W-:Y:S02]  /*115f0*/  HADD2.F32 R70, -RZ, R47.H0_H0 ;  /* 0x2000002fff467230 */ /* 0x000fe40000004100 */
[----:B------:R-:W-:Y:S01]  /*11600*/  FFMA.FTZ R131, R117, R131, R24 ;  /* 0x0000008375837223 */ /* 0x000fe20000010018 */
[----:B------:R-:W-:Y:S02]  /*11610*/  HADD2.F32 R114, -RZ, R45.H1_H1 ;  /* 0x3000002dff727230 */ /* 0x000fe40000004100 */
[----:B------:R-:W-:Y:S01]  /*11620*/  FFMA.FTZ R133, R67, R133, R20 ;  /* 0x0000008543857223 */ /* 0x000fe20000010014 */
[----:B------:R-:W-:-:S02]  /*11630*/  HADD2.F32 R141, -RZ, R36.H1_H1 ;  /* 0x30000024ff8d7230 */ /* 0x000fc40000004100 */
[----:B------:R-:W-:Y:S01]  /*11640*/  FFMA.FTZ R78, R78, R63, R89 ;  /* 0x0000003f4e4e7223 */ /* 0x000fe20000010059 */
[----:B------:R-:W-:Y:S02]  /*11650*/  HADD2.F32 R67, -RZ, R35.H1_H1 ;  /* 0x30000023ff437230 */ /* 0x000fe40000004100 */
[----:B------:R-:W-:Y:S01]  /*11660*/  FFMA.FTZ R125, R125, R62, R88 ;  /* 0x0000003e7d7d7223 */ /* 0x000fe20000010058 */
[----:B------:R-:W-:Y:S01]  /*11670*/  FFMA.FTZ R145, R113, R61, R84 ;  /* 0x0000003d71917223 */ /* 0x000fe20000010054 */
[C---:B------:R-:W-:Y:S01]  /*11680*/  IADD3 R117, R119.reuse, 0x20, RZ ;  /* 0x0000002077757810 */ /* 0x040fe20007ffe0ff */
[--C-:B------:R-:W-:Y:S01]  /*11690*/  HADD2.F32 R62, -RZ, R33.reuse.H0_H0 ;  /* 0x20000021ff3e7230 */ /* 0x100fe20000004100 */
[C---:B------:R-:W-:Y:S01]  /*116a0*/  IADD3 R115, R119.reuse, 0x40, RZ ;  /* 0x0000004077737810 */ /* 0x040fe20007ffe0ff */
[----:B------:R-:W-:Y:S01]  /*116b0*/  HADD2.F32 R63, -RZ, R33.H1_H1 ;  /* 0x30000021ff3f7230 */ /* 0x000fe20000004100 */
[----:B------:R-:W-:Y:S01]  /*116c0*/  IADD3 R61, R119, 0x80, RZ ;  /* 0x00000080773d7810 */ /* 0x000fe20007ffe0ff */
[----:B------:R-:W-:-:S02]  /*116d0*/  HADD2.F32 R126, -RZ, R32.H0_H0 ;  /* 0x20000020ff7e7230 */ /* 0x000fc40000004100 */
[----:B------:R-:W-:Y:S01]  /*116e0*/  FFMA.FTZ R70, R144, R70, R17 ;  /* 0x0000004690467223 */ /* 0x000fe20000010011 */
[----:B------:R-:W-:Y:S02]  /*116f0*/  VIADD R113, R119, 0x60 ;  /* 0x0000006077717836 */ /* 0x000fe40000000000 */
[----:B------:R-:W-:Y:S01]  /*11700*/  FFMA.FTZ R71, R71, R114, R14 ;  /* 0x0000007247477223 */ /* 0x000fe2000001000e */
[----:B------:R-:W-:Y:S01]  /*11710*/  FFMA.FTZ R141, R69, R141, R28 ;  /* 0x0000008d458d7223 */ /* 0x000fe2000001001c */
[----:B------:R-:W-:Y:S01]  /*11720*/  FFMA.FTZ R143, R143, R67, R90 ;  /* 0x000000438f8f7223 */ /* 0x000fe2000001005a */
[----:B0-----:R-:W-:-:S04]  /*11730*/  IMAD.WIDE.U32 R118, R119, 0x10, R110 ;  /* 0x0000001077767825 */ /* 0x001fc800078e006e */
[----:B------:R-:W-:Y:S01]  /*11740*/  FFMA.FTZ R164, R164, R62, R85 ;  /* 0x0000003ea4a47223 */ /* 0x000fe20000010055 */
[----:B------:R-:W-:Y:S01]  /*11750*/  FFMA.FTZ R121, R121, R63, R86 ;  /* 0x0000003f79797223 */ /* 0x000fe20000010056 */
[----:B------:R-:W-:Y:S01]  /*11760*/  FFMA.FTZ R126, R66, R126, R83 ;  /* 0x0000007e427e7223 */ /* 0x000fe20000010053 */
[--C-:B------:R-:W-:Y:S01]  /*11770*/  IMAD.WIDE.U32 R116, R117, 0x10, R110.reuse ;  /* 0x0000001075747825 */ /* 0x100fe200078e006e */
[----:B------:R-:W-:Y:S02]  /*11780*/  F2FP.F16.F32.PACK_AB R63, R73, R132 ;  /* 0x00000084493f723e */ /* 0x000fe400000000ff */
[----:B------:R-:W-:Y:S01]  /*11790*/  F2FP.F16.F32.PACK_AB R62, R68, R65 ;  /* 0x00000041443e723e */ /* 0x000fe200000000ff */
[--C-:B------:R-:W-:Y:S01]  /*117a0*/  IMAD.WIDE.U32 R114, R115, 0x10, R110.reuse ;  /* 0x0000001073727825 */ /* 0x100fe200078e006e */
[----:B------:R-:W-:Y:S02]  /*117b0*/  F2FP.F16.F32.PACK_AB R60, R107, R60 ;  /* 0x0000003c6b3c723e */ /* 0x000fe400000000ff */
[----:B------:R-:W-:Y:S01]  /*117c0*/  F2FP.F16.F32.PACK_AB R67, R79, R70 ;  /* 0x000000464f43723e */ /* 0x000fe200000000ff */
[----:B------:R-:W-:Y:S01]  /*117d0*/  IMAD.WIDE.U32 R112, R113, 0x10, R110 ;  /* 0x0000001071707825 */ /* 0x000fe200078e006e */
[----:B------:R-:W-:-:S02]  /*117e0*/  F2FP.F16.F32.PACK_AB R66, R123, R76 ;  /* 0x0000004c7b42723e */ /* 0x000fc400000000ff */
[----:B------:R-:W-:Y:S01]  /*117f0*/  F2FP.F16.F32.PACK_AB R65, R71, R140 ;  /* 0x0000008c4741723e */ /* 0x000fe200000000ff */
[----:B------:R-:W-:Y:S01]  /*11800*/  IMAD.WIDE.U32 R110, R61, 0x10, R110 ;  /* 0x000000103d6e7825 */ /* 0x000fe200078e006e */
[----:B------:R-:W-:Y:S02]  /*11810*/  F2FP.F16.F32.PACK_AB R61, R75, R64 ;  /* 0x000000404b3d723e */ /* 0x000fe400000000ff */
[----:B------:R-:W-:Y:S02]  /*11820*/  F2FP.F16.F32.PACK_AB R64, R127, R142 ;  /* 0x0000008e7f40723e */ /* 0x000fe400000000ff */
[----:B------:R-:W-:Y:S01]  /*11830*/  F2FP.F16.F32.PACK_AB R71, R129, R72 ;  /* 0x000000488147723e */ /* 0x000fe200000000ff */
[----:B------:R1:W-:Y:S01]  /*11840*/  STG.E.128 desc[UR6][R118.64], R60 ;  /* 0x0000003c76007986 */ /* 0x0003e2000c101d06 */
[----:B------:R-:W-:Y:S02]  /*11850*/  F2FP.F16.F32.PACK_AB R70, R131, R120 ;  /* 0x000000788346723e */ /* 0x000fe400000000ff */
[----:B------:R-:W-:Y:S01]  /*11860*/  F2FP.F16.F32.PACK_AB R69, R77, R122 ;  /* 0x0000007a4d45723e */ /* 0x000fe200000000ff */
[----:B------:R1:W-:Y:S01]  /*11870*/  STG.E.128 desc[UR6][R116.64], R64 ;  /* 0x0000004074007986 */ /* 0x0003e2000c101d06 */
[----:B------:R-:W-:-:S02]  /*11880*/  F2FP.F16.F32.PACK_AB R68, R133, R148 ;  /* 0x000000948544723e */ /* 0x000fc400000000ff */
[----:B------:R-:W-:Y:S02]  /*11890*/  F2FP.F16.F32.PACK_AB R75, R135, R74 ;  /* 0x0000004a874b723e */ /* 0x000fe400000000ff */
[----:B------:R-:W-:Y:S01]  /*118a0*/  F2FP.F16.F32.PACK_AB R74, R137, R128 ;  /* 0x00000080894a723e */ /* 0x000fe200000000ff */
[----:B------:R1:W-:Y:S01]  /*118b0*/  STG.E.128 desc[UR6][R114.64], R68 ;  /* 0x0000004472007986 */ /* 0x0003e2000c101d06 */
[----:B------:R-:W-:Y:S02]  /*118c0*/  F2FP.F16.F32.PACK_AB R73, R139, R130 ;  /* 0x000000828b49723e */ /* 0x000fe400000000ff */
[----:B------:R-:W-:Y:S02]  /*118d0*/  F2FP.F16.F32.PACK_AB R72, R141, R124 ;  /* 0x0000007c8d48723e */ /* 0x000fe400000000ff */
[----:B------:R-:W-:Y:S02]  /*118e0*/  F2FP.F16.F32.PACK_AB R79, R143, R78 ;  /* 0x0000004e8f4f723e */ /* 0x000fe400000000ff */
[----:B------:R-:W-:Y:S01]  /*118f0*/  F2FP.F16.F32.PACK_AB R78, R125, R162 ;  /* 0x000000a27d4e723e */ /* 0x000fe200000000ff */
[----:B------:R1:W-:Y:S01]  /*11900*/  STG.E.128 desc[UR6][R112.64], R72 ;  /* 0x0000004870007986 */ /* 0x0003e2000c101d06 */
[----:B------:R-:W-:-:S02]  /*11910*/  F2FP.F16.F32.PACK_AB R77, R121, R164 ;  /* 0x000000a4794d723e */ /* 0x000fc400000000ff */
[----:B------:R-:W-:-:S05]  /*11920*/  F2FP.F16.F32.PACK_AB R76, R145, R126 ;  /* 0x0000007e914c723e */ /* 0x000fca00000000ff */
[----:B------:R1:W-:Y:S02]  /*11930*/  STG.E.128 desc[UR6][R110.64], R76 ;  /* 0x0000004c6e007986 */ /* 0x0003e4000c101d06 */
.L_x_6422:
[----:B------:R-:W-:Y:S05]  /*11940*/  BSYNC B1 ;  /* 0x0000000000017941 */ /* 0x000fea0003800000 */
.L_x_6421:
[----:B-1----:R-:W1:Y:S02]  /*11950*/  LDC.64 R60, c[0x0][0x210] ;  /* 0x00008400ff3c7b82 */ /* 0x002e640000000a00 */
[----:B-1----:R-:W-:-:S04]  /*11960*/  LEA R2, R60, R2, 0x2 ;  /* 0x000000023c027211 */ /* 0x002fc800078e10ff */
[----:B------:R-:W-:-:S13]  /*11970*/  ISETP.GE.AND P0, PT, R2, R61, PT ;  /* 0x0000003d0200720c */ /* 0x000fda0003f06270 */
[----:B------:R-:W-:Y:S05]  /*11980*/  @!P0 BRA `(.L_x_6423) ;  /* 0xfffffef000448947 */ /* 0x000fea000383ffff */
[----:B------:R-:W-:Y:S05]  /*11990*/  BSYNC B0 ;  /* 0x0000000000007941 */ /* 0x000fea0003800000 */
.L_x_6009:
[----:B------:R-:W-:Y:S05]  /*119a0*/  EXIT ;  /* 0x000000000000794d */ /* 0x000fea0003800000 */
.L_x_6420:
[----:B------:R-:W-:Y:S01]  /*119b0*/  HFMA2.MMA R145, -RZ, RZ, 0, 1.847743988037109375e-06 ;  /* 0x0000001fff917435 */ /* 0x000fe200000001ff */
[----:B------:R-:W-:Y:S01]  /*119c0*/  BSSY B1, `(.L_x_6424) ;  /* 0x0000006000017945 */ /* 0x000fe20003800000 */
[----:B------:R-:W-:Y:S01]  /*119d0*/  IMAD.MOV.U32 R142, RZ, RZ, 0x1 ;  /* 0x00000001ff8e7424 */ /* 0x000fe200078e00ff */
[----:B------:R-:W-:-:S08]  /*119e0*/  MOV R139, 0xffffffff ;  /* 0xffffffff008b7802 */ /* 0x000fd00000000f00 */
[----:B01---5:R-:W-:Y:S05]  /*119f0*/  WARPSYNC.COLLECTIVE R139, `(.L_x_6425) ;  /* 0x000000008b087348 */ /* 0x023fea0003c00000 */
[----:B------:R2:W3:Y:S02]  /*11a00*/  SHFL.BFLY P2, R141, R140, R142, R145 ;  /* 0x0c00008e8c8d7389 */ /* 0x0004e40000040091 */
[----:B0123-5:R-:W-:Y:S01]  /*11a10*/  ENDCOLLECTIVE ;  /* 0x000000000000791b */ /* 0x02ffe20003800000 */
.L_x_6425:
[----:B------:R-:W-:Y:S05]  /*11a20*/  BSYNC B1 ;  /* 0x0000000000017941 */ /* 0x000fea0003800000 */
.L_x_6424:
[----:B------:R-:W-:Y:S01]  /*11a30*/  IMAD.MOV.U32 R61, RZ, RZ, R141 ;  /* 0x000000ffff3d7224 */ /* 0x000fe200078e008d */
[----:B------:R-:W-:Y:S01]  /*11a40*/  HFMA2.MMA R142, -RZ, RZ, 0, 1.1920928955078125e-07 ;  /* 0x00000002ff8e7435 */ /* 0x000fe200000001ff */
[----:B------:R-:W-:Y:S01]  /*11a50*/  IMAD.MOV.U32 R145, RZ, RZ, 0x1f ;  /* 0x0000001fff917424 */ /* 0x000fe200078e00ff */
[----:B------:R-:W-:Y:S01]  /*11a60*/  MOV R139, 0xffffffff ;  /* 0xffffffff008b7802 */ /* 0x000fe20000000f00 */
[----:B------:R-:W-:Y:S01]  /*11a70*/  FADD.FTZ R61, R140, R61 ;  /* 0x0000003d8c3d7221 */ /* 0x000fe20000010000 */
[----:B------:R-:W0:Y:S04]  /*11a80*/  LDC R64, c[0x0][0x290] ;  /* 0x0000a400ff407b82 */ /* 0x000e280000000800 */
[----:B------:R-:W-:-:S07]  /*11a90*/  MOV R140, R61 ;  /* 0x0000003d008c7202 */ /* 0x000fce0000000f00 */
[----:B0-----:R-:W-:Y:S05]  /*11aa0*/  WARPSYNC.COLLECTIVE R139, `(.L_x_6426) ;  /* 0x000000008b087348 */ /* 0x001fea0003c00000 */
[----:B------:R1:W2:Y:S02]  /*11ab0*/  SHFL.BFLY P2, R141, R140, R142, R145 ;  /* 0x0c00008e8c8d7389 */ /* 0x0002a40000040091 */
[----:B012---:R-:W-:Y:S01]  /*11ac0*/  ENDCOLLECTIVE ;  /* 0x000000000000791b */ /* 0x007fe20003800000 */
.L_x_6426:
[----:B------:R-:W-:Y:S01]  /*11ad0*/  HFMA2.MMA R142, -RZ, RZ, 0, 2.384185791015625e-07 ;  /* 0x00000004ff8e7435 */ /* 0x000fe200000001ff */
[----:B------:R-:W-:-:S05]  /*11ae0*/  MOV R60, R141 ;  /* 0x0000008d003c7202 */ /* 0x000fca0000000f00 */
[----:B------:R-:W-:-:S04]  /*11af0*/  FADD.FTZ R62, R61, R60 ;  /* 0x0000003c3d3e7221 */ /* 0x000fc80000010000 */
[----:B------:R-:W-:-:S07]  /*11b00*/  IMAD.MOV.U32 R140, RZ, RZ, R62 ;  /* 0x000000ffff8c7224 */ /* 0x000fce00078e003e */
[----:B------:R-:W-:Y:S05]  /*11b10*/  WARPSYNC.COLLECTIVE R139, `(.L_x_6427) ;  /* 0x000000008b087348 */ /* 0x000fea0003c00000 */
[----:B------:R0:W1:Y:S02]  /*11b20*/  SHFL.BFLY P2, R141, R140, R142, R145 ;  /* 0x0c00008e8c8d7389 */ /* 0x0000640000040091 */
[----:B01----:R-:W-:Y:S01]  /*11b30*/  ENDCOLLECTIVE ;  /* 0x000000000000791b */ /* 0x003fe20003800000 */
.L_x_6427:
[----:B------:R-:W-:Y:S01]  /*11b40*/  HFMA2.MMA R142, -RZ, RZ, 0, 4.76837158203125e-07 ;  /* 0x00000008ff8e7435 */ /* 0x000fe200000001ff */
[----:B------:R-:W-:-:S05]  /*11b50*/  MOV R63, R141 ;  /* 0x0000008d003f7202 */ /* 0x000fca0000000f00 */
[----:B------:R-:W-:-:S04]  /*11b60*/  FADD.FTZ R63, R62, R63 ;  /* 0x0000003f3e3f7221 */ /* 0x000fc80000010000 */
[----:B------:R-:W-:-:S07]  /*11b70*/  IMAD.MOV.U32 R140, RZ, RZ, R63 ;  /* 0x000000ffff8c7224 */ /* 0x000fce00078e003f */
[----:B------:R-:W-:Y:S05]  /*11b80*/  WARPSYNC.COLLECTIVE R139, `(.L_x_6428) ;  /* 0x000000008b087348 */ /* 0x000fea0003c00000 */
[----:B------:R0:W1:Y:S02]  /*11b90*/  SHFL.BFLY P2, R141, R140, R142, R145 ;  /* 0x0c00008e8c8d7389 */ /* 0x0000640000040091 */
[----:B01----:R-:W-:Y:S01]  /*11ba0*/  ENDCOLLECTIVE ;  /* 0x000000000000791b */ /* 0x003fe20003800000 */
.L_x_6428:
[----:B------:R-:W-:Y:S01]  /*11bb0*/  HFMA2.MMA R142, -RZ, RZ, 0, 9.5367431640625e-07 ;  /* 0x00000010ff8e7435 */ /* 0x000fe200000001ff */
[----:B------:R-:W-:-:S05]  /*11bc0*/  MOV R60, R141 ;  /* 0x0000008d003c7202 */ /* 0x000fca0000000f00 */
[----:B------:R-:W-:-:S04]  /*11bd0*/  FADD.FTZ R65, R63, R60 ;  /* 0x0000003c3f417221 */ /* 0x000fc80000010000 */
[----:B------:R-:W-:-:S07]  /*11be0*/  IMAD.MOV.U32 R140, RZ, RZ, R65 ;  /* 0x000000ffff8c7224 */ /* 0x000fce00078e0041 */
[----:B------:R-:W-:Y:S05]  /*11bf0*/  WARPSYNC.COLLECTIVE R139, `(.L_x_6429) ;  /* 0x000000008b087348 */ /* 0x000fea0003c00000 */
[----:B------:R0:W1:Y:S02]  /*11c00*/  SHFL.BFLY P2, R141, R140, R142, R145 ;  /* 0x0c00008e8c8d7389 */ /* 0x0000640000040091 */
[----:B01----:R-:W-:Y:S01]  /*11c10*/  ENDCOLLECTIVE ;  /* 0x000000000000791b */ /* 0x003fe20003800000 */
.L_x_6429:
        /* <DEDUP_REMOVED lines=83> */
[----:B------:R-:W-:-:S04]  /*12150*/  FFMA.FTZ R60, R61, R61, R60 ;  /* 0x0000003d3d3c7223 */ /* 0x000fc8000001003c */
[----:B------:R-:W-:-:S07]  /*12160*/  IMAD.MOV.U32 R140, RZ, RZ, R60 ;  /* 0x000000ffff8c7224 */ /* 0x000fce00078e003c */
[----:B------:R-:W-:Y:S05]  /*12170*/  WARPSYNC.COLLECTIVE R139, `(.L_x_6430) ;  /* 0x000000008b087348 */ /* 0x000fea0003c00000 */
[----:B------:R0:W1:Y:S02]  /*12180*/  SHFL.BFLY P2, R141, R140, R142, R145 ;  /* 0x0c00008e8c8d7389 */ /* 0x0000640000040091 */
[----:B01----:R-:W-:Y:S01]  /*12190*/  ENDCOLLECTIVE ;  /* 0x000000000000791b */ /* 0x003fe20003800000 */
.L_x_6430:
[----:B------:R-:W-:Y:S01]  /*121a0*/  HFMA2.MMA R142, -RZ, RZ, 0, 1.1920928955078125e-07 ;  /* 0x00000002ff8e7435 */ /* 0x000fe200000001ff */
[----:B------:R-:W-:-:S05]  /*121b0*/  MOV R61, R141 ;  /* 0x0000008d003d7202 */ /* 0x000fca0000000f00 */
[----:B------:R-:W-:-:S04]  /*121c0*/  FADD.FTZ R61, R60, R61 ;  /* 0x0000003d3c3d7221 */ /* 0x000fc80000010000 */
[----:B------:R-:W-:-:S07]  /*121d0*/  IMAD.MOV.U32 R140, RZ, RZ, R61 ;  /* 0x000000ffff8c7224 */ /* 0x000fce00078e003d */
[----:B------:R-:W-:Y:S05]  /*121e0*/  WARPSYNC.COLLECTIVE R139, `(.L_x_6431) ;  /* 0x000000008b087348 */ /* 0x000fea0003c00000 */
[----:B------:R0:W1:Y:S02]  /*121f0*/  SHFL.BFLY P2, R141, R140, R142, R145 ;  /* 0x0c00008e8c8d7389 */ /* 0x0000640000040091 */
[----:B01----:R-:W-:Y:S01]  /*12200*/  ENDCOLLECTIVE ;  /* 0x000000000000791b */ /* 0x003fe20003800000 */
.L_x_6431:
[----:B------:R-:W-:Y:S01]  /*12210*/  HFMA2.MMA R142, -RZ, RZ, 0, 2.384185791015625e-07 ;  /* 0x00000004ff8e7435 */ /* 0x000fe200000001ff */
[----:B------:R-:W-:-:S05]  /*12220*/  MOV R62, R141 ;  /* 0x0000008d003e7202 */ /* 0x000fca0000000f00 */
[----:B------:R-:W-:-:S04]  /*12230*/  FADD.FTZ R62, R61, R62 ;  /* 0x0000003e3d3e7221 */ /* 0x000fc80000010000 */
[----:B------:R-:W-:-:S07]  /*12240*/  IMAD.MOV.U32 R140, RZ, RZ, R62 ;  /* 0x000000ffff8c7224 */ /* 0x000fce00078e003e */
[----:B------:R-:W-:Y:S05]  /*12250*/  WARPSYNC.COLLECTIVE R139, `(.L_x_6432) ;  /* 0x000000008b087348 */ /* 0x000fea0003c00000 */
[----:B------:R0:W1:Y:S02]  /*12260*/  SHFL.BFLY P2, R141, R140, R142, R145 ;  /* 0x0c00008e8c8d7389 */ /* 0x0000640000040091 */
[----:B01----:R-:W-:Y:S01]  /*12270*/  ENDCOLLECTIVE ;  /* 0x000000000000791b */ /* 0x003fe20003800000 */
.L_x_6432:
[----:B------:R-:W-:Y:S01]  /*12280*/  HFMA2.MMA R142, -RZ, RZ, 0, 4.76837158203125e-07 ;  /* 0x00000008ff8e7435 */ /* 0x000fe200000001ff */
[----:B------:R-:W-:-:S05]  /*12290*/  MOV R63, R141 ;  /* 0x0000008d003f7202 */ /* 0x000fca0000000f00 */
[----:B------:R-:W-:-:S04]  /*122a0*/  FADD.FTZ R63, R62, R63 ;  /* 0x0000003f3e3f7221 */ /* 0x000fc80000010000 */
[----:B------:R-:W-:-:S07]  /*122b0*/  IMAD.MOV.U32 R140, RZ, RZ, R63 ;  /* 0x000000ffff8c7224 */ /* 0x000fce00078e003f */
[----:B------:R-:W-:Y:S05]  /*122c0*/  WARPSYNC.COLLECTIVE R139, `(.L_x_6433) ;  /* 0x000000008b087348 */ /* 0x000fea0003c00000 */
[----:B------:R0:W1:Y:S02]  /*122d0*/  SHFL.BFLY P2, R141, R140, R142, R145 ;  /* 0x0c00008e8c8d7389 */ /* 0x0000640000040091 */
[----:B01----:R-:W-:Y:S01]  /*122e0*/  ENDCOLLECTIVE ;  /* 0x000000000000791b */ /* 0x003fe20003800000 */
.L_x_6433:
[----:B------:R-:W-:Y:S01]  /*122f0*/  HFMA2.MMA R142, -RZ, RZ, 0, 9.5367431640625e-07 ;  /* 0x00000010ff8e7435 */ /* 0x000fe200000001ff */
[----:B------:R-:W-:-:S05]  /*12300*/  MOV R72, R141 ;  /* 0x0000008d00487202 */ /* 0x000fca0000000f00 */
[----:B------:R-:W-:-:S04]  /*12310*/  FADD.FTZ R72, R63, R72 ;  /* 0x000000483f487221 */ /* 0x000fc80000010000 */
[----:B------:R-:W-:-:S07]  /*12320*/  IMAD.MOV.U32 R140, RZ, RZ, R72 ;  /* 0x000000ffff8c7224 */ /* 0x000fce00078e0048 */
[----:B------:R-:W-:Y:S05]  /*12330*/  WARPSYNC.COLLECTIVE R139, `(.L_x_6434) ;  /* 0x000000008b087348 */ /* 0x000fea0003c00000 */
[----:B------:R0:W1:Y:S02]  /*12340*/  SHFL.BFLY P2, R141, R140, R142, R145 ;  /* 0x0c00008e8c8d7389 */ /* 0x0000640000040091 */
[----:B01----:R-:W-:Y:S01]  /*12350*/  ENDCOLLECTIVE ;  /* 0x000000000000791b */ /* 0x003fe20003800000 */
.L_x_6434:
[----:B------:R-:W-:Y:S01]  /*12360*/  MOV R65, R141 ;  /* 0x0000008d00417202 */ /* 0x000fe20000000f00 */
[----:B------:R-:W-:Y:S06]  /*12370*/  BRA `(.L_x_6435) ;  /* 0xffffffe800047947 */ /* 0x000fec000383ffff */
.L_x_6436:
        /* <DEDUP_REMOVED lines=16> */
.L_x_37393:


//--------------------- .text._ZN10layer_norm13ln_fwd_kernelINS_13Kernel_traitsI6__halfS2_S2_S2_fjLj1280ELj1ELj4ELj1ELj16ENS_18Kernel_traits_baseILj1280ES2_S2_S2_S2_fjLj128EEEEELb1ELb1ELb0ELb0EEEvNS_9FwdParamsE --------------------------
	.section	.text._ZN10layer_norm13ln_fwd_kernelINS_13Kernel_traitsI6__halfS2_S2_S2_fjLj1280ELj1ELj4ELj1ELj16ENS_18Kernel_traits_baseILj1280ES2_S2_S2_S2_fjLj128EEEEELb1ELb1ELb0ELb0EEEvNS_9FwdParamsE,"ax",@progbits
	.align	128
        .global         _ZN10layer_norm13ln_fwd_kernelINS_13Kernel_traitsI6__halfS2_S2_S2_fjLj1280ELj1ELj4ELj1ELj16ENS_18Kernel_traits_baseILj1280ES2_S2_S2_S2_fjLj128EEEEELb1ELb1ELb0ELb0EEEvNS_9FwdParamsE
        .type           _ZN10layer_norm13ln_fwd_kernelINS_13Kernel_traitsI6__halfS2_S2_S2_fjLj1280ELj1ELj4ELj1ELj16ENS_18Kernel_traits_baseILj1280ES2_S2_S2_S2_fjLj128EEEEELb1ELb1ELb0ELb0EEEvNS_9FwdParamsE,@function
        .size           _ZN10layer_norm13ln_fwd_kernelINS_13Kernel_traitsI6__halfS2_S2_S2_fjLj1280ELj1ELj4ELj1ELj16ENS_18Kernel_traits_baseILj1280ES2_S2_S2_S2_fjLj128EEEEELb1ELb1ELb0ELb0EEEvNS_9FwdParamsE,(.L_x_37394 - _ZN10layer_norm13ln_fwd_kernelINS_13Kernel_traitsI6__halfS2_S2_S2_fjLj1280ELj1ELj4ELj1ELj16ENS_18Kernel_traits_baseILj1280ES2_S2_S2_S2_fjLj128EEEEELb1ELb1ELb0ELb0EEEvNS_9FwdParamsE)
        .other          _ZN10layer_norm13ln_fwd_kernelINS_13Kernel_traitsI6__halfS2_S2_S2_fjLj1280ELj1ELj4ELj1ELj16ENS_18Kernel_traits_baseILj1280ES2_S2_S2_S2_fjLj128EEEEELb1ELb1ELb0ELb0EEEvNS_9FwdParamsE,@"STO_CUDA_ENTRY STV_DEFAULT"
_ZN10layer_norm13ln_fwd_kernelINS_13Kernel_traitsI6__halfS2_S2_S2_fjLj1280ELj1ELj4ELj1ELj16ENS_18Kernel_traits_baseILj1280ES2_S2_S2_S2_fjLj128EEEEELb1ELb1ELb0ELb0EEEvNS_9FwdParamsE:
.text._ZN10layer_norm13ln_fwd_kernelINS_13Kernel_traitsI6__halfS2_S2_S2_fjLj1280ELj1ELj4ELj1ELj16ENS_18Kernel_traits_baseILj1280ES2_S2_S2_S2_fjLj128EEEEELb1ELb1ELb0ELb0EEEvNS_9FwdParamsE:
[----:B------:R-:W-:Y:S08]  /*0000*/  LDC R1, c[0x0][0x28] ;  /* 0x00000a00ff017b82 */ /* 0x000ff00000000800 */
[----:B------:R-:W0:Y:S01]  /*0010*/  LDC R154, c[0x0][0x2e8] ;  /* 0x0000ba00ff9a7b82 */ /* 0x000e220000000800 */
[----:B------:R-:W-:Y:S02]  /*0020*/  ULDC.U8 UR4, c[0x0][0x2f4] ;  /* 0x0000bd0000047ab9 */ /* 0x000fe40000000000 */
[----:B------:R-:W-:Y:S01]  /*0030*/  ISETP.NE.AND P0, PT, RZ, UR4, PT ;  /* 0x00000004ff007c0c */ /* 0x000fe2000bf05270 */
[----:B------:R-:W-:-:S04]  /*0040*/  ULDC.64 UR4, c[0x0][0x208] ;  /* 0x0000820000047ab9 */ /* 0x000fc80000000a00 */
[----:B------:R-:W1:Y:S01]  /*0050*/  LDC R155, c[0x0][0x2ec] ;  /* 0x0000bb00ff9b7b82 */ /* 0x000e620000000800 */
[----:B------:R-:W-:Y:S02]  /*0060*/  ULDC.64 UR6, c[0x0][0x2e0] ;  /* 0x0000b80000067ab9 */ /* 0x000fe40000000a00 */
[----:B------:R-:W-:Y:S01]  /*0070*/  MOV R200, UR6 ;  /* 0x0000000600c87c02 */ /* 0x000fe20008000f00 */
[----:B------:R-:W-:Y:S01]  /*0080*/  IMAD.U32 R201, RZ, RZ, UR7 ;  /* 0x00000007ffc97e24 */ /* 0x000fe2000f8e00ff */
[----:B------:R-:W2:Y:S03]  /*0090*/  S2R R29, SR_TID.X ;  /* 0x00000000001d7919 */ /* 0x000ea60000002100 */
[----:B------:R-:W3:Y:S02]  /*00a0*/  @P0 LDC R5, c[0x0][0x2f0] ;  /* 0x0000bc00ff050b82 */ /* 0x000ee40000000800 */
[----:B------:R-:W4:Y:S01]  /*00b0*/  @P0 LDG.E.64 R200, desc[UR4][R200.64] ;  /* 0x00000004c8c80981 */ /* 0x000f22000c1e1b00 */
[----:B0-----:R-:W-:Y:S01]  /*00c0*/  @P0 MOV R2, R154 ;  /* 0x0000009a00020202 */ /* 0x001fe20000000f00 */
[----:B-1----:R-:W-:-:S06]  /*00d0*/  @P0 IMAD.MOV.U32 R3, RZ, RZ, R155 ;  /* 0x000000ffff030224 */ /* 0x002fcc00078e009b */
[----:B------:R-:W3:Y:S01]  /*00e0*/  @P0 LDG.E.64 R2, desc[UR4][R2.64] ;  /* 0x0000000402020981 */ /* 0x000ee2000c1e1b00 */
[----:B------:R-:W2:Y:S01]  /*00f0*/  S2R R10, SR_CTAID.X ;  /* 0x00000000000a7919 */ /* 0x000ea20000002500 */
[----:B------:R-:W-:Y:S02]  /*0100*/  ULDC UR6, c[0x0][0x0] ;  /* 0x0000000000067ab9 */ /* 0x000fe40000000800 */
[--C-:B--2---:R-:W-:Y:S01]  /*0110*/  IMAD R46, R10, UR6, R29.reuse ;  /* 0x000000060a2e7c24 */ /* 0x104fe2000f8e021d */
[----:B------:R-:W-:Y:S02]  /*0120*/  LOP3.LUT R19, R29, 0x1f, RZ, 0xc0, !PT ;  /* 0x0000001f1d137812 */ /* 0x000fe400078ec0ff */
[----:B------:R-:W-:Y:S01]  /*0130*/  LOP3.LUT R47, R47, 0xfffffff7, RZ, 0xc0, !PT ;  /* 0xfffffff72f2f7812 */ /* 0x000fe200078ec0ff */
[----:B------:R-:W-:Y:S01]  /*0140*/  BSSY B0, `(.L_x_6437) ;  /* 0x0000056000007945 */ /* 0x000fe20003800000 */
[----:B------:R-:W-:-:S04]  /*0150*/  SHF.R.U32.HI R29, RZ, 0x5, R29 ;  /* 0x00000005ff1d7819 */ /* 0x000fc8000001161d */
[----:B------:R-:W-:Y:S01]  /*0160*/  LEA R29, R10, R29, 0x2 ;  /* 0x0000001d0a1d7211 */ /* 0x000fe200078e10ff */
[----:B----4-:R-:W-:Y:S01]  /*0170*/  VIADD R43, R201, 0xbb67ae85 ;  /* 0xbb67ae85c92b7836 */ /* 0x010fe20000000000 */
[----:B---3--:R-:W-:Y:S01]  /*0180*/  @P0 IADD3 R154, P1, R2, R5, RZ ;  /* 0x00000005029a0210 */ /* 0x008fe20007f3e0ff */
[----:B------:R-:W-:-:S03]  /*0190*/  IMAD.WIDE.U32 R4, R46, -0x326172a9, RZ ;  /* 0xcd9e8d572e047825 */ /* 0x000fc600078e00ff */
[----:B------:R-:W-:-:S04]  /*01a0*/  @P0 IADD3.X R155, RZ, R3, RZ, P1, !PT ;  /* 0x00000003ff9b0210 */ /* 0x000fc80000ffe4ff */
[--C-:B------:R-:W-:Y:S02]  /*01b0*/  SHF.R.U64 R45, R154, 0x2, R155.reuse ;  /* 0x000000029a2d7819 */ /* 0x100fe4000000129b */
[----:B------:R-:W-:-:S03]  /*01c0*/  SHF.R.U32.HI R44, RZ, 0x2, R155 ;  /* 0x00000002ff2c7819 */ /* 0x000fc6000001169b */
[----:B------:R-:W-:Y:S01]  /*01d0*/  IMAD.WIDE.U32 R2, R45, -0x2daee0ad, RZ ;  /* 0xd2511f532d027825 */ /* 0x000fe200078e00ff */
[----:B------:R-:W-:-:S04]  /*01e0*/  LOP3.LUT R6, R5, R44, R200, 0x96, !PT ;  /* 0x0000002c05067212 */ /* 0x000fc800078e96c8 */
[----:B------:R-:W-:Y:S01]  /*01f0*/  LOP3.LUT R3, R3, R201, RZ, 0x3c, !PT ;  /* 0x000000c903037212 */ /* 0x000fe200078e3cff */
[----:B------:R-:W-:Y:S01]  /*0200*/  IMAD.WIDE.U32 R6, R6, -0x2daee0ad, RZ ;  /* 0xd2511f5306067825 */ /* 0x000fe200078e00ff */
[----:B------:R-:W-:-:S04]  /*0210*/  IADD3 R42, R200, -0x61c88647, RZ ;  /* 0x9e3779b9c82a7810 */ /* 0x000fc80007ffe0ff */
[----:B------:R-:W-:Y:S01]  /*0220*/  LOP3.LUT R8, R7, R2, R43, 0x96, !PT ;  /* 0x0000000207087212 */ /* 0x000fe200078e962b */
[----:B------:R-:W-:-:S04]  /*0230*/  IMAD.WIDE.U32 R2, R3, -0x326172a9, RZ ;  /* 0xcd9e8d5703027825 */ /* 0x000fc800078e00ff */
[----:B------:R-:W-:Y:S01]  /*0240*/  VIADD R41, R200, 0x3c6ef372 ;  /* 0x3c6ef372c8297836 */ /* 0x000fe20000000000 */
[----:B------:R-:W-:Y:S01]  /*0250*/  LOP3.LUT R3, R3, R42, R4, 0x96, !PT ;  /* 0x0000002a03037212 */ /* 0x000fe200078e9604 */
[----:B------:R-:W-:Y:S01]  /*0260*/  IMAD.WIDE.U32 R8, R8, -0x326172a9, RZ ;  /* 0xcd9e8d5708087825 */ /* 0x000fe200078e00ff */
[----:B------:R-:W-:-:S04]  /*0270*/  IADD3 R40, R201, 0x76cf5d0a, RZ ;  /* 0x76cf5d0ac9287810 */ /* 0x000fc80007ffe0ff */
[----:B------:R-:W-:Y:S01]  /*0280*/  LOP3.LUT R4, R9, R2, R41, 0x96, !PT ;  /* 0x0000000209047212 */ /* 0x000fe200078e9629 */
[----:B------:R-:W-:Y:S01]  /*0290*/  IMAD.WIDE.U32 R2, R3, -0x2daee0ad, RZ ;  /* 0xd2511f5303027825 */ /* 0x000fe200078e00ff */
[----:B------:R-:W0:Y:S03]  /*02a0*/  LDC R9, c[0x0][0x218] ;  /* 0x00008600ff097b82 */ /* 0x000e260000000800 */
[----:B------:R-:W-:Y:S01]  /*02b0*/  VIADD R39, R201, 0x32370b8f ;  /* 0x32370b8fc9277836 */ /* 0x000fe20000000000 */
[----:B------:R-:W-:Y:S01]  /*02c0*/  LOP3.LUT R3, R3, R6, R40, 0x96, !PT ;  /* 0x0000000603037212 */ /* 0x000fe200078e9628 */
[----:B------:R-:W-:Y:S01]  /*02d0*/  IMAD.WIDE.U32 R4, R4, -0x2daee0ad, RZ ;  /* 0xd2511f5304047825 */ /* 0x000fe200078e00ff */
[----:B------:R-:W-:-:S04]  /*02e0*/  IADD3 R38, R200, -0x255992d5, RZ ;  /* 0xdaa66d2bc8267810 */ /* 0x000fc80007ffe0ff */
[----:B------:R-:W-:Y:S01]  /*02f0*/  LOP3.LUT R6, R5, R2, R39, 0x96, !PT ;  /* 0x0000000205067212 */ /* 0x000fe200078e9627 */
[----:B------:R-:W-:-:S04]  /*0300*/  IMAD.WIDE.U32 R2, R3, -0x326172a9, RZ ;  /* 0xcd9e8d5703027825 */ /* 0x000fc800078e00ff */
[----:B------:R-:W-:Y:S01]  /*0310*/  IMAD.WIDE.U32 R6, R6, -0x326172a9, RZ ;  /* 0xcd9e8d5706067825 */ /* 0x000fe200078e00ff */
[----:B------:R-:W-:-:S03]  /*0320*/  LOP3.LUT R3, R3, R8, R38, 0x96, !PT ;  /* 0x0000000803037212 */ /* 0x000fc600078e9626 */
[----:B------:R-:W-:Y:S01]  /*0330*/  VIADD R37, R200, 0x78dde6e4 ;  /* 0x78dde6e4c8257836 */ /* 0x000fe20000000000 */
[----:B------:R-:W-:-:S04]  /*0340*/  IADD3 R36, R201, -0x126145ec, RZ ;  /* 0xed9eba14c9247810 */ /* 0x000fc80007ffe0ff */
[----:B------:R-:W-:Y:S01]  /*0350*/  LOP3.LUT R5, R7, R2, R37, 0x96, !PT ;  /* 0x0000000207057212 */ /* 0x000fe200078e9625 */
[----:B------:R-:W-:Y:S01]  /*0360*/  IMAD.WIDE.U32 R2, R3, -0x2daee0ad, RZ ;  /* 0xd2511f5303027825 */ /* 0x000fe200078e00ff */
[----:B0-----:R-:W-:-:S03]  /*0370*/  SHF.R.S32.HI R0, RZ, 0x1f, R9 ;  /* 0x0000001fff007819 */ /* 0x001fc60000011409 */
[----:B------:R-:W-:Y:S01]  /*0380*/  VIADD R35, R201, 0xa9066899 ;  /* 0xa9066899c9237836 */ /* 0x000fe20000000000 */
[----:B------:R-:W-:Y:S01]  /*0390*/  LOP3.LUT R3, R3, R4, R36, 0x96, !PT ;  /* 0x0000000403037212 */ /* 0x000fe200078e9624 */
[----:B------:R-:W-:Y:S01]  /*03a0*/  IMAD.WIDE.U32 R4, R5, -0x2daee0ad, RZ ;  /* 0xd2511f5305047825 */ /* 0x000fe200078e00ff */
[----:B------:R-:W-:-:S04]  /*03b0*/  LEA.HI R0, R0, R9, RZ, 0x3 ;  /* 0x0000000900007211 */ /* 0x000fc800078f18ff */
[----:B------:R-:W-:Y:S02]  /*03c0*/  LOP3.LUT R12, R5, R2, R35, 0x96, !PT ;  /* 0x00000002050c7212 */ /* 0x000fe400078e9623 */
[----:B------:R-:W-:-:S04]  /*03d0*/  LOP3.LUT R5, R19, 0x1f, RZ, 0x3c, !PT ;  /* 0x0000001f13057812 */ /* 0x000fc800078e3cff */
[----:B------:R-:W-:-:S04]  /*03e0*/  LEA.HI.SX32 R32, R0, R5, 0x1d ;  /* 0x0000000500207211 */ /* 0x000fc800078feaff */
[C---:B------:R-:W-:Y:S02]  /*03f0*/  LOP3.LUT P6, RZ, R32.reuse, 0xffffffe0, RZ, 0xc0, !PT ;  /* 0xffffffe020ff7812 */ /* 0x040fe400078cc0ff */
[C---:B------:R-:W-:Y:S02]  /*0400*/  ISETP.GE.U32.AND P5, PT, R32.reuse, 0x40, PT ;  /* 0x000000402000780c */ /* 0x040fe40003fa6070 */
[----:B------:R-:W-:-:S09]  /*0410*/  ISETP.GE.U32.AND P4, PT, R32, 0x60, PT ;  /* 0x000000602000780c */ /* 0x000fd20003f86070 */
[----:B------:R-:W-:-:S04]  /*0420*/  @P6 LOP3.LUT R47, R47, 0x8, RZ, 0xfc, !PT ;  /* 0x000000082f2f6812 */ /* 0x000fc800078efcff */
[----:B------:R-:W-:-:S04]  /*0430*/  LOP3.LUT R47, R47, 0xfffffeff, RZ, 0xc0, !PT ;  /* 0xfffffeff2f2f7812 */ /* 0x000fc800078ec0ff */
[----:B------:R-:W-:Y:S02]  /*0440*/  @P5 LOP3.LUT R47, R47, 0x100, RZ, 0xfc, !PT ;  /* 0x000001002f2f5812 */ /* 0x000fe400078efcff */
[----:B------:R-:W-:Y:S02]  /*0450*/  ISETP.GE.U32.AND P3, PT, R32, 0x80, PT ;  /* 0x000000802000780c */ /* 0x000fe40003f66070 */
[----:B------:R-:W-:Y:S01]  /*0460*/  LOP3.LUT R47, R47, 0xffffff7f, RZ, 0xc0, !PT ;  /* 0xffffff7f2f2f7812 */ /* 0x000fe200078ec0ff */
[----:B------:R-:W-:Y:S01]  /*0470*/  IMAD.WIDE.U32 R2, R3, -0x326172a9, RZ ;  /* 0xcd9e8d5703027825 */ /* 0x000fe200078e00ff */
[----:B------:R-:W-:Y:S02]  /*0480*/  IADD3 R34, R200, 0x1715609d, RZ ;  /* 0x1715609dc8227810 */ /* 0x000fe40007ffe0ff */
[----:B------:R-:W-:Y:S01]  /*0490*/  @P4 LOP3.LUT R47, R47, 0x80, RZ, 0xfc, !PT ;  /* 0x000000802f2f4812 */ /* 0x000fe200078efcff */
[----:B------:R-:W-:Y:S01]  /*04a0*/  IMAD.WIDE.U32 R12, R12, -0x326172a9, RZ ;  /* 0xcd9e8d570c0c7825 */ /* 0x000fe200078e00ff */
[----:B------:R-:W-:-:S03]  /*04b0*/  ISETP.GE.U32.AND P2, PT, R32, 0xa0, PT ;  /* 0x000000a02000780c */ /* 0x000fc60003f46070 */
[----:B------:R-:W-:Y:S01]  /*04c0*/  VIADD R33, R200, 0xb54cda56 ;  /* 0xb54cda56c8217836 */ /* 0x000fe20000000000 */
[----:B------:R-:W-:Y:S02]  /*04d0*/  LOP3.LUT R47, R47, 0xffffffbf, RZ, 0xc0, !PT ;  /* 0xffffffbf2f2f7812 */ /* 0x000fe400078ec0ff */
[----:B------:R-:W-:Y:S02]  /*04e0*/  LOP3.LUT R3, R3, R6, R34, 0x96, !PT ;  /* 0x0000000603037212 */ /* 0x000fe400078e9622 */
[----:B------:R-:W-:Y:S02]  /*04f0*/  LOP3.LUT R14, R13, R2, R33, 0x96, !PT ;  /* 0x000000020d0e7212 */ /* 0x000fe400078e9621 */
[----:B------:R-:W-:Y:S01]  /*0500*/  @P3 LOP3.LUT R47, R47, 0x40, RZ, 0xfc, !PT ;  /* 0x000000402f2f3812 */ /* 0x000fe200078efcff */
[----:B------:R-:W-:Y:S01]  /*0510*/  IMAD.WIDE.U32 R2, R3, -0x2daee0ad, RZ ;  /* 0xd2511f5303027825 */ /* 0x000fe200078e00ff */
[----:B------:R-:W-:Y:S02]  /*0520*/  IADD3 R31, R201, 0x646e171e, RZ ;  /* 0x646e171ec91f7810 */ /* 0x000fe40007ffe0ff */
[----:B------:R-:W-:Y:S01]  /*0530*/  LOP3.LUT R47, R47, 0xffffffdf, RZ, 0xc0, !PT ;  /* 0xffffffdf2f2f7812 */ /* 0x000fe200078ec0ff */
[----:B------:R-:W-:-:S04]  /*0540*/  IMAD.WIDE.U32 R14, R14, -0x2daee0ad, RZ ;  /* 0xd2511f530e0e7825 */ /* 0x000fc800078e00ff */
[----:B------:R-:W-:Y:S01]  /*0550*/  VIADD R30, R201, 0x1fd5c5a3 ;  /* 0x1fd5c5a3c91e7836 */ /* 0x000fe20000000000 */
[----:B------:R-:W-:Y:S02]  /*0560*/  @P2 LOP3.LUT R47, R47, 0x20, RZ, 0xfc, !PT ;  /* 0x000000202f2f2812 */ /* 0x000fe400078efcff */
[----:B------:R-:W-:Y:S02]  /*0570*/  LOP3.LUT R0, R3, R4, R31, 0x96, !PT ;  /* 0x0000000403007212 */ /* 0x000fe400078e961f */
[----:B------:R-:W-:Y:S01]  /*0580*/  LOP3.LUT R149, R15, R2, R30, 0x96, !PT ;  /* 0x000000020f957212 */ /* 0x000fe200078e961e */
        /* <DEDUP_REMOVED lines=14> */
[----:B------:R-:W-:Y:S02]  /*0670*/  LOP3.LUT R19, R19, 0x20, RZ, 0xfc, !PT ;  /* 0x0000002013137812 */ /* 0x000fe400078efcff */
[----:B------:R-:W-:Y:S02]  /*0680*/  @!P0 CS2R R96, SRZ ;  /* 0x0000000000608805 */ /* 0x000fe4000001ff00 */
[----:B0-----:R-:W-:-:S07]  /*0690*/  @!P0 CS2R R98, SRZ ;  /* 0x0000000000628805 */ /* 0x001fce000001ff00 */
.L_x_6438:
[----:B------:R-:W-:Y:S05]  /*06a0*/  BSYNC B0 ;  /* 0x0000000000007941 */ /* 0x000fea0003800000 */
.L_x_6437:
        /* <DEDUP_REMOVED lines=15> */
[----:B------:R-:W-:Y:S01]  /*07a0*/  VIADD R19, R19, 0x20 ;  /* 0x0000002013137836 */ /* 0x000fe20000000000 */
[----:B------:R-:W-:Y:S02]  /*07b0*/  @!P0 CS2R R88, SRZ ;  /* 0x0000000000588805 */ /* 0x000fe4000001ff00 */
[----:B0-----:R-:W-:-:S07]  /*07c0*/  @!P0 CS2R R90, SRZ ;  /* 0x00000000005a8805 */ /* 0x001fce000001ff00 */
.L_x_6440:
[----:B------:R-:W-:Y:S05]  /*07d0*/  BSYNC B0 ;  /* 0x0000000000007941 */ /* 0x000fea0003800000 */
.L_x_6439:
        /* <DEDUP_REMOVED lines=14> */
[----:B------:R-:W5:Y:S01]  /*08c0*/  LDG.E.128 R48, desc[UR4][R48.64] ;  /* 0x0000000430307981 */ /* 0x000f62000c1e1d00 */
[----:B------:R-:W-:-:S02]  /*08d0*/  IADD3 R19, R19, 0x20, RZ ;  /* 0x0000002013137810 */ /* 0x000fc40007ffe0ff */
[----:B------:R-:W-:Y:S02]  /*08e0*/  @!P0 CS2R R80, SRZ ;  /* 0x0000000000508805 */ /* 0x000fe4000001ff00 */
[----:B0-----:R-:W-:-:S07]  /*08f0*/  @!P0 CS2R R82, SRZ ;  /* 0x0000000000528805 */ /* 0x001fce000001ff00 */
.L_x_6442:
[----:B------:R-:W-:Y:S05]  /*0900*/  BSYNC B0 ;  /* 0x0000000000007941 */ /* 0x000fea0003800000 */
.L_x_6441:
        /* <DEDUP_REMOVED lines=15> */
[----:B------:R-:W-:Y:S01]  /*0a00*/  VIADD R19, R19, 0x20 ;  /* 0x0000002013137836 */ /* 0x000fe20000000000 */
[----:B------:R-:W-:-:S02]  /*0a10*/  @!P0 CS2R R72, SRZ ;  /* 0x0000000000488805 */ /* 0x000fc4000001ff00 */
[----:B0-----:R-:W-:-:S07]  /*0a20*/  @!P0 CS2R R74, SRZ ;  /* 0x00000000004a8805 */ /* 0x001fce000001ff00 */
.L_x_6444:
[----:B------:R-:W-:Y:S05]  /*0a30*/  BSYNC B0 ;  /* 0x0000000000007941 */ /* 0x000fea0003800000 */
.L_x_6443:
        /* <DEDUP_REMOVED lines=17> */
.L_x_6446:
[----:B------:R-:W-:Y:S05]  /*0b50*/  BSYNC B0 ;  /* 0x0000000000007941 */ /* 0x000fea0003800000 */
.L_x_6445:
[----:B------:R-:W-:Y:S01]  /*0b60*/  ULDC UR6, c[0x0][0x214] ;  /* 0x0000850000067ab9 */ /* 0x000fe20000000800 */
[----:B------:R-:W-:Y:S01]  /*0b70*/  IMAD.WIDE.U32 R2, R0, -0x326172a9, RZ ;  /* 0xcd9e8d5700027825 */ /* 0x000fe200078e00ff */
[----:B------:R-:W-:Y:S02]  /*0b80*/  ISETP.GE.AND P0, PT, R29, UR6, PT ;  /* 0x000000061d007c0c */ /* 0x000fe4000bf06270 */
[C---:B------:R-:W-:Y:S01]  /*0b90*/  IADD3 R28, R200.reuse, 0x5384540f, RZ ;  /* 0x5384540fc81c7810 */ /* 0x040fe20007ffe0ff */
[----:B------:R-:W-:Y:S01]  /*0ba0*/  IMAD.HI.U32 R0, R149, -0x326172a9, RZ ;  /* 0xcd9e8d5795007827 */ /* 0x000fe200078e00ff */
[----:B------:R-:W-:Y:S02]  /*0bb0*/  IADD3 R26, R201, -0x24c28bd8, RZ ;  /* 0xdb3d7428c91a7810 */ /* 0x000fe40007ffe0ff */
[----:B------:R-:W-:Y:S01]  /*0bc0*/  LOP3.LUT R151, R3, R12, R28, 0x96, !PT ;  /* 0x0000000c03977212 */ /* 0x000fe200078e961c */
[----:B------:R-:W-:-:S04]  /*0bd0*/  VIADD R27, R200, 0xf1bbcdc8 ;  /* 0xf1bbcdc8c81b7836 */ /* 0x000fc80000000000 */
[----:B------:R-:W-:Y:S01]  /*0be0*/  IMAD.HI.U32 R3, R151, -0x2daee0ad, RZ ;  /* 0xd2511f5397037827 */ /* 0x000fe200078e00ff */
[----:B------:R-:W-:Y:S01]  /*0bf0*/  LOP3.LUT R156, R0, R2, R27, 0x96, !PT ;  /* 0x00000002009c7212 */ /* 0x000fe200078e961b */
[----:B------:R-:W-:Y:S06]  /*0c00*/  @P0 EXIT ;  /* 0x000000000000094d */ /* 0x000fec0003800000 */
[----:B------:R-:W-:Y:S01]  /*0c10*/  ULDC.64 UR6, c[0x0][0x270] ;  /* 0x00009c0000067ab9 */ /* 0x000fe20000000a00 */
[--C-:B-----5:R-:W-:Y:S01]  /*0c20*/  HADD2.F32 R21, -RZ, R10.reuse.H0_H0 ;  /* 0x2000000aff157230 */ /* 0x120fe20000004100 */
[----:B------:R-:W-:Y:S01]  /*0c30*/  ISETP.NE.U32.AND P0, PT, RZ, UR6, PT ;  /* 0x00000006ff007c0c */ /* 0x000fe2000bf05070 */
[----:B------:R-:W-:Y:S01]  /*0c40*/  ULDC.U8 UR6, c[0x0][0x2a0] ;  /* 0x0000a80000067ab9 */ /* 0x000fe20000000000 */
[----:B------:R-:W-:Y:S01]  /*0c50*/  HADD2.F32 R20, -RZ, R10.H1_H1 ;  /* 0x3000000aff147230 */ /* 0x000fe20000004100 */
[----:B------:R-:W-:Y:S01]  /*0c60*/  LOP3.LUT R47, R47, 0xffffffef, RZ, 0xc0, !PT ;  /* 0xffffffef2f2f7812 */ /* 0x000fe200078ec0ff */
[--C-:B------:R-:W-:Y:S01]  /*0c70*/  HADD2.F32 R19, -RZ, R11.reuse.H0_H0 ;  /* 0x2000000bff137230 */ /* 0x100fe20000004100 */
[----:B------:R-:W-:Y:S01]  /*0c80*/  ISETP.NE.AND.EX P1, PT, RZ, UR7, PT, P0 ;  /* 0x00000007ff007c0c */ /* 0x000fe2000bf25300 */
[----:B------:R-:W-:Y:S01]  /*0c90*/  HADD2.F32 R18, -RZ, R11.H1_H1 ;  /* 0x3000000bff127230 */ /* 0x000fe20000004100 */
[----:B------:R-:W-:Y:S01]  /*0ca0*/  ISETP.NE.AND P0, PT, RZ, UR6, PT ;  /* 0x00000006ff007c0c */ /* 0x000fe2000bf05270 */
[--C-:B------:R-:W-:Y:S01]  /*0cb0*/  HADD2.F32 R13, -RZ, R6.reuse.H0_H0 ;  /* 0x20000006ff0d7230 */ /* 0x100fe20000004100 */
[----:B------:R-:W-:Y:S01]  /*0cc0*/  LOP3.LUT R152, R3, R14, R26, 0x96, !PT ;  /* 0x0000000e03987212 */ /* 0x000fe200078e961a */
[----:B------:R-:W-:Y:S01]  /*0cd0*/  HADD2.F32 R12, -RZ, R6.H1_H1 ;  /* 0x30000006ff0c7230 */ /* 0x000fe20000004100 */
[----:B------:R-:W-:Y:S01]  /*0ce0*/  IADD3 R158, R200, -0x700cb87f, RZ ;  /* 0x8ff34781c89e7810 */ /* 0x000fe20007ffe0ff */
[--C-:B------:R-:W-:Y:S01]  /*0cf0*/  HADD2.F32 R11, -RZ, R7.reuse.H0_H0 ;  /* 0x20000007ff0b7230 */ /* 0x100fe20000004100 */
[----:B------:R-:W-:Y:S01]  /*0d00*/  LOP3.LUT R154, R154, 0x3, RZ, 0xc0, !PT ;  /* 0x000000039a9a7812 */ /* 0x000fe200078ec0ff */
[----:B------:R-:W-:Y:S01]  /*0d10*/  HADD2.F32 R10, -RZ, R7.H1_H1 ;  /* 0x30000007ff0a7230 */ /* 0x000fe20000004100 */
[----:B------:R-:W-:Y:S01]  /*0d20*/  ULDC UR13, c[0x0][0x218] ;  /* 0x00008600000d7ab9 */ /* 0x000fe20000000800 */
[--C-:B------:R-:W-:Y:S01]  /*0d30*/  HADD2.F32 R7, -RZ, R49.reuse.H0_H0 ;  /* 0x20000031ff077230 */ /* 0x100fe20000004100 */
[----:B------:R-:W-:Y:S01]  /*0d40*/  ULDC UR12, c[0x0][0x2d8] ;  /* 0x0000b600000c7ab9 */ /* 0x000fe20000000800 */
[----:B------:R-:W-:Y:S01]  /*0d50*/  HADD2.F32 R6, -RZ, R49.H1_H1 ;  /* 0x30000031ff067230 */ /* 0x000fe20000004100 */
[----:B------:R-:W-:Y:S01]  /*0d60*/  @P1 LOP3.LUT R47, R47, 0x10, RZ, 0xfc, !PT ;  /* 0x000000102f2f1812 */ /* 0x000fe200078efcff */
[--C-:B------:R-:W-:Y:S01]  /*0d70*/  HADD2.F32 R0, -RZ, R64.reuse.H0_H0 ;  /* 0x20000040ff007230 */ /* 0x100fe20000004100 */
[----:B------:R-:W-:Y:S01]  /*0d80*/  ULDC.64 UR6, c[0x0][0x230] ;  /* 0x00008c0000067ab9 */ /* 0x000fe20000000a00 */
[----:B------:R-:W-:Y:S01]  /*0d90*/  HADD2.F32 R49, -RZ, R64.H1_H1 ;  /* 0x30000040ff317230 */ /* 0x000fe20000004100 */
[----:B------:R-:W-:Y:S01]  /*0da0*/  LOP3.LUT R47, R47, 0xfffffdff, RZ, 0xc0, !PT ;  /* 0xfffffdff2f2f7812 */ /* 0x000fe200078ec0ff */
[--C-:B------:R-:W-:Y:S01]  /*0db0*/  HADD2.F32 R64, -RZ, R52.reuse.H0_H0 ;  /* 0x20000034ff407230 */ /* 0x100fe20000004100 */
[----:B------:R-:W-:Y:S01]  /*0dc0*/  ULDC.64 UR8, c[0x0][0x238] ;  /* 0x00008e0000087ab9 */ /* 0x000fe20000000a00 */
[----:B------:R-:W-:Y:S01]  /*0dd0*/  HADD2.F32 R100, -RZ, R52.H1_H1 ;  /* 0x30000034ff647230 */ /* 0x000fe20000004100 */
[----:B------:R-:W-:Y:S01]  /*0de0*/  @P0 LOP3.LUT R47, R47, 0x200, RZ, 0xfc, !PT ;  /* 0x000002002f2f0812 */ /* 0x000fe200078efcff */
        /* <DEDUP_REMOVED lines=37> */
[----:B------:R-:W-:Y:S02]  /*1040*/  VIADD R159, R201, 0x96a522ad ;  /* 0x96a522adc99f7836 */ /* 0x000fe40000000000 */
[----:B------:R-:W-:-:S02]  /*1050*/  IMAD R56, R151, -0x2daee0ad, RZ ;  /* 0xd2511f5397387824 */ /* 0x000fc400078e02ff */
[----:B------:R-:W-:-:S04]  /*1060*/  IMAD.WIDE.U32 R156, R156, -0x2daee0ad, RZ ;  /* 0xd2511f539c9c7825 */ /* 0x000fc800078e00ff */
[----:B------:R-:W-:Y:S01]  /*1070*/  IMAD R149, R149, -0x326172a9, RZ ;  /* 0xcd9e8d5795957824 */ /* 0x000fe200078e02ff */
[----:B------:R-:W-:Y:S01]  /*1080*/  LOP3.LUT R157, R157, R56, R159, 0x96, !PT ;  /* 0x000000389d9d7212 */ /* 0x000fe200078e969f */
[----:B------:R-:W-:-:S04]  /*1090*/  IMAD.HI.U32 R155, R152, -0x326172a9, RZ ;  /* 0xcd9e8d57989b7827 */ /* 0x000fc800078e00ff */
[--C-:B------:R-:W-:Y:S01]  /*10a0*/  HADD2.F32 R55, -RZ, R92.reuse.H0_H0 ;  /* 0x2000005cff377230 */ /* 0x100fe20000004100 */
[----:B------:R-:W-:Y:S01]  /*10b0*/  LOP3.LUT R155, R155, R149, R158, 0x96, !PT ;  /* 0x000000959b9b7212 */ /* 0x000fe200078e969e */
        /* <DEDUP_REMOVED lines=69> */
[----:B------:R-:W-:Y:S02]  /*1510*/  IMAD.MOV.U32 R153, RZ, RZ, RZ ;  /* 0x000000ffff997224 */ /* 0x000fe400078e00ff */
[----:B------:R-:W-:-:S07]  /*1520*/  IMAD R152, R152, -0x326172a9, RZ ;  /* 0xcd9e8d5798987824 */ /* 0x000fce00078e02ff */
.L_x_6748:
[C---:B------:R-:W-:Y:S02]  /*1530*/  LOP3.LUT P1, RZ, R47.reuse, 0x10, RZ, 0xc0, !PT ;  /* 0x000000102fff7812 */ /* 0x040fe4000782c0ff */
[----:B------:R-:W-:-:S11]  /*1540*/  LOP3.LUT P0, RZ, R47, 0x8, RZ, 0xc0, !PT ;  /* 0x000000082fff7812 */ /* 0x000fd6000780c0ff */
        /* <DEDUP_REMOVED lines=10> */
[----:B------:R-:W-:-:S05]  /*15f0*/  LEA.HI.SX32 R199, R63, R210, 0x1d ;  /* 0x000000d23fc77211 */ /* 0x000fca00078feaff */
[----:B------:R-:W-:Y:S02]  /*1600*/  IMAD.MOV.U32 R212, RZ, RZ, R199 ;  /* 0x000000ffffd47224 */ /* 0x000fe400078e00c7 */
        /* <DEDUP_REMOVED lines=22> */
.L_x_6450:
[----:B------:R-:W-:-:S07]  /*1770*/  MOV R151, R152 ;  /* 0x0000009800977202 */ /* 0x000fce0000000f00 */
.L_x_6451:
[----:B------:R-:W-:Y:S05]  /*1780*/  BSYNC B1 ;  /* 0x0000000000017941 */ /* 0x000fea0003800000 */
.L_x_6449:
        /* <DEDUP_REMOVED lines=16> */
.L_x_6455:
[----:B------:R-:W-:Y:S05]  /*1890*/  BSYNC B2 ;  /* 0x0000000000027941 */ /* 0x000fea0003800000 */
.L_x_6454:
        /* <DEDUP_REMOVED lines=43> */
.L_x_6453:
[----:B------:R-:W-:Y:S05]  /*1b50*/  BSYNC B1 ;  /* 0x0000000000017941 */ /* 0x000fea0003800000 */
.L_x_6452:
[----:B------:R-:W0:Y:S01]  /*1b60*/  LDC R204, c[0x0][0x294] ;  /* 0x0000a500ffcc7b82 */ /* 0x000e220000000800 */
[----:B------:R-:W-:Y:S01]  /*1b70*/  HFMA2.MMA R205, -RZ, RZ, 0.1171875, 0 ;  /* 0x2f800000ffcd7435 */ /* 0x000fe200000001ff */
[----:B------:R-:W-:Y:S01]  /*1b80*/  I2FP.F32.U32 R154, R151 ;  /* 0x00000097009a7245 */ /* 0x000fe20000201000 */
[----:B-----5:R-:W-:Y:S01]  /*1b90*/  HADD2.F32 R180, -RZ, R60.H0_H0 ;  /* 0x2000003cffb47230 */ /* 0x020fe20000004100 */
[----:B------:R-:W-:Y:S01]  /*1ba0*/  LOP3.LUT R47, R47, 0xfffffffb, RZ, 0xc0, !PT ;  /* 0xfffffffb2f2f7812 */ /* 0x000fe200078ec0ff */
[----:B------:R-:W-:Y:S03]  /*1bb0*/  BSSY B1, `(.L_x_6456) ;  /* 0x0000017000017945 */ /* 0x000fe60003800000 */
[----:B------:R-:W1:Y:S01]  /*1bc0*/  LDC R195, c[0x0][0x298] ;  /* 0x0000a600ffc37b82 */ /* 0x000e620000000800 */
[----:B------:R-:W-:Y:S02]  /*1bd0*/  FMUL.FTZ R180, R180, R211 ;  /* 0x000000d3b4b47220 */ /* 0x000fe40000410000 */
[----:B------:R-:W-:Y:S01]  /*1be0*/  FFMA.FTZ R151, R154, R205, 1.1641532182693481445e-10 ;  /* 0x2f0000009a977423 */ /* 0x000fe200000100cd */
[----:B------:R-:W-:-:S04]  /*1bf0*/  @P0 HADD2.F32 R154, -RZ, R56.H0_H0 ;  /* 0x20000038ff9a0230 */ /* 0x000fc80000004100 */
[----:B0-----:R-:W-:Y:S01]  /*1c00*/  FSETP.GTU.FTZ.AND P1, PT, R151, R204, PT ;  /* 0x000000cc9700720b */ /* 0x001fe20003f3c000 */
[----:B-1----:R-:W-:-:S12]  /*1c10*/  FMUL.FTZ R180, R180, R195 ;  /* 0x000000c3b4b47220 */ /* 0x002fd80000410000 */
[----:B------:R-:W-:Y:S02]  /*1c20*/  @P1 LOP3.LUT R47, R47, 0x4, RZ, 0xfc, !PT ;  /* 0x000000042f2f1812 */ /* 0x000fe400078efcff */
[----:B------:R-:W-:Y:S02]  /*1c30*/  FSEL R180, R180, RZ, !P1 ;  /* 0x000000ffb4b47208 */ /* 0x000fe40004800000 */
[----:B------:R-:W-:-:S03]  /*1c40*/  ISETP.NE.AND P1, PT, R170, 0x1, PT ;  /* 0x00000001aa00780c */ /* 0x000fc60003f25270 */
[----:B------:R-:W-:Y:S01]  /*1c50*/  FMUL.FTZ R151, R25, R180 ;  /* 0x000000b419977220 */ /* 0x000fe20000410000 */
[----:B------:R-:W-:-:S03]  /*1c60*/  VIADD R180, R170, 0x1 ;  /* 0x00000001aab47836 */ /* 0x000fc60000000000 */
        /* <DEDUP_REMOVED lines=10> */
.L_x_6457:
[----:B------:R-:W-:-:S07]  /*1d10*/  IMAD.MOV.U32 R167, RZ, RZ, R152 ;  /* 0x000000ffffa77224 */ /* 0x000fce00078e0098 */
.L_x_6458:
[----:B------:R-:W-:Y:S05]  /*1d20*/  BSYNC B1 ;  /* 0x0000000000017941 */ /* 0x000fea0003800000 */
.L_x_6456:
        /* <DEDUP_REMOVED lines=16> */
.L_x_6462:
[----:B------:R-:W-:Y:S05]  /*1e30*/  BSYNC B2 ;  /* 0x0000000000027941 */ /* 0x000fea0003800000 */
.L_x_6461:
        /* <DEDUP_REMOVED lines=43> */
.L_x_6460:
[----:B------:R-:W-:Y:S05]  /*20f0*/  BSYNC B1 ;  /* 0x0000000000017941 */ /* 0x000fea0003800000 */
.L_x_6459:
[----:B------:R-:W-:Y:S01]  /*2100*/  I2FP.F32.U32 R154, R167 ;  /* 0x000000a7009a7245 */ /* 0x000fe20000201000 */
[----:B------:R-:W-:Y:S01]  /*2110*/  HADD2.F32 R60, -RZ, R60.H1_H1 ;  /* 0x3000003cff3c7230 */ /* 0x000fe20000004100 */
[----:B------:R-:W-:Y:S01]  /*2120*/  LOP3.LUT R47, R47, 0xfffffffd, RZ, 0xc0, !PT ;  /* 0xfffffffd2f2f7812 */ /* 0x000fe200078ec0ff */
[----:B------:R-:W-:Y:S01]  /*2130*/  @P0 HADD2.F32 R193, -RZ, R56.H1_H1 ;  /* 0x30000038ffc10230 */ /* 0x000fe20000004100 */
[----:B------:R-:W-:Y:S01]  /*2140*/  BSSY B1, `(.L_x_6463) ;  /* 0x0000015000017945 */ /* 0x000fe20003800000 */
[----:B------:R-:W-:Y:S01]  /*2150*/  FFMA.FTZ R167, R154, R205, 1.1641532182693481445e-10 ;  /* 0x2f0000009aa77423 */ /* 0x000fe200000100cd */
[----:B------:R-:W-:Y:S01]  /*2160*/  FMUL.FTZ R60, R60, R211 ;  /* 0x000000d33c3c7220 */ /* 0x000fe20000410000 */
[----:B------:R-:W-:-:S03]  /*2170*/  VIADD R182, R180, 0x1 ;  /* 0x00000001b4b67836 */ /* 0x000fc60000000000 */
[----:B------:R-:W-:Y:S01]  /*2180*/  FSETP.GTU.FTZ.AND P1, PT, R167, R204, PT ;  /* 0x000000cca700720b */ /* 0x000fe20003f3c000 */
[----:B------:R-:W-:-:S05]  /*2190*/  FMUL.FTZ R60, R60, R195 ;  /* 0x000000c33c3c7220 */ /* 0x000fca0000410000 */
        /* <DEDUP_REMOVED lines=14> */
.L_x_6464:
[----:B------:R-:W-:-:S07]  /*2280*/  IMAD.MOV.U32 R60, RZ, RZ, R152 ;  /* 0x000000ffff3c7224 */ /* 0x000fce00078e0098 */
.L_x_6465:
[----:B------:R-:W-:Y:S05]  /*2290*/  BSYNC B1 ;  /* 0x0000000000017941 */ /* 0x000fea0003800000 */
.L_x_6463:
        /* <DEDUP_REMOVED lines=16> */
.L_x_6469:
[----:B------:R-:W-:Y:S05]  /*23a0*/  BSYNC B2 ;  /* 0x0000000000027941 */ /* 0x000fea0003800000 */
.L_x_6468:
        /* <DEDUP_REMOVED lines=43> */
.L_x_6467:
[----:B------:R-:W-:Y:S05]  /*2660*/  BSYNC B1 ;  /* 0x0000000000017941 */ /* 0x000fea0003800000 */
.L_x_6466:
        /* <DEDUP_REMOVED lines=22> */
.L_x_6471:
[----:B------:R-:W-:-:S07]  /*27d0*/  IMAD.MOV.U32 R60, RZ, RZ, R152 ;  /* 0x000000ffff3c7224 */ /* 0x000fce00078e0098 */
.L_x_6472:
[----:B------:R-:W-:Y:S05]  /*27e0*/  BSYNC B1 ;  /* 0x0000000000017941 */ /* 0x000fea0003800000 */
.L_x_6470:
        /* <DEDUP_REMOVED lines=16> */
.L_x_6476:
[----:B------:R-:W-:Y:S05]  /*28f0*/  BSYNC B2 ;  /* 0x0000000000027941 */ /* 0x000fea0003800000 */
.L_x_6475:
        /* <DEDUP_REMOVED lines=43> */
.L_x_6474:
[----:B------:R-:W-:Y:S05]  /*2bb0*/  BSYNC B1 ;  /* 0x0000000000017941 */ /* 0x000fea0003800000 */
.L_x_6473:
        /* <DEDUP_REMOVED lines=22> */
.L_x_6478:
[----:B------:R-:W-:-:S07]  /*2d20*/  IMAD.MOV.U32 R180, RZ, RZ, R152 ;  /* 0x000000ffffb47224 */ /* 0x000fce00078e0098 */
.L_x_6479:
[----:B------:R-:W-:Y:S05]  /*2d30*/  BSYNC B1 ;  /* 0x0000000000017941 */ /* 0x000fea0003800000 */
.L_x_6477:
        /* <DEDUP_REMOVED lines=16> */
.L_x_6483:
[----:B------:R-:W-:Y:S05]  /*2e40*/  BSYNC B2 ;  /* 0x0000000000027941 */ /* 0x000fea0003800000 */
.L_x_6482:
        /* <DEDUP_REMOVED lines=43> */
.L_x_6481:
[----:B------:R-:W-:Y:S05]  /*3100*/  BSYNC B1 ;  /* 0x0000000000017941 */ /* 0x000fea0003800000 */
.L_x_6480:
        /* <DEDUP_REMOVED lines=22> */
.L_x_6485:
[----:B------:R-:W-:-:S07]  /*3270*/  IMAD.MOV.U32 R202, RZ, RZ, R152 ;  /* 0x000000ffffca7224 */ /* 0x000fce00078e0098 */
.L_x_6486:
[----:B------:R-:W-:Y:S05]  /*3280*/  BSYNC B1 ;  /* 0x0000000000017941 */ /* 0x000fea0003800000 */
.L_x_6484:
        /* <DEDUP_REMOVED lines=16> */
.L_x_6490:
[----:B------:R-:W-:Y:S05]  /*3390*/  BSYNC B2 ;  /* 0x0000000000027941 */ /* 0x000fea0003800000 */
.L_x_6489:
        /* <DEDUP_REMOVED lines=41> */
[----:B------:R-:W-:Y:S02]  /*3630*/  LOP3.LUT R155, R155, R192, R158, 0x96, !PT ;  /* 0x000000c09b9b7212 */ /* 0x000fe400078e969e */
[----:B------:R-:W-:-:S08]  /*3640*/  LOP3.LUT R157, R157, R60, R159, 0x96, !PT ;  /* 0x0000003c9d9d7212 */ /* 0x000fd000078e969f */
.L_x_6488:
[----:B------:R-:W-:Y:S05]  /*3650*/  BSYNC B1 ;  /* 0x0000000000017941 */ /* 0x000fea0003800000 */
.L_x_6487:
        /* <DEDUP_REMOVED lines=22> */
.L_x_6492:
[----:B------:R-:W-:-:S07]  /*37c0*/  MOV R62, R152 ;  /* 0x00000098003e7202 */ /* 0x000fce0000000f00 */
.L_x_6493:
[----:B------:R-:W-:Y:S05]  /*37d0*/  BSYNC B1 ;  /* 0x0000000000017941 */ /* 0x000fea0003800000 */
.L_x_6491:
        /* <DEDUP_REMOVED lines=16> */
.L_x_6497:
[----:B------:R-:W-:Y:S05]  /*38e0*/  BSYNC B2 ;  /* 0x0000000000027941 */ /* 0x000fea0003800000 */
.L_x_6496:
        /* <DEDUP_REMOVED lines=43> */
.L_x_6495:
[----:B------:R-:W-:Y:S05]  /*3ba0*/  BSYNC B1 ;  /* 0x0000000000017941 */ /* 0x000fea0003800000 */
.L_x_6494:
        /* <DEDUP_REMOVED lines=22> */
.L_x_6499:
[----:B------:R-:W-:-:S07]  /*3d10*/  IMAD.MOV.U32 R62, RZ, RZ, R152 ;  /* 0x000000ffff3e7224 */ /* 0x000fce00078e0098 */
.L_x_6500:
[----:B------:R-:W-:Y:S05]  /*3d20*/  BSYNC B1 ;  /* 0x0000000000017941 */ /* 0x000fea0003800000 */
.L_x_6498:
        /* <DEDUP_REMOVED lines=18> */
.L_x_6504:
[----:B------:R-:W-:Y:S05]  /*3e50*/  BSYNC B2 ;  /* 0x0000000000027941 */ /* 0x000fea0003800000 */
.L_x_6503:
        /* <DEDUP_REMOVED lines=39> */
[----:B------:R-:W-:Y:S02]  /*40d0*/  MOV R152, R154 ;  /* 0x0000009a00987202 */ /* 0x000fe40000000f00 */
[----:B------:R-:W-:Y:S01]  /*40e0*/  LOP3.LUT R155, R155, R202, R158, 0x96, !PT ;  /* 0x000000ca9b9b7212 */ /* 0x000fe200078e969e */
[----:B------:R-:W-:Y:S01]  /*40f0*/  IMAD.MOV.U32 R154, RZ, RZ, RZ ;  /* 0x000000ffff9a7224 */ /* 0x000fe200078e00ff */
[----:B------:R-:W-:-:S07]  /*4100*/  LOP3.LUT R157, R157, R60, R159, 0x96, !PT ;  /* 0x0000003c9d9d7212 */ /* 0x000fce00078e969f */
.L_x_6502:
[----:B------:R-:W-:Y:S05]  /*4110*/  BSYNC B1 ;  /* 0x0000000000017941 */ /* 0x000fea0003800000 */
.L_x_6501:
[----:B------:R-:W-:Y:S01]  /*4120*/  I2FP.F32.U32 R60, R62 ;  /* 0x0000003e003c7245 */ /* 0x000fe20000201000 */
[----:B------:R-:W-:Y:S01]  /*4130*/  HADD2.F32 R62, -RZ, R63.H1_H1 ;  /* 0x3000003fff3e7230 */ /* 0x000fe20000004100 */
[----:B------:R-:W-:Y:S02]  /*4140*/  SEL R212, RZ, 0x100, P4 ;  /* 0x00000100ffd47807 */ /* 0x000fe40002000000 */
[----:B------:R-:W-:Y:S01]  /*4150*/  SEL R217, RZ, 0x10000, P5 ;  /* 0x00010000ffd97807 */ /* 0x000fe20002800000 */
[----:B------:R-:W-:Y:S01]  /*4160*/  FFMA.FTZ R205, R60, R205, 1.1641532182693481445e-10 ;  /* 0x2f0000003ccd7423 */ /* 0x000fe200000100cd */
[----:B------:R-:W-:Y:S01]  /*4170*/  FMUL.FTZ R62, R62, R211 ;  /* 0x000000d33e3e7220 */ /* 0x000fe20000410000 */
[----:B------:R-:W-:Y:S01]  /*4180*/  @P0 HADD2.F32 R60, -RZ, R59.H1_H1 ;  /* 0x3000003bff3c0230 */ /* 0x000fe20000004100 */
[----:B------:R-:W-:Y:S02]  /*4190*/  LOP3.LUT P5, RZ, R47, 0x2, RZ, 0xc0, !PT ;  /* 0x000000022fff7812 */ /* 0x000fe400078ac0ff */
[----:B------:R-:W-:Y:S01]  /*41a0*/  FMUL.FTZ R62, R62, R195 ;  /* 0x000000c33e3e7220 */ /* 0x000fe20000410000 */
[----:B------:R-:W-:-:S02]  /*41b0*/  FSETP.GTU.FTZ.AND P4, PT, R205, R204, PT ;  /* 0x000000cccd00720b */ /* 0x000fc40003f9c000 */
[----:B------:R-:W-:Y:S02]  /*41c0*/  SEL R208, RZ, 0x1, P1 ;  /* 0x00000001ffd07807 */ /* 0x000fe40000800000 */
[----:B------:R-:W-:Y:S02]  /*41d0*/  FSEL R195, R62, RZ, !P4 ;  /* 0x000000ff3ec37208 */ /* 0x000fe40006000000 */
[----:B------:R-:W-:Y:S01]  /*41e0*/  SEL R206, RZ, 0x1, P5 ;  /* 0x00000001ffce7807 */ /* 0x000fe20002800000 */
[----:B------:R-:W-:Y:S01]  /*41f0*/  IMAD.WIDE.U32 R208, R208, 0x10000, RZ ;  /* 0x00010000d0d07825 */ /* 0x000fe200078e00ff */
[----:B------:R-:W-:-:S03]  /*4200*/  SEL R62, RZ, 0x1000000, P4 ;  /* 0x01000000ff3e7807 */ /* 0x000fc60002000000 */
[----:B------:R-:W-:Y:S01]  /*4210*/  FMUL.FTZ R195, R18, R195 ;  /* 0x000000c312c37220 */ /* 0x000fe20000410000 */
[----:B------:R-:W-:Y:S01]  /*4220*/  LOP3.LUT P6, RZ, R47, 0x4, RZ, 0xc0, !PT ;  /* 0x000000042fff7812 */ /* 0x000fe200078cc0ff */
        /* <DEDUP_REMOVED lines=12> */
[----:B------:R-:W-:Y:S02]  /*42f0*/  F2FP.F16.F32.PACK_AB R62, R193, R180 ;  /* 0x000000b4c13e723e */ /* 0x000fe400000000ff */
[----:B------:R-:W-:Y:S02]  /*4300*/  F2FP.F16.F32.PACK_AB R61, R182, R167 ;  /* 0x000000a7b63d723e */ /* 0x000fe400000000ff */
[----:B------:R-:W-:Y:S02]  /*4310*/  F2FP.F16.F32.PACK_AB R60, R170, R151 ;  /* 0x00000097aa3c723e */ /* 0x000fe400000000ff */
[----:B------:R-:W-:-:S02]  /*4320*/  F2FP.F16.F32.PACK_AB R63, R195, R192 ;  /* 0x000000c0c33f723e */ /* 0x000fc400000000ff */
[----:B------:R-:W-:Y:S02]  /*4330*/  LEA.HI.X R203, R199, UR11, RZ, 0x3, P0 ;  /* 0x0000000bc7cb7c11 */ /* 0x000fe400080f1cff */
[----:B------:R-:W-:Y:S01]  /*4340*/  LOP3.LUT R206, R206, R213, RZ, 0xfc, !PT ;  /* 0x000000d5cece7212 */ /* 0x000fe200078efcff */
[----:B------:R0:W-:Y:S01]  /*4350*/  STG.E.128 desc[UR4][R204.64], R60 ;  /* 0x0000003ccc007986 */ /* 0x0001e2000c101d04 */
[----:B------:R-:W-:Y:S02]  /*4360*/  LOP3.LUT R207, R207, R215, R209, 0xfe, !PT ;  /* 0x000000d7cfcf7212 */ /* 0x000fe400078efed1 */
[----:B------:R-:W-:-:S03]  /*4370*/  IADD3 R212, R199, 0x20, RZ ;  /* 0x00000020c7d47810 */ /* 0x000fc60007ffe0ff */
[----:B------:R0:W-:Y:S04]  /*4380*/  STG.E.64 desc[UR4][R202.64], R206 ;  /* 0x000000ceca007986 */ /* 0x0001e8000c101b04 */
.L_x_6448:
[----:B------:R-:W-:Y:S05]  /*4390*/  BSYNC B0 ;  /* 0x0000000000007941 */ /* 0x000fea0003800000 */
.L_x_6447:
        /* <DEDUP_REMOVED lines=23> */
.L_x_6508:
[----:B------:R-:W-:-:S07]  /*4510*/  IMAD.MOV.U32 R149, RZ, RZ, R152 ;  /* 0x000000ffff957224 */ /* 0x000fce00078e0098 */
.L_x_6509:
[----:B------:R-:W-:Y:S05]  /*4520*/  BSYNC B1 ;  /* 0x0000000000017941 */ /* 0x000fea0003800000 */
.L_x_6507:
        /* <DEDUP_REMOVED lines=16> */
.L_x_6513:
[----:B------:R-:W-:Y:S05]  /*4630*/  BSYNC B2 ;  /* 0x0000000000027941 */ /* 0x000fea0003800000 */
.L_x_6512:
        /* <DEDUP_REMOVED lines=43> */
.L_x_6511:
[----:B------:R-:W-:Y:S05]  /*48f0*/  BSYNC B1 ;  /* 0x0000000000017941 */ /* 0x000fea0003800000 */
.L_x_6510:
[----:B------:R-:W0:Y:S01]  /*4900*/  LDC R204, c[0x0][0x294] ;  /* 0x0000a500ffcc7b82 */ /* 0x000e220000000800 */
[----:B------:R-:W-:Y:S01]  /*4910*/  HFMA2.MMA R205, -RZ, RZ, 0.1171875, 0 ;  /* 0x2f800000ffcd7435 */ /* 0x000fe200000001ff */
[----:B------:R-:W-:Y:S01]  /*4920*/  I2FP.F32.U32 R154, R149 ;  /* 0x00000095009a7245 */ /* 0x000fe20000201000 */
[----:B-----5:R-:W-:Y:S01]  /*4930*/  HADD2.F32 R166, -RZ, R60.H0_H0 ;  /* 0x2000003cffa67230 */ /* 0x020fe20000004100 */
[----:B------:R-:W-:Y:S01]  /*4940*/  LOP3.LUT R47, R47, 0xfffffffb, RZ, 0xc0, !PT ;  /* 0xfffffffb2f2f7812 */ /* 0x000fe200078ec0ff */
[----:B------:R-:W-:Y:S01]  /*4950*/  BSSY B1, `(.L_x_6514) ;  /* 0x0000017000017945 */ /* 0x000fe20003800000 */
[----:B------:R-:W-:Y:S02]  /*4960*/  IADD3 R178, R168, 0x1, RZ ;  /* 0x00000001a8b27810 */ /* 0x000fe40007ffe0ff */
[----:B------:R-:W1:Y:S01]  /*4970*/  LDC R194, c[0x0][0x298] ;  /* 0x0000a600ffc27b82 */ /* 0x000e620000000800 */
[----:B------:R-:W-:Y:S01]  /*4980*/  FMUL.FTZ R179, R166, R211 ;  /* 0x000000d3a6b37220 */ /* 0x000fe20000410000 */
[----:B------:R-:W-:-:S02]  /*4990*/  @P0 HADD2.F32 R166, -RZ, R56.H0_H0 ;  /* 0x20000038ffa60230 */ /* 0x000fc40000004100 */
[----:B------:R-:W-:-:S05]  /*49a0*/  FFMA.FTZ R149, R154, R205, 1.1641532182693481445e-10 ;  /* 0x2f0000009a957423 */ /* 0x000fca00000100cd */
        /* <DEDUP_REMOVED lines=16> */
.L_x_6515:
[----:B------:R-:W-:-:S07]  /*4ab0*/  IMAD.MOV.U32 R166, RZ, RZ, R152 ;  /* 0x000000ffffa67224 */ /* 0x000fce00078e0098 */
.L_x_6516:
[----:B------:R-:W-:Y:S05]  /*4ac0*/  BSYNC B1 ;  /* 0x0000000000017941 */ /* 0x000fea0003800000 */
.L_x_6514:
        /* <DEDUP_REMOVED lines=16> */
.L_x_6520:
[----:B------:R-:W-:Y:S05]  /*4bd0*/  BSYNC B2 ;  /* 0x0000000000027941 */ /* 0x000fea0003800000 */
.L_x_6519:
        /* <DEDUP_REMOVED lines=43> */
.L_x_6518:
[----:B------:R-:W-:Y:S05]  /*4e90*/  BSYNC B1 ;  /* 0x0000000000017941 */ /* 0x000fea0003800000 */
.L_x_6517:
[----:B------:R-:W-:Y:S01]  /*4ea0*/  I2FP.F32.U32 R154, R166 ;  /* 0x000000a6009a7245 */ /* 0x000fe20000201000 */
[----:B------:R-:W-:Y:S01]  /*4eb0*/  HADD2.F32 R60, -RZ, R60.H1_H1 ;  /* 0x3000003cff3c7230 */ /* 0x000fe20000004100 */
[----:B------:R-:W-:Y:S01]  /*4ec0*/  LOP3.LUT R47, R47, 0xfffffffd, RZ, 0xc0, !PT ;  /* 0xfffffffd2f2f7812 */ /* 0x000fe200078ec0ff */
[----:B------:R-:W-:Y:S01]  /*4ed0*/  BSSY B1, `(.L_x_6521) ;  /* 0x0000016000017945 */ /* 0x000fe20003800000 */
[----:B------:R-:W-:Y:S01]  /*4ee0*/  IADD3 R191, R178, 0x1, RZ ;  /* 0x00000001b2bf7810 */ /* 0x000fe20007ffe0ff */
[----:B------:R-:W-:Y:S01]  /*4ef0*/  FFMA.FTZ R179, R154, R205, 1.1641532182693481445e-10 ;  /* 0x2f0000009ab37423 */ /* 0x000fe200000100cd */
[----:B------:R-:W-:-:S04]  /*4f00*/  FMUL.FTZ R189, R60, R211 ;  /* 0x000000d33cbd7220 */ /* 0x000fc80000410000 */
[----:B------:R-:W-:Y:S01]  /*4f10*/  FSETP.GTU.FTZ.AND P1, PT, R179, R204, PT ;  /* 0x000000ccb300720b */ /* 0x000fe20003f3c000 */
[----:B------:R-:W-:Y:S01]  /*4f20*/  FMUL.FTZ R189, R189, R194 ;  /* 0x000000c2bdbd7220 */ /* 0x000fe20000410000 */
[----:B------:R-:W-:-:S04]  /*4f30*/  @P0 HADD2.F32 R179, -RZ, R56.H1_H1 ;  /* 0x30000038ffb30230 */ /* 0x000fc80000004100 */
        /* <DEDUP_REMOVED lines=14> */
.L_x_6522:
[----:B------:R-:W-:-:S07]  /*5020*/  MOV R60, R152 ;  /* 0x00000098003c7202 */ /* 0x000fce0000000f00 */
.L_x_6523:
[----:B------:R-:W-:Y:S05]  /*5030*/  BSYNC B1 ;  /* 0x0000000000017941 */ /* 0x000fea0003800000 */
.L_x_6521:
        /* <DEDUP_REMOVED lines=16> */
.L_x_6527:
[----:B------:R-:W-:Y:S05]  /*5140*/  BSYNC B2 ;  /* 0x0000000000027941 */ /* 0x000fea0003800000 */
.L_x_6526:
        /* <DEDUP_REMOVED lines=43> */
.L_x_6525:
[----:B------:R-:W-:Y:S05]  /*5400*/  BSYNC B1 ;  /* 0x0000000000017941 */ /* 0x000fea0003800000 */
.L_x_6524:
        /* <DEDUP_REMOVED lines=22> */
.L_x_6529:
[----:B------:R-:W-:-:S07]  /*5570*/  MOV R60, R152 ;  /* 0x00000098003c7202 */ /* 0x000fce0000000f00 */
.L_x_6530:
[----:B------:R-:W-:Y:S05]  /*5580*/  BSYNC B1 ;  /* 0x0000000000017941 */ /* 0x000fea0003800000 */
.L_x_6528:
        /* <DEDUP_REMOVED lines=16> */
.L_x_6534:
[----:B------:R-:W-:Y:S05]  /*5690*/  BSYNC B2 ;  /* 0x0000000000027941 */ /* 0x000fea0003800000 */
.L_x_6533:
        /* <DEDUP_REMOVED lines=9> */
[----:B------:R-:W-:Y:S01]  /*5730*/  LOP3.LUT R152, R179, R152, R43, 0x96, !PT ;  /* 0x00000098b3987212 */ /* 0x000fe200078e962b */
[----:B------:R-:W-:-:S03]  /*5740*/  HFMA2.MMA R189, -RZ, RZ, 0, 0 ;  /* 0x00000000ffbd7435 */ /* 0x000fc600000001ff */
        /* <DEDUP_REMOVED lines=32> */
.L_x_6532:
[----:B------:R-:W-:Y:S05]  /*5950*/  BSYNC B1 ;  /* 0x0000000000017941 */ /* 0x000fea0003800000 */
.L_x_6531:
        /* <DEDUP_REMOVED lines=22> */
.L_x_6536:
[----:B------:R-:W-:-:S07]  /*5ac0*/  IMAD.MOV.U32 R178, RZ, RZ, R152 ;  /* 0x000000ffffb27224 */ /* 0x000fce00078e0098 */
.L_x_6537:
[----:B------:R-:W-:Y:S05]  /*5ad0*/  BSYNC B1 ;  /* 0x0000000000017941 */ /* 0x000fea0003800000 */
.L_x_6535:
        /* <DEDUP_REMOVED lines=16> */
.L_x_6541:
[----:B------:R-:W-:Y:S05]  /*5be0*/  BSYNC B2 ;  /* 0x0000000000027941 */ /* 0x000fea0003800000 */
.L_x_6540:
        /* <DEDUP_REMOVED lines=43> */
.L_x_6539:
[----:B------:R-:W-:Y:S05]  /*5ea0*/  BSYNC B1 ;  /* 0x0000000000017941 */ /* 0x000fea0003800000 */
.L_x_6538:
[----:B------:R-:W-:Y:S01]  /*5eb0*/  I2FP.F32.U32 R60, R178 ;  /* 0x000000b2003c7245 */ /* 0x000fe20000201000 */
[----:B------:R-:W-:Y:S01]  /*5ec0*/  HADD2.F32 R154, -RZ, R62.H0_H0 ;  /* 0x2000003eff9a7230 */ /* 0x000fe20000004100 */
[C---:B------:R-:W-:Y:S01]  /*5ed0*/  ISETP.NE.AND P4, PT, R191.reuse, 0x1, PT ;  /* 0x00000001bf00780c */ /* 0x040fe20003f85270 */
[----:B------:R-:W-:Y:S02]  /*5ee0*/  BSSY B1, `(.L_x_6542) ;  /* 0x0000014000017945 */ /* 0x000fe40003800000 */
[----:B------:R-:W-:Y:S01]  /*5ef0*/  FFMA.FTZ R61, R60, R205, 1.1641532182693481445e-10 ;  /* 0x2f0000003c3d7423 */ /* 0x000fe200000100cd */
[----:B------:R-:W-:Y:S01]  /*5f00*/  FMUL.FTZ R189, R154, R211 ;  /* 0x000000d39abd7220 */ /* 0x000fe20000410000 */
[----:B------:R-:W-:-:S03]  /*5f10*/  IADD3 R154, R191, 0x1, RZ ;  /* 0x00000001bf9a7810 */ /* 0x000fc60007ffe0ff */
[----:B------:R-:W-:Y:S01]  /*5f20*/  FMUL.FTZ R189, R189, R194 ;  /* 0x000000c2bdbd7220 */ /* 0x000fe20000410000 */
[----:B------:R-:W-:Y:S01]  /*5f30*/  FSETP.GTU.FTZ.AND P3, PT, R61, R204, PT ;  /* 0x000000cc3d00720b */ /* 0x000fe20003f7c000 */
[----:B------:R-:W-:-:S03]  /*5f40*/  @P0 HADD2.F32 R61, -RZ, R58.H0_H0 ;  /* 0x2000003aff3d0230 */ /* 0x000fc60000004100 */
        /* <DEDUP_REMOVED lines=12> */
.L_x_6543:
[----:B------:R-:W-:-:S07]  /*6010*/  MOV R189, R152 ;  /* 0x0000009800bd7202 */ /* 0x000fce0000000f00 */
.L_x_6544:
[----:B------:R-:W-:Y:S05]  /*6020*/  BSYNC B1 ;  /* 0x0000000000017941 */ /* 0x000fea0003800000 */
.L_x_6542:
        /* <DEDUP_REMOVED lines=16> */
.L_x_6548:
[----:B------:R-:W-:Y:S05]  /*6130*/  BSYNC B2 ;  /* 0x0000000000027941 */ /* 0x000fea0003800000 */
.L_x_6547:
        /* <DEDUP_REMOVED lines=43> */
.L_x_6546:
[----:B------:R-:W-:Y:S05]  /*63f0*/  BSYNC B1 ;  /* 0x0000000000017941 */ /* 0x000fea0003800000 */
.L_x_6545:
        /* <DEDUP_REMOVED lines=22> */
.L_x_6550:
[----:B------:R-:W-:-:S07]  /*6560*/  MOV R62, R152 ;  /* 0x00000098003e7202 */ /* 0x000fce0000000f00 */
.L_x_6551:
[----:B------:R-:W-:Y:S05]  /*6570*/  BSYNC B1 ;  /* 0x0000000000017941 */ /* 0x000fea0003800000 */
.L_x_6549:
        /* <DEDUP_REMOVED lines=16> */
.L_x_6555:
[----:B------:R-:W-:Y:S05]  /*6680*/  BSYNC B2 ;  /* 0x0000000000027941 */ /* 0x000fea0003800000 */
.L_x_6554:
        /* <DEDUP_REMOVED lines=43> */
.L_x_6553:
[----:B------:R-:W-:Y:S05]  /*6940*/  BSYNC B1 ;  /* 0x0000000000017941 */ /* 0x000fea0003800000 */
.L_x_6552:
        /* <DEDUP_REMOVED lines=22> */
.L_x_6557:
[----:B------:R-:W-:-:S07]  /*6ab0*/  IMAD.MOV.U32 R62, RZ, RZ, R152 ;  /* 0x000000ffff3e7224 */ /* 0x000fce00078e0098 */
.L_x_6558:
[----:B------:R-:W-:Y:S05]  /*6ac0*/  BSYNC B1 ;  /* 0x0000000000017941 */ /* 0x000fea0003800000 */
.L_x_6556:
        /* <DEDUP_REMOVED lines=18> */
.L_x_6562:
[----:B------:R-:W-:Y:S05]  /*6bf0*/  BSYNC B2 ;  /* 0x0000000000027941 */ /* 0x000fea0003800000 */
.L_x_6561:
        /* <DEDUP_REMOVED lines=43> */
.L_x_6560:
[----:B------:R-:W-:Y:S05]  /*6eb0*/  BSYNC B1 ;  /* 0x0000000000017941 */ /* 0x000fea0003800000 */
.L_x_6559:
[----:B------:R-:W-:Y:S01]  /*6ec0*/  I2FP.F32.U32 R60, R62 ;  /* 0x0000003e003c7245 */ /* 0x000fe20000201000 */
[----:B------:R-:W-:Y:S01]  /*6ed0*/  HADD2.F32 R62, -RZ, R63.H1_H1 ;  /* 0x3000003fff3e7230 */ /* 0x000fe20000004100 */
[----:B------:R-:W-:Y:S01]  /*6ee0*/  SEL R214, RZ, 0x100, P4 ;  /* 0x00000100ffd67807 */ /* 0x000fe20002000000 */
[----:B------:R-:W-:Y:S01]  /*6ef0*/  @P0 HADD2.F32 R63, -RZ, R59.H1_H1 ;  /* 0x3000003bff3f0230 */ /* 0x000fe20000004100 */
[----:B------:R-:W-:Y:S01]  /*6f00*/  SEL R217, RZ, 0x10000, P5 ;  /* 0x00010000ffd97807 */ /* 0x000fe20002800000 */
[----:B------:R-:W-:Y:S01]  /*6f10*/  FFMA.FTZ R205, R60, R205, 1.1641532182693481445e-10 ;  /* 0x2f0000003ccd7423 */ /* 0x000fe200000100cd */
[----:B------:R-:W-:Y:S01]  /*6f20*/  FMUL.FTZ R61, R62, R211 ;  /* 0x000000d33e3d7220 */ /* 0x000fe20000410000 */
[----:B------:R-:W-:Y:S02]  /*6f30*/  LOP3.LUT P5, RZ, R47, 0x2, RZ, 0xc0, !PT ;  /* 0x000000022fff7812 */ /* 0x000fe400078ac0ff */
[----:B------:R-:W-:Y:S01]  /*6f40*/  SEL R60, RZ, 0x1, P2 ;  /* 0x00000001ff3c7807 */ /* 0x000fe20001000000 */
        /* <DEDUP_REMOVED lines=12> */
[----:B------:R-:W-:Y:S01]  /*7010*/  LEA R204, P0, R212, UR8, 0x4 ;  /* 0x00000008d4cc7c11 */ /* 0x000fe2000f8020ff */
[----:B------:R-:W-:Y:S01]  /*7020*/  IMAD.WIDE.U32 R206, R206, 0x100, RZ ;  /* 0x00000100cece7825 */ /* 0x000fe200078e00ff */
[----:B------:R-:W-:Y:S02]  /*7030*/  LOP3.LUT R62, R214, R62, R217, 0xfe, !PT ;  /* 0x0000003ed63e7212 */ /* 0x000fe400078efed9 */
[C---:B------:R-:W-:Y:S02]  /*7040*/  LEA.HI.X R205, R212.reuse, UR9, RZ, 0x4, P0 ;  /* 0x00000009d4cd7c11 */ /* 0x040fe400080f24ff */
[----:B------:R-:W-:Y:S02]  /*7050*/  SEL R213, RZ, 0x1, P6 ;  /* 0x00000001ffd57807 */ /* 0x000fe40003000000 */
[----:B------:R-:W-:Y:S02]  /*7060*/  LEA R202, P0, R212, UR10, 0x3 ;  /* 0x0000000ad4ca7c11 */ /* 0x000fe4000f8018ff */
[----:B------:R-:W-:-:S02]  /*7070*/  LOP3.LUT R206, R206, R60, R208, 0xfe, !PT ;  /* 0x0000003ccece7212 */ /* 0x000fc400078efed0 */
        /* <DEDUP_REMOVED lines=8> */
[----:B------:R-:W-:Y:S02]  /*7100*/  LOP3.LUT R207, R207, R215, R209, 0xfe, !PT ;  /* 0x000000d7cfcf7212 */ /* 0x000fe400078efed1 */
[----:B------:R-:W-:-:S03]  /*7110*/  IADD3 R212, R212, 0x20, RZ ;  /* 0x00000020d4d47810 */ /* 0x000fc60007ffe0ff */
[----:B------:R1:W-:Y:S04]  /*7120*/  STG.E.64 desc[UR4][R202.64], R206 ;  /* 0x000000ceca007986 */ /* 0x0003e8000c101b04 */
.L_x_6506:
[----:B------:R-:W-:Y:S05]  /*7130*/  BSYNC B0 ;  /* 0x0000000000007941 */ /* 0x000fea0003800000 */
.L_x_6505:
        /* <DEDUP_REMOVED lines=23> */
.L_x_6566:
[----:B------:R-:W-:-:S07]  /*72b0*/  IMAD.MOV.U32 R160, RZ, RZ, R152 ;  /* 0x000000ffffa07224 */ /* 0x000fce00078e0098 */
.L_x_6567:
[----:B------:R-:W-:Y:S05]  /*72c0*/  BSYNC B1 ;  /* 0x0000000000017941 */ /* 0x000fea0003800000 */
.L_x_6565:
        /* <DEDUP_REMOVED lines=16> */
.L_x_6571:
[----:B------:R-:W-:Y:S05]  /*73d0*/  BSYNC B2 ;  /* 0x0000000000027941 */ /* 0x000fea0003800000 */
.L_x_6570:
        /* <DEDUP_REMOVED lines=43> */
.L_x_6569:
[----:B------:R-:W-:Y:S05]  /*7690*/  BSYNC B1 ;  /* 0x0000000000017941 */ /* 0x000fea0003800000 */
.L_x_6568:
        /* <DEDUP_REMOVED lines=8> */
[----:B------:R-:W-:Y:S02]  /*7720*/  FMUL.FTZ R160, R160, R211 ;  /* 0x000000d3a0a07220 */ /* 0x000fe40000410000 */
[----:B------:R-:W-:-:S05]  /*7730*/  FFMA.FTZ R165, R154, R205, 1.1641532182693481445e-10 ;  /* 0x2f0000009aa57423 */ /* 0x000fca00000100cd */
[----:B0-----:R-:W-:Y:S01]  /*7740*/  FSETP.GTU.FTZ.AND P1, PT, R165, R204, PT ;  /* 0x000000cca500720b */ /* 0x001fe20003f3c000 */
[----:B------:R-:W-:Y:S02]  /*7750*/  @P0 HADD2.F32 R165, -RZ, R56.H0_H0 ;  /* 0x20000038ffa50230 */ /* 0x000fe40000004100 */
[----:B-1----:R-:W-:-:S10]  /*7760*/  FMUL.FTZ R160, R160, R197 ;  /* 0x000000c5a0a07220 */ /* 0x002fd40000410000 */
        /* <DEDUP_REMOVED lines=14> */
.L_x_6573:
[----:B------:R-:W-:-:S07]  /*7850*/  IMAD.MOV.U32 R175, RZ, RZ, R152 ;  /* 0x000000ffffaf7224 */ /* 0x000fce00078e0098 */
.L_x_6574:
[----:B------:R-:W-:Y:S05]  /*7860*/  BSYNC B1 ;  /* 0x0000000000017941 */ /* 0x000fea0003800000 */
.L_x_6572:
        /* <DEDUP_REMOVED lines=16> */
.L_x_6578:
[----:B------:R-:W-:Y:S05]  /*7970*/  BSYNC B2 ;  /* 0x0000000000027941 */ /* 0x000fea0003800000 */
.L_x_6577:
        /* <DEDUP_REMOVED lines=43> */
.L_x_6576:
[----:B------:R-:W-:Y:S05]  /*7c30*/  BSYNC B1 ;  /* 0x0000000000017941 */ /* 0x000fea0003800000 */
.L_x_6575:
        /* <DEDUP_REMOVED lines=8> */
[----:B------:R-:W-:-:S05]  /*7cc0*/  FMUL.FTZ R60, R60, R197 ;  /* 0x000000c53c3c7220 */ /* 0x000fca0000410000 */
[----:B------:R-:W-:Y:S01]  /*7cd0*/  FSEL R165, R60, RZ, !P1 ;  /* 0x000000ff3ca57208 */ /* 0x000fe20004800000 */
[----:B------:R-:W-:-:S04]  /*7ce0*/  @P0 HADD2.F32 R60, -RZ, R56.H1_H1 ;  /* 0x30000038ff3c0230 */ /* 0x000fc80000004100 */
        /* <DEDUP_REMOVED lines=13> */
.L_x_6580:
[----:B------:R-:W-:-:S07]  /*7dc0*/  MOV R60, R152 ;  /* 0x00000098003c7202 */ /* 0x000fce0000000f00 */
.L_x_6581:
[----:B------:R-:W-:Y:S05]  /*7dd0*/  BSYNC B1 ;  /* 0x0000000000017941 */ /* 0x000fea0003800000 */
.L_x_6579:
        /* <DEDUP_REMOVED lines=16> */
.L_x_6585:
[----:B------:R-:W-:Y:S05]  /*7ee0*/  BSYNC B2 ;  /* 0x0000000000027941 */ /* 0x000fea0003800000 */
.L_x_6584:
        /* <DEDUP_REMOVED lines=43> */
.L_x_6583:
[----:B------:R-:W-:Y:S05]  /*81a0*/  BSYNC B1 ;  /* 0x0000000000017941 */ /* 0x000fea0003800000 */
.L_x_6582:
[----:B------:R-:W-:Y:S01]  /*81b0*/  I2FP.F32.U32 R60, R60 ;  /* 0x0000003c003c7245 */ /* 0x000fe20000201000 */
[----:B------:R-:W-:Y:S01]  /*81c0*/  HADD2.F32 R154, -RZ, R61.H0_H0 ;  /* 0x2000003dff9a7230 */ /* 0x000fe20000004100 */
[C---:B------:R-:W-:Y:S01]  /*81d0*/  ISETP.NE.AND P2, PT, R177.reuse, 0x1, PT ;  /* 0x00000001b100780c */ /* 0x040fe20003f45270 */
[----:B------:R-:W-:Y:S01]  /*81e0*/  BSSY B1, `(.L_x_6586) ;  /* 0x0000014000017945 */ /* 0x000fe20003800000 */
[----:B------:R-:W-:Y:S02]  /*81f0*/  VIADD R188, R177, 0x1 ;  /* 0x00000001b1bc7836 */ /* 0x000fe40000000000 */
        /* <DEDUP_REMOVED lines=17> */
.L_x_6587:
[----:B------:R-:W-:-:S07]  /*8310*/  MOV R60, R152 ;  /* 0x00000098003c7202 */ /* 0x000fce0000000f00 */
.L_x_6588:
[----:B------:R-:W-:Y:S05]  /*8320*/  BSYNC B1 ;  /* 0x0000000000017941 */ /* 0x000fea0003800000 */
.L_x_6586:
        /* <DEDUP_REMOVED lines=16> */
.L_x_6592:
[----:B------:R-:W-:Y:S05]  /*8430*/  BSYNC B2 ;  /* 0x0000000000027941 */ /* 0x000fea0003800000 */
.L_x_6591:
        /* <DEDUP_REMOVED lines=43> */
.L_x_6590:
[----:B------:R-:W-:Y:S05]  /*86f0*/  BSYNC B1 ;  /* 0x0000000000017941 */ /* 0x000fea0003800000 */
.L_x_6589:
        /* <DEDUP_REMOVED lines=22> */
.L_x_6594:
[----:B------:R-:W-:-:S07]  /*8860*/  IMAD.MOV.U32 R175, RZ, RZ, R152 ;  /* 0x000000ffffaf7224 */ /* 0x000fce00078e0098 */
.L_x_6595:
[----:B------:R-:W-:Y:S05]  /*8870*/  BSYNC B1 ;  /* 0x0000000000017941 */ /* 0x000fea0003800000 */
.L_x_6593:
        /* <DEDUP_REMOVED lines=16> */
.L_x_6599:
[----:B------:R-:W-:Y:S05]  /*8980*/  BSYNC B2 ;  /* 0x0000000000027941 */ /* 0x000fea0003800000 */
.L_x_6598:
        /* <DEDUP_REMOVED lines=43> */
.L_x_6597:
[----:B------:R-:W-:Y:S05]  /*8c40*/  BSYNC B1 ;  /* 0x0000000000017941 */ /* 0x000fea0003800000 */
.L_x_6596:
        /* <DEDUP_REMOVED lines=9> */
[----:B------:R-:W-:-:S05]  /*8ce0*/  FSEL R154, R154, RZ, !P3 ;  /* 0x000000ff9a9a7208 */ /* 0x000fca0005800000 */
[----:B------:R-:W-:Y:S01]  /*8cf0*/  FMUL.FTZ R175, R5, R154 ;  /* 0x0000009a05af7220 */ /* 0x000fe20000410000 */
        /* <DEDUP_REMOVED lines=11> */
.L_x_6601:
[----:B------:R-:W-:-:S07]  /*8db0*/  MOV R188, R152 ;  /* 0x0000009800bc7202 */ /* 0x000fce0000000f00 */
.L_x_6602:
[----:B------:R-:W-:Y:S05]  /*8dc0*/  BSYNC B1 ;  /* 0x0000000000017941 */ /* 0x000fea0003800000 */
.L_x_6600:
        /* <DEDUP_REMOVED lines=16> */
.L_x_6606:
[----:B------:R-:W-:Y:S05]  /*8ed0*/  BSYNC B2 ;  /* 0x0000000000027941 */ /* 0x000fea0003800000 */
.L_x_6605:
        /* <DEDUP_REMOVED lines=43> */
.L_x_6604:
[----:B------:R-:W-:Y:S05]  /*9190*/  BSYNC B1 ;  /* 0x0000000000017941 */ /* 0x000fea0003800000 */
.L_x_6603:
        /* <DEDUP_REMOVED lines=22> */
.L_x_6608:
[----:B------:R-:W-:-:S07]  /*9300*/  MOV R62, R152 ;  /* 0x00000098003e7202 */ /* 0x000fce0000000f00 */
.L_x_6609:
[----:B------:R-:W-:Y:S05]  /*9310*/  BSYNC B1 ;  /* 0x0000000000017941 */ /* 0x000fea0003800000 */
.L_x_6607:
        /* <DEDUP_REMOVED lines=16> */
.L_x_6613:
[----:B------:R-:W-:Y:S05]  /*9420*/  BSYNC B2 ;  /* 0x0000000000027941 */ /* 0x000fea0003800000 */
.L_x_6612:
        /* <DEDUP_REMOVED lines=43> */
.L_x_6611:
[----:B------:R-:W-:Y:S05]  /*96e0*/  BSYNC B1 ;  /* 0x0000000000017941 */ /* 0x000fea0003800000 */
.L_x_6610:
        /* <DEDUP_REMOVED lines=22> */
.L_x_6615:
[----:B------:R-:W-:-:S07]  /*9850*/  IMAD.MOV.U32 R62, RZ, RZ, R152 ;  /* 0x000000ffff3e7224 */ /* 0x000fce00078e0098 */
.L_x_6616:
[----:B------:R-:W-:Y:S05]  /*9860*/  BSYNC B1 ;  /* 0x0000000000017941 */ /* 0x000fea0003800000 */
.L_x_6614:
        /* <DEDUP_REMOVED lines=18> */
.L_x_6620:
[----:B------:R-:W-:Y:S05]  /*9990*/  BSYNC B2 ;  /* 0x0000000000027941 */ /* 0x000fea0003800000 */
.L_x_6619:
        /* <DEDUP_REMOVED lines=43> */
.L_x_6618:
[----:B------:R-:W-:Y:S05]  /*9c50*/  BSYNC B1 ;  /* 0x0000000000017941 */ /* 0x000fea0003800000 */
.L_x_6617:
        /* <DEDUP_REMOVED lines=21> */
[----:B------:R-:W-:Y:S02]  /*9db0*/  LEA R204, P0, R212, UR8, 0x4 ;  /* 0x00000008d4cc7c11 */ /* 0x000fe4000f8020ff */
        /* <DEDUP_REMOVED lines=17> */
.L_x_6564:
[----:B------:R-:W-:Y:S05]  /*9ed0*/  BSYNC B0 ;  /* 0x0000000000007941 */ /* 0x000fea0003800000 */
.L_x_6563:
        /* <DEDUP_REMOVED lines=23> */
.L_x_6624:
[----:B------:R-:W-:-:S07]  /*a050*/  IMAD.MOV.U32 R162, RZ, RZ, R152 ;  /* 0x000000ffffa27224 */ /* 0x000fce00078e0098 */
.L_x_6625:
[----:B------:R-:W-:Y:S05]  /*a060*/  BSYNC B1 ;  /* 0x0000000000017941 */ /* 0x000fea0003800000 */
.L_x_6623:
        /* <DEDUP_REMOVED lines=16> */
.L_x_6629:
[----:B------:R-:W-:Y:S05]  /*a170*/  BSYNC B2 ;  /* 0x0000000000027941 */ /* 0x000fea0003800000 */
.L_x_6628:
        /* <DEDUP_REMOVED lines=43> */
.L_x_6627:
[----:B------:R-:W-:Y:S05]  /*a430*/  BSYNC B1 ;  /* 0x0000000000017941 */ /* 0x000fea0003800000 */
.L_x_6626:
        /* <DEDUP_REMOVED lines=27> */
.L_x_6631:
[----:B------:R-:W-:-:S07]  /*a5f0*/  IMAD.MOV.U32 R169, RZ, RZ, R152 ;  /* 0x000000ffffa97224 */ /* 0x000fce00078e0098 */
.L_x_6632:
[----:B------:R-:W-:Y:S05]  /*a600*/  BSYNC B1 ;  /* 0x0000000000017941 */ /* 0x000fea0003800000 */
.L_x_6630:
        /* <DEDUP_REMOVED lines=16> */
.L_x_6636:
[----:B------:R-:W-:Y:S05]  /*a710*/  BSYNC B2 ;  /* 0x0000000000027941 */ /* 0x000fea0003800000 */
.L_x_6635:
        /* <DEDUP_REMOVED lines=43> */
.L_x_6634:
[----:B------:R-:W-:Y:S05]  /*a9d0*/  BSYNC B1 ;  /* 0x0000000000017941 */ /* 0x000fea0003800000 */
.L_x_6633:
[----:B------:R-:W-:Y:S01]  /*a9e0*/  I2FP.F32.U32 R154, R169 ;  /* 0x000000a9009a7245 */ /* 0x000fe20000201000 */
[----:B------:R-:W-:Y:S01]  /*a9f0*/  HADD2.F32 R60, -RZ, R60.H1_H1 ;  /* 0x3000003cff3c7230 */ /* 0x000fe20000004100 */
[----:B------:R-:W-:Y:S01]  /*aa00*/  LOP3.LUT R47, R47, 0xfffffffd, RZ, 0xc0, !PT ;  /* 0xfffffffd2f2f7812 */ /* 0x000fe200078ec0ff */
[----:B------:R-:W-:Y:S01]  /*aa10*/  BSSY B1, `(.L_x_6637) ;  /* 0x0000016000017945 */ /* 0x000fe20003800000 */
[----:B------:R-:W-:Y:S01]  /*aa20*/  IADD3 R176, R174, 0x1, RZ ;  /* 0x00000001aeb07810 */ /* 0x000fe20007ffe0ff */
[----:B------:R-:W-:Y:S01]  /*aa30*/  FFMA.FTZ R169, R154, R205, 1.1641532182693481445e-10 ;  /* 0x2f0000009aa97423 */ /* 0x000fe200000100cd */
[----:B------:R-:W-:Y:S01]  /*aa40*/  FMUL.FTZ R171, R60, R211 ;  /* 0x000000d33cab7220 */ /* 0x000fe20000410000 */
[----:B------:R-:W-:-:S03]  /*aa50*/  @P0 HADD2.F32 R154, -RZ, R56.H1_H1 ;  /* 0x30000038ff9a0230 */ /* 0x000fc60000004100 */
        /* <DEDUP_REMOVED lines=16> */
.L_x_6638:
[----:B------:R-:W-:-:S07]  /*ab60*/  MOV R60, R152 ;  /* 0x00000098003c7202 */ /* 0x000fce0000000f00 */
.L_x_6639:
[----:B------:R-:W-:Y:S05]  /*ab70*/  BSYNC B1 ;  /* 0x0000000000017941 */ /* 0x000fea0003800000 */
.L_x_6637:
        /* <DEDUP_REMOVED lines=16> */
.L_x_6643:
[----:B------:R-:W-:Y:S05]  /*ac80*/  BSYNC B2 ;  /* 0x0000000000027941 */ /* 0x000fea0003800000 */
.L_x_6642:
        /* <DEDUP_REMOVED lines=43> */
.L_x_6641:
[----:B------:R-:W-:Y:S05]  /*af40*/  BSYNC B1 ;  /* 0x0000000000017941 */ /* 0x000fea0003800000 */
.L_x_6640:
        /* <DEDUP_REMOVED lines=22> */
.L_x_6645:
[----:B------:R-:W-:-:S07]  /*b0b0*/  MOV R60, R152 ;  /* 0x00000098003c7202 */ /* 0x000fce0000000f00 */
.L_x_6646:
[----:B------:R-:W-:Y:S05]  /*b0c0*/  BSYNC B1 ;  /* 0x0000000000017941 */ /* 0x000fea0003800000 */
.L_x_6644:
        /* <DEDUP_REMOVED lines=16> */
.L_x_6650:
[----:B------:R-:W-:Y:S05]  /*b1d0*/  BSYNC B2 ;  /* 0x0000000000027941 */ /* 0x000fea0003800000 */
.L_x_6649:
        /* <DEDUP_REMOVED lines=43> */
.L_x_6648:
[----:B------:R-:W-:Y:S05]  /*b490*/  BSYNC B1 ;  /* 0x0000000000017941 */ /* 0x000fea0003800000 */
.L_x_6647:
        /* <DEDUP_REMOVED lines=22> */
.L_x_6652:
[----:B------:R-:W-:-:S07]  /*b600*/  IMAD.MOV.U32 R174, RZ, RZ, R152 ;  /* 0x000000ffffae7224 */ /* 0x000fce00078e0098 */
.L_x_6653:
[----:B------:R-:W-:Y:S05]  /*b610*/  BSYNC B1 ;  /* 0x0000000000017941 */ /* 0x000fea0003800000 */
.L_x_6651:
        /* <DEDUP_REMOVED lines=16> */
.L_x_6657:
[----:B------:R-:W-:Y:S05]  /*b720*/  BSYNC B2 ;  /* 0x0000000000027941 */ /* 0x000fea0003800000 */
.L_x_6656:
        /* <DEDUP_REMOVED lines=43> */
.L_x_6655:
[----:B------:R-:W-:Y:S05]  /*b9e0*/  BSYNC B1 ;  /* 0x0000000000017941 */ /* 0x000fea0003800000 */
.L_x_6654:
[----:B------:R-:W-:Y:S01]  /*b9f0*/  I2FP.F32.U32 R60, R174 ;  /* 0x000000ae003c7245 */ /* 0x000fe20000201000 */
[----:B------:R-:W-:Y:S01]  /*ba00*/  HADD2.F32 R154, -RZ, R62.H0_H0 ;  /* 0x2000003eff9a7230 */ /* 0x000fe20000004100 */
[----:B------:R-:W-:Y:S01]  /*ba10*/  ISETP.NE.AND P4, PT, R202, 0x1, PT ;  /* 0x00000001ca00780c */ /* 0x000fe20003f85270 */
        /* <DEDUP_REMOVED lines=19> */
.L_x_6659:
[----:B------:R-:W-:-:S07]  /*bb50*/  MOV R185, R152 ;  /* 0x0000009800b97202 */ /* 0x000fce0000000f00 */
.L_x_6660:
[----:B------:R-:W-:Y:S05]  /*bb60*/  BSYNC B1 ;  /* 0x0000000000017941 */ /* 0x000fea0003800000 */
.L_x_6658:
        /* <DEDUP_REMOVED lines=16> */
.L_x_6664:
[----:B------:R-:W-:Y:S05]  /*bc70*/  BSYNC B2 ;  /* 0x0000000000027941 */ /* 0x000fea0003800000 */
.L_x_6663:
        /* <DEDUP_REMOVED lines=43> */
.L_x_6662:
[----:B------:R-:W-:Y:S05]  /*bf30*/  BSYNC B1 ;  /* 0x0000000000017941 */ /* 0x000fea0003800000 */
.L_x_6661:
        /* <DEDUP_REMOVED lines=22> */
.L_x_6666:
[----:B------:R-:W-:-:S07]  /*c0a0*/  MOV R62, R152 ;  /* 0x00000098003e7202 */ /* 0x000fce0000000f00 */
.L_x_6667:
[----:B------:R-:W-:Y:S05]  /*c0b0*/  BSYNC B1 ;  /* 0x0000000000017941 */ /* 0x000fea0003800000 */
.L_x_6665:
        /* <DEDUP_REMOVED lines=16> */
.L_x_6671:
[----:B------:R-:W-:Y:S05]  /*c1c0*/  BSYNC B2 ;  /* 0x0000000000027941 */ /* 0x000fea0003800000 */
.L_x_6670:
        /* <DEDUP_REMOVED lines=43> */
.L_x_6669:
[----:B------:R-:W-:Y:S05]  /*c480*/  BSYNC B1 ;  /* 0x0000000000017941 */ /* 0x000fea0003800000 */
.L_x_6668:
        /* <DEDUP_REMOVED lines=22> */
.L_x_6673:
[----:B------:R-:W-:-:S07]  /*c5f0*/  IMAD.MOV.U32 R62, RZ, RZ, R152 ;  /* 0x000000ffff3e7224 */ /* 0x000fce00078e0098 */
.L_x_6674:
[----:B------:R-:W-:Y:S05]  /*c600*/  BSYNC B1 ;  /* 0x0000000000017941 */ /* 0x000fea0003800000 */
.L_x_6672:
        /* <DEDUP_REMOVED lines=18> */
.L_x_6678:
[----:B------:R-:W-:Y:S05]  /*c730*/  BSYNC B2 ;  /* 0x0000000000027941 */ /* 0x000fea0003800000 */
.L_x_6677:
        /* <DEDUP_REMOVED lines=43> */
.L_x_6676:
[----:B------:R-:W-:Y:S05]  /*c9f0*/  BSYNC B1 ;  /* 0x0000000000017941 */ /* 0x000fea0003800000 */
.L_x_6675:
[----:B------:R-:W-:Y:S01]  /*ca00*/  I2FP.F32.U32 R60, R62 ;  /* 0x0000003e003c7245 */ /* 0x000fe20000201000 */
[----:B------:R-:W-:Y:S01]  /*ca10*/  HADD2.F32 R62, -RZ, R63.H1_H1 ;  /* 0x3000003fff3e7230 */ /* 0x000fe20000004100 */
[----:B------:R-:W-:Y:S02]  /*ca20*/  SEL R214, RZ, 0x100, P4 ;  /* 0x00000100ffd67807 */ /* 0x000fe40002000000 */
        /* <DEDUP_REMOVED lines=8> */
[----:B------:R-:W-:Y:S01]  /*cab0*/  FSEL R196, R61, RZ, !P4 ;  /* 0x000000ff3dc47208 */ /* 0x000fe20006000000 */
[----:B------:R-:W-:Y:S01]  /*cac0*/  @P0 HADD2.F32 R61, -RZ, R59.H1_H1 ;  /* 0x3000003bff3d0230 */ /* 0x000fe20000004100 */
        /* <DEDUP_REMOVED lines=26> */
.L_x_6622:
[----:B------:R-:W-:Y:S05]  /*cc70*/  BSYNC B0 ;  /* 0x0000000000007941 */ /* 0x000fea0003800000 */
.L_x_6621:
        /* <DEDUP_REMOVED lines=23> */
.L_x_6682:
[----:B------:R-:W-:-:S07]  /*cdf0*/  IMAD.MOV.U32 R163, RZ, RZ, R152 ;  /* 0x000000ffffa37224 */ /* 0x000fce00078e0098 */
.L_x_6683:
[----:B------:R-:W-:Y:S05]  /*ce00*/  BSYNC B1 ;  /* 0x0000000000017941 */ /* 0x000fea0003800000 */
.L_x_6681:
        /* <DEDUP_REMOVED lines=16> */
.L_x_6687:
[----:B------:R-:W-:Y:S05]  /*cf10*/  BSYNC B2 ;  /* 0x0000000000027941 */ /* 0x000fea0003800000 */
.L_x_6686:
        /* <DEDUP_REMOVED lines=43> */
.L_x_6685:
[----:B------:R-:W-:Y:S05]  /*d1d0*/  BSYNC B1 ;  /* 0x0000000000017941 */ /* 0x000fea0003800000 */
.L_x_6684:
        /* <DEDUP_REMOVED lines=27> */
.L_x_6689:
[----:B------:R-:W-:-:S07]  /*d390*/  IMAD.MOV.U32 R181, RZ, RZ, R152 ;  /* 0x000000ffffb57224 */ /* 0x000fce00078e0098 */
.L_x_6690:
[----:B------:R-:W-:Y:S05]  /*d3a0*/  BSYNC B1 ;  /* 0x0000000000017941 */ /* 0x000fea0003800000 */
.L_x_6688:
        /* <DEDUP_REMOVED lines=16> */
.L_x_6694:
[----:B------:R-:W-:Y:S05]  /*d4b0*/  BSYNC B2 ;  /* 0x0000000000027941 */ /* 0x000fea0003800000 */
.L_x_6693:
        /* <DEDUP_REMOVED lines=43> */
.L_x_6692:
[----:B------:R-:W-:Y:S05]  /*d770*/  BSYNC B1 ;  /* 0x0000000000017941 */ /* 0x000fea0003800000 */
.L_x_6691:
        /* <DEDUP_REMOVED lines=24> */
.L_x_6696:
[----:B------:R-:W-:-:S07]  /*d900*/  MOV R60, R152 ;  /* 0x00000098003c7202 */ /* 0x000fce0000000f00 */
.L_x_6697:
[----:B------:R-:W-:Y:S05]  /*d910*/  BSYNC B1 ;  /* 0x0000000000017941 */ /* 0x000fea0003800000 */
.L_x_6695:
        /* <DEDUP_REMOVED lines=16> */
.L_x_6701:
[----:B------:R-:W-:Y:S05]  /*da20*/  BSYNC B2 ;  /* 0x0000000000027941 */ /* 0x000fea0003800000 */
.L_x_6700:
        /* <DEDUP_REMOVED lines=43> */
.L_x_6699:
[----:B------:R-:W-:Y:S05]  /*dce0*/  BSYNC B1 ;  /* 0x0000000000017941 */ /* 0x000fea0003800000 */
.L_x_6698:
        /* <DEDUP_REMOVED lines=22> */
.L_x_6703:
[----:B------:R-:W-:-:S07]  /*de50*/  MOV R60, R152 ;  /* 0x00000098003c7202 */ /* 0x000fce0000000f00 */
.L_x_6704:
[----:B------:R-:W-:Y:S05]  /*de60*/  BSYNC B1 ;  /* 0x0000000000017941 */ /* 0x000fea0003800000 */
.L_x_6702:
        /* <DEDUP_REMOVED lines=16> */
.L_x_6708:
[----:B------:R-:W-:Y:S05]  /*df70*/  BSYNC B2 ;  /* 0x0000000000027941 */ /* 0x000fea0003800000 */
.L_x_6707:
        /* <DEDUP_REMOVED lines=43> */
.L_x_6706:
[----:B------:R-:W-:Y:S05]  /*e230*/  BSYNC B1 ;  /* 0x0000000000017941 */ /* 0x000fea0003800000 */
.L_x_6705:
        /* <DEDUP_REMOVED lines=22> */
.L_x_6710:
[----:B------:R-:W-:-:S07]  /*e3a0*/  IMAD.MOV.U32 R181, RZ, RZ, R152 ;  /* 0x000000ffffb57224 */ /* 0x000fce00078e0098 */
.L_x_6711:
[----:B------:R-:W-:Y:S05]  /*e3b0*/  BSYNC B1 ;  /* 0x0000000000017941 */ /* 0x000fea0003800000 */
.L_x_6709:
        /* <DEDUP_REMOVED lines=16> */
.L_x_6715:
[----:B------:R-:W-:Y:S05]  /*e4c0*/  BSYNC B2 ;  /* 0x0000000000027941 */ /* 0x000fea0003800000 */
.L_x_6714:
        /* <DEDUP_REMOVED lines=43> */
.L_x_6713:
[----:B------:R-:W-:Y:S05]  /*e780*/  BSYNC B1 ;  /* 0x0000000000017941 */ /* 0x000fea0003800000 */
.L_x_6712:
        /* <DEDUP_REMOVED lines=22> */
.L_x_6717:
[----:B------:R-:W-:-:S07]  /*e8f0*/  MOV R183, R152 ;  /* 0x0000009800b77202 */ /* 0x000fce0000000f00 */
.L_x_6718:
[----:B------:R-:W-:Y:S05]  /*e900*/  BSYNC B1 ;  /* 0x0000000000017941 */ /* 0x000fea0003800000 */
.L_x_6716:
        /* <DEDUP_REMOVED lines=16> */
.L_x_6722:
[----:B------:R-:W-:Y:S05]  /*ea10*/  BSYNC B2 ;  /* 0x0000000000027941 */ /* 0x000fea0003800000 */
.L_x_6721:
        /* <DEDUP_REMOVED lines=41> */
[----:B------:R-:W-:Y:S02]  /*ecb0*/  MOV R152, R154 ;  /* 0x0000009a00987202 */ /* 0x000fe40000000f00 */
[----:B------:R-:W-:-:S07]  /*ecc0*/  LOP3.LUT R157, R157, R60, R159, 0x96, !PT ;  /* 0x0000003c9d9d7212 */ /* 0x000fce00078e969f */
.L_x_6720:
[----:B------:R-:W-:Y:S05]  /*ecd0*/  BSYNC B1 ;  /* 0x0000000000017941 */ /* 0x000fea0003800000 */
.L_x_6719:
        /* <DEDUP_REMOVED lines=22> */
.L_x_6724:
[----:B------:R-:W-:-:S07]  /*ee40*/  MOV R62, R152 ;  /* 0x00000098003e7202 */ /* 0x000fce0000000f00 */
.L_x_6725:
[----:B------:R-:W-:Y:S05]  /*ee50*/  BSYNC B1 ;  /* 0x0000000000017941 */ /* 0x000fea0003800000 */
.L_x_6723:
        /* <DEDUP_REMOVED lines=16> */
.L_x_6729:
[----:B------:R-:W-:Y:S05]  /*ef60*/  BSYNC B2 ;  /* 0x0000000000027941 */ /* 0x000fea0003800000 */
.L_x_6728:
        /* <DEDUP_REMOVED lines=43> */
.L_x_6727:
[----:B------:R-:W-:Y:S05]  /*f220*/  BSYNC B1 ;  /* 0x0000000000017941 */ /* 0x000fea0003800000 */
.L_x_6726:
        /* <DEDUP_REMOVED lines=22> */
.L_x_6731:
[----:B------:R-:W-:-:S07]  /*f390*/  IMAD.MOV.U32 R62, RZ, RZ, R152 ;  /* 0x000000ffff3e7224 */ /* 0x000fce00078e0098 */
.L_x_6732:
[----:B------:R-:W-:Y:S05]  /*f3a0*/  BSYNC B1 ;  /* 0x0000000000017941 */ /* 0x000fea0003800000 */
.L_x_6730:
        /* <DEDUP_REMOVED lines=18> */
.L_x_6736:
[----:B------:R-:W-:Y:S05]  /*f4d0*/  BSYNC B2 ;  /* 0x0000000000027941 */ /* 0x000fea0003800000 */
.L_x_6735:
        /* <DEDUP_REMOVED lines=43> */
.L_x_6734:
[----:B------:R-:W-:Y:S05]  /*f790*/  BSYNC B1 ;  /* 0x0000000000017941 */ /* 0x000fea0003800000 */
.L_x_6733:
        /* <DEDUP_REMOVED lines=36> */
[----:B------:R-:W-:-:S05]  /*f9e0*/  LOP3.LUT R207, R207, R213, R209, 0xfe, !PT ;  /* 0x000000d5cfcf7212 */ /* 0x000fca00078efed1 */
[----:B------:R4:W-:Y:S02]  /*f9f0*/  STG.E.64 desc[UR4][R202.64], R206 ;  /* 0x000000ceca007986 */ /* 0x0009e4000c101b04 */
.L_x_6680:
[----:B------:R-:W-:Y:S05]  /*fa00*/  BSYNC B0 ;  /* 0x0000000000007941 */ /* 0x000fea0003800000 */
.L_x_6679:
[----:B01234-:R-:W-:Y:S01]  /*fa10*/  FADD.FTZ R61, RZ, R151 ;  /* 0x00000097ff3d7221 */ /* 0x01ffe20000010000 */
[----:B------:R-:W-:Y:S01]  /*fa20*/  LOP3.LUT P6, RZ, R47, 0x8, RZ, 0xc0, !PT ;  /* 0x000000082fff7812 */ /* 0x000fe200078cc0ff */
        /* <DEDUP_REMOVED lines=149> */
.L_x_6760:
        /* <DEDUP_REMOVED lines=48> */
.L_x_6739:
[----:B------:R-:W-:Y:S05]  /*10680*/  BSYNC B0 ;  /* 0x0000000000007941 */ /* 0x000fea0003800000 */
.L_x_6738:
        /* <DEDUP_REMOVED lines=35> */
.L_x_6741:
[----:B------:R-:W-:Y:S05]  /*108c0*/  BSYNC B0 ;  /* 0x0000000000007941 */ /* 0x000fea0003800000 */
.L_x_6740:
        /* <DEDUP_REMOVED lines=35> */
.L_x_6743:
[----:B------:R-:W-:Y:S05]  /*10b00*/  BSYNC B0 ;  /* 0x0000000000007941 */ /* 0x000fea0003800000 */
.L_x_6742:
        /* <DEDUP_REMOVED lines=35> */
.L_x_6745:
[----:B------:R-:W-:Y:S05]  /*10d40*/  BSYNC B0 ;  /* 0x0000000000007941 */ /* 0x000fea0003800000 */
.L_x_6744:
        /* <DEDUP_REMOVED lines=34> */
.L_x_6747:
[----:B------:R-:W-:Y:S05]  /*10f70*/  BSYNC B0 ;  /* 0x0000000000007941 */ /* 0x000fea0003800000 */
.L_x_6746:
[----:B01234-:R-:W0:Y:S02]  /*10f80*/  LDC.64 R60, c[0x0][0x210] ;  /* 0x00008400ff3c7b82 */ /* 0x01fe240000000a00 */
[----:B0-----:R-:W-:-:S04]  /*10f90*/  LEA R29, R60, R29, 0x2 ;  /* 0x0000001d3c1d7211 */ /* 0x001fc800078e10ff */
[----:B------:R-:W-:-:S13]  /*10fa0*/  ISETP.GE.AND P0, PT, R29, R61, PT ;  /* 0x0000003d1d00720c */ /* 0x000fda0003f06270 */
[----:B------:R-:W-:Y:S05]  /*10fb0*/  @!P0 BRA `(.L_x_6748) ;  /* 0xffffff04005c8947 */ /* 0x000fea000383ffff */
[----:B------:R-:W-:Y:S05]  /*10fc0*/  EXIT ;  /* 0x000000000000794d */ /* 0x000fea0003800000 */
.L_x_6737:
[----:B------:R-:W-:Y:S01]  /*10fd0*/  HFMA2.MMA R208, -RZ, RZ, 0, 5.9604644775390625e-08 ;  /* 0x00000001ffd07435 */ /* 0x000fe200000001ff */
[----:B------:R-:W-:Y:S01]  /*10fe0*/  BSSY B0, `(.L_x_6749) ;  /* 0x0000007000007945 */ /* 0x000fe20003800000 */
[----:B------:R-:W-:Y:S01]  /*10ff0*/  IMAD.MOV.U32 R207, RZ, RZ, R60 ;  /* 0x000000ffffcf7224 */ /* 0x000fe200078e003c */
[----:B------:R-:W-:Y:S01]  /*11000*/  MOV R209, 0x1f ;  /* 0x0000001f00d17802 */ /* 0x000fe20000000f00 */
[----:B------:R-:W-:-:S07]  /*11010*/  IMAD.MOV.U32 R206, RZ, RZ, -0x1 ;  /* 0xffffffffffce7424 */ /* 0x000fce00078e00ff */
[----:B------:R-:W-:Y:S05]  /*11020*/  WARPSYNC.COLLECTIVE R206, `(.L_x_6750) ;  /* 0x00000000ce087348 */ /* 0x000fea0003c00000 */
[----:B------:R0:W1:Y:S02]  /*11030*/  SHFL.BFLY P5, R205, R207, R208, R209 ;  /* 0x0c0000d0cfcd7389 */ /* 0x00006400000a00d1 */
[----:B01----:R-:W-:Y:S01]  /*11040*/  ENDCOLLECTIVE ;  /* 0x000000000000791b */ /* 0x003fe20003800000 */
.L_x_6750:
[----:B------:R-:W-:Y:S05]  /*11050*/  BSYNC B0 ;  /* 0x0000000000007941 */ /* 0x000fea0003800000 */
.L_x_6749:
[----:B------:R-:W-:Y:S01]  /*11060*/  MOV R61, R205 ;  /* 0x000000cd003d7202 */ /* 0x000fe20000000f00 */
[----:B------:R-:W-:Y:S01]  /*11070*/  HFMA2.MMA R209, -RZ, RZ, 0, 1.847743988037109375e-06 ;  /* 0x0000001fffd17435 */ /* 0x000fe200000001ff */
[----:B------:R-:W-:Y:S01]  /*11080*/  IMAD.MOV.U32 R208, RZ, RZ, 0x2 ;  /* 0x00000002ffd07424 */ /* 0x000fe200078e00ff */
[----:B------:R-:W-:Y:S02]  /*11090*/  MOV R206, 0xffffffff ;  /* 0xffffffff00ce7802 */ /* 0x000fe40000000f00 */
[----:B------:R-:W-:-:S05]  /*110a0*/  FADD.FTZ R61, R60, R61 ;  /* 0x0000003d3c3d7221 */ /* 0x000fca0000010000 */
[----:B------:R-:W-:-:S07]  /*110b0*/  MOV R207, R61 ;  /* 0x0000003d00cf7202 */ /* 0x000fce0000000f00 */
[----:B------:R-:W-:Y:S05]  /*110c0*/  WARPSYNC.COLLECTIVE R206, `(.L_x_6751) ;  /* 0x00000000ce087348 */ /* 0x000fea0003c00000 */
[----:B------:R0:W1:Y:S02]  /*110d0*/  SHFL.BFLY P5, R205, R207, R208, R209 ;  /* 0x0c0000d0cfcd7389 */ /* 0x00006400000a00d1 */
[----:B01----:R-:W-:Y:S01]  /*110e0*/  ENDCOLLECTIVE ;  /* 0x000000000000791b */ /* 0x003fe20003800000 */
.L_x_6751:
[----:B------:R-:W-:Y:S01]  /*110f0*/  HFMA2.MMA R208, -RZ, RZ, 0, 2.384185791015625e-07 ;  /* 0x00000004ffd07435 */ /* 0x000fe200000001ff */
[----:B------:R-:W-:-:S04]  /*11100*/  IMAD.MOV.U32 R62, RZ, RZ, R205 ;  /* 0x000000ffff3e7224 */ /* 0x000fc800078e00cd */
[----:B------:R-:W-:-:S05]  /*11110*/  FADD.FTZ R62, R61, R62 ;  /* 0x0000003e3d3e7221 */ /* 0x000fca0000010000 */
[----:B------:R-:W-:-:S07]  /*11120*/  MOV R207, R62 ;  /* 0x0000003e00cf7202 */ /* 0x000fce0000000f00 */
[----:B------:R-:W-:Y:S05]  /*11130*/  WARPSYNC.COLLECTIVE R206, `(.L_x_6752) ;  /* 0x00000000ce087348 */ /* 0x000fea0003c00000 */
[----:B------:R0:W1:Y:S02]  /*11140*/  SHFL.BFLY P5, R205, R207, R208, R209 ;  /* 0x0c0000d0cfcd7389 */ /* 0x00006400000a00d1 */
[----:B01----:R-:W-:Y:S01]  /*11150*/  ENDCOLLECTIVE ;  /* 0x000000000000791b */ /* 0x003fe20003800000 */
.L_x_6752:
[----:B------:R-:W-:Y:S01]  /*11160*/  HFMA2.MMA R208, -RZ, RZ, 0, 4.76837158203125e-07 ;  /* 0x00000008ffd07435 */ /* 0x000fe200000001ff */
[----:B------:R-:W-:-:S04]  /*11170*/  IMAD.MOV.U32 R63, RZ, RZ, R205 ;  /* 0x000000ffff3f7224 */ /* 0x000fc800078e00cd */
[----:B------:R-:W-:-:S05]  /*11180*/  FADD.FTZ R63, R62, R63 ;  /* 0x0000003f3e3f7221 */ /* 0x000fca0000010000 */
[----:B------:R-:W-:-:S07]  /*11190*/  MOV R207, R63 ;  /* 0x0000003f00cf7202 */ /* 0x000fce0000000f00 */
[----:B------:R-:W-:Y:S05]  /*111a0*/  WARPSYNC.COLLECTIVE R206, `(.L_x_6753) ;  /* 0x00000000ce087348 */ /* 0x000fea0003c00000 */
[----:B------:R0:W1:Y:S02]  /*111b0*/  SHFL.BFLY P5, R205, R207, R208, R209 ;  /* 0x0c0000d0cfcd7389 */ /* 0x00006400000a00d1 */
[----:B01----:R-:W-:Y:S01]  /*111c0*/  ENDCOLLECTIVE ;  /* 0x000000000000791b */ /* 0x003fe20003800000 */
.L_x_6753:
        /* <DEDUP_REMOVED lines=8> */
.L_x_6754:
        /* <DEDUP_REMOVED lines=89> */
.L_x_6755:
[----:B------:R-:W-:Y:S01]  /*117e0*/  HFMA2.MMA R208, -RZ, RZ, 0, 1.1920928955078125e-07 ;  /* 0x00000002ffd07435 */ /* 0x000fe200000001ff */
[----:B------:R-:W-:-:S04]  /*117f0*/  IMAD.MOV.U32 R61, RZ, RZ, R205 ;  /* 0x000000ffff3d7224 */ /* 0x000fc800078e00cd */
[----:B------:R-:W-:-:S05]  /*11800*/  FADD.FTZ R61, R60, R61 ;  /* 0x0000003d3c3d7221 */ /* 0x000fca0000010000 */
[----:B------:R-:W-:-:S07]  /*11810*/  MOV R207, R61 ;  /* 0x0000003d00cf7202 */ /* 0x000fce0000000f00 */
[----:B------:R-:W-:Y:S05]  /*11820*/  WARPSYNC.COLLECTIVE R206, `(.L_x_6756) ;  /* 0x00000000ce087348 */ /* 0x000fea0003c00000 */
[----:B------:R0:W1:Y:S02]  /*11830*/  SHFL.BFLY P5, R205, R207, R208, R209 ;  /* 0x0c0000d0cfcd7389 */ /* 0x00006400000a00d1 */
[----:B01----:R-:W-:Y:S01]  /*11840*/  ENDCOLLECTIVE ;  /* 0x000000000000791b */ /* 0x003fe20003800000 */
.L_x_6756:
[----:B------:R-:W-:Y:S01]  /*11850*/  HFMA2.MMA R208, -RZ, RZ, 0, 2.384185791015625e-07 ;  /* 0x00000004ffd07435 */ /* 0x000fe200000001ff */
[----:B------:R-:W-:-:S04]  /*11860*/  IMAD.MOV.U32 R62, RZ, RZ, R205 ;  /* 0x000000ffff3e7224 */ /* 0x000fc800078e00cd */
[----:B------:R-:W-:-:S05]  /*11870*/  FADD.FTZ R62, R61, R62 ;  /* 0x0000003e3d3e7221 */ /* 0x000fca0000010000 */
[----:B------:R-:W-:-:S07]  /*11880*/  MOV R207, R62 ;  /* 0x0000003e00cf7202 */ /* 0x000fce0000000f00 */
[----:B------:R-:W-:Y:S05]  /*11890*/  WARPSYNC.COLLECTIVE R206, `(.L_x_6757) ;  /* 0x00000000ce087348 */ /* 0x000fea0003c00000 */
[----:B------:R0:W1:Y:S02]  /*118a0*/  SHFL.BFLY P5, R205, R207, R208, R209 ;  /* 0x0c0000d0cfcd7389 */ /* 0x00006400000a00d1 */
[----:B01----:R-:W-:Y:S01]  /*118b0*/  ENDCOLLECTIVE ;  /* 0x000000000000791b */ /* 0x003fe20003800000 */
.L_x_6757:
[----:B------:R-:W-:Y:S01]  /*118c0*/  HFMA2.MMA R208, -RZ, RZ, 0, 4.76837158203125e-07 ;  /* 0x00000008ffd07435 */ /* 0x000fe200000001ff */
[----:B------:R-:W-:-:S04]  /*118d0*/  IMAD.MOV.U32 R63, RZ, RZ, R205 ;  /* 0x000000ffff3f7224 */ /* 0x000fc800078e00cd */
[----:B------:R-:W-:-:S05]  /*118e0*/  FADD.FTZ R63, R62, R63 ;  /* 0x0000003f3e3f7221 */ /* 0x000fca0000010000 */
[----:B------:R-:W-:-:S07]  /*118f0*/  MOV R207, R63 ;  /* 0x0000003f00cf7202 */ /* 0x000fce0000000f00 */
[----:B------:R-:W-:Y:S05]  /*11900*/  WARPSYNC.COLLECTIVE R206, `(.L_x_6758) ;  /* 0x00000000ce087348 */ /* 0x000fea0003c00000 */
[----:B------:R0:W1:Y:S02]  /*11910*/  SHFL.BFLY P5, R205, R207, R208, R209 ;  /* 0x0c0000d0cfcd7389 */ /* 0x00006400000a00d1 */
[----:B01----:R-:W-:Y:S01]  /*11920*/  ENDCOLLECTIVE ;  /* 0x000000000000791b */ /* 0x003fe20003800000 */
.L_x_6758:
[----:B------:R-:W-:Y:S01]  /*11930*/  HFMA2.MMA R208, -RZ, RZ, 0, 9.5367431640625e-07 ;  /* 0x00000010ffd07435 */ /* 0x000fe200000001ff */
[----:B------:R-:W-:-:S04]  /*11940*/  IMAD.MOV.U32 R204, RZ, RZ, R205 ;  /* 0x000000ffffcc7224 */ /* 0x000fc800078e00cd */
[----:B------:R-:W-:-:S05]  /*11950*/  FADD.FTZ R204, R63, R204 ;  /* 0x000000cc3fcc7221 */ /* 0x000fca0000010000 */
[----:B------:R-:W-:-:S07]  /*11960*/  MOV R207, R204 ;  /* 0x000000cc00cf7202 */ /* 0x000fce0000000f00 */
[----:B------:R-:W-:Y:S05]  /*11970*/  WARPSYNC.COLLECTIVE R206, `(.L_x_6759) ;  /* 0x00000000ce087348 */ /* 0x000fea0003c00000 */
[----:B------:R0:W1:Y:S02]  /*11980*/  SHFL.BFLY P5, R205, R207, R208, R209 ;  /* 0x0c0000d0cfcd7389 */ /* 0x00006400000a00d1 */
[----:B01----:R-:W-:Y:S01]  /*11990*/  ENDCOLLECTIVE ;  /* 0x000000000000791b */ /* 0x003fe20003800000 */
.L_x_6759:
[----:B------:R-:W-:Y:S05]  /*119a0*/  BRA `(.L_x_6760) ;  /* 0xffffffe800747947 */ /* 0x000fea000383ffff */
.L_x_6761:
        /* <DEDUP_REMOVED lines=13> */
.L_x_37394:


//--------------------- .text._ZN10layer_norm13ln_fwd_kernelINS_13Kernel_traitsI6__halfS2_S2_S2_fjLj1280ELj1ELj4ELj1ELj16ENS_18Kernel_traits_baseILj1280ES2_S2_S2_S2_fjLj128EEEEELb1ELb1ELb0ELb1EEEvNS_9FwdParamsE --------------------------
	.section	.text._ZN10layer_norm13ln_fwd_kernelINS_13Kernel_traitsI6__halfS2_S2_S2_fjLj1280ELj1ELj4ELj1ELj16ENS_18Kernel_traits_baseILj1280ES2_S2_S2_S2_fjLj128EEEEELb1ELb1ELb0ELb1EEEvNS_9FwdParamsE,"ax",@progbits
	.align	128
        .global         _ZN10layer_norm13ln_fwd_kernelINS_13Kernel_traitsI6__halfS2_S2_S2_fjLj1280ELj1ELj4ELj1ELj16ENS_18Kernel_traits_baseILj1280ES2_S2_S2_S2_fjLj128EEEEELb1ELb1ELb0ELb1EEEvNS_9FwdParamsE
        .type           _ZN10layer_norm13ln_fwd_kernelINS_13Kernel_traitsI6__halfS2_S2_S2_fjLj1280ELj1ELj4ELj1ELj16ENS_18Kernel_traits_baseILj1280ES2_S2_S2_S2_fjLj128EEEEELb1ELb1ELb0ELb1EEEvNS_9FwdParamsE,@function
        .size           _ZN10layer_norm13ln_fwd_kernelINS_13Kernel_traitsI6__halfS2_S2_S2_fjLj1280ELj1ELj4ELj1ELj16ENS_18Kernel_traits_baseILj1280ES2_S2_S2_S2_fjLj128EEEEELb1ELb1ELb0ELb1EEEvNS_9FwdParamsE,(.L_x_37395 - _ZN10layer_norm13ln_fwd_kernelINS_13Kernel_traitsI6__halfS2_S2_S2_fjLj1280ELj1ELj4ELj1ELj16ENS_18Kernel_traits_baseILj1280ES2_S2_S2_S2_fjLj128EEEEELb1ELb1ELb0ELb1EEEvNS_9FwdParamsE)
        .other          _ZN10layer_norm13ln_fwd_kernelINS_13Kernel_traitsI6__halfS2_S2_S2_fjLj1280ELj1ELj4ELj1ELj16ENS_18Kernel_traits_baseILj1280ES2_S2_S2_S2_fjLj128EEEEELb1ELb1ELb0ELb1EEEvNS_9FwdParamsE,@"STO_CUDA_ENTRY STV_DEFAULT"
_ZN10layer_norm13ln_fwd_kernelINS_13Kernel_traitsI6__halfS2_S2_S2_fjLj1280ELj1ELj4ELj1ELj16ENS_18Kernel_traits_baseILj1280ES2_S2_S2_S2_fjLj128EEEEELb1ELb1ELb0ELb1EEEvNS_9FwdParamsE:
.text._ZN10layer_norm13ln_fwd_kernelINS_13Kernel_traitsI6__halfS2_S2_S2_fjLj1280ELj1ELj4ELj1ELj16ENS_18Kernel_traits_baseILj1280ES2_S2_S2_S2_fjLj128EEEEELb1ELb1ELb0ELb1EEEvNS_9FwdParamsE:
        /* <DEDUP_REMOVED lines=10> */
[----:B------:R-:W2:Y:S01]  /*00a0*/  S2R R20, SR_CTAID.X ;  /* 0x0000000000147919 */ /* 0x000ea20000002500 */
[----:B------:R-:W-:-:S04]  /*00b0*/  ULDC UR8, c[0x0][0x0] ;  /* 0x0000000000087ab9 */ /* 0x000fc80000000800 */
[----:B------:R-:W3:Y:S01]  /*00c0*/  @P0 LDC R7, c[0x0][0x2f0] ;  /* 0x0000bc00ff070b82 */ /* 0x000ee20000000800 */
[----:B------:R-:W-:Y:S01]  /*00d0*/  ULDC UR12, c[0x0][0x214] ;  /* 0x00008500000c7ab9 */ /* 0x000fe20000000800 */
[----:B------:R-:W4:Y:S01]  /*00e0*/  @P0 LDG.E.64 R2, desc[UR4][R2.64] ;  /* 0x0000000402020981 */ /* 0x000f22000c1e1b00 */
[----:B------:R-:W-:Y:S01]  /*00f0*/  ULDC.64 UR10, c[0x0][0x278] ;  /* 0x00009e00000a7ab9 */ /* 0x000fe20000000a00 */
[----:B0-----:R-:W-:Y:S01]  /*0100*/  @P0 IMAD.MOV.U32 R4, RZ, RZ, R136 ;  /* 0x000000ffff040224 */ /* 0x001fe200078e0088 */
[----:B-1----:R-:W-:-:S06]  /*0110*/  @P0 MOV R5, R137 ;  /* 0x0000008900050202 */ /* 0x002fcc0000000f00 */
[----:B------:R-:W3:Y:S01]  /*0120*/  @P0 LDG.E.64 R4, desc[UR4][R4.64] ;  /* 0x0000000404040981 */ /* 0x000ee2000c1e1b00 */
[--C-:B--2---:R-:W-:Y:S01]  /*0130*/  IMAD R115, R20, UR8, R26.reuse ;  /* 0x0000000814737c24 */ /* 0x104fe2000f8e021a */
[----:B------:R-:W-:Y:S01]  /*0140*/  ULDC.64 UR8, c[0x0][0x2c8] ;  /* 0x0000b20000087ab9 */ /* 0x000fe20000000a00 */
[----:B------:R-:W-:Y:S01]  /*0150*/  IMAD.SHL.U32 R0, R26, 0x10, RZ ;  /* 0x000000101a007824 */ /* 0x000fe200078e00ff */
[----:B------:R-:W-:-:S04]  /*0160*/  SHF.R.U32.HI R27, RZ, 0x5, R26 ;  /* 0x00000005ff1b7819 */ /* 0x000fc8000001161a */
[----:B------:R-:W-:Y:S02]  /*0170*/  LOP3.LUT R0, R0, 0x1f0, RZ, 0xc0, !PT ;  /* 0x000001f000007812 */ /* 0x000fe400078ec0ff */
[----:B------:R-:W-:Y:S02]  /*0180*/  LEA R27, R20, R27, 0x2 ;  /* 0x0000001b141b7211 */ /* 0x000fe400078e10ff */
[----:B------:R-:W-:Y:S02]  /*0190*/  LOP3.LUT R26, R26, 0x1f, RZ, 0xc0, !PT ;  /* 0x0000001f1a1a7812 */ /* 0x000fe400078ec0ff */
[----:B----4-:R-:W-:Y:S02]  /*01a0*/  @P0 R2UR UR6, R2 ;  /* 0x00000000020602ca */ /* 0x010fe400000e0000 */
        /* <DEDUP_REMOVED lines=49> */
[----:B------:R-:W-:Y:S01]  /*04c0*/  UIADD3 UR30, UR7, 0x1fd5c5a3, URZ ;  /* 0x1fd5c5a3071e7890 */ /* 0x000fe2000fffe03f */
[----:B------:R-:W-:-:S04]  /*04d0*/  IMAD.WIDE.U32 R14, R15, -0x2daee0ad, RZ ;  /* 0xd2511f530f0e7825 */ /* 0x000fc800078e00ff */
[----:B------:R-:W-:Y:S01]  /*04e0*/  IMAD.WIDE.U32 R16, R16, -0x326172a9, RZ ;  /* 0xcd9e8d5710107825 */ /* 0x000fe200078e00ff */
[----:B------:R-:W-:Y:S01]  /*04f0*/  IADD3.X R3, RZ, UR9, RZ, P1, !PT ;  /* 0x00000009ff037c10 */ /* 0x000fe20008ffe4ff */
[----:B------:R-:W-:Y:S01]  /*0500*/  UIADD3 UR32, UR7, -0x24c28bd8, URZ ;  /* 0xdb3d742807207890 */ /* 0x000fe2000fffe03f */
[----:B------:R-:W-:Y:S01]  /*0510*/  ISETP.GE.AND P1, PT, R27, UR12, PT ;  /* 0x0000000c1b007c0c */ /* 0x000fe2000bf26270 */
[----:B------:R-:W-:Y:S01]  /*0520*/  ULDC.64 UR8, c[0x0][0x260] ;  /* 0x0000980000087ab9 */ /* 0x000fe20000000a00 */
[----:B------:R-:W-:Y:S01]  /*0530*/  LOP3.LUT R80, R15, UR30, R12, 0x96, !PT ;  /* 0x0000001e0f507c12 */ /* 0x000fe2000f8e960c */
[----:B------:R-:W5:Y:S01]  /*0540*/  @P0 LDG.E.128 R8, desc[UR4][R2.64] ;  /* 0x0000000402080981 */ /* 0x000f62000c1e1d00 */
[----:B------:R-:W-:Y:S02]  /*0550*/  LOP3.LUT R99, R17, UR29, R18, 0x96, !PT ;  /* 0x0000001d11637c12 */ /* 0x000fe4000f8e9612 */
[----:B------:R-:W-:Y:S01]  /*0560*/  LEA R12, P2, R26, UR10, 0x4 ;  /* 0x0000000a1a0c7c11 */ /* 0x000fe2000f8420ff */
[----:B------:R-:W5:Y:S04]  /*0570*/  @P0 LDG.E.128 R4, desc[UR4][R2.64+0x200] ;  /* 0x0002000402040981 */ /* 0x000f68000c1e1d00 */
[----:B------:R-:W5:Y:S01]  /*0580*/  @P0 LDG.E.128 R76, desc[UR4][R2.64+0x400] ;  /* 0x00040004024c0981 */ /* 0x000f62000c1e1d00 */
[----:B------:R-:W-:-:S03]  /*0590*/  IMAD.X R13, RZ, RZ, UR11, P2 ;  /* 0x0000000bff0d7e24 */ /* 0x000fc600090e06ff */
[----:B------:R-:W5:Y:S04]  /*05a0*/  @P0 LDG.E.128 R68, desc[UR4][R2.64+0x600] ;  /* 0x0006000402440981 */ /* 0x000f68000c1e1d00 */
[----:B------:R0:W5:Y:S01]  /*05b0*/  @P0 LDG.E.128 R64, desc[UR4][R2.64+0x800] ;  /* 0x0008000402400981 */ /* 0x000162000c1e1d00 */
[----:B------:R-:W-:Y:S01]  /*05c0*/  UIADD3 UR31, UR6, -0xe443238, URZ ;  /* 0xf1bbcdc8061f7890 */ /* 0x000fe2000fffe03f */
[----:B------:R-:W-:-:S04]  /*05d0*/  IMAD.HI.U32 R15, R80, -0x326172a9, RZ ;  /* 0xcd9e8d57500f7827 */ /* 0x000fc800078e00ff */
[----:B0-----:R-:W-:Y:S01]  /*05e0*/  IMAD.HI.U32 R3, R99, -0x2daee0ad, RZ ;  /* 0xd2511f5363037827 */ /* 0x001fe200078e00ff */
[----:B------:R-:W-:-:S04]  /*05f0*/  IADD3 R2, P2, R0, UR8, RZ ;  /* 0x0000000800027c10 */ /* 0x000fc8000ff5e0ff */
[----:B------:R-:W-:Y:S02]  /*0600*/  LOP3.LUT R112, R3, UR32, R14, 0x96, !PT ;  /* 0x0000002003707c12 */ /* 0x000fe4000f8e960e */
[----:B------:R-:W-:Y:S02]  /*0610*/  IADD3.X R3, RZ, UR9, RZ, P2, !PT ;  /* 0x00000009ff037c10 */ /* 0x000fe400097fe4ff */
[----:B------:R-:W-:Y:S01]  /*0620*/  LOP3.LUT R81, R15, UR31, R16, 0x96, !PT ;  /* 0x0000001f0f517c12 */ /* 0x000fe2000f8e9610 */
[----:B------:R-:W-:Y:S06]  /*0630*/  @P1 EXIT ;  /* 0x000000000000194d */ /* 0x000fec0003800000 */
        /* <DEDUP_REMOVED lines=11> */
[----:B------:R-:W-:Y:S01]  /*06f0*/  @!P0 CS2R R66, SRZ ;  /* 0x0000000000428805 */ /* 0x000fe2000001ff00 */
[----:B------:R-:W-:Y:S01]  /*0700*/  HADD2.F32 R85, -RZ, R68.H1_H1 ;  /* 0x30000044ff557230 */ /* 0x000fe20000004100 */
[----:B------:R-:W-:Y:S01]  /*0710*/  UIADD3 UR33, UR6, -0x700cb87f, URZ ;  /* 0x8ff3478106217890 */ /* 0x000fe2000fffe03f */
[--C-:B------:R-:W-:Y:S01]  /*0720*/  HADD2.F32 R91, -RZ, R64.reuse.H0_H0 ;  /* 0x20000040ff5b7230 */ /* 0x100fe20000004100 */
[----:B------:R-:W-:Y:S01]  /*0730*/  UIADD3 UR34, UR7, -0x695add53, URZ ;  /* 0x96a522ad07227890 */ /* 0x000fe2000fffe03f */
[----:B------:R-:W-:Y:S01]  /*0740*/  HADD2.F32 R92, -RZ, R64.H1_H1 ;  /* 0x30000040ff5c7230 */ /* 0x000fe20000004100 */
[----:B------:R-:W-:Y:S01]  /*0750*/  ULDC.64 UR8, c[0x0][0x270] ;  /* 0x00009c0000087ab9 */ /* 0x000fe20000000a00 */
[--C-:B------:R-:W-:Y:S01]  /*0760*/  HADD2.F32 R93, -RZ, R65.reuse.H0_H0 ;  /* 0x20000041ff5d7230 */ /* 0x100fe20000004100 */
[----:B------:R-:W5:Y:S01]  /*0770*/  LDG.E.128 R28, desc[UR4][R12.64] ;  /* 0x000000040c1c7981 */ /* 0x000f62000c1e1d00 */
[----:B------:R-:W-:-:S02]  /*0780*/  HADD2.F32 R95, -RZ, R65.H1_H1 ;  /* 0x30000041ff5f7230 */ /* 0x000fc40000004100 */
[----:B------:R-:W-:Y:S01]  /*0790*/  IMAD R99, R99, -0x2daee0ad, RZ ;  /* 0xd2511f5363637824 */ /* 0x000fe200078e02ff */
[----:B------:R-:W5:Y:S01]  /*07a0*/  LDG.E.128 R32, desc[UR4][R12.64+0x200] ;  /* 0x000200040c207981 */ /* 0x000f62000c1e1d00 */
[----:B------:R-:W-:Y:S02]  /*07b0*/  IMAD R68, R80, -0x326172a9, RZ ;  /* 0xcd9e8d5750447824 */ /* 0x000fe400078e02ff */
[----:B------:R-:W-:Y:S01]  /*07c0*/  IMAD.HI.U32 R101, R112, -0x326172a9, RZ ;  /* 0xcd9e8d5770657827 */ /* 0x000fe200078e00ff */
[----:B------:R-:W5:Y:S01]  /*07d0*/  LDG.E.128 R36, desc[UR4][R12.64+0x400] ;  /* 0x000400040c247981 */ /* 0x000f62000c1e1d00 */
[----:B------:R-:W-:Y:S01]  /*07e0*/  LOP3.LUT R136, R136, 0x3, RZ, 0xc0, !PT ;  /* 0x0000000388887812 */ /* 0x000fe200078ec0ff */
[----:B------:R-:W-:Y:S01]  /*07f0*/  ULDC UR10, c[0x0][0x218] ;  /* 0x00008600000a7ab9 */ /* 0x000fe20000000800 */
[----:B------:R-:W-:Y:S01]  /*0800*/  IMAD.WIDE.U32 R64, R81, -0x2daee0ad, RZ ;  /* 0xd2511f5351407825 */ /* 0x000fe200078e00ff */
[----:B------:R0:W5:Y:S01]  /*0810*/  LDG.E.128 R40, desc[UR4][R12.64+0x600] ;  /* 0x000600040c287981 */ /* 0x000162000c1e1d00 */
[----:B------:R-:W-:Y:S01]  /*0820*/  BSSY B0, `(.L_x_6762) ;  /* 0x0000ff7000007945 */ /* 0x000fe20003800000 */
[----:B------:R-:W-:Y:S01]  /*0830*/  UISETP.NE.U32.AND UP0, UPT, UR8, URZ, UPT ;  /* 0x0000003f0800728c */ /* 0x000fe2000bf05070 */
[--C-:B------:R-:W-:Y:S01]  /*0840*/  HADD2.F32 R21, -RZ, R10.reuse.H0_H0 ;  /* 0x2000000aff157230 */ /* 0x100fe20000004100 */
[----:B------:R-:W5:Y:S01]  /*0850*/  LDG.E.128 R44, desc[UR4][R2.64] ;  /* 0x00000004022c7981 */ /* 0x000f62000c1e1d00 */
[----:B------:R-:W-:Y:S01]  /*0860*/  HADD2.F32 R20, -RZ, R10.H1_H1 ;  /* 0x3000000aff147230 */ /* 0x000fe20000004100 */
[----:B------:R-:W-:Y:S01]  /*0870*/  ULDC.U8 UR11, c[0x0][0x2a0] ;  /* 0x0000a800000b7ab9 */ /* 0x000fe20000000000 */
[--C-:B------:R-:W-:Y:S01]  /*0880*/  HADD2.F32 R19, -RZ, R11.reuse.H0_H0 ;  /* 0x2000000bff137230 */ /* 0x100fe20000004100 */
[----:B------:R-:W5:Y:S01]  /*0890*/  LDG.E.128 R48, desc[UR4][R2.64+0x200] ;  /* 0x0002000402307981 */ /* 0x000f62000c1e1d00 */
[----:B------:R-:W-:Y:S01]  /*08a0*/  HADD2.F32 R18, -RZ, R11.H1_H1 ;  /* 0x3000000bff127230 */ /* 0x000fe20000004100 */
[----:B------:R-:W-:Y:S01]  /*08b0*/  LOP3.LUT R101, R101, UR33, R68, 0x96, !PT ;  /* 0x0000002165657c12 */ /* 0x000fe2000f8e9644 */
[--C-:B------:R-:W-:Y:S01]  /*08c0*/  HADD2.F32 R25, -RZ, R8.reuse.H0_H0 ;  /* 0x20000008ff197230 */ /* 0x100fe20000004100 */
[----:B------:R-:W5:Y:S01]  /*08d0*/  LDG.E.128 R52, desc[UR4][R2.64+0x400] ;  /* 0x0004000402347981 */ /* 0x000f62000c1e1d00 */
[----:B------:R-:W-:Y:S01]  /*08e0*/  HADD2.F32 R24, -RZ, R8.H1_H1 ;  /* 0x30000008ff187230 */ /* 0x000fe20000004100 */
[----:B------:R-:W-:Y:S01]  /*08f0*/  LOP3.LUT R99, R65, UR34, R99, 0x96, !PT ;  /* 0x0000002241637c12 */ /* 0x000fe2000f8e9663 */
[--C-:B------:R-:W-:Y:S01]  /*0900*/  HADD2.F32 R23, -RZ, R9.reuse.H0_H0 ;  /* 0x20000009ff177230 */ /* 0x100fe20000004100 */
[----:B------:R-:W5:Y:S01]  /*0910*/  LDG.E.128 R56, desc[UR4][R2.64+0x600] ;  /* 0x0006000402387981 */ /* 0x000f62000c1e1d00 */
[----:B------:R-:W-:Y:S01]  /*0920*/  HADD2.F32 R22, -RZ, R9.H1_H1 ;  /* 0x30000009ff167230 */ /* 0x000fe20000004100 */
[----:B------:R-:W-:Y:S01]  /*0930*/  MOV R100, R64 ;  /* 0x0000004000647202 */ /* 0x000fe20000000f00 */
[--C-:B------:R-:W-:Y:S01]  /*0940*/  HADD2.F32 R17, -RZ, R4.reuse.H0_H0 ;  /* 0x20000004ff117230 */ /* 0x100fe20000004100 */
[----:B------:R1:W5:Y:S01]  /*0950*/  LDG.E.128 R60, desc[UR4][R2.64+0x800] ;  /* 0x00080004023c7981 */ /* 0x000362000c1e1d00 */
[----:B------:R-:W-:Y:S01]  /*0960*/  HADD2.F32 R16, -RZ, R4.H1_H1 ;  /* 0x30000004ff107230 */ /* 0x000fe20000004100 */
[----:B------:R-:W-:Y:S01]  /*0970*/  UISETP.NE.AND.EX UP0, UPT, UR9, URZ, UPT, UP0 ;  /* 0x0000003f0900728c */ /* 0x000fe2000bf05300 */
[--C-:B------:R-:W-:Y:S01]  /*0980*/  HADD2.F32 R15, -RZ, R5.reuse.H0_H0 ;  /* 0x20000005ff0f7230 */ /* 0x100fe20000004100 */
[----:B------:R-:W-:Y:S01]  /*0990*/  ULDC UR14, c[0x0][0x2d8] ;  /* 0x0000b600000e7ab9 */ /* 0x000fe20000000800 */
[----:B------:R-:W-:Y:S01]  /*09a0*/  HADD2.F32 R14, -RZ, R5.H1_H1 ;  /* 0x30000005ff0e7230 */ /* 0x000fe20000004100 */
[----:B------:R-:W-:Y:S01]  /*09b0*/  ULDC.64 UR12, c[0x0][0x230] ;  /* 0x00008c00000c7ab9 */ /* 0x000fe20000000a00 */
[--C-:B0-----:R-:W-:Y:S01]  /*09c0*/  HADD2.F32 R13, -RZ, R6.reuse.H0_H0 ;  /* 0x20000006ff0d7230 */ /* 0x101fe20000004100 */
        /* <DEDUP_REMOVED lines=10> */
[--C-:B-1----:R-:W-:Y:S02]  /*0a70*/  HADD2.F32 R3, -RZ, R79.reuse.H0_H0 ;  /* 0x2000004fff037230 */ /* 0x102fe40000004100 */
        /* <DEDUP_REMOVED lines=11> */
[----:B------:R-:W-:Y:S02]  /*0b30*/  IMAD R112, R112, -0x326172a9, RZ ;  /* 0xcd9e8d5770707824 */ /* 0x000fe400078e02ff */
[----:B------:R-:W-:Y:S02]  /*0b40*/  IMAD.MOV.U32 R109, RZ, RZ, RZ ;  /* 0x000000ffff6d7224 */ /* 0x000fe400078e00ff */
[--C-:B--2---:R-:W-:Y:S02]  /*0b50*/  HADD2.F32 R98, -RZ, R72.reuse.H0_H0 ;  /* 0x20000048ff627230 */ /* 0x104fe40000004100 */
[----:B------:R-:W-:-:S02]  /*0b60*/  HADD2.F32 R104, -RZ, R72.H1_H1 ;  /* 0x30000048ff687230 */ /* 0x000fc40000004100 */
[--C-:B------:R-:W-:Y:S02]  /*0b70*/  HADD2.F32 R103, -RZ, R73.reuse.H0_H0 ;  /* 0x20000049ff677230 */ /* 0x100fe40000004100 */
[----:B------:R-:W-:Y:S02]  /*0b80*/  HADD2.F32 R106, -RZ, R73.H1_H1 ;  /* 0x30000049ff6a7230 */ /* 0x000fe40000004100 */
[--C-:B------:R-:W-:Y:S02]  /*0b90*/  HADD2.F32 R105, -RZ, R74.reuse.H0_H0 ;  /* 0x2000004aff697230 */ /* 0x100fe40000004100 */
[----:B------:R-:W-:Y:S02]  /*0ba0*/  HADD2.F32 R108, -RZ, R74.H1_H1 ;  /* 0x3000004aff6c7230 */ /* 0x000fe40000004100 */
[--C-:B------:R-:W-:Y:S02]  /*0bb0*/  HADD2.F32 R107, -RZ, R75.reuse.H0_H0 ;  /* 0x2000004bff6b7230 */ /* 0x100fe40000004100 */
[----:B------:R-:W-:-:S07]  /*0bc0*/  HADD2.F32 R116, -RZ, R75.H1_H1 ;  /* 0x3000004bff747230 */ /* 0x000fce0000004100 */
.L_x_7044:
[----:B------:R-:W-:Y:S01]  /*0bd0*/  ISETP.NE.U32.AND P0, PT, RZ, UR12, PT ;  /* 0x0000000cff007c0c */ /* 0x000fe2000bf05070 */
[----:B----4-:R-:W0:Y:S01]  /*0be0*/  LDC.64 R80, c[0x0][0x220] ;  /* 0x00008800ff507b82 */ /* 0x010e220000000a00 */
[----:B------:R-:W-:Y:S01]  /*0bf0*/  IMAD R68, R27, UR10, RZ ;  /* 0x0000000a1b447c24 */ /* 0x000fe2000f8e02ff */
[----:B------:R-:W-:Y:S01]  /*0c00*/  PLOP3.LUT P1, PT, PT, PT, UP0, 0x80, 0x0 ;  /* 0x000000000000781c */ /* 0x000fe20003f2f008 */
[----:B------:R-:W-:Y:S01]  /*0c10*/  @UP0 ULDC.64 UR8, c[0x0][0x270] ;  /* 0x00009c0000080ab9 */ /* 0x000fe20000000a00 */
[----:B------:R-:W-:Y:S02]  /*0c20*/  ISETP.NE.AND.EX P0, PT, RZ, UR13, PT, P0 ;  /* 0x0000000dff007c0c */ /* 0x000fe4000bf05300 */
[----:B------:R-:W-:Y:S02]  /*0c30*/  SHF.R.S32.HI R69, RZ, 0x1f, R68 ;  /* 0x0000001fff457819 */ /* 0x000fe40000011444 */
[----:B------:R-:W-:Y:S02]  /*0c40*/  PLOP3.LUT P2, PT, PT, PT, UP0, 0x80, 0x0 ;  /* 0x000000000000781c */ /* 0x000fe40003f4f008 */
[----:B------:R-:W-:-:S02]  /*0c50*/  MOV R74, UR8 ;  /* 0x00000008004a7c02 */ /* 0x000fc40008000f00 */
[----:B------:R-:W-:Y:S02]  /*0c60*/  MOV R75, UR9 ;  /* 0x00000009004b7c02 */ /* 0x000fe40008000f00 */
[----:B------:R-:W-:-:S03]  /*0c70*/  LEA.HI R69, R69, R68, RZ, 0x3 ;  /* 0x0000004445457211 */ /* 0x000fc600078f18ff */
[----:B------:R-:W1:Y:S01]  /*0c80*/  @P0 LDC.64 R72, c[0x0][0x230] ;  /* 0x00008c00ff480b82 */ /* 0x000e620000000a00 */
[----:B------:R-:W-:Y:S01]  /*0c90*/  LEA.HI.SX32 R83, R69, R26, 0x1d ;  /* 0x0000001a45537211 */ /* 0x000fe200078feaff */
[----:B------:R-:W-:-:S04]  /*0ca0*/  @P1 IMAD.WIDE R74, R27, 0x2, R74 ;  /* 0x000000021b4a1825 */ /* 0x000fc800078e024a */
[C---:B0-----:R-:W-:Y:S02]  /*0cb0*/  IMAD.WIDE.U32 R68, R83.reuse, 0x10, R80 ;  /* 0x0000001053447825 */ /* 0x041fe400078e0050 */
[----:B------:R-:W2:Y:S04]  /*0cc0*/  @P2 LDG.E.U16 R74, desc[UR4][R74.64] ;  /* 0x000000044a4a2981 */ /* 0x000ea8000c1e1500 */
[----:B-----5:R-:W5:Y:S01]  /*0cd0*/  LDG.E.128 R68, desc[UR4][R68.64] ;  /* 0x0000000444447981 */ /* 0x020f62000c1e1d00 */
[----:B-1----:R-:W-:-:S05]  /*0ce0*/  @P0 IMAD.WIDE.U32 R72, R83, 0x10, R72 ;  /* 0x0000001053480825 */ /* 0x002fca00078e0048 */
[----:B------:R0:W5:Y:S01]  /*0cf0*/  @P0 LDG.E.128 R64, desc[UR4][R72.64] ;  /* 0x0000000448400981 */ /* 0x000162000c1e1d00 */
[C---:B------:R-:W-:Y:S02]  /*0d00*/  ISETP.NE.AND P1, PT, R136.reuse, 0x1, PT ;  /* 0x000000018800780c */ /* 0x040fe40003f25270 */
[----:B------:R-:W-:Y:S01]  /*0d10*/  PLOP3.LUT P2, PT, PT, PT, UP0, 0x80, 0x0 ;  /* 0x000000000000781c */ /* 0x000fe20003f4f008 */
[----:B------:R-:W-:Y:S01]  /*0d20*/  BSSY B1, `(.L_x_6763) ;  /* 0x000000e000017945 */ /* 0x000fe20003800000 */
[----:B------:R-:W-:Y:S01]  /*0d30*/  IMAD.MOV.U32 R126, RZ, RZ, 0x3f800000 ;  /* 0x3f800000ff7e7424 */ /* 0x000fe200078e00ff */
[----:B------:R-:W-:-:S10]  /*0d40*/  IADD3 R76, R136, 0x1, RZ ;  /* 0x00000001884c7810 */ /* 0x000fd40007ffe0ff */
[----:B--2---:R-:W-:Y:S01]  /*0d50*/  @P2 HADD2.F32 R126, -RZ, R74.H0_H0 ;  /* 0x2000004aff7e2230 */ /* 0x004fe20000004100 */
        /* <DEDUP_REMOVED lines=9> */
.L_x_6764:
[----:B------:R-:W-:-:S07]  /*0df0*/  MOV R82, R112 ;  /* 0x0000007000527202 */ /* 0x000fce0000000f00 */
.L_x_6765:
[----:B------:R-:W-:Y:S05]  /*0e00*/  BSYNC B1 ;  /* 0x0000000000017941 */ /* 0x000fea0003800000 */
.L_x_6763:
        /* <DEDUP_REMOVED lines=16> */
.L_x_6769:
[----:B------:R-:W-:Y:S05]  /*0f10*/  BSYNC B2 ;  /* 0x0000000000027941 */ /* 0x000fea0003800000 */
.L_x_6768:
        /* <DEDUP_REMOVED lines=44> */
.L_x_6767:
[----:B------:R-:W-:Y:S05]  /*11e0*/  BSYNC B1 ;  /* 0x0000000000017941 */ /* 0x000fea0003800000 */
.L_x_6766:
[----:B------:R-:W0:Y:S01]  /*11f0*/  LDC R125, c[0x0][0x298] ;  /* 0x0000a600ff7d7b82 */ /* 0x000e220000000800 */
[----:B------:R-:W-:Y:S01]  /*1200*/  HFMA2.MMA R122, -RZ, RZ, 0.1171875, 0 ;  /* 0x2f800000ff7a7435 */ /* 0x000fe200000001ff */
[----:B------:R-:W-:Y:S01]  /*1210*/  I2FP.F32.U32 R73, R82 ;  /* 0x0000005200497245 */ /* 0x000fe20000201000 */
[----:B-----5:R-:W-:Y:S01]  /*1220*/  HADD2.F32 R75, -RZ, R68.H0_H0 ;  /* 0x20000044ff4b7230 */ /* 0x020fe20000004100 */
[----:B------:R-:W-:Y:S01]  /*1230*/  BSSY B1, `(.L_x_6770) ;  /* 0x0000018000017945 */ /* 0x000fe20003800000 */
[----:B------:R-:W-:-:S03]  /*1240*/  IADD3 R74, R76, 0x1, RZ ;  /* 0x000000014c4a7810 */ /* 0x000fc60007ffe0ff */
[----:B------:R-:W1:Y:S01]  /*1250*/  LDC R124, c[0x0][0x294] ;  /* 0x0000a500ff7c7b82 */ /* 0x000e620000000800 */
[----:B------:R-:W-:Y:S01]  /*1260*/  FMUL.FTZ R72, R75, R126 ;  /* 0x0000007e4b487220 */ /* 0x000fe20000410000 */
[----:B------:R-:W-:Y:S02]  /*1270*/  @P0 HADD2.F32 R75, -RZ, R64.H0_H0 ;  /* 0x20000040ff4b0230 */ /* 0x000fe40000004100 */
[----:B------:R-:W-:Y:S01]  /*1280*/  FFMA.FTZ R73, R73, R122, 1.1641532182693481445e-10 ;  /* 0x2f00000049497423 */ /* 0x000fe2000001007a */
[----:B0-----:R-:W-:-:S04]  /*1290*/  FMUL.FTZ R72, R72, R125 ;  /* 0x0000007d48487220 */ /* 0x001fc80000410000 */
[----:B-1----:R-:W-:Y:S01]  /*12a0*/  FSETP.GTU.FTZ.AND P1, PT, R73, R124, PT ;  /* 0x0000007c4900720b */ /* 0x002fe20003f3c000 */
[----:B------:R-:W-:-:S03]  /*12b0*/  HADD2.F32 R73, -RZ, R28.H0_H0 ;  /* 0x2000001cff497230 */ /* 0x000fc60000004100 */
[----:B------:R-:W-:Y:S02]  /*12c0*/  P2R R78, PR, RZ, 0x2 ;  /* 0x00000002ff4e7803 */ /* 0x000fe40000000000 */
        /* <DEDUP_REMOVED lines=13> */
.L_x_6771:
[----:B------:R-:W-:-:S07]  /*13a0*/  IMAD.MOV.U32 R79, RZ, RZ, R112 ;  /* 0x000000ffff4f7224 */ /* 0x000fce00078e0070 */
.L_x_6772:
[----:B------:R-:W-:Y:S05]  /*13b0*/  BSYNC B1 ;  /* 0x0000000000017941 */ /* 0x000fea0003800000 */
.L_x_6770:
        /* <DEDUP_REMOVED lines=16> */
.L_x_6776:
[----:B------:R-:W-:Y:S05]  /*14c0*/  BSYNC B2 ;  /* 0x0000000000027941 */ /* 0x000fea0003800000 */
.L_x_6775:
        /* <DEDUP_REMOVED lines=44> */
.L_x_6774:
[----:B------:R-:W-:Y:S05]  /*1790*/  BSYNC B1 ;  /* 0x0000000000017941 */ /* 0x000fea0003800000 */
.L_x_6773:
[----:B------:R-:W-:Y:S01]  /*17a0*/  I2FP.F32.U32 R73, R79 ;  /* 0x0000004f00497245 */ /* 0x000fe20000201000 */
[----:B------:R-:W-:Y:S01]  /*17b0*/  HADD2.F32 R75, -RZ, R68.H1_H1 ;  /* 0x30000044ff4b7230 */ /* 0x000fe20000004100 */
[----:B------:R-:W-:Y:S01]  /*17c0*/  BSSY B1, `(.L_x_6777) ;  /* 0x0000017000017945 */ /* 0x000fe20003800000 */
[----:B------:R-:W-:Y:S01]  /*17d0*/  HADD2.F32 R117, -RZ, R28.H1_H1 ;  /* 0x3000001cff757230 */ /* 0x000fe20000004100 */
[----:B------:R-:W-:Y:S01]  /*17e0*/  IADD3 R76, R74, 0x1, RZ ;  /* 0x000000014a4c7810 */ /* 0x000fe20007ffe0ff */
        /* <DEDUP_REMOVED lines=19> */
.L_x_6778:
[----:B------:R-:W-:-:S07]  /*1920*/  IMAD.MOV.U32 R68, RZ, RZ, R112 ;  /* 0x000000ffff447224 */ /* 0x000fce00078e0070 */
.L_x_6779:
[----:B------:R-:W-:Y:S05]  /*1930*/  BSYNC B1 ;  /* 0x0000000000017941 */ /* 0x000fea0003800000 */
.L_x_6777:
        /* <DEDUP_REMOVED lines=16> */
.L_x_6783:
[----:B------:R-:W-:Y:S05]  /*1a40*/  BSYNC B2 ;  /* 0x0000000000027941 */ /* 0x000fea0003800000 */
.L_x_6782:
        /* <DEDUP_REMOVED lines=44> */
.L_x_6781:
[----:B------:R-:W-:Y:S05]  /*1d10*/  BSYNC B1 ;  /* 0x0000000000017941 */ /* 0x000fea0003800000 */
.L_x_6780:
        /* <DEDUP_REMOVED lines=9> */
[----:B------:R-:W-:Y:S01]  /*1db0*/  FSETP.GTU.FTZ.AND P1, PT, R73, R124, PT ;  /* 0x0000007c4900720b */ /* 0x000fe20003f3c000 */
[----:B------:R-:W-:-:S03]  /*1dc0*/  HADD2.F32 R73, -RZ, R29.H0_H0 ;  /* 0x2000001dff497230 */ /* 0x000fc60000004100 */
        /* <DEDUP_REMOVED lines=12> */
.L_x_6785:
[----:B------:R-:W-:-:S07]  /*1e90*/  IMAD.MOV.U32 R68, RZ, RZ, R112 ;  /* 0x000000ffff447224 */ /* 0x000fce00078e0070 */
.L_x_6786:
[----:B------:R-:W-:Y:S05]  /*1ea0*/  BSYNC B1 ;  /* 0x0000000000017941 */ /* 0x000fea0003800000 */
.L_x_6784:
        /* <DEDUP_REMOVED lines=16> */
.L_x_6790:
[----:B------:R-:W-:Y:S05]  /*1fb0*/  BSYNC B2 ;  /* 0x0000000000027941 */ /* 0x000fea0003800000 */
.L_x_6789:
        /* <DEDUP_REMOVED lines=44> */
.L_x_6788:
[----:B------:R-:W-:Y:S05]  /*2280*/  BSYNC B1 ;  /* 0x0000000000017941 */ /* 0x000fea0003800000 */
.L_x_6787:
[----:B------:R-:W-:Y:S01]  /*2290*/  I2FP.F32.U32 R73, R68 ;  /* 0x0000004400497245 */ /* 0x000fe20000201000 */
[----:B------:R-:W-:Y:S01]  /*22a0*/  HADD2.F32 R69, -RZ, R69.H1_H1 ;  /* 0x30000045ff457230 */ /* 0x000fe20000004100 */
[C---:B------:R-:W-:Y:S01]  /*22b0*/  ISETP.NE.AND P3, PT, R74.reuse, 0x1, PT ;  /* 0x000000014a00780c */ /* 0x040fe20003f65270 */
[----:B------:R-:W-:Y:S01]  /*22c0*/  HADD2.F32 R119, -RZ, R29.H1_H1 ;  /* 0x3000001dff777230 */ /* 0x000fe20000004100 */
[----:B------:R-:W-:Y:S01]  /*22d0*/  BSSY B1, `(.L_x_6791) ;  /* 0x0000014000017945 */ /* 0x000fe20003800000 */
[----:B------:R-:W-:Y:S01]  /*22e0*/  FFMA.FTZ R73, R73, R122, 1.1641532182693481445e-10 ;  /* 0x2f00000049497423 */ /* 0x000fe2000001007a */
[----:B------:R-:W-:Y:S01]  /*22f0*/  FMUL.FTZ R68, R69, R126 ;  /* 0x0000007e45447220 */ /* 0x000fe20000410000 */
[----:B------:R-:W-:Y:S01]  /*2300*/  @P0 HADD2.F32 R72, -RZ, R65.H1_H1 ;  /* 0x30000041ff480230 */ /* 0x000fe20000004100 */
[----:B------:R-:W-:Y:S02]  /*2310*/  IADD3 R75, R74, 0x1, RZ ;  /* 0x000000014a4b7810 */ /* 0x000fe40007ffe0ff */
        /* <DEDUP_REMOVED lines=14> */
.L_x_6792:
[----:B------:R-:W-:-:S07]  /*2400*/  IMAD.MOV.U32 R111, RZ, RZ, R112 ;  /* 0x000000ffff6f7224 */ /* 0x000fce00078e0070 */
.L_x_6793:
[----:B------:R-:W-:Y:S05]  /*2410*/  BSYNC B1 ;  /* 0x0000000000017941 */ /* 0x000fea0003800000 */
.L_x_6791:
        /* <DEDUP_REMOVED lines=16> */
.L_x_6797:
[----:B------:R-:W-:Y:S05]  /*2520*/  BSYNC B2 ;  /* 0x0000000000027941 */ /* 0x000fea0003800000 */
.L_x_6796:
        /* <DEDUP_REMOVED lines=44> */
.L_x_6795:
[----:B------:R-:W-:Y:S05]  /*27f0*/  BSYNC B1 ;  /* 0x0000000000017941 */ /* 0x000fea0003800000 */
.L_x_6794:
        /* <DEDUP_REMOVED lines=23> */
.L_x_6799:
[----:B------:R-:W-:-:S07]  /*2970*/  IMAD.MOV.U32 R111, RZ, RZ, R112 ;  /* 0x000000ffff6f7224 */ /* 0x000fce00078e0070 */
.L_x_6800:
[----:B------:R-:W-:Y:S05]  /*2980*/  BSYNC B1 ;  /* 0x0000000000017941 */ /* 0x000fea0003800000 */
.L_x_6798:
        /* <DEDUP_REMOVED lines=16> */
.L_x_6804:
[----:B------:R-:W-:Y:S05]  /*2a90*/  BSYNC B2 ;  /* 0x0000000000027941 */ /* 0x000fea0003800000 */
.L_x_6803:
        /* <DEDUP_REMOVED lines=44> */
.L_x_6802:
[----:B------:R-:W-:Y:S05]  /*2d60*/  BSYNC B1 ;  /* 0x0000000000017941 */ /* 0x000fea0003800000 */
.L_x_6801:
        /* <DEDUP_REMOVED lines=23> */
.L_x_6806:
[----:B------:R-:W-:-:S07]  /*2ee0*/  IMAD.MOV.U32 R70, RZ, RZ, R112 ;  /* 0x000000ffff467224 */ /* 0x000fce00078e0070 */
.L_x_6807:
[----:B------:R-:W-:Y:S05]  /*2ef0*/  BSYNC B1 ;  /* 0x0000000000017941 */ /* 0x000fea0003800000 */
.L_x_6805:
        /* <DEDUP_REMOVED lines=16> */
.L_x_6811:
[----:B------:R-:W-:Y:S05]  /*3000*/  BSYNC B2 ;  /* 0x0000000000027941 */ /* 0x000fea0003800000 */
.L_x_6810:
        /* <DEDUP_REMOVED lines=44> */
.L_x_6809:
[----:B------:R-:W-:Y:S05]  /*32d0*/  BSYNC B1 ;  /* 0x0000000000017941 */ /* 0x000fea0003800000 */
.L_x_6808:
[----:B------:R-:W-:Y:S01]  /*32e0*/  I2FP.F32.U32 R69, R70 ;  /* 0x0000004600457245 */ /* 0x000fe20000201000 */
[----:B------:R-:W-:Y:S01]  /*32f0*/  HADD2.F32 R73, -RZ, R71.H0_H0 ;  /* 0x20000047ff497230 */ /* 0x000fe20000004100 */
[C---:B------:R-:W-:Y:S01]  /*3300*/  ISETP.NE.AND P6, PT, R74.reuse, 0x1, PT ;  /* 0x000000014a00780c */ /* 0x040fe20003fc5270 */
[----:B------:R-:W-:Y:S01]  /*3310*/  BSSY B1, `(.L_x_6812) ;  /* 0x0000015000017945 */ /* 0x000fe20003800000 */
[----:B------:R-:W-:Y:S01]  /*3320*/  IADD3 R137, R74, 0x1, RZ ;  /* 0x000000014a897810 */ /* 0x000fe20007ffe0ff */
[----:B------:R-:W-:Y:S01]  /*3330*/  FFMA.FTZ R69, R69, R122, 1.1641532182693481445e-10 ;  /* 0x2f00000045457423 */ /* 0x000fe2000001007a */
[----:B------:R-:W-:Y:S01]  /*3340*/  FMUL.FTZ R68, R73, R126 ;  /* 0x0000007e49447220 */ /* 0x000fe20000410000 */
[----:B------:R-:W-:-:S03]  /*3350*/  HADD2.F32 R73, -RZ, R31.H0_H0 ;  /* 0x2000001fff497230 */ /* 0x000fc60000004100 */
        /* <DEDUP_REMOVED lines=15> */
.L_x_6813:
[----:B------:R-:W-:-:S07]  /*3450*/  IMAD.MOV.U32 R70, RZ, RZ, R112 ;  /* 0x000000ffff467224 */ /* 0x000fce00078e0070 */
.L_x_6814:
[----:B------:R-:W-:Y:S05]  /*3460*/  BSYNC B1 ;  /* 0x0000000000017941 */ /* 0x000fea0003800000 */
.L_x_6812:
        /* <DEDUP_REMOVED lines=18> */
.L_x_6818:
[----:B------:R-:W-:Y:S05]  /*3590*/  BSYNC B2 ;  /* 0x0000000000027941 */ /* 0x000fea0003800000 */
.L_x_6817:
        /* <DEDUP_REMOVED lines=44> */
.L_x_6816:
[----:B------:R-:W-:Y:S05]  /*3860*/  BSYNC B1 ;  /* 0x0000000000017941 */ /* 0x000fea0003800000 */
.L_x_6815:
[----:B------:R-:W-:Y:S01]  /*3870*/  I2FP.F32.U32 R69, R70 ;  /* 0x0000004600457245 */ /* 0x000fe20000201000 */
[----:B------:R-:W-:Y:S01]  /*3880*/  HADD2.F32 R71, -RZ, R71.H1_H1 ;  /* 0x30000047ff477230 */ /* 0x000fe20000004100 */
[----:B------:R-:W-:Y:S01]  /*3890*/  SEL R75, RZ, 0x100, P4 ;  /* 0x00000100ff4b7807 */ /* 0x000fe20002000000 */
[----:B------:R-:W0:Y:S01]  /*38a0*/  LDC.64 R76, c[0x0][0x240] ;  /* 0x00009000ff4c7b82 */ /* 0x000e220000000a00 */
[----:B------:R-:W-:Y:S01]  /*38b0*/  SEL R68, RZ, 0x10000, P5 ;  /* 0x00010000ff447807 */ /* 0x000fe20002800000 */
[----:B------:R-:W-:Y:S01]  /*38c0*/  FFMA.FTZ R69, R69, R122, 1.1641532182693481445e-10 ;  /* 0x2f00000045457423 */ /* 0x000fe2000001007a */
[----:B------:R-:W-:Y:S01]  /*38d0*/  ISETP.NE.AND P6, PT, R78, RZ, PT ;  /* 0x000000ff4e00720c */ /* 0x000fe20003fc5270 */
[----:B------:R-:W-:Y:S01]  /*38e0*/  HADD2.F32 R123, -RZ, R31.H1_H1 ;  /* 0x3000001fff7b7230 */ /* 0x000fe20000004100 */
[----:B------:R-:W-:Y:S01]  /*38f0*/  ISETP.NE.AND P5, PT, R79, RZ, PT ;  /* 0x000000ff4f00720c */ /* 0x000fe20003fa5270 */
[----:B------:R-:W-:Y:S01]  /*3900*/  @P0 HADD2.F32 R132, -RZ, R67.H1_H1 ;  /* 0x30000043ff840230 */ /* 0x000fe20000004100 */
[----:B------:R-:W-:Y:S01]  /*3910*/  FSETP.GTU.FTZ.AND P4, PT, R69, R124, PT ;  /* 0x0000007c4500720b */ /* 0x000fe20003f9c000 */
[----:B------:R-:W1:Y:S01]  /*3920*/  LDC.64 R78, c[0x0][0x238] ;  /* 0x00008e00ff4e7b82 */ /* 0x000e620000000a00 */
[----:B------:R-:W-:-:S02]  /*3930*/  SEL R72, RZ, 0x1, P2 ;  /* 0x00000001ff487807 */ /* 0x000fc40001000000 */
[----:B------:R-:W-:Y:S02]  /*3940*/  SEL R69, RZ, 0x1000000, P4 ;  /* 0x01000000ff457807 */ /* 0x000fe40002000000 */
[----:B------:R-:W-:Y:S01]  /*3950*/  SEL R70, RZ, 0x1, P1 ;  /* 0x00000001ff467807 */ /* 0x000fe20000800000 */
[----:B------:R-:W-:Y:S01]  /*3960*/  IMAD.WIDE.U32 R72, R72, 0x1000000, RZ ;  /* 0x0100000048487825 */ /* 0x000fe200078e00ff */
[----:B------:R-:W-:-:S03]  /*3970*/  LOP3.LUT R75, R75, R69, R68, 0xfe, !PT ;  /* 0x000000454b4b7212 */ /* 0x000fc600078efe44 */
[----:B------:R-:W-:Y:S01]  /*3980*/  FMUL.FTZ R68, R71, R126 ;  /* 0x0000007e47447220 */ /* 0x000fe20000410000 */
[----:B------:R-:W2:Y:S01]  /*3990*/  @P0 LDC.64 R130, c[0x0][0x230] ;  /* 0x00008c00ff820b82 */ /* 0x000ea20000000a00 */
[----:B------:R-:W-:Y:S01]  /*39a0*/  SEL R69, RZ, 0x1, P5 ;  /* 0x00000001ff457807 */ /* 0x000fe20002800000 */
[----:B------:R-:W-:-:S04]  /*39b0*/  IMAD.WIDE.U32 R70, R70, 0x10000, RZ ;  /* 0x0001000046467825 */ /* 0x000fc800078e00ff */
[----:B------:R-:W-:Y:S01]  /*39c0*/  FMUL.FTZ R74, R68, R125 ;  /* 0x0000007d444a7220 */ /* 0x000fe20000410000 */
[----:B------:R-:W-:Y:S01]  /*39d0*/  SEL R127, RZ, 0x1, P3 ;  /* 0x00000001ff7f7807 */ /* 0x000fe20001800000 */
[----:B------:R-:W-:Y:S01]  /*39e0*/  IMAD.WIDE.U32 R68, R69, 0x100, RZ ;  /* 0x0000010045447825 */ /* 0x000fe200078e00ff */
[----:B------:R-:W-:Y:S02]  /*39f0*/  SEL R129, RZ, 0x1, P6 ;  /* 0x00000001ff817807 */ /* 0x000fe40003000000 */
[----:B------:R-:W-:Y:S02]  /*3a00*/  FSEL R74, R74, RZ, !P4 ;  /* 0x000000ff4a4a7208 */ /* 0x000fe40006000000 */
[----:B------:R-:W-:Y:S02]  /*3a10*/  LOP3.LUT R128, R68, R72, R70, 0xfe, !PT ;  /* 0x0000004844807212 */ /* 0x000fe400078efe46 */
[----:B------:R-:W-:Y:S01]  /*3a20*/  LOP3.LUT R127, R73, R75, R127, 0xfe, !PT ;  /* 0x0000004b497f7212 */ /* 0x000fe200078efe7f */
[----:B------:R-:W-:Y:S01]  /*3a30*/  FMUL.FTZ R123, R74, R123 ;  /* 0x0000007b4a7b7220 */ /* 0x000fe20000410000 */
[C---:B------:R-:W-:Y:S01]  /*3a40*/  IADD3 R111, R83.reuse, 0x20, RZ ;  /* 0x00000020536f7810 */ /* 0x040fe20007ffe0ff */
[----:B-1----:R-:W-:Y:S01]  /*3a50*/  IMAD.WIDE.U32 R134, R83, 0x10, R78 ;  /* 0x0000001053867825 */ /* 0x002fe200078e004e */
[----:B------:R-:W-:-:S03]  /*3a60*/  LOP3.LUT R128, R128, R129, RZ, 0xfc, !PT ;  /* 0x0000008180807212 */ /* 0x000fc600078efcff */
[----:B------:R-:W-:Y:S01]  /*3a70*/  @P0 FADD.FTZ R123, R123, R132 ;  /* 0x000000847b7b0221 */ /* 0x000fe20000010000 */
[----:B------:R-:W-:Y:S01]  /*3a80*/  F2FP.F16.F32.PACK_AB R74, R121, R118 ;  /* 0x00000076794a723e */ /* 0x000fe200000000ff */
[----:B0-----:R-:W-:Y:S01]  /*3a90*/  IMAD.WIDE.U32 R132, R83, 0x8, R76 ;  /* 0x0000000853847825 */ /* 0x001fe200078e004c */
[----:B------:R-:W-:Y:S02]  /*3aa0*/  F2FP.F16.F32.PACK_AB R73, R119, R110 ;  /* 0x0000006e7749723e */ /* 0x000fe400000000ff */
[----:B------:R-:W-:Y:S01]  /*3ab0*/  F2FP.F16.F32.PACK_AB R72, R117, R82 ;  /* 0x000000527548723e */ /* 0x000fe200000000ff */
[----:B--2---:R-:W-:Y:S01]  /*3ac0*/  @P0 IMAD.WIDE.U32 R130, R111, 0x10, R130 ;  /* 0x000000106f820825 */ /* 0x004fe200078e0082 */
[----:B------:R-:W-:Y:S02]  /*3ad0*/  F2FP.F16.F32.PACK_AB R75, R123, R120 ;  /* 0x000000787b4b723e */ /* 0x000fe400000000ff */
[----:B------:R-:W-:Y:S01]  /*3ae0*/  LOP3.LUT R129, R69, R127, R71, 0xfe, !PT ;  /* 0x0000007f45817212 */ /* 0x000fe200078efe47 */
[----:B------:R-:W-:-:S02]  /*3af0*/  IMAD.WIDE.U32 R68, R111, 0x10, R80 ;  /* 0x000000106f447825 */ /* 0x000fc400078e0050 */
        /* <DEDUP_REMOVED lines=16> */
.L_x_6820:
[----:B------:R-:W-:-:S07]  /*3c00*/  MOV R127, R112 ;  /* 0x00000070007f7202 */ /* 0x000fce0000000f00 */
.L_x_6821:
[----:B------:R-:W-:Y:S05]  /*3c10*/  BSYNC B1 ;  /* 0x0000000000017941 */ /* 0x000fea0003800000 */
.L_x_6819:
        /* <DEDUP_REMOVED lines=16> */
.L_x_6825:
[----:B------:R-:W-:Y:S05]  /*3d20*/  BSYNC B2 ;  /* 0x0000000000027941 */ /* 0x000fea0003800000 */
.L_x_6824:
        /* <DEDUP_REMOVED lines=44> */
.L_x_6823:
[----:B------:R-:W-:Y:S05]  /*3ff0*/  BSYNC B1 ;  /* 0x0000000000017941 */ /* 0x000fea0003800000 */
.L_x_6822:
[----:B------:R-:W-:Y:S01]  /*4000*/  I2FP.F32.U32 R73, R127 ;  /* 0x0000007f00497245 */ /* 0x000fe20000201000 */
[----:B-----5:R-:W-:Y:S01]  /*4010*/  HADD2.F32 R75, -RZ, R68.H0_H0 ;  /* 0x20000044ff4b7230 */ /* 0x020fe20000004100 */
[----:B------:R-:W-:Y:S01]  /*4020*/  BSSY B1, `(.L_x_6826) ;  /* 0x0000017000017945 */ /* 0x000fe20003800000 */
[----:B------:R-:W-:Y:S02]  /*4030*/  HADD2.F32 R127, -RZ, R32.H0_H0 ;  /* 0x20000020ff7f7230 */ /* 0x000fe40000004100 */
[----:B------:R-:W-:Y:S01]  /*4040*/  FFMA.FTZ R73, R73, R122, 1.1641532182693481445e-10 ;  /* 0x2f00000049497423 */ /* 0x000fe2000001007a */
[----:B------:R-:W-:Y:S01]  /*4050*/  FMUL.FTZ R72, R75, R126 ;  /* 0x0000007e4b487220 */ /* 0x000fe20000410000 */
[----:B------:R-:W-:-:S03]  /*4060*/  @P0 HADD2.F32 R74, -RZ, R64.H0_H0 ;  /* 0x20000040ff4a0230 */ /* 0x000fc60000004100 */
[----:B------:R-:W-:Y:S01]  /*4070*/  FMUL.FTZ R72, R72, R125 ;  /* 0x0000007d48487220 */ /* 0x000fe20000410000 */
[----:B------:R-:W-:-:S04]  /*4080*/  FSETP.GTU.FTZ.AND P1, PT, R73, R124, PT ;  /* 0x0000007c4900720b */ /* 0x000fc80003f3c000 */
[----:B------:R-:W-:Y:S02]  /*4090*/  P2R R129, PR, RZ, 0x2 ;  /* 0x00000002ff817803 */ /* 0x000fe40000000000 */
        /* <DEDUP_REMOVED lines=14> */
.L_x_6827:
[----:B------:R-:W-:-:S07]  /*4180*/  MOV R128, R112 ;  /* 0x0000007000807202 */ /* 0x000fce0000000f00 */
.L_x_6828:
[----:B------:R-:W-:Y:S05]  /*4190*/  BSYNC B1 ;  /* 0x0000000000017941 */ /* 0x000fea0003800000 */
.L_x_6826:
        /* <DEDUP_REMOVED lines=16> */
.L_x_6832:
[----:B------:R-:W-:Y:S05]  /*42a0*/  BSYNC B2 ;  /* 0x0000000000027941 */ /* 0x000fea0003800000 */
.L_x_6831:
        /* <DEDUP_REMOVED lines=44> */
.L_x_6830:
[----:B------:R-:W-:Y:S05]  /*4570*/  BSYNC B1 ;  /* 0x0000000000017941 */ /* 0x000fea0003800000 */
.L_x_6829:
        /* <DEDUP_REMOVED lines=8> */
[----:B------:R-:W-:Y:S01]  /*4600*/  FSETP.GTU.FTZ.AND P1, PT, R73, R124, PT ;  /* 0x0000007c4900720b */ /* 0x000fe20003f3c000 */
[----:B------:R-:W-:-:S03]  /*4610*/  HADD2.F32 R73, -RZ, R32.H1_H1 ;  /* 0x30000020ff497230 */ /* 0x000fc60000004100 */
[----:B------:R-:W-:Y:S02]  /*4620*/  P2R R135, PR, RZ, 0x2 ;  /* 0x00000002ff877803 */ /* 0x000fe40000000000 */
        /* <DEDUP_REMOVED lines=13> */
.L_x_6834:
[----:B------:R-:W-:-:S07]  /*4700*/  MOV R68, R112 ;  /* 0x0000007000447202 */ /* 0x000fce0000000f00 */
.L_x_6835:
[----:B------:R-:W-:Y:S05]  /*4710*/  BSYNC B1 ;  /* 0x0000000000017941 */ /* 0x000fea0003800000 */
.L_x_6833:
        /* <DEDUP_REMOVED lines=16> */
.L_x_6839:
[----:B------:R-:W-:Y:S05]  /*4820*/  BSYNC B2 ;  /* 0x0000000000027941 */ /* 0x000fea0003800000 */
.L_x_6838:
        /* <DEDUP_REMOVED lines=44> */
.L_x_6837:
[----:B------:R-:W-:Y:S05]  /*4af0*/  BSYNC B1 ;  /* 0x0000000000017941 */ /* 0x000fea0003800000 */
.L_x_6836:
        /* <DEDUP_REMOVED lines=23> */
.L_x_6841:
[----:B------:R-:W-:-:S07]  /*4c70*/  MOV R68, R112 ;  /* 0x0000007000447202 */ /* 0x000fce0000000f00 */
.L_x_6842:
[----:B------:R-:W-:Y:S05]  /*4c80*/  BSYNC B1 ;  /* 0x0000000000017941 */ /* 0x000fea0003800000 */
.L_x_6840:
        /* <DEDUP_REMOVED lines=16> */
.L_x_6846:
[----:B------:R-:W-:Y:S05]  /*4d90*/  BSYNC B2 ;  /* 0x0000000000027941 */ /* 0x000fea0003800000 */
.L_x_6845:
        /* <DEDUP_REMOVED lines=44> */
.L_x_6844:
[----:B------:R-:W-:Y:S05]  /*5060*/  BSYNC B1 ;  /* 0x0000000000017941 */ /* 0x000fea0003800000 */
.L_x_6843:
[----:B------:R-:W-:Y:S01]  /*5070*/  I2FP.F32.U32 R73, R68 ;  /* 0x0000004400497245 */ /* 0x000fe20000201000 */
[----:B------:R-:W-:Y:S01]  /*5080*/  HADD2.F32 R69, -RZ, R69.H1_H1 ;  /* 0x30000045ff457230 */ /* 0x000fe20000004100 */
[C---:B------:R-:W-:Y:S01]  /*5090*/  ISETP.NE.AND P3, PT, R132.reuse, 0x1, PT ;  /* 0x000000018400780c */ /* 0x040fe20003f65270 */
[----:B------:R-:W-:Y:S01]  /*50a0*/  HADD2.F32 R133, -RZ, R33.H1_H1 ;  /* 0x30000021ff857230 */ /* 0x000fe20000004100 */
[----:B------:R-:W-:Y:S01]  /*50b0*/  BSSY B1, `(.L_x_6847) ;  /* 0x0000014000017945 */ /* 0x000fe20003800000 */
[----:B------:R-:W-:Y:S01]  /*50c0*/  FFMA.FTZ R73, R73, R122, 1.1641532182693481445e-10 ;  /* 0x2f00000049497423 */ /* 0x000fe2000001007a */
[----:B------:R-:W-:Y:S01]  /*50d0*/  FMUL.FTZ R68, R69, R126 ;  /* 0x0000007e45447220 */ /* 0x000fe20000410000 */
[----:B------:R-:W-:Y:S02]  /*50e0*/  @P0 HADD2.F32 R72, -RZ, R65.H1_H1 ;  /* 0x30000041ff480230 */ /* 0x000fe40000004100 */
        /* <DEDUP_REMOVED lines=15> */
.L_x_6848:
[----:B------:R-:W-:-:S07]  /*51e0*/  MOV R131, R112 ;  /* 0x0000007000837202 */ /* 0x000fce0000000f00 */
.L_x_6849:
[----:B------:R-:W-:Y:S05]  /*51f0*/  BSYNC B1 ;  /* 0x0000000000017941 */ /* 0x000fea0003800000 */
.L_x_6847:
        /* <DEDUP_REMOVED lines=16> */
.L_x_6853:
[----:B------:R-:W-:Y:S05]  /*5300*/  BSYNC B2 ;  /* 0x0000000000027941 */ /* 0x000fea0003800000 */
.L_x_6852:
        /* <DEDUP_REMOVED lines=44> */
.L_x_6851:
[----:B------:R-:W-:Y:S05]  /*55d0*/  BSYNC B1 ;  /* 0x0000000000017941 */ /* 0x000fea0003800000 */
.L_x_6850:
[----:B------:R-:W-:Y:S01]  /*55e0*/  I2FP.F32.U32 R69, R131 ;  /* 0x0000008300457245 */ /* 0x000fe20000201000 */
[----:B------:R-:W-:Y:S01]  /*55f0*/  HADD2.F32 R73, -RZ, R70.H0_H0 ;  /* 0x20000046ff497230 */ /* 0x000fe20000004100 */
[C---:B------:R-:W-:Y:S01]  /*5600*/  ISETP.NE.AND P4, PT, R74.reuse, 0x1, PT ;  /* 0x000000014a00780c */ /* 0x040fe20003f85270 */
[----:B------:R-:W-:Y:S01]  /*5610*/  HADD2.F32 R131, -RZ, R34.H0_H0 ;  /* 0x20000022ff837230 */ /* 0x000fe20000004100 */
[----:B------:R-:W-:Y:S01]  /*5620*/  BSSY B1, `(.L_x_6854) ;  /* 0x0000014000017945 */ /* 0x000fe20003800000 */
[----:B------:R-:W-:Y:S01]  /*5630*/  FFMA.FTZ R69, R69, R122, 1.1641532182693481445e-10 ;  /* 0x2f00000045457423 */ /* 0x000fe2000001007a */
[----:B------:R-:W-:Y:S01]  /*5640*/  FMUL.FTZ R68, R73, R126 ;  /* 0x0000007e49447220 */ /* 0x000fe20000410000 */
[----:B------:R-:W-:Y:S02]  /*5650*/  @P0 HADD2.F32 R72, -RZ, R66.H0_H0 ;  /* 0x20000042ff480230 */ /* 0x000fe40000004100 */
        /* <DEDUP_REMOVED lines=15> */
.L_x_6855:
[----:B------:R-:W-:-:S07]  /*5750*/  MOV R132, R112 ;  /* 0x0000007000847202 */ /* 0x000fce0000000f00 */
.L_x_6856:
[----:B------:R-:W-:Y:S05]  /*5760*/  BSYNC B1 ;  /* 0x0000000000017941 */ /* 0x000fea0003800000 */
.L_x_6854:
        /* <DEDUP_REMOVED lines=16> */
.L_x_6860:
[----:B------:R-:W-:Y:S05]  /*5870*/  BSYNC B2 ;  /* 0x0000000000027941 */ /* 0x000fea0003800000 */
.L_x_6859:
        /* <DEDUP_REMOVED lines=42> */
[----:B------:R-:W-:Y:S02]  /*5b20*/  LOP3.LUT R99, R69, UR34, R72, 0x96, !PT ;  /* 0x0000002245637c12 */ /* 0x000fe4000f8e9648 */
[----:B------:R-:W-:-:S07]  /*5b30*/  MOV R100, R68 ;  /* 0x0000004400647202 */ /* 0x000fce0000000f00 */
.L_x_6858:
[----:B------:R-:W-:Y:S05]  /*5b40*/  BSYNC B1 ;  /* 0x0000000000017941 */ /* 0x000fea0003800000 */
.L_x_6857:
        /* <DEDUP_REMOVED lines=21> */
[----:B------:R-:W-:Y:S01]  /*5ca0*/  MOV R70, R100 ;  /* 0x0000006400467202 */ /* 0x000fe20000000f00 */
[----:B------:R-:W-:Y:S06]  /*5cb0*/  BRA `(.L_x_6863) ;  /* 0x0000000000047947 */ /* 0x000fec0003800000 */
.L_x_6862:
[----:B------:R-:W-:-:S07]  /*5cc0*/  IMAD.MOV.U32 R70, RZ, RZ, R112 ;  /* 0x000000ffff467224 */ /* 0x000fce00078e0070 */
.L_x_6863:
[----:B------:R-:W-:Y:S05]  /*5cd0*/  BSYNC B1 ;  /* 0x0000000000017941 */ /* 0x000fea0003800000 */
.L_x_6861:
        /* <DEDUP_REMOVED lines=10> */
[----:B------:R-:W-:Y:S01]  /*5d80*/  @!P5 IADD3 R115, R115, 0x1, RZ ;  /* 0x000000017373d810 */ /* 0x000fe20007ffe0ff */
[----:B------:R-:W-:Y:S01]  /*5d90*/  @!P5 VIADD R68, R109, 0x1 ;  /* 0x000000016d44d836 */ /* 0x000fe20000000000 */
[----:B------:R-:W-:Y:S02]  /*5da0*/  @!P5 MOV R113, RZ ;  /* 0x000000ff0071d202 */ /* 0x000fe40000000f00 */
[----:B------:R-:W-:-:S13]  /*5db0*/  ISETP.NE.AND P6, PT, R115, RZ, !P5 ;  /* 0x000000ff7300720c */ /* 0x000fda0006fc5270 */
[----:B------:R-:W-:-:S04]  /*5dc0*/  @P6 IADD3 R68, R109, RZ, RZ ;  /* 0x000000ff6d446210 */ /* 0x000fc80007ffe0ff */
[----:B------:R-:W-:-:S07]  /*5dd0*/  @!P5 MOV R109, R68 ;  /* 0x00000044006dd202 */ /* 0x000fce0000000f00 */
.L_x_6867:
[----:B------:R-:W-:Y:S05]  /*5de0*/  BSYNC B2 ;  /* 0x0000000000027941 */ /* 0x000fea0003800000 */
.L_x_6866:
        /* <DEDUP_REMOVED lines=44> */
.L_x_6865:
[----:B------:R-:W-:Y:S05]  /*60b0*/  BSYNC B1 ;  /* 0x0000000000017941 */ /* 0x000fea0003800000 */
.L_x_6864:
        /* <DEDUP_REMOVED lines=23> */
.L_x_6869:
[----:B------:R-:W-:-:S07]  /*6230*/  MOV R70, R112 ;  /* 0x0000007000467202 */ /* 0x000fce0000000f00 */
.L_x_6870:
[----:B------:R-:W-:Y:S05]  /*6240*/  BSYNC B1 ;  /* 0x0000000000017941 */ /* 0x000fea0003800000 */
.L_x_6868:
        /* <DEDUP_REMOVED lines=18> */
.L_x_6874:
[----:B------:R-:W-:Y:S05]  /*6370*/  BSYNC B2 ;  /* 0x0000000000027941 */ /* 0x000fea0003800000 */
.L_x_6873:
        /* <DEDUP_REMOVED lines=44> */
.L_x_6872:
[----:B------:R-:W-:Y:S05]  /*6640*/  BSYNC B1 ;  /* 0x0000000000017941 */ /* 0x000fea0003800000 */
.L_x_6871:
[----:B------:R-:W-:Y:S01]  /*6650*/  I2FP.F32.U32 R69, R70 ;  /* 0x0000004600457245 */ /* 0x000fe20000201000 */
[----:B------:R-:W-:Y:S01]  /*6660*/  HADD2.F32 R71, -RZ, R71.H1_H1 ;  /* 0x30000047ff477230 */ /* 0x000fe20000004100 */
[----:B------:R-:W-:Y:S01]  /*6670*/  SEL R75, RZ, 0x100, P4 ;  /* 0x00000100ff4b7807 */ /* 0x000fe20002000000 */
[----:B------:R-:W0:Y:S01]  /*6680*/  @P0 LDC.64 R140, c[0x0][0x230] ;  /* 0x00008c00ff8c0b82 */ /* 0x000e220000000a00 */
[----:B------:R-:W-:Y:S01]  /*6690*/  SEL R74, RZ, 0x10000, P5 ;  /* 0x00010000ff4a7807 */ /* 0x000fe20002800000 */
[----:B------:R-:W-:Y:S01]  /*66a0*/  FFMA.FTZ R69, R69, R122, 1.1641532182693481445e-10 ;  /* 0x2f00000045457423 */ /* 0x000fe2000001007a */
[----:B------:R-:W-:Y:S01]  /*66b0*/  FMUL.FTZ R68, R71, R126 ;  /* 0x0000007e47447220 */ /* 0x000fe20000410000 */
[----:B------:R-:W-:Y:S01]  /*66c0*/  ISETP.NE.AND P5, PT, R135, RZ, PT ;  /* 0x000000ff8700720c */ /* 0x000fe20003fa5270 */
[----:B------:R-:W-:Y:S01]  /*66d0*/  HADD2.F32 R137, -RZ, R35.H1_H1 ;  /* 0x30000023ff897230 */ /* 0x000fe20000004100 */
[----:B------:R-:W-:Y:S01]  /*66e0*/  SEL R72, RZ, 0x1, P2 ;  /* 0x00000001ff487807 */ /* 0x000fe20001000000 */
[----:B------:R-:W-:Y:S01]  /*66f0*/  @P0 HADD2.F32 R142, -RZ, R67.H1_H1 ;  /* 0x30000043ff8e0230 */ /* 0x000fe20000004100 */
[----:B------:R-:W-:Y:S01]  /*6700*/  FSETP.GTU.FTZ.AND P4, PT, R69, R124, PT ;  /* 0x0000007c4500720b */ /* 0x000fe20003f9c000 */
[----:B------:R-:W-:Y:S01]  /*6710*/  IMAD.WIDE.U32 R144, R111, 0x10, R78 ;  /* 0x000000106f907825 */ /* 0x000fe200078e004e */
[----:B------:R-:W-:-:S02]  /*6720*/  SEL R70, RZ, 0x1, P1 ;  /* 0x00000001ff467807 */ /* 0x000fc40000800000 */
[----:B------:R-:W-:Y:S01]  /*6730*/  SEL R69, RZ, 0x1000000, P4 ;  /* 0x01000000ff457807 */ /* 0x000fe20002000000 */
[----:B------:R-:W-:Y:S01]  /*6740*/  IMAD.WIDE.U32 R72, R72, 0x1000000, RZ ;  /* 0x0100000048487825 */ /* 0x000fe200078e00ff */
[----:B------:R-:W-:Y:S02]  /*6750*/  ISETP.NE.AND P6, PT, R129, RZ, PT ;  /* 0x000000ff8100720c */ /* 0x000fe40003fc5270 */
[----:B------:R-:W-:Y:S01]  /*6760*/  LOP3.LUT R75, R75, R69, R74, 0xfe, !PT ;  /* 0x000000454b4b7212 */ /* 0x000fe200078efe4a */
[----:B------:R-:W-:Y:S01]  /*6770*/  FMUL.FTZ R74, R68, R125 ;  /* 0x0000007d444a7220 */ /* 0x000fe20000410000 */
[----:B------:R-:W-:Y:S01]  /*6780*/  SEL R69, RZ, 0x1, P5 ;  /* 0x00000001ff457807 */ /* 0x000fe20002800000 */
[----:B------:R-:W-:Y:S01]  /*6790*/  IMAD.WIDE.U32 R70, R70, 0x10000, RZ ;  /* 0x0001000046467825 */ /* 0x000fe200078e00ff */
[----:B------:R-:W-:Y:S02]  /*67a0*/  SEL R135, RZ, 0x1, P3 ;  /* 0x00000001ff877807 */ /* 0x000fe40001800000 */
[----:B------:R-:W-:Y:S01]  /*67b0*/  FSEL R74, R74, RZ, !P4 ;  /* 0x000000ff4a4a7208 */ /* 0x000fe20006000000 */
[----:B------:R-:W-:Y:S01]  /*67c0*/  IMAD.WIDE.U32 R68, R69, 0x100, RZ ;  /* 0x0000010045447825 */ /* 0x000fe200078e00ff */
[----:B------:R-:W-:-:S02]  /*67d0*/  SEL R139, RZ, 0x1, P6 ;  /* 0x00000001ff8b7807 */ /* 0x000fc40003000000 */
[----:B------:R-:W-:Y:S01]  /*67e0*/  LOP3.LUT R135, R73, R75, R135, 0xfe, !PT ;  /* 0x0000004b49877212 */ /* 0x000fe200078efe87 */
[----:B------:R-:W-:Y:S01]  /*67f0*/  FMUL.FTZ R137, R74, R137 ;  /* 0x000000894a897220 */ /* 0x000fe20000410000 */
[----:B------:R-:W-:Y:S02]  /*6800*/  LOP3.LUT R138, R68, R72, R70, 0xfe, !PT ;  /* 0x00000048448a7212 */ /* 0x000fe400078efe46 */
[----:B------:R-:W-:Y:S01]  /*6810*/  IADD3 R129, R83, 0x40, RZ ;  /* 0x0000004053817810 */ /* 0x000fe20007ffe0ff */
[----:B------:R-:W-:Y:S01]  /*6820*/  @P0 FADD.FTZ R137, R142, R137 ;  /* 0x000000898e890221 */ /* 0x000fe20000010000 */
[----:B------:R-:W-:Y:S01]  /*6830*/  LOP3.LUT R138, R138, R139, RZ, 0xfc, !PT ;  /* 0x0000008b8a8a7212 */ /* 0x000fe200078efcff */
[----:B------:R-:W-:Y:S01]  /*6840*/  IMAD.WIDE.U32 R142, R111, 0x8, R76 ;  /* 0x000000086f8e7825 */ /* 0x000fe200078e004c */
[----:B------:R-:W-:Y:S02]  /*6850*/  F2FP.F16.F32.PACK_AB R74, R134, R131 ;  /* 0x00000083864a723e */ /* 0x000fe400000000ff */
[----:B------:R-:W-:Y:S01]  /*6860*/  F2FP.F16.F32.PACK_AB R73, R133, R130 ;  /* 0x000000828549723e */ /* 0x000fe200000000ff */
[----:B0-----:R-:W-:Y:S01]  /*6870*/  @P0 IMAD.WIDE.U32 R140, R129, 0x10, R140 ;  /* 0x00000010818c0825 */ /* 0x001fe200078e008c */
        /* <DEDUP_REMOVED lines=20> */
.L_x_6876:
[----:B------:R-:W-:-:S07]  /*69c0*/  MOV R135, R112 ;  /* 0x0000007000877202 */ /* 0x000fce0000000f00 */
.L_x_6877:
[----:B------:R-:W-:Y:S05]  /*69d0*/  BSYNC B1 ;  /* 0x0000000000017941 */ /* 0x000fea0003800000 */
.L_x_6875:
        /* <DEDUP_REMOVED lines=10> */
[----:B------:R-:W-:Y:S02]  /*6a80*/  @!P1 IADD3 R115, R115, 0x1, RZ ;  /* 0x0000000173739810 */ /* 0x000fe40007ffe0ff */
[----:B------:R-:W-:Y:S02]  /*6a90*/  @!P1 IADD3 R72, R109, 0x1, RZ ;  /* 0x000000016d489810 */ /* 0x000fe40007ffe0ff */
[----:B------:R-:W-:Y:S02]  /*6aa0*/  ISETP.NE.AND P2, PT, R115, RZ, !P1 ;  /* 0x000000ff7300720c */ /* 0x000fe40004f45270 */
[----:B------:R-:W-:-:S11]  /*6ab0*/  @!P1 MOV R113, RZ ;  /* 0x000000ff00719202 */ /* 0x000fd60000000f00 */
[----:B------:R-:W-:-:S05]  /*6ac0*/  @P2 IMAD.MOV R72, RZ, RZ, R109 ;  /* 0x000000ffff482224 */ /* 0x000fca00078e026d */
[----:B------:R-:W-:-:S07]  /*6ad0*/  @!P1 MOV R109, R72 ;  /* 0x00000048006d9202 */ /* 0x000fce0000000f00 */
.L_x_6881:
[----:B------:R-:W-:Y:S05]  /*6ae0*/  BSYNC B2 ;  /* 0x0000000000027941 */ /* 0x000fea0003800000 */
.L_x_6880:
        /* <DEDUP_REMOVED lines=43> */
[----:B------:R-:W-:-:S07]  /*6da0*/  LOP3.LUT R99, R73, UR34, R74, 0x96, !PT ;  /* 0x0000002249637c12 */ /* 0x000fce000f8e964a */
.L_x_6879:
[----:B------:R-:W-:Y:S05]  /*6db0*/  BSYNC B1 ;  /* 0x0000000000017941 */ /* 0x000fea0003800000 */
.L_x_6878:
[----:B------:R-:W-:Y:S01]  /*6dc0*/  I2FP.F32.U32 R73, R135 ;  /* 0x0000008700497245 */ /* 0x000fe20000201000 */
[----:B-----5:R-:W-:Y:S01]  /*6dd0*/  HADD2.F32 R75, -RZ, R68.H0_H0 ;  /* 0x20000044ff4b7230 */ /* 0x020fe20000004100 */
[----:B------:R-:W-:Y:S01]  /*6de0*/  BSSY B1, `(.L_x_6882) ;  /* 0x0000017000017945 */ /* 0x000fe20003800000 */
[----:B------:R-:W-:Y:S02]  /*6df0*/  IADD3 R74, R146, 0x1, RZ ;  /* 0x00000001924a7810 */ /* 0x000fe40007ffe0ff */
[----:B------:R-:W-:Y:S01]  /*6e00*/  FFMA.FTZ R73, R73, R122, 1.1641532182693481445e-10 ;  /* 0x2f00000049497423 */ /* 0x000fe2000001007a */
[----:B------:R-:W-:Y:S01]  /*6e10*/  FMUL.FTZ R72, R75, R126 ;  /* 0x0000007e4b487220 */ /* 0x000fe20000410000 */
[----:B------:R-:W-:-:S03]  /*6e20*/  @P0 HADD2.F32 R75, -RZ, R64.H0_H0 ;  /* 0x20000040ff4b0230 */ /* 0x000fc60000004100 */
[----:B------:R-:W-:Y:S01]  /*6e30*/  FMUL.FTZ R72, R72, R125 ;  /* 0x0000007d48487220 */ /* 0x000fe20000410000 */
[----:B------:R-:W-:Y:S01]  /*6e40*/  FSETP.GTU.FTZ.AND P1, PT, R73, R124, PT ;  /* 0x0000007c4900720b */ /* 0x000fe20003f3c000 */
[----:B------:R-:W-:-:S03]  /*6e50*/  HADD2.F32 R73, -RZ, R36.H0_H0 ;  /* 0x20000024ff497230 */ /* 0x000fc60000004100 */
        /* <DEDUP_REMOVED lines=14> */
.L_x_6883:
[----:B------:R-:W-:-:S07]  /*6f40*/  MOV R136, R112 ;  /* 0x0000007000887202 */ /* 0x000fce0000000f00 */
.L_x_6884:
[----:B------:R-:W-:Y:S05]  /*6f50*/  BSYNC B1 ;  /* 0x0000000000017941 */ /* 0x000fea0003800000 */
.L_x_6882:
        /* <DEDUP_REMOVED lines=11> */
[----:B------:R-:W-:Y:S01]  /*7010*/  @!P1 IMAD.MOV.U32 R113, RZ, RZ, RZ ;  /* 0x000000ffff719224 */ /* 0x000fe200078e00ff */
[----:B------:R-:W-:Y:S02]  /*7020*/  @!P1 IADD3 R72, R109, 0x1, RZ ;  /* 0x000000016d489810 */ /* 0x000fe40007ffe0ff */
[----:B------:R-:W-:-:S13]  /*7030*/  ISETP.NE.AND P2, PT, R115, RZ, !P1 ;  /* 0x000000ff7300720c */ /* 0x000fda0004f45270 */
[----:B------:R-:W-:-:S04]  /*7040*/  @P2 IADD3 R72, R109, RZ, RZ ;  /* 0x000000ff6d482210 */ /* 0x000fc80007ffe0ff */
[----:B------:R-:W-:-:S07]  /*7050*/  @!P1 MOV R109, R72 ;  /* 0x00000048006d9202 */ /* 0x000fce0000000f00 */
.L_x_6888:
[----:B------:R-:W-:Y:S05]  /*7060*/  BSYNC B2 ;  /* 0x0000000000027941 */ /* 0x000fea0003800000 */
.L_x_6887:
        /* <DEDUP_REMOVED lines=40> */
[----:B------:R-:W-:Y:S02]  /*72f0*/  LOP3.LUT R101, R101, UR33, R140, 0x96, !PT ;  /* 0x0000002165657c12 */ /* 0x000fe4000f8e968c */
[----:B------:R-:W-:Y:S01]  /*7300*/  LOP3.LUT R99, R73, UR34, R74, 0x96, !PT ;  /* 0x0000002249637c12 */ /* 0x000fe2000f8e964a */
[----:B------:R-:W-:Y:S01]  /*7310*/  IMAD.MOV.U32 R74, RZ, RZ, RZ ;  /* 0x000000ffff4a7224 */ /* 0x000fe200078e00ff */
[----:B------:R-:W-:-:S07]  /*7320*/  MOV R100, R72 ;  /* 0x0000004800647202 */ /* 0x000fce0000000f00 */
.L_x_6886:
[----:B------:R-:W-:Y:S05]  /*7330*/  BSYNC B1 ;  /* 0x0000000000017941 */ /* 0x000fea0003800000 */
.L_x_6885:
        /* <DEDUP_REMOVED lines=24> */
.L_x_6890:
[----:B------:R-:W-:-:S07]  /*74c0*/  MOV R68, R112 ;  /* 0x0000007000447202 */ /* 0x000fce0000000f00 */
.L_x_6891:
[----:B------:R-:W-:Y:S05]  /*74d0*/  BSYNC B1 ;  /* 0x0000000000017941 */ /* 0x000fea0003800000 */
.L_x_6889:
        /* <DEDUP_REMOVED lines=16> */
.L_x_6895:
[----:B------:R-:W-:Y:S05]  /*75e0*/  BSYNC B2 ;  /* 0x0000000000027941 */ /* 0x000fea0003800000 */
.L_x_6894:
        /* <DEDUP_REMOVED lines=42> */
[----:B------:R-:W-:Y:S02]  /*7890*/  LOP3.LUT R99, R73, UR34, R74, 0x96, !PT ;  /* 0x0000002249637c12 */ /* 0x000fe4000f8e964a */
[----:B------:R-:W-:-:S07]  /*78a0*/  MOV R100, R72 ;  /* 0x0000004800647202 */ /* 0x000fce0000000f00 */
.L_x_6893:
[----:B------:R-:W-:Y:S05]  /*78b0*/  BSYNC B1 ;  /* 0x0000000000017941 */ /* 0x000fea0003800000 */
.L_x_6892:
        /* <DEDUP_REMOVED lines=23> */
.L_x_6897:
[----:B------:R-:W-:-:S07]  /*7a30*/  IMAD.MOV.U32 R68, RZ, RZ, R112 ;  /* 0x000000ffff447224 */ /* 0x000fce00078e0070 */
.L_x_6898:
[----:B------:R-:W-:Y:S05]  /*7a40*/  BSYNC B1 ;  /* 0x0000000000017941 */ /* 0x000fea0003800000 */
.L_x_6896:
        /* <DEDUP_REMOVED lines=16> */
.L_x_6902:
[----:B------:R-:W-:Y:S05]  /*7b50*/  BSYNC B2 ;  /* 0x0000000000027941 */ /* 0x000fea0003800000 */
.L_x_6901:
        /* <DEDUP_REMOVED lines=44> */
.L_x_6900:
[----:B------:R-:W-:Y:S05]  /*7e20*/  BSYNC B1 ;  /* 0x0000000000017941 */ /* 0x000fea0003800000 */
.L_x_6899:
        /* <DEDUP_REMOVED lines=23> */
.L_x_6904:
[----:B------:R-:W-:-:S07]  /*7fa0*/  MOV R136, R112 ;  /* 0x0000007000887202 */ /* 0x000fce0000000f00 */
.L_x_6905:
[----:B------:R-:W-:Y:S05]  /*7fb0*/  BSYNC B1 ;  /* 0x0000000000017941 */ /* 0x000fea0003800000 */
.L_x_6903:
        /* <DEDUP_REMOVED lines=16> */
.L_x_6909:
[----:B------:R-:W-:Y:S05]  /*80c0*/  BSYNC B2 ;  /* 0x0000000000027941 */ /* 0x000fea0003800000 */
.L_x_6908:
        /* <DEDUP_REMOVED lines=44> */
.L_x_6907:
[----:B------:R-:W-:Y:S05]  /*8390*/  BSYNC B1 ;  /* 0x0000000000017941 */ /* 0x000fea0003800000 */
.L_x_6906:
        /* <DEDUP_REMOVED lines=23> */
.L_x_6911:
[----:B------:R-:W-:-:S07]  /*8510*/  MOV R136, R112 ;  /* 0x0000007000887202 */ /* 0x000fce0000000f00 */
.L_x_6912:
[----:B------:R-:W-:Y:S05]  /*8520*/  BSYNC B1 ;  /* 0x0000000000017941 */ /* 0x000fea0003800000 */
.L_x_6910:
        /* <DEDUP_REMOVED lines=14> */
[----:B------:R-:W-:-:S05]  /*8610*/  @P5 IADD3 R68, R109, RZ, RZ ;  /* 0x000000ff6d445210 */ /* 0x000fca0007ffe0ff */
[----:B------:R-:W-:-:S07]  /*8620*/  @!P4 IMAD.MOV.U32 R109, RZ, RZ, R68 ;  /* 0x000000ffff6dc224 */ /* 0x000fce00078e0044 */
.L_x_6916:
[----:B------:R-:W-:Y:S05]  /*8630*/  BSYNC B2 ;  /* 0x0000000000027941 */ /* 0x000fea0003800000 */
.L_x_6915:
        /* <DEDUP_REMOVED lines=44> */
.L_x_6914:
[----:B------:R-:W-:Y:S05]  /*8900*/  BSYNC B1 ;  /* 0x0000000000017941 */ /* 0x000fea0003800000 */
.L_x_6913:
        /* <DEDUP_REMOVED lines=23> */
.L_x_6918:
[----:B------:R-:W-:-:S07]  /*8a80*/  MOV R70, R112 ;  /* 0x0000007000467202 */ /* 0x000fce0000000f00 */
.L_x_6919:
[----:B------:R-:W-:Y:S05]  /*8a90*/  BSYNC B1 ;  /* 0x0000000000017941 */ /* 0x000fea0003800000 */
.L_x_6917:
        /* <DEDUP_REMOVED lines=16> */
.L_x_6923:
[----:B------:R-:W-:Y:S05]  /*8ba0*/  BSYNC B2 ;  /* 0x0000000000027941 */ /* 0x000fea0003800000 */
.L_x_6922:
        /* <DEDUP_REMOVED lines=41> */
[----:B------:R-:W-:Y:S02]  /*8e40*/  LOP3.LUT R101, R75, UR33, R100, 0x96, !PT ;  /* 0x000000214b657c12 */ /* 0x000fe4000f8e9664 */
[----:B------:R-:W-:Y:S02]  /*8e50*/  LOP3.LUT R99, R69, UR34, R72, 0x96, !PT ;  /* 0x0000002245637c12 */ /* 0x000fe4000f8e9648 */
[----:B------:R-:W-:-:S07]  /*8e60*/  MOV R100, R68 ;  /* 0x0000004400647202 */ /* 0x000fce0000000f00 */
.L_x_6921:
[----:B------:R-:W-:Y:S05]  /*8e70*/  BSYNC B1 ;  /* 0x0000000000017941 */ /* 0x000fea0003800000 */
.L_x_6920:
[----:B------:R-:W-:Y:S01]  /*8e80*/  I2FP.F32.U32 R69, R70 ;  /* 0x0000004600457245 */ /* 0x000fe20000201000 */
[----:B------:R-:W-:Y:S01]  /*8e90*/  HADD2.F32 R73, -RZ, R71.H0_H0 ;  /* 0x20000047ff497230 */ /* 0x000fe20000004100 */
[C---:B------:R-:W-:Y:S01]  /*8ea0*/  ISETP.NE.AND P6, PT, R74.reuse, 0x1, PT ;  /* 0x000000014a00780c */ /* 0x040fe20003fc5270 */
[----:B------:R-:W-:Y:S01]  /*8eb0*/  BSSY B1, `(.L_x_6924) ;  /* 0x0000015000017945 */ /* 0x000fe20003800000 */
[----:B------:R-:W-:Y:S02]  /*8ec0*/  VIADD R136, R74, 0x1 ;  /* 0x000000014a887836 */ /* 0x000fe40000000000 */
        /* <DEDUP_REMOVED lines=18> */
.L_x_6925:
[----:B------:R-:W-:-:S07]  /*8ff0*/  IMAD.MOV.U32 R70, RZ, RZ, R112 ;  /* 0x000000ffff467224 */ /* 0x000fce00078e0070 */
.L_x_6926:
[----:B------:R-:W-:Y:S05]  /*9000*/  BSYNC B1 ;  /* 0x0000000000017941 */ /* 0x000fea0003800000 */
.L_x_6924:
        /* <DEDUP_REMOVED lines=16> */
[----:B------:R-:W-:Y:S02]  /*9110*/  ISETP.NE.AND P0, PT, R68, RZ, PT ;  /* 0x000000ff4400720c */ /* 0x000fe40003f05270 */
[----:B------:R-:W-:-:S11]  /*9120*/  @!P6 MOV R109, R69 ;  /* 0x00000045006de202 */ /* 0x000fd60000000f00 */
.L_x_6930:
[----:B------:R-:W-:Y:S05]  /*9130*/  BSYNC B2 ;  /* 0x0000000000027941 */ /* 0x000fea0003800000 */
.L_x_6929:
        /* <DEDUP_REMOVED lines=44> */
.L_x_6928:
[----:B------:R-:W-:Y:S05]  /*9400*/  BSYNC B1 ;  /* 0x0000000000017941 */ /* 0x000fea0003800000 */
.L_x_6927:
[----:B------:R-:W-:Y:S01]  /*9410*/  I2FP.F32.U32 R69, R70 ;  /* 0x0000004600457245 */ /* 0x000fe20000201000 */
[----:B------:R-:W-:Y:S01]  /*9420*/  HADD2.F32 R71, -RZ, R71.H1_H1 ;  /* 0x30000047ff477230 */ /* 0x000fe20000004100 */
[----:B------:R-:W-:Y:S01]  /*9430*/  ISETP.NE.AND P6, PT, R135, RZ, PT ;  /* 0x000000ff8700720c */ /* 0x000fe20003fc5270 */
[----:B------:R-:W-:Y:S01]  /*9440*/  HADD2.F32 R74, -RZ, R39.H1_H1 ;  /* 0x30000027ff4a7230 */ /* 0x000fe20000004100 */
[----:B------:R-:W-:Y:S01]  /*9450*/  SEL R135, RZ, 0x100, P4 ;  /* 0x00000100ff877807 */ /* 0x000fe20002000000 */
[----:B------:R-:W-:Y:S01]  /*9460*/  FFMA.FTZ R69, R69, R122, 1.1641532182693481445e-10 ;  /* 0x2f00000045457423 */ /* 0x000fe2000001007a */
[----:B------:R-:W-:Y:S01]  /*9470*/  FMUL.FTZ R68, R71, R126 ;  /* 0x0000007e47447220 */ /* 0x000fe20000410000 */
[----:B------:R-:W-:Y:S01]  /*9480*/  SEL R72, RZ, 0x10000, P5 ;  /* 0x00010000ff487807 */ /* 0x000fe20002800000 */
[----:B------:R-:W-:Y:S01]  /*9490*/  @P0 HADD2.F32 R146, -RZ, R67.H1_H1 ;  /* 0x30000043ff920230 */ /* 0x000fe20000004100 */
[----:B------:R-:W-:Y:S01]  /*94a0*/  ISETP.NE.AND P5, PT, R139, RZ, PT ;  /* 0x000000ff8b00720c */ /* 0x000fe20003fa5270 */
[----:B------:R-:W-:Y:S01]  /*94b0*/  FMUL.FTZ R70, R68, R125 ;  /* 0x0000007d44467220 */ /* 0x000fe20000410000 */
[----:B------:R-:W-:Y:S01]  /*94c0*/  FSETP.GTU.FTZ.AND P4, PT, R69, R124, PT ;  /* 0x0000007c4500720b */ /* 0x000fe20003f9c000 */
[----:B------:R-:W-:Y:S01]  /*94d0*/  IMAD.WIDE.U32 R150, R129, 0x10, R78 ;  /* 0x0000001081967825 */ /* 0x000fe200078e004e */
[----:B------:R-:W-:-:S02]  /*94e0*/  SEL R71, RZ, 0x1, P1 ;  /* 0x00000001ff477807 */ /* 0x000fc40000800000 */
[----:B------:R-:W-:Y:S01]  /*94f0*/  SEL R69, RZ, 0x1000000, P4 ;  /* 0x01000000ff457807 */ /* 0x000fe20002000000 */
[----:B------:R-:W-:Y:S01]  /*9500*/  IMAD.WIDE.U32 R152, R129, 0x8, R76 ;  /* 0x0000000881987825 */ /* 0x000fe200078e004c */
[----:B------:R-:W-:Y:S02]  /*9510*/  SEL R148, RZ, 0x1, P5 ;  /* 0x00000001ff947807 */ /* 0x000fe40002800000 */
[----:B------:R-:W-:Y:S02]  /*9520*/  LOP3.LUT R135, R135, R69, R72, 0xfe, !PT ;  /* 0x0000004587877212 */ /* 0x000fe400078efe48 */
[----:B------:R-:W0:Y:S01]  /*9530*/  @P0 LDC.64 R68, c[0x0][0x230] ;  /* 0x00008c00ff440b82 */ /* 0x000e220000000a00 */
[----:B------:R-:W-:Y:S01]  /*9540*/  SEL R72, RZ, 0x1, P2 ;  /* 0x00000001ff487807 */ /* 0x000fe20001000000 */
[----:B------:R-:W-:Y:S01]  /*9550*/  IMAD.WIDE.U32 R148, R148, 0x100, RZ ;  /* 0x0000010094947825 */ /* 0x000fe200078e00ff */
[----:B------:R-:W-:Y:S02]  /*9560*/  FSEL R147, R70, RZ, !P4 ;  /* 0x000000ff46937208 */ /* 0x000fe40006000000 */
[----:B------:R-:W-:Y:S01]  /*9570*/  SEL R75, RZ, 0x1, P3 ;  /* 0x00000001ff4b7807 */ /* 0x000fe20001800000 */
[----:B------:R-:W-:Y:S01]  /*9580*/  IMAD.WIDE.U32 R72, R72, 0x1000000, RZ ;  /* 0x0100000048487825 */ /* 0x000fe200078e00ff */
[----:B------:R-:W-:-:S03]  /*9590*/  IADD3 R139, R83, 0x60, RZ ;  /* 0x00000060538b7810 */ /* 0x000fc60007ffe0ff */
[----:B------:R-:W-:Y:S01]  /*95a0*/  FMUL.FTZ R147, R147, R74 ;  /* 0x0000004a93937220 */ /* 0x000fe20000410000 */
[----:B------:R-:W-:Y:S01]  /*95b0*/  F2FP.F16.F32.PACK_AB R74, R145, R142 ;  /* 0x0000008e914a723e */ /* 0x000fe200000000ff */
[----:B------:R-:W-:Y:S01]  /*95c0*/  IMAD.WIDE.U32 R70, R71, 0x10000, RZ ;  /* 0x0001000047467825 */ /* 0x000fe200078e00ff */
[----:B------:R-:W-:-:S03]  /*95d0*/  LOP3.LUT R73, R73, R135, R75, 0xfe, !PT ;  /* 0x0000008749497212 */ /* 0x000fc600078efe4b */
[----:B------:R-:W-:Y:S01]  /*95e0*/  @P0 FADD.FTZ R147, R146, R147 ;  /* 0x0000009392930221 */ /* 0x000fe20000010000 */
[----:B------:R-:W-:Y:S02]  /*95f0*/  LOP3.LUT R149, R149, R73, R71, 0xfe, !PT ;  /* 0x0000004995957212 */ /* 0x000fe400078efe47 */
[----:B------:R-:W-:Y:S02]  /*9600*/  LOP3.LUT R70, R148, R72, R70, 0xfe, !PT ;  /* 0x0000004894467212 */ /* 0x000fe400078efe46 */
[----:B------:R-:W-:Y:S02]  /*9610*/  SEL R71, RZ, 0x1, P6 ;  /* 0x00000001ff477807 */ /* 0x000fe40003000000 */
[----:B------:R-:W-:Y:S02]  /*9620*/  F2FP.F16.F32.PACK_AB R73, R143, R140 ;  /* 0x0000008c8f49723e */ /* 0x000fe400000000ff */
[----:B------:R-:W-:Y:S01]  /*9630*/  F2FP.F16.F32.PACK_AB R72, R141, R138 ;  /* 0x0000008a8d48723e */ /* 0x000fe200000000ff */
[----:B0-----:R-:W-:Y:S01]  /*9640*/  @P0 IMAD.WIDE.U32 R154, R139, 0x10, R68 ;  /* 0x000000108b9a0825 */ /* 0x001fe200078e0044 */
[----:B------:R-:W-:-:S02]  /*9650*/  F2FP.F16.F32.PACK_AB R75, R147, R144 ;  /* 0x00000090934b723e */ /* 0x000fc400000000ff */
[----:B------:R-:W-:Y:S01]  /*9660*/  LOP3.LUT R148, R70, R71, RZ, 0xfc, !PT ;  /* 0x0000004746947212 */ /* 0x000fe200078efcff */
        /* <DEDUP_REMOVED lines=17> */
.L_x_6932:
[----:B------:R-:W-:-:S07]  /*9780*/  IMAD.MOV.U32 R135, RZ, RZ, R112 ;  /* 0x000000ffff877224 */ /* 0x000fce00078e0070 */
.L_x_6933:
[----:B------:R-:W-:Y:S05]  /*9790*/  BSYNC B1 ;  /* 0x0000000000017941 */ /* 0x000fea0003800000 */
.L_x_6931:
        /* <DEDUP_REMOVED lines=16> */
.L_x_6937:
[----:B------:R-:W-:Y:S05]  /*98a0*/  BSYNC B2 ;  /* 0x0000000000027941 */ /* 0x000fea0003800000 */
.L_x_6936:
        /* <DEDUP_REMOVED lines=44> */
.L_x_6935:
[----:B------:R-:W-:Y:S05]  /*9b70*/  BSYNC B1 ;  /* 0x0000000000017941 */ /* 0x000fea0003800000 */
.L_x_6934:
        /* <DEDUP_REMOVED lines=24> */
.L_x_6939:
[----:B------:R-:W-:-:S07]  /*9d00*/  MOV R75, R112 ;  /* 0x00000070004b7202 */ /* 0x000fce0000000f00 */
.L_x_6940:
[----:B------:R-:W-:Y:S05]  /*9d10*/  BSYNC B1 ;  /* 0x0000000000017941 */ /* 0x000fea0003800000 */
.L_x_6938:
        /* <DEDUP_REMOVED lines=16> */
.L_x_6944:
[----:B------:R-:W-:Y:S05]  /*9e20*/  BSYNC B2 ;  /* 0x0000000000027941 */ /* 0x000fea0003800000 */
.L_x_6943:
        /* <DEDUP_REMOVED lines=43> */
[----:B------:R-:W-:-:S07]  /*a0e0*/  IMAD.MOV.U32 R100, RZ, RZ, R72 ;  /* 0x000000ffff647224 */ /* 0x000fce00078e0048 */
.L_x_6942:
[----:B------:R-:W-:Y:S05]  /*a0f0*/  BSYNC B1 ;  /* 0x0000000000017941 */ /* 0x000fea0003800000 */
.L_x_6941:
        /* <DEDUP_REMOVED lines=24> */
.L_x_6946:
[----:B------:R-:W-:-:S07]  /*a280*/  MOV R68, R112 ;  /* 0x0000007000447202 */ /* 0x000fce0000000f00 */
.L_x_6947:
[----:B------:R-:W-:Y:S05]  /*a290*/  BSYNC B1 ;  /* 0x0000000000017941 */ /* 0x000fea0003800000 */
.L_x_6945:
        /* <DEDUP_REMOVED lines=16> */
.L_x_6951:
[----:B------:R-:W-:Y:S05]  /*a3a0*/  BSYNC B2 ;  /* 0x0000000000027941 */ /* 0x000fea0003800000 */
.L_x_6950:
        /* <DEDUP_REMOVED lines=44> */
.L_x_6949:
[----:B------:R-:W-:Y:S05]  /*a670*/  BSYNC B1 ;  /* 0x0000000000017941 */ /* 0x000fea0003800000 */
.L_x_6948:
[----:B------:R-:W-:Y:S01]  /*a680*/  I2FP.F32.U32 R73, R68 ;  /* 0x0000004400497245 */ /* 0x000fe20000201000 */
[----:B------:R-:W-:Y:S01]  /*a690*/  HADD2.F32 R75, -RZ, R69.H0_H0 ;  /* 0x20000045ff4b7230 */ /* 0x000fe20000004100 */
[C---:B------:R-:W-:Y:S01]  /*a6a0*/  ISETP.NE.AND P2, PT, R146.reuse, 0x1, PT ;  /* 0x000000019200780c */ /* 0x040fe20003f45270 */
[----:B------:R-:W-:Y:S01]  /*a6b0*/  @P0 HADD2.F32 R72, -RZ, R65.H0_H0 ;  /* 0x20000041ff480230 */ /* 0x000fe20000004100 */
[----:B------:R-:W-:Y:S01]  /*a6c0*/  BSSY B1, `(.L_x_6952) ;  /* 0x0000014000017945 */ /* 0x000fe20003800000 */
[----:B------:R-:W-:Y:S01]  /*a6d0*/  FFMA.FTZ R73, R73, R122, 1.1641532182693481445e-10 ;  /* 0x2f00000049497423 */ /* 0x000fe2000001007a */
[----:B------:R-:W-:Y:S01]  /*a6e0*/  FMUL.FTZ R68, R75, R126 ;  /* 0x0000007e4b447220 */ /* 0x000fe20000410000 */
[----:B------:R-:W-:Y:S01]  /*a6f0*/  HADD2.F32 R75, -RZ, R41.H0_H0 ;  /* 0x20000029ff4b7230 */ /* 0x000fe20000004100 */
        /* <DEDUP_REMOVED lines=15> */
.L_x_6953:
[----:B------:R-:W-:-:S07]  /*a7f0*/  MOV R68, R112 ;  /* 0x0000007000447202 */ /* 0x000fce0000000f00 */
.L_x_6954:
[----:B------:R-:W-:Y:S05]  /*a800*/  BSYNC B1 ;  /* 0x0000000000017941 */ /* 0x000fea0003800000 */
.L_x_6952:
        /* <DEDUP_REMOVED lines=16> */
.L_x_6958:
[----:B------:R-:W-:Y:S05]  /*a910*/  BSYNC B2 ;  /* 0x0000000000027941 */ /* 0x000fea0003800000 */
.L_x_6957:
        /* <DEDUP_REMOVED lines=44> */
.L_x_6956:
[----:B------:R-:W-:Y:S05]  /*abe0*/  BSYNC B1 ;  /* 0x0000000000017941 */ /* 0x000fea0003800000 */
.L_x_6955:
[----:B------:R-:W-:Y:S01]  /*abf0*/  I2FP.F32.U32 R73, R68 ;  /* 0x0000004400497245 */ /* 0x000fe20000201000 */
[----:B------:R-:W-:Y:S01]  /*ac00*/  HADD2.F32 R69, -RZ, R69.H1_H1 ;  /* 0x30000045ff457230 */ /* 0x000fe20000004100 */
[C---:B------:R-:W-:Y:S01]  /*ac10*/  ISETP.NE.AND P3, PT, R150.reuse, 0x1, PT ;  /* 0x000000019600780c */ /* 0x040fe20003f65270 */
[----:B------:R-:W-:Y:S01]  /*ac20*/  BSSY B1, `(.L_x_6959) ;  /* 0x0000015000017945 */ /* 0x000fe20003800000 */
[----:B------:R-:W-:Y:S02]  /*ac30*/  VIADD R72, R150, 0x1 ;  /* 0x0000000196487836 */ /* 0x000fe40000000000 */
[----:B------:R-:W-:Y:S01]  /*ac40*/  FFMA.FTZ R73, R73, R122, 1.1641532182693481445e-10 ;  /* 0x2f00000049497423 */ /* 0x000fe2000001007a */
[----:B------:R-:W-:Y:S01]  /*ac50*/  FMUL.FTZ R68, R69, R126 ;  /* 0x0000007e45447220 */ /* 0x000fe20000410000 */
[----:B------:R-:W-:-:S03]  /*ac60*/  HADD2.F32 R69, -RZ, R41.H1_H1 ;  /* 0x30000029ff457230 */ /* 0x000fc60000004100 */
        /* <DEDUP_REMOVED lines=15> */
.L_x_6960:
[----:B------:R-:W-:-:S07]  /*ad60*/  IMAD.MOV.U32 R136, RZ, RZ, R112 ;  /* 0x000000ffff887224 */ /* 0x000fce00078e0070 */
.L_x_6961:
[----:B------:R-:W-:Y:S05]  /*ad70*/  BSYNC B1 ;  /* 0x0000000000017941 */ /* 0x000fea0003800000 */
.L_x_6959:
        /* <DEDUP_REMOVED lines=16> */
.L_x_6965:
[----:B------:R-:W-:Y:S05]  /*ae80*/  BSYNC B2 ;  /* 0x0000000000027941 */ /* 0x000fea0003800000 */
.L_x_6964:
        /* <DEDUP_REMOVED lines=44> */
.L_x_6963:
[----:B------:R-:W-:Y:S05]  /*b150*/  BSYNC B1 ;  /* 0x0000000000017941 */ /* 0x000fea0003800000 */
.L_x_6962:
        /* <DEDUP_REMOVED lines=23> */
.L_x_6967:
[----:B------:R-:W-:-:S07]  /*b2d0*/  MOV R136, R112 ;  /* 0x0000007000887202 */ /* 0x000fce0000000f00 */
.L_x_6968:
[----:B------:R-:W-:Y:S05]  /*b2e0*/  BSYNC B1 ;  /* 0x0000000000017941 */ /* 0x000fea0003800000 */
.L_x_6966:
        /* <DEDUP_REMOVED lines=16> */
.L_x_6972:
[----:B------:R-:W-:Y:S05]  /*b3f0*/  BSYNC B2 ;  /* 0x0000000000027941 */ /* 0x000fea0003800000 */
.L_x_6971:
        /* <DEDUP_REMOVED lines=44> */
.L_x_6970:
[----:B------:R-:W-:Y:S05]  /*b6c0*/  BSYNC B1 ;  /* 0x0000000000017941 */ /* 0x000fea0003800000 */
.L_x_6969:
        /* <DEDUP_REMOVED lines=23> */
.L_x_6974:
[----:B------:R-:W-:-:S07]  /*b840*/  MOV R70, R112 ;  /* 0x0000007000467202 */ /* 0x000fce0000000f00 */
.L_x_6975:
[----:B------:R-:W-:Y:S05]  /*b850*/  BSYNC B1 ;  /* 0x0000000000017941 */ /* 0x000fea0003800000 */
.L_x_6973:
        /* <DEDUP_REMOVED lines=16> */
.L_x_6979:
[----:B------:R-:W-:Y:S05]  /*b960*/  BSYNC B2 ;  /* 0x0000000000027941 */ /* 0x000fea0003800000 */
.L_x_6978:
        /* <DEDUP_REMOVED lines=44> */
.L_x_6977:
[----:B------:R-:W-:Y:S05]  /*bc30*/  BSYNC B1 ;  /* 0x0000000000017941 */ /* 0x000fea0003800000 */
.L_x_6976:
        /* <DEDUP_REMOVED lines=23> */
.L_x_6981:
[----:B------:R-:W-:-:S07]  /*bdb0*/  MOV R70, R112 ;  /* 0x0000007000467202 */ /* 0x000fce0000000f00 */
.L_x_6982:
[----:B------:R-:W-:Y:S05]  /*bdc0*/  BSYNC B1 ;  /* 0x0000000000017941 */ /* 0x000fea0003800000 */
.L_x_6980:
        /* <DEDUP_REMOVED lines=15> */
[----:B------:R-:W-:Y:S02]  /*bec0*/  @P0 IADD3 R69, R109, RZ, RZ ;  /* 0x000000ff6d450210 */ /* 0x000fe40007ffe0ff */
[----:B------:R-:W-:-:S03]  /*bed0*/  ISETP.NE.AND P0, PT, R68, RZ, PT ;  /* 0x000000ff4400720c */ /* 0x000fc60003f05270 */
[----:B------:R-:W-:-:S10]  /*bee0*/  @!P6 IMAD.MOV.U32 R109, RZ, RZ, R69 ;  /* 0x000000ffff6de224 */ /* 0x000fd400078e0045 */
.L_x_6986:
[----:B------:R-:W-:Y:S05]  /*bef0*/  BSYNC B2 ;  /* 0x0000000000027941 */ /* 0x000fea0003800000 */
.L_x_6985:
        /* <DEDUP_REMOVED lines=44> */
.L_x_6984:
[----:B------:R-:W-:Y:S05]  /*c1c0*/  BSYNC B1 ;  /* 0x0000000000017941 */ /* 0x000fea0003800000 */
.L_x_6983:
[----:B------:R-:W-:Y:S01]  /*c1d0*/  I2FP.F32.U32 R69, R70 ;  /* 0x0000004600457245 */ /* 0x000fe20000201000 */
[----:B------:R-:W-:Y:S01]  /*c1e0*/  HADD2.F32 R71, -RZ, R71.H1_H1 ;  /* 0x30000047ff477230 */ /* 0x000fe20000004100 */
[----:B------:R-:W-:Y:S01]  /*c1f0*/  SEL R72, RZ, 0x10000, P5 ;  /* 0x00010000ff487807 */ /* 0x000fe20002800000 */
[----:B------:R-:W-:Y:S01]  /*c200*/  HADD2.F32 R153, -RZ, R43.H1_H1 ;  /* 0x3000002bff997230 */ /* 0x000fe20000004100 */
[----:B------:R-:W-:Y:S01]  /*c210*/  ISETP.NE.AND P6, PT, R135, RZ, PT ;  /* 0x000000ff8700720c */ /* 0x000fe20003fc5270 */
[----:B------:R-:W-:Y:S01]  /*c220*/  FFMA.FTZ R69, R69, R122, 1.1641532182693481445e-10 ;  /* 0x2f00000045457423 */ /* 0x000fe2000001007a */
[----:B------:R-:W-:Y:S01]  /*c230*/  FMUL.FTZ R68, R71, R126 ;  /* 0x0000007e47447220 */ /* 0x000fe20000410000 */
[----:B------:R-:W-:Y:S01]  /*c240*/  @P0 HADD2.F32 R70, -RZ, R67.H1_H1 ;  /* 0x30000043ff460230 */ /* 0x000fe20000004100 */
[----:B------:R-:W-:Y:S01]  /*c250*/  SEL R156, RZ, 0x1, P2 ;  /* 0x00000001ff9c7807 */ /* 0x000fe20001000000 */
[----:B------:R-:W-:-:S04]  /*c260*/  IMAD.WIDE.U32 R158, R139, 0x10, R78 ;  /* 0x000000108b9e7825 */ /* 0x000fc800078e004e */
[----:B------:R-:W-:Y:S01]  /*c270*/  FMUL.FTZ R68, R68, R125 ;  /* 0x0000007d44447220 */ /* 0x000fe20000410000 */
[----:B------:R-:W-:Y:S02]  /*c280*/  FSETP.GTU.FTZ.AND P5, PT, R69, R124, PT ;  /* 0x0000007c4500720b */ /* 0x000fe40003fbc000 */
[----:B------:R-:W-:Y:S01]  /*c290*/  F2FP.F16.F32.PACK_AB R69, R148, R75 ;  /* 0x0000004b9445723e */ /* 0x000fe200000000ff */
[----:B------:R-:W-:Y:S01]  /*c2a0*/  IMAD.WIDE.U32 R156, R156, 0x1000000, RZ ;  /* 0x010000009c9c7825 */ /* 0x000fe200078e00ff */
[----:B------:R-:W-:Y:S02]  /*c2b0*/  FSEL R68, R68, RZ, !P5 ;  /* 0x000000ff44447208 */ /* 0x000fe40006800000 */
[----:B------:R-:W-:Y:S02]  /*c2c0*/  SEL R135, RZ, 0x1000000, P5 ;  /* 0x01000000ff877807 */ /* 0x000fe40002800000 */
[----:B------:R-:W-:Y:S01]  /*c2d0*/  SEL R73, RZ, 0x100, P4 ;  /* 0x00000100ff497807 */ /* 0x000fe20002000000 */
[----:B------:R-:W-:Y:S01]  /*c2e0*/  FMUL.FTZ R153, R68, R153 ;  /* 0x0000009944997220 */ /* 0x000fe20000410000 */
[----:B------:R-:W-:-:S02]  /*c2f0*/  F2FP.F16.F32.PACK_AB R68, R149, R74 ;  /* 0x0000004a9544723e */ /* 0x000fc400000000ff */
[----:B------:R-:W-:Y:S01]  /*c300*/  ISETP.NE.AND P5, PT, R154, RZ, PT ;  /* 0x000000ff9a00720c */ /* 0x000fe20003fa5270 */
[----:B------:R-:W-:Y:S01]  /*c310*/  @P0 FADD.FTZ R153, R70, R153 ;  /* 0x0000009946990221 */ /* 0x000fe20000010000 */
[----:B------:R-:W-:Y:S02]  /*c320*/  F2FP.F16.F32.PACK_AB R70, R151, R146 ;  /* 0x000000929746723e */ /* 0x000fe400000000ff */
[----:B------:R-:W-:Y:S02]  /*c330*/  LOP3.LUT R73, R73, R135, R72, 0xfe, !PT ;  /* 0x0000008749497212 */ /* 0x000fe400078efe48 */
[----:B------:R-:W-:Y:S02]  /*c340*/  F2FP.F16.F32.PACK_AB R71, R153, R150 ;  /* 0x000000969947723e */ /* 0x000fe400000000ff */
[----:B------:R-:W-:Y:S02]  /*c350*/  SEL R135, RZ, 0x1, P3 ;  /* 0x00000001ff877807 */ /* 0x000fe40001800000 */
[----:B------:R-:W-:Y:S01]  /*c360*/  SEL R154, RZ, 0x1, P1 ;  /* 0x00000001ff9a7807 */ /* 0x000fe20000800000 */
[----:B------:R0:W-:Y:S01]  /*c370*/  STG.E.128 desc[UR4][R158.64], R68 ;  /* 0x000000449e007986 */ /* 0x0001e2000c101d04 */
[----:B------:R-:W-:-:S02]  /*c380*/  SEL R72, RZ, 0x1, P5 ;  /* 0x00000001ff487807 */ /* 0x000fc40002800000 */
[----:B------:R-:W-:Y:S01]  /*c390*/  LOP3.LUT R135, R157, R73, R135, 0xfe, !PT ;  /* 0x000000499d877212 */ /* 0x000fe200078efe87 */
[----:B------:R-:W-:-:S04]  /*c3a0*/  IMAD.WIDE.U32 R154, R154, 0x10000, RZ ;  /* 0x000100009a9a7825 */ /* 0x000fc800078e00ff */
[----:B------:R-:W-:-:S03]  /*c3b0*/  IMAD.WIDE.U32 R72, R72, 0x100, RZ ;  /* 0x0000010048487825 */ /* 0x000fc600078e00ff */
[----:B------:R-:W-:Y:S02]  /*c3c0*/  LOP3.LUT R156, R72, R156, R154, 0xfe, !PT ;  /* 0x0000009c489c7212 */ /* 0x000fe400078efe9a */
[----:B------:R-:W-:Y:S01]  /*c3d0*/  LOP3.LUT R73, R73, R135, R155, 0xfe, !PT ;  /* 0x0000008749497212 */ /* 0x000fe200078efe9b */
[----:B------:R-:W-:Y:S01]  /*c3e0*/  VIADD R135, R83, 0x80 ;  /* 0x0000008053877836 */ /* 0x000fe20000000000 */
[----:B0-----:R-:W0:Y:S01]  /*c3f0*/  @P0 LDC.64 R68, c[0x0][0x230] ;  /* 0x00008c00ff440b82 */ /* 0x001e220000000a00 */
[----:B------:R-:W-:Y:S01]  /*c400*/  SEL R71, RZ, 0x1, P6 ;  /* 0x00000001ff477807 */ /* 0x000fe20003000000 */
[----:B------:R-:W-:-:S03]  /*c410*/  IMAD.WIDE.U32 R154, R139, 0x8, R76 ;  /* 0x000000088b9a7825 */ /* 0x000fc600078e004c */
[----:B------:R-:W-:-:S05]  /*c420*/  LOP3.LUT R72, R156, R71, RZ, 0xfc, !PT ;  /* 0x000000479c487212 */ /* 0x000fca00078efcff */
[----:B------:R1:W-:Y:S01]  /*c430*/  STG.E.64 desc[UR4][R154.64], R72 ;  /* 0x000000489a007986 */ /* 0x0003e2000c101b04 */
[----:B0-----:R-:W-:-:S04]  /*c440*/  @P0 IMAD.WIDE.U32 R156, R135, 0x10, R68 ;  /* 0x00000010879c0825 */ /* 0x001fc800078e0044 */
[----:B------:R-:W-:Y:S01]  /*c450*/  IMAD.WIDE.U32 R68, R135, 0x10, R80 ;  /* 0x0000001087447825 */ /* 0x000fe200078e0050 */
[----:B------:R1:W5:Y:S05]  /*c460*/  @P0 LDG.E.128 R64, desc[UR4][R156.64] ;  /* 0x000000049c400981 */ /* 0x00036a000c1e1d00 */
[----:B------:R-:W5:Y:S01]  /*c470*/  LDG.E.128 R68, desc[UR4][R68.64] ;  /* 0x0000000444447981 */ /* 0x000f62000c1e1d00 */
[C---:B------:R-:W-:Y:S01]  /*c480*/  ISETP.NE.AND P1, PT, R136.reuse, 0x1, PT ;  /* 0x000000018800780c */ /* 0x040fe20003f25270 */
[----:B------:R-:W-:Y:S01]  /*c490*/  BSSY B1, `(.L_x_6987) ;  /* 0x000000c000017945 */ /* 0x000fe20003800000 */
[----:B------:R-:W-:-:S11]  /*c4a0*/  IADD3 R80, R136, 0x1, RZ ;  /* 0x0000000188507810 */ /* 0x000fd60007ffe0ff */
[----:B-1----:R-:W-:Y:S05]  /*c4b0*/  @!P1 BRA `(.L_x_6988) ;  /* 0x0000000000209947 */ /* 0x002fea0003800000 */
        /* <DEDUP_REMOVED lines=8> */
.L_x_6988:
[----:B------:R-:W-:-:S07]  /*c540*/  MOV R152, R112 ;  /* 0x0000007000987202 */ /* 0x000fce0000000f00 */
.L_x_6989:
[----:B------:R-:W-:Y:S05]  /*c550*/  BSYNC B1 ;  /* 0x0000000000017941 */ /* 0x000fea0003800000 */
.L_x_6987:
        /* <DEDUP_REMOVED lines=16> */
.L_x_6993:
[----:B------:R-:W-:Y:S05]  /*c660*/  BSYNC B2 ;  /* 0x0000000000027941 */ /* 0x000fea0003800000 */
.L_x_6992:
        /* <DEDUP_REMOVED lines=42> */
[----:B------:R-:W-:Y:S01]  /*c910*/  HFMA2.MMA R80, -RZ, RZ, 0, 0 ;  /* 0x00000000ff507435 */ /* 0x000fe200000001ff */
[----:B------:R-:W-:-:S10]  /*c920*/  MOV R100, R72 ;  /* 0x0000004800647202 */ /* 0x000fd40000000f00 */
.L_x_6991:
[----:B------:R-:W-:Y:S05]  /*c930*/  BSYNC B1 ;  /* 0x0000000000017941 */ /* 0x000fea0003800000 */
.L_x_6990:
[----:B------:R-:W-:Y:S01]  /*c940*/  I2FP.F32.U32 R73, R152 ;  /* 0x0000009800497245 */ /* 0x000fe20000201000 */
[----:B-----5:R-:W-:Y:S01]  /*c950*/  HADD2.F32 R81, -RZ, R68.H0_H0 ;  /* 0x20000044ff517230 */ /* 0x020fe20000004100 */
[----:B------:R-:W-:Y:S03]  /*c960*/  BSSY B1, `(.L_x_6994) ;  /* 0x0000016000017945 */ /* 0x000fe60003800000 */
[----:B------:R-:W-:Y:S01]  /*c970*/  FFMA.FTZ R73, R73, R122, 1.1641532182693481445e-10 ;  /* 0x2f00000049497423 */ /* 0x000fe2000001007a */
[----:B------:R-:W-:Y:S01]  /*c980*/  FMUL.FTZ R72, R81, R126 ;  /* 0x0000007e51487220 */ /* 0x000fe20000410000 */
[----:B------:R-:W-:-:S03]  /*c990*/  @P0 HADD2.F32 R81, -RZ, R64.H0_H0 ;  /* 0x20000040ff510230 */ /* 0x000fc60000004100 */
[----:B------:R-:W-:Y:S01]  /*c9a0*/  FMUL.FTZ R72, R72, R125 ;  /* 0x0000007d48487220 */ /* 0x000fe20000410000 */
[----:B------:R-:W-:-:S04]  /*c9b0*/  FSETP.GTU.FTZ.AND P1, PT, R73, R124, PT ;  /* 0x0000007c4900720b */ /* 0x000fc80003f3c000 */
[----:B------:R-:W-:Y:S02]  /*c9c0*/  P2R R154, PR, RZ, 0x2 ;  /* 0x00000002ff9a7803 */ /* 0x000fe40000000000 */
[----:B------:R-:W-:Y:S01]  /*c9d0*/  FSEL R73, R72, RZ, !P1 ;  /* 0x000000ff48497208 */ /* 0x000fe20004800000 */
[C---:B------:R-:W-:Y:S01]  /*c9e0*/  VIADD R72, R80.reuse, 0x1 ;  /* 0x0000000150487836 */ /* 0x040fe20000000000 */
        /* <DEDUP_REMOVED lines=12> */
.L_x_6995:
[----:B------:R-:W-:-:S07]  /*cab0*/  IMAD.MOV.U32 R136, RZ, RZ, R112 ;  /* 0x000000ffff887224 */ /* 0x000fce00078e0070 */
.L_x_6996:
[----:B------:R-:W-:Y:S05]  /*cac0*/  BSYNC B1 ;  /* 0x0000000000017941 */ /* 0x000fea0003800000 */
.L_x_6994:
        /* <DEDUP_REMOVED lines=16> */
.L_x_7000:
[----:B------:R-:W-:Y:S05]  /*cbd0*/  BSYNC B2 ;  /* 0x0000000000027941 */ /* 0x000fea0003800000 */
.L_x_6999:
        /* <DEDUP_REMOVED lines=40> */
[----:B------:R-:W-:-:S03]  /*ce60*/  IMAD.WIDE.U32 R72, R81, -0x2daee0ad, RZ ;  /* 0xd2511f5351487825 */ /* 0x000fc600078e00ff */
[----:B------:R-:W-:Y:S01]  /*ce70*/  MOV R100, R72 ;  /* 0x0000004800647202 */ /* 0x000fe20000000f00 */
[----:B------:R-:W-:Y:S01]  /*ce80*/  HFMA2.MMA R72, -RZ, RZ, 0, 0 ;  /* 0x00000000ff487435 */ /* 0x000fe200000001ff */
[----:B------:R-:W-:-:S10]  /*ce90*/  LOP3.LUT R99, R73, UR34, R80, 0x96, !PT ;  /* 0x0000002249637c12 */ /* 0x000fd4000f8e9650 */
.L_x_6998:
[----:B------:R-:W-:Y:S05]  /*cea0*/  BSYNC B1 ;  /* 0x0000000000017941 */ /* 0x000fea0003800000 */
.L_x_6997:
[----:B------:R-:W-:Y:S01]  /*ceb0*/  I2FP.F32.U32 R73, R136 ;  /* 0x0000008800497245 */ /* 0x000fe20000201000 */
[----:B------:R-:W-:Y:S01]  /*cec0*/  HADD2.F32 R81, -RZ, R68.H1_H1 ;  /* 0x30000044ff517230 */ /* 0x000fe20000004100 */
[----:B------:R-:W-:Y:S01]  /*ced0*/  BSSY B1, `(.L_x_7001) ;  /* 0x0000016000017945 */ /* 0x000fe20003800000 */
[----:B------:R-:W-:Y:S02]  /*cee0*/  IADD3 R80, R72, 0x1, RZ ;  /* 0x0000000148507810 */ /* 0x000fe40007ffe0ff */
[----:B------:R-:W-:Y:S01]  /*cef0*/  FFMA.FTZ R73, R73, R122, 1.1641532182693481445e-10 ;  /* 0x2f00000049497423 */ /* 0x000fe2000001007a */
[----:B------:R-:W-:-:S04]  /*cf00*/  FMUL.FTZ R68, R81, R126 ;  /* 0x0000007e51447220 */ /* 0x000fc80000410000 */
[----:B------:R-:W-:Y:S01]  /*cf10*/  FMUL.FTZ R68, R68, R125 ;  /* 0x0000007d44447220 */ /* 0x000fe20000410000 */
[----:B------:R-:W-:-:S04]  /*cf20*/  FSETP.GTU.FTZ.AND P1, PT, R73, R124, PT ;  /* 0x0000007c4900720b */ /* 0x000fc80003f3c000 */
[----:B------:R-:W-:Y:S02]  /*cf30*/  P2R R160, PR, RZ, 0x2 ;  /* 0x00000002ffa07803 */ /* 0x000fe40000000000 */
[----:B------:R-:W-:Y:S01]  /*cf40*/  FSEL R157, R68, RZ, !P1 ;  /* 0x000000ff449d7208 */ /* 0x000fe20004800000 */
[----:B------:R-:W-:Y:S01]  /*cf50*/  @P0 HADD2.F32 R68, -RZ, R64.H1_H1 ;  /* 0x30000040ff440230 */ /* 0x000fe20000004100 */
        /* <DEDUP_REMOVED lines=12> */
.L_x_7002:
[----:B------:R-:W-:-:S07]  /*d020*/  MOV R68, R112 ;  /* 0x0000007000447202 */ /* 0x000fce0000000f00 */
.L_x_7003:
[----:B------:R-:W-:Y:S05]  /*d030*/  BSYNC B1 ;  /* 0x0000000000017941 */ /* 0x000fea0003800000 */
.L_x_7001:
        /* <DEDUP_REMOVED lines=16> */
.L_x_7007:
[----:B------:R-:W-:Y:S05]  /*d140*/  BSYNC B2 ;  /* 0x0000000000027941 */ /* 0x000fea0003800000 */
.L_x_7006:
        /* <DEDUP_REMOVED lines=38> */
[----:B------:R-:W-:Y:S02]  /*d3b0*/  LOP3.LUT R101, R73, UR33, R100, 0x96, !PT ;  /* 0x0000002149657c12 */ /* 0x000fe4000f8e9664 */
[----:B------:R-:W-:Y:S01]  /*d3c0*/  MOV R112, R72 ;  /* 0x0000004800707202 */ /* 0x000fe20000000f00 */
[----:B------:R-:W-:-:S04]  /*d3d0*/  IMAD.WIDE.U32 R72, R81, -0x2daee0ad, RZ ;  /* 0xd2511f5351487825 */ /* 0x000fc800078e00ff */
[----:B------:R-:W-:Y:S01]  /*d3e0*/  IMAD.MOV.U32 R100, RZ, RZ, R72 ;  /* 0x000000ffff647224 */ /* 0x000fe200078e0048 */
[----:B------:R-:W-:Y:S01]  /*d3f0*/  LOP3.LUT R99, R73, UR34, R80, 0x96, !PT ;  /* 0x0000002249637c12 */ /* 0x000fe2000f8e9650 */
[----:B------:R-:W-:-:S11]  /*d400*/  HFMA2.MMA R80, -RZ, RZ, 0, 0 ;  /* 0x00000000ff507435 */ /* 0x000fd600000001ff */
.L_x_7005:
[----:B------:R-:W-:Y:S05]  /*d410*/  BSYNC B1 ;  /* 0x0000000000017941 */ /* 0x000fea0003800000 */
.L_x_7004:
        /* <DEDUP_REMOVED lines=8> */
[----:B------:R-:W-:-:S04]  /*d4a0*/  FSETP.GTU.FTZ.AND P1, PT, R73, R124, PT ;  /* 0x0000007c4900720b */ /* 0x000fc80003f3c000 */
[----:B------:R-:W-:-:S05]  /*d4b0*/  FSEL R68, R68, RZ, !P1 ;  /* 0x000000ff44447208 */ /* 0x000fca0004800000 */
[----:B------:R-:W-:Y:S01]  /*d4c0*/  FMUL.FTZ R155, R103, R68 ;  /* 0x00000044679b7220 */ /* 0x000fe20000410000 */
[----:B------:R-:W-:-:S05]  /*d4d0*/  @P0 HADD2.F32 R68, -RZ, R65.H0_H0 ;  /* 0x20000041ff440230 */ /* 0x000fca0000004100 */
        /* <DEDUP_REMOVED lines=10> */
.L_x_7009:
[----:B------:R-:W-:-:S07]  /*d580*/  MOV R68, R112 ;  /* 0x0000007000447202 */ /* 0x000fce0000000f00 */
.L_x_7010:
[----:B------:R-:W-:Y:S05]  /*d590*/  BSYNC B1 ;  /* 0x0000000000017941 */ /* 0x000fea0003800000 */
.L_x_7008:
        /* <DEDUP_REMOVED lines=16> */
.L_x_7014:
[----:B------:R-:W-:Y:S05]  /*d6a0*/  BSYNC B2 ;  /* 0x0000000000027941 */ /* 0x000fea0003800000 */
.L_x_7013:
        /* <DEDUP_REMOVED lines=40> */
[----:B------:R-:W-:-:S03]  /*d930*/  IMAD.WIDE.U32 R72, R81, -0x2daee0ad, RZ ;  /* 0xd2511f5351487825 */ /* 0x000fc600078e00ff */
[----:B------:R-:W-:Y:S01]  /*d940*/  MOV R100, R72 ;  /* 0x0000004800647202 */ /* 0x000fe20000000f00 */
[----:B------:R-:W-:Y:S01]  /*d950*/  IMAD.MOV.U32 R72, RZ, RZ, RZ ;  /* 0x000000ffff487224 */ /* 0x000fe200078e00ff */
[----:B------:R-:W-:-:S07]  /*d960*/  LOP3.LUT R99, R73, UR34, R80, 0x96, !PT ;  /* 0x0000002249637c12 */ /* 0x000fce000f8e9650 */
.L_x_7012:
[----:B------:R-:W-:Y:S05]  /*d970*/  BSYNC B1 ;  /* 0x0000000000017941 */ /* 0x000fea0003800000 */
.L_x_7011:
        /* <DEDUP_REMOVED lines=11> */
[----:B------:R-:W-:-:S05]  /*da30*/  @P0 HADD2.F32 R69, -RZ, R65.H1_H1 ;  /* 0x30000041ff450230 */ /* 0x000fca0000004100 */
        /* <DEDUP_REMOVED lines=10> */
.L_x_7016:
[----:B------:R-:W-:-:S07]  /*dae0*/  MOV R136, R112 ;  /* 0x0000007000887202 */ /* 0x000fce0000000f00 */
.L_x_7017:
[----:B------:R-:W-:Y:S05]  /*daf0*/  BSYNC B1 ;  /* 0x0000000000017941 */ /* 0x000fea0003800000 */
.L_x_7015:
        /* <DEDUP_REMOVED lines=16> */
.L_x_7021:
[----:B------:R-:W-:Y:S05]  /*dc00*/  BSYNC B2 ;  /* 0x0000000000027941 */ /* 0x000fea0003800000 */
.L_x_7020:
        /* <DEDUP_REMOVED lines=39> */
[----:B------:R-:W-:Y:S01]  /*de80*/  HFMA2.MMA R80, -RZ, RZ, 0, 0 ;  /* 0x00000000ff507435 */ /* 0x000fe200000001ff */
[----:B------:R-:W-:Y:S01]  /*de90*/  MOV R112, R68 ;  /* 0x0000004400707202 */ /* 0x000fe20000000f00 */
[----:B------:R-:W-:-:S05]  /*dea0*/  IMAD.WIDE.U32 R68, R73, -0x2daee0ad, RZ ;  /* 0xd2511f5349447825 */ /* 0x000fca00078e00ff */
[----:B------:R-:W-:Y:S02]  /*deb0*/  LOP3.LUT R99, R69, UR34, R72, 0x96, !PT ;  /* 0x0000002245637c12 */ /* 0x000fe4000f8e9648 */
[----:B------:R-:W-:-:S07]  /*dec0*/  MOV R100, R68 ;  /* 0x0000004400647202 */ /* 0x000fce0000000f00 */
.L_x_7019:
[----:B------:R-:W-:Y:S05]  /*ded0*/  BSYNC B1 ;  /* 0x0000000000017941 */ /* 0x000fea0003800000 */
.L_x_7018:
        /* <DEDUP_REMOVED lines=22> */
.L_x_7023:
[----:B------:R-:W-:-:S07]  /*e040*/  IMAD.MOV.U32 R136, RZ, RZ, R112 ;  /* 0x000000ffff887224 */ /* 0x000fce00078e0070 */
.L_x_7024:
[----:B------:R-:W-:Y:S05]  /*e050*/  BSYNC B1 ;  /* 0x0000000000017941 */ /* 0x000fea0003800000 */
.L_x_7022:
        /* <DEDUP_REMOVED lines=16> */
.L_x_7028:
[----:B------:R-:W-:Y:S05]  /*e160*/  BSYNC B2 ;  /* 0x0000000000027941 */ /* 0x000fea0003800000 */
.L_x_7027:
        /* <DEDUP_REMOVED lines=41> */
[----:B------:R-:W-:Y:S01]  /*e400*/  LOP3.LUT R99, R69, UR34, R72, 0x96, !PT ;  /* 0x0000002245637c12 */ /* 0x000fe2000f8e9648 */
[----:B------:R-:W-:Y:S01]  /*e410*/  HFMA2.MMA R72, -RZ, RZ, 0, 0 ;  /* 0x00000000ff487435 */ /* 0x000fe200000001ff */
[----:B------:R-:W-:-:S10]  /*e420*/  MOV R100, R68 ;  /* 0x0000004400647202 */ /* 0x000fd40000000f00 */
.L_x_7026:
[----:B------:R-:W-:Y:S05]  /*e430*/  BSYNC B1 ;  /* 0x0000000000017941 */ /* 0x000fea0003800000 */
.L_x_7025:
        /* <DEDUP_REMOVED lines=9> */
[----:B------:R-:W-:Y:S01]  /*e4d0*/  FSEL R161, R68, RZ, !P4 ;  /* 0x000000ff44a17208 */ /* 0x000fe20006000000 */
[----:B------:R-:W-:-:S04]  /*e4e0*/  @P0 HADD2.F32 R68, -RZ, R66.H1_H1 ;  /* 0x30000042ff440230 */ /* 0x000fc80000004100 */
        /* <DEDUP_REMOVED lines=11> */
.L_x_7030:
[----:B------:R-:W-:-:S07]  /*e5a0*/  MOV R70, R112 ;  /* 0x0000007000467202 */ /* 0x000fce0000000f00 */
.L_x_7031:
[----:B------:R-:W-:Y:S05]  /*e5b0*/  BSYNC B1 ;  /* 0x0000000000017941 */ /* 0x000fea0003800000 */
.L_x_7029:
        /* <DEDUP_REMOVED lines=16> */
.L_x_7035:
[----:B------:R-:W-:Y:S05]  /*e6c0*/  BSYNC B2 ;  /* 0x0000000000027941 */ /* 0x000fea0003800000 */
.L_x_7034:
        /* <DEDUP_REMOVED lines=41> */
[----:B------:R-:W-:-:S04]  /*e960*/  IMAD.WIDE.U32 R68, R73, -0x2daee0ad, RZ ;  /* 0xd2511f5349447825 */ /* 0x000fc800078e00ff */
[----:B------:R-:W-:Y:S01]  /*e970*/  IMAD.MOV.U32 R100, RZ, RZ, R68 ;  /* 0x000000ffff647224 */ /* 0x000fe200078e0044 */
[----:B------:R-:W-:-:S07]  /*e980*/  LOP3.LUT R99, R69, UR34, R72, 0x96, !PT ;  /* 0x0000002245637c12 */ /* 0x000fce000f8e9648 */
.L_x_7033:
[----:B------:R-:W-:Y:S05]  /*e990*/  BSYNC B1 ;  /* 0x0000000000017941 */ /* 0x000fea0003800000 */
.L_x_7032:
        /* <DEDUP_REMOVED lines=22> */
.L_x_7037:
[----:B------:R-:W-:-:S07]  /*eb00*/  MOV R70, R112 ;  /* 0x0000007000467202 */ /* 0x000fce0000000f00 */
.L_x_7038:
[----:B------:R-:W-:Y:S05]  /*eb10*/  BSYNC B1 ;  /* 0x0000000000017941 */ /* 0x000fea0003800000 */
.L_x_7036:
        /* <DEDUP_REMOVED lines=15> */
[----:B------:R-:W-:Y:S02]  /*ec10*/  @P0 IADD3 R72, R109, RZ, RZ ;  /* 0x000000ff6d480210 */ /* 0x000fe40007ffe0ff */
[----:B------:R-:W-:-:S03]  /*ec20*/  ISETP.NE.AND P0, PT, R69, RZ, PT ;  /* 0x000000ff4500720c */ /* 0x000fc60003f05270 */
[----:B------:R-:W-:-:S10]  /*ec30*/  @!P6 IMAD.MOV.U32 R109, RZ, RZ, R72 ;  /* 0x000000ffff6de224 */ /* 0x000fd400078e0048 */
.L_x_7042:
[----:B------:R-:W-:Y:S05]  /*ec40*/  BSYNC B2 ;  /* 0x0000000000027941 */ /* 0x000fea0003800000 */
.L_x_7041:
        /* <DEDUP_REMOVED lines=41> */
[----:B------:R-:W-:-:S05]  /*eee0*/  IMAD.WIDE.U32 R68, R73, -0x2daee0ad, RZ ;  /* 0xd2511f5349447825 */ /* 0x000fca00078e00ff */
[----:B------:R-:W-:Y:S02]  /*eef0*/  LOP3.LUT R99, R69, UR34, R72, 0x96, !PT ;  /* 0x0000002245637c12 */ /* 0x000fe4000f8e9648 */
[----:B------:R-:W-:-:S07]  /*ef00*/  MOV R100, R68 ;  /* 0x0000004400647202 */ /* 0x000fce0000000f00 */
.L_x_7040:
[----:B------:R-:W-:Y:S05]  /*ef10*/  BSYNC B1 ;  /* 0x0000000000017941 */ /* 0x000fea0003800000 */
.L_x_7039:
[----:B------:R-:W-:Y:S01]  /*ef20*/  I2FP.F32.U32 R69, R70 ;  /* 0x0000004600457245 */ /* 0x000fe20000201000 */
[----:B------:R-:W-:Y:S01]  /*ef30*/  HADD2.F32 R71, -RZ, R71.H1_H1 ;  /* 0x30000047ff477230 */ /* 0x000fe20000004100 */
[----:B------:R-:W-:Y:S01]  /*ef40*/  SEL R73, RZ, 0x10000, P5 ;  /* 0x00010000ff497807 */ /* 0x000fe20002800000 */
[----:B------:R-:W-:Y:S01]  /*ef50*/  IMAD.WIDE.U32 R78, R135, 0x10, R78 ;  /* 0x00000010874e7825 */ /* 0x000fe200078e004e */
[----:B------:R-:W-:-:S03]  /*ef60*/  SEL R80, RZ, 0x100, P4 ;  /* 0x00000100ff507807 */ /* 0x000fc60002000000 */
[----:B------:R-:W-:Y:S01]  /*ef70*/  FFMA.FTZ R69, R69, R122, 1.1641532182693481445e-10 ;  /* 0x2f00000045457423 */ /* 0x000fe2000001007a */
[----:B------:R-:W-:Y:S01]  /*ef80*/  FMUL.FTZ R126, R71, R126 ;  /* 0x0000007e477e7220 */ /* 0x000fe20000410000 */
[----:B------:R-:W-:Y:S01]  /*ef90*/  @P0 HADD2.F32 R71, -RZ, R67.H1_H1 ;  /* 0x30000043ff470230 */ /* 0x000fe20000004100 */
[----:B------:R-:W-:Y:S01]  /*efa0*/  SEL R72, RZ, 0x1, P2 ;  /* 0x00000001ff487807 */ /* 0x000fe20001000000 */
[----:B------:R-:W-:-:S04]  /*efb0*/  IMAD.WIDE.U32 R76, R135, 0x8, R76 ;  /* 0x00000008874c7825 */ /* 0x000fc800078e004c */
[----:B------:R-:W-:Y:S01]  /*efc0*/  FMUL.FTZ R126, R126, R125 ;  /* 0x0000007d7e7e7220 */ /* 0x000fe20000410000 */
[----:B------:R-:W-:Y:S01]  /*efd0*/  FSETP.GTU.FTZ.AND P6, PT, R69, R124, PT ;  /* 0x0000007c4500720b */ /* 0x000fe20003fdc000 */
[----:B------:R-:W-:Y:S01]  /*efe0*/  UMOV UR8, 0xffffffff ;  /* 0xffffffff00087882 */ /* 0x000fe20000000000 */
[----:B------:R-:W-:Y:S02]  /*eff0*/  SEL R125, RZ, 0x1, P3 ;  /* 0x00000001ff7d7807 */ /* 0x000fe40001800000 */
[----:B------:R-:W-:Y:S02]  /*f000*/  FSEL R69, R126, RZ, !P6 ;  /* 0x000000ff7e457208 */ /* 0x000fe40007000000 */
[----:B------:R-:W-:Y:S02]  /*f010*/  SEL R81, RZ, 0x1000000, P6 ;  /* 0x01000000ff517807 */ /* 0x000fe40003000000 */
[----:B------:R-:W-:Y:S01]  /*f020*/  F2FP.F16.F32.PACK_AB R70, R161, R156 ;  /* 0x0000009ca146723e */ /* 0x000fe200000000ff */
[----:B------:R-:W-:Y:S01]  /*f030*/  FMUL.FTZ R122, R116, R69 ;  /* 0x00000045747a7220 */ /* 0x000fe20000410000 */
[----:B------:R-:W-:Y:S01]  /*f040*/  LOP3.LUT R80, R80, R81, R73, 0xfe, !PT ;  /* 0x0000005150507212 */ /* 0x000fe200078efe49 */
[----:B------:R-:W-:Y:S01]  /*f050*/  IMAD.WIDE.U32 R72, R72, 0x1000000, RZ ;  /* 0x0100000048487825 */ /* 0x000fe200078e00ff */
[----:B------:R-:W-:-:S03]  /*f060*/  F2FP.F16.F32.PACK_AB R69, R158, R155 ;  /* 0x0000009b9e45723e */ /* 0x000fc600000000ff */
[----:B------:R-:W-:Y:S01]  /*f070*/  @P0 FADD.FTZ R122, R71, R122 ;  /* 0x0000007a477a0221 */ /* 0x000fe20000010000 */
[----:B------:R-:W-:Y:S02]  /*f080*/  ISETP.NE.AND P0, PT, R160, RZ, PT ;  /* 0x000000ffa000720c */ /* 0x000fe40003f05270 */
[----:B------:R-:W-:Y:S02]  /*f090*/  F2FP.F16.F32.PACK_AB R68, R157, R152 ;  /* 0x000000989d44723e */ /* 0x000fe400000000ff */
[----:B------:R-:W-:Y:S02]  /*f0a0*/  F2FP.F16.F32.PACK_AB R71, R122, R159 ;  /* 0x0000009f7a47723e */ /* 0x000fe400000000ff */
[----:B------:R-:W-:Y:S02]  /*f0b0*/  LOP3.LUT R125, R73, R80, R125, 0xfe, !PT ;  /* 0x00000050497d7212 */ /* 0x000fe400078efe7d */
[----:B------:R-:W-:Y:S01]  /*f0c0*/  SEL R80, RZ, 0x1, P1 ;  /* 0x00000001ff507807 */ /* 0x000fe20000800000 */
[----:B------:R0:W-:Y:S01]  /*f0d0*/  STG.E.128 desc[UR4][R78.64], R68 ;  /* 0x000000444e007986 */ /* 0x0001e2000c101d04 */
[----:B------:R-:W-:-:S02]  /*f0e0*/  SEL R73, RZ, 0x1, P0 ;  /* 0x00000001ff497807 */ /* 0x000fc40000000000 */
[----:B------:R-:W-:Y:S01]  /*f0f0*/  ISETP.NE.AND P0, PT, R154, RZ, PT ;  /* 0x000000ff9a00720c */ /* 0x000fe20003f05270 */
[----:B------:R-:W-:Y:S01]  /*f100*/  IMAD.WIDE.U32 R80, R80, 0x10000, RZ ;  /* 0x0001000050507825 */ /* 0x000fe200078e00ff */
[----:B------:R-:W-:-:S03]  /*f110*/  ISETP.NE.AND P1, PT, R26, RZ, PT ;  /* 0x000000ff1a00720c */ /* 0x000fc60003f25270 */
[----:B0-----:R-:W-:-:S03]  /*f120*/  IMAD.WIDE.U32 R68, R73, 0x100, RZ ;  /* 0x0000010049447825 */ /* 0x001fc600078e00ff */
[----:B------:R-:W-:Y:S01]  /*f130*/  LOP3.LUT R72, R68, R72, R80, 0xfe, !PT ;  /* 0x0000004844487212 */ /* 0x000fe200078efe50 */
[----:B------:R-:W-:Y:S01]  /*f140*/  FADD.FTZ R68, RZ, R82 ;  /* 0x00000052ff447221 */ /* 0x000fe20000010000 */
[----:B------:R-:W-:-:S03]  /*f150*/  LOP3.LUT R69, R69, R125, R81, 0xfe, !PT ;  /* 0x0000007d45457212 */ /* 0x000fc600078efe51 */
        /* <DEDUP_REMOVED lines=32> */
[----:B------:R-:W-:-:S03]  /*f360*/  SEL R71, RZ, 0x1, P0 ;  /* 0x00000001ff477807 */ /* 0x000fc60000000000 */
[----:B------:R-:W-:Y:S01]  /*f370*/  FADD.FTZ R70, R68, R157 ;  /* 0x0000009d44467221 */ /* 0x000fe20000010000 */
[----:B------:R-:W-:-:S03]  /*f380*/  LOP3.LUT R68, R72, R71, RZ, 0xfc, !PT ;  /* 0x0000004748447212 */ /* 0x000fc600078efcff */
        /* <DEDUP_REMOVED lines=109> */
.L_x_7056:
[----:B------:R-:W-:Y:S01]  /*fa60*/  FMUL.FTZ R68, R72, R72 ;  /* 0x0000004848447220 */ /* 0x000fe20000410000 */
[----:B------:R-:W-:Y:S01]  /*fa70*/  ISETP.NE.AND P0, PT, RZ, UR11, PT ;  /* 0x0000000bff007c0c */ /* 0x000fe2000bf05270 */
[----:B-1----:R-:W-:Y:S01]  /*fa80*/  FADD.FTZ R70, R76, R77 ;  /* 0x0000004d4c467221 */ /* 0x002fe20000010000 */
[----:B------:R-:W-:Y:S02]  /*fa90*/  HADD2.F32 R79, -RZ, R45.H1_H1 ;  /* 0x3000002dff4f7230 */ /* 0x000fe40000004100 */
[----:B0-----:R-:W-:Y:S01]  /*faa0*/  FSEL R76, R68, RZ, P0 ;  /* 0x000000ff444c7208 */ /* 0x001fe20000000000 */
[----:B------:R-:W-:Y:S01]  /*fab0*/  FFMA.FTZ R69, R70, R69, UR14 ;  /* 0x0000000e46457e23 */ /* 0x000fe20008010045 */
[----:B------:R-:W-:Y:S01]  /*fac0*/  FSEL R70, R72, RZ, !P0 ;  /* 0x000000ff48467208 */ /* 0x000fe20004000000 */
[--C-:B------:R-:W-:Y:S02]  /*fad0*/  HADD2.F32 R68, -RZ, R47.reuse.H0_H0 ;  /* 0x2000002fff447230 */ /* 0x100fe40000004100 */
[----:B------:R-:W-:Y:S01]  /*fae0*/  FADD.FTZ R69, R69, R76 ;  /* 0x0000004c45457221 */ /* 0x000fe20000010000 */
[----:B------:R-:W-:-:S02]  /*faf0*/  HADD2.F32 R71, -RZ, R47.H1_H1 ;  /* 0x3000002fff477230 */ /* 0x000fc40000004100 */
[C---:B------:R-:W-:Y:S01]  /*fb00*/  FADD.FTZ R120, -R70.reuse, R120 ;  /* 0x0000007846787221 */ /* 0x040fe20000010100 */
[C---:B------:R-:W-:Y:S01]  /*fb10*/  FADD.FTZ R118, -R70.reuse, R118 ;  /* 0x0000007646767221 */ /* 0x040fe20000010100 */
[----:B------:R-:W0:Y:S01]  /*fb20*/  MUFU.RSQ R73, R69 ;  /* 0x0000004500497308 */ /* 0x000e220000001400 */
        /* <DEDUP_REMOVED lines=16> */
[----:B0-----:R-:W-:Y:S01]  /*fc30*/  FMUL.FTZ R69, R73, R120 ;  /* 0x0000007849457220 */ /* 0x001fe20000410000 */
        /* <DEDUP_REMOVED lines=22> */
[----:B------:R-:W-:-:S02]  /*fda0*/  HADD2.F32 R122, -RZ, R46.H0_H0 ;  /* 0x2000002eff7a7230 */ /* 0x000fc40000004100 */
[C---:B------:R-:W-:Y:S01]  /*fdb0*/  FMUL.FTZ R118, R73.reuse, R118 ;  /* 0x0000007649767220 */ /* 0x040fe20000410000 */
[C---:B------:R-:W-:Y:S01]  /*fdc0*/  FMUL.FTZ R77, R73.reuse, R119 ;  /* 0x00000077494d7220 */ /* 0x040fe20000410000 */
[C---:B------:R-:W-:Y:S01]  /*fdd0*/  FMUL.FTZ R82, R73.reuse, R82 ;  /* 0x0000005249527220 */ /* 0x040fe20000410000 */
[----:B------:R-:W-:Y:S01]  /*fde0*/  FMUL.FTZ R132, R73, R132 ;  /* 0x0000008449847220 */ /* 0x000fe20000410000 */
[----:B------:R-:W-:Y:S01]  /*fdf0*/  FFMA.FTZ R122, R118, R122, R21 ;  /* 0x0000007a767a7223 */ /* 0x000fe20000010015 */
[----:B------:R-:W-:Y:S01]  /*fe00*/  FFMA.FTZ R77, R77, R79, R22 ;  /* 0x0000004f4d4d7223 */ /* 0x000fe20000010016 */
[----:B------:R-:W-:Y:S02]  /*fe10*/  HADD2.F32 R118, -RZ, R44.H0_H0 ;  /* 0x2000002cff767230 */ /* 0x000fe40000004100 */
[----:B------:R-:W-:Y:S01]  /*fe20*/  FMUL.FTZ R123, R73, R123 ;  /* 0x0000007b497b7220 */ /* 0x000fe20000410000 */
[----:B------:R-:W-:Y:S02]  /*fe30*/  HADD2.F32 R79, -RZ, R51.H0_H0 ;  /* 0x20000033ff4f7230 */ /* 0x000fe40000004100 */
[----:B------:R-:W-:Y:S01]  /*fe40*/  FFMA.FTZ R68, R69, R68, R19 ;  /* 0x0000004445447223 */ /* 0x000fe20000010013 */
[----:B------:R-:W-:-:S02]  /*fe50*/  HADD2.F32 R81, -RZ, R46.H1_H1 ;  /* 0x3000002eff517230 */ /* 0x000fc40000004100 */
[C---:B------:R-:W-:Y:S01]  /*fe60*/  FMUL.FTZ R110, R73.reuse, R110 ;  /* 0x0000006e496e7220 */ /* 0x040fe20000410000 */
[----:B------:R-:W-:Y:S02]  /*fe70*/  HADD2.F32 R75, -RZ, R45.H0_H0 ;  /* 0x2000002dff4b7230 */ /* 0x000fe40000004100 */
[----:B------:R-:W-:Y:S01]  /*fe80*/  FMUL.FTZ R69, R73, R121 ;  /* 0x0000007949457220 */ /* 0x000fe20000410000 */
[----:B------:R-:W-:Y:S01]  /*fe90*/  FFMA.FTZ R118, R82, R118, R25 ;  /* 0x0000007652767223 */ /* 0x000fe20000010019 */
[----:B------:R-:W-:Y:S01]  /*fea0*/  FFMA.FTZ R82, R132, R79, R11 ;  /* 0x0000004f84527223 */ /* 0x000fe2000001000b */
[--C-:B------:R-:W-:Y:S02]  /*feb0*/  HADD2.F32 R119, -RZ, R50.reuse.H0_H0 ;  /* 0x20000032ff777230 */ /* 0x100fe40000004100 */
[----:B------:R-:W-:Y:S01]  /*fec0*/  FFMA.FTZ R71, R123, R71, R18 ;  /* 0x000000477b477223 */ /* 0x000fe20000010012 */
[----:B------:R-:W-:Y:S02]  /*fed0*/  HADD2.F32 R125, -RZ, R50.H1_H1 ;  /* 0x30000032ff7d7230 */ /* 0x000fe40000004100 */
[----:B------:R-:W-:Y:S01]  /*fee0*/  FMUL.FTZ R132, R73, R131 ;  /* 0x0000008349847220 */ /* 0x000fe20000410000 */
[----:B------:R-:W-:-:S02]  /*fef0*/  HADD2.F32 R79, -RZ, R49.H0_H0 ;  /* 0x20000031ff4f7230 */ /* 0x000fc40000004100 */
[C---:B------:R-:W-:Y:S01]  /*ff00*/  FMUL.FTZ R130, R73.reuse, R130 ;  /* 0x0000008249827220 */ /* 0x040fe20000410000 */
[----:B------:R-:W-:Y:S01]  /*ff10*/  FMUL.FTZ R123, R73, R134 ;  /* 0x00000086497b7220 */ /* 0x000fe20000410000 */
[----:B------:R-:W-:Y:S01]  /*ff20*/  FFMA.FTZ R69, R69, R81, R20 ;  /* 0x0000005145457223 */ /* 0x000fe20000010014 */
[----:B------:R-:W-:Y:S01]  /*ff30*/  FFMA.FTZ R110, R110, R75, R23 ;  /* 0x0000004b6e6e7223 */ /* 0x000fe20000010017 */
[----:B------:R-:W-:Y:S02]  /*ff40*/  HADD2.F32 R75, -RZ, R44.H1_H1 ;  /* 0x3000002cff4b7230 */ /* 0x000fe40000004100 */
[C---:B------:R-:W-:Y:S01]  /*ff50*/  FMUL.FTZ R81, R73.reuse, R117 ;  /* 0x0000007549517220 */ /* 0x040fe20000410000 */
[----:B------:R-:W-:Y:S02]  /*ff60*/  HADD2.F32 R117, -RZ, R51.H1_H1 ;  /* 0x30000033ff757230 */ /* 0x000fe40000004100 */
[----:B------:R-:W-:Y:S01]  /*ff70*/  FFMA.FTZ R132, R132, R119, R13 ;  /* 0x0000007784847223 */ /* 0x000fe2000001000d */
[----:B------:R-:W-:Y:S01]  /*ff80*/  FMUL.FTZ R137, R73, R137 ;  /* 0x0000008949897220 */ /* 0x000fe20000410000 */
[----:B------:R-:W-:Y:S01]  /*ff90*/  FFMA.FTZ R119, R123, R125, R12 ;  /* 0x0000007d7b777223 */ /* 0x000fe2000001000c */
[----:B------:R-:W-:Y:S01]  /*ffa0*/  FFMA.FTZ R130, R130, R79, R15 ;  /* 0x0000004f82827223 */ /* 0x000fe2000001000f */
[----:B------:R-:W-:-:S02]  /*ffb0*/  HADD2.F32 R79, -RZ, R48.H0_H0 ;  /* 0x20000030ff4f7230 */ /* 0x000fc40000004100 */
[C---:B------:R-:W-:Y:S01]  /*ffc0*/  FMUL.FTZ R134, R73.reuse, R127 ;  /* 0x0000007f49867220 */ /* 0x040fe20000410000 */
[--C-:B------:R-:W-:Y:S02]  /*ffd0*/  HADD2.F32 R123, -RZ, R55.reuse.H0_H0 ;  /* 0x20000037ff7b7230 */ /* 0x100fe40000004100 */
[----:B------:R-:W-:Y:S01]  /*ffe0*/  FMUL.FTZ R144, R73, R144 ;  /* 0x0000009049907220 */ /* 0x000fe20000410000 */
[----:B------:R-:W-:Y:S02]  /*fff0*/  HADD2.F32 R131, -RZ, R55.H1_H1 ;  /* 0x30000037ff837230 */ /* 0x000fe40000004100 */
[----:B------:R-:W-:Y:S01]  /*10000*/  FFMA.FTZ R81, R81, R75, R24 ;  /* 0x0000004b51517223 */ /* 0x000fe20000010018 */
[----:B------:R-:W-:Y:S01]  /*10010*/  FMUL.FTZ R127, R73, R124 ;  /* 0x0000007c497f7220 */ /* 0x000fe20000410000 */
[----:B------:R-:W-:Y:S01]  /*10020*/  FFMA.FTZ R75, R137, R117, R10 ;  /* 0x00000075894b7223 */ /* 0x000fe2000001000a */
[----:B------:R-:W-:Y:S02]  /*10030*/  HADD2.F32 R121, -RZ, R49.H1_H1 ;  /* 0x30000031ff797230 */ /* 0x000fe40000004100 */
[C---:B------:R-:W-:Y:S01]  /*10040*/  FMUL.FTZ R117, R73.reuse, R133 ;  /* 0x0000008549757220 */ /* 0x040fe20000410000 */
[----:B------:R-:W-:Y:S01]  /*10050*/  FMUL.FTZ R125, R73, R128 ;  /* 0x00000080497d7220 */ /* 0x000fe20000410000 */
[----:B------:R-:W-:Y:S01]  /*10060*/  FFMA.FTZ R128, R134, R79, R17 ;  /* 0x0000004f86807223 */ /* 0x000fe20000010011 */
[----:B------:R-:W-:Y:S01]  /*10070*/  FFMA.FTZ R124, R144, R123, R3 ;  /* 0x0000007b907c7223 */ /* 0x000fe20000010003 */
[----:B------:R-:W-:Y:S01]  /*10080*/  FFMA.FTZ R123, R127, R131, R2 ;  /* 0x000000837f7b7223 */ /* 0x000fe20000010002 */
[----:B------:R-:W-:-:S02]  /*10090*/  HADD2.F32 R79, -RZ, R53.H0_H0 ;  /* 0x20000035ff4f7230 */ /* 0x000fc40000004100 */
[----:B------:R-:W-:Y:S01]  /*100a0*/  FMUL.FTZ R134, R73, R140 ;  /* 0x0000008c49867220 */ /* 0x000fe20000410000 */
[----:B------:R-:W-:Y:S02]  /*100b0*/  HADD2.F32 R131, -RZ, R54.H0_H0 ;  /* 0x20000036ff837230 */ /* 0x000fe40000004100 */
[----:B------:R-:W-:Y:S01]  /*100c0*/  FFMA.FTZ R117, R117, R121, R14 ;  /* 0x0000007975757223 */ /* 0x000fe2000001000e */
[C---:B------:R-:W-:Y:S01]  /*100d0*/  FMUL.FTZ R140, R73.reuse, R142 ;  /* 0x0000008e498c7220 */ /* 0x040fe20000410000 */
[----:B------:R-:W-:Y:S02]  /*100e0*/  HADD2.F32 R121, -RZ, R48.H1_H1 ;  /* 0x30000030ff797230 */ /* 0x000fe40000004100 */
[----:B------:R-:W-:Y:S01]  /*100f0*/  FMUL.FTZ R133, R73, R80 ;  /* 0x0000005049857220 */ /* 0x000fe20000410000 */
[----:B------:R-:W-:Y:S01]  /*10100*/  FFMA.FTZ R80, R134, R79, R7 ;  /* 0x0000004f86507223 */ /* 0x000fe20000010007 */
[----:B------:R-:W-:Y:S01]  /*10110*/  FFMA.FTZ R140, R140, R131, R5 ;  /* 0x000000838c8c7223 */ /* 0x000fe20000010005 */
[----:B------:R-:W-:-:S02]  /*10120*/  HADD2.F32 R79, -RZ, R52.H1_H1 ;  /* 0x30000034ff4f7230 */ /* 0x000fc40000004100 */
[----:B------:R-:W-:Y:S01]  /*10130*/  FMUL.FTZ R131, R73, R76 ;  /* 0x0000004c49837220 */ /* 0x000fe20000410000 */
[----:B------:R-:W-:Y:S01]  /*10140*/  FFMA.FTZ R125, R125, R121, R16 ;  /* 0x000000797d7d7223 */ /* 0x000fe20000010010 */
[C---:B------:R-:W-:Y:S01]  /*10150*/  FMUL.FTZ R121, R73.reuse, R78 ;  /* 0x0000004e49797220 */ /* 0x040fe20000410000 */
[----:B------:R-:W-:Y:S02]  /*10160*/  HADD2.F32 R78, -RZ, R52.H0_H0 ;  /* 0x20000034ff4e7230 */ /* 0x000fe40000004100 */
[----:B------:R-:W-:Y:S01]  /*10170*/  FMUL.FTZ R138, R73, R138 ;  /* 0x0000008a498a7220 */ /* 0x000fe20000410000 */
[----:B------:R-:W-:Y:S02]  /*10180*/  HADD2.F32 R127, -RZ, R53.H1_H1 ;  /* 0x30000035ff7f7230 */ /* 0x000fe40000004100 */
[----:B------:R-:W-:Y:S01]  /*10190*/  FFMA.FTZ R131, R131, R79, R8 ;  /* 0x0000004f83837223 */ /* 0x000fe20000010008 */
[----:B------:R-:W-:Y:S02]  /*101a0*/  HADD2.F32 R142, -RZ, R57.H0_H0 ;  /* 0x20000039ff8e7230 */ /* 0x000fe40000004100 */
[----:B------:R-:W-:Y:S01]  /*101b0*/  FMUL.FTZ R79, R73, R154 ;  /* 0x0000009a494f7220 */ /* 0x000fe20000410000 */
[----:B------:R-:W-:Y:S01]  /*101c0*/  FFMA.FTZ R138, R138, R78, R9 ;  /* 0x0000004e8a8a7223 */ /* 0x000fe20000010009 */
[----:B------:R-:W0:Y:S01]  /*101d0*/  LDC.64 R154, c[0x0][0x2b8] ;  /* 0x0000ae00ff9a7b82 */ /* 0x000e220000000a00 */
[----:B------:R-:W-:Y:S01]  /*101e0*/  FFMA.FTZ R121, R121, R127, R6 ;  /* 0x0000007f79797223 */ /* 0x000fe20000010006 */
[----:B------:R-:W-:-:S02]  /*101f0*/  HADD2.F32 R134, -RZ, R59.H0_H0 ;  /* 0x2000003bff867230 */ /* 0x000fc40000004100 */
[----:B------:R-:W-:Y:S01]  /*10200*/  FFMA.FTZ R142, R79, R142, R84 ;  /* 0x0000008e4f8e7223 */ /* 0x000fe20000010054 */
[----:B------:R-:W-:Y:S02]  /*10210*/  HADD2.F32 R78, -RZ, R56.H1_H1 ;  /* 0x30000038ff4e7230 */ /* 0x000fe40000004100 */
[C---:B------:R-:W-:Y:S01]  /*10220*/  FMUL.FTZ R127, R73.reuse, R150 ;  /* 0x00000096497f7220 */ /* 0x040fe20000410000 */
[----:B------:R-:W-:Y:S02]  /*10230*/  HADD2.F32 R143, -RZ, R63.H0_H0 ;  /* 0x2000003fff8f7230 */ /* 0x000fe40000004100 */
[C---:B------:R-:W-:Y:S01]  /*10240*/  FMUL.FTZ R126, R73.reuse, R126 ;  /* 0x0000007e497e7220 */ /* 0x040fe20000410000 */
[----:B------:R-:W-:Y:S02]  /*10250*/  HADD2.F32 R76, -RZ, R59.H1_H1 ;  /* 0x3000003bff4c7230 */ /* 0x000fe40000004100 */
[C---:B------:R-:W-:Y:S01]  /*10260*/  FMUL.FTZ R79, R73.reuse, R120 ;  /* 0x00000078494f7220 */ /* 0x040fe20000410000 */
[----:B------:R-:W-:Y:S01]  /*10270*/  FMUL.FTZ R153, R73, R153 ;  /* 0x0000009949997220 */ /* 0x000fe20000410000 */
[----:B------:R-:W-:Y:S01]  /*10280*/  FFMA.FTZ R134, R127, R134, R88 ;  /* 0x000000867f867223 */ /* 0x000fe20000010058 */
[----:B------:R-:W-:Y:S01]  /*10290*/  FFMA.FTZ R126, R126, R78, R85 ;  /* 0x0000004e7e7e7223 */ /* 0x000fe20000010055 */
[----:B------:R-:W-:Y:S01]  /*102a0*/  FFMA.FTZ R120, R79, R143, R96 ;  /* 0x0000008f4f787223 */ /* 0x000fe20000010060 */
[----:B------:R-:W-:Y:S01]  /*102b0*/  FFMA.FTZ R127, R153, R76, R90 ;  /* 0x0000004c997f7223 */ /* 0x000fe2000001005a */
[--C-:B------:R-:W-:Y:S01]  /*102c0*/  HADD2.F32 R144, -RZ, R58.reuse.H0_H0 ;  /* 0x2000003aff907230 */ /* 0x100fe20000004100 */
[----:B------:R-:W-:Y:S01]  /*102d0*/  F2FP.F16.F32.PACK_AB R79, R71, R68 ;  /* 0x00000044474f723e */ /* 0x000fe200000000ff */
[----:B------:R-:W-:Y:S01]  /*102e0*/  HADD2.F32 R76, -RZ, R58.H1_H1 ;  /* 0x3000003aff4c7230 */ /* 0x000fe20000004100 */
[----:B------:R-:W-:Y:S01]  /*102f0*/  F2FP.F16.F32.PACK_AB R78, R69, R122 ;  /* 0x0000007a454e723e */ /* 0x000fe200000000ff */
[C---:B------:R-:W-:Y:S01]  /*10300*/  FMUL.FTZ R141, R73.reuse, R160 ;  /* 0x000000a0498d7220 */ /* 0x040fe20000410000 */
[----:B------:R-:W1:Y:S01]  /*10310*/  @!P1 LDC.64 R68, c[0x0][0x250] ;  /* 0x00009400ff449b82 */ /* 0x000e620000000a00 */
[C---:B------:R-:W-:Y:S01]  /*10320*/  FMUL.FTZ R162, R73.reuse, R162 ;  /* 0x000000a249a27220 */ /* 0x040fe20000410000 */
[----:B------:R-:W-:Y:S01]  /*10330*/  FMUL.FTZ R147, R73, R70 ;  /* 0x0000004649937220 */ /* 0x000fe20000410000 */
[----:B------:R-:W-:Y:S01]  /*10340*/  FFMA.FTZ R144, R141, R144, R86 ;  /* 0x000000908d907223 */ /* 0x000fe20000010056 */
[----:B------:R-:W-:Y:S01]  /*10350*/  FMUL.FTZ R145, R73, R74 ;  /* 0x0000004a49917220 */ /* 0x000fe20000410000 */
[----:B------:R-:W-:Y:S01]  /*10360*/  FFMA.FTZ R141, R162, R76, R89 ;  /* 0x0000004ca28d7223 */ /* 0x000fe20000010059 */
[----:B------:R-:W-:Y:S01]  /*10370*/  HADD2.F32 R74, -RZ, R63.H1_H1 ;  /* 0x3000003fff4a7230 */ /* 0x000fe20000004100 */
[----:B------:R-:W-:Y:S01]  /*10380*/  F2FP.F16.F32.PACK_AB R77, R77, R110 ;  /* 0x0000006e4d4d723e */ /* 0x000fe200000000ff */
[----:B------:R-:W2:Y:S01]  /*10390*/  @!P1 LDC.64 R70, c[0x0][0x258] ;  /* 0x00009600ff469b82 */ /* 0x000ea20000000a00 */
[----:B------:R-:W-:-:S02]  /*103a0*/  HADD2.F32 R76, -RZ, R56.H0_H0 ;  /* 0x20000038ff4c7230 */ /* 0x000fc40000004100 */
[----:B------:R-:W-:Y:S01]  /*103b0*/  FMUL.FTZ R152, R73, R152 ;  /* 0x0000009849987220 */ /* 0x000fe20000410000 */
[----:B------:R-:W-:Y:S01]  /*103c0*/  FFMA.FTZ R143, R147, R74, R102 ;  /* 0x0000004a938f7223 */ /* 0x000fe20000010066 */
[--C-:B------:R-:W-:Y:S02]  /*103d0*/  HADD2.F32 R122, -RZ, R62.reuse.H0_H0 ;  /* 0x2000003eff7a7230 */ /* 0x100fe40000004100 */
[----:B------:R-:W-:Y:S01]  /*103e0*/  FMUL.FTZ R147, R73, R156 ;  /* 0x0000009c49937220 */ /* 0x000fe20000410000 */
[----:B------:R-:W-:Y:S01]  /*103f0*/  FFMA.FTZ R145, R145, R76, R0 ;  /* 0x0000004c91917223 */ /* 0x000fe20000010000 */
[----:B------:R-:W-:Y:S02]  /*10400*/  HADD2.F32 R149, -RZ, R62.H1_H1 ;  /* 0x3000003eff957230 */ /* 0x000fe40000004100 */
[----:B------:R-:W-:Y:S01]  /*10410*/  FMUL.FTZ R76, R73, R161 ;  /* 0x000000a1494c7220 */ /* 0x000fe20000410000 */
[----:B------:R-:W-:Y:S02]  /*10420*/  HADD2.F32 R137, -RZ, R54.H1_H1 ;  /* 0x30000036ff897230 */ /* 0x000fe40000004100 */
[----:B------:R-:W-:Y:S01]  /*10430*/  FFMA.FTZ R122, R147, R122, R94 ;  /* 0x0000007a937a7223 */ /* 0x000fe2000001005e */
[----:B0-----:R-:W-:-:S04]  /*10440*/  IMAD.WIDE.U32 R156, R111, 0x10, R154 ;  /* 0x000000106f9c7825 */ /* 0x001fc800078e009a */
[----:B------:R-:W-:Y:S01]  /*10450*/  FFMA.FTZ R147, R76, R149, R97 ;  /* 0x000000954c937223 */ /* 0x000fe20000010061 */
[----:B------:R-:W0:Y:S01]  /*10460*/  LDC.64 R110, c[0x0][0x210] ;  /* 0x00008400ff6e7b82 */ /* 0x000e220000000a00 */
[----:B------:R-:W-:Y:S01]  /*10470*/  FFMA.FTZ R133, R133, R137, R4 ;  /* 0x0000008985857223 */ /* 0x000fe20000010004 */
[----:B------:R-:W-:Y:S02]  /*10480*/  HADD2.F32 R149, -RZ, R60.H0_H0 ;  /* 0x2000003cff957230 */ /* 0x000fe40000004100 */
[----:B------:R-:W-:Y:S01]  /*10490*/  FMUL.FTZ R148, R73, R148 ;  /* 0x0000009449947220 */ /* 0x000fe20000410000 */
[----:B------:R-:W-:Y:S01]  /*104a0*/  HADD2.F32 R137, -RZ, R57.H1_H1 ;  /* 0x30000039ff897230 */ /* 0x000fe20000004100 */
[----:B------:R-:W-:Y:S01]  /*104b0*/  F2FP.F16.F32.PACK_AB R76, R81, R118 ;  /* 0x00000076514c723e */ /* 0x000fe200000000ff */
[--C-:B------:R-:W-:Y:S02]  /*104c0*/  HADD2.F32 R74, -RZ, R61.reuse.H0_H0 ;  /* 0x2000003dff4a7230 */ /* 0x100fe40000004100 */
[----:B------:R-:W-:Y:S01]  /*104d0*/  FFMA.FTZ R149, R152, R149, R91 ;  /* 0x0000009598957223 */ /* 0x000fe2000001005b */
[----:B------:R-:W-:Y:S01]  /*104e0*/  LEA R152, P0, R83, UR16, 0x4 ;  /* 0x0000001053987c11 */ /* 0x000fe2000f8020ff */
[----:B------:R-:W-:Y:S01]  /*104f0*/  FFMA.FTZ R137, R148, R137, R87 ;  /* 0x0000008994897223 */ /* 0x000fe20000010057 */
[----:B------:R-:W-:-:S02]  /*10500*/  HADD2.F32 R151, -RZ, R61.H1_H1 ;  /* 0x3000003dff977230 */ /* 0x000fc40000004100 */
[----:B------:R-:W-:Y:S01]  /*10510*/  FMUL.FTZ R148, R73, R164 ;  /* 0x000000a449947220 */ /* 0x000fe20000410000 */
[----:B-1----:R-:W-:-:S04]  /*10520*/  @!P1 IMAD.WIDE R160, R27, 0x4, R68 ;  /* 0x000000041ba09825 */ /* 0x002fc800078e0244 */
[C---:B------:R-:W-:Y:S01]  /*10530*/  FMUL.FTZ R158, R73.reuse, R158 ;  /* 0x0000009e499e7220 */ /* 0x040fe20000410000 */
[----:B------:R-:W-:Y:S01]  /*10540*/  FMUL.FTZ R69, R73, R146 ;  /* 0x0000009249457220 */ /* 0x000fe20000410000 */
[----:B------:R-:W-:Y:S01]  /*10550*/  LEA.HI.X R153, R83, UR17, RZ, 0x4, P0 ;  /* 0x0000001153997c11 */ /* 0x000fe200080f24ff */
[----:B------:R-:W-:Y:S02]  /*10560*/  HADD2.F32 R118, -RZ, R60.H1_H1 ;  /* 0x3000003cff767230 */ /* 0x000fe40000004100 */
[----:B------:R-:W-:Y:S01]  /*10570*/  FFMA.FTZ R148, R148, R74, R93 ;  /* 0x0000004a94947223 */ /* 0x000fe2000001005d */
[----:B--2---:R-:W-:Y:S01]  /*10580*/  @!P1 IMAD.WIDE R162, R27, 0x4, R70 ;  /* 0x000000041ba29825 */ /* 0x004fe200078e0246 */
[----:B------:R-:W-:-:S03]  /*10590*/  F2FP.F16.F32.PACK_AB R71, R75, R82 ;  /* 0x000000524b47723e */ /* 0x000fc600000000ff */
[----:B------:R-:W-:Y:S01]  /*105a0*/  FFMA.FTZ R151, R158, R151, R95 ;  /* 0x000000979e977223 */ /* 0x000fe2000001005f */
[----:B------:R-:W-:Y:S01]  /*105b0*/  FFMA.FTZ R118, R69, R118, R92 ;  /* 0x0000007645767223 */ /* 0x000fe2000001005c */
[----:B------:R-:W-:Y:S01]  /*105c0*/  F2FP.F16.F32.PACK_AB R75, R123, R124 ;  /* 0x0000007c7b4b723e */ /* 0x000fe200000000ff */
[----:B------:R1:W-:Y:S01]  /*105d0*/  @!P1 STG.E desc[UR4][R160.64], R72 ;  /* 0x00000048a0009986 */ /* 0x0003e2000c101904 */
[----:B------:R-:W-:Y:S01]  /*105e0*/  LEA R124, P0, R135, UR16, 0x4 ;  /* 0x00000010877c7c11 */ /* 0x000fe2000f8020ff */
[--C-:B------:R-:W-:Y:S01]  /*105f0*/  IMAD.WIDE.U32 R158, R129, 0x10, R154.reuse ;  /* 0x00000010819e7825 */ /* 0x100fe200078e009a */
[----:B------:R-:W-:Y:S01]  /*10600*/  F2FP.F16.F32.PACK_AB R70, R119, R132 ;  /* 0x000000847746723e */ /* 0x000fe200000000ff */
[----:B------:R2:W-:Y:S01]  /*10610*/  @!P1 STG.E desc[UR4][R162.64], R73 ;  /* 0x00000049a2009986 */ /* 0x0005e2000c101904 */
[----:B------:R-:W-:Y:S01]  /*10620*/  F2FP.F16.F32.PACK_AB R69, R117, R130 ;  /* 0x000000827545723e */ /* 0x000fe200000000ff */
[----:B------:R-:W-:Y:S01]  /*10630*/  IMAD.WIDE.U32 R154, R139, 0x10, R154 ;  /* 0x000000108b9a7825 */ /* 0x000fe200078e009a */
[----:B------:R-:W-:Y:S01]  /*10640*/  F2FP.F16.F32.PACK_AB R68, R125, R128 ;  /* 0x000000807d44723e */ /* 0x000fe200000000ff */
[----:B------:R3:W-:Y:S01]  /*10650*/  STG.E.128 desc[UR4][R152.64], R76 ;  /* 0x0000004c98007986 */ /* 0x0007e2000c101d04 */
[----:B------:R-:W-:-:S02]  /*10660*/  F2FP.F16.F32.PACK_AB R74, R133, R140 ;  /* 0x0000008c854a723e */ /* 0x000fc400000000ff */
[----:B------:R-:W-:Y:S01]  /*10670*/  F2FP.F16.F32.PACK_AB R83, R143, R120 ;  /* 0x000000788f53723e */ /* 0x000fe200000000ff */
[----:B------:R4:W-:Y:S01]  /*10680*/  STG.E.128 desc[UR4][R156.64], R68 ;  /* 0x000000449c007986 */ /* 0x0009e2000c101d04 */
[----:B-1----:R-:W-:Y:S02]  /*10690*/  F2FP.F16.F32.PACK_AB R72, R131, R138 ;  /* 0x0000008a8348723e */ /* 0x002fe400000000ff */
[----:B------:R-:W-:Y:S02]  /*106a0*/  F2FP.F16.F32.PACK_AB R82, R147, R122 ;  /* 0x0000007a9352723e */ /* 0x000fe400000000ff */
[----:B--2---:R-:W-:Y:S02]  /*106b0*/  F2FP.F16.F32.PACK_AB R73, R121, R80 ;  /* 0x000000507949723e */ /* 0x004fe400000000ff */
[----:B------:R-:W-:Y:S02]  /*106c0*/  F2FP.F16.F32.PACK_AB R81, R151, R148 ;  /* 0x000000949751723e */ /* 0x000fe400000000ff */
[----:B------:R-:W-:Y:S01]  /*106d0*/  LEA.HI.X R125, R135, UR17, RZ, 0x4, P0 ;  /* 0x00000011877d7c11 */ /* 0x000fe200080f24ff */
[----:B------:R4:W-:Y:S01]  /*106e0*/  STG.E.128 desc[UR4][R158.64], R72 ;  /* 0x000000489e007986 */ /* 0x0009e2000c101d04 */
[----:B------:R-:W-:-:S02]  /*106f0*/  F2FP.F16.F32.PACK_AB R80, R118, R149 ;  /* 0x000000957650723e */ /* 0x000fc400000000ff */
[----:B0-----:R-:W-:Y:S02]  /*10700*/  LEA R27, R110, R27, 0x2 ;  /* 0x0000001b6e1b7211 */ /* 0x001fe400078e10ff */
[----:B---3--:R-:W-:Y:S02]  /*10710*/  F2FP.F16.F32.PACK_AB R79, R127, R134 ;  /* 0x000000867f4f723e */ /* 0x008fe400000000ff */
[----:B------:R-:W-:Y:S02]  /*10720*/  F2FP.F16.F32.PACK_AB R78, R141, R144 ;  /* 0x000000908d4e723e */ /* 0x000fe400000000ff */
[----:B------:R-:W-:Y:S02]  /*10730*/  F2FP.F16.F32.PACK_AB R77, R137, R142 ;  /* 0x0000008e894d723e */ /* 0x000fe400000000ff */
[----:B------:R-:W-:Y:S02]  /*10740*/  F2FP.F16.F32.PACK_AB R76, R126, R145 ;  /* 0x000000917e4c723e */ /* 0x000fe400000000ff */
[----:B------:R-:W-:-:S03]  /*10750*/  ISETP.GE.AND P0, PT, R27, R111, PT ;  /* 0x0000006f1b00720c */ /* 0x000fc60003f06270 */
[----:B------:R4:W-:Y:S04]  /*10760*/  STG.E.128 desc[UR4][R154.64], R76 ;  /* 0x0000004c9a007986 */ /* 0x0009e8000c101d04 */
[----:B------:R4:W-:Y:S06]  /*10770*/  STG.E.128 desc[UR4][R124.64], R80 ;  /* 0x000000507c007986 */ /* 0x0009ec000c101d04 */
[----:B------:R-:W-:Y:S05]  /*10780*/  @!P0 BRA `(.L_x_7044) ;  /* 0xffffff0400108947 */ /* 0x000fea000383ffff */
[----:B------:R-:W-:Y:S05]  /*10790*/  BSYNC B0 ;  /* 0x0000000000007941 */ /* 0x000fea0003800000 */
.L_x_6762:
[----:B------:R-:W-:Y:S05]  /*107a0*/  EXIT ;  /* 0x000000000000794d */ /* 0x000fea0003800000 */
.L_x_7043:
        /* <DEDUP_REMOVED lines=8> */
.L_x_7046:
[----:B------:R-:W-:Y:S05]  /*10830*/  BSYNC B1 ;  /* 0x0000000000017941 */ /* 0x000fea0003800000 */
.L_x_7045:
        /* <DEDUP_REMOVED lines=9> */
.L_x_7047:
[----:B------:R-:W-:Y:S01]  /*108d0*/  HFMA2.MMA R80, -RZ, RZ, 0, 2.384185791015625e-07 ;  /* 0x00000004ff507435 */ /* 0x000fe200000001ff */
[----:B------:R-:W-:-:S05]  /*108e0*/  MOV R69, R79 ;  /* 0x0000004f00457202 */ /* 0x000fca0000000f00 */
[----:B------:R-:W-:-:S04]  /*108f0*/  FADD.FTZ R73, R70, R69 ;  /* 0x0000004546497221 */ /* 0x000fc80000010000 */
[----:B------:R-:W-:-:S07]  /*10900*/  IMAD.MOV.U32 R81, RZ, RZ, R73 ;  /* 0x000000ffff517224 */ /* 0x000fce00078e0049 */
[----:B------:R-:W-:Y:S05]  /*10910*/  WARPSYNC.COLLECTIVE R78, `(.L_x_7048) ;  /* 0x000000004e087348 */ /* 0x000fea0003c00000 */
[----:B------:R0:W1:Y:S02]  /*10920*/  SHFL.BFLY P0, R79, R81, R80, R125 ;  /* 0x0c000050514f7389 */ /* 0x000064000000007d */
[----:B01----:R-:W-:Y:S01]  /*10930*/  ENDCOLLECTIVE ;  /* 0x000000000000791b */ /* 0x003fe20003800000 */
.L_x_7048:
[----:B------:R-:W-:Y:S01]  /*10940*/  IMAD.MOV.U32 R80, RZ, RZ, 0x8 ;  /* 0x00000008ff507424 */ /* 0x000fe200078e00ff */
[----:B------:R-:W-:-:S05]  /*10950*/  MOV R68, R79 ;  /* 0x0000004f00447202 */ /* 0x000fca0000000f00 */
[----:B------:R-:W-:-:S05]  /*10960*/  FADD.FTZ R76, R73, R68 ;  /* 0x00000044494c7221 */ /* 0x000fca0000010000 */
[----:B------:R-:W-:-:S07]  /*10970*/  MOV R81, R76 ;  /* 0x0000004c00517202 */ /* 0x000fce0000000f00 */
[----:B------:R-:W-:Y:S05]  /*10980*/  WARPSYNC.COLLECTIVE R78, `(.L_x_7049) ;  /* 0x000000004e087348 */ /* 0x000fea0003c00000 */
[----:B------:R0:W1:Y:S02]  /*10990*/  SHFL.BFLY P0, R79, R81, R80, R125 ;  /* 0x0c000050514f7389 */ /* 0x000064000000007d */
[----:B01----:R-:W-:Y:S01]  /*109a0*/  ENDCOLLECTIVE ;  /* 0x000000000000791b */ /* 0x003fe20003800000 */
.L_x_7049:
        /* <DEDUP_REMOVED lines=8> */
.L_x_7050:
[----:B------:R-:W-:Y:S01]  /*10a30*/  HFMA2.MMA R80, -RZ, RZ, 0, 5.9604644775390625e-08 ;  /* 0x00000001ff507435 */ /* 0x000fe200000001ff */
        /* <DEDUP_REMOVED lines=87> */
.L_x_7051:
[----:B------:R-:W-:Y:S01]  /*10fb0*/  HFMA2.MMA R80, -RZ, RZ, 0, 1.1920928955078125e-07 ;  /* 0x00000002ff507435 */ /* 0x000fe200000001ff */
[----:B------:R-:W-:-:S05]  /*10fc0*/  MOV R71, R79 ;  /* 0x0000004f00477202 */ /* 0x000fca0000000f00 */
[----:B------:R-:W-:-:S04]  /*10fd0*/  FADD.FTZ R71, R68, R71 ;  /* 0x0000004744477221 */ /* 0x000fc80000010000 */
[----:B------:R-:W-:-:S07]  /*10fe0*/  IMAD.MOV.U32 R81, RZ, RZ, R71 ;  /* 0x000000ffff517224 */ /* 0x000fce00078e0047 */
[----:B------:R-:W-:Y:S05]  /*10ff0*/  WARPSYNC.COLLECTIVE R78, `(.L_x_7052) ;  /* 0x000000004e087348 */ /* 0x000fea0003c00000 */
[----:B------:R0:W1:Y:S02]  /*11000*/  SHFL.BFLY P0, R79, R81, R80, R125 ;  /* 0x0c000050514f7389 */ /* 0x000064000000007d */
[----:B01----:R-:W-:Y:S01]  /*11010*/  ENDCOLLECTIVE ;  /* 0x000000000000791b */ /* 0x003fe20003800000 */
.L_x_7052:
[----:B------:R-:W-:Y:S01]  /*11020*/  IMAD.MOV.U32 R80, RZ, RZ, 0x4 ;  /* 0x00000004ff507424 */ /* 0x000fe200078e00ff */
[----:B------:R-:W-:-:S05]  /*11030*/  MOV R70, R79 ;  /* 0x0000004f00467202 */ /* 0x000fca0000000f00 */
[----:B------:R-:W-:-:S05]  /*11040*/  FADD.FTZ R70, R71, R70 ;  /* 0x0000004647467221 */ /* 0x000fca0000010000 */
[----:B------:R-:W-:-:S07]  /*11050*/  MOV R81, R70 ;  /* 0x0000004600517202 */ /* 0x000fce0000000f00 */
[----:B------:R-:W-:Y:S05]  /*11060*/  WARPSYNC.COLLECTIVE R78, `(.L_x_7053) ;  /* 0x000000004e087348 */ /* 0x000fea0003c00000 */
[----:B------:R0:W1:Y:S02]  /*11070*/  SHFL.BFLY P0, R79, R81, R80, R125 ;  /* 0x0c000050514f7389 */ /* 0x000064000000007d */
[----:B01----:R-:W-:Y:S01]  /*11080*/  ENDCOLLECTIVE ;  /* 0x000000000000791b */ /* 0x003fe20003800000 */
.L_x_7053:
[----:B------:R-:W-:Y:S01]  /*11090*/  HFMA2.MMA R80, -RZ, RZ, 0, 4.76837158203125e-07 ;  /* 0x00000008ff507435 */ /* 0x000fe200000001ff */
[----:B------:R-:W-:-:S05]  /*110a0*/  MOV R73, R79 ;  /* 0x0000004f00497202 */ /* 0x000fca0000000f00 */
[----:B------:R-:W-:-:S05]  /*110b0*/  FADD.FTZ R73, R70, R73 ;  /* 0x0000004946497221 */ /* 0x000fca0000010000 */
[----:B------:R-:W-:-:S07]  /*110c0*/  MOV R81, R73 ;  /* 0x0000004900517202 */ /* 0x000fce0000000f00 */
[----:B------:R-:W-:Y:S05]  /*110d0*/  WARPSYNC.COLLECTIVE R78, `(.L_x_7054) ;  /* 0x000000004e087348 */ /* 0x000fea0003c00000 */
[----:B------:R0:W1:Y:S02]  /*110e0*/  SHFL.BFLY P0, R79, R81, R80, R125 ;  /* 0x0c000050514f7389 */ /* 0x000064000000007d */
[----:B01----:R-:W-:Y:S01]  /*110f0*/  ENDCOLLECTIVE ;  /* 0x000000000000791b */ /* 0x003fe20003800000 */
.L_x_7054:
[----:B------:R-:W-:Y:S01]  /*11100*/  HFMA2.MMA R80, -RZ, RZ, 0, 9.5367431640625e-07 ;  /* 0x00000010ff507435 */ /* 0x000fe200000001ff */
[----:B------:R-:W-:-:S04]  /*11110*/  IMAD.MOV.U32 R76, RZ, RZ, R79 ;  /* 0x000000ffff4c7224 */ /* 0x000fc800078e004f */
[----:B------:R-:W-:-:S05]  /*11120*/  FADD.FTZ R76, R73, R76 ;  /* 0x0000004c494c7221 */ /* 0x000fca0000010000 */
[----:B------:R-:W-:-:S07]  /*11130*/  MOV R81, R76 ;  /* 0x0000004c00517202 */ /* 0x000fce0000000f00 */
[----:B------:R-:W-:Y:S05]  /*11140*/  WARPSYNC.COLLECTIVE R78, `(.L_x_7055) ;  /* 0x000000004e087348 */ /* 0x000fea0003c00000 */
[----:B------:R0:W1:Y:S02]  /*11150*/  SHFL.BFLY P0, R79, R81, R80, R125 ;  /* 0x0c000050514f7389 */ /* 0x000064000000007d */
[----:B01----:R-:W-:Y:S01]  /*11160*/  ENDCOLLECTIVE ;  /* 0x000000000000791b */ /* 0x003fe20003800000 */
.L_x_7055:
[----:B------:R-:W-:Y:S01]  /*11170*/  MOV R77, R79 ;  /* 0x0000004f004d7202 */ /* 0x000fe20000000f00 */
[----:B------:R-:W-:Y:S06]  /*11180*/  BRA `(.L_x_7056) ;  /* 0xffffffe800347947 */ /* 0x000fec000383ffff */
.L_x_7057:
        /* <DEDUP_REMOVED lines=15> */
.L_x_37395:


//--------------------- .text._ZN10layer_norm13ln_fwd_kernelINS_13Kernel_traitsI6__halfS2_S2_S2_fjLj1280ELj1ELj4ELj1ELj16ENS_18Kernel_traits_baseILj1280ES2_S2_S2_S2_fjLj128EEEEELb1ELb1ELb1ELb0EEEvNS_9FwdParamsE --------------------------
	.section	.text._ZN10layer_norm13ln_fwd_kernelINS_13Kernel_traitsI6__halfS2_S2_S2_fjLj1280ELj1ELj4ELj1ELj16ENS_18Kernel_traits_baseILj1280ES2_S2_S2_S2_fjLj128EEEEELb1ELb1ELb1ELb0EEEvNS_9FwdParamsE,"ax",@progbits
	.align	128
        .global         _ZN10layer_norm13ln_fwd_kernelINS_13Kernel_traitsI6__halfS2_S2_S2_fjLj1280ELj1ELj4ELj1ELj16ENS_18Kernel_traits_baseILj1280ES2_S2_S2_S2_fjLj128EEEEELb1ELb1ELb1ELb0EEEvNS_9FwdParamsE
        .type           _ZN10layer_norm13ln_fwd_kernelINS_13Kernel_traitsI6__halfS2_S2_S2_fjLj1280ELj1ELj4ELj1ELj16ENS_18Kernel_traits_baseILj1280ES2_S2_S2_S2_fjLj128EEEEELb1ELb1ELb1ELb0EEEvNS_9FwdParamsE,@function
        .size           _ZN10layer_norm13ln_fwd_kernelINS_13Kernel_traitsI6__halfS2_S2_S2_fjLj1280ELj1ELj4ELj1ELj16ENS_18Kernel_traits_baseILj1280ES2_S2_S2_S2_fjLj128EEEEELb1ELb1ELb1ELb0EEEvNS_9FwdParamsE,(.L_x_37396 - _ZN10layer_norm13ln_fwd_kernelINS_13Kernel_traitsI6__halfS2_S2_S2_fjLj1280ELj1ELj4ELj1ELj16ENS_18Kernel_traits_baseILj1280ES2_S2_S2_S2_fjLj128EEEEELb1ELb1ELb1ELb0EEEvNS_9FwdParamsE)
        .other          _ZN10layer_norm13ln_fwd_kernelINS_13Kernel_traitsI6__halfS2_S2_S2_fjLj1280ELj1ELj4ELj1ELj16ENS_18Kernel_traits_baseILj1280ES2_S2_S2_S2_fjLj128EEEEELb1ELb1ELb1ELb0EEEvNS_9FwdParamsE,@"STO_CUDA_ENTRY STV_DEFAULT"
_ZN10layer_norm13ln_fwd_kernelINS_13Kernel_traitsI6__halfS2_S2_S2_fjLj1280ELj1ELj4ELj1ELj16ENS_18Kernel_traits_baseILj1280ES2_S2_S2_S2_fjLj128EEEEELb1ELb1ELb1ELb0EEEvNS_9FwdParamsE:
.text._ZN10layer_norm13ln_fwd_kernelINS_13Kernel_traitsI6__halfS2_S2_S2_fjLj1280ELj1ELj4ELj1ELj16ENS_18Kernel_traits_baseILj1280ES2_S2_S2_S2_fjLj128EEEEELb1ELb1ELb1ELb0EEEvNS_9FwdParamsE:
        /* <DEDUP_REMOVED lines=10> */
[----:B0-----:R-:W-:-:S07]  /*00a0*/  @P0 MOV R2, R162 ;  /* 0x000000a200020202 */ /* 0x001fce0000000f00 */
        /* <DEDUP_REMOVED lines=15> */
[----:B------:R-:W-:-:S03]  /*01a0*/  IMAD.WIDE.U32 R4, R48, -0x326172a9, RZ ;  /* 0xcd9e8d5730047825 */ /* 0x000fc600078e00ff */
[----:B------:R-:W-:-:S04]  /*01b0*/  @P0 IADD3.X R163, RZ, R3, RZ, P1, !PT ;  /* 0x00000003ffa30210 */ /* 0x000fc80000ffe4ff */
[--C-:B------:R-:W-:Y:S01]  /*01c0*/  SHF.R.U64 R47, R162, 0x2, R163.reuse ;  /* 0x00000002a22f7819 */ /* 0x100fe200000012a3 */
[----:B-----5:R-:W-:Y:S01]  /*01d0*/  VIADD R45, R217, 0xbb67ae85 ;  /* 0xbb67ae85d92d7836 */ /* 0x020fe20000000000 */
[----:B------:R-:W-:Y:S01]  /*01e0*/  SHF.R.U32.HI R46, RZ, 0x2, R163 ;  /* 0x00000002ff2e7819 */ /* 0x000fe200000116a3 */
[C---:B------:R-:W-:Y:S01]  /*01f0*/  VIADD R43, R216.reuse, 0x3c6ef372 ;  /* 0x3c6ef372d82b7836 */ /* 0x040fe20000000000 */
[----:B------:R-:W-:Y:S01]  /*0200*/  IADD3 R44, R216, -0x61c88647, RZ ;  /* 0x9e3779b9d82c7810 */ /* 0x000fe20007ffe0ff */
[----:B------:R-:W-:Y:S01]  /*0210*/  IMAD.WIDE.U32 R2, R47, -0x2daee0ad, RZ ;  /* 0xd2511f532f027825 */ /* 0x000fe200078e00ff */
[----:B------:R-:W-:Y:S02]  /*0220*/  LOP3.LUT R6, R5, R46, R216, 0x96, !PT ;  /* 0x0000002e05067212 */ /* 0x000fe400078e96d8 */
[C---:B------:R-:W-:Y:S01]  /*0230*/  IADD3 R42, R217.reuse, 0x76cf5d0a, RZ ;  /* 0x76cf5d0ad92a7810 */ /* 0x040fe20007ffe0ff */
[----:B------:R-:W-:Y:S01]  /*0240*/  VIADD R41, R217, 0x32370b8f ;  /* 0x32370b8fd9297836 */ /* 0x000fe20000000000 */
[----:B------:R-:W-:Y:S01]  /*0250*/  LOP3.LUT R8, R3, R217, RZ, 0x3c, !PT ;  /* 0x000000d903087212 */ /* 0x000fe200078e3cff */
[----:B------:R-:W-:Y:S01]  /*0260*/  IMAD.WIDE.U32 R6, R6, -0x2daee0ad, RZ ;  /* 0xd2511f5306067825 */ /* 0x000fe200078e00ff */
[----:B------:R-:W-:-:S02]  /*0270*/  IADD3 R40, R216, -0x255992d5, RZ ;  /* 0xdaa66d2bd8287810 */ /* 0x000fc40007ffe0ff */
[----:B------:R-:W-:Y:S01]  /*0280*/  IADD3 R38, R217, -0x126145ec, RZ ;  /* 0xed9eba14d9267810 */ /* 0x000fe20007ffe0ff */
[----:B------:R-:W-:Y:S01]  /*0290*/  IMAD.WIDE.U32 R8, R8, -0x326172a9, RZ ;  /* 0xcd9e8d5708087825 */ /* 0x000fe200078e00ff */
[----:B------:R-:W-:Y:S02]  /*02a0*/  LOP3.LUT R5, R7, R2, R45, 0x96, !PT ;  /* 0x0000000207057212 */ /* 0x000fe400078e962d */
[C---:B------:R-:W-:Y:S01]  /*02b0*/  IADD3 R34, R216.reuse, -0x4ab325aa, RZ ;  /* 0xb54cda56d8227810 */ /* 0x040fe20007ffe0ff */
[----:B------:R-:W-:Y:S01]  /*02c0*/  VIADD R39, R216, 0x78dde6e4 ;  /* 0x78dde6e4d8277836 */ /* 0x000fe20000000000 */
[----:B------:R-:W-:Y:S01]  /*02d0*/  LOP3.LUT R2, R9, R44, R4, 0x96, !PT ;  /* 0x0000002c09027212 */ /* 0x000fe200078e9604 */
        /* <DEDUP_REMOVED lines=14> */
[----:B0-----:R-:W-:Y:S01]  /*03c0*/  SHF.R.S32.HI R5, RZ, 0x1f, R14 ;  /* 0x0000001fff057819 */ /* 0x001fe2000001140e */
[----:B------:R-:W-:Y:S01]  /*03d0*/  VIADD R32, R217, 0x646e171e ;  /* 0x646e171ed9207836 */ /* 0x000fe20000000000 */
[----:B------:R-:W-:Y:S02]  /*03e0*/  LOP3.LUT R8, R15, 0x1f, RZ, 0x3c, !PT ;  /* 0x0000001f0f087812 */ /* 0x000fe400078e3cff */
[----:B------:R-:W-:Y:S02]  /*03f0*/  LEA.HI R5, R5, R14, RZ, 0x3 ;  /* 0x0000000e05057211 */ /* 0x000fe400078f18ff */
[----:B------:R-:W-:Y:S01]  /*0400*/  LOP3.LUT R3, R3, R6, R38, 0x96, !PT ;  /* 0x0000000603037212 */ /* 0x000fe200078e9626 */
[----:B------:R-:W-:Y:S01]  /*0410*/  IMAD.WIDE.U32 R6, R7, -0x2daee0ad, RZ ;  /* 0xd2511f5307067825 */ /* 0x000fe200078e00ff */
[----:B------:R-:W-:-:S04]  /*0420*/  LEA.HI.SX32 R33, R5, R8, 0x1d ;  /* 0x0000000805217211 */ /* 0x000fc800078feaff */
[C---:B------:R-:W-:Y:S02]  /*0430*/  ISETP.GE.U32.AND P6, PT, R33.reuse, 0x40, PT ;  /* 0x000000402100780c */ /* 0x040fe40003fc6070 */
[C---:B------:R-:W-:Y:S02]  /*0440*/  ISETP.GE.U32.AND P5, PT, R33.reuse, 0x60, PT ;  /* 0x000000602100780c */ /* 0x040fe40003fa6070 */
[----:B------:R-:W-:Y:S02]  /*0450*/  ISETP.GE.U32.AND P4, PT, R33, 0x80, PT ;  /* 0x000000802100780c */ /* 0x000fe40003f86070 */
[----:B------:R-:W-:Y:S01]  /*0460*/  LOP3.LUT R12, R7, R2, R36, 0x96, !PT ;  /* 0x00000002070c7212 */ /* 0x000fe200078e9624 */
[----:B------:R-:W-:Y:S01]  /*0470*/  IMAD.WIDE.U32 R2, R3, -0x326172a9, RZ ;  /* 0xcd9e8d5703027825 */ /* 0x000fe200078e00ff */
[C---:B------:R-:W-:Y:S02]  /*0480*/  LOP3.LUT P0, RZ, R33.reuse, 0xffffffe0, RZ, 0xc0, !PT ;  /* 0xffffffe021ff7812 */ /* 0x040fe4000780c0ff */
[----:B------:R-:W-:Y:S01]  /*0490*/  ISETP.GE.U32.AND P3, PT, R33, 0xa0, PT ;  /* 0x000000a02100780c */ /* 0x000fe20003f66070 */
[----:B------:R-:W-:Y:S01]  /*04a0*/  IMAD.WIDE.U32 R12, R12, -0x326172a9, RZ ;  /* 0xcd9e8d570c0c7825 */ /* 0x000fe200078e00ff */
[----:B------:R-:W-:-:S02]  /*04b0*/  LOP3.LUT R156, R3, R4, R35, 0x96, !PT ;  /* 0x00000004039c7212 */ /* 0x000fc400078e9623 */
[----:B------:R-:W-:Y:S02]  /*04c0*/  @P6 LOP3.LUT R0, R0, 0x8, RZ, 0xfc, !PT ;  /* 0x0000000800006812 */ /* 0x000fe400078efcff */
[----:B------:R-:W-:Y:S01]  /*04d0*/  LOP3.LUT R2, R13, R2, R34, 0x96, !PT ;  /* 0x000000020d027212 */ /* 0x000fe200078e9622 */
[----:B------:R-:W-:Y:S01]  /*04e0*/  IMAD.WIDE.U32 R156, R156, -0x2daee0ad, RZ ;  /* 0xd2511f539c9c7825 */ /* 0x000fe200078e00ff */
[----:B------:R-:W-:-:S03]  /*04f0*/  LOP3.LUT R0, R0, 0xfffffffb, RZ, 0xc0, !PT ;  /* 0xfffffffb00007812 */ /* 0x000fc600078ec0ff */
[----:B------:R-:W-:Y:S01]  /*0500*/  IMAD.WIDE.U32 R2, R2, -0x2daee0ad, RZ ;  /* 0xd2511f5302027825 */ /* 0x000fe200078e00ff */
[----:B------:R-:W-:Y:S02]  /*0510*/  @P5 LOP3.LUT R0, R0, 0x4, RZ, 0xfc, !PT ;  /* 0x0000000400005812 */ /* 0x000fe400078efcff */
[----:B------:R-:W-:Y:S02]  /*0520*/  LOP3.LUT R14, R157, R6, R32, 0x96, !PT ;  /* 0x000000069d0e7212 */ /* 0x000fe400078e9620 */
[----:B------:R-:W-:Y:S02]  /*0530*/  LOP3.LUT R0, R0, 0xfffffffd, RZ, 0xc0, !PT ;  /* 0xfffffffd00007812 */ /* 0x000fe400078ec0ff */
[----:B------:R-:W-:Y:S02]  /*0540*/  LOP3.LUT R156, R3, R156, R31, 0x96, !PT ;  /* 0x0000009c039c7212 */ /* 0x000fe400078e961f */
[----:B------:R-:W-:-:S04]  /*0550*/  @P4 LOP3.LUT R0, R0, 0x2, RZ, 0xfc, !PT ;  /* 0x0000000200004812 */ /* 0x000fc800078efcff */
[----:B------:R-:W-:-:S04]  /*0560*/  LOP3.LUT R0, R0, 0xfffffffe, RZ, 0xc0, !PT ;  /* 0xfffffffe00007812 */ /* 0x000fc800078ec0ff */
[----:B------:R-:W-:Y:S01]  /*0570*/  @P3 LOP3.LUT R0, R0, 0x1, RZ, 0xfc, !PT ;  /* 0x0000000100003812 */ /* 0x000fe200078efcff */
        /* <DEDUP_REMOVED lines=17> */
.L_x_7059:
[----:B------:R-:W-:Y:S05]  /*0690*/  BSYNC B0 ;  /* 0x0000000000007941 */ /* 0x000fea0003800000 */
.L_x_7058:
        /* <DEDUP_REMOVED lines=18> */
.L_x_7061:
[----:B------:R-:W-:Y:S05]  /*07c0*/  BSYNC B0 ;  /* 0x0000000000007941 */ /* 0x000fea0003800000 */
.L_x_7060:
        /* <DEDUP_REMOVED lines=18> */
.L_x_7063:
[----:B------:R-:W-:Y:S05]  /*08f0*/  BSYNC B0 ;  /* 0x0000000000007941 */ /* 0x000fea0003800000 */
.L_x_7062:
        /* <DEDUP_REMOVED lines=18> */
.L_x_7065:
[----:B------:R-:W-:Y:S05]  /*0a20*/  BSYNC B0 ;  /* 0x0000000000007941 */ /* 0x000fea0003800000 */
.L_x_7064:
        /* <DEDUP_REMOVED lines=17> */
.L_x_7067:
[----:B------:R-:W-:Y:S05]  /*0b40*/  BSYNC B0 ;  /* 0x0000000000007941 */ /* 0x000fea0003800000 */
.L_x_7066:
        /* <DEDUP_REMOVED lines=11> */
[----:B------:R-:W-:Y:S01]  /*0c00*/  ULDC.U8 UR6, c[0x0][0x2a0] ;  /* 0x0000a80000067ab9 */ /* 0x000fe20000000000 */
[----:B------:R-:W-:Y:S01]  /*0c10*/  LOP3.LUT R214, R4, R2, R27, 0x96, !PT ;  /* 0x0000000204d67212 */ /* 0x000fe200078e961b */
[--C-:B-----5:R-:W-:Y:S01]  /*0c20*/  HADD2.F32 R139, -RZ, R75.reuse.H0_H0 ;  /* 0x2000004bff8b7230 */ /* 0x120fe20000004100 */
[----:B------:R-:W-:Y:S01]  /*0c30*/  ISETP.NE.AND P1, PT, RZ, UR6, PT ;  /* 0x00000006ff007c0c */ /* 0x000fe2000bf25270 */
[----:B------:R-:W-:Y:S01]  /*0c40*/  HADD2.F32 R141, -RZ, R75.H1_H1 ;  /* 0x3000004bff8d7230 */ /* 0x000fe20000004100 */
[----:B------:R-:W-:Y:S01]  /*0c50*/  IADD3 R158, R216, -0x700cb87f, RZ ;  /* 0x8ff34781d89e7810 */ /* 0x000fe20007ffe0ff */
[--C-:B------:R-:W-:Y:S01]  /*0c60*/  HADD2.F32 R110, -RZ, R96.reuse.H0_H0 ;  /* 0x20000060ff6e7230 */ /* 0x100fe20000004100 */
[----:B------:R-:W-:Y:S01]  /*0c70*/  LOP3.LUT R0, R0, 0xffffffef, RZ, 0xc0, !PT ;  /* 0xffffffef00007812 */ /* 0x000fe200078ec0ff */
[----:B------:R-:W-:Y:S01]  /*0c80*/  HADD2.F32 R109, -RZ, R96.H1_H1 ;  /* 0x30000060ff6d7230 */ /* 0x000fe20000004100 */
[----:B------:R-:W-:Y:S01]  /*0c90*/  LOP3.LUT R161, R162, 0x3, RZ, 0xc0, !PT ;  /* 0x00000003a2a17812 */ /* 0x000fe200078ec0ff */
[--C-:B------:R-:W-:Y:S01]  /*0ca0*/  HADD2.F32 R111, -RZ, R97.reuse.H0_H0 ;  /* 0x20000061ff6f7230 */ /* 0x100fe20000004100 */
[----:B------:R-:W-:Y:S01]  /*0cb0*/  HFMA2.MMA R162, -RZ, RZ, 0, 0 ;  /* 0x00000000ffa27435 */ /* 0x000fe200000001ff */
        /* <DEDUP_REMOVED lines=20> */
[----:B------:R-:W-:Y:S02]  /*0e00*/  IMAD R56, R157, -0x2daee0ad, RZ ;  /* 0xd2511f539d387824 */ /* 0x000fe400078e02ff */
        /* <DEDUP_REMOVED lines=10> */
[----:B------:R-:W-:-:S04]  /*0eb0*/  IMAD.WIDE.U32 R212, R212, -0x2daee0ad, RZ ;  /* 0xd2511f53d4d47825 */ /* 0x000fc800078e00ff */
[----:B------:R-:W-:Y:S02]  /*0ec0*/  VIADD R157, R217, 0x96a522ad ;  /* 0x96a522add99d7836 */ /* 0x000fe40000000000 */
[----:B------:R-:W-:Y:S02]  /*0ed0*/  IMAD R57, R156, -0x326172a9, RZ ;  /* 0xcd9e8d579c397824 */ /* 0x000fe400078e02ff */
[----:B------:R-:W-:Y:S01]  /*0ee0*/  IMAD.HI.U32 R159, R214, -0x326172a9, RZ ;  /* 0xcd9e8d57d69f7827 */ /* 0x000fe200078e00ff */
[----:B------:R-:W-:-:S03]  /*0ef0*/  LOP3.LUT R156, R213, R56, R157, 0x96, !PT ;  /* 0x00000038d59c7212 */ /* 0x000fc600078e969d */
        /* <DEDUP_REMOVED lines=56> */
[--C-:B------:R-:W-:Y:S02]  /*1280*/  HADD2.F32 R81, -RZ, R83.reuse.H0_H0 ;  /* 0x20000053ff517230 */ /* 0x100fe40000004100 */
[----:B------:R-:W-:Y:S02]  /*1290*/  HADD2.F32 R130, -RZ, R83.H1_H1 ;  /* 0x30000053ff827230 */ /* 0x000fe40000004100 */
[----:B------:R-:W-:Y:S02]  /*12a0*/  HADD2.F32 R73, -RZ, R74.H0_H0 ;  /* 0x2000004aff497230 */ /* 0x000fe40000004100 */
        /* <DEDUP_REMOVED lines=32> */
[----:B------:R-:W-:-:S07]  /*14b0*/  IMAD R214, R214, -0x326172a9, RZ ;  /* 0xcd9e8d57d6d67824 */ /* 0x000fce00078e02ff */
.L_x_7497:
        /* <DEDUP_REMOVED lines=9> */
[----:B------:R-:W-:-:S03]  /*1550*/  MOV R223, RZ ;  /* 0x000000ff00df7202 */ /* 0x000fc60000000f00 */
[----:B------:R-:W-:-:S04]  /*1560*/  SHF.R.S32.HI R71, RZ, 0x1f, R70 ;  /* 0x0000001fff477819 */ /* 0x000fc80000011446 */
[----:B------:R-:W-:-:S04]  /*1570*/  LEA.HI R70, R71, R70, RZ, 0x3 ;  /* 0x0000004647467211 */ /* 0x000fc800078f18ff */
[----:B------:R-:W-:Y:S02]  /*1580*/  LEA.HI.SX32 R222, R70, R37, 0x1d ;  /* 0x0000002546de7211 */ /* 0x000fe400078feaff */
[----:B--2---:R-:W-:-:S13]  /*1590*/  ISETP.GE.AND P1, PT, R224, 0x1, PT ;  /* 0x00000001e000780c */ /* 0x004fda0003f26270 */
[----:B------:R-:W-:Y:S01]  /*15a0*/  @P1 VIADD R218, R224, 0xffffffff ;  /* 0xffffffffe0da1836 */ /* 0x000fe20000000000 */
[----:B------:R-:W-:-:S03]  /*15b0*/  @P1 LOP3.LUT R37, R49, 0x1f, RZ, 0xc0, !PT ;  /* 0x0000001f31251812 */ /* 0x000fc600078ec0ff */
[----:B------:R-:W-:-:S05]  /*15c0*/  @P1 IMAD R218, R218, R213, RZ ;  /* 0x000000d5dada1224 */ /* 0x000fca00078e02ff */
[----:B------:R-:W-:-:S04]  /*15d0*/  @P1 SHF.R.S32.HI R215, RZ, 0x1f, R218 ;  /* 0x0000001fffd71819 */ /* 0x000fc800000114da */
[----:B------:R-:W-:Y:S02]  /*15e0*/  @P1 LEA.HI R218, R215, R218, RZ, 0x3 ;  /* 0x000000dad7da1211 */ /* 0x000fe400078f18ff */
        /* <DEDUP_REMOVED lines=20> */
.L_x_7071:
        /* <DEDUP_REMOVED lines=12> */
.L_x_7074:
[----:B------:R-:W-:-:S07]  /*17f0*/  MOV R163, R214 ;  /* 0x000000d600a37202 */ /* 0x000fce0000000f00 */
.L_x_7075:
[----:B------:R-:W-:Y:S05]  /*1800*/  BSYNC B2 ;  /* 0x0000000000027941 */ /* 0x000fea0003800000 */
.L_x_7073:
        /* <DEDUP_REMOVED lines=16> */
.L_x_7079:
[----:B------:R-:W-:Y:S05]  /*1910*/  BSYNC B3 ;  /* 0x0000000000037941 */ /* 0x000fea0003800000 */
.L_x_7078:
        /* <DEDUP_REMOVED lines=44> */
.L_x_7077:
[----:B------:R-:W-:Y:S05]  /*1be0*/  BSYNC B2 ;  /* 0x0000000000027941 */ /* 0x000fea0003800000 */
.L_x_7076:
[----:B------:R-:W-:Y:S01]  /*1bf0*/  I2FP.F32.U32 R69, R163 ;  /* 0x000000a300457245 */ /* 0x000fe20000201000 */
[----:B-----5:R-:W-:Y:S02]  /*1c00*/  HADD2.F32 R70, -RZ, R56.H0_H0 ;  /* 0x20000038ff467230 */ /* 0x020fe40000004100 */
[----:B------:R-:W-:-:S03]  /*1c10*/  IMAD.MOV.U32 R164, RZ, RZ, 0x2f800000 ;  /* 0x2f800000ffa47424 */ /* 0x000fc600078e00ff */
[----:B------:R-:W-:Y:S01]  /*1c20*/  FMUL.FTZ R70, R70, UR11 ;  /* 0x0000000b46467c20 */ /* 0x000fe20008410000 */
[----:B------:R-:W-:-:S03]  /*1c30*/  FFMA.FTZ R69, R69, R164, 1.1641532182693481445e-10 ;  /* 0x2f00000045457423 */ /* 0x000fc600000100a4 */
[----:B------:R-:W-:Y:S02]  /*1c40*/  FMUL.FTZ R70, R70, UR10 ;  /* 0x0000000a46467c20 */ /* 0x000fe40008410000 */
[----:B------:R-:W-:-:S04]  /*1c50*/  FSETP.GTU.FTZ.AND P4, PT, R69, UR8, PT ;  /* 0x0000000845007c0b */ /* 0x000fc8000bf9c000 */
[----:B------:R-:W-:Y:S01]  /*1c60*/  FSEL R163, R70, RZ, !P4 ;  /* 0x000000ff46a37208 */ /* 0x000fe20006000000 */
[----:B------:R-:W-:Y:S01]  /*1c70*/  @P2 HADD2.F32 R70, -RZ, R60.H0_H0 ;  /* 0x2000003cff462230 */ /* 0x000fe20000004100 */
[----:B------:R-:W-:-:S03]  /*1c80*/  SEL R164, RZ, 0x1, P4 ;  /* 0x00000001ffa47807 */ /* 0x000fc60002000000 */
[----:B------:R-:W-:-:S04]  /*1c90*/  FMUL.FTZ R163, R26, R163 ;  /* 0x000000a31aa37220 */ /* 0x000fc80000410000 */
[----:B------:R-:W-:-:S07]  /*1ca0*/  @P2 FADD.FTZ R163, R70, R163 ;  /* 0x000000a346a32221 */ /* 0x000fce0000010000 */
.L_x_7072:
[----:B------:R-:W-:Y:S05]  /*1cb0*/  BSYNC B1 ;  /* 0x0000000000017941 */ /* 0x000fea0003800000 */
.L_x_7070:
        /* <DEDUP_REMOVED lines=8> */
.L_x_7081:
        /* <DEDUP_REMOVED lines=12> */
.L_x_7084:
[----:B------:R-:W-:-:S07]  /*1e00*/  IMAD.MOV.U32 R161, RZ, RZ, R214 ;  /* 0x000000ffffa17224 */ /* 0x000fce00078e00d6 */
.L_x_7085:
[----:B------:R-:W-:Y:S05]  /*1e10*/  BSYNC B2 ;  /* 0x0000000000027941 */ /* 0x000fea0003800000 */
.L_x_7083:
        /* <DEDUP_REMOVED lines=16> */
.L_x_7089:
[----:B------:R-:W-:Y:S05]  /*1f20*/  BSYNC B3 ;  /* 0x0000000000037941 */ /* 0x000fea0003800000 */
.L_x_7088:
        /* <DEDUP_REMOVED lines=44> */
.L_x_7087:
[----:B------:R-:W-:Y:S05]  /*21f0*/  BSYNC B2 ;  /* 0x0000000000027941 */ /* 0x000fea0003800000 */
.L_x_7086:
        /* <DEDUP_REMOVED lines=10> */
[----:B------:R-:W-:-:S04]  /*22a0*/  FMUL.FTZ R166, R25, R70 ;  /* 0x0000004619a67220 */ /* 0x000fc80000410000 */
[----:B------:R-:W-:-:S07]  /*22b0*/  @P2 FADD.FTZ R166, R71, R166 ;  /* 0x000000a647a62221 */ /* 0x000fce0000010000 */
.L_x_7082:
[----:B------:R-:W-:Y:S05]  /*22c0*/  BSYNC B1 ;  /* 0x0000000000017941 */ /* 0x000fea0003800000 */
.L_x_7080:
        /* <DEDUP_REMOVED lines=8> */
.L_x_7091:
        /* <DEDUP_REMOVED lines=12> */
.L_x_7094:
[----:B------:R-:W-:-:S07]  /*2410*/  MOV R161, R214 ;  /* 0x000000d600a17202 */ /* 0x000fce0000000f00 */
.L_x_7095:
[----:B------:R-:W-:Y:S05]  /*2420*/  BSYNC B2 ;  /* 0x0000000000027941 */ /* 0x000fea0003800000 */
.L_x_7093:
        /* <DEDUP_REMOVED lines=16> */
.L_x_7099:
[----:B------:R-:W-:Y:S05]  /*2530*/  BSYNC B3 ;  /* 0x0000000000037941 */ /* 0x000fea0003800000 */
.L_x_7098:
        /* <DEDUP_REMOVED lines=44> */
.L_x_7097:
[----:B------:R-:W-:Y:S05]  /*2800*/  BSYNC B2 ;  /* 0x0000000000027941 */ /* 0x000fea0003800000 */
.L_x_7096:
        /* <DEDUP_REMOVED lines=12> */
.L_x_7092:
[----:B------:R-:W-:Y:S05]  /*28d0*/  BSYNC B1 ;  /* 0x0000000000017941 */ /* 0x000fea0003800000 */
.L_x_7090:
        /* <DEDUP_REMOVED lines=8> */
.L_x_7101:
        /* <DEDUP_REMOVED lines=12> */
.L_x_7104:
[----:B------:R-:W-:-:S07]  /*2a20*/  MOV R161, R214 ;  /* 0x000000d600a17202 */ /* 0x000fce0000000f00 */
.L_x_7105:
[----:B------:R-:W-:Y:S05]  /*2a30*/  BSYNC B2 ;  /* 0x0000000000027941 */ /* 0x000fea0003800000 */
.L_x_7103:
        /* <DEDUP_REMOVED lines=16> */
.L_x_7109:
[----:B------:R-:W-:Y:S05]  /*2b40*/  BSYNC B3 ;  /* 0x0000000000037941 */ /* 0x000fea0003800000 */
.L_x_7108:
        /* <DEDUP_REMOVED lines=41> */
[----:B------:R-:W-:Y:S01]  /*2de0*/  LOP3.LUT R156, R69, R70, R157, 0x96, !PT ;  /* 0x00000046459c7212 */ /* 0x000fe200078e969d */
[----:B------:R-:W-:Y:S01]  /*2df0*/  IMAD.MOV.U32 R69, RZ, RZ, RZ ;  /* 0x000000ffff457224 */ /* 0x000fe200078e00ff */
[----:B------:R-:W-:-:S07]  /*2e00*/  MOV R212, R68 ;  /* 0x0000004400d47202 */ /* 0x000fce0000000f00 */
.L_x_7107:
[----:B------:R-:W-:Y:S05]  /*2e10*/  BSYNC B2 ;  /* 0x0000000000027941 */ /* 0x000fea0003800000 */
.L_x_7106:
        /* <DEDUP_REMOVED lines=12> */
.L_x_7102:
[----:B------:R-:W-:Y:S05]  /*2ee0*/  BSYNC B1 ;  /* 0x0000000000017941 */ /* 0x000fea0003800000 */
.L_x_7100:
        /* <DEDUP_REMOVED lines=8> */
.L_x_7111:
        /* <DEDUP_REMOVED lines=12> */
.L_x_7114:
[----:B------:R-:W-:-:S07]  /*3030*/  IMAD.MOV.U32 R161, RZ, RZ, R214 ;  /* 0x000000ffffa17224 */ /* 0x000fce00078e00d6 */
.L_x_7115:
[----:B------:R-:W-:Y:S05]  /*3040*/  BSYNC B2 ;  /* 0x0000000000027941 */ /* 0x000fea0003800000 */
.L_x_7113:
        /* <DEDUP_REMOVED lines=16> */
.L_x_7119:
[----:B------:R-:W-:Y:S05]  /*3150*/  BSYNC B3 ;  /* 0x0000000000037941 */ /* 0x000fea0003800000 */
.L_x_7118:
        /* <DEDUP_REMOVED lines=44> */
.L_x_7117:
[----:B------:R-:W-:Y:S05]  /*3420*/  BSYNC B2 ;  /* 0x0000000000027941 */ /* 0x000fea0003800000 */
.L_x_7116:
        /* <DEDUP_REMOVED lines=12> */
.L_x_7112:
[----:B------:R-:W-:Y:S05]  /*34f0*/  BSYNC B1 ;  /* 0x0000000000017941 */ /* 0x000fea0003800000 */
.L_x_7110:
        /* <DEDUP_REMOVED lines=8> */
.L_x_7121:
        /* <DEDUP_REMOVED lines=12> */
.L_x_7124:
[----:B------:R-:W-:-:S07]  /*3640*/  MOV R161, R214 ;  /* 0x000000d600a17202 */ /* 0x000fce0000000f00 */
.L_x_7125:
[----:B------:R-:W-:Y:S05]  /*3650*/  BSYNC B2 ;  /* 0x0000000000027941 */ /* 0x000fea0003800000 */
.L_x_7123:
        /* <DEDUP_REMOVED lines=16> */
.L_x_7129:
[----:B------:R-:W-:Y:S05]  /*3760*/  BSYNC B3 ;  /* 0x0000000000037941 */ /* 0x000fea0003800000 */
.L_x_7128:
        /* <DEDUP_REMOVED lines=43> */
[----:B------:R-:W-:-:S10]  /*3a20*/  MOV R212, R68 ;  /* 0x0000004400d47202 */ /* 0x000fd40000000f00 */
.L_x_7127:
[----:B------:R-:W-:Y:S05]  /*3a30*/  BSYNC B2 ;  /* 0x0000000000027941 */ /* 0x000fea0003800000 */
.L_x_7126:
        /* <DEDUP_REMOVED lines=10> */
[----:B------:R-:W-:-:S04]  /*3ae0*/  FMUL.FTZ R174, R21, R70 ;  /* 0x0000004615ae7220 */ /* 0x000fc80000410000 */
[----:B------:R-:W-:-:S07]  /*3af0*/  @P2 FADD.FTZ R174, R71, R174 ;  /* 0x000000ae47ae2221 */ /* 0x000fce0000010000 */
.L_x_7122:
[----:B------:R-:W-:Y:S05]  /*3b00*/  BSYNC B1 ;  /* 0x0000000000017941 */ /* 0x000fea0003800000 */
.L_x_7120:
        /* <DEDUP_REMOVED lines=8> */
.L_x_7131:
        /* <DEDUP_REMOVED lines=12> */
.L_x_7134:
[----:B------:R-:W-:-:S07]  /*3c50*/  MOV R161, R214 ;  /* 0x000000d600a17202 */ /* 0x000fce0000000f00 */
.L_x_7135:
[----:B------:R-:W-:Y:S05]  /*3c60*/  BSYNC B2 ;  /* 0x0000000000027941 */ /* 0x000fea0003800000 */
.L_x_7133:
        /* <DEDUP_REMOVED lines=16> */
.L_x_7139:
[----:B------:R-:W-:Y:S05]  /*3d70*/  BSYNC B3 ;  /* 0x0000000000037941 */ /* 0x000fea0003800000 */
.L_x_7138:
        /* <DEDUP_REMOVED lines=41> */
[----:B------:R-:W-:Y:S01]  /*4010*/  MOV R212, R68 ;  /* 0x0000004400d47202 */ /* 0x000fe20000000f00 */
[----:B------:R-:W-:Y:S01]  /*4020*/  IMAD.MOV.U32 R68, RZ, RZ, RZ ;  /* 0x000000ffff447224 */ /* 0x000fe200078e00ff */
[----:B------:R-:W-:-:S07]  /*4030*/  LOP3.LUT R156, R69, R70, R157, 0x96, !PT ;  /* 0x00000046459c7212 */ /* 0x000fce00078e969d */
.L_x_7137:
[----:B------:R-:W-:Y:S05]  /*4040*/  BSYNC B2 ;  /* 0x0000000000027941 */ /* 0x000fea0003800000 */
.L_x_7136:
        /* <DEDUP_REMOVED lines=9> */
[----:B------:R-:W-:-:S03]  /*40e0*/  SEL R176, RZ, 0x1, P4 ;  /* 0x00000001ffb07807 */ /* 0x000fc60002000000 */
[----:B------:R-:W-:-:S04]  /*40f0*/  FMUL.FTZ R175, R20, R175 ;  /* 0x000000af14af7220 */ /* 0x000fc80000410000 */
[----:B------:R-:W-:-:S07]  /*4100*/  @P2 FADD.FTZ R175, R70, R175 ;  /* 0x000000af46af2221 */ /* 0x000fce0000010000 */
.L_x_7132:
[----:B------:R-:W-:Y:S05]  /*4110*/  BSYNC B1 ;  /* 0x0000000000017941 */ /* 0x000fea0003800000 */
.L_x_7130:
        /* <DEDUP_REMOVED lines=8> */
.L_x_7141:
        /* <DEDUP_REMOVED lines=12> */
.L_x_7144:
[----:B------:R-:W-:-:S07]  /*4260*/  IMAD.MOV.U32 R177, RZ, RZ, R214 ;  /* 0x000000ffffb17224 */ /* 0x000fce00078e00d6 */
.L_x_7145:
[----:B------:R-:W-:Y:S05]  /*4270*/  BSYNC B2 ;  /* 0x0000000000027941 */ /* 0x000fea0003800000 */
.L_x_7143:
        /* <DEDUP_REMOVED lines=16> */
.L_x_7149:
[----:B------:R-:W-:Y:S05]  /*4380*/  BSYNC B3 ;  /* 0x0000000000037941 */ /* 0x000fea0003800000 */
.L_x_7148:
[C---:B------:R-:W-:Y:S01]  /*4390*/  IMAD.HI.U32 R69, R48.reuse, -0x326172a9, RZ ;  /* 0xcd9e8d5730457827 */ /* 0x040fe200078e00ff */
        /* <DEDUP_REMOVED lines=43> */
.L_x_7147:
[----:B------:R-:W-:Y:S05]  /*4650*/  BSYNC B2 ;  /* 0x0000000000027941 */ /* 0x000fea0003800000 */
.L_x_7146:
        /* <DEDUP_REMOVED lines=9> */
[----:B------:R-:W-:-:S03]  /*46f0*/  SEL R177, RZ, 0x1, P3 ;  /* 0x00000001ffb17807 */ /* 0x000fc60001800000 */
[----:B------:R-:W-:-:S04]  /*4700*/  FMUL.FTZ R178, R19, R178 ;  /* 0x000000b213b27220 */ /* 0x000fc80000410000 */
[----:B------:R-:W-:-:S07]  /*4710*/  @P2 FADD.FTZ R178, R69, R178 ;  /* 0x000000b245b22221 */ /* 0x000fce0000010000 */
.L_x_7142:
[----:B------:R-:W-:Y:S05]  /*4720*/  BSYNC B1 ;  /* 0x0000000000017941 */ /* 0x000fea0003800000 */
.L_x_7140:
        /* <DEDUP_REMOVED lines=29> */
.L_x_7151:
[----:B------:R-:W-:Y:S05]  /*4900*/  BSYNC B1 ;  /* 0x0000000000017941 */ /* 0x000fea0003800000 */
.L_x_7150:
[----:B------:R-:W-:Y:S02]  /*4910*/  IADD3 R222, R222, 0x20, RZ ;  /* 0x00000020dede7810 */ /* 0x000fe40007ffe0ff */
[----:B------:R-:W-:-:S07]  /*4920*/  IADD3 R223, R223, 0x20, RZ ;  /* 0x00000020dfdf7810 */ /* 0x000fce0007ffe0ff */
.L_x_7069:
[----:B------:R-:W-:Y:S05]  /*4930*/  BSYNC B0 ;  /* 0x0000000000007941 */ /* 0x000fea0003800000 */
.L_x_7068:
        /* <DEDUP_REMOVED lines=20> */
.L_x_7155:
        /* <DEDUP_REMOVED lines=12> */
.L_x_7158:
[----:B------:R-:W-:-:S07]  /*4b40*/  MOV R164, R214 ;  /* 0x000000d600a47202 */ /* 0x000fce0000000f00 */
.L_x_7159:
[----:B------:R-:W-:Y:S05]  /*4b50*/  BSYNC B2 ;  /* 0x0000000000027941 */ /* 0x000fea0003800000 */
.L_x_7157:
        /* <DEDUP_REMOVED lines=16> */
.L_x_7163:
[----:B------:R-:W-:Y:S05]  /*4c60*/  BSYNC B3 ;  /* 0x0000000000037941 */ /* 0x000fea0003800000 */
.L_x_7162:
        /* <DEDUP_REMOVED lines=42> */
[----:B------:R-:W-:Y:S01]  /*4f10*/  HFMA2.MMA R68, -RZ, RZ, 0, 0 ;  /* 0x00000000ff447435 */ /* 0x000fe200000001ff */
[----:B------:R-:W-:-:S10]  /*4f20*/  LOP3.LUT R156, R69, R70, R157, 0x96, !PT ;  /* 0x00000046459c7212 */ /* 0x000fd400078e969d */
.L_x_7161:
[----:B------:R-:W-:Y:S05]  /*4f30*/  BSYNC B2 ;  /* 0x0000000000027941 */ /* 0x000fea0003800000 */
.L_x_7160:
        /* <DEDUP_REMOVED lines=10> */
[----:B------:R-:W-:-:S04]  /*4fe0*/  FMUL.FTZ R179, R18, R179 ;  /* 0x000000b312b37220 */ /* 0x000fc80000410000 */
[----:B------:R-:W-:-:S07]  /*4ff0*/  @P2 FADD.FTZ R179, R70, R179 ;  /* 0x000000b346b32221 */ /* 0x000fce0000010000 */
.L_x_7156:
[----:B------:R-:W-:Y:S05]  /*5000*/  BSYNC B1 ;  /* 0x0000000000017941 */ /* 0x000fea0003800000 */
.L_x_7154:
        /* <DEDUP_REMOVED lines=8> */
.L_x_7165:
        /* <DEDUP_REMOVED lines=12> */
.L_x_7168:
[----:B------:R-:W-:-:S07]  /*5150*/  MOV R161, R214 ;  /* 0x000000d600a17202 */ /* 0x000fce0000000f00 */
.L_x_7169:
[----:B------:R-:W-:Y:S05]  /*5160*/  BSYNC B2 ;  /* 0x0000000000027941 */ /* 0x000fea0003800000 */
.L_x_7167:
        /* <DEDUP_REMOVED lines=16> */
.L_x_7173:
[----:B------:R-:W-:Y:S05]  /*5270*/  BSYNC B3 ;  /* 0x0000000000037941 */ /* 0x000fea0003800000 */
.L_x_7172:
        /* <DEDUP_REMOVED lines=44> */
.L_x_7171:
[----:B------:R-:W-:Y:S05]  /*5540*/  BSYNC B2 ;  /* 0x0000000000027941 */ /* 0x000fea0003800000 */
.L_x_7170:
        /* <DEDUP_REMOVED lines=12> */
.L_x_7166:
[----:B------:R-:W-:Y:S05]  /*5610*/  BSYNC B1 ;  /* 0x0000000000017941 */ /* 0x000fea0003800000 */
.L_x_7164:
        /* <DEDUP_REMOVED lines=8> */
.L_x_7175:
        /* <DEDUP_REMOVED lines=12> */
.L_x_7178:
[----:B------:R-:W-:-:S07]  /*5760*/  IMAD.MOV.U32 R161, RZ, RZ, R214 ;  /* 0x000000ffffa17224 */ /* 0x000fce00078e00d6 */
.L_x_7179:
[----:B------:R-:W-:Y:S05]  /*5770*/  BSYNC B2 ;  /* 0x0000000000027941 */ /* 0x000fea0003800000 */
.L_x_7177:
        /* <DEDUP_REMOVED lines=16> */
.L_x_7183:
[----:B------:R-:W-:Y:S05]  /*5880*/  BSYNC B3 ;  /* 0x0000000000037941 */ /* 0x000fea0003800000 */
.L_x_7182:
        /* <DEDUP_REMOVED lines=44> */
.L_x_7181:
[----:B------:R-:W-:Y:S05]  /*5b50*/  BSYNC B2 ;  /* 0x0000000000027941 */ /* 0x000fea0003800000 */
.L_x_7180:
        /* <DEDUP_REMOVED lines=12> */
.L_x_7176:
[----:B------:R-:W-:Y:S05]  /*5c20*/  BSYNC B1 ;  /* 0x0000000000017941 */ /* 0x000fea0003800000 */
.L_x_7174:
        /* <DEDUP_REMOVED lines=8> */
.L_x_7185:
        /* <DEDUP_REMOVED lines=12> */
.L_x_7188:
[----:B------:R-:W-:-:S07]  /*5d70*/  MOV R161, R214 ;  /* 0x000000d600a17202 */ /* 0x000fce0000000f00 */
.L_x_7189:
[----:B------:R-:W-:Y:S05]  /*5d80*/  BSYNC B2 ;  /* 0x0000000000027941 */ /* 0x000fea0003800000 */
.L_x_7187:
        /* <DEDUP_REMOVED lines=16> */
.L_x_7193:
[----:B------:R-:W-:Y:S05]  /*5e90*/  BSYNC B3 ;  /* 0x0000000000037941 */ /* 0x000fea0003800000 */
.L_x_7192:
        /* <DEDUP_REMOVED lines=44> */
.L_x_7191:
[----:B------:R-:W-:Y:S05]  /*6160*/  BSYNC B2 ;  /* 0x0000000000027941 */ /* 0x000fea0003800000 */
.L_x_7190:
        /* <DEDUP_REMOVED lines=12> */
.L_x_7186:
[----:B------:R-:W-:Y:S05]  /*6230*/  BSYNC B1 ;  /* 0x0000000000017941 */ /* 0x000fea0003800000 */
.L_x_7184:
        /* <DEDUP_REMOVED lines=8> */
.L_x_7195:
        /* <DEDUP_REMOVED lines=12> */
.L_x_7198:
[----:B------:R-:W-:-:S07]  /*6380*/  MOV R161, R214 ;  /* 0x000000d600a17202 */ /* 0x000fce0000000f00 */
.L_x_7199:
[----:B------:R-:W-:Y:S05]  /*6390*/  BSYNC B2 ;  /* 0x0000000000027941 */ /* 0x000fea0003800000 */
.L_x_7197:
        /* <DEDUP_REMOVED lines=16> */
.L_x_7203:
[----:B------:R-:W-:Y:S05]  /*64a0*/  BSYNC B3 ;  /* 0x0000000000037941 */ /* 0x000fea0003800000 */
.L_x_7202:
        /* <DEDUP_REMOVED lines=44> */
.L_x_7201:
[----:B------:R-:W-:Y:S05]  /*6770*/  BSYNC B2 ;  /* 0x0000000000027941 */ /* 0x000fea0003800000 */
.L_x_7200:
        /* <DEDUP_REMOVED lines=10> */
[----:B------:R-:W-:-:S04]  /*6820*/  FMUL.FTZ R183, R14, R183 ;  /* 0x000000b70eb77220 */ /* 0x000fc80000410000 */
[----:B------:R-:W-:-:S07]  /*6830*/  @P2 FADD.FTZ R183, R70, R183 ;  /* 0x000000b746b72221 */ /* 0x000fce0000010000 */
.L_x_7196:
[----:B------:R-:W-:Y:S05]  /*6840*/  BSYNC B1 ;  /* 0x0000000000017941 */ /* 0x000fea0003800000 */
.L_x_7194:
        /* <DEDUP_REMOVED lines=8> */
.L_x_7205:
        /* <DEDUP_REMOVED lines=12> */
.L_x_7208:
[----:B------:R-:W-:-:S07]  /*6990*/  IMAD.MOV.U32 R161, RZ, RZ, R214 ;  /* 0x000000ffffa17224 */ /* 0x000fce00078e00d6 */
.L_x_7209:
[----:B------:R-:W-:Y:S05]  /*69a0*/  BSYNC B2 ;  /* 0x0000000000027941 */ /* 0x000fea0003800000 */
.L_x_7207:
        /* <DEDUP_REMOVED lines=16> */
.L_x_7213:
[----:B------:R-:W-:Y:S05]  /*6ab0*/  BSYNC B3 ;  /* 0x0000000000037941 */ /* 0x000fea0003800000 */
.L_x_7212:
        /* <DEDUP_REMOVED lines=44> */
.L_x_7211:
[----:B------:R-:W-:Y:S05]  /*6d80*/  BSYNC B2 ;  /* 0x0000000000027941 */ /* 0x000fea0003800000 */
.L_x_7210:
        /* <DEDUP_REMOVED lines=12> */
.L_x_7206:
[----:B------:R-:W-:Y:S05]  /*6e50*/  BSYNC B1 ;  /* 0x0000000000017941 */ /* 0x000fea0003800000 */
.L_x_7204:
        /* <DEDUP_REMOVED lines=8> */
.L_x_7215:
        /* <DEDUP_REMOVED lines=12> */
.L_x_7218:
[----:B------:R-:W-:-:S07]  /*6fa0*/  MOV R161, R214 ;  /* 0x000000d600a17202 */ /* 0x000fce0000000f00 */
.L_x_7219:
[----:B------:R-:W-:Y:S05]  /*6fb0*/  BSYNC B2 ;  /* 0x0000000000027941 */ /* 0x000fea0003800000 */
.L_x_7217:
        /* <DEDUP_REMOVED lines=16> */
.L_x_7223:
[----:B------:R-:W-:Y:S05]  /*70c0*/  BSYNC B3 ;  /* 0x0000000000037941 */ /* 0x000fea0003800000 */
.L_x_7222:
        /* <DEDUP_REMOVED lines=44> */
.L_x_7221:
[----:B------:R-:W-:Y:S05]  /*7390*/  BSYNC B2 ;  /* 0x0000000000027941 */ /* 0x000fea0003800000 */
.L_x_7220:
        /* <DEDUP_REMOVED lines=12> */
.L_x_7216:
[----:B------:R-:W-:Y:S05]  /*7460*/  BSYNC B1 ;  /* 0x0000000000017941 */ /* 0x000fea0003800000 */
.L_x_7214:
        /* <DEDUP_REMOVED lines=8> */
.L_x_7225:
        /* <DEDUP_REMOVED lines=12> */
.L_x_7228:
[----:B------:R-:W-:-:S07]  /*75b0*/  MOV R177, R214 ;  /* 0x000000d600b17202 */ /* 0x000fce0000000f00 */
.L_x_7229:
[----:B------:R-:W-:Y:S05]  /*75c0*/  BSYNC B2 ;  /* 0x0000000000027941 */ /* 0x000fea0003800000 */
.L_x_7227:
        /* <DEDUP_REMOVED lines=16> */
.L_x_7233:
[----:B------:R-:W-:Y:S05]  /*76d0*/  BSYNC B3 ;  /* 0x0000000000037941 */ /* 0x000fea0003800000 */
.L_x_7232:
        /* <DEDUP_REMOVED lines=42> */
[----:B------:R-:W-:Y:S02]  /*7980*/  LOP3.LUT R156, R69, R70, R157, 0x96, !PT ;  /* 0x00000046459c7212 */ /* 0x000fe400078e969d */
[----:B------:R-:W-:-:S07]  /*7990*/  MOV R212, R68 ;  /* 0x0000004400d47202 */ /* 0x000fce0000000f00 */
.L_x_7231:
[----:B------:R-:W-:Y:S05]  /*79a0*/  BSYNC B2 ;  /* 0x0000000000027941 */ /* 0x000fea0003800000 */
.L_x_7230:
        /* <DEDUP_REMOVED lines=12> */
.L_x_7226:
[----:B------:R-:W-:Y:S05]  /*7a70*/  BSYNC B1 ;  /* 0x0000000000017941 */ /* 0x000fea0003800000 */
.L_x_7224:
        /* <DEDUP_REMOVED lines=29> */
.L_x_7235:
[----:B------:R-:W-:Y:S05]  /*7c50*/  BSYNC B1 ;  /* 0x0000000000017941 */ /* 0x000fea0003800000 */
.L_x_7234:
[----:B------:R-:W-:Y:S01]  /*7c60*/  VIADD R222, R222, 0x20 ;  /* 0x00000020dede7836 */ /* 0x000fe20000000000 */
[----:B------:R-:W-:-:S07]  /*7c70*/  IADD3 R223, R223, 0x20, RZ ;  /* 0x00000020dfdf7810 */ /* 0x000fce0007ffe0ff */
.L_x_7153:
[----:B------:R-:W-:Y:S05]  /*7c80*/  BSYNC B0 ;  /* 0x0000000000007941 */ /* 0x000fea0003800000 */
.L_x_7152:
        /* <DEDUP_REMOVED lines=20> */
.L_x_7239:
        /* <DEDUP_REMOVED lines=12> */
.L_x_7242:
[----:B------:R-:W-:-:S07]  /*7e90*/  IMAD.MOV.U32 R164, RZ, RZ, R214 ;  /* 0x000000ffffa47224 */ /* 0x000fce00078e00d6 */
.L_x_7243:
[----:B------:R-:W-:Y:S05]  /*7ea0*/  BSYNC B2 ;  /* 0x0000000000027941 */ /* 0x000fea0003800000 */
.L_x_7241:
        /* <DEDUP_REMOVED lines=16> */
.L_x_7247:
[----:B------:R-:W-:Y:S05]  /*7fb0*/  BSYNC B3 ;  /* 0x0000000000037941 */ /* 0x000fea0003800000 */
.L_x_7246:
        /* <DEDUP_REMOVED lines=44> */
.L_x_7245:
[----:B------:R-:W-:Y:S05]  /*8280*/  BSYNC B2 ;  /* 0x0000000000027941 */ /* 0x000fea0003800000 */
.L_x_7244:
        /* <DEDUP_REMOVED lines=12> */
.L_x_7240:
[----:B------:R-:W-:Y:S05]  /*8350*/  BSYNC B1 ;  /* 0x0000000000017941 */ /* 0x000fea0003800000 */
.L_x_7238:
        /* <DEDUP_REMOVED lines=8> */
.L_x_7249:
        /* <DEDUP_REMOVED lines=12> */
.L_x_7252:
[----:B------:R-:W-:-:S07]  /*84a0*/  MOV R161, R214 ;  /* 0x000000d600a17202 */ /* 0x000fce0000000f00 */
.L_x_7253:
[----:B------:R-:W-:Y:S05]  /*84b0*/  BSYNC B2 ;  /* 0x0000000000027941 */ /* 0x000fea0003800000 */
.L_x_7251:
        /* <DEDUP_REMOVED lines=16> */
.L_x_7257:
[----:B------:R-:W-:Y:S05]  /*85c0*/  BSYNC B3 ;  /* 0x0000000000037941 */ /* 0x000fea0003800000 */
.L_x_7256:
        /* <DEDUP_REMOVED lines=44> */
.L_x_7255:
[----:B------:R-:W-:Y:S05]  /*8890*/  BSYNC B2 ;  /* 0x0000000000027941 */ /* 0x000fea0003800000 */
.L_x_7254:
        /* <DEDUP_REMOVED lines=12> */
.L_x_7250:
[----:B------:R-:W-:Y:S05]  /*8960*/  BSYNC B1 ;  /* 0x0000000000017941 */ /* 0x000fea0003800000 */
.L_x_7248:
        /* <DEDUP_REMOVED lines=8> */
.L_x_7259:
        /* <DEDUP_REMOVED lines=12> */
.L_x_7262:
[----:B------:R-:W-:-:S07]  /*8ab0*/  MOV R161, R214 ;  /* 0x000000d600a17202 */ /* 0x000fce0000000f00 */
.L_x_7263:
[----:B------:R-:W-:Y:S05]  /*8ac0*/  BSYNC B2 ;  /* 0x0000000000027941 */ /* 0x000fea0003800000 */
.L_x_7261:
        /* <DEDUP_REMOVED lines=16> */
.L_x_7267:
[----:B------:R-:W-:Y:S05]  /*8bd0*/  BSYNC B3 ;  /* 0x0000000000037941 */ /* 0x000fea0003800000 */
.L_x_7266:
        /* <DEDUP_REMOVED lines=44> */
.L_x_7265:
[----:B------:R-:W-:Y:S05]  /*8ea0*/  BSYNC B2 ;  /* 0x0000000000027941 */ /* 0x000fea0003800000 */
.L_x_7264:
        /* <DEDUP_REMOVED lines=12> */
.L_x_7260:
[----:B------:R-:W-:Y:S05]  /*8f70*/  BSYNC B1 ;  /* 0x0000000000017941 */ /* 0x000fea0003800000 */
.L_x_7258:
        /* <DEDUP_REMOVED lines=8> */
.L_x_7269:
        /* <DEDUP_REMOVED lines=12> */
.L_x_7272:
[----:B------:R-:W-:-:S07]  /*90c0*/  IMAD.MOV.U32 R161, RZ, RZ, R214 ;  /* 0x000000ffffa17224 */ /* 0x000fce00078e00d6 */
.L_x_7273:
[----:B------:R-:W-:Y:S05]  /*90d0*/  BSYNC B2 ;  /* 0x0000000000027941 */ /* 0x000fea0003800000 */
.L_x_7271:
        /* <DEDUP_REMOVED lines=16> */
.L_x_7277:
[----:B------:R-:W-:Y:S05]  /*91e0*/  BSYNC B3 ;  /* 0x0000000000037941 */ /* 0x000fea0003800000 */
.L_x_7276:
        /* <DEDUP_REMOVED lines=44> */
.L_x_7275:
[----:B------:R-:W-:Y:S05]  /*94b0*/  BSYNC B2 ;  /* 0x0000000000027941 */ /* 0x000fea0003800000 */
.L_x_7274:
        /* <DEDUP_REMOVED lines=12> */
.L_x_7270:
[----:B------:R-:W-:Y:S05]  /*9580*/  BSYNC B1 ;  /* 0x0000000000017941 */ /* 0x000fea0003800000 */
.L_x_7268:
        /* <DEDUP_REMOVED lines=8> */
.L_x_7279:
        /* <DEDUP_REMOVED lines=12> */
.L_x_7282:
[----:B------:R-:W-:-:S07]  /*96d0*/  MOV R161, R214 ;  /* 0x000000d600a17202 */ /* 0x000fce0000000f00 */
.L_x_7283:
[----:B------:R-:W-:Y:S05]  /*96e0*/  BSYNC B2 ;  /* 0x0000000000027941 */ /* 0x000fea0003800000 */
.L_x_7281:
        /* <DEDUP_REMOVED lines=16> */
.L_x_7287:
[----:B------:R-:W-:Y:S05]  /*97f0*/  BSYNC B3 ;  /* 0x0000000000037941 */ /* 0x000fea0003800000 */
.L_x_7286:
        /* <DEDUP_REMOVED lines=44> */
.L_x_7285:
[----:B------:R-:W-:Y:S05]  /*9ac0*/  BSYNC B2 ;  /* 0x0000000000027941 */ /* 0x000fea0003800000 */
.L_x_7284:
        /* <DEDUP_REMOVED lines=12> */
.L_x_7280:
[----:B------:R-:W-:Y:S05]  /*9b90*/  BSYNC B1 ;  /* 0x0000000000017941 */ /* 0x000fea0003800000 */
.L_x_7278:
        /* <DEDUP_REMOVED lines=8> */
.L_x_7289:
        /* <DEDUP_REMOVED lines=12> */
.L_x_7292:
[----:B------:R-:W-:-:S07]  /*9ce0*/  MOV R161, R214 ;  /* 0x000000d600a17202 */ /* 0x000fce0000000f00 */
.L_x_7293:
[----:B------:R-:W-:Y:S05]  /*9cf0*/  BSYNC B2 ;  /* 0x0000000000027941 */ /* 0x000fea0003800000 */
.L_x_7291:
        /* <DEDUP_REMOVED lines=16> */
.L_x_7297:
[----:B------:R-:W-:Y:S05]  /*9e00*/  BSYNC B3 ;  /* 0x0000000000037941 */ /* 0x000fea0003800000 */
.L_x_7296:
        /* <DEDUP_REMOVED lines=44> */
.L_x_7295:
[----:B------:R-:W-:Y:S05]  /*a0d0*/  BSYNC B2 ;  /* 0x0000000000027941 */ /* 0x000fea0003800000 */
.L_x_7294:
        /* <DEDUP_REMOVED lines=12> */
.L_x_7290:
[----:B------:R-:W-:Y:S05]  /*a1a0*/  BSYNC B1 ;  /* 0x0000000000017941 */ /* 0x000fea0003800000 */
.L_x_7288:
        /* <DEDUP_REMOVED lines=8> */
.L_x_7299:
        /* <DEDUP_REMOVED lines=12> */
.L_x_7302:
[----:B------:R-:W-:-:S07]  /*a2f0*/  IMAD.MOV.U32 R161, RZ, RZ, R214 ;  /* 0x000000ffffa17224 */ /* 0x000fce00078e00d6 */
.L_x_7303:
[----:B------:R-:W-:Y:S05]  /*a300*/  BSYNC B2 ;  /* 0x0000000000027941 */ /* 0x000fea0003800000 */
.L_x_7301:
        /* <DEDUP_REMOVED lines=16> */
.L_x_7307:
[----:B------:R-:W-:Y:S05]  /*a410*/  BSYNC B3 ;  /* 0x0000000000037941 */ /* 0x000fea0003800000 */
.L_x_7306:
        /* <DEDUP_REMOVED lines=44> */
.L_x_7305:
[----:B------:R-:W-:Y:S05]  /*a6e0*/  BSYNC B2 ;  /* 0x0000000000027941 */ /* 0x000fea0003800000 */
.L_x_7304:
        /* <DEDUP_REMOVED lines=12> */
.L_x_7300:
[----:B------:R-:W-:Y:S05]  /*a7b0*/  BSYNC B1 ;  /* 0x0000000000017941 */ /* 0x000fea0003800000 */
.L_x_7298:
        /* <DEDUP_REMOVED lines=8> */
.L_x_7309:
        /* <DEDUP_REMOVED lines=12> */
.L_x_7312:
[----:B------:R-:W-:-:S07]  /*a900*/  MOV R177, R214 ;  /* 0x000000d600b17202 */ /* 0x000fce0000000f00 */
.L_x_7313:
[----:B------:R-:W-:Y:S05]  /*a910*/  BSYNC B2 ;  /* 0x0000000000027941 */ /* 0x000fea0003800000 */
.L_x_7311:
        /* <DEDUP_REMOVED lines=16> */
.L_x_7317:
[----:B------:R-:W-:Y:S05]  /*aa20*/  BSYNC B3 ;  /* 0x0000000000037941 */ /* 0x000fea0003800000 */
.L_x_7316:
        /* <DEDUP_REMOVED lines=44> */
.L_x_7315:
[----:B------:R-:W-:Y:S05]  /*acf0*/  BSYNC B2 ;  /* 0x0000000000027941 */ /* 0x000fea0003800000 */
.L_x_7314:
        /* <DEDUP_REMOVED lines=12> */
.L_x_7310:
[----:B------:R-:W-:Y:S05]  /*adc0*/  BSYNC B1 ;  /* 0x0000000000017941 */ /* 0x000fea0003800000 */
.L_x_7308:
        /* <DEDUP_REMOVED lines=29> */
.L_x_7319:
[----:B------:R-:W-:Y:S05]  /*afa0*/  BSYNC B1 ;  /* 0x0000000000017941 */ /* 0x000fea0003800000 */
.L_x_7318:
[----:B------:R-:W-:Y:S01]  /*afb0*/  IADD3 R222, R222, 0x20, RZ ;  /* 0x00000020dede7810 */ /* 0x000fe20007ffe0ff */
[----:B------:R-:W-:-:S07]  /*afc0*/  VIADD R223, R223, 0x20 ;  /* 0x00000020dfdf7836 */ /* 0x000fce0000000000 */
.L_x_7237:
[----:B------:R-:W-:Y:S05]  /*afd0*/  BSYNC B0 ;  /* 0x0000000000007941 */ /* 0x000fea0003800000 */
.L_x_7236:
        /* <DEDUP_REMOVED lines=20> */
.L_x_7323:
        /* <DEDUP_REMOVED lines=12> */
.L_x_7326:
[----:B------:R-:W-:-:S07]  /*b1e0*/  MOV R164, R214 ;  /* 0x000000d600a47202 */ /* 0x000fce0000000f00 */
.L_x_7327:
[----:B------:R-:W-:Y:S05]  /*b1f0*/  BSYNC B2 ;  /* 0x0000000000027941 */ /* 0x000fea0003800000 */
.L_x_7325:
        /* <DEDUP_REMOVED lines=16> */
.L_x_7331:
[----:B------:R-:W-:Y:S05]  /*b300*/  BSYNC B3 ;  /* 0x0000000000037941 */ /* 0x000fea0003800000 */
.L_x_7330:
        /* <DEDUP_REMOVED lines=44> */
.L_x_7329:
[----:B------:R-:W-:Y:S05]  /*b5d0*/  BSYNC B2 ;  /* 0x0000000000027941 */ /* 0x000fea0003800000 */
.L_x_7328:
        /* <DEDUP_REMOVED lines=12> */
.L_x_7324:
[----:B------:R-:W-:Y:S05]  /*b6a0*/  BSYNC B1 ;  /* 0x0000000000017941 */ /* 0x000fea0003800000 */
.L_x_7322:
        /* <DEDUP_REMOVED lines=8> */
.L_x_7333:
        /* <DEDUP_REMOVED lines=12> */
.L_x_7336:
[----:B------:R-:W-:-:S07]  /*b7f0*/  IMAD.MOV.U32 R161, RZ, RZ, R214 ;  /* 0x000000ffffa17224 */ /* 0x000fce00078e00d6 */
.L_x_7337:
[----:B------:R-:W-:Y:S05]  /*b800*/  BSYNC B2 ;  /* 0x0000000000027941 */ /* 0x000fea0003800000 */
.L_x_7335:
        /* <DEDUP_REMOVED lines=16> */
.L_x_7341:
[----:B------:R-:W-:Y:S05]  /*b910*/  BSYNC B3 ;  /* 0x0000000000037941 */ /* 0x000fea0003800000 */
.L_x_7340:
        /* <DEDUP_REMOVED lines=44> */
.L_x_7339:
[----:B------:R-:W-:Y:S05]  /*bbe0*/  BSYNC B2 ;  /* 0x0000000000027941 */ /* 0x000fea0003800000 */
.L_x_7338:
[----:B------:R-:W-:Y:S01]  /*bbf0*/  I2FP.F32.U32 R68, R161 ;  /* 0x000000a100447245 */ /* 0x000fe20000201000 */
[----:B-----5:R-:W-:Y:S01]  /*bc00*/  HADD2.F32 R70, -RZ, R56.H1_H1 ;  /* 0x30000038ff467230 */ /* 0x020fe20000004100 */
[----:B------:R-:W-:Y:S01]  /*bc10*/  MOV R71, 0x2f800000 ;  /* 0x2f80000000477802 */ /* 0x000fe20000000f00 */
[----:B------:R-:W-:-:S03]  /*bc20*/  @P2 HADD2.F32 R161, -RZ, R60.H1_H1 ;  /* 0x3000003cffa12230 */ /* 0x000fc60000004100 */
[----:B------:R-:W-:Y:S01]  /*bc30*/  FMUL.FTZ R70, R70, UR11 ;  /* 0x0000000b46467c20 */ /* 0x000fe20008410000 */
[----:B------:R-:W-:-:S03]  /*bc40*/  FFMA.FTZ R68, R68, R71, 1.1641532182693481445e-10 ;  /* 0x2f00000044447423 */ /* 0x000fc60000010047 */
[----:B------:R-:W-:Y:S02]  /*bc50*/  FMUL.FTZ R70, R70, UR10 ;  /* 0x0000000a46467c20 */ /* 0x000fe40008410000 */
[----:B------:R-:W-:-:S04]  /*bc60*/  FSETP.GTU.FTZ.AND P4, PT, R68, UR8, PT ;  /* 0x0000000844007c0b */ /* 0x000fc8000bf9c000 */
[----:B------:R-:W-:Y:S02]  /*bc70*/  FSEL R71, R70, RZ, !P4 ;  /* 0x000000ff46477208 */ /* 0x000fe40006000000 */
[----:B------:R-:W-:-:S03]  /*bc80*/  SEL R165, RZ, 0x1, P4 ;  /* 0x00000001ffa57807 */ /* 0x000fc60002000000 */
[----:B------:R-:W-:-:S04]  /*bc90*/  FMUL.FTZ R196, R50, R71 ;  /* 0x0000004732c47220 */ /* 0x000fc80000410000 */
[----:B------:R-:W-:-:S07]  /*bca0*/  @P2 FADD.FTZ R196, R161, R196 ;  /* 0x000000c4a1c42221 */ /* 0x000fce0000010000 */
.L_x_7334:
[----:B------:R-:W-:Y:S05]  /*bcb0*/  BSYNC B1 ;  /* 0x0000000000017941 */ /* 0x000fea0003800000 */
.L_x_7332:
        /* <DEDUP_REMOVED lines=8> */
.L_x_7343:
        /* <DEDUP_REMOVED lines=12> */
.L_x_7346:
[----:B------:R-:W-:-:S07]  /*be00*/  MOV R161, R214 ;  /* 0x000000d600a17202 */ /* 0x000fce0000000f00 */
.L_x_7347:
[----:B------:R-:W-:Y:S05]  /*be10*/  BSYNC B2 ;  /* 0x0000000000027941 */ /* 0x000fea0003800000 */
.L_x_7345:
        /* <DEDUP_REMOVED lines=16> */
.L_x_7351:
[----:B------:R-:W-:Y:S05]  /*bf20*/  BSYNC B3 ;  /* 0x0000000000037941 */ /* 0x000fea0003800000 */
.L_x_7350:
        /* <DEDUP_REMOVED lines=44> */
.L_x_7349:
[----:B------:R-:W-:Y:S05]  /*c1f0*/  BSYNC B2 ;  /* 0x0000000000027941 */ /* 0x000fea0003800000 */
.L_x_7348:
[----:B------:R-:W-:Y:S01]  /*c200*/  I2FP.F32.U32 R69, R161 ;  /* 0x000000a100457245 */ /* 0x000fe20000201000 */
[----:B-----5:R-:W-:Y:S02]  /*c210*/  HADD2.F32 R71, -RZ, R57.H0_H0 ;  /* 0x20000039ff477230 */ /* 0x020fe40000004100 */
[----:B------:R-:W-:Y:S02]  /*c220*/  IMAD.MOV.U32 R70, RZ, RZ, 0x2f800000 ;  /* 0x2f800000ff467424 */ /* 0x000fe400078e00ff */
[----:B------:R-:W-:Y:S02]  /*c230*/  @P2 HADD2.F32 R198, -RZ, R61.H0_H0 ;  /* 0x2000003dffc62230 */ /* 0x000fe40000004100 */
        /* <DEDUP_REMOVED lines=8> */
.L_x_7344:
[----:B------:R-:W-:Y:S05]  /*c2c0*/  BSYNC B1 ;  /* 0x0000000000017941 */ /* 0x000fea0003800000 */
.L_x_7342:
        /* <DEDUP_REMOVED lines=8> */
.L_x_7353:
        /* <DEDUP_REMOVED lines=12> */
.L_x_7356:
[----:B------:R-:W-:-:S07]  /*c410*/  MOV R161, R214 ;  /* 0x000000d600a17202 */ /* 0x000fce0000000f00 */
.L_x_7357:
[----:B------:R-:W-:Y:S05]  /*c420*/  BSYNC B2 ;  /* 0x0000000000027941 */ /* 0x000fea0003800000 */
.L_x_7355:
        /* <DEDUP_REMOVED lines=16> */
.L_x_7361:
[----:B------:R-:W-:Y:S05]  /*c530*/  BSYNC B3 ;  /* 0x0000000000037941 */ /* 0x000fea0003800000 */
.L_x_7360:
        /* <DEDUP_REMOVED lines=44> */
.L_x_7359:
[----:B------:R-:W-:Y:S05]  /*c800*/  BSYNC B2 ;  /* 0x0000000000027941 */ /* 0x000fea0003800000 */
.L_x_7358:
        /* <DEDUP_REMOVED lines=12> */
.L_x_7354:
[----:B------:R-:W-:Y:S05]  /*c8d0*/  BSYNC B1 ;  /* 0x0000000000017941 */ /* 0x000fea0003800000 */
.L_x_7352:
        /* <DEDUP_REMOVED lines=8> */
.L_x_7363:
        /* <DEDUP_REMOVED lines=12> */
.L_x_7366:
[----:B------:R-:W-:-:S07]  /*ca20*/  IMAD.MOV.U32 R161, RZ, RZ, R214 ;  /* 0x000000ffffa17224 */ /* 0x000fce00078e00d6 */
.L_x_7367:
[----:B------:R-:W-:Y:S05]  /*ca30*/  BSYNC B2 ;  /* 0x0000000000027941 */ /* 0x000fea0003800000 */
.L_x_7365:
        /* <DEDUP_REMOVED lines=16> */
.L_x_7371:
[----:B------:R-:W-:Y:S05]  /*cb40*/  BSYNC B3 ;  /* 0x0000000000037941 */ /* 0x000fea0003800000 */
.L_x_7370:
        /* <DEDUP_REMOVED lines=44> */
.L_x_7369:
[----:B------:R-:W-:Y:S05]  /*ce10*/  BSYNC B2 ;  /* 0x0000000000027941 */ /* 0x000fea0003800000 */
.L_x_7368:
        /* <DEDUP_REMOVED lines=12> */
.L_x_7364:
[----:B------:R-:W-:Y:S05]  /*cee0*/  BSYNC B1 ;  /* 0x0000000000017941 */ /* 0x000fea0003800000 */
.L_x_7362:
        /* <DEDUP_REMOVED lines=8> */
.L_x_7373:
        /* <DEDUP_REMOVED lines=12> */
.L_x_7376:
[----:B------:R-:W-:-:S07]  /*d030*/  MOV R161, R214 ;  /* 0x000000d600a17202 */ /* 0x000fce0000000f00 */
.L_x_7377:
[----:B------:R-:W-:Y:S05]  /*d040*/  BSYNC B2 ;  /* 0x0000000000027941 */ /* 0x000fea0003800000 */
.L_x_7375:
        /* <DEDUP_REMOVED lines=16> */
.L_x_7381:
[----:B------:R-:W-:Y:S05]  /*d150*/  BSYNC B3 ;  /* 0x0000000000037941 */ /* 0x000fea0003800000 */
.L_x_7380:
        /* <DEDUP_REMOVED lines=44> */
.L_x_7379:
[----:B------:R-:W-:Y:S05]  /*d420*/  BSYNC B2 ;  /* 0x0000000000027941 */ /* 0x000fea0003800000 */
.L_x_7378:
[----:B------:R-:W-:Y:S01]  /*d430*/  I2FP.F32.U32 R68, R161 ;  /* 0x000000a100447245 */ /* 0x000fe20000201000 */
[----:B-----5:R-:W-:Y:S02]  /*d440*/  HADD2.F32 R70, -RZ, R58.H1_H1 ;  /* 0x3000003aff467230 */ /* 0x020fe40000004100 */
[----:B------:R-:W-:Y:S02]  /*d450*/  IMAD.MOV.U32 R71, RZ, RZ, 0x2f800000 ;  /* 0x2f800000ff477424 */ /* 0x000fe400078e00ff */
[----:B------:R-:W-:Y:S02]  /*d460*/  @P2 HADD2.F32 R161, -RZ, R62.H1_H1 ;  /* 0x3000003effa12230 */ /* 0x000fe40000004100 */
        /* <DEDUP_REMOVED lines=8> */
.L_x_7374:
[----:B------:R-:W-:Y:S05]  /*d4f0*/  BSYNC B1 ;  /* 0x0000000000017941 */ /* 0x000fea0003800000 */
.L_x_7372:
        /* <DEDUP_REMOVED lines=8> */
.L_x_7383:
        /* <DEDUP_REMOVED lines=12> */
.L_x_7386:
[----:B------:R-:W-:-:S07]  /*d640*/  MOV R161, R214 ;  /* 0x000000d600a17202 */ /* 0x000fce0000000f00 */
.L_x_7387:
[----:B------:R-:W-:Y:S05]  /*d650*/  BSYNC B2 ;  /* 0x0000000000027941 */ /* 0x000fea0003800000 */
.L_x_7385:
        /* <DEDUP_REMOVED lines=16> */
.L_x_7391:
[----:B------:R-:W-:Y:S05]  /*d760*/  BSYNC B3 ;  /* 0x0000000000037941 */ /* 0x000fea0003800000 */
.L_x_7390:
        /* <DEDUP_REMOVED lines=44> */
.L_x_7389:
[----:B------:R-:W-:Y:S05]  /*da30*/  BSYNC B2 ;  /* 0x0000000000027941 */ /* 0x000fea0003800000 */
.L_x_7388:
        /* <DEDUP_REMOVED lines=12> */
.L_x_7384:
[----:B------:R-:W-:Y:S05]  /*db00*/  BSYNC B1 ;  /* 0x0000000000017941 */ /* 0x000fea0003800000 */
.L_x_7382:
        /* <DEDUP_REMOVED lines=8> */
.L_x_7393:
        /* <DEDUP_REMOVED lines=12> */
.L_x_7396:
[----:B------:R-:W-:-:S07]  /*dc50*/  IMAD.MOV.U32 R177, RZ, RZ, R214 ;  /* 0x000000ffffb17224 */ /* 0x000fce00078e00d6 */
.L_x_7397:
[----:B------:R-:W-:Y:S05]  /*dc60*/  BSYNC B2 ;  /* 0x0000000000027941 */ /* 0x000fea0003800000 */
.L_x_7395:
        /* <DEDUP_REMOVED lines=16> */
.L_x_7401:
[----:B------:R-:W-:Y:S05]  /*dd70*/  BSYNC B3 ;  /* 0x0000000000037941 */ /* 0x000fea0003800000 */
.L_x_7400:
        /* <DEDUP_REMOVED lines=44> */
.L_x_7399:
[----:B------:R-:W-:Y:S05]  /*e040*/  BSYNC B2 ;  /* 0x0000000000027941 */ /* 0x000fea0003800000 */
.L_x_7398:
        /* <DEDUP_REMOVED lines=12> */
.L_x_7394:
[----:B------:R-:W-:Y:S05]  /*e110*/  BSYNC B1 ;  /* 0x0000000000017941 */ /* 0x000fea0003800000 */
.L_x_7392:
        /* <DEDUP_REMOVED lines=29> */
.L_x_7403:
[----:B------:R-:W-:Y:S05]  /*e2f0*/  BSYNC B1 ;  /* 0x0000000000017941 */ /* 0x000fea0003800000 */
.L_x_7402:
[----:B------:R-:W-:Y:S02]  /*e300*/  IADD3 R222, R222, 0x20, RZ ;  /* 0x00000020dede7810 */ /* 0x000fe40007ffe0ff */
[----:B------:R-:W-:-:S07]  /*e310*/  IADD3 R223, R223, 0x20, RZ ;  /* 0x00000020dfdf7810 */ /* 0x000fce0007ffe0ff */
.L_x_7321:
[----:B------:R-:W-:Y:S05]  /*e320*/  BSYNC B0 ;  /* 0x0000000000007941 */ /* 0x000fea0003800000 */
.L_x_7320:
        /* <DEDUP_REMOVED lines=20> */
.L_x_7407:
        /* <DEDUP_REMOVED lines=12> */
.L_x_7410:
[----:B------:R-:W-:-:S07]  /*e530*/  MOV R164, R214 ;  /* 0x000000d600a47202 */ /* 0x000fce0000000f00 */
.L_x_7411:
[----:B------:R-:W-:Y:S05]  /*e540*/  BSYNC B2 ;  /* 0x0000000000027941 */ /* 0x000fea0003800000 */
.L_x_7409:
        /* <DEDUP_REMOVED lines=16> */
.L_x_7415:
[----:B------:R-:W-:Y:S05]  /*e650*/  BSYNC B3 ;  /* 0x0000000000037941 */ /* 0x000fea0003800000 */
.L_x_7414:
        /* <DEDUP_REMOVED lines=44> */
.L_x_7413:
[----:B------:R-:W-:Y:S05]  /*e920*/  BSYNC B2 ;  /* 0x0000000000027941 */ /* 0x000fea0003800000 */
.L_x_7412:
        /* <DEDUP_REMOVED lines=12> */
.L_x_7408:
[----:B------:R-:W-:Y:S05]  /*e9f0*/  BSYNC B1 ;  /* 0x0000000000017941 */ /* 0x000fea0003800000 */
.L_x_7406:
        /* <DEDUP_REMOVED lines=8> */
.L_x_7417:
        /* <DEDUP_REMOVED lines=12> */
.L_x_7420:
[----:B------:R-:W-:-:S07]  /*eb40*/  MOV R161, R214 ;  /* 0x000000d600a17202 */ /* 0x000fce0000000f00 */
.L_x_7421:
[----:B------:R-:W-:Y:S05]  /*eb50*/  BSYNC B2 ;  /* 0x0000000000027941 */ /* 0x000fea0003800000 */
.L_x_7419:
        /* <DEDUP_REMOVED lines=16> */
.L_x_7425:
[----:B------:R-:W-:Y:S05]  /*ec60*/  BSYNC B3 ;  /* 0x0000000000037941 */ /* 0x000fea0003800000 */
.L_x_7424:
        /* <DEDUP_REMOVED lines=44> */
.L_x_7423:
[----:B------:R-:W-:Y:S05]  /*ef30*/  BSYNC B2 ;  /* 0x0000000000027941 */ /* 0x000fea0003800000 */
.L_x_7422:
[----:B------:R-:W-:Y:S01]  /*ef40*/  HFMA2.MMA R71, -RZ, RZ, 0.1171875, 0 ;  /* 0x2f800000ff477435 */ /* 0x000fe200000001ff */
[----:B------:R-:W-:Y:S01]  /*ef50*/  I2FP.F32.U32 R68, R161 ;  /* 0x000000a100447245 */ /* 0x000fe20000201000 */
[----:B-----5:R-:W-:Y:S02]  /*ef60*/  HADD2.F32 R70, -RZ, R56.H1_H1 ;  /* 0x30000038ff467230 */ /* 0x020fe40000004100 */
[----:B------:R-:W-:-:S03]  /*ef70*/  @P2 HADD2.F32 R161, -RZ, R60.H1_H1 ;  /* 0x3000003cffa12230 */ /* 0x000fc60000004100 */
[----:B------:R-:W-:-:S03]  /*ef80*/  FMUL.FTZ R70, R70, UR11 ;  /* 0x0000000b46467c20 */ /* 0x000fc60008410000 */
[----:B------:R-:W-:Y:S01]  /*ef90*/  FFMA.FTZ R68, R68, R71, 1.1641532182693481445e-10 ;  /* 0x2f00000044447423 */ /* 0x000fe20000010047 */
[----:B------:R-:W-:-:S04]  /*efa0*/  FMUL.FTZ R70, R70, UR10 ;  /* 0x0000000a46467c20 */ /* 0x000fc80008410000 */
[----:B------:R-:W-:-:S04]  /*efb0*/  FSETP.GTU.FTZ.AND P4, PT, R68, UR8, PT ;  /* 0x0000000844007c0b */ /* 0x000fc8000bf9c000 */
[----:B------:R-:W-:Y:S02]  /*efc0*/  FSEL R71, R70, RZ, !P4 ;  /* 0x000000ff46477208 */ /* 0x000fe40006000000 */
[----:B------:R-:W-:-:S03]  /*efd0*/  SEL R165, RZ, 0x1, P4 ;  /* 0x00000001ffa57807 */ /* 0x000fc60002000000 */
[----:B------:R-:W-:-:S04]  /*efe0*/  FMUL.FTZ R204, R52, R71 ;  /* 0x0000004734cc7220 */ /* 0x000fc80000410000 */
[----:B------:R-:W-:-:S07]  /*eff0*/  @P2 FADD.FTZ R204, R161, R204 ;  /* 0x000000cca1cc2221 */ /* 0x000fce0000010000 */
.L_x_7418:
[----:B------:R-:W-:Y:S05]  /*f000*/  BSYNC B1 ;  /* 0x0000000000017941 */ /* 0x000fea0003800000 */
.L_x_7416:
        /* <DEDUP_REMOVED lines=8> */
.L_x_7427:
        /* <DEDUP_REMOVED lines=12> */
.L_x_7430:
[----:B------:R-:W-:-:S07]  /*f150*/  IMAD.MOV.U32 R161, RZ, RZ, R214 ;  /* 0x000000ffffa17224 */ /* 0x000fce00078e00d6 */
.L_x_7431:
[----:B------:R-:W-:Y:S05]  /*f160*/  BSYNC B2 ;  /* 0x0000000000027941 */ /* 0x000fea0003800000 */
.L_x_7429:
        /* <DEDUP_REMOVED lines=16> */
.L_x_7435:
[----:B------:R-:W-:Y:S05]  /*f270*/  BSYNC B3 ;  /* 0x0000000000037941 */ /* 0x000fea0003800000 */
.L_x_7434:
        /* <DEDUP_REMOVED lines=44> */
.L_x_7433:
[----:B------:R-:W-:Y:S05]  /*f540*/  BSYNC B2 ;  /* 0x0000000000027941 */ /* 0x000fea0003800000 */
.L_x_7432:
        /* <DEDUP_REMOVED lines=12> */
.L_x_7428:
[----:B------:R-:W-:Y:S05]  /*f610*/  BSYNC B1 ;  /* 0x0000000000017941 */ /* 0x000fea0003800000 */
.L_x_7426:
        /* <DEDUP_REMOVED lines=8> */
.L_x_7437:
        /* <DEDUP_REMOVED lines=12> */
.L_x_7440:
[----:B------:R-:W-:-:S07]  /*f760*/  MOV R161, R214 ;  /* 0x000000d600a17202 */ /* 0x000fce0000000f00 */
.L_x_7441:
[----:B------:R-:W-:Y:S05]  /*f770*/  BSYNC B2 ;  /* 0x0000000000027941 */ /* 0x000fea0003800000 */
.L_x_7439:
        /* <DEDUP_REMOVED lines=16> */
.L_x_7445:
[----:B------:R-:W-:Y:S05]  /*f880*/  BSYNC B3 ;  /* 0x0000000000037941 */ /* 0x000fea0003800000 */
.L_x_7444:
        /* <DEDUP_REMOVED lines=44> */
.L_x_7443:
[----:B------:R-:W-:Y:S05]  /*fb50*/  BSYNC B2 ;  /* 0x0000000000027941 */ /* 0x000fea0003800000 */
.L_x_7442:
        /* <DEDUP_REMOVED lines=12> */
.L_x_7438:
[----:B------:R-:W-:Y:S05]  /*fc20*/  BSYNC B1 ;  /* 0x0000000000017941 */ /* 0x000fea0003800000 */
.L_x_7436:
        /* <DEDUP_REMOVED lines=8> */
.L_x_7447:
        /* <DEDUP_REMOVED lines=12> */
.L_x_7450:
[----:B------:R-:W-:-:S07]  /*fd70*/  MOV R161, R214 ;  /* 0x000000d600a17202 */ /* 0x000fce0000000f00 */
.L_x_7451:
[----:B------:R-:W-:Y:S05]  /*fd80*/  BSYNC B2 ;  /* 0x0000000000027941 */ /* 0x000fea0003800000 */
.L_x_7449:
        /* <DEDUP_REMOVED lines=16> */
.L_x_7455:
[----:B------:R-:W-:Y:S05]  /*fe90*/  BSYNC B3 ;  /* 0x0000000000037941 */ /* 0x000fea0003800000 */
.L_x_7454:
        /* <DEDUP_REMOVED lines=44> */
.L_x_7453:
[----:B------:R-:W-:Y:S05]  /*10160*/  BSYNC B2 ;  /* 0x0000000000027941 */ /* 0x000fea0003800000 */
.L_x_7452:
[----:B------:R-:W-:Y:S01]  /*10170*/  HFMA2.MMA R70, -RZ, RZ, 0.1171875, 0 ;  /* 0x2f800000ff467435 */ /* 0x000fe200000001ff */
[----:B------:R-:W-:Y:S01]  /*10180*/  I2FP.F32.U32 R69, R161 ;  /* 0x000000a100457245 */ /* 0x000fe20000201000 */
[----:B-----5:R-:W-:Y:S02]  /*10190*/  HADD2.F32 R71, -RZ, R58.H0_H0 ;  /* 0x2000003aff477230 */ /* 0x020fe40000004100 */
[----:B------:R-:W-:-:S03]  /*101a0*/  @P2 HADD2.F32 R208, -RZ, R62.H0_H0 ;  /* 0x2000003effd02230 */ /* 0x000fc60000004100 */
        /* <DEDUP_REMOVED lines=8> */
.L_x_7448:
[----:B------:R-:W-:Y:S05]  /*10230*/  BSYNC B1 ;  /* 0x0000000000017941 */ /* 0x000fea0003800000 */
.L_x_7446:
        /* <DEDUP_REMOVED lines=8> */
.L_x_7457:
        /* <DEDUP_REMOVED lines=12> */
.L_x_7460:
[----:B------:R-:W-:-:S07]  /*10380*/  IMAD.MOV.U32 R161, RZ, RZ, R214 ;  /* 0x000000ffffa17224 */ /* 0x000fce00078e00d6 */
.L_x_7461:
[----:B------:R-:W-:Y:S05]  /*10390*/  BSYNC B2 ;  /* 0x0000000000027941 */ /* 0x000fea0003800000 */
.L_x_7459:
        /* <DEDUP_REMOVED lines=16> */
.L_x_7465:
[----:B------:R-:W-:Y:S05]  /*104a0*/  BSYNC B3 ;  /* 0x0000000000037941 */ /* 0x000fea0003800000 */
.L_x_7464:
        /* <DEDUP_REMOVED lines=44> */
.L_x_7463:
[----:B------:R-:W-:Y:S05]  /*10770*/  BSYNC B2 ;  /* 0x0000000000027941 */ /* 0x000fea0003800000 */
.L_x_7462:
        /* <DEDUP_REMOVED lines=12> */
.L_x_7458:
[----:B------:R-:W-:Y:S05]  /*10840*/  BSYNC B1 ;  /* 0x0000000000017941 */ /* 0x000fea0003800000 */
.L_x_7456:
        /* <DEDUP_REMOVED lines=8> */
.L_x_7467:
        /* <DEDUP_REMOVED lines=12> */
.L_x_7470:
[----:B------:R-:W-:-:S07]  /*10990*/  MOV R161, R214 ;  /* 0x000000d600a17202 */ /* 0x000fce0000000f00 */
.L_x_7471:
[----:B------:R-:W-:Y:S05]  /*109a0*/  BSYNC B2 ;  /* 0x0000000000027941 */ /* 0x000fea0003800000 */
.L_x_7469:
        /* <DEDUP_REMOVED lines=16> */
.L_x_7475:
[----:B------:R-:W-:Y:S05]  /*10ab0*/  BSYNC B3 ;  /* 0x0000000000037941 */ /* 0x000fea0003800000 */
.L_x_7474:
        /* <DEDUP_REMOVED lines=44> */
.L_x_7473:
[----:B------:R-:W-:Y:S05]  /*10d80*/  BSYNC B2 ;  /* 0x0000000000027941 */ /* 0x000fea0003800000 */
.L_x_7472:
        /* <DEDUP_REMOVED lines=12> */
.L_x_7468:
[----:B------:R-:W-:Y:S05]  /*10e50*/  BSYNC B1 ;  /* 0x0000000000017941 */ /* 0x000fea0003800000 */
.L_x_7466:
        /* <DEDUP_REMOVED lines=8> */
.L_x_7477:
        /* <DEDUP_REMOVED lines=12> */
.L_x_7480:
[----:B------:R-:W-:-:S07]  /*10fa0*/  MOV R177, R214 ;  /* 0x000000d600b17202 */ /* 0x000fce0000000f00 */
.L_x_7481:
[----:B------:R-:W-:Y:S05]  /*10fb0*/  BSYNC B2 ;  /* 0x0000000000027941 */ /* 0x000fea0003800000 */
.L_x_7479:
        /* <DEDUP_REMOVED lines=16> */
.L_x_7485:
[----:B------:R-:W-:Y:S05]  /*110c0*/  BSYNC B3 ;  /* 0x0000000000037941 */ /* 0x000fea0003800000 */
.L_x_7484:
        /* <DEDUP_REMOVED lines=44> */
.L_x_7483:
[----:B------:R-:W-:Y:S05]  /*11390*/  BSYNC B2 ;  /* 0x0000000000027941 */ /* 0x000fea0003800000 */
.L_x_7482:
        /* <DEDUP_REMOVED lines=12> */
.L_x_7478:
[----:B------:R-:W-:Y:S05]  /*11460*/  BSYNC B1 ;  /* 0x0000000000017941 */ /* 0x000fea0003800000 */
.L_x_7476:
[----:B------:R-:W0:Y:S01]  /*11470*/  LDC.64 R68, c[0x0][0x238] ;  /* 0x00008e00ff447b82 */ /* 0x000e220000000a00 */
[----:B------:R-:W-:Y:S02]  /*11480*/  F2FP.F16.F32.PACK_AB R71, R210, R209 ;  /* 0x000000d1d247723e */ /* 0x000fe400000000ff */
[----:B------:R-:W-:Y:S01]  /*11490*/  F2FP.F16.F32.PACK_AB R70, R208, R207 ;  /* 0x000000cfd046723e */ /* 0x000fe200000000ff */
[----:B0-----:R-:W-:Y:S01]  /*114a0*/  IMAD.WIDE.U32 R218, R222, 0x10, R68 ;  /* 0x00000010deda7825 */ /* 0x001fe200078e0044 */
[----:B------:R-:W-:Y:S02]  /*114b0*/  F2FP.F16.F32.PACK_AB R69, R206, R205 ;  /* 0x000000cdce45723e */ /* 0x000fe400000000ff */
[----:B------:R-:W-:-:S05]  /*114c0*/  F2FP.F16.F32.PACK_AB R68, R204, R203 ;  /* 0x000000cbcc44723e */ /* 0x000fca00000000ff */
[----:B------:R2:W-:Y:S01]  /*114d0*/  STG.E.128 desc[UR4][R218.64], R68 ;  /* 0x00000044da007986 */ /* 0x0005e2000c101d04 */
[----:B------:R-:W-:Y:S05]  /*114e0*/  @!P1 BRA `(.L_x_7405) ;  /* 0x0000000000509947 */ /* 0x000fea0003800000 */
[----:B--2---:R-:W-:Y:S01]  /*114f0*/  SHF.L.U32 R71, R176, 0x10, RZ ;  /* 0x00000010b0477819 */ /* 0x004fe200000006ff */
        /* <DEDUP_REMOVED lines=19> */
.L_x_7405:
[----:B------:R-:W-:Y:S05]  /*11630*/  BSYNC B0 ;  /* 0x0000000000007941 */ /* 0x000fea0003800000 */
.L_x_7404:
[----:B0123--:R-:W-:Y:S01]  /*11640*/  FADD.FTZ R69, RZ, R163 ;  /* 0x000000a3ff457221 */ /* 0x00ffe20000010000 */
        /* <DEDUP_REMOVED lines=149> */
.L_x_7509:
[----:B------:R-:W2:Y:S01]  /*11fa0*/  @!P5 LDC.64 R68, c[0x0][0x250] ;  /* 0x00009400ff44db82 */ /* 0x000ea20000000a00 */
[----:B------:R-:W-:Y:S01]  /*11fb0*/  LOP3.LUT P2, RZ, R0, 0x10, RZ, 0xc0, !PT ;  /* 0x0000001000ff7812 */ /* 0x000fe2000784c0ff */
        /* <DEDUP_REMOVED lines=16> */
[----:B--2---:R-:W-:Y:S01]  /*120c0*/  VIADD R68, R211, 0xffffffff ;  /* 0xffffffffd3447836 */ /* 0x004fe20000000000 */
[----:B------:R-:W-:Y:S01]  /*120d0*/  LOP3.LUT R37, R49, 0x1f, RZ, 0xc0, !PT ;  /* 0x0000001f31257812 */ /* 0x000fe200078ec0ff */
[----:B------:R-:W-:Y:S01]  /*120e0*/  BSSY B1, `(.L_x_7489) ;  /* 0x0000027000017945 */ /* 0x000fe20003800000 */
[----:B------:R-:W-:Y:S01]  /*120f0*/  FSEL R211, R219, RZ, !P2 ;  /* 0x000000ffdbd37208 */ /* 0x000fe20005000000 */
[----:B------:R-:W-:-:S05]  /*12100*/  IMAD R68, R68, R213, RZ ;  /* 0x000000d544447224 */ /* 0x000fca00078e02ff */
[----:B------:R-:W-:-:S04]  /*12110*/  SHF.R.S32.HI R69, RZ, 0x1f, R68 ;  /* 0x0000001fff457819 */ /* 0x000fc80000011444 */
[----:B------:R-:W-:-:S04]  /*12120*/  LEA.HI R68, R69, R68, RZ, 0x3 ;  /* 0x0000004445447211 */ /* 0x000fc800078f18ff */
[----:B------:R-:W-:Y:S01]  /*12130*/  LEA.HI.SX32 R213, R68, R37, 0x1d ;  /* 0x0000002544d57211 */ /* 0x000fe200078feaff */
[----:B------:R-:W-:Y:S06]  /*12140*/  @!P0 BRA `(.L_x_7490) ;  /* 0x0000000000808947 */ /* 0x000fec0003800000 */
[----:B------:R-:W1:Y:S01]  /*12150*/  LDC.64 R218, c[0x0][0x2b8] ;  /* 0x0000ae00ffda7b82 */ /* 0x000e620000000a00 */
[--C-:B------:R-:W-:Y:S01]  /*12160*/  FADD.FTZ R68, R163, -R211.reuse ;  /* 0x800000d3a3447221 */ /* 0x100fe20000010000 */
[--C-:B------:R-:W-:Y:S01]  /*12170*/  FADD.FTZ R70, R166, -R211.reuse ;  /* 0x800000d3a6467221 */ /* 0x100fe20000010000 */
[--C-:B0-----:R-:W-:Y:S01]  /*12180*/  FADD.FTZ R220, R167, -R211.reuse ;  /* 0x800000d3a7dc7221 */ /* 0x101fe20000010000 */
        /* <DEDUP_REMOVED lines=28> */
.L_x_7490:
[----:B------:R-:W-:Y:S05]  /*12350*/  BSYNC B1 ;  /* 0x0000000000017941 */ /* 0x000fea0003800000 */
.L_x_7489:
[----:B------:R-:W-:Y:S01]  /*12360*/  LOP3.LUT P1, RZ, R0, 0x8, RZ, 0xc0, !PT ;  /* 0x0000000800ff7812 */ /* 0x000fe2000782c0ff */
[----:B------:R-:W-:-:S12]  /*12370*/  BSSY B1, `(.L_x_7491) ;  /* 0x0000022000017945 */ /* 0x000fd80003800000 */
[----:B------:R-:W-:Y:S05]  /*12380*/  @!P1 BRA `(.L_x_7492) ;  /* 0x0000000000809947 */ /* 0x000fea0003800000 */
[----:B-1----:R-:W1:Y:S01]  /*12390*/  LDC.64 R218, c[0x0][0x2b8] ;  /* 0x0000ae00ffda7b82 */ /* 0x002e620000000a00 */
        /* <DEDUP_REMOVED lines=31> */
.L_x_7492:
[----:B------:R-:W-:Y:S05]  /*12590*/  BSYNC B1 ;  /* 0x0000000000017941 */ /* 0x000fea0003800000 */
.L_x_7491:
[----:B------:R-:W-:Y:S01]  /*125a0*/  LOP3.LUT P1, RZ, R0, 0x4, RZ, 0xc0, !PT ;  /* 0x0000000400ff7812 */ /* 0x000fe2000782c0ff */
[----:B------:R-:W-:-:S12]  /*125b0*/  BSSY B1, `(.L_x_7493) ;  /* 0x0000022000017945 */ /* 0x000fd80003800000 */
[----:B------:R-:W-:Y:S05]  /*125c0*/  @!P1 BRA `(.L_x_7494) ;  /* 0x0000000000809947 */ /* 0x000fea0003800000 */
[----:B-12---:R-:W1:Y:S01]  /*125d0*/  LDC.64 R218, c[0x0][0x2b8] ;  /* 0x0000ae00ffda7b82 */ /* 0x006e620000000a00 */
        /* <DEDUP_REMOVED lines=27> */
[----:B------:R-:W-:Y:S01]  /*12790*/  F2FP.F16.F32.PACK_AB R70, R221, R70 ;  /* 0x00000046dd46723e */ /* 0x000fe200000000ff */
[----:B------:R-:W-:Y:S01]  /*127a0*/  VIADD R213, R213, 0x20 ;  /* 0x00000020d5d57836 */ /* 0x000fe20000000000 */
[----:B------:R-:W-:-:S05]  /*127b0*/  F2FP.F16.F32.PACK_AB R71, R223, R228 ;  /* 0x000000e4df47723e */ /* 0x000fca00000000ff */
[----:B------:R3:W-:Y:S02]  /*127c0*/  STG.E.128 desc[UR4][R218.64], R68 ;  /* 0x00000044da007986 */ /* 0x0007e4000c101d04 */
.L_x_7494:
[----:B------:R-:W-:Y:S05]  /*127d0*/  BSYNC B1 ;  /* 0x0000000000017941 */ /* 0x000fea0003800000 */
.L_x_7493:
[----:B------:R-:W-:Y:S01]  /*127e0*/  LOP3.LUT P1, RZ, R0, 0x2, RZ, 0xc0, !PT ;  /* 0x0000000200ff7812 */ /* 0x000fe2000782c0ff */
[----:B------:R-:W-:-:S12]  /*127f0*/  BSSY B1, `(.L_x_7495) ;  /* 0x0000022000017945 */ /* 0x000fd80003800000 */
[----:B------:R-:W-:Y:S05]  /*12800*/  @!P1 BRA `(.L_x_7496) ;  /* 0x0000000000809947 */ /* 0x000fea0003800000 */
[----:B-123--:R-:W1:Y:S01]  /*12810*/  LDC.64 R218, c[0x0][0x2b8] ;  /* 0x0000ae00ffda7b82 */ /* 0x00ee620000000a00 */
        /* <DEDUP_REMOVED lines=31> */
.L_x_7496:
[----:B------:R-:W-:Y:S05]  /*12a10*/  BSYNC B1 ;  /* 0x0000000000017941 */ /* 0x000fea0003800000 */
.L_x_7495:
[----:B------:R-:W-:-:S13]  /*12a20*/  LOP3.LUT P1, RZ, R0, 0x1, RZ, 0xc0, !PT ;  /* 0x0000000100ff7812 */ /* 0x000fda000782c0ff */
[----:B------:R-:W-:Y:S05]  /*12a30*/  @!P1 BRA `(.L_x_7488) ;  /* 0x00000000007c9947 */ /* 0x000fea0003800000 */
[----:B-1234-:R-:W1:Y:S01]  /*12a40*/  LDC.64 R218, c[0x0][0x2b8] ;  /* 0x0000ae00ffda7b82 */ /* 0x01ee620000000a00 */
        /* <DEDUP_REMOVED lines=30> */
.L_x_7488:
[----:B------:R-:W-:Y:S05]  /*12c30*/  BSYNC B0 ;  /* 0x0000000000007941 */ /* 0x000fea0003800000 */
.L_x_7487:
[----:B01234-:R-:W0:Y:S02]  /*12c40*/  LDC.64 R68, c[0x0][0x210] ;  /* 0x00008400ff447b82 */ /* 0x01fe240000000a00 */
[----:B0-----:R-:W-:-:S04]  /*12c50*/  LEA R30, R68, R30, 0x2 ;  /* 0x0000001e441e7211 */ /* 0x001fc800078e10ff */
[----:B------:R-:W-:-:S13]  /*12c60*/  ISETP.GE.AND P1, PT, R30, R69, PT ;  /* 0x000000451e00720c */ /* 0x000fda0003f26270 */
[----:B------:R-:W-:Y:S05]  /*12c70*/  @!P1 BRA `(.L_x_7497) ;  /* 0xfffffee800109947 */ /* 0x000fea000383ffff */
[----:B------:R-:W-:Y:S05]  /*12c80*/  EXIT ;  /* 0x000000000000794d */ /* 0x000fea0003800000 */
.L_x_7486:
        /* <DEDUP_REMOVED lines=8> */
.L_x_7499:
[----:B------:R-:W-:Y:S05]  /*12d10*/  BSYNC B0 ;  /* 0x0000000000007941 */ /* 0x000fea0003800000 */
.L_x_7498:
        /* <DEDUP_REMOVED lines=9> */
.L_x_7500:
[----:B------:R-:W-:Y:S01]  /*12db0*/  HFMA2.MMA R224, -RZ, RZ, 0, 2.384185791015625e-07 ;  /* 0x00000004ffe07435 */ /* 0x000fe200000001ff */
[----:B------:R-:W-:-:S04]  /*12dc0*/  IMAD.MOV.U32 R70, RZ, RZ, R221 ;  /* 0x000000ffff467224 */ /* 0x000fc800078e00dd */
[----:B------:R-:W-:-:S05]  /*12dd0*/  FADD.FTZ R70, R69, R70 ;  /* 0x0000004645467221 */ /* 0x000fca0000010000 */
[----:B------:R-:W-:-:S07]  /*12de0*/  MOV R223, R70 ;  /* 0x0000004600df7202 */ /* 0x000fce0000000f00 */
[----:B------:R-:W-:Y:S05]  /*12df0*/  WARPSYNC.COLLECTIVE R222, `(.L_x_7501) ;  /* 0x00000000de087348 */ /* 0x000fea0003c00000 */
[----:B------:R0:W1:Y:S02]  /*12e00*/  SHFL.BFLY P6, R221, R223, R224, R225 ;  /* 0x0c0000e0dfdd7389 */ /* 0x00006400000c00e1 */
[----:B01----:R-:W-:Y:S01]  /*12e10*/  ENDCOLLECTIVE ;  /* 0x000000000000791b */ /* 0x003fe20003800000 */
.L_x_7501:
[----:B------:R-:W-:Y:S01]  /*12e20*/  HFMA2.MMA R224, -RZ, RZ, 0, 4.76837158203125e-07 ;  /* 0x00000008ffe07435 */ /* 0x000fe200000001ff */
[----:B------:R-:W-:-:S04]  /*12e30*/  IMAD.MOV.U32 R71, RZ, RZ, R221 ;  /* 0x000000ffff477224 */ /* 0x000fc800078e00dd */
[----:B------:R-:W-:-:S05]  /*12e40*/  FADD.FTZ R71, R70, R71 ;  /* 0x0000004746477221 */ /* 0x000fca0000010000 */
[----:B------:R-:W-:-:S07]  /*12e50*/  MOV R223, R71 ;  /* 0x0000004700df7202 */ /* 0x000fce0000000f00 */
[----:B------:R-:W-:Y:S05]  /*12e60*/  WARPSYNC.COLLECTIVE R222, `(.L_x_7502) ;  /* 0x00000000de087348 */ /* 0x000fea0003c00000 */
[----:B------:R0:W1:Y:S02]  /*12e70*/  SHFL.BFLY P6, R221, R223, R224, R225 ;  /* 0x0c0000e0dfdd7389 */ /* 0x00006400000c00e1 */
[----:B01----:R-:W-:Y:S01]  /*12e80*/  ENDCOLLECTIVE ;  /* 0x000000000000791b */ /* 0x003fe20003800000 */
.L_x_7502:
        /* <DEDUP_REMOVED lines=8> */
.L_x_7503:
        /* <DEDUP_REMOVED lines=89> */
.L_x_7504:
[----:B------:R-:W-:Y:S01]  /*134a0*/  HFMA2.MMA R224, -RZ, RZ, 0, 1.1920928955078125e-07 ;  /* 0x00000002ffe07435 */ /* 0x000fe200000001ff */
[----:B------:R-:W-:-:S04]  /*134b0*/  IMAD.MOV.U32 R69, RZ, RZ, R221 ;  /* 0x000000ffff457224 */ /* 0x000fc800078e00dd */
[----:B------:R-:W-:-:S05]  /*134c0*/  FADD.FTZ R69, R68, R69 ;  /* 0x0000004544457221 */ /* 0x000fca0000010000 */
[----:B------:R-:W-:-:S07]  /*134d0*/  MOV R223, R69 ;  /* 0x0000004500df7202 */ /* 0x000fce0000000f00 */
[----:B------:R-:W-:Y:S05]  /*134e0*/  WARPSYNC.COLLECTIVE R222, `(.L_x_7505) ;  /* 0x00000000de087348 */ /* 0x000fea0003c00000 */
[----:B------:R0:W1:Y:S02]  /*134f0*/  SHFL.BFLY P6, R221, R223, R224, R225 ;  /* 0x0c0000e0dfdd7389 */ /* 0x00006400000c00e1 */
[----:B01----:R-:W-:Y:S01]  /*13500*/  ENDCOLLECTIVE ;  /* 0x000000000000791b */ /* 0x003fe20003800000 */
.L_x_7505:
[----:B------:R-:W-:Y:S01]  /*13510*/  HFMA2.MMA R224, -RZ, RZ, 0, 2.384185791015625e-07 ;  /* 0x00000004ffe07435 */ /* 0x000fe200000001ff */
[----:B------:R-:W-:-:S04]  /*13520*/  IMAD.MOV.U32 R70, RZ, RZ, R221 ;  /* 0x000000ffff467224 */ /* 0x000fc800078e00dd */
[----:B------:R-:W-:-:S05]  /*13530*/  FADD.FTZ R70, R69, R70 ;  /* 0x0000004645467221 */ /* 0x000fca0000010000 */
[----:B------:R-:W-:-:S07]  /*13540*/  MOV R223, R70 ;  /* 0x0000004600df7202 */ /* 0x000fce0000000f00 */
[----:B------:R-:W-:Y:S05]  /*13550*/  WARPSYNC.COLLECTIVE R222, `(.L_x_7506) ;  /* 0x00000000de087348 */ /* 0x000fea0003c00000 */
[----:B------:R0:W1:Y:S02]  /*13560*/  SHFL.BFLY P6, R221, R223, R224, R225 ;  /* 0x0c0000e0dfdd7389 */ /* 0x00006400000c00e1 */
[----:B01----:R-:W-:Y:S01]  /*13570*/  ENDCOLLECTIVE ;  /* 0x000000000000791b */ /* 0x003fe20003800000 */
.L_x_7506:
[----:B------:R-:W-:Y:S01]  /*13580*/  HFMA2.MMA R224, -RZ, RZ, 0, 4.76837158203125e-07 ;  /* 0x00000008ffe07435 */ /* 0x000fe200000001ff */
[----:B------:R-:W-:-:S04]  /*13590*/  IMAD.MOV.U32 R71, RZ, RZ, R221 ;  /* 0x000000ffff477224 */ /* 0x000fc800078e00dd */
[----:B------:R-:W-:-:S05]  /*135a0*/  FADD.FTZ R71, R70, R71 ;  /* 0x0000004746477221 */ /* 0x000fca0000010000 */
[----:B------:R-:W-:-:S07]  /*135b0*/  MOV R223, R71 ;  /* 0x0000004700df7202 */ /* 0x000fce0000000f00 */
[----:B------:R-:W-:Y:S05]  /*135c0*/  WARPSYNC.COLLECTIVE R222, `(.L_x_7507) ;  /* 0x00000000de087348 */ /* 0x000fea0003c00000 */
[----:B------:R0:W1:Y:S02]  /*135d0*/  SHFL.BFLY P6, R221, R223, R224, R225 ;  /* 0x0c0000e0dfdd7389 */ /* 0x00006400000c00e1 */
[----:B01----:R-:W-:Y:S01]  /*135e0*/  ENDCOLLECTIVE ;  /* 0x000000000000791b */ /* 0x003fe20003800000 */
.L_x_7507:
[----:B------:R-:W-:Y:S01]  /*135f0*/  HFMA2.MMA R224, -RZ, RZ, 0, 9.5367431640625e-07 ;  /* 0x00000010ffe07435 */ /* 0x000fe200000001ff */
[----:B------:R-:W-:-:S04]  /*13600*/  IMAD.MOV.U32 R220, RZ, RZ, R221 ;  /* 0x000000ffffdc7224 */ /* 0x000fc800078e00dd */
[----:B------:R-:W-:-:S05]  /*13610*/  FADD.FTZ R220, R71, R220 ;  /* 0x000000dc47dc7221 */ /* 0x000fca0000010000 */
[----:B------:R-:W-:-:S07]  /*13620*/  MOV R223, R220 ;  /* 0x000000dc00df7202 */ /* 0x000fce0000000f00 */
[----:B------:R-:W-:Y:S05]  /*13630*/  WARPSYNC.COLLECTIVE R222, `(.L_x_7508) ;  /* 0x00000000de087348 */ /* 0x000fea0003c00000 */
[----:B------:R0:W1:Y:S02]  /*13640*/  SHFL.BFLY P6, R221, R223, R224, R225 ;  /* 0x0c0000e0dfdd7389 */ /* 0x00006400000c00e1 */
[----:B01----:R-:W-:Y:S01]  /*13650*/  ENDCOLLECTIVE ;  /* 0x000000000000791b */ /* 0x003fe20003800000 */
.L_x_7508:
[----:B------:R-:W-:Y:S05]  /*13660*/  BRA `(.L_x_7509) ;  /* 0xffffffe8004c7947 */ /* 0x000fea000383ffff */
.L_x_7510:
        /* <DEDUP_REMOVED lines=9> */
.L_x_37396:


//--------------------- .text._ZN10layer_norm13ln_fwd_kernelINS_13Kernel_traitsI6__halfS2_S2_S2_fjLj1280ELj1ELj4ELj1ELj16ENS_18Kernel_traits_baseILj1280ES2_S2_S2_S2_fjLj128EEEEELb1ELb1ELb1ELb1EEEvNS_9FwdParamsE --------------------------
	.section	.text._ZN10layer_norm13ln_fwd_kernelINS_13Kernel_traitsI6__halfS2_S2_S2_fjLj1280ELj1ELj4ELj1ELj16ENS_18Kernel_traits_baseILj1280ES2_S2_S2_S2_fjLj128EEEEELb1ELb1ELb1ELb1EEEvNS_9FwdParamsE,"ax",@progbits
	.align	128
        .global         _ZN10layer_norm13ln_fwd_kernelINS_13Kernel_traitsI6__halfS2_S2_S2_fjLj1280ELj1ELj4ELj1ELj16ENS_18Kernel_traits_baseILj1280ES2_S2_S2_S2_fjLj128EEEEELb1ELb1ELb1ELb1EEEvNS_9FwdParamsE
        .type           _ZN10layer_norm13ln_fwd_kernelINS_13Kernel_traitsI6__halfS2_S2_S2_fjLj1280ELj1ELj4ELj1ELj16ENS_18Kernel_traits_baseILj1280ES2_S2_S2_S2_fjLj128EEEEELb1ELb1ELb1ELb1EEEvNS_9FwdParamsE,@function
        .size           _ZN10layer_norm13ln_fwd_kernelINS_13Kernel_traitsI6__halfS2_S2_S2_fjLj1280ELj1ELj4ELj1ELj16ENS_18Kernel_traits_baseILj1280ES2_S2_S2_S2_fjLj128EEEEELb1ELb1ELb1ELb1EEEvNS_9FwdParamsE,(.L_x_37397 - _ZN10layer_norm13ln_fwd_kernelINS_13Kernel_traitsI6__halfS2_S2_S2_fjLj1280ELj1ELj4ELj1ELj16ENS_18Kernel_traits_baseILj1280ES2_S2_S2_S2_fjLj128EEEEELb1ELb1ELb1ELb1EEEvNS_9FwdParamsE)
        .other          _ZN10layer_norm13ln_fwd_kernelINS_13Kernel_traitsI6__halfS2_S2_S2_fjLj1280ELj1ELj4ELj1ELj16ENS_18Kernel_traits_baseILj1280ES2_S2_S2_S2_fjLj128EEEEELb1ELb1ELb1ELb1EEEvNS_9FwdParamsE,@"STO_CUDA_ENTRY STV_DEFAULT"
_ZN10layer_norm13ln_fwd_kernelINS_13Kernel_traitsI6__halfS2_S2_S2_fjLj1280ELj1ELj4ELj1ELj16ENS_18Kernel_traits_baseILj1280ES2_S2_S2_S2_fjLj128EEEEELb1ELb1ELb1ELb1EEEvNS_9FwdParamsE:
.text._ZN10layer_norm13ln_fwd_kernelINS_13Kernel_traitsI6__halfS2_S2_S2_fjLj1280ELj1ELj4ELj1ELj16ENS_18Kernel_traits_baseILj1280ES2_S2_S2_S2_fjLj128EEEEELb1ELb1ELb1ELb1EEEvNS_9FwdParamsE:
        /* <DEDUP_REMOVED lines=19> */
[----:B--2---:R-:W-:Y:S01]  /*0130*/  IMAD R127, R23, UR8, R22 ;  /* 0x00000008177f7c24 */ /* 0x004fe2000f8e0216 */
[----:B------:R-:W-:Y:S01]  /*0140*/  ULDC.64 UR8, c[0x0][0x2c8] ;  /* 0x0000b20000087ab9 */ /* 0x000fe20000000a00 */
[----:B------:R-:W-:-:S05]  /*0150*/  IMAD.SHL.U32 R0, R22, 0x10, RZ ;  /* 0x0000001016007824 */ /* 0x000fca00078e00ff */
[----:B------:R-:W-:Y:S02]  /*0160*/  LOP3.LUT R24, R0, 0x1f0, RZ, 0xc0, !PT ;  /* 0x000001f000187812 */ /* 0x000fe400078ec0ff */
[----:B------:R-:W-:-:S04]  /*0170*/  SHF.R.U32.HI R0, RZ, 0x5, R22 ;  /* 0x00000005ff007819 */ /* 0x000fc80000011616 */
[----:B------:R-:W-:Y:S02]  /*0180*/  LEA R0, R23, R0, 0x2 ;  /* 0x0000000017007211 */ /* 0x000fe400078e10ff */
[----:B----4-:R-:W-:Y:S02]  /*0190*/  @P0 R2UR UR6, R2 ;  /* 0x00000000020602ca */ /* 0x010fe400000e0000 */
[----:B------:R-:W-:Y:S02]  /*01a0*/  @P0 R2UR UR7, R3 ;  /* 0x00000000030702ca */ /* 0x000fe400000e0000 */
        /* <DEDUP_REMOVED lines=40> */
[----:B------:R-:W-:Y:S01]  /*0430*/  UIADD3 UR26, UR7, 0x646e171e, URZ ;  /* 0x646e171e071a7890 */ /* 0x000fe2000fffe03f */
[----:B------:R-:W-:Y:S02]  /*0440*/  ISETP.NE.U32.AND P0, PT, RZ, UR8, PT ;  /* 0x00000008ff007c0c */ /* 0x000fe4000bf05070 */
[----:B------:R-:W-:Y:S01]  /*0450*/  IMAD.WIDE.U32 R2, R2, -0x2daee0ad, RZ ;  /* 0xd2511f5302027825 */ /* 0x000fe200078e00ff */
[----:B------:R-:W-:Y:S02]  /*0460*/  LOP3.LUT R14, R7, UR25, R14, 0x96, !PT ;  /* 0x00000019070e7c12 */ /* 0x000fe4000f8e960e */
[----:B------:R-:W-:Y:S01]  /*0470*/  ISETP.NE.AND.EX P0, PT, RZ, UR9, PT, P0 ;  /* 0x00000009ff007c0c */ /* 0x000fe2000bf05300 */
[----:B------:R-:W-:Y:S01]  /*0480*/  UIADD3 UR28, UR7, 0x1fd5c5a3, URZ ;  /* 0x1fd5c5a3071c7890 */ /* 0x000fe2000fffe03f */
[----:B------:R-:W-:-:S02]  /*0490*/  IADD3 R4, P1, R24, UR8, RZ ;  /* 0x0000000818047c10 */ /* 0x000fc4000ff3e0ff */
[----:B------:R-:W-:Y:S01]  /*04a0*/  LOP3.LUT R20, R3, UR26, R12, 0x96, !PT ;  /* 0x0000001a03147c12 */ /* 0x000fe2000f8e960c */
[----:B------:R-:W-:Y:S01]  /*04b0*/  IMAD.WIDE.U32 R14, R14, -0x2daee0ad, RZ ;  /* 0xd2511f530e0e7825 */ /* 0x000fe200078e00ff */
[----:B------:R-:W-:Y:S01]  /*04c0*/  IADD3.X R5, RZ, UR9, RZ, P1, !PT ;  /* 0x00000009ff057c10 */ /* 0x000fe20008ffe4ff */
[----:B------:R-:W-:Y:S01]  /*04d0*/  UIADD3 UR27, UR6, 0x5384540f, URZ ;  /* 0x5384540f061b7890 */ /* 0x000fe2000fffe03f */
[----:B------:R-:W-:Y:S01]  /*04e0*/  ISETP.GE.AND P1, PT, R0, UR12, PT ;  /* 0x0000000c00007c0c */ /* 0x000fe2000bf26270 */
[----:B------:R-:W-:Y:S01]  /*04f0*/  IMAD.WIDE.U32 R20, R20, -0x326172a9, RZ ;  /* 0xcd9e8d5714147825 */ /* 0x000fe200078e00ff */
[----:B------:R-:W-:Y:S01]  /*0500*/  LOP3.LUT R74, R15, UR28, R2, 0x96, !PT ;  /* 0x0000001c0f4a7c12 */ /* 0x000fe2000f8e9602 */
[----:B------:R-:W-:Y:S01]  /*0510*/  ULDC.64 UR8, c[0x0][0x260] ;  /* 0x0000980000087ab9 */ /* 0x000fe20000000a00 */
[----:B------:R-:W-:Y:S01]  /*0520*/  LOP3.LUT R2, R22, 0x1f, RZ, 0xc0, !PT ;  /* 0x0000001f16027812 */ /* 0x000fe200078ec0ff */
[----:B------:R-:W5:Y:S01]  /*0530*/  @P0 LDG.E.128 R8, desc[UR4][R4.64] ;  /* 0x0000000404080981 */ /* 0x000f62000c1e1d00 */
[----:B------:R-:W-:-:S02]  /*0540*/  LOP3.LUT R73, R21, UR27, R6, 0x96, !PT ;  /* 0x0000001b15497c12 */ /* 0x000fc4000f8e9606 */
[----:B------:R-:W-:Y:S01]  /*0550*/  LEA R12, P3, R2, UR10, 0x4 ;  /* 0x0000000a020c7c11 */ /* 0x000fe2000f8620ff */
[----:B------:R-:W5:Y:S01]  /*0560*/  @P0 LDG.E.128 R16, desc[UR4][R4.64+0x200] ;  /* 0x0002000404100981 */ /* 0x000f62000c1e1d00 */
[----:B------:R-:W-:-:S03]  /*0570*/  UIADD3 UR29, UR6, -0xe443238, URZ ;  /* 0xf1bbcdc8061d7890 */ /* 0x000fc6000fffe03f */
[----:B------:R-:W5:Y:S01]  /*0580*/  @P0 LDG.E.128 R68, desc[UR4][R4.64+0x400] ;  /* 0x0004000404440981 */ /* 0x000f62000c1e1d00 */
[----:B------:R-:W-:-:S03]  /*0590*/  UIADD3 UR30, UR7, -0x24c28bd8, URZ ;  /* 0xdb3d7428071e7890 */ /* 0x000fc6000fffe03f */
[----:B------:R-:W5:Y:S01]  /*05a0*/  @P0 LDG.E.128 R96, desc[UR4][R4.64+0x600] ;  /* 0x0006000404600981 */ /* 0x000f62000c1e1d00 */
[----:B------:R-:W-:-:S03]  /*05b0*/  IMAD.HI.U32 R7, R74, -0x326172a9, RZ ;  /* 0xcd9e8d574a077827 */ /* 0x000fc600078e00ff */
[----:B------:R0:W5:Y:S01]  /*05c0*/  @P0 LDG.E.128 R64, desc[UR4][R4.64+0x800] ;  /* 0x0008000404400981 */ /* 0x000162000c1e1d00 */
[----:B------:R-:W-:Y:S01]  /*05d0*/  IMAD.HI.U32 R3, R73, -0x2daee0ad, RZ ;  /* 0xd2511f5349037827 */ /* 0x000fe200078e00ff */
[----:B------:R-:W-:-:S03]  /*05e0*/  LOP3.LUT R128, R7, UR29, R20, 0x96, !PT ;  /* 0x0000001d07807c12 */ /* 0x000fc6000f8e9614 */
[----:B------:R-:W-:Y:S01]  /*05f0*/  IMAD.X R13, RZ, RZ, UR11, P3 ;  /* 0x0000000bff0d7e24 */ /* 0x000fe200098e06ff */
[----:B0-----:R-:W-:-:S04]  /*0600*/  IADD3 R4, P2, R24, UR8, RZ ;  /* 0x0000000818047c10 */ /* 0x001fc8000ff5e0ff */
[----:B------:R-:W-:Y:S02]  /*0610*/  IADD3.X R5, RZ, UR9, RZ, P2, !PT ;  /* 0x00000009ff057c10 */ /* 0x000fe400097fe4ff */
        /* <DEDUP_REMOVED lines=8> */
[----:B------:R-:W5:Y:S01]  /*06a0*/  LDG.E.128 R60, desc[UR4][R4.64] ;  /* 0x00000004043c7981 */ /* 0x000f62000c1e1d00 */
[----:B------:R-:W-:-:S02]  /*06b0*/  @!P0 CS2R R96, SRZ ;  /* 0x0000000000608805 */ /* 0x000fc4000001ff00 */
[----:B------:R-:W-:Y:S01]  /*06c0*/  @!P0 CS2R R98, SRZ ;  /* 0x0000000000628805 */ /* 0x000fe2000001ff00 */
[----:B------:R-:W-:Y:S01]  /*06d0*/  HADD2.F32 R3, -RZ, R8.H0_H0 ;  /* 0x20000008ff037230 */ /* 0x000fe20000004100 */
[----:B------:R-:W5:Y:S01]  /*06e0*/  LDG.E.128 R56, desc[UR4][R4.64+0x200] ;  /* 0x0002000404387981 */ /* 0x000f62000c1e1d00 */
[----:B------:R-:W-:Y:S01]  /*06f0*/  @!P0 CS2R R70, SRZ ;  /* 0x0000000000468805 */ /* 0x000fe2000001ff00 */
[--C-:B------:R-:W-:Y:S01]  /*0700*/  HADD2.F32 R21, -RZ, R69.reuse.H0_H0 ;  /* 0x20000045ff157230 */ /* 0x100fe20000004100 */
[----:B------:R-:W-:Y:S01]  /*0710*/  @!P0 CS2R R66, SRZ ;  /* 0x0000000000428805 */ /* 0x000fe2000001ff00 */
[----:B------:R-:W5:Y:S01]  /*0720*/  LDG.E.128 R52, desc[UR4][R4.64+0x400] ;  /* 0x0004000404347981 */ /* 0x000f62000c1e1d00 */
[----:B------:R-:W-:Y:S01]  /*0730*/  HADD2.F32 R22, -RZ, R69.H1_H1 ;  /* 0x30000045ff167230 */ /* 0x000fe20000004100 */
[----:B------:R-:W-:Y:S01]  /*0740*/  UIADD3 UR31, UR6, -0x700cb87f, URZ ;  /* 0x8ff34781061f7890 */ /* 0x000fe2000fffe03f */
[--C-:B------:R-:W-:Y:S01]  /*0750*/  HADD2.F32 R104, -RZ, R65.reuse.H0_H0 ;  /* 0x20000041ff687230 */ /* 0x100fe20000004100 */
[----:B------:R-:W5:Y:S01]  /*0760*/  LDG.E.128 R48, desc[UR4][R4.64+0x600] ;  /* 0x0006000404307981 */ /* 0x000f62000c1e1d00 */
[----:B------:R-:W-:Y:S01]  /*0770*/  HADD2.F32 R107, -RZ, R65.H1_H1 ;  /* 0x30000041ff6b7230 */ /* 0x000fe20000004100 */
[----:B------:R-:W-:-:S02]  /*0780*/  UIADD3 UR32, UR7, -0x695add53, URZ ;  /* 0x96a522ad07207890 */ /* 0x000fc4000fffe03f */
[----:B------:R0:W5:Y:S01]  /*0790*/  LDG.E.128 R44, desc[UR4][R4.64+0x800] ;  /* 0x00080004042c7981 */ /* 0x000162000c1e1d00 */
[----:B------:R-:W-:Y:S02]  /*07a0*/  HADD2.F32 R6, -RZ, R9.H1_H1 ;  /* 0x30000009ff067230 */ /* 0x000fe40000004100 */
[----:B------:R-:W-:Y:S01]  /*07b0*/  IMAD.HI.U32 R130, R124, -0x326172a9, RZ ;  /* 0xcd9e8d577c827827 */ /* 0x000fe200078e00ff */
[----:B------:R-:W5:Y:S03]  /*07c0*/  LDG.E.128 R40, desc[UR4][R12.64] ;  /* 0x000000040c287981 */ /* 0x000f66000c1e1d00 */
[----:B------:R-:W-:Y:S01]  /*07d0*/  IMAD.WIDE.U32 R128, R128, -0x2daee0ad, RZ ;  /* 0xd2511f5380807825 */ /* 0x000fe200078e00ff */
[----:B------:R-:W5:Y:S01]  /*07e0*/  LDG.E.128 R36, desc[UR4][R12.64+0x200] ;  /* 0x000200040c247981 */ /* 0x000f62000c1e1d00 */
[----:B------:R-:W-:-:S03]  /*07f0*/  HFMA2.MMA R123, -RZ, RZ, 0, 0 ;  /* 0x00000000ff7b7435 */ /* 0x000fc600000001ff */
[----:B------:R-:W5:Y:S01]  /*0800*/  LDG.E.128 R32, desc[UR4][R12.64+0x400] ;  /* 0x000400040c207981 */ /* 0x000f62000c1e1d00 */
[----:B0-----:R-:W-:-:S03]  /*0810*/  HADD2.F32 R4, -RZ, R8.H1_H1 ;  /* 0x30000008ff047230 */ /* 0x001fc60000004100 */
[----:B------:R-:W5:Y:S01]  /*0820*/  LDG.E.128 R28, desc[UR4][R12.64+0x600] ;  /* 0x000600040c1c7981 */ /* 0x000f62000c1e1d00 */
[----:B------:R-:W-:-:S03]  /*0830*/  HADD2.F32 R5, -RZ, R9.H0_H0 ;  /* 0x20000009ff057230 */ /* 0x000fc60000004100 */
[----:B------:R0:W5:Y:S01]  /*0840*/  LDG.E.128 R24, desc[UR4][R12.64+0x800] ;  /* 0x000800040c187981 */ /* 0x000162000c1e1d00 */
[--C-:B------:R-:W-:Y:S01]  /*0850*/  HADD2.F32 R7, -RZ, R10.reuse.H0_H0 ;  /* 0x2000000aff077230 */ /* 0x100fe20000004100 */
[----:B------:R-:W-:Y:S01]  /*0860*/  BSSY B0, `(.L_x_7511) ;  /* 0x0001191000007945 */ /* 0x000fe20003800000 */
[----:B------:R-:W-:Y:S01]  /*0870*/  HADD2.F32 R8, -RZ, R10.H1_H1 ;  /* 0x3000000aff087230 */ /* 0x000fe20000004100 */
[----:B------:R-:W-:Y:S01]  /*0880*/  LOP3.LUT R135, R72, 0x3, RZ, 0xc0, !PT ;  /* 0x0000000348877812 */ /* 0x000fe200078ec0ff */
[----:B------:R-:W-:Y:S01]  /*0890*/  IMAD R65, R73, -0x2daee0ad, RZ ;  /* 0xd2511f5349417824 */ /* 0x000fe200078e02ff */
[----:B------:R-:W-:Y:S01]  /*08a0*/  ULDC UR10, c[0x0][0x294] ;  /* 0x0000a500000a7ab9 */ /* 0x000fe20000000800 */
[----:B------:R-:W-:Y:S01]  /*08b0*/  IMAD R69, R74, -0x326172a9, RZ ;  /* 0xcd9e8d574a457824 */ /* 0x000fe200078e02ff */
[----:B------:R-:W-:Y:S01]  /*08c0*/  ULDC.U8 UR11, c[0x0][0x2a0] ;  /* 0x0000a800000b7ab9 */ /* 0x000fe20000000000 */
[--C-:B------:R-:W-:Y:S01]  /*08d0*/  HADD2.F32 R9, -RZ, R11.reuse.H0_H0 ;  /* 0x2000000bff097230 */ /* 0x100fe20000004100 */
[----:B------:R-:W-:Y:S01]  /*08e0*/  LOP3.LUT R129, R129, UR32, R65, 0x96, !PT ;  /* 0x0000002081817c12 */ /* 0x000fe2000f8e9641 */
[----:B------:R-:W-:Y:S01]  /*08f0*/  HADD2.F32 R10, -RZ, R11.H1_H1 ;  /* 0x3000000bff0a7230 */ /* 0x000fe20000004100 */
[----:B------:R-:W-:Y:S01]  /*0900*/  LOP3.LUT R130, R130, UR31, R69, 0x96, !PT ;  /* 0x0000001f82827c12 */ /* 0x000fe2000f8e9645 */
[--C-:B------:R-:W-:Y:S01]  /*0910*/  HADD2.F32 R11, -RZ, R16.reuse.H0_H0 ;  /* 0x20000010ff0b7230 */ /* 0x100fe20000004100 */
[----:B------:R-:W-:Y:S01]  /*0920*/  ULDC UR14, c[0x0][0x2d8] ;  /* 0x0000b600000e7ab9 */ /* 0x000fe20000000800 */
[----:B0-----:R-:W-:Y:S01]  /*0930*/  HADD2.F32 R12, -RZ, R16.H1_H1 ;  /* 0x30000010ff0c7230 */ /* 0x001fe20000004100 */
        /* <DEDUP_REMOVED lines=29> */
.L_x_7925:
[----:B0-----:R-:W0:Y:S01]  /*0b10*/  LDC.64 R72, c[0x0][0x280] ;  /* 0x0000a000ff487b82 */ /* 0x001e220000000a00 */
[----:B------:R-:W-:-:S07]  /*0b20*/  ISETP.NE.U32.AND P0, PT, RZ, UR8, PT ;  /* 0x00000008ff007c0c */ /* 0x000fce000bf05070 */
[----:B------:R-:W1:Y:S08]  /*0b30*/  LDC R88, c[0x0][0x218] ;  /* 0x00008600ff587b82 */ /* 0x000e700000000800 */
[----:B------:R-:W2:Y:S01]  /*0b40*/  LDC.64 R76, c[0x0][0x288] ;  /* 0x0000a200ff4c7b82 */ /* 0x000ea20000000a00 */
[----:B0-----:R-:W-:-:S05]  /*0b50*/  IMAD.WIDE R78, R0, 0x4, R72 ;  /* 0x00000004004e7825 */ /* 0x001fca00078e0248 */
[----:B------:R0:W3:Y:S01]  /*0b60*/  LDG.E R82, desc[UR4][R78.64] ;  /* 0x000000044e527981 */ /* 0x0000e2000c1e1900 */
[----:B------:R-:W-:Y:S01]  /*0b70*/  ISETP.NE.AND.EX P0, PT, RZ, UR9, PT, P0 ;  /* 0x00000009ff007c0c */ /* 0x000fe2000bf05300 */
[----:B-1----:R-:W-:Y:S01]  /*0b80*/  IMAD R80, R0, R88, RZ ;  /* 0x0000005800507224 */ /* 0x002fe200078e02ff */
[----:B------:R-:W-:-:S04]  /*0b90*/  MOV R157, RZ ;  /* 0x000000ff009d7202 */ /* 0x000fc80000000f00 */
        /* <DEDUP_REMOVED lines=21> */
[----:B------:R-:W-:Y:S01]  /*0cf0*/  MOV R85, RZ ;  /* 0x000000ff00557202 */ /* 0x000fe20000000f00 */
[----:B------:R-:W-:Y:S01]  /*0d00*/  IMAD.MOV.U32 R72, RZ, RZ, R135 ;  /* 0x000000ffff487224 */ /* 0x000fe200078e0087 */
[----:B------:R-:W-:Y:S06]  /*0d10*/  @!P0 BRA `(.L_x_7514) ;  /* 0x00000004006c8947 */ /* 0x000fec0003800000 */
[----:B------:R-:W-:Y:S01]  /*0d20*/  MOV R72, R135 ;  /* 0x0000008700487202 */ /* 0x000fe20000000f00 */
[----:B-----5:R-:W-:Y:S01]  /*0d30*/  HADD2.F32 R85, -RZ, R64.H0_H0 ;  /* 0x20000040ff557230 */ /* 0x020fe20000004100 */
[----:B------:R-:W-:Y:S06]  /*0d40*/  BRA `(.L_x_7514) ;  /* 0x0000000400607947 */ /* 0x000fec0003800000 */
.L_x_7513:
        /* <DEDUP_REMOVED lines=12> */
.L_x_7516:
[----:B------:R-:W-:-:S07]  /*0e10*/  IMAD.MOV.U32 R80, RZ, RZ, R124 ;  /* 0x000000ffff507224 */ /* 0x000fce00078e007c */
.L_x_7517:
[----:B------:R-:W-:Y:S05]  /*0e20*/  BSYNC B2 ;  /* 0x0000000000027941 */ /* 0x000fea0003800000 */
.L_x_7515:
        /* <DEDUP_REMOVED lines=16> */
.L_x_7521:
[----:B------:R-:W-:Y:S05]  /*0f30*/  BSYNC B3 ;  /* 0x0000000000037941 */ /* 0x000fea0003800000 */
.L_x_7520:
        /* <DEDUP_REMOVED lines=43> */
.L_x_7519:
[----:B------:R-:W-:Y:S05]  /*11f0*/  BSYNC B2 ;  /* 0x0000000000027941 */ /* 0x000fea0003800000 */
.L_x_7518:
[----:B------:R-:W-:Y:S01]  /*1200*/  HFMA2.MMA R76, -RZ, RZ, 0.1171875, 0 ;  /* 0x2f800000ff4c7435 */ /* 0x000fe200000001ff */
[----:B------:R-:W-:Y:S01]  /*1210*/  I2FP.F32.U32 R73, R80 ;  /* 0x0000005000497245 */ /* 0x000fe20000201000 */
[----:B-----5:R-:W-:Y:S02]  /*1220*/  HADD2.F32 R74, -RZ, R68.H0_H0 ;  /* 0x20000044ff4a7230 */ /* 0x020fe40000004100 */
[----:B------:R-:W-:-:S03]  /*1230*/  HADD2.F32 R85, -RZ, R40.H0_H0 ;  /* 0x20000028ff557230 */ /* 0x000fc60000004100 */
        /* <DEDUP_REMOVED lines=9> */
.L_x_7514:
[----:B------:R-:W-:Y:S05]  /*12d0*/  BSYNC B1 ;  /* 0x0000000000017941 */ /* 0x000fea0003800000 */
.L_x_7512:
        /* <DEDUP_REMOVED lines=8> */
.L_x_7523:
        /* <DEDUP_REMOVED lines=12> */
.L_x_7526:
[----:B------:R-:W-:-:S07]  /*1420*/  IMAD.MOV.U32 R80, RZ, RZ, R124 ;  /* 0x000000ffff507224 */ /* 0x000fce00078e007c */
.L_x_7527:
[----:B------:R-:W-:Y:S05]  /*1430*/  BSYNC B2 ;  /* 0x0000000000027941 */ /* 0x000fea0003800000 */
.L_x_7525:
        /* <DEDUP_REMOVED lines=16> */
.L_x_7531:
[----:B------:R-:W-:Y:S05]  /*1540*/  BSYNC B3 ;  /* 0x0000000000037941 */ /* 0x000fea0003800000 */
.L_x_7530:
        /* <DEDUP_REMOVED lines=43> */
.L_x_7529:
[----:B------:R-:W-:Y:S05]  /*1800*/  BSYNC B2 ;  /* 0x0000000000027941 */ /* 0x000fea0003800000 */
.L_x_7528:
[----:B------:R-:W-:Y:S01]  /*1810*/  HFMA2.MMA R75, -RZ, RZ, 0.1171875, 0 ;  /* 0x2f800000ff4b7435 */ /* 0x000fe200000001ff */
[----:B------:R-:W-:Y:S01]  /*1820*/  I2FP.F32.U32 R72, R80 ;  /* 0x0000005000487245 */ /* 0x000fe20000201000 */
[----:B-----5:R-:W-:Y:S02]  /*1830*/  HADD2.F32 R74, -RZ, R68.H1_H1 ;  /* 0x30000044ff4a7230 */ /* 0x020fe40000004100 */
[----:B------:R-:W-:-:S03]  /*1840*/  @P0 HADD2.F32 R77, -RZ, R64.H1_H1 ;  /* 0x30000040ff4d0230 */ /* 0x000fc60000004100 */
[----:B------:R-:W-:-:S03]  /*1850*/  FMUL.FTZ R74, R74, UR13 ;  /* 0x0000000d4a4a7c20 */ /* 0x000fc60008410000 */
[----:B------:R-:W-:Y:S01]  /*1860*/  FFMA.FTZ R72, R72, R75, 1.1641532182693481445e-10 ;  /* 0x2f00000048487423 */ /* 0x000fe2000001004b */
[----:B------:R-:W-:Y:S01]  /*1870*/  FMUL.FTZ R74, R74, UR12 ;  /* 0x0000000c4a4a7c20 */ /* 0x000fe20008410000 */
[----:B------:R-:W-:-:S03]  /*1880*/  HADD2.F32 R75, -RZ, R40.H1_H1 ;  /* 0x30000028ff4b7230 */ /* 0x000fc60000004100 */
[----:B------:R-:W-:-:S04]  /*1890*/  FSETP.GTU.FTZ.AND P3, PT, R72, UR10, PT ;  /* 0x0000000a48007c0b */ /* 0x000fc8000bf7c000 */
[----:B------:R-:W-:Y:S02]  /*18a0*/  FSEL R74, R74, RZ, !P3 ;  /* 0x000000ff4a4a7208 */ /* 0x000fe40005800000 */
[----:B------:R-:W-:-:S03]  /*18b0*/  SEL R113, RZ, 0x1, P3 ;  /* 0x00000001ff717807 */ /* 0x000fc60001800000 */
[----:B------:R-:W-:-:S04]  /*18c0*/  FMUL.FTZ R84, R74, R75 ;  /* 0x0000004b4a547220 */ /* 0x000fc80000410000 */
[----:B------:R-:W-:-:S07]  /*18d0*/  @P0 FADD.FTZ R84, R84, R77 ;  /* 0x0000004d54540221 */ /* 0x000fce0000010000 */
.L_x_7524:
[----:B------:R-:W-:Y:S05]  /*18e0*/  BSYNC B1 ;  /* 0x0000000000017941 */ /* 0x000fea0003800000 */
.L_x_7522:
        /* <DEDUP_REMOVED lines=8> */
.L_x_7533:
        /* <DEDUP_REMOVED lines=12> */
.L_x_7536:
[----:B------:R-:W-:-:S07]  /*1a30*/  IMAD.MOV.U32 R80, RZ, RZ, R124 ;  /* 0x000000ffff507224 */ /* 0x000fce00078e007c */
.L_x_7537:
[----:B------:R-:W-:Y:S05]  /*1a40*/  BSYNC B2 ;  /* 0x0000000000027941 */ /* 0x000fea0003800000 */
.L_x_7535:
        /* <DEDUP_REMOVED lines=16> */
.L_x_7541:
[----:B------:R-:W-:Y:S05]  /*1b50*/  BSYNC B3 ;  /* 0x0000000000037941 */ /* 0x000fea0003800000 */
.L_x_7540:
        /* <DEDUP_REMOVED lines=43> */
.L_x_7539:
[----:B------:R-:W-:Y:S05]  /*1e10*/  BSYNC B2 ;  /* 0x0000000000027941 */ /* 0x000fea0003800000 */
.L_x_7538:
        /* <DEDUP_REMOVED lines=13> */
.L_x_7534:
[----:B------:R-:W-:Y:S05]  /*1ef0*/  BSYNC B1 ;  /* 0x0000000000017941 */ /* 0x000fea0003800000 */
.L_x_7532:
        /* <DEDUP_REMOVED lines=8> */
.L_x_7543:
        /* <DEDUP_REMOVED lines=12> */
.L_x_7546:
[----:B------:R-:W-:-:S07]  /*2040*/  IMAD.MOV.U32 R80, RZ, RZ, R124 ;  /* 0x000000ffff507224 */ /* 0x000fce00078e007c */
.L_x_7547:
[----:B------:R-:W-:Y:S05]  /*2050*/  BSYNC B2 ;  /* 0x0000000000027941 */ /* 0x000fea0003800000 */
.L_x_7545:
        /* <DEDUP_REMOVED lines=16> */
.L_x_7551:
[----:B------:R-:W-:Y:S05]  /*2160*/  BSYNC B3 ;  /* 0x0000000000037941 */ /* 0x000fea0003800000 */
.L_x_7550:
        /* <DEDUP_REMOVED lines=43> */
.L_x_7549:
[----:B------:R-:W-:Y:S05]  /*2420*/  BSYNC B2 ;  /* 0x0000000000027941 */ /* 0x000fea0003800000 */
.L_x_7548:
        /* <DEDUP_REMOVED lines=13> */
.L_x_7544:
[----:B------:R-:W-:Y:S05]  /*2500*/  BSYNC B1 ;  /* 0x0000000000017941 */ /* 0x000fea0003800000 */
.L_x_7542:
        /* <DEDUP_REMOVED lines=8> */
.L_x_7553:
        /* <DEDUP_REMOVED lines=12> */
.L_x_7556:
[----:B------:R-:W-:-:S07]  /*2650*/  IMAD.MOV.U32 R80, RZ, RZ, R124 ;  /* 0x000000ffff507224 */ /* 0x000fce00078e007c */
.L_x_7557:
[----:B------:R-:W-:Y:S05]  /*2660*/  BSYNC B2 ;  /* 0x0000000000027941 */ /* 0x000fea0003800000 */
.L_x_7555:
        /* <DEDUP_REMOVED lines=16> */
.L_x_7561:
[----:B------:R-:W-:Y:S05]  /*2770*/  BSYNC B3 ;  /* 0x0000000000037941 */ /* 0x000fea0003800000 */
.L_x_7560:
        /* <DEDUP_REMOVED lines=43> */
.L_x_7559:
[----:B------:R-:W-:Y:S05]  /*2a30*/  BSYNC B2 ;  /* 0x0000000000027941 */ /* 0x000fea0003800000 */
.L_x_7558:
        /* <DEDUP_REMOVED lines=13> */
.L_x_7554:
[----:B------:R-:W-:Y:S05]  /*2b10*/  BSYNC B1 ;  /* 0x0000000000017941 */ /* 0x000fea0003800000 */
.L_x_7552:
        /* <DEDUP_REMOVED lines=8> */
.L_x_7563:
        /* <DEDUP_REMOVED lines=12> */
.L_x_7566:
[----:B------:R-:W-:-:S07]  /*2c60*/  IMAD.MOV.U32 R80, RZ, RZ, R124 ;  /* 0x000000ffff507224 */ /* 0x000fce00078e007c */
.L_x_7567:
[----:B------:R-:W-:Y:S05]  /*2c70*/  BSYNC B2 ;  /* 0x0000000000027941 */ /* 0x000fea0003800000 */
.L_x_7565:
        /* <DEDUP_REMOVED lines=16> */
.L_x_7571:
[----:B------:R-:W-:Y:S05]  /*2d80*/  BSYNC B3 ;  /* 0x0000000000037941 */ /* 0x000fea0003800000 */
.L_x_7570:
        /* <DEDUP_REMOVED lines=43> */
.L_x_7569:
[----:B------:R-:W-:Y:S05]  /*3040*/  BSYNC B2 ;  /* 0x0000000000027941 */ /* 0x000fea0003800000 */
.L_x_7568:
        /* <DEDUP_REMOVED lines=13> */
.L_x_7564:
[----:B------:R-:W-:Y:S05]  /*3120*/  BSYNC B1 ;  /* 0x0000000000017941 */ /* 0x000fea0003800000 */
.L_x_7562:
        /* <DEDUP_REMOVED lines=8> */
.L_x_7573:
        /* <DEDUP_REMOVED lines=12> */
.L_x_7576:
[----:B------:R-:W-:-:S07]  /*3270*/  IMAD.MOV.U32 R89, RZ, RZ, R124 ;  /* 0x000000ffff597224 */ /* 0x000fce00078e007c */
.L_x_7577:
[----:B------:R-:W-:Y:S05]  /*3280*/  BSYNC B2 ;  /* 0x0000000000027941 */ /* 0x000fea0003800000 */
.L_x_7575:
        /* <DEDUP_REMOVED lines=16> */
.L_x_7581:
[----:B------:R-:W-:Y:S05]  /*3390*/  BSYNC B3 ;  /* 0x0000000000037941 */ /* 0x000fea0003800000 */
.L_x_7580:
        /* <DEDUP_REMOVED lines=43> */
.L_x_7579:
[----:B------:R-:W-:Y:S05]  /*3650*/  BSYNC B2 ;  /* 0x0000000000027941 */ /* 0x000fea0003800000 */
.L_x_7578:
        /* <DEDUP_REMOVED lines=13> */
.L_x_7574:
[----:B------:R-:W-:Y:S05]  /*3730*/  BSYNC B1 ;  /* 0x0000000000017941 */ /* 0x000fea0003800000 */
.L_x_7572:
        /* <DEDUP_REMOVED lines=8> */
.L_x_7583:
        /* <DEDUP_REMOVED lines=12> */
.L_x_7586:
[----:B------:R-:W-:-:S07]  /*3880*/  IMAD.MOV.U32 R78, RZ, RZ, R124 ;  /* 0x000000ffff4e7224 */ /* 0x000fce00078e007c */
.L_x_7587:
[----:B------:R-:W-:Y:S05]  /*3890*/  BSYNC B2 ;  /* 0x0000000000027941 */ /* 0x000fea0003800000 */
.L_x_7585:
        /* <DEDUP_REMOVED lines=16> */
.L_x_7591:
[----:B------:R-:W-:Y:S05]  /*39a0*/  BSYNC B3 ;  /* 0x0000000000037941 */ /* 0x000fea0003800000 */
.L_x_7590:
        /* <DEDUP_REMOVED lines=43> */
.L_x_7589:
[----:B------:R-:W-:Y:S05]  /*3c60*/  BSYNC B2 ;  /* 0x0000000000027941 */ /* 0x000fea0003800000 */
.L_x_7588:
[----:B------:R-:W-:Y:S01]  /*3c70*/  HFMA2.MMA R75, -RZ, RZ, 0.1171875, 0 ;  /* 0x2f800000ff4b7435 */ /* 0x000fe200000001ff */
[----:B------:R-:W-:Y:S01]  /*3c80*/  I2FP.F32.U32 R72, R78 ;  /* 0x0000004e00487245 */ /* 0x000fe20000201000 */
[----:B-----5:R-:W-:Y:S02]  /*3c90*/  HADD2.F32 R73, -RZ, R71.H1_H1 ;  /* 0x30000047ff497230 */ /* 0x020fe40000004100 */
[----:B------:R-:W-:-:S03]  /*3ca0*/  HADD2.F32 R78, -RZ, R43.H1_H1 ;  /* 0x3000002bff4e7230 */ /* 0x000fc60000004100 */
        /* <DEDUP_REMOVED lines=9> */
.L_x_7584:
[----:B------:R-:W-:Y:S05]  /*3d40*/  BSYNC B1 ;  /* 0x0000000000017941 */ /* 0x000fea0003800000 */
.L_x_7582:
[----:B------:R-:W0:Y:S01]  /*3d50*/  LDC.64 R76, c[0x0][0x238] ;  /* 0x00008e00ff4c7b82 */ /* 0x000e220000000a00 */
[----:B------:R-:W-:Y:S01]  /*3d60*/  F2FP.F16.F32.PACK_AB R75, R78, R79 ;  /* 0x0000004f4e4b723e */ /* 0x000fe200000000ff */
[----:B------:R-:W-:Y:S01]  /*3d70*/  VIADD R138, R149, 0x20 ;  /* 0x00000020958a7836 */ /* 0x000fe20000000000 */
[----:B------:R-:W-:Y:S01]  /*3d80*/  F2FP.F16.F32.PACK_AB R74, R80, R81 ;  /* 0x00000051504a723e */ /* 0x000fe200000000ff */
[----:B------:R-:W-:Y:S01]  /*3d90*/  BSSY B1, `(.L_x_7592) ;  /* 0x000001f000017945 */ /* 0x000fe20003800000 */
[----:B------:R-:W-:Y:S02]  /*3da0*/  F2FP.F16.F32.PACK_AB R73, R82, R83 ;  /* 0x000000535249723e */ /* 0x000fe400000000ff */
[----:B------:R-:W-:Y:S01]  /*3db0*/  F2FP.F16.F32.PACK_AB R72, R84, R85 ;  /* 0x000000555448723e */ /* 0x000fe200000000ff */
        /* <DEDUP_REMOVED lines=28> */
.L_x_7593:
[----:B------:R-:W-:Y:S05]  /*3f80*/  BSYNC B1 ;  /* 0x0000000000017941 */ /* 0x000fea0003800000 */
.L_x_7592:
        /* <DEDUP_REMOVED lines=8> */
[----:B-----5:R-:W-:Y:S01]  /*4010*/  HADD2.F32 R118, -RZ, R64.H0_H0 ;  /* 0x20000040ff767230 */ /* 0x020fe20000004100 */
[----:B------:R-:W-:Y:S06]  /*4020*/  BRA `(.L_x_7596) ;  /* 0x0000000400607947 */ /* 0x000fec0003800000 */
.L_x_7595:
        /* <DEDUP_REMOVED lines=12> */
.L_x_7598:
[----:B------:R-:W-:-:S07]  /*40f0*/  IMAD.MOV.U32 R116, RZ, RZ, R124 ;  /* 0x000000ffff747224 */ /* 0x000fce00078e007c */
.L_x_7599:
[----:B------:R-:W-:Y:S05]  /*4100*/  BSYNC B2 ;  /* 0x0000000000027941 */ /* 0x000fea0003800000 */
.L_x_7597:
        /* <DEDUP_REMOVED lines=16> */
.L_x_7603:
[----:B------:R-:W-:Y:S05]  /*4210*/  BSYNC B3 ;  /* 0x0000000000037941 */ /* 0x000fea0003800000 */
.L_x_7602:
        /* <DEDUP_REMOVED lines=43> */
.L_x_7601:
[----:B------:R-:W-:Y:S05]  /*44d0*/  BSYNC B2 ;  /* 0x0000000000027941 */ /* 0x000fea0003800000 */
.L_x_7600:
[----:B------:R-:W-:Y:S01]  /*44e0*/  HFMA2.MMA R74, -RZ, RZ, 0.1171875, 0 ;  /* 0x2f800000ff4a7435 */ /* 0x000fe200000001ff */
[----:B------:R-:W-:Y:S01]  /*44f0*/  I2FP.F32.U32 R73, R116 ;  /* 0x0000007400497245 */ /* 0x000fe20000201000 */
[----:B-----5:R-:W-:-:S05]  /*4500*/  HADD2.F32 R75, -RZ, R68.H0_H0 ;  /* 0x20000044ff4b7230 */ /* 0x020fca0000004100 */
[----:B------:R-:W-:-:S03]  /*4510*/  FMUL.FTZ R75, R75, UR13 ;  /* 0x0000000d4b4b7c20 */ /* 0x000fc60008410000 */
[----:B------:R-:W-:Y:S01]  /*4520*/  FFMA.FTZ R73, R73, R74, 1.1641532182693481445e-10 ;  /* 0x2f00000049497423 */ /* 0x000fe2000001004a */
[----:B------:R-:W-:-:S04]  /*4530*/  FMUL.FTZ R75, R75, UR12 ;  /* 0x0000000c4b4b7c20 */ /* 0x000fc80008410000 */
[----:B------:R-:W-:Y:S01]  /*4540*/  FSETP.GTU.FTZ.AND P3, PT, R73, UR10, PT ;  /* 0x0000000a49007c0b */ /* 0x000fe2000bf7c000 */
[----:B------:R-:W-:-:S03]  /*4550*/  HADD2.F32 R73, -RZ, R36.H0_H0 ;  /* 0x20000024ff497230 */ /* 0x000fc60000004100 */
[----:B------:R-:W-:Y:S01]  /*4560*/  FSEL R118, R75, RZ, !P3 ;  /* 0x000000ff4b767208 */ /* 0x000fe20005800000 */
[----:B------:R-:W-:Y:S01]  /*4570*/  @P0 HADD2.F32 R75, -RZ, R64.H0_H0 ;  /* 0x20000040ff4b0230 */ /* 0x000fe20000004100 */
[----:B------:R-:W-:-:S03]  /*4580*/  SEL R122, RZ, 0x1, P3 ;  /* 0x00000001ff7a7807 */ /* 0x000fc60001800000 */
[----:B------:R-:W-:-:S04]  /*4590*/  FMUL.FTZ R118, R118, R73 ;  /* 0x0000004976767220 */ /* 0x000fc80000410000 */
[----:B------:R-:W-:-:S07]  /*45a0*/  @P0 FADD.FTZ R118, R75, R118 ;  /* 0x000000764b760221 */ /* 0x000fce0000010000 */
.L_x_7596:
[----:B------:R-:W-:Y:S05]  /*45b0*/  BSYNC B1 ;  /* 0x0000000000017941 */ /* 0x000fea0003800000 */
.L_x_7594:
        /* <DEDUP_REMOVED lines=8> */
.L_x_7605:
        /* <DEDUP_REMOVED lines=12> */
.L_x_7608:
[----:B------:R-:W-:-:S07]  /*4700*/  IMAD.MOV.U32 R89, RZ, RZ, R124 ;  /* 0x000000ffff597224 */ /* 0x000fce00078e007c */
.L_x_7609:
[----:B------:R-:W-:Y:S05]  /*4710*/  BSYNC B2 ;  /* 0x0000000000027941 */ /* 0x000fea0003800000 */
.L_x_7607:
        /* <DEDUP_REMOVED lines=16> */
.L_x_7613:
[----:B------:R-:W-:Y:S05]  /*4820*/  BSYNC B3 ;  /* 0x0000000000037941 */ /* 0x000fea0003800000 */
.L_x_7612:
[----:B------:R-:W-:Y:S01]  /*4830*/  IMAD.HI.U32 R72, R127, -0x326172a9, RZ ;  /* 0xcd9e8d577f487827 */ /* 0x000fe200078e00ff */
[----:B------:R-:W-:-:S03]  /*4840*/  LOP3.LUT R74, R74, UR7, R123, 0x96, !PT ;  /* 0x000000074a4a7c12 */ /* 0x000fc6000f8e967b */
[----:B------:R-:W-:Y:S01]  /*4850*/  IMAD R73, R127, -0x326172a9, RZ ;  /* 0xcd9e8d577f497824 */ /* 0x000fe200078e02ff */
[----:B------:R-:W-:Y:S01]  /*4860*/  LOP3.LUT R72, R72, UR6, R125, 0x96, !PT ;  /* 0x0000000648487c12 */ /* 0x000fe2000f8e967d */
[----:B------:R-:W-:-:S04]  /*4870*/  IMAD.WIDE.U32 R74, R74, -0x326172a9, RZ ;  /* 0xcd9e8d574a4a7825 */ /* 0x000fc800078e00ff */
[----:B--2---:R-:W-:Y:S01]  /*4880*/  IMAD R91, R126, -0x2daee0ad, RZ ;  /* 0xd2511f537e5b7824 */ /* 0x004fe200078e02ff */
        /* <DEDUP_REMOVED lines=37> */
.L_x_7611:
[----:B------:R-:W-:Y:S05]  /*4ae0*/  BSYNC B2 ;  /* 0x0000000000027941 */ /* 0x000fea0003800000 */
.L_x_7610:
[----:B------:R-:W-:Y:S01]  /*4af0*/  HFMA2.MMA R75, -RZ, RZ, 0.1171875, 0 ;  /* 0x2f800000ff4b7435 */ /* 0x000fe200000001ff */
[----:B------:R-:W-:Y:S01]  /*4b00*/  I2FP.F32.U32 R72, R89 ;  /* 0x0000005900487245 */ /* 0x000fe20000201000 */
[----:B-----5:R-:W-:-:S05]  /*4b10*/  HADD2.F32 R74, -RZ, R68.H1_H1 ;  /* 0x30000044ff4a7230 */ /* 0x020fca0000004100 */
[----:B------:R-:W-:-:S03]  /*4b20*/  FMUL.FTZ R74, R74, UR13 ;  /* 0x0000000d4a4a7c20 */ /* 0x000fc60008410000 */
[----:B------:R-:W-:Y:S01]  /*4b30*/  FFMA.FTZ R72, R72, R75, 1.1641532182693481445e-10 ;  /* 0x2f00000048487423 */ /* 0x000fe2000001004b */
[----:B------:R-:W-:-:S04]  /*4b40*/  FMUL.FTZ R74, R74, UR12 ;  /* 0x0000000c4a4a7c20 */ /* 0x000fc80008410000 */
[----:B------:R-:W-:Y:S01]  /*4b50*/  FSETP.GTU.FTZ.AND P3, PT, R72, UR10, PT ;  /* 0x0000000a48007c0b */ /* 0x000fe2000bf7c000 */
[----:B------:R-:W-:-:S03]  /*4b60*/  HADD2.F32 R72, -RZ, R36.H1_H1 ;  /* 0x30000024ff487230 */ /* 0x000fc60000004100 */
[----:B------:R-:W-:Y:S01]  /*4b70*/  FSEL R117, R74, RZ, !P3 ;  /* 0x000000ff4a757208 */ /* 0x000fe20005800000 */
[----:B------:R-:W-:Y:S01]  /*4b80*/  @P0 HADD2.F32 R74, -RZ, R64.H1_H1 ;  /* 0x30000040ff4a0230 */ /* 0x000fe20000004100 */
[----:B------:R-:W-:-:S03]  /*4b90*/  SEL R113, RZ, 0x1, P3 ;  /* 0x00000001ff717807 */ /* 0x000fc60001800000 */
[----:B------:R-:W-:-:S04]  /*4ba0*/  FMUL.FTZ R117, R117, R72 ;  /* 0x0000004875757220 */ /* 0x000fc80000410000 */
[----:B------:R-:W-:-:S07]  /*4bb0*/  @P0 FADD.FTZ R117, R74, R117 ;  /* 0x000000754a750221 */ /* 0x000fce0000010000 */
.L_x_7606:
[----:B------:R-:W-:Y:S05]  /*4bc0*/  BSYNC B1 ;  /* 0x0000000000017941 */ /* 0x000fea0003800000 */
.L_x_7604:
        /* <DEDUP_REMOVED lines=8> */
.L_x_7615:
        /* <DEDUP_REMOVED lines=12> */
.L_x_7618:
[----:B------:R-:W-:-:S07]  /*4d10*/  IMAD.MOV.U32 R89, RZ, RZ, R124 ;  /* 0x000000ffff597224 */ /* 0x000fce00078e007c */
.L_x_7619:
[----:B------:R-:W-:Y:S05]  /*4d20*/  BSYNC B2 ;  /* 0x0000000000027941 */ /* 0x000fea0003800000 */
.L_x_7617:
        /* <DEDUP_REMOVED lines=16> */
.L_x_7623:
[----:B------:R-:W-:Y:S05]  /*4e30*/  BSYNC B3 ;  /* 0x0000000000037941 */ /* 0x000fea0003800000 */
.L_x_7622:
        /* <DEDUP_REMOVED lines=43> */
.L_x_7621:
[----:B------:R-:W-:Y:S05]  /*50f0*/  BSYNC B2 ;  /* 0x0000000000027941 */ /* 0x000fea0003800000 */
.L_x_7620:
        /* <DEDUP_REMOVED lines=13> */
.L_x_7616:
[----:B------:R-:W-:Y:S05]  /*51d0*/  BSYNC B1 ;  /* 0x0000000000017941 */ /* 0x000fea0003800000 */
.L_x_7614:
[----:B------:R-:W-:Y:S04]  /*51e0*/  BSSY B1, `(.L_x_7624) ;  /* 0x0000060000017945 */ /* 0x000fe80003800000 */
[----:B------:R-:W-:Y:S05]  /*51f0*/  @P2 BRA `(.L_x_7625) ;  /* 0x0000000000182947 */ /* 0x000fea0003800000 */
[----:B--2---:R-:W-:Y:S01]  /*5200*/  MOV R115, RZ ;  /* 0x000000ff00737202 */ /* 0x004fe20000000f00 */
[----:B------:R-:W-:Y:S01]  /*5210*/  IMAD.MOV.U32 R73, RZ, RZ, R72 ;  /* 0x000000ffff497224 */ /* 0x000fe200078e0048 */
[----:B------:R-:W-:Y:S06]  /*5220*/  @!P0 BRA `(.L_x_7626) ;  /* 0x00000004006c8947 */ /* 0x000fec0003800000 */
[----:B------:R-:W-:Y:S01]  /*5230*/  MOV R73, R72 ;  /* 0x0000004800497202 */ /* 0x000fe20000000f00 */
[----:B-----5:R-:W-:Y:S01]  /*5240*/  HADD2.F32 R115, -RZ, R65.H1_H1 ;  /* 0x30000041ff737230 */ /* 0x020fe20000004100 */
[----:B------:R-:W-:Y:S06]  /*5250*/  BRA `(.L_x_7626) ;  /* 0x0000000400607947 */ /* 0x000fec0003800000 */
.L_x_7625:
        /* <DEDUP_REMOVED lines=12> */
.L_x_7628:
[----:B------:R-:W-:-:S07]  /*5320*/  IMAD.MOV.U32 R89, RZ, RZ, R124 ;  /* 0x000000ffff597224 */ /* 0x000fce00078e007c */
.L_x_7629:
[----:B------:R-:W-:Y:S05]  /*5330*/  BSYNC B2 ;  /* 0x0000000000027941 */ /* 0x000fea0003800000 */
.L_x_7627:
        /* <DEDUP_REMOVED lines=16> */
.L_x_7633:
[----:B------:R-:W-:Y:S05]  /*5440*/  BSYNC B3 ;  /* 0x0000000000037941 */ /* 0x000fea0003800000 */
.L_x_7632:
        /* <DEDUP_REMOVED lines=43> */
.L_x_7631:
[----:B------:R-:W-:Y:S05]  /*5700*/  BSYNC B2 ;  /* 0x0000000000027941 */ /* 0x000fea0003800000 */
.L_x_7630:
        /* <DEDUP_REMOVED lines=8> */
[----:B--2---:R-:W-:Y:S01]  /*5790*/  FSEL R115, R74, RZ, !P3 ;  /* 0x000000ff4a737208 */ /* 0x004fe20005800000 */
[----:B------:R-:W-:Y:S01]  /*57a0*/  @P0 HADD2.F32 R74, -RZ, R65.H1_H1 ;  /* 0x30000041ff4a0230 */ /* 0x000fe20000004100 */
[----:B------:R-:W-:-:S03]  /*57b0*/  SEL R111, RZ, 0x1, P3 ;  /* 0x00000001ff6f7807 */ /* 0x000fc60001800000 */
[----:B------:R-:W-:-:S04]  /*57c0*/  FMUL.FTZ R115, R115, R72 ;  /* 0x0000004873737220 */ /* 0x000fc80000410000 */
[----:B------:R-:W-:-:S07]  /*57d0*/  @P0 FADD.FTZ R115, R74, R115 ;  /* 0x000000734a730221 */ /* 0x000fce0000010000 */
.L_x_7626:
[----:B------:R-:W-:Y:S05]  /*57e0*/  BSYNC B1 ;  /* 0x0000000000017941 */ /* 0x000fea0003800000 */
.L_x_7624:
        /* <DEDUP_REMOVED lines=8> */
.L_x_7635:
        /* <DEDUP_REMOVED lines=12> */
.L_x_7638:
[----:B------:R-:W-:-:S07]  /*5930*/  IMAD.MOV.U32 R89, RZ, RZ, R124 ;  /* 0x000000ffff597224 */ /* 0x000fce00078e007c */
.L_x_7639:
[----:B------:R-:W-:Y:S05]  /*5940*/  BSYNC B2 ;  /* 0x0000000000027941 */ /* 0x000fea0003800000 */
.L_x_7637:
        /* <DEDUP_REMOVED lines=16> */
.L_x_7643:
[----:B------:R-:W-:Y:S05]  /*5a50*/  BSYNC B3 ;  /* 0x0000000000037941 */ /* 0x000fea0003800000 */
.L_x_7642:
        /* <DEDUP_REMOVED lines=43> */
.L_x_7641:
[----:B------:R-:W-:Y:S05]  /*5d10*/  BSYNC B2 ;  /* 0x0000000000027941 */ /* 0x000fea0003800000 */
.L_x_7640:
        /* <DEDUP_REMOVED lines=13> */
.L_x_7636:
[----:B------:R-:W-:Y:S05]  /*5df0*/  BSYNC B1 ;  /* 0x0000000000017941 */ /* 0x000fea0003800000 */
.L_x_7634:
        /* <DEDUP_REMOVED lines=8> */
.L_x_7645:
        /* <DEDUP_REMOVED lines=12> */
.L_x_7648:
[----:B------:R-:W-:-:S07]  /*5f40*/  IMAD.MOV.U32 R89, RZ, RZ, R124 ;  /* 0x000000ffff597224 */ /* 0x000fce00078e007c */
.L_x_7649:
[----:B------:R-:W-:Y:S05]  /*5f50*/  BSYNC B2 ;  /* 0x0000000000027941 */ /* 0x000fea0003800000 */
.L_x_7647:
        /* <DEDUP_REMOVED lines=16> */
.L_x_7653:
[----:B------:R-:W-:Y:S05]  /*6060*/  BSYNC B3 ;  /* 0x0000000000037941 */ /* 0x000fea0003800000 */
.L_x_7652:
        /* <DEDUP_REMOVED lines=43> */
.L_x_7651:
[----:B------:R-:W-:Y:S05]  /*6320*/  BSYNC B2 ;  /* 0x0000000000027941 */ /* 0x000fea0003800000 */
.L_x_7650:
        /* <DEDUP_REMOVED lines=13> */
.L_x_7646:
[----:B------:R-:W-:Y:S05]  /*6400*/  BSYNC B1 ;  /* 0x0000000000017941 */ /* 0x000fea0003800000 */
.L_x_7644:
        /* <DEDUP_REMOVED lines=8> */
.L_x_7655:
        /* <DEDUP_REMOVED lines=12> */
.L_x_7658:
[----:B------:R-:W-:-:S07]  /*6550*/  IMAD.MOV.U32 R89, RZ, RZ, R124 ;  /* 0x000000ffff597224 */ /* 0x000fce00078e007c */
.L_x_7659:
[----:B------:R-:W-:Y:S05]  /*6560*/  BSYNC B2 ;  /* 0x0000000000027941 */ /* 0x000fea0003800000 */
.L_x_7657:
        /* <DEDUP_REMOVED lines=16> */
.L_x_7663:
[----:B------:R-:W-:Y:S05]  /*6670*/  BSYNC B3 ;  /* 0x0000000000037941 */ /* 0x000fea0003800000 */
.L_x_7662:
        /* <DEDUP_REMOVED lines=43> */
.L_x_7661:
[----:B------:R-:W-:Y:S05]  /*6930*/  BSYNC B2 ;  /* 0x0000000000027941 */ /* 0x000fea0003800000 */
.L_x_7660:
        /* <DEDUP_REMOVED lines=13> */
.L_x_7656:
[----:B------:R-:W-:Y:S05]  /*6a10*/  BSYNC B1 ;  /* 0x0000000000017941 */ /* 0x000fea0003800000 */
.L_x_7654:
        /* <DEDUP_REMOVED lines=8> */
.L_x_7665:
        /* <DEDUP_REMOVED lines=12> */
.L_x_7668:
[----:B------:R-:W-:-:S07]  /*6b60*/  IMAD.MOV.U32 R89, RZ, RZ, R124 ;  /* 0x000000ffff597224 */ /* 0x000fce00078e007c */
.L_x_7669:
[----:B------:R-:W-:Y:S05]  /*6b70*/  BSYNC B2 ;  /* 0x0000000000027941 */ /* 0x000fea0003800000 */
.L_x_7667:
        /* <DEDUP_REMOVED lines=16> */
.L_x_7673:
[----:B------:R-:W-:Y:S05]  /*6c80*/  BSYNC B3 ;  /* 0x0000000000037941 */ /* 0x000fea0003800000 */
.L_x_7672:
        /* <DEDUP_REMOVED lines=43> */
.L_x_7671:
[----:B------:R-:W-:Y:S05]  /*6f40*/  BSYNC B2 ;  /* 0x0000000000027941 */ /* 0x000fea0003800000 */
.L_x_7670:
        /* <DEDUP_REMOVED lines=13> */
.L_x_7666:
[----:B------:R-:W-:Y:S05]  /*7020*/  BSYNC B1 ;  /* 0x0000000000017941 */ /* 0x000fea0003800000 */
.L_x_7664:
        /* <DEDUP_REMOVED lines=34> */
.L_x_7675:
[----:B------:R-:W-:Y:S05]  /*7250*/  BSYNC B1 ;  /* 0x0000000000017941 */ /* 0x000fea0003800000 */
.L_x_7674:
        /* <DEDUP_REMOVED lines=10> */
.L_x_7677:
        /* <DEDUP_REMOVED lines=12> */
.L_x_7680:
[----:B------:R-:W-:-:S07]  /*73c0*/  IMAD.MOV.U32 R119, RZ, RZ, R124 ;  /* 0x000000ffff777224 */ /* 0x000fce00078e007c */
.L_x_7681:
[----:B------:R-:W-:Y:S05]  /*73d0*/  BSYNC B2 ;  /* 0x0000000000027941 */ /* 0x000fea0003800000 */
.L_x_7679:
        /* <DEDUP_REMOVED lines=16> */
.L_x_7685:
[----:B------:R-:W-:Y:S05]  /*74e0*/  BSYNC B3 ;  /* 0x0000000000037941 */ /* 0x000fea0003800000 */
.L_x_7684:
[----:B------:R-:W-:Y:S01]  /*74f0*/  IMAD.HI.U32 R72, R127, -0x326172a9, RZ ;  /* 0xcd9e8d577f487827 */ /* 0x000fe200078e00ff */
[----:B------:R-:W-:-:S03]  /*7500*/  LOP3.LUT R74, R74, UR7, R123, 0x96, !PT ;  /* 0x000000074a4a7c12 */ /* 0x000fc6000f8e967b */
[----:B------:R-:W-:Y:S01]  /*7510*/  IMAD R73, R127, -0x326172a9, RZ ;  /* 0xcd9e8d577f497824 */ /* 0x000fe200078e02ff */
[----:B------:R-:W-:Y:S01]  /*7520*/  LOP3.LUT R72, R72, UR6, R125, 0x96, !PT ;  /* 0x0000000648487c12 */ /* 0x000fe2000f8e967d */
[----:B------:R-:W-:-:S04]  /*7530*/  IMAD.WIDE.U32 R74, R74, -0x326172a9, RZ ;  /* 0xcd9e8d574a4a7825 */ /* 0x000fc800078e00ff */
[----:B-1----:R-:W-:Y:S01]  /*7540*/  IMAD R121, R126, -0x2daee0ad, RZ ;  /* 0xd2511f537e797824 */ /* 0x002fe200078e02ff */
        /* <DEDUP_REMOVED lines=37> */
.L_x_7683:
[----:B------:R-:W-:Y:S05]  /*77a0*/  BSYNC B2 ;  /* 0x0000000000027941 */ /* 0x000fea0003800000 */
.L_x_7682:
        /* <DEDUP_REMOVED lines=13> */
.L_x_7678:
[----:B------:R-:W-:Y:S05]  /*7880*/  BSYNC B1 ;  /* 0x0000000000017941 */ /* 0x000fea0003800000 */
.L_x_7676:
        /* <DEDUP_REMOVED lines=8> */
.L_x_7687:
        /* <DEDUP_REMOVED lines=12> */
.L_x_7690:
[----:B------:R-:W-:-:S07]  /*79d0*/  IMAD.MOV.U32 R113, RZ, RZ, R124 ;  /* 0x000000ffff717224 */ /* 0x000fce00078e007c */
.L_x_7691:
[----:B------:R-:W-:Y:S05]  /*79e0*/  BSYNC B2 ;  /* 0x0000000000027941 */ /* 0x000fea0003800000 */
.L_x_7689:
        /* <DEDUP_REMOVED lines=16> */
.L_x_7695:
[----:B------:R-:W-:Y:S05]  /*7af0*/  BSYNC B3 ;  /* 0x0000000000037941 */ /* 0x000fea0003800000 */
.L_x_7694:
        /* <DEDUP_REMOVED lines=43> */
.L_x_7693:
[----:B------:R-:W-:Y:S05]  /*7db0*/  BSYNC B2 ;  /* 0x0000000000027941 */ /* 0x000fea0003800000 */
.L_x_7692:
        /* <DEDUP_REMOVED lines=13> */
.L_x_7688:
[----:B------:R-:W-:Y:S05]  /*7e90*/  BSYNC B1 ;  /* 0x0000000000017941 */ /* 0x000fea0003800000 */
.L_x_7686:
        /* <DEDUP_REMOVED lines=8> */
.L_x_7697:
        /* <DEDUP_REMOVED lines=12> */
.L_x_7700:
[----:B------:R-:W-:-:S07]  /*7fe0*/  IMAD.MOV.U32 R112, RZ, RZ, R124 ;  /* 0x000000ffff707224 */ /* 0x000fce00078e007c */
.L_x_7701:
[----:B------:R-:W-:Y:S05]  /*7ff0*/  BSYNC B2 ;  /* 0x0000000000027941 */ /* 0x000fea0003800000 */
.L_x_7699:
        /* <DEDUP_REMOVED lines=16> */
.L_x_7705:
[----:B------:R-:W-:Y:S05]  /*8100*/  BSYNC B3 ;  /* 0x0000000000037941 */ /* 0x000fea0003800000 */
.L_x_7704:
        /* <DEDUP_REMOVED lines=43> */
.L_x_7703:
[----:B------:R-:W-:Y:S05]  /*83c0*/  BSYNC B2 ;  /* 0x0000000000027941 */ /* 0x000fea0003800000 */
.L_x_7702:
        /* <DEDUP_REMOVED lines=13> */
.L_x_7698:
[----:B------:R-:W-:Y:S05]  /*84a0*/  BSYNC B1 ;  /* 0x0000000000017941 */ /* 0x000fea0003800000 */
.L_x_7696:
[----:B------:R-:W-:Y:S04]  /*84b0*/  BSSY B1, `(.L_x_7706) ;  /* 0x0000060000017945 */ /* 0x000fe80003800000 */
[----:B------:R-:W-:Y:S05]  /*84c0*/  @P2 BRA `(.L_x_7707) ;  /* 0x0000000000182947 */ /* 0x000fea0003800000 */
[----:B-1----:R-:W-:Y:S01]  /*84d0*/  MOV R137, RZ ;  /* 0x000000ff00897202 */ /* 0x002fe20000000f00 */
[----:B------:R-:W-:Y:S01]  /*84e0*/  IMAD.MOV.U32 R73, RZ, RZ, R72 ;  /* 0x000000ffff497224 */ /* 0x000fe200078e0048 */
[----:B------:R-:W-:Y:S06]  /*84f0*/  @!P0 BRA `(.L_x_7708) ;  /* 0x00000004006c8947 */ /* 0x000fec0003800000 */
[----:B------:R-:W-:Y:S01]  /*8500*/  MOV R73, R72 ;  /* 0x0000004800497202 */ /* 0x000fe20000000f00 */
[----:B-----5:R-:W-:Y:S01]  /*8510*/  HADD2.F32 R137, -RZ, R65.H1_H1 ;  /* 0x30000041ff897230 */ /* 0x020fe20000004100 */
[----:B------:R-:W-:Y:S06]  /*8520*/  BRA `(.L_x_7708) ;  /* 0x0000000400607947 */ /* 0x000fec0003800000 */
.L_x_7707:
        /* <DEDUP_REMOVED lines=12> */
.L_x_7710:
[----:B------:R-:W-:-:S07]  /*85f0*/  IMAD.MOV.U32 R111, RZ, RZ, R124 ;  /* 0x000000ffff6f7224 */ /* 0x000fce00078e007c */
.L_x_7711:
[----:B------:R-:W-:Y:S05]  /*8600*/  BSYNC B2 ;  /* 0x0000000000027941 */ /* 0x000fea0003800000 */
.L_x_7709:
        /* <DEDUP_REMOVED lines=16> */
.L_x_7715:
[----:B------:R-:W-:Y:S05]  /*8710*/  BSYNC B3 ;  /* 0x0000000000037941 */ /* 0x000fea0003800000 */
.L_x_7714:
        /* <DEDUP_REMOVED lines=43> */
.L_x_7713:
[----:B------:R-:W-:Y:S05]  /*89d0*/  BSYNC B2 ;  /* 0x0000000000027941 */ /* 0x000fea0003800000 */
.L_x_7712:
        /* <DEDUP_REMOVED lines=8> */
[----:B-1----:R-:W-:Y:S01]  /*8a60*/  FSEL R137, R74, RZ, !P3 ;  /* 0x000000ff4a897208 */ /* 0x002fe20005800000 */
[----:B------:R-:W-:Y:S01]  /*8a70*/  @P0 HADD2.F32 R74, -RZ, R65.H1_H1 ;  /* 0x30000041ff4a0230 */ /* 0x000fe20000004100 */
[----:B------:R-:W-:-:S03]  /*8a80*/  SEL R111, RZ, 0x1, P3 ;  /* 0x00000001ff6f7807 */ /* 0x000fc60001800000 */
[----:B------:R-:W-:-:S04]  /*8a90*/  FMUL.FTZ R137, R137, R72 ;  /* 0x0000004889897220 */ /* 0x000fc80000410000 */
[----:B------:R-:W-:-:S07]  /*8aa0*/  @P0 FADD.FTZ R137, R74, R137 ;  /* 0x000000894a890221 */ /* 0x000fce0000010000 */
.L_x_7708:
[----:B------:R-:W-:Y:S05]  /*8ab0*/  BSYNC B1 ;  /* 0x0000000000017941 */ /* 0x000fea0003800000 */
.L_x_7706:
        /* <DEDUP_REMOVED lines=8> */
.L_x_7717:
        /* <DEDUP_REMOVED lines=12> */
.L_x_7720:
[----:B------:R-:W-:-:S07]  /*8c00*/  IMAD.MOV.U32 R110, RZ, RZ, R124 ;  /* 0x000000ffff6e7224 */ /* 0x000fce00078e007c */
.L_x_7721:
[----:B------:R-:W-:Y:S05]  /*8c10*/  BSYNC B2 ;  /* 0x0000000000027941 */ /* 0x000fea0003800000 */
.L_x_7719:
        /* <DEDUP_REMOVED lines=16> */
.L_x_7725:
[----:B------:R-:W-:Y:S05]  /*8d20*/  BSYNC B3 ;  /* 0x0000000000037941 */ /* 0x000fea0003800000 */
.L_x_7724:
        /* <DEDUP_REMOVED lines=43> */
.L_x_7723:
[----:B------:R-:W-:Y:S05]  /*8fe0*/  BSYNC B2 ;  /* 0x0000000000027941 */ /* 0x000fea0003800000 */
.L_x_7722:
        /* <DEDUP_REMOVED lines=13> */
.L_x_7718:
[----:B------:R-:W-:Y:S05]  /*90c0*/  BSYNC B1 ;  /* 0x0000000000017941 */ /* 0x000fea0003800000 */
.L_x_7716:
        /* <DEDUP_REMOVED lines=8> */
.L_x_7727:
        /* <DEDUP_REMOVED lines=12> */
.L_x_7730:
[----:B------:R-:W-:-:S07]  /*9210*/  IMAD.MOV.U32 R119, RZ, RZ, R124 ;  /* 0x000000ffff777224 */ /* 0x000fce00078e007c */
.L_x_7731:
[----:B------:R-:W-:Y:S05]  /*9220*/  BSYNC B2 ;  /* 0x0000000000027941 */ /* 0x000fea0003800000 */
.L_x_7729:
        /* <DEDUP_REMOVED lines=16> */
.L_x_7735:
[----:B------:R-:W-:Y:S05]  /*9330*/  BSYNC B3 ;  /* 0x0000000000037941 */ /* 0x000fea0003800000 */
.L_x_7734:
        /* <DEDUP_REMOVED lines=43> */
.L_x_7733:
[----:B------:R-:W-:Y:S05]  /*95f0*/  BSYNC B2 ;  /* 0x0000000000027941 */ /* 0x000fea0003800000 */
.L_x_7732:
        /* <DEDUP_REMOVED lines=13> */
.L_x_7728:
[----:B------:R-:W-:Y:S05]  /*96d0*/  BSYNC B1 ;  /* 0x0000000000017941 */ /* 0x000fea0003800000 */
.L_x_7726:
        /* <DEDUP_REMOVED lines=8> */
.L_x_7737:
        /* <DEDUP_REMOVED lines=12> */
.L_x_7740:
[----:B------:R-:W-:-:S07]  /*9820*/  IMAD.MOV.U32 R119, RZ, RZ, R124 ;  /* 0x000000ffff777224 */ /* 0x000fce00078e007c */
.L_x_7741:
[----:B------:R-:W-:Y:S05]  /*9830*/  BSYNC B2 ;  /* 0x0000000000027941 */ /* 0x000fea0003800000 */
.L_x_7739:
        /* <DEDUP_REMOVED lines=16> */
.L_x_7745:
[----:B------:R-:W-:Y:S05]  /*9940*/  BSYNC B3 ;  /* 0x0000000000037941 */ /* 0x000fea0003800000 */
.L_x_7744:
        /* <DEDUP_REMOVED lines=43> */
.L_x_7743:
[----:B------:R-:W-:Y:S05]  /*9c00*/  BSYNC B2 ;  /* 0x0000000000027941 */ /* 0x000fea0003800000 */
.L_x_7742:
        /* <DEDUP_REMOVED lines=13> */
.L_x_7738:
[----:B------:R-:W-:Y:S05]  /*9ce0*/  BSYNC B1 ;  /* 0x0000000000017941 */ /* 0x000fea0003800000 */
.L_x_7736:
        /* <DEDUP_REMOVED lines=8> */
.L_x_7747:
        /* <DEDUP_REMOVED lines=12> */
.L_x_7750:
[----:B------:R-:W-:-:S07]  /*9e30*/  IMAD.MOV.U32 R119, RZ, RZ, R124 ;  /* 0x000000ffff777224 */ /* 0x000fce00078e007c */
.L_x_7751:
[----:B------:R-:W-:Y:S05]  /*9e40*/  BSYNC B2 ;  /* 0x0000000000027941 */ /* 0x000fea0003800000 */
.L_x_7749:
        /* <DEDUP_REMOVED lines=16> */
.L_x_7755:
[----:B------:R-:W-:Y:S05]  /*9f50*/  BSYNC B3 ;  /* 0x0000000000037941 */ /* 0x000fea0003800000 */
.L_x_7754:
        /* <DEDUP_REMOVED lines=43> */
.L_x_7753:
[----:B------:R-:W-:Y:S05]  /*a210*/  BSYNC B2 ;  /* 0x0000000000027941 */ /* 0x000fea0003800000 */
.L_x_7752:
        /* <DEDUP_REMOVED lines=13> */
.L_x_7748:
[----:B------:R-:W-:Y:S05]  /*a2f0*/  BSYNC B1 ;  /* 0x0000000000017941 */ /* 0x000fea0003800000 */
.L_x_7746:
        /* <DEDUP_REMOVED lines=34> */
.L_x_7757:
[----:B------:R-:W-:Y:S05]  /*a520*/  BSYNC B1 ;  /* 0x0000000000017941 */ /* 0x000fea0003800000 */
.L_x_7756:
        /* <DEDUP_REMOVED lines=10> */
.L_x_7759:
        /* <DEDUP_REMOVED lines=12> */
.L_x_7762:
[----:B------:R-:W-:-:S07]  /*a690*/  MOV R122, R124 ;  /* 0x0000007c007a7202 */ /* 0x000fce0000000f00 */
.L_x_7763:
[----:B------:R-:W-:Y:S05]  /*a6a0*/  BSYNC B2 ;  /* 0x0000000000027941 */ /* 0x000fea0003800000 */
.L_x_7761:
        /* <DEDUP_REMOVED lines=16> */
.L_x_7767:
[----:B------:R-:W-:Y:S05]  /*a7b0*/  BSYNC B3 ;  /* 0x0000000000037941 */ /* 0x000fea0003800000 */
.L_x_7766:
        /* <DEDUP_REMOVED lines=43> */
.L_x_7765:
[----:B------:R-:W-:Y:S05]  /*aa70*/  BSYNC B2 ;  /* 0x0000000000027941 */ /* 0x000fea0003800000 */
.L_x_7764:
        /* <DEDUP_REMOVED lines=13> */
.L_x_7760:
[----:B------:R-:W-:Y:S05]  /*ab50*/  BSYNC B1 ;  /* 0x0000000000017941 */ /* 0x000fea0003800000 */
.L_x_7758:
        /* <DEDUP_REMOVED lines=8> */
.L_x_7769:
[C---:B------:R-:W-:Y:S01]  /*abe0*/  ISETP.NE.AND P3, PT, R72.reuse, 0x1, PT ;  /* 0x000000014800780c */ /* 0x040fe20003f65270 */
[----:B------:R-:W-:Y:S01]  /*abf0*/  BSSY B2, `(.L_x_7771) ;  /* 0x000000c000027945 */ /* 0x000fe20003800000 */
[----:B------:R-:W-:-:S11]  /*ac00*/  IADD3 R73, R72, 0x1, RZ ;  /* 0x0000000148497810 */ /* 0x000fd60007ffe0ff */
        /* <DEDUP_REMOVED lines=9> */
.L_x_7772:
[----:B------:R-:W-:-:S07]  /*aca0*/  MOV R113, R124 ;  /* 0x0000007c00717202 */ /* 0x000fce0000000f00 */
.L_x_7773:
[----:B------:R-:W-:Y:S05]  /*acb0*/  BSYNC B2 ;  /* 0x0000000000027941 */ /* 0x000fea0003800000 */
.L_x_7771:
        /* <DEDUP_REMOVED lines=16> */
.L_x_7777:
[----:B------:R-:W-:Y:S05]  /*adc0*/  BSYNC B3 ;  /* 0x0000000000037941 */ /* 0x000fea0003800000 */
.L_x_7776:
        /* <DEDUP_REMOVED lines=43> */
.L_x_7775:
[----:B------:R-:W-:Y:S05]  /*b080*/  BSYNC B2 ;  /* 0x0000000000027941 */ /* 0x000fea0003800000 */
.L_x_7774:
[----:B------:R-:W-:Y:S01]  /*b090*/  I2FP.F32.U32 R72, R113 ;  /* 0x0000007100487245 */ /* 0x000fe20000201000 */
[----:B-----5:R-:W-:Y:S01]  /*b0a0*/  HADD2.F32 R74, -RZ, R68.H1_H1 ;  /* 0x30000044ff4a7230 */ /* 0x020fe20000004100 */
[----:B------:R-:W-:Y:S01]  /*b0b0*/  MOV R75, 0x2f800000 ;  /* 0x2f800000004b7802 */ /* 0x000fe20000000f00 */
[----:B------:R-:W-:-:S03]  /*b0c0*/  @P0 HADD2.F32 R135, -RZ, R64.H1_H1 ;  /* 0x30000040ff870230 */ /* 0x000fc60000004100 */
[----:B------:R-:W-:Y:S01]  /*b0d0*/  FMUL.FTZ R74, R74, UR13 ;  /* 0x0000000d4a4a7c20 */ /* 0x000fe20008410000 */
[----:B------:R-:W-:Y:S01]  /*b0e0*/  FFMA.FTZ R72, R72, R75, 1.1641532182693481445e-10 ;  /* 0x2f00000048487423 */ /* 0x000fe2000001004b */
[----:B------:R-:W-:Y:S02]  /*b0f0*/  HADD2.F32 R75, -RZ, R28.H1_H1 ;  /* 0x3000001cff4b7230 */ /* 0x000fe40000004100 */
[----:B------:R-:W-:Y:S02]  /*b100*/  FMUL.FTZ R74, R74, UR12 ;  /* 0x0000000c4a4a7c20 */ /* 0x000fe40008410000 */
[----:B------:R-:W-:-:S04]  /*b110*/  FSETP.GTU.FTZ.AND P3, PT, R72, UR10, PT ;  /* 0x0000000a48007c0b */ /* 0x000fc8000bf7c000 */
[----:B------:R-:W-:Y:S02]  /*b120*/  FSEL R144, R74, RZ, !P3 ;  /* 0x000000ff4a907208 */ /* 0x000fe40005800000 */
[----:B------:R-:W-:-:S03]  /*b130*/  SEL R113, RZ, 0x1, P3 ;  /* 0x00000001ff717807 */ /* 0x000fc60001800000 */
[----:B------:R-:W-:-:S04]  /*b140*/  FMUL.FTZ R144, R144, R75 ;  /* 0x0000004b90907220 */ /* 0x000fc80000410000 */
[----:B------:R-:W-:-:S07]  /*b150*/  @P0 FADD.FTZ R144, R135, R144 ;  /* 0x0000009087900221 */ /* 0x000fce0000010000 */
.L_x_7770:
[----:B------:R-:W-:Y:S05]  /*b160*/  BSYNC B1 ;  /* 0x0000000000017941 */ /* 0x000fea0003800000 */
.L_x_7768:
        /* <DEDUP_REMOVED lines=8> */
.L_x_7779:
        /* <DEDUP_REMOVED lines=12> */
.L_x_7782:
[----:B------:R-:W-:-:S07]  /*b2b0*/  MOV R112, R124 ;  /* 0x0000007c00707202 */ /* 0x000fce0000000f00 */
.L_x_7783:
[----:B------:R-:W-:Y:S05]  /*b2c0*/  BSYNC B2 ;  /* 0x0000000000027941 */ /* 0x000fea0003800000 */
.L_x_7781:
        /* <DEDUP_REMOVED lines=16> */
.L_x_7787:
[----:B------:R-:W-:Y:S05]  /*b3d0*/  BSYNC B3 ;  /* 0x0000000000037941 */ /* 0x000fea0003800000 */
.L_x_7786:
        /* <DEDUP_REMOVED lines=43> */
.L_x_7785:
[----:B------:R-:W-:Y:S05]  /*b690*/  BSYNC B2 ;  /* 0x0000000000027941 */ /* 0x000fea0003800000 */
.L_x_7784:
[----:B------:R-:W-:Y:S01]  /*b6a0*/  HFMA2.MMA R74, -RZ, RZ, 0.1171875, 0 ;  /* 0x2f800000ff4a7435 */ /* 0x000fe200000001ff */
[----:B------:R-:W-:Y:S01]  /*b6b0*/  I2FP.F32.U32 R73, R112 ;  /* 0x0000007000497245 */ /* 0x000fe20000201000 */
[----:B-----5:R-:W-:Y:S02]  /*b6c0*/  HADD2.F32 R75, -RZ, R69.H0_H0 ;  /* 0x20000045ff4b7230 */ /* 0x020fe40000004100 */
[----:B------:R-:W-:-:S03]  /*b6d0*/  @P0 HADD2.F32 R142, -RZ, R65.H0_H0 ;  /* 0x20000041ff8e0230 */ /* 0x000fc60000004100 */
[----:B------:R-:W-:-:S03]  /*b6e0*/  FMUL.FTZ R75, R75, UR13 ;  /* 0x0000000d4b4b7c20 */ /* 0x000fc60008410000 */
[----:B------:R-:W-:Y:S01]  /*b6f0*/  FFMA.FTZ R73, R73, R74, 1.1641532182693481445e-10 ;  /* 0x2f00000049497423 */ /* 0x000fe2000001004a */
[----:B------:R-:W-:Y:S01]  /*b700*/  FMUL.FTZ R75, R75, UR12 ;  /* 0x0000000c4b4b7c20 */ /* 0x000fe20008410000 */
[----:B------:R-:W-:-:S03]  /*b710*/  HADD2.F32 R74, -RZ, R29.H0_H0 ;  /* 0x2000001dff4a7230 */ /* 0x000fc60000004100 */
[----:B------:R-:W-:-:S04]  /*b720*/  FSETP.GTU.FTZ.AND P3, PT, R73, UR10, PT ;  /* 0x0000000a49007c0b */ /* 0x000fc8000bf7c000 */
[----:B------:R-:W-:Y:S02]  /*b730*/  FSEL R145, R75, RZ, !P3 ;  /* 0x000000ff4b917208 */ /* 0x000fe40005800000 */
[----:B------:R-:W-:-:S03]  /*b740*/  SEL R112, RZ, 0x1, P3 ;  /* 0x00000001ff707807 */ /* 0x000fc60001800000 */
[----:B------:R-:W-:-:S04]  /*b750*/  FMUL.FTZ R145, R145, R74 ;  /* 0x0000004a91917220 */ /* 0x000fc80000410000 */
[----:B------:R-:W-:-:S07]  /*b760*/  @P0 FADD.FTZ R145, R142, R145 ;  /* 0x000000918e910221 */ /* 0x000fce0000010000 */
.L_x_7780:
[----:B------:R-:W-:Y:S05]  /*b770*/  BSYNC B1 ;  /* 0x0000000000017941 */ /* 0x000fea0003800000 */
.L_x_7778:
        /* <DEDUP_REMOVED lines=8> */
.L_x_7789:
        /* <DEDUP_REMOVED lines=12> */
.L_x_7792:
[----:B------:R-:W-:-:S07]  /*b8c0*/  MOV R111, R124 ;  /* 0x0000007c006f7202 */ /* 0x000fce0000000f00 */
.L_x_7793:
[----:B------:R-:W-:Y:S05]  /*b8d0*/  BSYNC B2 ;  /* 0x0000000000027941 */ /* 0x000fea0003800000 */
.L_x_7791:
        /* <DEDUP_REMOVED lines=16> */
.L_x_7797:
[----:B------:R-:W-:Y:S05]  /*b9e0*/  BSYNC B3 ;  /* 0x0000000000037941 */ /* 0x000fea0003800000 */
.L_x_7796:
        /* <DEDUP_REMOVED lines=43> */
.L_x_7795:
[----:B------:R-:W-:Y:S05]  /*bca0*/  BSYNC B2 ;  /* 0x0000000000027941 */ /* 0x000fea0003800000 */
.L_x_7794:
[----:B------:R-:W-:Y:S01]  /*bcb0*/  I2FP.F32.U32 R72, R111 ;  /* 0x0000006f00487245 */ /* 0x000fe20000201000 */
[----:B-----5:R-:W-:Y:S01]  /*bcc0*/  HADD2.F32 R74, -RZ, R69.H1_H1 ;  /* 0x30000045ff4a7230 */ /* 0x020fe20000004100 */
[----:B------:R-:W-:-:S04]  /*bcd0*/  MOV R75, 0x2f800000 ;  /* 0x2f800000004b7802 */ /* 0x000fc80000000f00 */
[----:B------:R-:W-:Y:S01]  /*bce0*/  FMUL.FTZ R74, R74, UR13 ;  /* 0x0000000d4a4a7c20 */ /* 0x000fe20008410000 */
[----:B------:R-:W-:-:S03]  /*bcf0*/  FFMA.FTZ R72, R72, R75, 1.1641532182693481445e-10 ;  /* 0x2f00000048487423 */ /* 0x000fc6000001004b */
[----:B------:R-:W-:Y:S02]  /*bd00*/  FMUL.FTZ R74, R74, UR12 ;  /* 0x0000000c4a4a7c20 */ /* 0x000fe40008410000 */
[----:B------:R-:W-:Y:S01]  /*bd10*/  FSETP.GTU.FTZ.AND P3, PT, R72, UR10, PT ;  /* 0x0000000a48007c0b */ /* 0x000fe2000bf7c000 */
[----:B------:R-:W-:-:S03]  /*bd20*/  HADD2.F32 R72, -RZ, R29.H1_H1 ;  /* 0x3000001dff487230 */ /* 0x000fc60000004100 */
[----:B------:R-:W-:Y:S01]  /*bd30*/  FSEL R141, R74, RZ, !P3 ;  /* 0x000000ff4a8d7208 */ /* 0x000fe20005800000 */
[----:B------:R-:W-:Y:S01]  /*bd40*/  @P0 HADD2.F32 R74, -RZ, R65.H1_H1 ;  /* 0x30000041ff4a0230 */ /* 0x000fe20000004100 */
[----:B------:R-:W-:-:S03]  /*bd50*/  SEL R111, RZ, 0x1, P3 ;  /* 0x00000001ff6f7807 */ /* 0x000fc60001800000 */
[----:B------:R-:W-:-:S04]  /*bd60*/  FMUL.FTZ R141, R141, R72 ;  /* 0x000000488d8d7220 */ /* 0x000fc80000410000 */
[----:B------:R-:W-:-:S07]  /*bd70*/  @P0 FADD.FTZ R141, R74, R141 ;  /* 0x0000008d4a8d0221 */ /* 0x000fce0000010000 */
.L_x_7790:
[----:B------:R-:W-:Y:S05]  /*bd80*/  BSYNC B1 ;  /* 0x0000000000017941 */ /* 0x000fea0003800000 */
.L_x_7788:
        /* <DEDUP_REMOVED lines=8> */
.L_x_7799:
        /* <DEDUP_REMOVED lines=12> */
.L_x_7802:
[----:B------:R-:W-:-:S07]  /*bed0*/  MOV R110, R124 ;  /* 0x0000007c006e7202 */ /* 0x000fce0000000f00 */
.L_x_7803:
[----:B------:R-:W-:Y:S05]  /*bee0*/  BSYNC B2 ;  /* 0x0000000000027941 */ /* 0x000fea0003800000 */
.L_x_7801:
        /* <DEDUP_REMOVED lines=16> */
.L_x_7807:
[----:B------:R-:W-:Y:S05]  /*bff0*/  BSYNC B3 ;  /* 0x0000000000037941 */ /* 0x000fea0003800000 */
.L_x_7806:
        /* <DEDUP_REMOVED lines=43> */
.L_x_7805:
[----:B------:R-:W-:Y:S05]  /*c2b0*/  BSYNC B2 ;  /* 0x0000000000027941 */ /* 0x000fea0003800000 */
.L_x_7804:
        /* <DEDUP_REMOVED lines=8> */
[----:B-1----:R-:W-:Y:S01]  /*c340*/  FSEL R146, R75, RZ, !P3 ;  /* 0x000000ff4b927208 */ /* 0x002fe20005800000 */
[----:B------:R-:W-:Y:S01]  /*c350*/  @P0 HADD2.F32 R75, -RZ, R66.H0_H0 ;  /* 0x20000042ff4b0230 */ /* 0x000fe20000004100 */
[----:B------:R-:W-:-:S03]  /*c360*/  SEL R110, RZ, 0x1, P3 ;  /* 0x00000001ff6e7807 */ /* 0x000fc60001800000 */
[----:B------:R-:W-:-:S04]  /*c370*/  FMUL.FTZ R146, R146, R73 ;  /* 0x0000004992927220 */ /* 0x000fc80000410000 */
[----:B------:R-:W-:-:S07]  /*c380*/  @P0 FADD.FTZ R146, R75, R146 ;  /* 0x000000924b920221 */ /* 0x000fce0000010000 */
.L_x_7800:
[----:B------:R-:W-:Y:S05]  /*c390*/  BSYNC B1 ;  /* 0x0000000000017941 */ /* 0x000fea0003800000 */
.L_x_7798:
        /* <DEDUP_REMOVED lines=8> */
.L_x_7809:
        /* <DEDUP_REMOVED lines=12> */
.L_x_7812:
[----:B------:R-:W-:-:S07]  /*c4e0*/  MOV R132, R124 ;  /* 0x0000007c00847202 */ /* 0x000fce0000000f00 */
.L_x_7813:
[----:B------:R-:W-:Y:S05]  /*c4f0*/  BSYNC B2 ;  /* 0x0000000000027941 */ /* 0x000fea0003800000 */
.L_x_7811:
        /* <DEDUP_REMOVED lines=16> */
.L_x_7817:
[----:B------:R-:W-:Y:S05]  /*c600*/  BSYNC B3 ;  /* 0x0000000000037941 */ /* 0x000fea0003800000 */
.L_x_7816:
        /* <DEDUP_REMOVED lines=43> */
.L_x_7815:
[----:B------:R-:W-:Y:S05]  /*c8c0*/  BSYNC B2 ;  /* 0x0000000000027941 */ /* 0x000fea0003800000 */
.L_x_7814:
        /* <DEDUP_REMOVED lines=13> */
.L_x_7810:
[----:B------:R-:W-:Y:S05]  /*c9a0*/  BSYNC B1 ;  /* 0x0000000000017941 */ /* 0x000fea0003800000 */
.L_x_7808:
        /* <DEDUP_REMOVED lines=8> */
.L_x_7819:
        /* <DEDUP_REMOVED lines=12> */
.L_x_7822:
[----:B------:R-:W-:-:S07]  /*caf0*/  MOV R133, R124 ;  /* 0x0000007c00857202 */ /* 0x000fce0000000f00 */
.L_x_7823:
[----:B------:R-:W-:Y:S05]  /*cb00*/  BSYNC B2 ;  /* 0x0000000000027941 */ /* 0x000fea0003800000 */
.L_x_7821:
        /* <DEDUP_REMOVED lines=16> */
.L_x_7827:
[----:B------:R-:W-:Y:S05]  /*cc10*/  BSYNC B3 ;  /* 0x0000000000037941 */ /* 0x000fea0003800000 */
.L_x_7826:
        /* <DEDUP_REMOVED lines=43> */
.L_x_7825:
[----:B------:R-:W-:Y:S05]  /*ced0*/  BSYNC B2 ;  /* 0x0000000000027941 */ /* 0x000fea0003800000 */
.L_x_7824:
        /* <DEDUP_REMOVED lines=13> */
.L_x_7820:
[----:B------:R-:W-:Y:S05]  /*cfb0*/  BSYNC B1 ;  /* 0x0000000000017941 */ /* 0x000fea0003800000 */
.L_x_7818:
        /* <DEDUP_REMOVED lines=8> */
.L_x_7829:
        /* <DEDUP_REMOVED lines=12> */
.L_x_7832:
[----:B------:R-:W-:-:S07]  /*d100*/  MOV R143, R124 ;  /* 0x0000007c008f7202 */ /* 0x000fce0000000f00 */
.L_x_7833:
[----:B------:R-:W-:Y:S05]  /*d110*/  BSYNC B2 ;  /* 0x0000000000027941 */ /* 0x000fea0003800000 */
.L_x_7831:
        /* <DEDUP_REMOVED lines=16> */
.L_x_7837:
[----:B------:R-:W-:Y:S05]  /*d220*/  BSYNC B3 ;  /* 0x0000000000037941 */ /* 0x000fea0003800000 */
.L_x_7836:
        /* <DEDUP_REMOVED lines=40> */
[----:B------:R-:W-:Y:S02]  /*d4b0*/  LOP3.LUT R130, R75, UR31, R134, 0x96, !PT ;  /* 0x0000001f4b827c12 */ /* 0x000fe4000f8e9686 */
[----:B------:R-:W-:Y:S02]  /*d4c0*/  MOV R124, R74 ;  /* 0x0000004a007c7202 */ /* 0x000fe40000000f00 */
[----:B------:R-:W-:-:S07]  /*d4d0*/  LOP3.LUT R129, R129, UR32, R72, 0x96, !PT ;  /* 0x0000002081817c12 */ /* 0x000fce000f8e9648 */
.L_x_7835:
[----:B------:R-:W-:Y:S05]  /*d4e0*/  BSYNC B2 ;  /* 0x0000000000027941 */ /* 0x000fea0003800000 */
.L_x_7834:
        /* <DEDUP_REMOVED lines=13> */
.L_x_7830:
[----:B------:R-:W-:Y:S05]  /*d5c0*/  BSYNC B1 ;  /* 0x0000000000017941 */ /* 0x000fea0003800000 */
.L_x_7828:
[----:B------:R-:W0:Y:S01]  /*d5d0*/  @P1 LDC.64 R152, c[0x0][0x220] ;  /* 0x00008800ff981b82 */ /* 0x000e220000000a00 */
[----:B------:R-:W-:Y:S01]  /*d5e0*/  IMAD.WIDE.U32 R158, R158, 0x10, R76 ;  /* 0x000000109e9e7825 */ /* 0x000fe200078e004c */
[----:B------:R-:W-:Y:S01]  /*d5f0*/  F2FP.F16.F32.PACK_AB R75, R143, R147 ;  /* 0x000000938f4b723e */ /* 0x000fe200000000ff */
[----:B------:R-:W-:Y:S01]  /*d600*/  BSSY B1, `(.L_x_7838) ;  /* 0x000001f000017945 */ /* 0x000fe20003800000 */
[----:B------:R-:W-:Y:S01]  /*d610*/  F2FP.F16.F32.PACK_AB R74, R142, R146 ;  /* 0x000000928e4a723e */ /* 0x000fe200000000ff */
[----:B------:R-:W-:Y:S01]  /*d620*/  VIADD R157, R157, 0x80 ;  /* 0x000000809d9d7836 */ /* 0x000fe20000000000 */
[----:B------:R-:W-:Y:S02]  /*d630*/  F2FP.F16.F32.PACK_AB R73, R141, R145 ;  /* 0x000000918d49723e */ /* 0x000fe400000000ff */
[----:B------:R-:W1:Y:S01]  /*d640*/  @P0 LDC.64 R150, c[0x0][0x230] ;  /* 0x00008c00ff960b82 */ /* 0x000e620000000a00 */
[----:B------:R-:W-:-:S05]  /*d650*/  F2FP.F16.F32.PACK_AB R72, R144, R148 ;  /* 0x000000949048723e */ /* 0x000fca00000000ff */
[----:B------:R2:W-:Y:S01]  /*d660*/  STG.E.128 desc[UR4][R158.64], R72 ;  /* 0x000000489e007986 */ /* 0x0005e2000c101d04 */
[----:B0-----:R-:W-:Y:S01]  /*d670*/  @P1 IMAD.WIDE.U32 R152, R157, 0x10, R152 ;  /* 0x000000109d981825 */ /* 0x001fe200078e0098 */
[----:B--2---:R-:W-:-:S05]  /*d680*/  IADD3 R158, R149, 0x80, RZ ;  /* 0x00000080959e7810 */ /* 0x004fca0007ffe0ff */
[----:B-1----:R-:W-:Y:S01]  /*d690*/  @P0 IMAD.WIDE.U32 R162, R158, 0x10, R150 ;  /* 0x000000109ea20825 */ /* 0x002fe200078e0096 */
[----:B------:R-:W-:Y:S06]  /*d6a0*/  @!P1 BRA `(.L_x_7839) ;  /* 0x0000000000509947 */ /* 0x000fec0003800000 */
[----:B------:R-:W-:Y:S02]  /*d6b0*/  SHF.L.U32 R72, R133, 0x10, RZ ;  /* 0x0000001085487819 */ /* 0x000fe400000006ff */
        /* <DEDUP_REMOVED lines=19> */
.L_x_7839:
[----:B------:R-:W-:Y:S05]  /*d7f0*/  BSYNC B1 ;  /* 0x0000000000017941 */ /* 0x000fea0003800000 */
.L_x_7838:
[----:B-----5:R1:W5:Y:S04]  /*d800*/  @P1 LDG.E.128 R68, desc[UR4][R152.64] ;  /* 0x0000000498441981 */ /* 0x020368000c1e1d00 */
[----:B------:R1:W5:Y:S01]  /*d810*/  @P0 LDG.E.128 R64, desc[UR4][R162.64] ;  /* 0x00000004a2400981 */ /* 0x000362000c1e1d00 */
[----:B------:R-:W-:Y:S04]  /*d820*/  BSSY B1, `(.L_x_7840) ;  /* 0x0000060000017945 */ /* 0x000fe80003800000 */
[----:B------:R-:W-:Y:S05]  /*d830*/  @P2 BRA `(.L_x_7841) ;  /* 0x0000000000182947 */ /* 0x000fea0003800000 */
[----:B------:R-:W-:Y:S01]  /*d840*/  HFMA2.MMA R156, -RZ, RZ, 0, 0 ;  /* 0x00000000ff9c7435 */ /* 0x000fe200000001ff */
[----:B0-----:R-:W-:Y:S01]  /*d850*/  IMAD.MOV.U32 R72, RZ, RZ, R135 ;  /* 0x000000ffff487224 */ /* 0x001fe200078e0087 */
[----:B------:R-:W-:Y:S09]  /*d860*/  @!P0 BRA `(.L_x_7842) ;  /* 0x00000004006c8947 */ /* 0x000ff20003800000 */
[----:B------:R-:W-:Y:S01]  /*d870*/  MOV R72, R135 ;  /* 0x0000008700487202 */ /* 0x000fe20000000f00 */
[----:B-----5:R-:W-:Y:S01]  /*d880*/  HADD2.F32 R156, -RZ, R64.H0_H0 ;  /* 0x20000040ff9c7230 */ /* 0x020fe20000004100 */
[----:B------:R-:W-:Y:S06]  /*d890*/  BRA `(.L_x_7842) ;  /* 0x0000000400607947 */ /* 0x000fec0003800000 */
.L_x_7841:
        /* <DEDUP_REMOVED lines=12> */
.L_x_7844:
[----:B------:R-:W-:-:S07]  /*d960*/  MOV R122, R124 ;  /* 0x0000007c007a7202 */ /* 0x000fce0000000f00 */
.L_x_7845:
[----:B------:R-:W-:Y:S05]  /*d970*/  BSYNC B2 ;  /* 0x0000000000027941 */ /* 0x000fea0003800000 */
.L_x_7843:
        /* <DEDUP_REMOVED lines=16> */
.L_x_7849:
[----:B------:R-:W-:Y:S05]  /*da80*/  BSYNC B3 ;  /* 0x0000000000037941 */ /* 0x000fea0003800000 */
.L_x_7848:
        /* <DEDUP_REMOVED lines=43> */
.L_x_7847:
[----:B------:R-:W-:Y:S05]  /*dd40*/  BSYNC B2 ;  /* 0x0000000000027941 */ /* 0x000fea0003800000 */
.L_x_7846:
[----:B------:R-:W-:Y:S01]  /*dd50*/  I2FP.F32.U32 R73, R122 ;  /* 0x0000007a00497245 */ /* 0x000fe20000201000 */
[----:B-----5:R-:W-:Y:S02]  /*dd60*/  HADD2.F32 R75, -RZ, R68.H0_H0 ;  /* 0x20000044ff4b7230 */ /* 0x020fe40000004100 */
[----:B------:R-:W-:-:S03]  /*dd70*/  IMAD.MOV.U32 R74, RZ, RZ, 0x2f800000 ;  /* 0x2f800000ff4a7424 */ /* 0x000fc600078e00ff */
[----:B------:R-:W-:Y:S01]  /*dd80*/  FMUL.FTZ R75, R75, UR13 ;  /* 0x0000000d4b4b7c20 */ /* 0x000fe20008410000 */
[----:B------:R-:W-:-:S03]  /*dd90*/  FFMA.FTZ R73, R73, R74, 1.1641532182693481445e-10 ;  /* 0x2f00000049497423 */ /* 0x000fc6000001004a */
[----:B------:R-:W-:Y:S02]  /*dda0*/  FMUL.FTZ R75, R75, UR12 ;  /* 0x0000000c4b4b7c20 */ /* 0x000fe40008410000 */
[----:B------:R-:W-:Y:S01]  /*ddb0*/  FSETP.GTU.FTZ.AND P3, PT, R73, UR10, PT ;  /* 0x0000000a49007c0b */ /* 0x000fe2000bf7c000 */
[----:B------:R-:W-:-:S03]  /*ddc0*/  HADD2.F32 R73, -RZ, R24.H0_H0 ;  /* 0x20000018ff497230 */ /* 0x000fc60000004100 */
[----:B------:R-:W-:Y:S01]  /*ddd0*/  FSEL R156, R75, RZ, !P3 ;  /* 0x000000ff4b9c7208 */ /* 0x000fe20005800000 */
[----:B------:R-:W-:Y:S01]  /*dde0*/  @P0 HADD2.F32 R75, -RZ, R64.H0_H0 ;  /* 0x20000040ff4b0230 */ /* 0x000fe20000004100 */
[----:B------:R-:W-:-:S03]  /*ddf0*/  SEL R122, RZ, 0x1, P3 ;  /* 0x00000001ff7a7807 */ /* 0x000fc60001800000 */
[----:B------:R-:W-:-:S04]  /*de00*/  FMUL.FTZ R156, R156, R73 ;  /* 0x000000499c9c7220 */ /* 0x000fc80000410000 */
[----:B------:R-:W-:-:S07]  /*de10*/  @P0 FADD.FTZ R156, R75, R156 ;  /* 0x0000009c4b9c0221 */ /* 0x000fce0000010000 */
.L_x_7842:
[----:B------:R-:W-:Y:S05]  /*de20*/  BSYNC B1 ;  /* 0x0000000000017941 */ /* 0x000fea0003800000 */
.L_x_7840:
[----:B------:R-:W-:Y:S04]  /*de30*/  BSSY B1, `(.L_x_7850) ;  /* 0x0000060000017945 */ /* 0x000fe80003800000 */
[----:B------:R-:W-:Y:S05]  /*de40*/  @P2 BRA `(.L_x_7851) ;  /* 0x0000000000182947 */ /* 0x000fea0003800000 */
[----:B-1----:R-:W-:Y:S02]  /*de50*/  MOV R152, RZ ;  /* 0x000000ff00987202 */ /* 0x002fe40000000f00 */
[----:B------:R-:W-:Y:S01]  /*de60*/  MOV R73, R72 ;  /* 0x0000004800497202 */ /* 0x000fe20000000f00 */
[----:B------:R-:W-:Y:S06]  /*de70*/  @!P0 BRA `(.L_x_7852) ;  /* 0x00000004006c8947 */ /* 0x000fec0003800000 */
[----:B------:R-:W-:Y:S01]  /*de80*/  MOV R73, R72 ;  /* 0x0000004800497202 */ /* 0x000fe20000000f00 */
[----:B-----5:R-:W-:Y:S01]  /*de90*/  HADD2.F32 R152, -RZ, R64.H1_H1 ;  /* 0x30000040ff987230 */ /* 0x020fe20000004100 */
[----:B------:R-:W-:Y:S06]  /*dea0*/  BRA `(.L_x_7852) ;  /* 0x0000000400607947 */ /* 0x000fec0003800000 */
.L_x_7851:
        /* <DEDUP_REMOVED lines=12> */
.L_x_7854:
[----:B------:R-:W-:-:S07]  /*df70*/  IMAD.MOV.U32 R113, RZ, RZ, R124 ;  /* 0x000000ffff717224 */ /* 0x000fce00078e007c */
.L_x_7855:
[----:B------:R-:W-:Y:S05]  /*df80*/  BSYNC B2 ;  /* 0x0000000000027941 */ /* 0x000fea0003800000 */
.L_x_7853:
        /* <DEDUP_REMOVED lines=16> */
.L_x_7859:
[----:B------:R-:W-:Y:S05]  /*e090*/  BSYNC B3 ;  /* 0x0000000000037941 */ /* 0x000fea0003800000 */
.L_x_7858:
        /* <DEDUP_REMOVED lines=43> */
.L_x_7857:
[----:B------:R-:W-:Y:S05]  /*e350*/  BSYNC B2 ;  /* 0x0000000000027941 */ /* 0x000fea0003800000 */
.L_x_7856:
        /* <DEDUP_REMOVED lines=9> */
[----:B-1----:R-:W-:Y:S02]  /*e3f0*/  FSEL R152, R74, RZ, !P3 ;  /* 0x000000ff4a987208 */ /* 0x002fe40005800000 */
[----:B------:R-:W-:-:S03]  /*e400*/  SEL R113, RZ, 0x1, P3 ;  /* 0x00000001ff717807 */ /* 0x000fc60001800000 */
[----:B------:R-:W-:-:S04]  /*e410*/  FMUL.FTZ R152, R152, R75 ;  /* 0x0000004b98987220 */ /* 0x000fc80000410000 */
[----:B------:R-:W-:-:S07]  /*e420*/  @P0 FADD.FTZ R152, R135, R152 ;  /* 0x0000009887980221 */ /* 0x000fce0000010000 */
.L_x_7852:
[----:B------:R-:W-:Y:S05]  /*e430*/  BSYNC B1 ;  /* 0x0000000000017941 */ /* 0x000fea0003800000 */
.L_x_7850:
[----:B------:R-:W-:Y:S04]  /*e440*/  BSSY B1, `(.L_x_7860) ;  /* 0x0000060000017945 */ /* 0x000fe80003800000 */
[----:B------:R-:W-:Y:S05]  /*e450*/  @P2 BRA `(.L_x_7861) ;  /* 0x0000000000182947 */ /* 0x000fea0003800000 */
[----:B------:R-:W-:Y:S01]  /*e460*/  HFMA2.MMA R153, -RZ, RZ, 0, 0 ;  /* 0x00000000ff997435 */ /* 0x000fe200000001ff */
[----:B------:R-:W-:Y:S01]  /*e470*/  IMAD.MOV.U32 R72, RZ, RZ, R73 ;  /* 0x000000ffff487224 */ /* 0x000fe200078e0049 */
[----:B------:R-:W-:Y:S09]  /*e480*/  @!P0 BRA `(.L_x_7862) ;  /* 0x00000004006c8947 */ /* 0x000ff20003800000 */
[----:B------:R-:W-:Y:S01]  /*e490*/  MOV R72, R73 ;  /* 0x0000004900487202 */ /* 0x000fe20000000f00 */
[----:B-----5:R-:W-:Y:S01]  /*e4a0*/  HADD2.F32 R153, -RZ, R65.H0_H0 ;  /* 0x20000041ff997230 */ /* 0x020fe20000004100 */
[----:B------:R-:W-:Y:S06]  /*e4b0*/  BRA `(.L_x_7862) ;  /* 0x0000000400607947 */ /* 0x000fec0003800000 */
.L_x_7861:
        /* <DEDUP_REMOVED lines=12> */
.L_x_7864:
[----:B------:R-:W-:-:S07]  /*e580*/  MOV R112, R124 ;  /* 0x0000007c00707202 */ /* 0x000fce0000000f00 */
.L_x_7865:
[----:B------:R-:W-:Y:S05]  /*e590*/  BSYNC B2 ;  /* 0x0000000000027941 */ /* 0x000fea0003800000 */
.L_x_7863:
        /* <DEDUP_REMOVED lines=16> */
.L_x_7869:
[----:B------:R-:W-:Y:S05]  /*e6a0*/  BSYNC B3 ;  /* 0x0000000000037941 */ /* 0x000fea0003800000 */
.L_x_7868:
        /* <DEDUP_REMOVED lines=43> */
.L_x_7867:
[----:B------:R-:W-:Y:S05]  /*e960*/  BSYNC B2 ;  /* 0x0000000000027941 */ /* 0x000fea0003800000 */
.L_x_7866:
[----:B------:R-:W-:Y:S01]  /*e970*/  I2FP.F32.U32 R73, R112 ;  /* 0x0000007000497245 */ /* 0x000fe20000201000 */
[----:B-----5:R-:W-:Y:S02]  /*e980*/  HADD2.F32 R75, -RZ, R69.H0_H0 ;  /* 0x20000045ff4b7230 */ /* 0x020fe40000004100 */
[----:B------:R-:W-:Y:S02]  /*e990*/  IMAD.MOV.U32 R74, RZ, RZ, 0x2f800000 ;  /* 0x2f800000ff4a7424 */ /* 0x000fe400078e00ff */
[----:B------:R-:W-:Y:S02]  /*e9a0*/  @P0 HADD2.F32 R150, -RZ, R65.H0_H0 ;  /* 0x20000041ff960230 */ /* 0x000fe40000004100 */
[----:B------:R-:W-:Y:S01]  /*e9b0*/  FMUL.FTZ R75, R75, UR13 ;  /* 0x0000000d4b4b7c20 */ /* 0x000fe20008410000 */
[----:B------:R-:W-:Y:S01]  /*e9c0*/  FFMA.FTZ R73, R73, R74, 1.1641532182693481445e-10 ;  /* 0x2f00000049497423 */ /* 0x000fe2000001004a */
[----:B------:R-:W-:Y:S02]  /*e9d0*/  HADD2.F32 R74, -RZ, R25.H0_H0 ;  /* 0x20000019ff4a7230 */ /* 0x000fe40000004100 */
[----:B------:R-:W-:-:S02]  /*e9e0*/  FMUL.FTZ R75, R75, UR12 ;  /* 0x0000000c4b4b7c20 */ /* 0x000fc40008410000 */
[----:B------:R-:W-:-:S04]  /*e9f0*/  FSETP.GTU.FTZ.AND P3, PT, R73, UR10, PT ;  /* 0x0000000a49007c0b */ /* 0x000fc8000bf7c000 */
[----:B------:R-:W-:Y:S02]  /*ea00*/  FSEL R153, R75, RZ, !P3 ;  /* 0x000000ff4b997208 */ /* 0x000fe40005800000 */
[----:B------:R-:W-:-:S03]  /*ea10*/  SEL R112, RZ, 0x1, P3 ;  /* 0x00000001ff707807 */ /* 0x000fc60001800000 */
[----:B------:R-:W-:-:S04]  /*ea20*/  FMUL.FTZ R153, R153, R74 ;  /* 0x0000004a99997220 */ /* 0x000fc80000410000 */
[----:B------:R-:W-:-:S07]  /*ea30*/  @P0 FADD.FTZ R153, R150, R153 ;  /* 0x0000009996990221 */ /* 0x000fce0000010000 */
.L_x_7862:
[----:B------:R-:W-:Y:S05]  /*ea40*/  BSYNC B1 ;  /* 0x0000000000017941 */ /* 0x000fea0003800000 */
.L_x_7860:
[----:B------:R-:W-:Y:S04]  /*ea50*/  BSSY B1, `(.L_x_7870) ;  /* 0x0000060000017945 */ /* 0x000fe80003800000 */
[----:B------:R-:W-:Y:S05]  /*ea60*/  @P2 BRA `(.L_x_7871) ;  /* 0x0000000000182947 */ /* 0x000fea0003800000 */
[----:B------:R-:W-:Y:S02]  /*ea70*/  MOV R149, RZ ;  /* 0x000000ff00957202 */ /* 0x000fe40000000f00 */
[----:B------:R-:W-:Y:S01]  /*ea80*/  MOV R73, R72 ;  /* 0x0000004800497202 */ /* 0x000fe20000000f00 */
[----:B------:R-:W-:Y:S06]  /*ea90*/  @!P0 BRA `(.L_x_7872) ;  /* 0x00000004006c8947 */ /* 0x000fec0003800000 */
[----:B------:R-:W-:Y:S01]  /*eaa0*/  MOV R73, R72 ;  /* 0x0000004800497202 */ /* 0x000fe20000000f00 */
[----:B-----5:R-:W-:Y:S01]  /*eab0*/  HADD2.F32 R149, -RZ, R65.H1_H1 ;  /* 0x30000041ff957230 */ /* 0x020fe20000004100 */
[----:B------:R-:W-:Y:S06]  /*eac0*/  BRA `(.L_x_7872) ;  /* 0x0000000400607947 */ /* 0x000fec0003800000 */
.L_x_7871:
        /* <DEDUP_REMOVED lines=12> */
.L_x_7874:
[----:B------:R-:W-:-:S07]  /*eb90*/  IMAD.MOV.U32 R111, RZ, RZ, R124 ;  /* 0x000000ffff6f7224 */ /* 0x000fce00078e007c */
.L_x_7875:
[----:B------:R-:W-:Y:S05]  /*eba0*/  BSYNC B2 ;  /* 0x0000000000027941 */ /* 0x000fea0003800000 */
.L_x_7873:
        /* <DEDUP_REMOVED lines=16> */
.L_x_7879:
[----:B------:R-:W-:Y:S05]  /*ecb0*/  BSYNC B3 ;  /* 0x0000000000037941 */ /* 0x000fea0003800000 */
.L_x_7878:
        /* <DEDUP_REMOVED lines=36> */
[----:B------:R-:W-:-:S04]  /*ef00*/  HFMA2.MMA R73, -RZ, RZ, 0, 0 ;  /* 0x00000000ff497435 */ /* 0x000fc800000001ff */
[----:B------:R-:W-:Y:S01]  /*ef10*/  LOP3.LUT R129, R129, UR29, R74, 0x96, !PT ;  /* 0x0000001d81817c12 */ /* 0x000fe2000f8e964a */
[----:B------:R-:W-:-:S04]  /*ef20*/  IMAD.WIDE.U32 R74, R75, -0x326172a9, RZ ;  /* 0xcd9e8d574b4a7825 */ /* 0x000fc800078e00ff */
[----:B------:R-:W-:Y:S01]  /*ef30*/  IMAD.MOV.U32 R124, RZ, RZ, R74 ;  /* 0x000000ffff7c7224 */ /* 0x000fe200078e004a */
[----:B------:R-:W-:Y:S01]  /*ef40*/  LOP3.LUT R130, R75, UR31, R128, 0x96, !PT ;  /* 0x0000001f4b827c12 */ /* 0x000fe2000f8e9680 */
[----:B------:R-:W-:-:S05]  /*ef50*/  IMAD.WIDE.U32 R128, R129, -0x2daee0ad, RZ ;  /* 0xd2511f5381807825 */ /* 0x000fca00078e00ff */
[----:B------:R-:W-:-:S07]  /*ef60*/  LOP3.LUT R129, R129, UR32, R72, 0x96, !PT ;  /* 0x0000002081817c12 */ /* 0x000fce000f8e9648 */
.L_x_7877:
[----:B------:R-:W-:Y:S05]  /*ef70*/  BSYNC B2 ;  /* 0x0000000000027941 */ /* 0x000fea0003800000 */
.L_x_7876:
        /* <DEDUP_REMOVED lines=8> */
[----:B------:R-:W-:Y:S02]  /*f000*/  FSEL R149, R74, RZ, !P3 ;  /* 0x000000ff4a957208 */ /* 0x000fe40005800000 */
[----:B------:R-:W-:-:S03]  /*f010*/  SEL R111, RZ, 0x1, P3 ;  /* 0x00000001ff6f7807 */ /* 0x000fc60001800000 */
[----:B------:R-:W-:Y:S01]  /*f020*/  FMUL.FTZ R149, R149, R72 ;  /* 0x0000004895957220 */ /* 0x000fe20000410000 */
[----:B------:R-:W-:-:S05]  /*f030*/  @P0 HADD2.F32 R72, -RZ, R65.H1_H1 ;  /* 0x30000041ff480230 */ /* 0x000fca0000004100 */
[----:B------:R-:W-:-:S07]  /*f040*/  @P0 FADD.FTZ R149, R72, R149 ;  /* 0x0000009548950221 */ /* 0x000fce0000010000 */
.L_x_7872:
[----:B------:R-:W-:Y:S05]  /*f050*/  BSYNC B1 ;  /* 0x0000000000017941 */ /* 0x000fea0003800000 */
.L_x_7870:
        /* <DEDUP_REMOVED lines=8> */
.L_x_7881:
        /* <DEDUP_REMOVED lines=12> */
.L_x_7884:
[----:B------:R-:W-:-:S07]  /*f1a0*/  MOV R110, R124 ;  /* 0x0000007c006e7202 */ /* 0x000fce0000000f00 */
.L_x_7885:
[----:B------:R-:W-:Y:S05]  /*f1b0*/  BSYNC B2 ;  /* 0x0000000000027941 */ /* 0x000fea0003800000 */
.L_x_7883:
        /* <DEDUP_REMOVED lines=16> */
.L_x_7889:
[----:B------:R-:W-:Y:S05]  /*f2c0*/  BSYNC B3 ;  /* 0x0000000000037941 */ /* 0x000fea0003800000 */
.L_x_7888:
        /* <DEDUP_REMOVED lines=42> */
[----:B------:R-:W-:-:S11]  /*f570*/  HFMA2.MMA R72, -RZ, RZ, 0, 0 ;  /* 0x00000000ff487435 */ /* 0x000fd600000001ff */
.L_x_7887:
[----:B------:R-:W-:Y:S05]  /*f580*/  BSYNC B2 ;  /* 0x0000000000027941 */ /* 0x000fea0003800000 */
.L_x_7886:
[----:B------:R-:W-:Y:S01]  /*f590*/  I2FP.F32.U32 R73, R110 ;  /* 0x0000006e00497245 */ /* 0x000fe20000201000 */
[----:B------:R-:W-:-:S04]  /*f5a0*/  IMAD.MOV.U32 R74, RZ, RZ, 0x2f800000 ;  /* 0x2f800000ff4a7424 */ /* 0x000fc800078e00ff */
[----:B------:R-:W-:Y:S01]  /*f5b0*/  FFMA.FTZ R73, R73, R74, 1.1641532182693481445e-10 ;  /* 0x2f00000049497423 */ /* 0x000fe2000001004a */
[----:B-----5:R-:W-:-:S04]  /*f5c0*/  HADD2.F32 R74, -RZ, R70.H0_H0 ;  /* 0x20000046ff4a7230 */ /* 0x020fc80000004100 */
[----:B------:R-:W-:Y:S01]  /*f5d0*/  FSETP.GTU.FTZ.AND P3, PT, R73, UR10, PT ;  /* 0x0000000a49007c0b */ /* 0x000fe2000bf7c000 */
[----:B------:R-:W-:Y:S01]  /*f5e0*/  FMUL.FTZ R74, R74, UR13 ;  /* 0x0000000d4a4a7c20 */ /* 0x000fe20008410000 */
[----:B------:R-:W-:Y:S02]  /*f5f0*/  HADD2.F32 R73, -RZ, R26.H0_H0 ;  /* 0x2000001aff497230 */ /* 0x000fe40000004100 */
[----:B------:R-:W-:Y:S01]  /*f600*/  SEL R110, RZ, 0x1, P3 ;  /* 0x00000001ff6e7807 */ /* 0x000fe20001800000 */
[----:B------:R-:W-:-:S05]  /*f610*/  FMUL.FTZ R74, R74, UR12 ;  /* 0x0000000c4a4a7c20 */ /* 0x000fca0008410000 */
[----:B------:R-:W-:-:S05]  /*f620*/  FSEL R154, R74, RZ, !P3 ;  /* 0x000000ff4a9a7208 */ /* 0x000fca0005800000 */
[----:B------:R-:W-:Y:S01]  /*f630*/  FMUL.FTZ R154, R154, R73 ;  /* 0x000000499a9a7220 */ /* 0x000fe20000410000 */
[----:B------:R-:W-:-:S05]  /*f640*/  @P0 HADD2.F32 R73, -RZ, R66.H0_H0 ;  /* 0x20000042ff490230 */ /* 0x000fca0000004100 */
[----:B------:R-:W-:-:S07]  /*f650*/  @P0 FADD.FTZ R154, R73, R154 ;  /* 0x0000009a499a0221 */ /* 0x000fce0000010000 */
.L_x_7882:
[----:B------:R-:W-:Y:S05]  /*f660*/  BSYNC B1 ;  /* 0x0000000000017941 */ /* 0x000fea0003800000 */
.L_x_7880:
        /* <DEDUP_REMOVED lines=8> */
.L_x_7891:
        /* <DEDUP_REMOVED lines=12> */
.L_x_7894:
[----:B------:R-:W-:-:S07]  /*f7b0*/  IMAD.MOV.U32 R132, RZ, RZ, R124 ;  /* 0x000000ffff847224 */ /* 0x000fce00078e007c */
.L_x_7895:
[----:B------:R-:W-:Y:S05]  /*f7c0*/  BSYNC B2 ;  /* 0x0000000000027941 */ /* 0x000fea0003800000 */
.L_x_7893:
        /* <DEDUP_REMOVED lines=16> */
.L_x_7899:
[----:B------:R-:W-:Y:S05]  /*f8d0*/  BSYNC B3 ;  /* 0x0000000000037941 */ /* 0x000fea0003800000 */
.L_x_7898:
        /* <DEDUP_REMOVED lines=43> */
.L_x_7897:
[----:B------:R-:W-:Y:S05]  /*fb90*/  BSYNC B2 ;  /* 0x0000000000027941 */ /* 0x000fea0003800000 */
.L_x_7896:
[----:B------:R-:W-:Y:S01]  /*fba0*/  I2FP.F32.U32 R72, R132 ;  /* 0x0000008400487245 */ /* 0x000fe20000201000 */
[----:B-----5:R-:W-:Y:S01]  /*fbb0*/  HADD2.F32 R74, -RZ, R70.H1_H1 ;  /* 0x30000046ff4a7230 */ /* 0x020fe20000004100 */
[----:B------:R-:W-:-:S04]  /*fbc0*/  MOV R75, 0x2f800000 ;  /* 0x2f800000004b7802 */ /* 0x000fc80000000f00 */
[----:B------:R-:W-:Y:S01]  /*fbd0*/  FMUL.FTZ R74, R74, UR13 ;  /* 0x0000000d4a4a7c20 */ /* 0x000fe20008410000 */
[----:B------:R-:W-:Y:S01]  /*fbe0*/  FFMA.FTZ R72, R72, R75, 1.1641532182693481445e-10 ;  /* 0x2f00000048487423 */ /* 0x000fe2000001004b */
[----:B------:R-:W-:Y:S02]  /*fbf0*/  HADD2.F32 R75, -RZ, R26.H1_H1 ;  /* 0x3000001aff4b7230 */ /* 0x000fe40000004100 */
[----:B------:R-:W-:Y:S02]  /*fc00*/  FMUL.FTZ R74, R74, UR12 ;  /* 0x0000000c4a4a7c20 */ /* 0x000fe40008410000 */
[----:B------:R-:W-:-:S04]  /*fc10*/  FSETP.GTU.FTZ.AND P3, PT, R72, UR10, PT ;  /* 0x0000000a48007c0b */ /* 0x000fc8000bf7c000 */
[----:B------:R-:W-:Y:S02]  /*fc20*/  FSEL R150, R74, RZ, !P3 ;  /* 0x000000ff4a967208 */ /* 0x000fe40005800000 */
[----:B------:R-:W-:-:S03]  /*fc30*/  SEL R132, RZ, 0x1, P3 ;  /* 0x00000001ff847807 */ /* 0x000fc60001800000 */
[----:B------:R-:W-:Y:S01]  /*fc40*/  FMUL.FTZ R150, R150, R75 ;  /* 0x0000004b96967220 */ /* 0x000fe20000410000 */
[----:B------:R-:W-:-:S05]  /*fc50*/  @P0 HADD2.F32 R75, -RZ, R66.H1_H1 ;  /* 0x30000042ff4b0230 */ /* 0x000fca0000004100 */
[----:B------:R-:W-:-:S07]  /*fc60*/  @P0 FADD.FTZ R150, R75, R150 ;  /* 0x000000964b960221 */ /* 0x000fce0000010000 */
.L_x_7892:
[----:B------:R-:W-:Y:S05]  /*fc70*/  BSYNC B1 ;  /* 0x0000000000017941 */ /* 0x000fea0003800000 */
.L_x_7890:
        /* <DEDUP_REMOVED lines=8> */
.L_x_7901:
        /* <DEDUP_REMOVED lines=12> */
.L_x_7904:
[----:B------:R-:W-:-:S07]  /*fdc0*/  MOV R133, R124 ;  /* 0x0000007c00857202 */ /* 0x000fce0000000f00 */
.L_x_7905:
[----:B------:R-:W-:Y:S05]  /*fdd0*/  BSYNC B2 ;  /* 0x0000000000027941 */ /* 0x000fea0003800000 */
.L_x_7903:
        /* <DEDUP_REMOVED lines=16> */
.L_x_7909:
[----:B------:R-:W-:Y:S05]  /*fee0*/  BSYNC B3 ;  /* 0x0000000000037941 */ /* 0x000fea0003800000 */
.L_x_7908:
        /* <DEDUP_REMOVED lines=43> */
.L_x_7907:
[----:B------:R-:W-:Y:S05]  /*101a0*/  BSYNC B2 ;  /* 0x0000000000027941 */ /* 0x000fea0003800000 */
.L_x_7906:
[----:B------:R-:W-:Y:S01]  /*101b0*/  I2FP.F32.U32 R73, R133 ;  /* 0x0000008500497245 */ /* 0x000fe20000201000 */
[----:B------:R-:W-:-:S04]  /*101c0*/  IMAD.MOV.U32 R74, RZ, RZ, 0x2f800000 ;  /* 0x2f800000ff4a7424 */ /* 0x000fc800078e00ff */
[----:B------:R-:W-:Y:S01]  /*101d0*/  FFMA.FTZ R73, R73, R74, 1.1641532182693481445e-10 ;  /* 0x2f00000049497423 */ /* 0x000fe2000001004a */
[----:B-----5:R-:W-:-:S04]  /*101e0*/  HADD2.F32 R74, -RZ, R71.H0_H0 ;  /* 0x20000047ff4a7230 */ /* 0x020fc80000004100 */
[----:B------:R-:W-:Y:S01]  /*101f0*/  FSETP.GTU.FTZ.AND P3, PT, R73, UR10, PT ;  /* 0x0000000a49007c0b */ /* 0x000fe2000bf7c000 */
[----:B------:R-:W-:-:S03]  /*10200*/  FMUL.FTZ R74, R74, UR13 ;  /* 0x0000000d4a4a7c20 */ /* 0x000fc60008410000 */
[----:B------:R-:W-:Y:S01]  /*10210*/  SEL R133, RZ, 0x1, P3 ;  /* 0x00000001ff857807 */ /* 0x000fe20001800000 */
[----:B------:R-:W-:-:S05]  /*10220*/  FMUL.FTZ R74, R74, UR12 ;  /* 0x0000000c4a4a7c20 */ /* 0x000fca0008410000 */
[----:B------:R-:W-:Y:S01]  /*10230*/  FSEL R155, R74, RZ, !P3 ;  /* 0x000000ff4a9b7208 */ /* 0x000fe20005800000 */
[----:B------:R-:W-:-:S05]  /*10240*/  HADD2.F32 R74, -RZ, R27.H0_H0 ;  /* 0x2000001bff4a7230 */ /* 0x000fca0000004100 */
[----:B------:R-:W-:Y:S01]  /*10250*/  FMUL.FTZ R155, R155, R74 ;  /* 0x0000004a9b9b7220 */ /* 0x000fe20000410000 */
[----:B------:R-:W-:-:S05]  /*10260*/  @P0 HADD2.F32 R74, -RZ, R67.H0_H0 ;  /* 0x20000043ff4a0230 */ /* 0x000fca0000004100 */
[----:B------:R-:W-:-:S07]  /*10270*/  @P0 FADD.FTZ R155, R74, R155 ;  /* 0x0000009b4a9b0221 */ /* 0x000fce0000010000 */
.L_x_7902:
[----:B------:R-:W-:Y:S05]  /*10280*/  BSYNC B1 ;  /* 0x0000000000017941 */ /* 0x000fea0003800000 */
.L_x_7900:
        /* <DEDUP_REMOVED lines=8> */
.L_x_7911:
        /* <DEDUP_REMOVED lines=12> */
.L_x_7914:
[----:B------:R-:W-:-:S07]  /*103d0*/  IMAD.MOV.U32 R134, RZ, RZ, R124 ;  /* 0x000000ffff867224 */ /* 0x000fce00078e007c */
.L_x_7915:
[----:B------:R-:W-:Y:S05]  /*103e0*/  BSYNC B2 ;  /* 0x0000000000027941 */ /* 0x000fea0003800000 */
.L_x_7913:
        /* <DEDUP_REMOVED lines=16> */
.L_x_7919:
[----:B------:R-:W-:Y:S05]  /*104f0*/  BSYNC B3 ;  /* 0x0000000000037941 */ /* 0x000fea0003800000 */
.L_x_7918:
[----:B------:R-:W-:Y:S01]  /*10500*/  LOP3.LUT R74, R72, UR7, R123, 0x96, !PT ;  /* 0x00000007484a7c12 */ /* 0x000fe2000f8e967b */
[----:B------:R-:W-:Y:S01]  /*10510*/  IMAD.HI.U32 R72, R127, -0x326172a9, RZ ;  /* 0xcd9e8d577f487827 */ /* 0x000fe200078e00ff */
[----:B------:R-:W-:-:S03]  /*10520*/  HFMA2.MMA R135, -RZ, RZ, 0, 0 ;  /* 0x00000000ff877435 */ /* 0x000fc600000001ff */
        /* <DEDUP_REMOVED lines=39> */
[----:B------:R-:W-:-:S07]  /*107a0*/  LOP3.LUT R129, R129, UR32, R72, 0x96, !PT ;  /* 0x0000002081817c12 */ /* 0x000fce000f8e9648 */
.L_x_7917:
[----:B------:R-:W-:Y:S05]  /*107b0*/  BSYNC B2 ;  /* 0x0000000000027941 */ /* 0x000fea0003800000 */
.L_x_7916:
[----:B------:R-:W-:Y:S02]  /*107c0*/  I2FP.F32.U32 R72, R134 ;  /* 0x0000008600487245 */ /* 0x000fe40000201000 */
[----:B------:R-:W-:-:S05]  /*107d0*/  MOV R73, 0x2f800000 ;  /* 0x2f80000000497802 */ /* 0x000fca0000000f00 */
[----:B------:R-:W-:Y:S01]  /*107e0*/  FFMA.FTZ R72, R72, R73, 1.1641532182693481445e-10 ;  /* 0x2f00000048487423 */ /* 0x000fe20000010049 */
[----:B-----5:R-:W-:-:S04]  /*107f0*/  HADD2.F32 R73, -RZ, R71.H1_H1 ;  /* 0x30000047ff497230 */ /* 0x020fc80000004100 */
[----:B------:R-:W-:Y:S01]  /*10800*/  FSETP.GTU.FTZ.AND P2, PT, R72, UR10, PT ;  /* 0x0000000a48007c0b */ /* 0x000fe2000bf5c000 */
[----:B------:R-:W-:Y:S01]  /*10810*/  FMUL.FTZ R73, R73, UR13 ;  /* 0x0000000d49497c20 */ /* 0x000fe20008410000 */
[----:B------:R-:W-:Y:S02]  /*10820*/  HADD2.F32 R72, -RZ, R27.H1_H1 ;  /* 0x3000001bff487230 */ /* 0x000fe40000004100 */
[----:B------:R-:W-:Y:S01]  /*10830*/  SEL R134, RZ, 0x1, P2 ;  /* 0x00000001ff867807 */ /* 0x000fe20001000000 */
[----:B------:R-:W-:-:S05]  /*10840*/  FMUL.FTZ R73, R73, UR12 ;  /* 0x0000000c49497c20 */ /* 0x000fca0008410000 */
[----:B------:R-:W-:-:S05]  /*10850*/  FSEL R151, R73, RZ, !P2 ;  /* 0x000000ff49977208 */ /* 0x000fca0005000000 */
[----:B------:R-:W-:Y:S01]  /*10860*/  FMUL.FTZ R151, R151, R72 ;  /* 0x0000004897977220 */ /* 0x000fe20000410000 */
[----:B------:R-:W-:-:S05]  /*10870*/  @P0 HADD2.F32 R72, -RZ, R67.H1_H1 ;  /* 0x30000043ff480230 */ /* 0x000fca0000004100 */
[----:B------:R-:W-:-:S07]  /*10880*/  @P0 FADD.FTZ R151, R72, R151 ;  /* 0x0000009748970221 */ /* 0x000fce0000010000 */
.L_x_7912:
[----:B------:R-:W-:Y:S05]  /*10890*/  BSYNC B1 ;  /* 0x0000000000017941 */ /* 0x000fea0003800000 */
.L_x_7910:
[----:B------:R-:W-:Y:S01]  /*108a0*/  IMAD.WIDE.U32 R76, R158, 0x10, R76 ;  /* 0x000000109e4c7825 */ /* 0x000fe200078e004c */
[----:B------:R-:W-:Y:S01]  /*108b0*/  F2FP.F16.F32.PACK_AB R75, R151, R155 ;  /* 0x0000009b974b723e */ /* 0x000fe200000000ff */
[----:B------:R-:W-:Y:S01]  /*108c0*/  BSSY B1, `(.L_x_7920) ;  /* 0x000001a000017945 */ /* 0x000fe20003800000 */
[----:B------:R-:W-:Y:S02]  /*108d0*/  F2FP.F16.F32.PACK_AB R74, R150, R154 ;  /* 0x0000009a964a723e */ /* 0x000fe400000000ff */
[----:B------:R-:W-:Y:S02]  /*108e0*/  F2FP.F16.F32.PACK_AB R73, R149, R153 ;  /* 0x000000999549723e */ /* 0x000fe400000000ff */
[----:B------:R-:W-:-:S05]  /*108f0*/  F2FP.F16.F32.PACK_AB R72, R152, R156 ;  /* 0x0000009c9848723e */ /* 0x000fca00000000ff */
        /* <DEDUP_REMOVED lines=22> */
.L_x_7921:
[----:B------:R-:W-:Y:S05]  /*10a60*/  BSYNC B1 ;  /* 0x0000000000017941 */ /* 0x000fea0003800000 */
.L_x_7920:
        /* <DEDUP_REMOVED lines=144> */
.L_x_7937:
[----:B-1----:R-:W-:Y:S01]  /*11370*/  FADD.FTZ R76, R160, R161 ;  /* 0x000000a1a04c7221 */ /* 0x002fe20000010000 */
[----:B------:R-:W1:Y:S01]  /*11380*/  @!P1 LDC.64 R74, c[0x0][0x258] ;  /* 0x00009600ff4a9b82 */ /* 0x000e620000000a00 */
[----:B------:R-:W-:Y:S01]  /*11390*/  FMUL.FTZ R157, R77, R77 ;  /* 0x0000004d4d9d7220 */ /* 0x000fe20000410000 */
[----:B------:R-:W-:Y:S01]  /*113a0*/  ISETP.NE.AND P0, PT, RZ, UR11, PT ;  /* 0x0000000bff007c0c */ /* 0x000fe2000bf05270 */
[----:B------:R-:W-:Y:S01]  /*113b0*/  FFMA.FTZ R76, R76, R73, UR14 ;  /* 0x0000000e4c4c7e23 */ /* 0x000fe20008010049 */
[----:B------:R-:W-:Y:S02]  /*113c0*/  BSSY B1, `(.L_x_7923) ;  /* 0x00000d6000017945 */ /* 0x000fe40003800000 */
[----:B------:R-:W-:Y:S02]  /*113d0*/  FSEL R157, R157, RZ, P0 ;  /* 0x000000ff9d9d7208 */ /* 0x000fe40000000000 */
[----:B------:R-:W2:Y:S03]  /*113e0*/  @!P1 LDC.64 R72, c[0x0][0x250] ;  /* 0x00009400ff489b82 */ /* 0x000ea60000000a00 */
[----:B------:R-:W-:-:S06]  /*113f0*/  FADD.FTZ R76, R76, R157 ;  /* 0x0000009d4c4c7221 */ /* 0x000fcc0000010000 */
        /* <DEDUP_REMOVED lines=10> */
[----:B------:R-:W-:-:S04]  /*114a0*/  VIADD R87, R87, 0xffffffff ;  /* 0xffffffff57577836 */ /* 0x000fc80000000000 */
        /* <DEDUP_REMOVED lines=81> */
[--C-:B------:R-:W-:Y:S01]  /*119c0*/  HADD2.F32 R76, -RZ, R63.reuse.H0_H0 ;  /* 0x2000003fff4c7230 */ /* 0x100fe20000004100 */
[----:B------:R-:W1:Y:S01]  /*119d0*/  LDC.64 R120, c[0x0][0x2b8] ;  /* 0x0000ae00ff787b82 */ /* 0x000e620000000a00 */
[----:B------:R-:W-:-:S02]  /*119e0*/  HADD2.F32 R114, -RZ, R63.H1_H1 ;  /* 0x3000003fff727230 */ /* 0x000fc40000004100 */
[----:B------:R-:W-:Y:S02]  /*119f0*/  HADD2.F32 R115, -RZ, R61.H1_H1 ;  /* 0x3000003dff737230 */ /* 0x000fe40000004100 */
[----:B------:R-:W-:Y:S01]  /*11a00*/  FFMA.FTZ R74, R74, R76, R9 ;  /* 0x0000004c4a4a7223 */ /* 0x000fe20000010009 */
[--C-:B------:R-:W-:Y:S02]  /*11a10*/  HADD2.F32 R76, -RZ, R62.reuse.H0_H0 ;  /* 0x2000003eff4c7230 */ /* 0x100fe40000004100 */
[----:B------:R-:W-:Y:S01]  /*11a20*/  FFMA.FTZ R75, R75, R114, R10 ;  /* 0x000000724b4b7223 */ /* 0x000fe2000001000a */
[----:B------:R-:W-:Y:S02]  /*11a30*/  HADD2.F32 R114, -RZ, R62.H1_H1 ;  /* 0x3000003eff727230 */ /* 0x000fe40000004100 */
[----:B------:R-:W-:Y:S01]  /*11a40*/  FFMA.FTZ R82, R82, R115, R6 ;  /* 0x0000007352527223 */ /* 0x000fe20000010006 */
[----:B------:R-:W-:Y:S01]  /*11a50*/  FFMA.FTZ R81, R81, R76, R7 ;  /* 0x0000004c51517223 */ /* 0x000fe20000010007 */
[----:B------:R-:W-:Y:S01]  /*11a60*/  F2FP.F16.F32.PACK_AB R75, R75, R74 ;  /* 0x0000004a4b4b723e */ /* 0x000fe200000000ff */
[----:B------:R-:W-:Y:S01]  /*11a70*/  FFMA.FTZ R76, R73, R114, R8 ;  /* 0x00000072494c7223 */ /* 0x000fe20000010008 */
[----:B------:R-:W-:-:S04]  /*11a80*/  SHF.R.S32.HI R73, RZ, 0x1f, R88 ;  /* 0x0000001fff497819 */ /* 0x000fc80000011458 */
[----:B------:R-:W-:Y:S01]  /*11a90*/  F2FP.F16.F32.PACK_AB R74, R76, R81 ;  /* 0x000000514c4a723e */ /* 0x000fe200000000ff */
[--C-:B------:R-:W-:Y:S01]  /*11aa0*/  HADD2.F32 R76, -RZ, R60.reuse.H0_H0 ;  /* 0x2000003cff4c7230 */ /* 0x100fe20000004100 */
[----:B------:R-:W-:Y:S01]  /*11ab0*/  LEA.HI R73, R73, R88, RZ, 0x3 ;  /* 0x0000005849497211 */ /* 0x000fe200078f18ff */
[----:B------:R-:W-:Y:S02]  /*11ac0*/  HADD2.F32 R81, -RZ, R60.H1_H1 ;  /* 0x3000003cff517230 */ /* 0x000fe40000004100 */
[----:B------:R-:W-:Y:S02]  /*11ad0*/  HADD2.F32 R88, -RZ, R61.H0_H0 ;  /* 0x2000003dff587230 */ /* 0x000fe40000004100 */
[----:B------:R-:W-:Y:S01]  /*11ae0*/  FFMA.FTZ R85, R85, R76, R3 ;  /* 0x0000004c55557223 */ /* 0x000fe20000010003 */
[--C-:B------:R-:W-:Y:S02]  /*11af0*/  HADD2.F32 R76, -RZ, R59.reuse.H0_H0 ;  /* 0x2000003bff4c7230 */ /* 0x100fe40000004100 */
[----:B------:R-:W-:Y:S01]  /*11b00*/  FFMA.FTZ R84, R84, R81, R4 ;  /* 0x0000005154547223 */ /* 0x000fe20000010004 */
[----:B------:R-:W-:Y:S01]  /*11b10*/  HADD2.F32 R81, -RZ, R59.H1_H1 ;  /* 0x3000003bff517230 */ /* 0x000fe20000004100 */
[----:B------:R-:W-:Y:S01]  /*11b20*/  LEA.HI.SX32 R159, R73, R2, 0x1d ;  /* 0x00000002499f7211 */ /* 0x000fe200078feaff */
[----:B------:R-:W-:Y:S01]  /*11b30*/  FFMA.FTZ R73, R83, R88, R5 ;  /* 0x0000005853497223 */ /* 0x000fe20000010005 */
[----:B------:R-:W-:Y:S01]  /*11b40*/  FFMA.FTZ R90, R90, R76, R17 ;  /* 0x0000004c5a5a7223 */ /* 0x000fe20000010011 */
[----:B------:R-:W-:-:S02]  /*11b50*/  HADD2.F32 R76, -RZ, R58.H0_H0 ;  /* 0x2000003aff4c7230 */ /* 0x000fc40000004100 */
[----:B------:R-:W-:Y:S01]  /*11b60*/  FFMA.FTZ R89, R89, R81, R18 ;  /* 0x0000005159597223 */ /* 0x000fe20000010012 */
[----:B------:R-:W-:Y:S01]  /*11b70*/  HADD2.F32 R81, -RZ, R58.H1_H1 ;  /* 0x3000003aff517230 */ /* 0x000fe20000004100 */
[----:B------:R-:W-:Y:S01]  /*11b80*/  F2FP.F16.F32.PACK_AB R73, R82, R73 ;  /* 0x000000495249723e */ /* 0x000fe200000000ff */
[C---:B------:R-:W-:Y:S02]  /*11b90*/  VIADD R83, R159.reuse, 0x80 ;  /* 0x000000809f537836 */ /* 0x040fe40000000000 */
[----:B------:R-:W-:Y:S01]  /*11ba0*/  FFMA.FTZ R80, R80, R76, R15 ;  /* 0x0000004c50507223 */ /* 0x000fe2000001000f */
[--C-:B------:R-:W-:Y:S01]  /*11bb0*/  HADD2.F32 R76, -RZ, R57.reuse.H0_H0 ;  /* 0x20000039ff4c7230 */ /* 0x100fe20000004100 */
[----:B------:R-:W-:Y:S01]  /*11bc0*/  IADD3 R115, R159, 0x20, RZ ;  /* 0x000000209f737810 */ /* 0x000fe20007ffe0ff */
[----:B------:R-:W-:Y:S01]  /*11bd0*/  FFMA.FTZ R91, R91, R81, R16 ;  /* 0x000000515b5b7223 */ /* 0x000fe20000010010 */
[----:B------:R-:W-:Y:S01]  /*11be0*/  IADD3 R117, R159, 0x40, RZ ;  /* 0x000000409f757810 */ /* 0x000fe20007ffe0ff */
[----:B------:R-:W-:-:S02]  /*11bf0*/  HADD2.F32 R81, -RZ, R57.H1_H1 ;  /* 0x30000039ff517230 */ /* 0x000fc40000004100 */
[----:B------:R-:W-:Y:S01]  /*11c00*/  FFMA.FTZ R82, R78, R76, R13 ;  /* 0x0000004c4e527223 */ /* 0x000fe2000001000d */
[C---:B------:R-:W-:Y:S01]  /*11c10*/  IADD3 R119, R159.reuse, 0x60, RZ ;  /* 0x000000609f777810 */ /* 0x040fe20007ffe0ff */
[----:B------:R-:W-:Y:S02]  /*11c20*/  HADD2.F32 R76, -RZ, R56.H0_H0 ;  /* 0x20000038ff4c7230 */ /* 0x000fe40000004100 */
[----:B-1----:R-:W-:-:S04]  /*11c30*/  IMAD.WIDE.U32 R158, R159, 0x10, R120 ;  /* 0x000000109f9e7825 */ /* 0x002fc800078e0078 */
[----:B------:R-:W-:Y:S01]  /*11c40*/  FFMA.FTZ R76, R72, R76, R11 ;  /* 0x0000004c484c7223 */ /* 0x000fe2000001000b */
[----:B------:R-:W-:Y:S01]  /*11c50*/  IMAD.WIDE.U32 R114, R115, 0x10, R120 ;  /* 0x0000001073727825 */ /* 0x000fe200078e0078 */
[----:B------:R-:W-:-:S03]  /*11c60*/  F2FP.F16.F32.PACK_AB R72, R84, R85 ;  /* 0x000000555448723e */ /* 0x000fc600000000ff */
[--C-:B------:R-:W-:Y:S02]  /*11c70*/  IMAD.WIDE.U32 R116, R117, 0x10, R120.reuse ;  /* 0x0000001075747825 */ /* 0x100fe400078e0078 */
[----:B------:R1:W-:Y:S02]  /*11c80*/  STG.E.128 desc[UR4][R158.64], R72 ;  /* 0x000000489e007986 */ /* 0x0003e4000c101d04 */
[----:B------:R-:W-:-:S04]  /*11c90*/  IMAD.WIDE.U32 R118, R119, 0x10, R120 ;  /* 0x0000001077767825 */ /* 0x000fc800078e0078 */
[----:B------:R-:W-:-:S04]  /*11ca0*/  IMAD.WIDE.U32 R120, R83, 0x10, R120 ;  /* 0x0000001053787825 */ /* 0x000fc800078e0078 */
[----:B------:R-:W-:Y:S01]  /*11cb0*/  FFMA.FTZ R83, R79, R81, R14 ;  /* 0x000000514f537223 */ /* 0x000fe2000001000e */
[----:B------:R-:W-:Y:S01]  /*11cc0*/  F2FP.F16.F32.PACK_AB R79, R89, R90 ;  /* 0x0000005a594f723e */ /* 0x000fe200000000ff */
[----:B------:R-:W-:Y:S02]  /*11cd0*/  HADD2.F32 R78, -RZ, R56.H1_H1 ;  /* 0x30000038ff4e7230 */ /* 0x000fe40000004100 */
[----:B------:R-:W-:Y:S02]  /*11ce0*/  HADD2.F32 R85, -RZ, R53.H1_H1 ;  /* 0x30000035ff557230 */ /* 0x000fe40000004100 */
[--C-:B------:R-:W-:Y:S02]  /*11cf0*/  HADD2.F32 R88, -RZ, R49.reuse.H0_H0 ;  /* 0x20000031ff587230 */ /* 0x100fe40000004100 */
[----:B------:R-:W-:Y:S01]  /*11d00*/  FFMA.FTZ R81, R77, R78, R12 ;  /* 0x0000004e4d517223 */ /* 0x000fe2000001000c */
[----:B------:R-:W-:Y:S01]  /*11d10*/  F2FP.F16.F32.PACK_AB R77, R83, R82 ;  /* 0x00000052534d723e */ /* 0x000fe200000000ff */
[----:B------:R-:W-:Y:S01]  /*11d20*/  FFMA.FTZ R137, R137, R85, R22 ;  /* 0x0000005589897223 */ /* 0x000fe20000010016 */
[----:B------:R-:W-:Y:S01]  /*11d30*/  HADD2.F32 R90, -RZ, R49.H1_H1 ;  /* 0x30000031ff5a7230 */ /* 0x000fe20000004100 */
[----:B------:R-:W-:Y:S01]  /*11d40*/  F2FP.F16.F32.PACK_AB R78, R91, R80 ;  /* 0x000000505b4e723e */ /* 0x000fe200000000ff */
[----:B------:R-:W-:Y:S01]  /*11d50*/  HADD2.F32 R82, -RZ, R54.H0_H0 ;  /* 0x20000036ff527230 */ /* 0x000fe20000004100 */
[----:B------:R-:W-:Y:S01]  /*11d60*/  F2FP.F16.F32.PACK_AB R76, R81, R76 ;  /* 0x0000004c514c723e */ /* 0x000fe200000000ff */
[----:B------:R-:W-:-:S02]  /*11d70*/  HADD2.F32 R85, -RZ, R52.H1_H1 ;  /* 0x30000034ff557230 */ /* 0x000fc40000004100 */
[----:B------:R-:W-:Y:S01]  /*11d80*/  FFMA.FTZ R145, R145, R88, R100 ;  /* 0x0000005891917223 */ /* 0x000fe20000010064 */
[--C-:B------:R-:W-:Y:S02]  /*11d90*/  HADD2.F32 R80, -RZ, R55.reuse.H0_H0 ;  /* 0x20000037ff507230 */ /* 0x100fe40000004100 */
        /* <DEDUP_REMOVED lines=13> */
[----:B------:R-:W-:-:S02]  /*11e70*/  HADD2.F32 R84, -RZ, R52.H0_H0 ;  /* 0x20000034ff547230 */ /* 0x000fc40000004100 */
[----:B------:R-:W-:Y:S01]  /*11e80*/  FFMA.FTZ R85, R142, R85, R98 ;  /* 0x000000558e557223 */ /* 0x000fe20000010062 */
[--C-:B------:R-:W-:Y:S02]  /*11e90*/  HADD2.F32 R89, -RZ, R48.reuse.H0_H0 ;  /* 0x20000030ff597230 */ /* 0x100fe40000004100 */
[----:B------:R-:W-:Y:S01]  /*11ea0*/  FFMA.FTZ R141, R150, R136, R109 ;  /* 0x00000088968d7223 */ /* 0x000fe2000001006d */
[----:B------:R-:W-:Y:S02]  /*11eb0*/  HADD2.F32 R91, -RZ, R48.H1_H1 ;  /* 0x30000030ff5b7230 */ /* 0x000fe40000004100 */
[----:B------:R-:W-:Y:S01]  /*11ec0*/  FFMA.FTZ R81, R86, R81, R92 ;  /* 0x0000005156517223 */ /* 0x000fe2000001005c */
[--C-:B------:R-:W-:Y:S02]  /*11ed0*/  HADD2.F32 R136, -RZ, R45.reuse.H0_H0 ;  /* 0x2000002dff887230 */ /* 0x100fe40000004100 */
[----:B------:R-:W-:Y:S01]  /*11ee0*/  FFMA.FTZ R140, R140, R84, R19 ;  /* 0x000000548c8c7223 */ /* 0x000fe20000010013 */
        /* <DEDUP_REMOVED lines=12> */
[--C-:B------:R-:W-:Y:S02]  /*11fb0*/  HADD2.F32 R136, -RZ, R44.reuse.H0_H0 ;  /* 0x2000002cff887230 */ /* 0x100fe40000004100 */
[----:B------:R-:W-:Y:S01]  /*11fc0*/  FFMA.FTZ R86, R146, R86, R101 ;  /* 0x0000005692567223 */ /* 0x000fe20000010065 */
[----:B------:R-:W-:Y:S02]  /*11fd0*/  HADD2.F32 R142, -RZ, R44.H1_H1 ;  /* 0x3000002cff8e7230 */ /* 0x000fe40000004100 */
[----:B------:R-:W-:Y:S01]  /*11fe0*/  FFMA.FTZ R91, R155, R91, R108 ;  /* 0x0000005b9b5b7223 */ /* 0x000fe2000001006c */
[----:B------:R-:W-:Y:S01]  /*11ff0*/  FFMA.FTZ R90, R151, R90, R131 ;  /* 0x0000005a975a7223 */ /* 0x000fe20000010083 */
[----:B------:R-:W-:Y:S01]  /*12000*/  FFMA.FTZ R136, R156, R136, R103 ;  /* 0x000000889c887223 */ /* 0x000fe20000010067 */
[----:B------:R-:W-:Y:S01]  /*12010*/  F2FP.F16.F32.PACK_AB R83, R80, R83 ;  /* 0x000000535053723e */ /* 0x000fe200000000ff */
        /* <DEDUP_REMOVED lines=16> */
.L_x_7924:
[----:B------:R-:W-:Y:S05]  /*12120*/  BSYNC B1 ;  /* 0x0000000000017941 */ /* 0x000fea0003800000 */
.L_x_7923:
[----:B-1----:R-:W1:Y:S02]  /*12130*/  LDC.64 R72, c[0x0][0x210] ;  /* 0x00008400ff487b82 */ /* 0x002e640000000a00 */
[----:B-1----:R-:W-:-:S04]  /*12140*/  LEA R0, R72, R0, 0x2 ;  /* 0x0000000048007211 */ /* 0x002fc800078e10ff */
[----:B------:R-:W-:-:S13]  /*12150*/  ISETP.GE.AND P0, PT, R0, R73, PT ;  /* 0x000000490000720c */ /* 0x000fda0003f06270 */
[----:B------:R-:W-:Y:S05]  /*12160*/  @!P0 BRA `(.L_x_7925) ;  /* 0xfffffee800688947 */ /* 0x000fea000383ffff */
[----:B------:R-:W-:Y:S05]  /*12170*/  BSYNC B0 ;  /* 0x0000000000007941 */ /* 0x000fea0003800000 */
.L_x_7511:
[----:B------:R-:W-:Y:S05]  /*12180*/  EXIT ;  /* 0x000000000000794d */ /* 0x000fea0003800000 */
.L_x_7922:
[----:B------:R-:W-:Y:S01]  /*12190*/  HFMA2.MMA R74, -RZ, RZ, 0, 5.9604644775390625e-08 ;  /* 0x00000001ff4a7435 */ /* 0x000fe200000001ff */
[----:B------:R-:W-:Y:S01]  /*121a0*/  BSSY B1, `(.L_x_7926) ;  /* 0x0000007000017945 */ /* 0x000fe20003800000 */
[----:B------:R-:W-:Y:S01]  /*121b0*/  MOV R163, R72 ;  /* 0x0000004800a37202 */ /* 0x000fe20000000f00 */
[----:B------:R-:W-:Y:S01]  /*121c0*/  IMAD.MOV.U32 R75, RZ, RZ, 0x1f ;  /* 0x0000001fff4b7424 */ /* 0x000fe200078e00ff */
[----:B------:R-:W-:-:S07]  /*121d0*/  MOV R76, 0xffffffff ;  /* 0xffffffff004c7802 */ /* 0x000fce0000000f00 */
[----:B-----5:R-:W-:Y:S05]  /*121e0*/  WARPSYNC.COLLECTIVE R76, `(.L_x_7927) ;  /* 0x000000004c087348 */ /* 0x020fea0003c00000 */
[----:B------:R0:W1:Y:S02]  /*121f0*/  SHFL.BFLY P0, R161, R163, R74, R75 ;  /* 0x0c00004aa3a17389 */ /* 0x000064000000004b */
[----:B01---5:R-:W-:Y:S01]  /*12200*/  ENDCOLLECTIVE ;  /* 0x000000000000791b */ /* 0x023fe20003800000 */
.L_x_7927:
[----:B------:R-:W-:Y:S05]  /*12210*/  BSYNC B1 ;  /* 0x0000000000017941 */ /* 0x000fea0003800000 */
.L_x_7926:
        /* <DEDUP_REMOVED lines=9> */
.L_x_7928:
[----:B------:R-:W-:Y:S01]  /*122b0*/  HFMA2.MMA R74, -RZ, RZ, 0, 2.384185791015625e-07 ;  /* 0x00000004ff4a7435 */ /* 0x000fe200000001ff */
[----:B------:R-:W-:-:S05]  /*122c0*/  MOV R158, R161 ;  /* 0x000000a1009e7202 */ /* 0x000fca0000000f00 */
[----:B------:R-:W-:-:S04]  /*122d0*/  FADD.FTZ R158, R157, R158 ;  /* 0x0000009e9d9e7221 */ /* 0x000fc80000010000 */
[----:B------:R-:W-:-:S07]  /*122e0*/  IMAD.MOV.U32 R163, RZ, RZ, R158 ;  /* 0x000000ffffa37224 */ /* 0x000fce00078e009e */
[----:B------:R-:W-:Y:S05]  /*122f0*/  WARPSYNC.COLLECTIVE R76, `(.L_x_7929) ;  /* 0x000000004c087348 */ /* 0x000fea0003c00000 */
[----:B------:R0:W1:Y:S02]  /*12300*/  SHFL.BFLY P0, R161, R163, R74, R75 ;  /* 0x0c00004aa3a17389 */ /* 0x000064000000004b */
[----:B01----:R-:W-:Y:S01]  /*12310*/  ENDCOLLECTIVE ;  /* 0x000000000000791b */ /* 0x003fe20003800000 */
.L_x_7929:
        /* <DEDUP_REMOVED lines=8> */
.L_x_7930:
[----:B------:R-:W-:Y:S01]  /*123a0*/  HFMA2.MMA R74, -RZ, RZ, 0, 9.5367431640625e-07 ;  /* 0x00000010ff4a7435 */ /* 0x000fe200000001ff */
[----:B------:R-:W-:-:S05]  /*123b0*/  MOV R160, R161 ;  /* 0x000000a100a07202 */ /* 0x000fca0000000f00 */
[----:B------:R-:W-:-:S05]  /*123c0*/  FADD.FTZ R160, R159, R160 ;  /* 0x000000a09fa07221 */ /* 0x000fca0000010000 */
[----:B------:R-:W-:-:S07]  /*123d0*/  MOV R163, R160 ;  /* 0x000000a000a37202 */ /* 0x000fce0000000f00 */
[----:B------:R-:W-:Y:S05]  /*123e0*/  WARPSYNC.COLLECTIVE R76, `(.L_x_7931) ;  /* 0x000000004c087348 */ /* 0x000fea0003c00000 */
[----:B------:R0:W1:Y:S02]  /*123f0*/  SHFL.BFLY P0, R161, R163, R74, R75 ;  /* 0x0c00004aa3a17389 */ /* 0x000064000000004b */
[----:B01----:R-:W-:Y:S01]  /*12400*/  ENDCOLLECTIVE ;  /* 0x000000000000791b */ /* 0x003fe20003800000 */
.L_x_7931:
[----:B------:R-:W-:Y:S01]  /*12410*/  HFMA2.MMA R74, -RZ, RZ, 0, 5.9604644775390625e-08 ;  /* 0x00000001ff4a7435 */ /* 0x000fe200000001ff */
        /* <DEDUP_REMOVED lines=83> */
[----:B------:R-:W-:-:S04]  /*12950*/  MOV R75, 0x1f ;  /* 0x0000001f004b7802 */ /* 0x000fc80000000f00 */
[----:B------:R-:W-:-:S07]  /*12960*/  MOV R163, R72 ;  /* 0x0000004800a37202 */ /* 0x000fce0000000f00 */
[----:B------:R-:W-:Y:S05]  /*12970*/  WARPSYNC.COLLECTIVE R76, `(.L_x_7932) ;  /* 0x000000004c087348 */ /* 0x000fea0003c00000 */
[----:B------:R0:W1:Y:S02]  /*12980*/  SHFL.BFLY P0, R161, R163, R74, R75 ;  /* 0x0c00004aa3a17389 */ /* 0x000064000000004b */
[----:B01----:R-:W-:Y:S01]  /*12990*/  ENDCOLLECTIVE ;  /* 0x000000000000791b */ /* 0x003fe20003800000 */
.L_x_7932:
[----:B------:R-:W-:Y:S01]  /*129a0*/  HFMA2.MMA R74, -RZ, RZ, 0, 1.1920928955078125e-07 ;  /* 0x00000002ff4a7435 */ /* 0x000fe200000001ff */
[----:B------:R-:W-:-:S04]  /*129b0*/  IMAD.MOV.U32 R157, RZ, RZ, R161 ;  /* 0x000000ffff9d7224 */ /* 0x000fc800078e00a1 */
[----:B------:R-:W-:-:S05]  /*129c0*/  FADD.FTZ R157, R72, R157 ;  /* 0x0000009d489d7221 */ /* 0x000fca0000010000 */
[----:B------:R-:W-:-:S07]  /*129d0*/  MOV R163, R157 ;  /* 0x0000009d00a37202 */ /* 0x000fce0000000f00 */
[----:B------:R-:W-:Y:S05]  /*129e0*/  WARPSYNC.COLLECTIVE R76, `(.L_x_7933) ;  /* 0x000000004c087348 */ /* 0x000fea0003c00000 */
[----:B------:R0:W1:Y:S02]  /*129f0*/  SHFL.BFLY P0, R161, R163, R74, R75 ;  /* 0x0c00004aa3a17389 */ /* 0x000064000000004b */
[----:B01----:R-:W-:Y:S01]  /*12a00*/  ENDCOLLECTIVE ;  /* 0x000000000000791b */ /* 0x003fe20003800000 */
.L_x_7933:
[----:B------:R-:W-:Y:S01]  /*12a10*/  HFMA2.MMA R74, -RZ, RZ, 0, 2.384185791015625e-07 ;  /* 0x00000004ff4a7435 */ /* 0x000fe200000001ff */
[----:B------:R-:W-:-:S05]  /*12a20*/  MOV R158, R161 ;  /* 0x000000a1009e7202 */ /* 0x000fca0000000f00 */
[----:B------:R-:W-:-:S04]  /*12a30*/  FADD.FTZ R158, R157, R158 ;  /* 0x0000009e9d9e7221 */ /* 0x000fc80000010000 */
[----:B------:R-:W-:-:S07]  /*12a40*/  IMAD.MOV.U32 R163, RZ, RZ, R158 ;  /* 0x000000ffffa37224 */ /* 0x000fce00078e009e */
[----:B------:R-:W-:Y:S05]  /*12a50*/  WARPSYNC.COLLECTIVE R76, `(.L_x_7934) ;  /* 0x000000004c087348 */ /* 0x000fea0003c00000 */
[----:B------:R0:W1:Y:S02]  /*12a60*/  SHFL.BFLY P0, R161, R163, R74, R75 ;  /* 0x0c00004aa3a17389 */ /* 0x000064000000004b */
[----:B01----:R-:W-:Y:S01]  /*12a70*/  ENDCOLLECTIVE ;  /* 0x000000000000791b */ /* 0x003fe20003800000 */
.L_x_7934:
[----:B------:R-:W-:Y:S01]  /*12a80*/  IMAD.MOV.U32 R74, RZ, RZ, 0x8 ;  /* 0x00000008ff4a7424 */ /* 0x000fe200078e00ff */
[----:B------:R-:W-:-:S05]  /*12a90*/  MOV R159, R161 ;  /* 0x000000a1009f7202 */ /* 0x000fca0000000f00 */
[----:B------:R-:W-:-:S05]  /*12aa0*/  FADD.FTZ R159, R158, R159 ;  /* 0x0000009f9e9f7221 */ /* 0x000fca0000010000 */
[----:B------:R-:W-:-:S07]  /*12ab0*/  MOV R163, R159 ;  /* 0x0000009f00a37202 */ /* 0x000fce0000000f00 */
[----:B------:R-:W-:Y:S05]  /*12ac0*/  WARPSYNC.COLLECTIVE R76, `(.L_x_7935) ;  /* 0x000000004c087348 */ /* 0x000fea0003c00000 */
[----:B------:R0:W1:Y:S02]  /*12ad0*/  SHFL.BFLY P0, R161, R163, R74, R75 ;  /* 0x0c00004aa3a17389 */ /* 0x000064000000004b */
[----:B01----:R-:W-:Y:S01]  /*12ae0*/  ENDCOLLECTIVE ;  /* 0x000000000000791b */ /* 0x003fe20003800000 */
.L_x_7935:
[----:B------:R-:W-:Y:S01]  /*12af0*/  HFMA2.MMA R74, -RZ, RZ, 0, 9.5367431640625e-07 ;  /* 0x00000010ff4a7435 */ /* 0x000fe200000001ff */
[----:B------:R-:W-:-:S05]  /*12b00*/  MOV R160, R161 ;  /* 0x000000a100a07202 */ /* 0x000fca0000000f00 */
[----:B------:R-:W-:-:S05]  /*12b10*/  FADD.FTZ R160, R159, R160 ;  /* 0x000000a09fa07221 */ /* 0x000fca0000010000 */
[----:B------:R-:W-:-:S07]  /*12b20*/  MOV R163, R160 ;  /* 0x000000a000a37202 */ /* 0x000fce0000000f00 */
[----:B------:R-:W-:Y:S05]  /*12b30*/  WARPSYNC.COLLECTIVE R76, `(.L_x_7936) ;  /* 0x000000004c087348 */ /* 0x000fea0003c00000 */
[----:B------:R0:W1:Y:S02]  /*12b40*/  SHFL.BFLY P0, R161, R163, R74, R75 ;  /* 0x0c00004aa3a17389 */ /* 0x000064000000004b */
[----:B01----:R-:W-:Y:S01]  /*12b50*/  ENDCOLLECTIVE ;  /* 0x000000000000791b */ /* 0x003fe20003800000 */
.L_x_7936:
[----:B------:R-:W-:Y:S05]  /*12b60*/  BRA `(.L_x_7937) ;  /* 0xffffffe800007947 */ /* 0x000fea000383ffff */
.L_x_7938:
        /* <DEDUP_REMOVED lines=9> */
.L_x_37397:


//--------------------- .text._ZN10layer_norm13ln_fwd_kernelINS_13Kernel_traitsIf13__nv_bfloat16S2_S2_fjLj1280ELj1ELj4ELj1ELj16ENS_18Kernel_traits_baseILj1280EfS2_S2_S2_fjLj128EEEEELb0ELb0ELb0ELb0EEEvNS_9FwdParamsE --------------------------
	.section	.text._ZN10layer_norm13ln_fwd_kernelINS_13Kernel_traitsIf13__nv_bfloat16S2_S2_fjLj1280ELj1ELj4ELj1ELj16ENS_18Kernel_traits_baseILj1280EfS2_S2_S2_fjLj128EEEEELb0ELb0ELb0ELb0EEEvNS_9FwdParamsE,"ax",@progbits
	.align	128
        .global         _ZN10layer_norm13ln_fwd_kernelINS_13Kernel_traitsIf13__nv_bfloat16S2_S2_fjLj1280ELj1ELj4ELj1ELj16ENS_18Kernel_traits_baseILj1280EfS2_S2_S2_fjLj128EEEEELb0ELb0ELb0ELb0EEEvNS_9FwdParamsE
        .type           _ZN10layer_norm13ln_fwd_kernelINS_13Kernel_traitsIf13__nv_bfloat16S2_S2_fjLj1280ELj1ELj4ELj1ELj16ENS_18Kernel_traits_baseILj1280EfS2_S2_S2_fjLj128EEEEELb0ELb0ELb0ELb0EEEvNS_9FwdParamsE,@function
        .size           _ZN10layer_norm13ln_fwd_kernelINS_13Kernel_traitsIf13__nv_bfloat16S2_S2_fjLj1280ELj1ELj4ELj1ELj16ENS_18Kernel_traits_baseILj1280EfS2_S2_S2_fjLj128EEEEELb0ELb0ELb0ELb0EEEvNS_9FwdParamsE,(.L_x_37398 - _ZN10layer_norm13ln_fwd_kernelINS_13Kernel_traitsIf13__nv_bfloat16S2_S2_fjLj1280ELj1ELj4ELj1ELj16ENS_18Kernel_traits_baseILj1280EfS2_S2_S2_fjLj128EEEEELb0ELb0ELb0ELb0EEEvNS_9FwdParamsE)
        .other          _ZN10layer_norm13ln_fwd_kernelINS_13Kernel_traitsIf13__nv_bfloat16S2_S2_fjLj1280ELj1ELj4ELj1ELj16ENS_18Kernel_traits_baseILj1280EfS2_S2_S2_fjLj128EEEEELb0ELb0ELb0ELb0EEEvNS_9FwdParamsE,@"STO_CUDA_ENTRY STV_DEFAULT"
_ZN10layer_norm13ln_fwd_kernelINS_13Kernel_traitsIf13__nv_bfloat16S2_S2_fjLj1280ELj1ELj4ELj1ELj16ENS_18Kernel_traits_baseILj1280EfS2_S2_S2_fjLj128EEEEELb0ELb0ELb0ELb0EEEvNS_9FwdParamsE:
.text._ZN10layer_norm13ln_fwd_kernelINS_13Kernel_traitsIf13__nv_bfloat16S2_S2_fjLj1280ELj1ELj4ELj1ELj16ENS_18Kernel_traits_baseILj1280EfS2_S2_S2_fjLj128EEEEELb0ELb0ELb0ELb0EEEvNS_9FwdParamsE:
        /* <DEDUP_REMOVED lines=8> */
[----:B------:R-:W1:Y:S01]  /*0080*/  LDC.64 R8, c[0x0][0x270] ;  /* 0x00009c00ff087b82 */ /* 0x000e620000000a00 */
        /* <DEDUP_REMOVED lines=15> */
[----:B------:R-:W0:Y:S01]  /*0180*/  LDC.64 R2, c[0x0][0x260] ;  /* 0x00009800ff027b82 */ /* 0x000e220000000a00 */
[----:B------:R-:W-:Y:S01]  /*0190*/  ULDC.64 UR6, c[0x0][0x2c8] ;  /* 0x0000b20000067ab9 */ /* 0x000fe20000000a00 */
[----:B------:R-:W-:Y:S02]  /*01a0*/  CS2R R22, SRZ ;  /* 0x0000000000167805 */ /* 0x000fe4000001ff00 */
[----:B------:R-:W-:Y:S02]  /*01b0*/  ISETP.NE.U32.AND P0, PT, RZ, UR6, PT ;  /* 0x00000006ff007c0c */ /* 0x000fe4000bf05070 */
[----:B------:R-:W-:Y:S02]  /*01c0*/  CS2R R20, SRZ ;  /* 0x0000000000147805 */ /* 0x000fe4000001ff00 */
[----:B------:R-:W-:Y:S02]  /*01d0*/  CS2R R26, SRZ ;  /* 0x00000000001a7805 */ /* 0x000fe4000001ff00 */
[----:B------:R-:W-:-:S02]  /*01e0*/  CS2R R24, SRZ ;  /* 0x0000000000187805 */ /* 0x000fc4000001ff00 */
[----:B------:R-:W-:-:S13]  /*01f0*/  ISETP.NE.AND.EX P0, PT, RZ, UR7, PT, P0 ;  /* 0x00000007ff007c0c */ /* 0x000fda000bf05300 */
[----:B------:R-:W-:-:S04]  /*0200*/  @P0 LEA R4, P1, R7, UR6, 0x5 ;  /* 0x0000000607040c11 */ /* 0x000fc8000f8228ff */
[C---:B------:R-:W-:Y:S01]  /*0210*/  @P0 LEA.HI.X R5, R7.reuse, UR7, RZ, 0x5, P1 ;  /* 0x0000000707050c11 */ /* 0x040fe200088f2cff */
[----:B0-----:R-:W-:-:S04]  /*0220*/  IMAD.WIDE.U32 R2, R7, 0x20, R2 ;  /* 0x0000002007027825 */ /* 0x001fc800078e0002 */
[----:B------:R0:W5:Y:S04]  /*0230*/  @P0 LDG.E.128 R20, desc[UR4][R4.64] ;  /* 0x0000000404140981 */ /* 0x000168000c1e1d00 */
[----:B------:R0:W5:Y:S04]  /*0240*/  LDG.E.128 R28, desc[UR4][R2.64] ;  /* 0x00000004021c7981 */ /* 0x000168000c1e1d00 */
[----:B------:R0:W5:Y:S04]  /*0250*/  @P0 LDG.E.128 R24, desc[UR4][R4.64+0x10] ;  /* 0x0000100404180981 */ /* 0x000168000c1e1d00 */
[----:B------:R0:W5:Y:S01]  /*0260*/  LDG.E.128 R32, desc[UR4][R2.64+0x10] ;  /* 0x0000100402207981 */ /* 0x000162000c1e1d00 */
[----:B------:R-:W-:-:S07]  /*0270*/  LOP3.LUT R7, R7, 0x20, RZ, 0xfc, !PT ;  /* 0x0000002007077812 */ /* 0x000fce00078efcff */
.L_x_7940:
[----:B------:R-:W-:Y:S05]  /*0280*/  BSYNC B0 ;  /* 0x0000000000007941 */ /* 0x000fea0003800000 */
.L_x_7939:
[----:B------:R-:W-:Y:S04]  /*0290*/  BSSY B0, `(.L_x_7941) ;  /* 0x0000012000007945 */ /* 0x000fe80003800000 */
[----:B------:R-:W-:Y:S05]  /*02a0*/  @!P6 BRA `(.L_x_7942) ;  /* 0x000000000040e947 */ /* 0x000fea0003800000 */
[----:B0-----:R-:W0:Y:S01]  /*02b0*/  LDC.64 R4, c[0x0][0x260] ;  /* 0x00009800ff047b82 */ /* 0x001e220000000a00 */
        /* <DEDUP_REMOVED lines=14> */
[----:B------:R-:W-:-:S07]  /*03a0*/  IADD3 R7, R7, 0x20, RZ ;  /* 0x0000002007077810 */ /* 0x000fce0007ffe0ff */
.L_x_7942:
[----:B------:R-:W-:Y:S05]  /*03b0*/  BSYNC B0 ;  /* 0x0000000000007941 */ /* 0x000fea0003800000 */
.L_x_7941:
[----:B------:R-:W-:Y:S04]  /*03c0*/  BSSY B0, `(.L_x_7943) ;  /* 0x0000012000007945 */ /* 0x000fe80003800000 */
[----:B------:R-:W-:Y:S05]  /*03d0*/  @!P5 BRA `(.L_x_7944) ;  /* 0x000000000040d947 */ /* 0x000fea0003800000 */
[----:B0-2---:R-:W0:Y:S01]  /*03e0*/  LDC.64 R4, c[0x0][0x260] ;  /* 0x00009800ff047b82 */ /* 0x005e220000000a00 */
        /* <DEDUP_REMOVED lines=15> */
.L_x_7944:
[----:B------:R-:W-:Y:S05]  /*04e0*/  BSYNC B0 ;  /* 0x0000000000007941 */ /* 0x000fea0003800000 */
.L_x_7943:
[----:B------:R-:W-:Y:S04]  /*04f0*/  BSSY B0, `(.L_x_7945) ;  /* 0x0000012000007945 */ /* 0x000fe80003800000 */
[----:B------:R-:W-:Y:S05]  /*0500*/  @!P4 BRA `(.L_x_7946) ;  /* 0x000000000040c947 */ /* 0x000fea0003800000 */
[----:B0-23--:R-:W0:Y:S01]  /*0510*/  LDC.64 R4, c[0x0][0x260] ;  /* 0x00009800ff047b82 */ /* 0x00de220000000a00 */
        /* <DEDUP_REMOVED lines=15> */
.L_x_7946:
[----:B------:R-:W-:Y:S05]  /*0610*/  BSYNC B0 ;  /* 0x0000000000007941 */ /* 0x000fea0003800000 */
.L_x_7945:
[----:B------:R-:W-:Y:S04]  /*0620*/  BSSY B0, `(.L_x_7947) ;  /* 0x0000011000007945 */ /* 0x000fe80003800000 */
[----:B------:R-:W-:Y:S05]  /*0630*/  @!P3 BRA `(.L_x_7948) ;  /* 0x00000000003cb947 */ /* 0x000fea0003800000 */
[----:B0-234-:R-:W0:Y:S01]  /*0640*/  LDC.64 R2, c[0x0][0x260] ;  /* 0x00009800ff027b82 */ /* 0x01de220000000a00 */
[----:B------:R-:W-:Y:S01]  /*0650*/  ULDC.64 UR6, c[0x0][0x2c8] ;  /* 0x0000b20000067ab9 */ /* 0x000fe20000000a00 */
[----:B------:R-:W-:Y:S02]  /*0660*/  CS2R R86, SRZ ;  /* 0x0000000000567805 */ /* 0x000fe4000001ff00 */
[----:B------:R-:W-:Y:S02]  /*0670*/  ISETP.NE.U32.AND P0, PT, RZ, UR6, PT ;  /* 0x00000006ff007c0c */ /* 0x000fe4000bf05070 */
[----:B------:R-:W-:Y:S02]  /*0680*/  CS2R R84, SRZ ;  /* 0x0000000000547805 */ /* 0x000fe4000001ff00 */
[----:B------:R-:W-:Y:S02]  /*0690*/  CS2R R90, SRZ ;  /* 0x00000000005a7805 */ /* 0x000fe4000001ff00 */
[----:B------:R-:W-:-:S02]  /*06a0*/  CS2R R88, SRZ ;  /* 0x0000000000587805 */ /* 0x000fc4000001ff00 */
[----:B------:R-:W-:-:S13]  /*06b0*/  ISETP.NE.AND.EX P0, PT, RZ, UR7, PT, P0 ;  /* 0x00000007ff007c0c */ /* 0x000fda000bf05300 */
[C---:B------:R-:W-:Y:S01]  /*06c0*/  @P0 LEA R4, P1, R7.reuse, UR6, 0x5 ;  /* 0x0000000607040c11 */ /* 0x040fe2000f8228ff */
[----:B0-----:R-:W-:-:S03]  /*06d0*/  IMAD.WIDE.U32 R2, R7, 0x20, R2 ;  /* 0x0000002007027825 */ /* 0x001fc600078e0002 */
[----:B------:R-:W-:Y:S02]  /*06e0*/  @P0 LEA.HI.X R5, R7, UR7, RZ, 0x5, P1 ;  /* 0x0000000707050c11 */ /* 0x000fe400088f2cff */
[----:B------:R0:W5:Y:S04]  /*06f0*/  LDG.E.128 R92, desc[UR4][R2.64] ;  /* 0x00000004025c7981 */ /* 0x000168000c1e1d00 */
[----:B------:R0:W5:Y:S04]  /*0700*/  @P0 LDG.E.128 R84, desc[UR4][R4.64] ;  /* 0x0000000404540981 */ /* 0x000168000c1e1d00 */
[----:B------:R0:W5:Y:S04]  /*0710*/  @P0 LDG.E.128 R88, desc[UR4][R4.64+0x10] ;  /* 0x0000100404580981 */ /* 0x000168000c1e1d00 */
[----:B------:R0:W5:Y:S02]  /*0720*/  LDG.E.128 R96, desc[UR4][R2.64+0x10] ;  /* 0x0000100402607981 */ /* 0x000164000c1e1d00 */
.L_x_7948:
[----:B------:R-:W-:Y:S05]  /*0730*/  BSYNC B0 ;  /* 0x0000000000007941 */ /* 0x000fea0003800000 */
.L_x_7947:
[----:B------:R-:W-:Y:S02]  /*0740*/  ULDC UR6, c[0x0][0x214] ;  /* 0x0000850000067ab9 */ /* 0x000fe40000000800 */
[----:B------:R-:W-:Y:S01]  /*0750*/  ISETP.GE.AND P0, PT, R6, UR6, PT ;  /* 0x0000000606007c0c */ /* 0x000fe2000bf06270 */
[----:B------:R-:W-:Y:S02]  /*0760*/  ULDC.64 UR6, c[0x0][0x230] ;  /* 0x00008c0000067ab9 */ /* 0x000fe40000000a00 */
[----:B-1----:R-:W-:-:S04]  /*0770*/  LOP3.LUT P1, RZ, R8, UR6, RZ, 0xfc, !PT ;  /* 0x0000000608ff7c12 */ /* 0x002fc8000f82fcff */
[----:B------:R-:W-:-:S06]  /*0780*/  LOP3.LUT P1, RZ, R9, UR7, RZ, 0xfc, P1 ;  /* 0x0000000709ff7c12 */ /* 0x000fcc000882fcff */
[----:B------:R-:W-:Y:S07]  /*0790*/  @P0 EXIT ;  /* 0x000000000000094d */ /* 0x000fee0003800000 */
[----:B------:R-:W-:Y:S01]  /*07a0*/  ULDC.U8 UR6, c[0x0][0x2a0] ;  /* 0x0000a80000067ab9 */ /* 0x000fe20000000000 */
[----:B------:R-:W-:Y:S01]  /*07b0*/  ISETP.NE.U32.AND P0, PT, R8, RZ, PT ;  /* 0x000000ff0800720c */ /* 0x000fe20003f05070 */
[----:B------:R-:W-:Y:S01]  /*07c0*/  ULDC UR8, c[0x0][0x218] ;  /* 0x0000860000087ab9 */ /* 0x000fe20000000800 */
[----:B------:R-:W-:Y:S01]  /*07d0*/  ISETP.NE.AND P3, PT, RZ, UR6, PT ;  /* 0x00000006ff007c0c */ /* 0x000fe2000bf65270 */
[----:B------:R-:W-:Y:S01]  /*07e0*/  ULDC UR7, c[0x0][0x2d8] ;  /* 0x0000b60000077ab9 */ /* 0x000fe20000000800 */
[----:B0-234-:R-:W-:Y:S01]  /*07f0*/  MOV R2, R6 ;  /* 0x0000000600027202 */ /* 0x01dfe20000000f00 */
[----:B------:R-:W-:Y:S01]  /*0800*/  ULDC.64 UR10, c[0x0][0x230] ;  /* 0x00008c00000a7ab9 */ /* 0x000fe20000000a00 */
[----:B------:R-:W-:Y:S02]  /*0810*/  ISETP.NE.AND.EX P0, PT, R9, RZ, PT, P0 ;  /* 0x000000ff0900720c */ /* 0x000fe40003f05300 */
[----:B------:R-:W-:-:S11]  /*0820*/  P2R R3, PR, RZ, 0x8 ;  /* 0x00000008ff037803 */ /* 0x000fd60000000000 */
.L_x_8090:
        /* <DEDUP_REMOVED lines=30> */
.L_x_7951:
[----:B-----5:R-:W-:-:S05]  /*0a10*/  SHF.L.U32 R5, R100, 0x10, RZ ;  /* 0x0000001064057819 */ /* 0x020fca00000006ff */
[----:B------:R-:W-:-:S07]  /*0a20*/  FADD.FTZ R4, R5, R4 ;  /* 0x0000000405047221 */ /* 0x000fce0000010000 */
.L_x_7952:
[----:B------:R-:W-:-:S04]  /*0a30*/  F2FP.BF16.F32.PACK_AB R5, RZ, R4 ;  /* 0x00000004ff05723e */ /* 0x000fc800000010ff */
[----:B------:R-:W-:-:S07]  /*0a40*/  PRMT R104, R5, 0x7610, R104 ;  /* 0x0000761005687816 */ /* 0x000fce0000000068 */
.L_x_7953:
[----:B------:R-:W-:-:S05]  /*0a50*/  SHF.L.U32 R5, R118, 0x10, RZ ;  /* 0x0000001076057819 */ /* 0x000fca00000006ff */
[----:B------:R-:W-:Y:S01]  /*0a60*/  FMUL.FTZ R5, R5, R138 ;  /* 0x0000008a05057220 */ /* 0x000fe20000410000 */
[----:B------:R-:W-:Y:S06]  /*0a70*/  @P3 BRA `(.L_x_7954) ;  /* 0x0000000000083947 */ /* 0x000fec0003800000 */
[----:B------:R-:W-:Y:S05]  /*0a80*/  @P1 BRA `(.L_x_7955) ;  /* 0x0000000000101947 */ /* 0x000fea0003800000 */
[----:B------:R-:W-:Y:S05]  /*0a90*/  BRA `(.L_x_7956) ;  /* 0x0000000000147947 */ /* 0x000fea0003800000 */
.L_x_7954:
[----:B-----5:R-:W-:-:S04]  /*0aa0*/  PRMT R14, R100, 0x7632, R14 ;  /* 0x00007632640e7816 */ /* 0x020fc8000000000e */
[----:B------:R-:W-:-:S05]  /*0ab0*/  SHF.L.U32 R14, R14, 0x10, RZ ;  /* 0x000000100e0e7819 */ /* 0x000fca00000006ff */
[----:B------:R-:W-:-:S07]  /*0ac0*/  FADD.FTZ R5, R14, R5 ;  /* 0x000000050e057221 */ /* 0x000fce0000010000 */
.L_x_7955:
[----:B------:R-:W-:-:S04]  /*0ad0*/  F2FP.BF16.F32.PACK_AB R14, RZ, R5 ;  /* 0x00000005ff0e723e */ /* 0x000fc800000010ff */
[----:B------:R-:W-:-:S07]  /*0ae0*/  PRMT R104, R104, 0x5410, R14 ;  /* 0x0000541068687816 */ /* 0x000fce000000000e */
.L_x_7956:
[C---:B------:R-:W-:Y:S02]  /*0af0*/  SHF.L.U32 R15, R109.reuse, 0x10, RZ ;  /* 0x000000106d0f7819 */ /* 0x040fe400000006ff */
[----:B------:R-:W-:-:S03]  /*0b00*/  PRMT R109, R109, 0x7632, R109 ;  /* 0x000076326d6d7816 */ /* 0x000fc6000000006d */
[----:B------:R-:W-:Y:S01]  /*0b10*/  FMUL.FTZ R14, R15, R138 ;  /* 0x0000008a0f0e7220 */ /* 0x000fe20000410000 */
[----:B------:R-:W-:Y:S06]  /*0b20*/  @P3 BRA `(.L_x_7957) ;  /* 0x0000000000083947 */ /* 0x000fec0003800000 */
[----:B------:R-:W-:Y:S05]  /*0b30*/  @P1 BRA `(.L_x_7958) ;  /* 0x00000000000c1947 */ /* 0x000fea0003800000 */
[----:B------:R-:W-:Y:S05]  /*0b40*/  BRA `(.L_x_7959) ;  /* 0x0000000000107947 */ /* 0x000fea0003800000 */
.L_x_7957:
[----:B-----5:R-:W-:-:S05]  /*0b50*/  SHF.L.U32 R15, R101, 0x10, RZ ;  /* 0x00000010650f7819 */ /* 0x020fca00000006ff */
[----:B------:R-:W-:-:S07]  /*0b60*/  FADD.FTZ R14, R15, R14 ;  /* 0x0000000e0f0e7221 */ /* 0x000fce0000010000 */
.L_x_7958:
[----:B------:R-:W-:-:S04]  /*0b70*/  F2FP.BF16.F32.PACK_AB R15, RZ, R14 ;  /* 0x0000000eff0f723e */ /* 0x000fc800000010ff */
[----:B------:R-:W-:-:S07]  /*0b80*/  PRMT R105, R15, 0x7610, R105 ;  /* 0x000076100f697816 */ /* 0x000fce0000000069 */
.L_x_7959:
[----:B------:R-:W-:-:S05]  /*0b90*/  SHF.L.U32 R109, R109, 0x10, RZ ;  /* 0x000000106d6d7819 */ /* 0x000fca00000006ff */
[----:B------:R-:W-:Y:S01]  /*0ba0*/  FMUL.FTZ R15, R109, R138 ;  /* 0x0000008a6d0f7220 */ /* 0x000fe20000410000 */
[----:B------:R-:W-:Y:S06]  /*0bb0*/  @P3 BRA `(.L_x_7960) ;  /* 0x0000000000083947 */ /* 0x000fec0003800000 */
[----:B------:R-:W-:Y:S05]  /*0bc0*/  @P1 BRA `(.L_x_7961) ;  /* 0x0000000000101947 */ /* 0x000fea0003800000 */
[----:B------:R-:W-:Y:S05]  /*0bd0*/  BRA `(.L_x_7962) ;  /* 0x0000000000147947 */ /* 0x000fea0003800000 */
.L_x_7960:
[----:B-----5:R-:W-:-:S04]  /*0be0*/  PRMT R108, R101, 0x7632, R108 ;  /* 0x00007632656c7816 */ /* 0x020fc8000000006c */
[----:B------:R-:W-:-:S05]  /*0bf0*/  SHF.L.U32 R108, R108, 0x10, RZ ;  /* 0x000000106c6c7819 */ /* 0x000fca00000006ff */
[----:B------:R-:W-:-:S07]  /*0c00*/  FADD.FTZ R15, R108, R15 ;  /* 0x0000000f6c0f7221 */ /* 0x000fce0000010000 */
.L_x_7961:
[----:B------:R-:W-:-:S04]  /*0c10*/  F2FP.BF16.F32.PACK_AB R108, RZ, R15 ;  /* 0x0000000fff6c723e */ /* 0x000fc800000010ff */
[----:B------:R-:W-:-:S07]  /*0c20*/  PRMT R105, R105, 0x5410, R108 ;  /* 0x0000541069697816 */ /* 0x000fce000000006c */
.L_x_7962:
[C---:B------:R-:W-:Y:S02]  /*0c30*/  SHF.L.U32 R109, R110.reuse, 0x10, RZ ;  /* 0x000000106e6d7819 */ /* 0x040fe400000006ff */
[----:B------:R-:W-:-:S03]  /*0c40*/  PRMT R110, R110, 0x7632, R110 ;  /* 0x000076326e6e7816 */ /* 0x000fc6000000006e */
[----:B------:R-:W-:Y:S01]  /*0c50*/  FMUL.FTZ R118, R109, R138 ;  /* 0x0000008a6d767220 */ /* 0x000fe20000410000 */
[----:B------:R-:W-:Y:S06]  /*0c60*/  @P3 BRA `(.L_x_7963) ;  /* 0x0000000000083947 */ /* 0x000fec0003800000 */
[----:B------:R-:W-:Y:S05]  /*0c70*/  @P1 BRA `(.L_x_7964) ;  /* 0x00000000000c1947 */ /* 0x000fea0003800000 */
[----:B------:R-:W-:Y:S05]  /*0c80*/  BRA `(.L_x_7965) ;  /* 0x0000000000107947 */ /* 0x000fea0003800000 */
.L_x_7963:
[----:B-----5:R-:W-:-:S05]  /*0c90*/  SHF.L.U32 R109, R102, 0x10, RZ ;  /* 0x00000010666d7819 */ /* 0x020fca00000006ff */
[----:B------:R-:W-:-:S07]  /*0ca0*/  FADD.FTZ R118, R109, R118 ;  /* 0x000000766d767221 */ /* 0x000fce0000010000 */
.L_x_7964:
[----:B------:R-:W-:-:S04]  /*0cb0*/  F2FP.BF16.F32.PACK_AB R108, RZ, R118 ;  /* 0x00000076ff6c723e */ /* 0x000fc800000010ff */
[----:B------:R-:W-:-:S07]  /*0cc0*/  PRMT R106, R108, 0x7610, R106 ;  /* 0x000076106c6a7816 */ /* 0x000fce000000006a */
.L_x_7965:
[----:B------:R-:W-:-:S05]  /*0cd0*/  SHF.L.U32 R119, R110, 0x10, RZ ;  /* 0x000000106e777819 */ /* 0x000fca00000006ff */
[----:B------:R-:W-:Y:S01]  /*0ce0*/  FMUL.FTZ R119, R119, R138 ;  /* 0x0000008a77777220 */ /* 0x000fe20000410000 */
[----:B------:R-:W-:Y:S06]  /*0cf0*/  @P3 BRA `(.L_x_7966) ;  /* 0x0000000000083947 */ /* 0x000fec0003800000 */
[----:B------:R-:W-:Y:S05]  /*0d00*/  @P1 BRA `(.L_x_7967) ;  /* 0x0000000000101947 */ /* 0x000fea0003800000 */
[----:B------:R-:W-:Y:S05]  /*0d10*/  BRA `(.L_x_7968) ;  /* 0x0000000000147947 */ /* 0x000fea0003800000 */
.L_x_7966:
[----:B-----5:R-:W-:-:S04]  /*0d20*/  PRMT R108, R102, 0x7632, R108 ;  /* 0x00007632666c7816 */ /* 0x020fc8000000006c */
[----:B------:R-:W-:-:S05]  /*0d30*/  SHF.L.U32 R108, R108, 0x10, RZ ;  /* 0x000000106c6c7819 */ /* 0x000fca00000006ff */
[----:B------:R-:W-:-:S07]  /*0d40*/  FADD.FTZ R119, R108, R119 ;  /* 0x000000776c777221 */ /* 0x000fce0000010000 */
.L_x_7967:
[----:B------:R-:W-:-:S04]  /*0d50*/  F2FP.BF16.F32.PACK_AB R108, RZ, R119 ;  /* 0x00000077ff6c723e */ /* 0x000fc800000010ff */
[----:B------:R-:W-:-:S07]  /*0d60*/  PRMT R106, R106, 0x5410, R108 ;  /* 0x000054106a6a7816 */ /* 0x000fce000000006c */
.L_x_7968:
[C---:B------:R-:W-:Y:S02]  /*0d70*/  SHF.L.U32 R127, R111.reuse, 0x10, RZ ;  /* 0x000000106f7f7819 */ /* 0x040fe400000006ff */
[----:B------:R-:W-:-:S03]  /*0d80*/  PRMT R111, R111, 0x7632, R111 ;  /* 0x000076326f6f7816 */ /* 0x000fc6000000006f */
[----:B------:R-:W-:Y:S01]  /*0d90*/  FMUL.FTZ R127, R127, R138 ;  /* 0x0000008a7f7f7220 */ /* 0x000fe20000410000 */
[----:B------:R-:W-:Y:S06]  /*0da0*/  @P3 BRA `(.L_x_7969) ;  /* 0x0000000000083947 */ /* 0x000fec0003800000 */
[----:B------:R-:W-:Y:S05]  /*0db0*/  @P1 BRA `(.L_x_7970) ;  /* 0x00000000000c1947 */ /* 0x000fea0003800000 */
[----:B------:R-:W-:Y:S05]  /*0dc0*/  BRA `(.L_x_7971) ;  /* 0x0000000000107947 */ /* 0x000fea0003800000 */
.L_x_7969:
[----:B-----5:R-:W-:-:S05]  /*0dd0*/  SHF.L.U32 R108, R103, 0x10, RZ ;  /* 0x00000010676c7819 */ /* 0x020fca00000006ff */
[----:B------:R-:W-:-:S07]  /*0de0*/  FADD.FTZ R127, R108, R127 ;  /* 0x0000007f6c7f7221 */ /* 0x000fce0000010000 */
.L_x_7970:
[----:B------:R-:W-:-:S04]  /*0df0*/  F2FP.BF16.F32.PACK_AB R108, RZ, R127 ;  /* 0x0000007fff6c723e */ /* 0x000fc800000010ff */
[----:B------:R-:W-:-:S07]  /*0e00*/  PRMT R107, R108, 0x7610, R107 ;  /* 0x000076106c6b7816 */ /* 0x000fce000000006b */
.L_x_7971:
[----:B------:R-:W-:-:S05]  /*0e10*/  SHF.L.U32 R111, R111, 0x10, RZ ;  /* 0x000000106f6f7819 */ /* 0x000fca00000006ff */
[----:B------:R-:W-:Y:S01]  /*0e20*/  FMUL.FTZ R128, R111, R138 ;  /* 0x0000008a6f807220 */ /* 0x000fe20000410000 */
[----:B------:R-:W-:Y:S06]  /*0e30*/  @P3 BRA `(.L_x_7972) ;  /* 0x0000000000083947 */ /* 0x000fec0003800000 */
[----:B------:R-:W-:Y:S05]  /*0e40*/  @P1 BRA `(.L_x_7973) ;  /* 0x0000000000101947 */ /* 0x000fea0003800000 */
[----:B------:R-:W-:Y:S05]  /*0e50*/  BRA `(.L_x_7974) ;  /* 0x0000000000147947 */ /* 0x000fea0003800000 */
.L_x_7972:
[----:B-----5:R-:W-:-:S04]  /*0e60*/  PRMT R108, R103, 0x7632, R108 ;  /* 0x00007632676c7816 */ /* 0x020fc8000000006c */
[----:B------:R-:W-:-:S05]  /*0e70*/  SHF.L.U32 R109, R108, 0x10, RZ ;  /* 0x000000106c6d7819 */ /* 0x000fca00000006ff */
[----:B------:R-:W-:-:S07]  /*0e80*/  FADD.FTZ R128, R109, R128 ;  /* 0x000000806d807221 */ /* 0x000fce0000010000 */
.L_x_7973:
[----:B------:R-:W-:-:S04]  /*0e90*/  F2FP.BF16.F32.PACK_AB R108, RZ, R128 ;  /* 0x00000080ff6c723e */ /* 0x000fc800000010ff */
[----:B------:R-:W-:-:S07]  /*0ea0*/  PRMT R107, R107, 0x5410, R108 ;  /* 0x000054106b6b7816 */ /* 0x000fce000000006c */
.L_x_7974:
[----:B------:R-:W0:Y:S01]  /*0eb0*/  @P1 LDC.64 R108, c[0x0][0x238] ;  /* 0x00008e00ff6c1b82 */ /* 0x000e220000000a00 */
[C---:B------:R-:W-:Y:S02]  /*0ec0*/  IADD3 R139, R136.reuse, 0x20, RZ ;  /* 0x00000020888b7810 */ /* 0x040fe40007ffe0ff */
[----:B0-----:R-:W-:-:S04]  /*0ed0*/  @P1 LEA R108, P3, R136, R108, 0x4 ;  /* 0x0000006c886c1211 */ /* 0x001fc800078620ff */
[----:B------:R-:W-:-:S05]  /*0ee0*/  @P1 LEA.HI.X R109, R136, R109, RZ, 0x4, P3 ;  /* 0x0000006d886d1211 */ /* 0x000fca00018f24ff */
[----:B------:R0:W-:Y:S04]  /*0ef0*/  @P1 STG.E.128 desc[UR4][R108.64], R104 ;  /* 0x000000686c001986 */ /* 0x0001e8000c101d04 */
.L_x_7950:
[----:B------:R-:W-:Y:S05]  /*0f00*/  BSYNC B0 ;  /* 0x0000000000007941 */ /* 0x000fea0003800000 */
.L_x_7949:
[----:B------:R-:W-:Y:S01]  /*0f10*/  ISETP.GE.U32.AND P3, PT, R0, 0x40, PT ;  /* 0x000000400000780c */ /* 0x000fe20003f66070 */
[----:B------:R-:W-:-:S12]  /*0f20*/  BSSY B0, `(.L_x_7975) ;  /* 0x0000061000007945 */ /* 0x000fd80003800000 */
[----:B------:R-:W-:Y:S05]  /*0f30*/  @!P3 BRA `(.L_x_7976) ;  /* 0x00000004007cb947 */ /* 0x000fea0003800000 */
[----:B------:R-:W1:Y:S01]  /*0f40*/  LDC.64 R6, c[0x0][0x220] ;  /* 0x00008800ff067b82 */ /* 0x000e620000000a00 */
[----:B------:R-:W-:-:S04]  /*0f50*/  ISETP.NE.U32.AND P3, PT, RZ, UR10, PT ;  /* 0x0000000aff007c0c */ /* 0x000fc8000bf65070 */
[----:B------:R-:W-:-:S13]  /*0f60*/  ISETP.NE.AND.EX P3, PT, RZ, UR11, PT, P3 ;  /* 0x0000000bff007c0c */ /* 0x000fda000bf65330 */
[----:B0-----:R-:W-:-:S04]  /*0f70*/  @P3 LEA R108, P4, R139, UR10, 0x4 ;  /* 0x0000000a8b6c3c11 */ /* 0x001fc8000f8820ff */
[C---:B------:R-:W-:Y:S01]  /*0f80*/  @P3 LEA.HI.X R109, R139.reuse, UR11, RZ, 0x4, P4 ;  /* 0x0000000b8b6d3c11 */ /* 0x040fe2000a0f24ff */
[----:B-1----:R-:W-:-:S04]  /*0f90*/  IMAD.WIDE.U32 R16, R139, 0x10, R6 ;  /* 0x000000108b107825 */ /* 0x002fc800078e0006 */
        /* <DEDUP_REMOVED lines=10> */
.L_x_7977:
[----:B-----5:R-:W-:-:S05]  /*1040*/  SHF.L.U32 R7, R100, 0x10, RZ ;  /* 0x0000001064077819 */ /* 0x020fca00000006ff */
[----:B------:R-:W-:-:S07]  /*1050*/  FADD.FTZ R6, R7, R6 ;  /* 0x0000000607067221 */ /* 0x000fce0000010000 */
.L_x_7978:
[----:B------:R-:W-:-:S04]  /*1060*/  F2FP.BF16.F32.PACK_AB R7, RZ, R6 ;  /* 0x00000006ff07723e */ /* 0x000fc800000010ff */
[----:B------:R-:W-:-:S07]  /*1070*/  PRMT R104, R7, 0x7610, R104 ;  /* 0x0000761007687816 */ /* 0x000fce0000000068 */
.L_x_7979:
[----:B------:R-:W-:-:S05]  /*1080*/  SHF.L.U32 R7, R110, 0x10, RZ ;  /* 0x000000106e077819 */ /* 0x000fca00000006ff */
[----:B------:R-:W-:Y:S01]  /*1090*/  FMUL.FTZ R7, R7, R138 ;  /* 0x0000008a07077220 */ /* 0x000fe20000410000 */
[----:B------:R-:W-:Y:S06]  /*10a0*/  @P3 BRA `(.L_x_7980) ;  /* 0x0000000000083947 */ /* 0x000fec0003800000 */
[----:B------:R-:W-:Y:S05]  /*10b0*/  @P1 BRA `(.L_x_7981) ;  /* 0x0000000000101947 */ /* 0x000fea0003800000 */
[----:B------:R-:W-:Y:S05]  /*10c0*/  BRA `(.L_x_7982) ;  /* 0x0000000000147947 */ /* 0x000fea0003800000 */
.L_x_7980:
[----:B-----5:R-:W-:-:S04]  /*10d0*/  PRMT R16, R100, 0x7632, R16 ;  /* 0x0000763264107816 */ /* 0x020fc80000000010 */
[----:B------:R-:W-:-:S05]  /*10e0*/  SHF.L.U32 R16, R16, 0x10, RZ ;  /* 0x0000001010107819 */ /* 0x000fca00000006ff */
[----:B------:R-:W-:-:S07]  /*10f0*/  FADD.FTZ R7, R16, R7 ;  /* 0x0000000710077221 */ /* 0x000fce0000010000 */
.L_x_7981:
[----:B------:R-:W-:-:S04]  /*1100*/  F2FP.BF16.F32.PACK_AB R16, RZ, R7 ;  /* 0x00000007ff10723e */ /* 0x000fc800000010ff */
[----:B------:R-:W-:-:S07]  /*1110*/  PRMT R104, R104, 0x5410, R16 ;  /* 0x0000541068687816 */ /* 0x000fce0000000010 */
.L_x_7982:
[C---:B------:R-:W-:Y:S02]  /*1120*/  SHF.L.U32 R109, R17.reuse, 0x10, RZ ;  /* 0x00000010116d7819 */ /* 0x040fe400000006ff */
[----:B------:R-:W-:-:S03]  /*1130*/  PRMT R17, R17, 0x7632, R17 ;  /* 0x0000763211117816 */ /* 0x000fc60000000011 */
[----:B------:R-:W-:Y:S01]  /*1140*/  FMUL.FTZ R16, R109, R138 ;  /* 0x0000008a6d107220 */ /* 0x000fe20000410000 */
[----:B------:R-:W-:Y:S06]  /*1150*/  @P3 BRA `(.L_x_7983) ;  /* 0x0000000000083947 */ /* 0x000fec0003800000 */
[----:B------:R-:W-:Y:S05]  /*1160*/  @P1 BRA `(.L_x_7984) ;  /* 0x00000000000c1947 */ /* 0x000fea0003800000 */
[----:B------:R-:W-:Y:S05]  /*1170*/  BRA `(.L_x_7985) ;  /* 0x0000000000107947 */ /* 0x000fea0003800000 */
.L_x_7983:
[----:B-----5:R-:W-:-:S05]  /*1180*/  SHF.L.U32 R109, R101, 0x10, RZ ;  /* 0x00000010656d7819 */ /* 0x020fca00000006ff */
[----:B------:R-:W-:-:S07]  /*1190*/  FADD.FTZ R16, R109, R16 ;  /* 0x000000106d107221 */ /* 0x000fce0000010000 */
.L_x_7984:
[----:B------:R-:W-:-:S04]  /*11a0*/  F2FP.BF16.F32.PACK_AB R108, RZ, R16 ;  /* 0x00000010ff6c723e */ /* 0x000fc800000010ff */
[----:B------:R-:W-:-:S07]  /*11b0*/  PRMT R105, R108, 0x7610, R105 ;  /* 0x000076106c697816 */ /* 0x000fce0000000069 */
.L_x_7985:
[----:B------:R-:W-:-:S05]  /*11c0*/  SHF.L.U32 R17, R17, 0x10, RZ ;  /* 0x0000001011117819 */ /* 0x000fca00000006ff */
[----:B------:R-:W-:Y:S01]  /*11d0*/  FMUL.FTZ R17, R17, R138 ;  /* 0x0000008a11117220 */ /* 0x000fe20000410000 */
[----:B------:R-:W-:Y:S06]  /*11e0*/  @P3 BRA `(.L_x_7986) ;  /* 0x0000000000083947 */ /* 0x000fec0003800000 */
[----:B------:R-:W-:Y:S05]  /*11f0*/  @P1 BRA `(.L_x_7987) ;  /* 0x0000000000101947 */ /* 0x000fea0003800000 */
[----:B------:R-:W-:Y:S05]  /*1200*/  BRA `(.L_x_7988) ;  /* 0x0000000000147947 */ /* 0x000fea0003800000 */
.L_x_7986:
[----:B-----5:R-:W-:-:S04]  /*1210*/  PRMT R108, R101, 0x7632, R108 ;  /* 0x00007632656c7816 */ /* 0x020fc8000000006c */
[----:B------:R-:W-:-:S05]  /*1220*/  SHF.L.U32 R108, R108, 0x10, RZ ;  /* 0x000000106c6c7819 */ /* 0x000fca00000006ff */
[----:B------:R-:W-:-:S07]  /*1230*/  FADD.FTZ R17, R108, R17 ;  /* 0x000000116c117221 */ /* 0x000fce0000010000 */
.L_x_7987:
[----:B------:R-:W-:-:S04]  /*1240*/  F2FP.BF16.F32.PACK_AB R108, RZ, R17 ;  /* 0x00000011ff6c723e */ /* 0x000fc800000010ff */
[----:B------:R-:W-:-:S07]  /*1250*/  PRMT R105, R105, 0x5410, R108 ;  /* 0x0000541069697816 */ /* 0x000fce000000006c */
.L_x_7988:
[C---:B------:R-:W-:Y:S02]  /*1260*/  SHF.L.U32 R109, R18.reuse, 0x10, RZ ;  /* 0x00000010126d7819 */ /* 0x040fe400000006ff */
[----:B------:R-:W-:-:S03]  /*1270*/  PRMT R108, R18, 0x7632, R108 ;  /* 0x00007632126c7816 */ /* 0x000fc6000000006c */
[----:B------:R-:W-:Y:S01]  /*1280*/  FMUL.FTZ R18, R109, R138 ;  /* 0x0000008a6d127220 */ /* 0x000fe20000410000 */
[----:B------:R-:W-:Y:S06]  /*1290*/  @P3 BRA `(.L_x_7989) ;  /* 0x0000000000083947 */ /* 0x000fec0003800000 */
[----:B------:R-:W-:Y:S05]  /*12a0*/  @P1 BRA `(.L_x_7990) ;  /* 0x00000000000c1947 */ /* 0x000fea0003800000 */
[----:B------:R-:W-:Y:S05]  /*12b0*/  BRA `(.L_x_7991) ;  /* 0x0000000000107947 */ /* 0x000fea0003800000 */
.L_x_7989:
[----:B-----5:R-:W-:-:S05]  /*12c0*/  SHF.L.U32 R109, R102, 0x10, RZ ;  /* 0x00000010666d7819 */ /* 0x020fca00000006ff */
[----:B------:R-:W-:-:S07]  /*12d0*/  FADD.FTZ R18, R109, R18 ;  /* 0x000000126d127221 */ /* 0x000fce0000010000 */
.L_x_7990:
[----:B------:R-:W-:-:S04]  /*12e0*/  F2FP.BF16.F32.PACK_AB R109, RZ, R18 ;  /* 0x00000012ff6d723e */ /* 0x000fc800000010ff */
[----:B------:R-:W-:-:S07]  /*12f0*/  PRMT R106, R109, 0x7610, R106 ;  /* 0x000076106d6a7816 */ /* 0x000fce000000006a */
.L_x_7991:
[----:B------:R-:W-:-:S05]  /*1300*/  SHF.L.U32 R109, R108, 0x10, RZ ;  /* 0x000000106c6d7819 */ /* 0x000fca00000006ff */
[----:B------:R-:W-:Y:S01]  /*1310*/  FMUL.FTZ R120, R109, R138 ;  /* 0x0000008a6d787220 */ /* 0x000fe20000410000 */
[----:B------:R-:W-:Y:S06]  /*1320*/  @P3 BRA `(.L_x_7992) ;  /* 0x0000000000083947 */ /* 0x000fec0003800000 */
[----:B------:R-:W-:Y:S05]  /*1330*/  @P1 BRA `(.L_x_7993) ;  /* 0x0000000000101947 */ /* 0x000fea0003800000 */
[----:B------:R-:W-:Y:S05]  /*1340*/  BRA `(.L_x_7994) ;  /* 0x0000000000147947 */ /* 0x000fea0003800000 */
.L_x_7992:
[----:B-----5:R-:W-:-:S04]  /*1350*/  PRMT R108, R102, 0x7632, R108 ;  /* 0x00007632666c7816 */ /* 0x020fc8000000006c */
[----:B------:R-:W-:-:S05]  /*1360*/  SHF.L.U32 R109, R108, 0x10, RZ ;  /* 0x000000106c6d7819 */ /* 0x000fca00000006ff */
[----:B------:R-:W-:-:S07]  /*1370*/  FADD.FTZ R120, R109, R120 ;  /* 0x000000786d787221 */ /* 0x000fce0000010000 */
.L_x_7993:
[----:B------:R-:W-:-:S04]  /*1380*/  F2FP.BF16.F32.PACK_AB R108, RZ, R120 ;  /* 0x00000078ff6c723e */ /* 0x000fc800000010ff */
[----:B------:R-:W-:-:S07]  /*1390*/  PRMT R106, R106, 0x5410, R108 ;  /* 0x000054106a6a7816 */ /* 0x000fce000000006c */
.L_x_7994:
[C---:B------:R-:W-:Y:S02]  /*13a0*/  SHF.L.U32 R109, R19.reuse, 0x10, RZ ;  /* 0x00000010136d7819 */ /* 0x040fe400000006ff */
[----:B------:R-:W-:-:S03]  /*13b0*/  PRMT R108, R19, 0x7632, R108 ;  /* 0x00007632136c7816 */ /* 0x000fc6000000006c */
[----:B------:R-:W-:Y:S01]  /*13c0*/  FMUL.FTZ R19, R109, R138 ;  /* 0x0000008a6d137220 */ /* 0x000fe20000410000 */
[----:B------:R-:W-:Y:S06]  /*13d0*/  @P3 BRA `(.L_x_7995) ;  /* 0x0000000000083947 */ /* 0x000fec0003800000 */
[----:B------:R-:W-:Y:S05]  /*13e0*/  @P1 BRA `(.L_x_7996) ;  /* 0x00000000000c1947 */ /* 0x000fea0003800000 */
[----:B------:R-:W-:Y:S05]  /*13f0*/  BRA `(.L_x_7997) ;  /* 0x0000000000107947 */ /* 0x000fea0003800000 */
.L_x_7995:
[----:B-----5:R-:W-:-:S05]  /*1400*/  SHF.L.U32 R110, R103, 0x10, RZ ;  /* 0x00000010676e7819 */ /* 0x020fca00000006ff */
[----:B------:R-:W-:-:S07]  /*1410*/  FADD.FTZ R19, R110, R19 ;  /* 0x000000136e137221 */ /* 0x000fce0000010000 */
.L_x_7996:
[----:B------:R-:W-:-:S04]  /*1420*/  F2FP.BF16.F32.PACK_AB R109, RZ, R19 ;  /* 0x00000013ff6d723e */ /* 0x000fc800000010ff */
[----:B------:R-:W-:-:S07]  /*1430*/  PRMT R107, R109, 0x7610, R107 ;  /* 0x000076106d6b7816 */ /* 0x000fce000000006b */
.L_x_7997:
[----:B------:R-:W-:-:S05]  /*1440*/  SHF.L.U32 R129, R108, 0x10, RZ ;  /* 0x000000106c817819 */ /* 0x000fca00000006ff */
[----:B------:R-:W-:Y:S01]  /*1450*/  FMUL.FTZ R129, R129, R138 ;  /* 0x0000008a81817220 */ /* 0x000fe20000410000 */
[----:B------:R-:W-:Y:S06]  /*1460*/  @P3 BRA `(.L_x_7998) ;  /* 0x0000000000083947 */ /* 0x000fec0003800000 */
[----:B------:R-:W-:Y:S05]  /*1470*/  @P1 BRA `(.L_x_7999) ;  /* 0x0000000000101947 */ /* 0x000fea0003800000 */
[----:B------:R-:W-:Y:S05]  /*1480*/  BRA `(.L_x_8000) ;  /* 0x0000000000147947 */ /* 0x000fea0003800000 */
.L_x_7998:
[----:B-----5:R-:W-:-:S04]  /*1490*/  PRMT R108, R103, 0x7632, R108 ;  /* 0x00007632676c7816 */ /* 0x020fc8000000006c */
[----:B------:R-:W-:-:S05]  /*14a0*/  SHF.L.U32 R108, R108, 0x10, RZ ;  /* 0x000000106c6c7819 */ /* 0x000fca00000006ff */
[----:B------:R-:W-:-:S07]  /*14b0*/  FADD.FTZ R129, R108, R129 ;  /* 0x000000816c817221 */ /* 0x000fce0000010000 */
.L_x_7999:
[----:B------:R-:W-:-:S04]  /*14c0*/  F2FP.BF16.F32.PACK_AB R108, RZ, R129 ;  /* 0x00000081ff6c723e */ /* 0x000fc800000010ff */
[----:B------:R-:W-:-:S07]  /*14d0*/  PRMT R107, R107, 0x5410, R108 ;  /* 0x000054106b6b7816 */ /* 0x000fce000000006c */
.L_x_8000:
[----:B------:R-:W0:Y:S02]  /*14e0*/  @P1 LDC.64 R108, c[0x0][0x238] ;  /* 0x00008e00ff6c1b82 */ /* 0x000e240000000a00 */
[----:B0-----:R-:W-:-:S04]  /*14f0*/  @P1 LEA R108, P3, R139, R108, 0x4 ;  /* 0x0000006c8b6c1211 */ /* 0x001fc800078620ff */
[C---:B------:R-:W-:Y:S02]  /*1500*/  @P1 LEA.HI.X R109, R139.reuse, R109, RZ, 0x4, P3 ;  /* 0x0000006d8b6d1211 */ /* 0x040fe400018f24ff */
[----:B------:R-:W-:-:S03]  /*1510*/  IADD3 R139, R139, 0x20, RZ ;  /* 0x000000208b8b7810 */ /* 0x000fc60007ffe0ff */
[----:B------:R1:W-:Y:S04]  /*1520*/  @P1 STG.E.128 desc[UR4][R108.64], R104 ;  /* 0x000000686c001986 */ /* 0x0003e8000c101d04 */
.L_x_7976:
[----:B------:R-:W-:Y:S05]  /*1530*/  BSYNC B0 ;  /* 0x0000000000007941 */ /* 0x000fea0003800000 */
.L_x_7975:
        /* <DEDUP_REMOVED lines=19> */
.L_x_8003:
[----:B-----5:R-:W-:-:S05]  /*1670*/  SHF.L.U32 R9, R100, 0x10, RZ ;  /* 0x0000001064097819 */ /* 0x020fca00000006ff */
[----:B------:R-:W-:-:S07]  /*1680*/  FADD.FTZ R8, R9, R8 ;  /* 0x0000000809087221 */ /* 0x000fce0000010000 */
.L_x_8004:
[----:B------:R-:W-:-:S04]  /*1690*/  F2FP.BF16.F32.PACK_AB R9, RZ, R8 ;  /* 0x00000008ff09723e */ /* 0x000fc800000010ff */
[----:B------:R-:W-:-:S07]  /*16a0*/  PRMT R104, R9, 0x7610, R104 ;  /* 0x0000761009687816 */ /* 0x000fce0000000068 */
.L_x_8005:
[----:B------:R-:W-:-:S05]  /*16b0*/  SHF.L.U32 R121, R121, 0x10, RZ ;  /* 0x0000001079797819 */ /* 0x000fca00000006ff */
[----:B------:R-:W-:Y:S01]  /*16c0*/  FMUL.FTZ R9, R121, R138 ;  /* 0x0000008a79097220 */ /* 0x000fe20000410000 */
[----:B------:R-:W-:Y:S06]  /*16d0*/  @P3 BRA `(.L_x_8006) ;  /* 0x0000000000083947 */ /* 0x000fec0003800000 */
[----:B------:R-:W-:Y:S05]  /*16e0*/  @P1 BRA `(.L_x_8007) ;  /* 0x0000000000101947 */ /* 0x000fea0003800000 */
[----:B------:R-:W-:Y:S05]  /*16f0*/  BRA `(.L_x_8008) ;  /* 0x0000000000147947 */ /* 0x000fea0003800000 */
.L_x_8006:
[----:B-----5:R-:W-:-:S04]  /*1700*/  PRMT R108, R100, 0x7632, R108 ;  /* 0x00007632646c7816 */ /* 0x020fc8000000006c */
[----:B------:R-:W-:-:S05]  /*1710*/  SHF.L.U32 R108, R108, 0x10, RZ ;  /* 0x000000106c6c7819 */ /* 0x000fca00000006ff */
[----:B------:R-:W-:-:S07]  /*1720*/  FADD.FTZ R9, R108, R9 ;  /* 0x000000096c097221 */ /* 0x000fce0000010000 */
.L_x_8007:
[----:B------:R-:W-:-:S04]  /*1730*/  F2FP.BF16.F32.PACK_AB R108, RZ, R9 ;  /* 0x00000009ff6c723e */ /* 0x000fc800000010ff */
[----:B------:R-:W-:-:S07]  /*1740*/  PRMT R104, R104, 0x5410, R108 ;  /* 0x0000541068687816 */ /* 0x000fce000000006c */
.L_x_8008:
[C---:B------:R-:W-:Y:S02]  /*1750*/  SHF.L.U32 R113, R109.reuse, 0x10, RZ ;  /* 0x000000106d717819 */ /* 0x040fe400000006ff */
[----:B------:R-:W-:-:S03]  /*1760*/  PRMT R109, R109, 0x7632, R109 ;  /* 0x000076326d6d7816 */ /* 0x000fc6000000006d */
[----:B------:R-:W-:Y:S01]  /*1770*/  FMUL.FTZ R112, R113, R138 ;  /* 0x0000008a71707220 */ /* 0x000fe20000410000 */
[----:B------:R-:W-:Y:S06]  /*1780*/  @P3 BRA `(.L_x_8009) ;  /* 0x0000000000083947 */ /* 0x000fec0003800000 */
[----:B------:R-:W-:Y:S05]  /*1790*/  @P1 BRA `(.L_x_8010) ;  /* 0x00000000000c1947 */ /* 0x000fea0003800000 */
[----:B------:R-:W-:Y:S05]  /*17a0*/  BRA `(.L_x_8011) ;  /* 0x0000000000107947 */ /* 0x000fea0003800000 */
.L_x_8009:
[----:B-----5:R-:W-:-:S05]  /*17b0*/  SHF.L.U32 R113, R101, 0x10, RZ ;  /* 0x0000001065717819 */ /* 0x020fca00000006ff */
[----:B------:R-:W-:-:S07]  /*17c0*/  FADD.FTZ R112, R113, R112 ;  /* 0x0000007071707221 */ /* 0x000fce0000010000 */
.L_x_8010:
[----:B------:R-:W-:-:S04]  /*17d0*/  F2FP.BF16.F32.PACK_AB R108, RZ, R112 ;  /* 0x00000070ff6c723e */ /* 0x000fc800000010ff */
[----:B------:R-:W-:-:S07]  /*17e0*/  PRMT R105, R108, 0x7610, R105 ;  /* 0x000076106c697816 */ /* 0x000fce0000000069 */
.L_x_8011:
[----:B------:R-:W-:-:S05]  /*17f0*/  SHF.L.U32 R109, R109, 0x10, RZ ;  /* 0x000000106d6d7819 */ /* 0x000fca00000006ff */
[----:B------:R-:W-:Y:S01]  /*1800*/  FMUL.FTZ R113, R109, R138 ;  /* 0x0000008a6d717220 */ /* 0x000fe20000410000 */
[----:B------:R-:W-:Y:S06]  /*1810*/  @P3 BRA `(.L_x_8012) ;  /* 0x0000000000083947 */ /* 0x000fec0003800000 */
[----:B------:R-:W-:Y:S05]  /*1820*/  @P1 BRA `(.L_x_8013) ;  /* 0x0000000000101947 */ /* 0x000fea0003800000 */
[----:B------:R-:W-:Y:S05]  /*1830*/  BRA `(.L_x_8014) ;  /* 0x0000000000147947 */ /* 0x000fea0003800000 */
.L_x_8012:
[----:B-----5:R-:W-:-:S04]  /*1840*/  PRMT R108, R101, 0x7632, R108 ;  /* 0x00007632656c7816 */ /* 0x020fc8000000006c */
[----:B------:R-:W-:-:S05]  /*1850*/  SHF.L.U32 R108, R108, 0x10, RZ ;  /* 0x000000106c6c7819 */ /* 0x000fca00000006ff */
[----:B------:R-:W-:-:S07]  /*1860*/  FADD.FTZ R113, R108, R113 ;  /* 0x000000716c717221 */ /* 0x000fce0000010000 */
.L_x_8013:
[----:B------:R-:W-:-:S04]  /*1870*/  F2FP.BF16.F32.PACK_AB R108, RZ, R113 ;  /* 0x00000071ff6c723e */ /* 0x000fc800000010ff */
[----:B------:R-:W-:-:S07]  /*1880*/  PRMT R105, R105, 0x5410, R108 ;  /* 0x0000541069697816 */ /* 0x000fce000000006c */
.L_x_8014:
[C---:B------:R-:W-:Y:S02]  /*1890*/  SHF.L.U32 R121, R110.reuse, 0x10, RZ ;  /* 0x000000106e797819 */ /* 0x040fe400000006ff */
[----:B------:R-:W-:-:S03]  /*18a0*/  PRMT R110, R110, 0x7632, R110 ;  /* 0x000076326e6e7816 */ /* 0x000fc6000000006e */
[----:B------:R-:W-:Y:S01]  /*18b0*/  FMUL.FTZ R121, R121, R138 ;  /* 0x0000008a79797220 */ /* 0x000fe20000410000 */
[----:B------:R-:W-:Y:S06]  /*18c0*/  @P3 BRA `(.L_x_8015) ;  /* 0x0000000000083947 */ /* 0x000fec0003800000 */
[----:B------:R-:W-:Y:S05]  /*18d0*/  @P1 BRA `(.L_x_8016) ;  /* 0x00000000000c1947 */ /* 0x000fea0003800000 */
[----:B------:R-:W-:Y:S05]  /*18e0*/  BRA `(.L_x_8017) ;  /* 0x0000000000107947 */ /* 0x000fea0003800000 */
.L_x_8015:
[----:B-----5:R-:W-:-:S05]  /*18f0*/  SHF.L.U32 R108, R102, 0x10, RZ ;  /* 0x00000010666c7819 */ /* 0x020fca00000006ff */
[----:B------:R-:W-:-:S07]  /*1900*/  FADD.FTZ R121, R108, R121 ;  /* 0x000000796c797221 */ /* 0x000fce0000010000 */
.L_x_8016:
[----:B------:R-:W-:-:S04]  /*1910*/  F2FP.BF16.F32.PACK_AB R108, RZ, R121 ;  /* 0x00000079ff6c723e */ /* 0x000fc800000010ff */
[----:B------:R-:W-:-:S07]  /*1920*/  PRMT R106, R108, 0x7610, R106 ;  /* 0x000076106c6a7816 */ /* 0x000fce000000006a */
.L_x_8017:
[----:B------:R-:W-:-:S05]  /*1930*/  SHF.L.U32 R109, R110, 0x10, RZ ;  /* 0x000000106e6d7819 */ /* 0x000fca00000006ff */
[----:B------:R-:W-:Y:S01]  /*1940*/  FMUL.FTZ R122, R109, R138 ;  /* 0x0000008a6d7a7220 */ /* 0x000fe20000410000 */
[----:B------:R-:W-:Y:S06]  /*1950*/  @P3 BRA `(.L_x_8018) ;  /* 0x0000000000083947 */ /* 0x000fec0003800000 */
[----:B------:R-:W-:Y:S05]  /*1960*/  @P1 BRA `(.L_x_8019) ;  /* 0x0000000000101947 */ /* 0x000fea0003800000 */
[----:B------:R-:W-:Y:S05]  /*1970*/  BRA `(.L_x_8020) ;  /* 0x0000000000147947 */ /* 0x000fea0003800000 */
.L_x_8018:
[----:B-----5:R-:W-:-:S04]  /*1980*/  PRMT R108, R102, 0x7632, R108 ;  /* 0x00007632666c7816 */ /* 0x020fc8000000006c */
[----:B------:R-:W-:-:S05]  /*1990*/  SHF.L.U32 R109, R108, 0x10, RZ ;  /* 0x000000106c6d7819 */ /* 0x000fca00000006ff */
[----:B------:R-:W-:-:S07]  /*19a0*/  FADD.FTZ R122, R109, R122 ;  /* 0x0000007a6d7a7221 */ /* 0x000fce0000010000 */
.L_x_8019:
[----:B------:R-:W-:-:S04]  /*19b0*/  F2FP.BF16.F32.PACK_AB R108, RZ, R122 ;  /* 0x0000007aff6c723e */ /* 0x000fc800000010ff */
[----:B------:R-:W-:-:S07]  /*19c0*/  PRMT R106, R106, 0x5410, R108 ;  /* 0x000054106a6a7816 */ /* 0x000fce000000006c */
.L_x_8020:
[C---:B------:R-:W-:Y:S02]  /*19d0*/  SHF.L.U32 R109, R111.reuse, 0x10, RZ ;  /* 0x000000106f6d7819 */ /* 0x040fe400000006ff */
[----:B------:R-:W-:-:S03]  /*19e0*/  PRMT R111, R111, 0x7632, R111 ;  /* 0x000076326f6f7816 */ /* 0x000fc6000000006f */
[----:B------:R-:W-:Y:S01]  /*19f0*/  FMUL.FTZ R130, R109, R138 ;  /* 0x0000008a6d827220 */ /* 0x000fe20000410000 */
[----:B------:R-:W-:Y:S06]  /*1a00*/  @P3 BRA `(.L_x_8021) ;  /* 0x0000000000083947 */ /* 0x000fec0003800000 */
[----:B------:R-:W-:Y:S05]  /*1a10*/  @P1 BRA `(.L_x_8022) ;  /* 0x00000000000c1947 */ /* 0x000fea0003800000 */
[----:B------:R-:W-:Y:S05]  /*1a20*/  BRA `(.L_x_8023) ;  /* 0x0000000000107947 */ /* 0x000fea0003800000 */
.L_x_8021:
[----:B-----5:R-:W-:-:S05]  /*1a30*/  SHF.L.U32 R109, R103, 0x10, RZ ;  /* 0x00000010676d7819 */ /* 0x020fca00000006ff */
[----:B------:R-:W-:-:S07]  /*1a40*/  FADD.FTZ R130, R109, R130 ;  /* 0x000000826d827221 */ /* 0x000fce0000010000 */
.L_x_8022:
[----:B------:R-:W-:-:S04]  /*1a50*/  F2FP.BF16.F32.PACK_AB R108, RZ, R130 ;  /* 0x00000082ff6c723e */ /* 0x000fc800000010ff */
[----:B------:R-:W-:-:S07]  /*1a60*/  PRMT R107, R108, 0x7610, R107 ;  /* 0x000076106c6b7816 */ /* 0x000fce000000006b */
.L_x_8023:
[----:B------:R-:W-:-:S05]  /*1a70*/  SHF.L.U32 R111, R111, 0x10, RZ ;  /* 0x000000106f6f7819 */ /* 0x000fca00000006ff */
[----:B------:R-:W-:Y:S01]  /*1a80*/  FMUL.FTZ R131, R111, R138 ;  /* 0x0000008a6f837220 */ /* 0x000fe20000410000 */
[----:B------:R-:W-:Y:S06]  /*1a90*/  @P3 BRA `(.L_x_8024) ;  /* 0x0000000000083947 */ /* 0x000fec0003800000 */
[----:B------:R-:W-:Y:S05]  /*1aa0*/  @P1 BRA `(.L_x_8025) ;  /* 0x0000000000101947 */ /* 0x000fea0003800000 */
[----:B------:R-:W-:Y:S05]  /*1ab0*/  BRA `(.L_x_8026) ;  /* 0x0000000000147947 */ /* 0x000fea0003800000 */
.L_x_8024:
[----:B-----5:R-:W-:-:S04]  /*1ac0*/  PRMT R108, R103, 0x7632, R108 ;  /* 0x00007632676c7816 */ /* 0x020fc8000000006c */
[----:B------:R-:W-:-:S05]  /*1ad0*/  SHF.L.U32 R108, R108, 0x10, RZ ;  /* 0x000000106c6c7819 */ /* 0x000fca00000006ff */
[----:B------:R-:W-:-:S07]  /*1ae0*/  FADD.FTZ R131, R108, R131 ;  /* 0x000000836c837221 */ /* 0x000fce0000010000 */
.L_x_8025:
[----:B------:R-:W-:-:S04]  /*1af0*/  F2FP.BF16.F32.PACK_AB R108, RZ, R131 ;  /* 0x00000083ff6c723e */ /* 0x000fc800000010ff */
[----:B------:R-:W-:-:S07]  /*1b00*/  PRMT R107, R107, 0x5410, R108 ;  /* 0x000054106b6b7816 */ /* 0x000fce000000006c */
.L_x_8026:
[----:B------:R-:W0:Y:S02]  /*1b10*/  @P1 LDC.64 R108, c[0x0][0x238] ;  /* 0x00008e00ff6c1b82 */ /* 0x000e240000000a00 */
[----:B0-----:R-:W-:-:S04]  /*1b20*/  @P1 LEA R108, P3, R139, R108, 0x4 ;  /* 0x0000006c8b6c1211 */ /* 0x001fc800078620ff */
[C---:B------:R-:W-:Y:S02]  /*1b30*/  @P1 LEA.HI.X R109, R139.reuse, R109, RZ, 0x4, P3 ;  /* 0x0000006d8b6d1211 */ /* 0x040fe400018f24ff */
[----:B------:R-:W-:-:S03]  /*1b40*/  IADD3 R139, R139, 0x20, RZ ;  /* 0x000000208b8b7810 */ /* 0x000fc60007ffe0ff */
[----:B------:R2:W-:Y:S04]  /*1b50*/  @P1 STG.E.128 desc[UR4][R108.64], R104 ;  /* 0x000000686c001986 */ /* 0x0005e8000c101d04 */
.L_x_8002:
[----:B------:R-:W-:Y:S05]  /*1b60*/  BSYNC B0 ;  /* 0x0000000000007941 */ /* 0x000fea0003800000 */
.L_x_8001:
        /* <DEDUP_REMOVED lines=19> */
.L_x_8029:
[----:B-----5:R-:W-:-:S05]  /*1ca0*/  SHF.L.U32 R11, R100, 0x10, RZ ;  /* 0x00000010640b7819 */ /* 0x020fca00000006ff */
[----:B------:R-:W-:-:S07]  /*1cb0*/  FADD.FTZ R10, R11, R10 ;  /* 0x0000000a0b0a7221 */ /* 0x000fce0000010000 */
.L_x_8030:
[----:B------:R-:W-:-:S04]  /*1cc0*/  F2FP.BF16.F32.PACK_AB R11, RZ, R10 ;  /* 0x0000000aff0b723e */ /* 0x000fc800000010ff */
[----:B------:R-:W-:-:S07]  /*1cd0*/  PRMT R104, R11, 0x7610, R104 ;  /* 0x000076100b687816 */ /* 0x000fce0000000068 */
.L_x_8031:
[----:B------:R-:W-:-:S05]  /*1ce0*/  SHF.L.U32 R123, R123, 0x10, RZ ;  /* 0x000000107b7b7819 */ /* 0x000fca00000006ff */
[----:B------:R-:W-:Y:S01]  /*1cf0*/  FMUL.FTZ R11, R123, R138 ;  /* 0x0000008a7b0b7220 */ /* 0x000fe20000410000 */
[----:B------:R-:W-:Y:S06]  /*1d00*/  @P3 BRA `(.L_x_8032) ;  /* 0x0000000000083947 */ /* 0x000fec0003800000 */
[----:B------:R-:W-:Y:S05]  /*1d10*/  @P1 BRA `(.L_x_8033) ;  /* 0x0000000000101947 */ /* 0x000fea0003800000 */
[----:B------:R-:W-:Y:S05]  /*1d20*/  BRA `(.L_x_8034) ;  /* 0x0000000000147947 */ /* 0x000fea0003800000 */
.L_x_8032:
[----:B-----5:R-:W-:-:S04]  /*1d30*/  PRMT R108, R100, 0x7632, R108 ;  /* 0x00007632646c7816 */ /* 0x020fc8000000006c */
[----:B------:R-:W-:-:S05]  /*1d40*/  SHF.L.U32 R108, R108, 0x10, RZ ;  /* 0x000000106c6c7819 */ /* 0x000fca00000006ff */
[----:B------:R-:W-:-:S07]  /*1d50*/  FADD.FTZ R11, R108, R11 ;  /* 0x0000000b6c0b7221 */ /* 0x000fce0000010000 */
.L_x_8033:
[----:B------:R-:W-:-:S04]  /*1d60*/  F2FP.BF16.F32.PACK_AB R108, RZ, R11 ;  /* 0x0000000bff6c723e */ /* 0x000fc800000010ff */
[----:B------:R-:W-:-:S07]  /*1d70*/  PRMT R104, R104, 0x5410, R108 ;  /* 0x0000541068687816 */ /* 0x000fce000000006c */
.L_x_8034:
[C---:B------:R-:W-:Y:S02]  /*1d80*/  SHF.L.U32 R115, R109.reuse, 0x10, RZ ;  /* 0x000000106d737819 */ /* 0x040fe400000006ff */
[----:B------:R-:W-:-:S03]  /*1d90*/  PRMT R109, R109, 0x7632, R109 ;  /* 0x000076326d6d7816 */ /* 0x000fc6000000006d */
[----:B------:R-:W-:Y:S01]  /*1da0*/  FMUL.FTZ R114, R115, R138 ;  /* 0x0000008a73727220 */ /* 0x000fe20000410000 */
[----:B------:R-:W-:Y:S06]  /*1db0*/  @P3 BRA `(.L_x_8035) ;  /* 0x0000000000083947 */ /* 0x000fec0003800000 */
[----:B------:R-:W-:Y:S05]  /*1dc0*/  @P1 BRA `(.L_x_8036) ;  /* 0x00000000000c1947 */ /* 0x000fea0003800000 */
[----:B------:R-:W-:Y:S05]  /*1dd0*/  BRA `(.L_x_8037) ;  /* 0x0000000000107947 */ /* 0x000fea0003800000 */
.L_x_8035:
[----:B-----5:R-:W-:-:S05]  /*1de0*/  SHF.L.U32 R115, R101, 0x10, RZ ;  /* 0x0000001065737819 */ /* 0x020fca00000006ff */
[----:B------:R-:W-:-:S07]  /*1df0*/  FADD.FTZ R114, R115, R114 ;  /* 0x0000007273727221 */ /* 0x000fce0000010000 */
.L_x_8036:
[----:B------:R-:W-:-:S04]  /*1e00*/  F2FP.BF16.F32.PACK_AB R108, RZ, R114 ;  /* 0x00000072ff6c723e */ /* 0x000fc800000010ff */
[----:B------:R-:W-:-:S07]  /*1e10*/  PRMT R105, R108, 0x7610, R105 ;  /* 0x000076106c697816 */ /* 0x000fce0000000069 */
.L_x_8037:
[----:B------:R-:W-:-:S05]  /*1e20*/  SHF.L.U32 R109, R109, 0x10, RZ ;  /* 0x000000106d6d7819 */ /* 0x000fca00000006ff */
[----:B------:R-:W-:Y:S01]  /*1e30*/  FMUL.FTZ R115, R109, R138 ;  /* 0x0000008a6d737220 */ /* 0x000fe20000410000 */
[----:B------:R-:W-:Y:S06]  /*1e40*/  @P3 BRA `(.L_x_8038) ;  /* 0x0000000000083947 */ /* 0x000fec0003800000 */
[----:B------:R-:W-:Y:S05]  /*1e50*/  @P1 BRA `(.L_x_8039) ;  /* 0x0000000000101947 */ /* 0x000fea0003800000 */
[----:B------:R-:W-:Y:S05]  /*1e60*/  BRA `(.L_x_8040) ;  /* 0x0000000000147947 */ /* 0x000fea0003800000 */
.L_x_8038:
[----:B-----5:R-:W-:-:S04]  /*1e70*/  PRMT R108, R101, 0x7632, R108 ;  /* 0x00007632656c7816 */ /* 0x020fc8000000006c */
[----:B------:R-:W-:-:S05]  /*1e80*/  SHF.L.U32 R108, R108, 0x10, RZ ;  /* 0x000000106c6c7819 */ /* 0x000fca00000006ff */
[----:B------:R-:W-:-:S07]  /*1e90*/  FADD.FTZ R115, R108, R115 ;  /* 0x000000736c737221 */ /* 0x000fce0000010000 */
.L_x_8039:
[----:B------:R-:W-:-:S04]  /*1ea0*/  F2FP.BF16.F32.PACK_AB R108, RZ, R115 ;  /* 0x00000073ff6c723e */ /* 0x000fc800000010ff */
[----:B------:R-:W-:-:S07]  /*1eb0*/  PRMT R105, R105, 0x5410, R108 ;  /* 0x0000541069697816 */ /* 0x000fce000000006c */
.L_x_8040:
[C---:B------:R-:W-:Y:S02]  /*1ec0*/  SHF.L.U32 R123, R110.reuse, 0x10, RZ ;  /* 0x000000106e7b7819 */ /* 0x040fe400000006ff */
[----:B------:R-:W-:-:S03]  /*1ed0*/  PRMT R110, R110, 0x7632, R110 ;  /* 0x000076326e6e7816 */ /* 0x000fc6000000006e */
[----:B------:R-:W-:Y:S01]  /*1ee0*/  FMUL.FTZ R123, R123, R138 ;  /* 0x0000008a7b7b7220 */ /* 0x000fe20000410000 */
[----:B------:R-:W-:Y:S06]  /*1ef0*/  @P3 BRA `(.L_x_8041) ;  /* 0x0000000000083947 */ /* 0x000fec0003800000 */
[----:B------:R-:W-:Y:S05]  /*1f00*/  @P1 BRA `(.L_x_8042) ;  /* 0x00000000000c1947 */ /* 0x000fea0003800000 */
[----:B------:R-:W-:Y:S05]  /*1f10*/  BRA `(.L_x_8043) ;  /* 0x0000000000107947 */ /* 0x000fea0003800000 */
.L_x_8041:
[----:B-----5:R-:W-:-:S05]  /*1f20*/  SHF.L.U32 R108, R102, 0x10, RZ ;  /* 0x00000010666c7819 */ /* 0x020fca00000006ff */
[----:B------:R-:W-:-:S07]  /*1f30*/  FADD.FTZ R123, R108, R123 ;  /* 0x0000007b6c7b7221 */ /* 0x000fce0000010000 */
.L_x_8042:
[----:B------:R-:W-:-:S04]  /*1f40*/  F2FP.BF16.F32.PACK_AB R108, RZ, R123 ;  /* 0x0000007bff6c723e */ /* 0x000fc800000010ff */
[----:B------:R-:W-:-:S07]  /*1f50*/  PRMT R106, R108, 0x7610, R106 ;  /* 0x000076106c6a7816 */ /* 0x000fce000000006a */
.L_x_8043:
[----:B------:R-:W-:-:S05]  /*1f60*/  SHF.L.U32 R109, R110, 0x10, RZ ;  /* 0x000000106e6d7819 */ /* 0x000fca00000006ff */
[----:B------:R-:W-:Y:S01]  /*1f70*/  FMUL.FTZ R124, R109, R138 ;  /* 0x0000008a6d7c7220 */ /* 0x000fe20000410000 */
[----:B------:R-:W-:Y:S06]  /*1f80*/  @P3 BRA `(.L_x_8044) ;  /* 0x0000000000083947 */ /* 0x000fec0003800000 */
[----:B------:R-:W-:Y:S05]  /*1f90*/  @P1 BRA `(.L_x_8045) ;  /* 0x0000000000101947 */ /* 0x000fea0003800000 */
[----:B------:R-:W-:Y:S05]  /*1fa0*/  BRA `(.L_x_8046) ;  /* 0x0000000000147947 */ /* 0x000fea0003800000 */
.L_x_8044:
[----:B-----5:R-:W-:-:S04]  /*1fb0*/  PRMT R108, R102, 0x7632, R108 ;  /* 0x00007632666c7816 */ /* 0x020fc8000000006c */
[----:B------:R-:W-:-:S05]  /*1fc0*/  SHF.L.U32 R109, R108, 0x10, RZ ;  /* 0x000000106c6d7819 */ /* 0x000fca00000006ff */
[----:B------:R-:W-:-:S07]  /*1fd0*/  FADD.FTZ R124, R109, R124 ;  /* 0x0000007c6d7c7221 */ /* 0x000fce0000010000 */
.L_x_8045:
[----:B------:R-:W-:-:S04]  /*1fe0*/  F2FP.BF16.F32.PACK_AB R108, RZ, R124 ;  /* 0x0000007cff6c723e */ /* 0x000fc800000010ff */
[----:B------:R-:W-:-:S07]  /*1ff0*/  PRMT R106, R106, 0x5410, R108 ;  /* 0x000054106a6a7816 */ /* 0x000fce000000006c */
.L_x_8046:
[C---:B------:R-:W-:Y:S02]  /*2000*/  SHF.L.U32 R109, R111.reuse, 0x10, RZ ;  /* 0x000000106f6d7819 */ /* 0x040fe400000006ff */
[----:B------:R-:W-:-:S03]  /*2010*/  PRMT R111, R111, 0x7632, R111 ;  /* 0x000076326f6f7816 */ /* 0x000fc6000000006f */
[----:B------:R-:W-:Y:S01]  /*2020*/  FMUL.FTZ R132, R109, R138 ;  /* 0x0000008a6d847220 */ /* 0x000fe20000410000 */
[----:B------:R-:W-:Y:S06]  /*2030*/  @P3 BRA `(.L_x_8047) ;  /* 0x0000000000083947 */ /* 0x000fec0003800000 */
[----:B------:R-:W-:Y:S05]  /*2040*/  @P1 BRA `(.L_x_8048) ;  /* 0x00000000000c1947 */ /* 0x000fea0003800000 */
[----:B------:R-:W-:Y:S05]  /*2050*/  BRA `(.L_x_8049) ;  /* 0x0000000000107947 */ /* 0x000fea0003800000 */
.L_x_8047:
[----:B-----5:R-:W-:-:S05]  /*2060*/  SHF.L.U32 R109, R103, 0x10, RZ ;  /* 0x00000010676d7819 */ /* 0x020fca00000006ff */
[----:B------:R-:W-:-:S07]  /*2070*/  FADD.FTZ R132, R109, R132 ;  /* 0x000000846d847221 */ /* 0x000fce0000010000 */
.L_x_8048:
[----:B------:R-:W-:-:S04]  /*2080*/  F2FP.BF16.F32.PACK_AB R108, RZ, R132 ;  /* 0x00000084ff6c723e */ /* 0x000fc800000010ff */
[----:B------:R-:W-:-:S07]  /*2090*/  PRMT R107, R108, 0x7610, R107 ;  /* 0x000076106c6b7816 */ /* 0x000fce000000006b */
.L_x_8049:
[----:B------:R-:W-:-:S05]  /*20a0*/  SHF.L.U32 R111, R111, 0x10, RZ ;  /* 0x000000106f6f7819 */ /* 0x000fca00000006ff */
[----:B------:R-:W-:Y:S01]  /*20b0*/  FMUL.FTZ R133, R111, R138 ;  /* 0x0000008a6f857220 */ /* 0x000fe20000410000 */
[----:B------:R-:W-:Y:S06]  /*20c0*/  @P3 BRA `(.L_x_8050) ;  /* 0x0000000000083947 */ /* 0x000fec0003800000 */
[----:B------:R-:W-:Y:S05]  /*20d0*/  @P1 BRA `(.L_x_8051) ;  /* 0x0000000000101947 */ /* 0x000fea0003800000 */
[----:B------:R-:W-:Y:S05]  /*20e0*/  BRA `(.L_x_8052) ;  /* 0x0000000000147947 */ /* 0x000fea0003800000 */
.L_x_8050:
[----:B-----5:R-:W-:-:S04]  /*20f0*/  PRMT R108, R103, 0x7632, R108 ;  /* 0x00007632676c7816 */ /* 0x020fc8000000006c */
[----:B------:R-:W-:-:S05]  /*2100*/  SHF.L.U32 R108, R108, 0x10, RZ ;  /* 0x000000106c6c7819 */ /* 0x000fca00000006ff */
[----:B------:R-:W-:-:S07]  /*2110*/  FADD.FTZ R133, R108, R133 ;  /* 0x000000856c857221 */ /* 0x000fce0000010000 */
.L_x_8051:
[----:B------:R-:W-:-:S04]  /*2120*/  F2FP.BF16.F32.PACK_AB R108, RZ, R133 ;  /* 0x00000085ff6c723e */ /* 0x000fc800000010ff */
[----:B------:R-:W-:-:S07]  /*2130*/  PRMT R107, R107, 0x5410, R108 ;  /* 0x000054106b6b7816 */ /* 0x000fce000000006c */
.L_x_8052:
[----:B------:R-:W0:Y:S02]  /*2140*/  @P1 LDC.64 R108, c[0x0][0x238] ;  /* 0x00008e00ff6c1b82 */ /* 0x000e240000000a00 */
[----:B0-----:R-:W-:-:S04]  /*2150*/  @P1 LEA R108, P3, R139, R108, 0x4 ;  /* 0x0000006c8b6c1211 */ /* 0x001fc800078620ff */
[C---:B------:R-:W-:Y:S02]  /*2160*/  @P1 LEA.HI.X R109, R139.reuse, R109, RZ, 0x4, P3 ;  /* 0x0000006d8b6d1211 */ /* 0x040fe400018f24ff */
[----:B------:R-:W-:-:S03]  /*2170*/  IADD3 R139, R139, 0x20, RZ ;  /* 0x000000208b8b7810 */ /* 0x000fc60007ffe0ff */
[----:B------:R3:W-:Y:S04]  /*2180*/  @P1 STG.E.128 desc[UR4][R108.64], R104 ;  /* 0x000000686c001986 */ /* 0x0007e8000c101d04 */
.L_x_8028:
[----:B------:R-:W-:Y:S05]  /*2190*/  BSYNC B0 ;  /* 0x0000000000007941 */ /* 0x000fea0003800000 */
.L_x_8027:
[----:B------:R-:W-:Y:S01]  /*21a0*/  ISETP.GE.U32.AND P3, PT, R0, 0xa0, PT ;  /* 0x000000a00000780c */ /* 0x000fe20003f66070 */
[----:B------:R-:W-:-:S12]  /*21b0*/  BSSY B0, `(.L_x_8053) ;  /* 0x0000060000007945 */ /* 0x000fd80003800000 */
[----:B------:R-:W-:Y:S05]  /*21c0*/  @!P3 BRA `(.L_x_8054) ;  /* 0x000000040078b947 */ /* 0x000fea0003800000 */
[----:B------:R-:W0:Y:S01]  /*21d0*/  LDC.64 R12, c[0x0][0x220] ;  /* 0x00008800ff0c7b82 */ /* 0x000e220000000a00 */
[----:B------:R-:W-:-:S04]  /*21e0*/  ISETP.NE.U32.AND P3, PT, RZ, UR10, PT ;  /* 0x0000000aff007c0c */ /* 0x000fc8000bf65070 */
[----:B------:R-:W-:-:S13]  /*21f0*/  ISETP.NE.AND.EX P3, PT, RZ, UR11, PT, P3 ;  /* 0x0000000bff007c0c */ /* 0x000fda000bf65330 */
[----:B------:R-:W-:-:S04]  /*2200*/  @P3 LEA R116, P4, R139, UR10, 0x4 ;  /* 0x0000000a8b743c11 */ /* 0x000fc8000f8820ff */
[C---:B------:R-:W-:Y:S01]  /*2210*/  @P3 LEA.HI.X R117, R139.reuse, UR11, RZ, 0x4, P4 ;  /* 0x0000000b8b753c11 */ /* 0x040fe2000a0f24ff */
[----:B0123--:R-:W-:-:S04]  /*2220*/  IMAD.WIDE.U32 R108, R139, 0x10, R12 ;  /* 0x000000108b6c7825 */ /* 0x00ffc800078e000c */
        /* <DEDUP_REMOVED lines=10> */
.L_x_8055:
[----:B-----5:R-:W-:-:S05]  /*22d0*/  SHF.L.U32 R13, R100, 0x10, RZ ;  /* 0x00000010640d7819 */ /* 0x020fca00000006ff */
[----:B------:R-:W-:-:S07]  /*22e0*/  FADD.FTZ R12, R13, R12 ;  /* 0x0000000c0d0c7221 */ /* 0x000fce0000010000 */
.L_x_8056:
[----:B------:R-:W-:-:S04]  /*22f0*/  F2FP.BF16.F32.PACK_AB R13, RZ, R12 ;  /* 0x0000000cff0d723e */ /* 0x000fc800000010ff */
[----:B------:R-:W-:-:S07]  /*2300*/  PRMT R104, R13, 0x7610, R104 ;  /* 0x000076100d687816 */ /* 0x000fce0000000068 */
.L_x_8057:
[----:B------:R-:W-:-:S05]  /*2310*/  SHF.L.U32 R125, R125, 0x10, RZ ;  /* 0x000000107d7d7819 */ /* 0x000fca00000006ff */
[----:B------:R-:W-:Y:S01]  /*2320*/  FMUL.FTZ R13, R125, R138 ;  /* 0x0000008a7d0d7220 */ /* 0x000fe20000410000 */
[----:B------:R-:W-:Y:S06]  /*2330*/  @P3 BRA `(.L_x_8058) ;  /* 0x0000000000083947 */ /* 0x000fec0003800000 */
[----:B------:R-:W-:Y:S05]  /*2340*/  @P1 BRA `(.L_x_8059) ;  /* 0x0000000000101947 */ /* 0x000fea0003800000 */
[----:B------:R-:W-:Y:S05]  /*2350*/  BRA `(.L_x_8060) ;  /* 0x0000000000147947 */ /* 0x000fea0003800000 */
.L_x_8058:
[----:B-----5:R-:W-:-:S04]  /*2360*/  PRMT R108, R100, 0x7632, R108 ;  /* 0x00007632646c7816 */ /* 0x020fc8000000006c */
[----:B------:R-:W-:-:S05]  /*2370*/  SHF.L.U32 R108, R108, 0x10, RZ ;  /* 0x000000106c6c7819 */ /* 0x000fca00000006ff */
[----:B------:R-:W-:-:S07]  /*2380*/  FADD.FTZ R13, R108, R13 ;  /* 0x0000000d6c0d7221 */ /* 0x000fce0000010000 */
.L_x_8059:
[----:B------:R-:W-:-:S04]  /*2390*/  F2FP.BF16.F32.PACK_AB R108, RZ, R13 ;  /* 0x0000000dff6c723e */ /* 0x000fc800000010ff */
[----:B------:R-:W-:-:S07]  /*23a0*/  PRMT R104, R104, 0x5410, R108 ;  /* 0x0000541068687816 */ /* 0x000fce000000006c */
.L_x_8060:
[C---:B------:R-:W-:Y:S02]  /*23b0*/  SHF.L.U32 R117, R109.reuse, 0x10, RZ ;  /* 0x000000106d757819 */ /* 0x040fe400000006ff */
[----:B------:R-:W-:-:S03]  /*23c0*/  PRMT R109, R109, 0x7632, R109 ;  /* 0x000076326d6d7816 */ /* 0x000fc6000000006d */
[----:B------:R-:W-:Y:S01]  /*23d0*/  FMUL.FTZ R116, R117, R138 ;  /* 0x0000008a75747220 */ /* 0x000fe20000410000 */
[----:B------:R-:W-:Y:S06]  /*23e0*/  @P3 BRA `(.L_x_8061) ;  /* 0x0000000000083947 */ /* 0x000fec0003800000 */
[----:B------:R-:W-:Y:S05]  /*23f0*/  @P1 BRA `(.L_x_8062) ;  /* 0x00000000000c1947 */ /* 0x000fea0003800000 */
[----:B------:R-:W-:Y:S05]  /*2400*/  BRA `(.L_x_8063) ;  /* 0x0000000000107947 */ /* 0x000fea0003800000 */
.L_x_8061:
[----:B-----5:R-:W-:-:S05]  /*2410*/  SHF.L.U32 R117, R101, 0x10, RZ ;  /* 0x0000001065757819 */ /* 0x020fca00000006ff */
[----:B------:R-:W-:-:S07]  /*2420*/  FADD.FTZ R116, R117, R116 ;  /* 0x0000007475747221 */ /* 0x000fce0000010000 */
.L_x_8062:
[----:B------:R-:W-:-:S04]  /*2430*/  F2FP.BF16.F32.PACK_AB R108, RZ, R116 ;  /* 0x00000074ff6c723e */ /* 0x000fc800000010ff */
[----:B------:R-:W-:-:S07]  /*2440*/  PRMT R105, R108, 0x7610, R105 ;  /* 0x000076106c697816 */ /* 0x000fce0000000069 */
.L_x_8063:
[----:B------:R-:W-:-:S05]  /*2450*/  SHF.L.U32 R109, R109, 0x10, RZ ;  /* 0x000000106d6d7819 */ /* 0x000fca00000006ff */
[----:B------:R-:W-:Y:S01]  /*2460*/  FMUL.FTZ R117, R109, R138 ;  /* 0x0000008a6d757220 */ /* 0x000fe20000410000 */
[----:B------:R-:W-:Y:S06]  /*2470*/  @P3 BRA `(.L_x_8064) ;  /* 0x0000000000083947 */ /* 0x000fec0003800000 */
[----:B------:R-:W-:Y:S05]  /*2480*/  @P1 BRA `(.L_x_8065) ;  /* 0x0000000000101947 */ /* 0x000fea0003800000 */
[----:B------:R-:W-:Y:S05]  /*2490*/  BRA `(.L_x_8066) ;  /* 0x0000000000147947 */ /* 0x000fea0003800000 */
.L_x_8064:
[----:B-----5:R-:W-:-:S04]  /*24a0*/  PRMT R108, R101, 0x7632, R108 ;  /* 0x00007632656c7816 */ /* 0x020fc8000000006c */
[----:B------:R-:W-:-:S05]  /*24b0*/  SHF.L.U32 R108, R108, 0x10, RZ ;  /* 0x000000106c6c7819 */ /* 0x000fca00000006ff */
[----:B------:R-:W-:-:S07]  /*24c0*/  FADD.FTZ R117, R108, R117 ;  /* 0x000000756c757221 */ /* 0x000fce0000010000 */
.L_x_8065:
[----:B------:R-:W-:-:S04]  /*24d0*/  F2FP.BF16.F32.PACK_AB R108, RZ, R117 ;  /* 0x00000075ff6c723e */ /* 0x000fc800000010ff */
[----:B------:R-:W-:-:S07]  /*24e0*/  PRMT R105, R105, 0x5410, R108 ;  /* 0x0000541069697816 */ /* 0x000fce000000006c */
.L_x_8066:
[C---:B------:R-:W-:Y:S02]  /*24f0*/  SHF.L.U32 R125, R110.reuse, 0x10, RZ ;  /* 0x000000106e7d7819 */ /* 0x040fe400000006ff */
[----:B------:R-:W-:-:S03]  /*2500*/  PRMT R110, R110, 0x7632, R110 ;  /* 0x000076326e6e7816 */ /* 0x000fc6000000006e */
[----:B------:R-:W-:Y:S01]  /*2510*/  FMUL.FTZ R125, R125, R138 ;  /* 0x0000008a7d7d7220 */ /* 0x000fe20000410000 */
[----:B------:R-:W-:Y:S06]  /*2520*/  @P3 BRA `(.L_x_8067) ;  /* 0x0000000000083947 */ /* 0x000fec0003800000 */
[----:B------:R-:W-:Y:S05]  /*2530*/  @P1 BRA `(.L_x_8068) ;  /* 0x00000000000c1947 */ /* 0x000fea0003800000 */
[----:B------:R-:W-:Y:S05]  /*2540*/  BRA `(.L_x_8069) ;  /* 0x0000000000107947 */ /* 0x000fea0003800000 */
.L_x_8067:
[----:B-----5:R-:W-:-:S05]  /*2550*/  SHF.L.U32 R108, R102, 0x10, RZ ;  /* 0x00000010666c7819 */ /* 0x020fca00000006ff */
[----:B------:R-:W-:-:S07]  /*2560*/  FADD.FTZ R125, R108, R125 ;  /* 0x0000007d6c7d7221 */ /* 0x000fce0000010000 */
.L_x_8068:
[----:B------:R-:W-:-:S04]  /*2570*/  F2FP.BF16.F32.PACK_AB R108, RZ, R125 ;  /* 0x0000007dff6c723e */ /* 0x000fc800000010ff */
[----:B------:R-:W-:-:S07]  /*2580*/  PRMT R106, R108, 0x7610, R106 ;  /* 0x000076106c6a7816 */ /* 0x000fce000000006a */
.L_x_8069:
[----:B------:R-:W-:-:S05]  /*2590*/  SHF.L.U32 R109, R110, 0x10, RZ ;  /* 0x000000106e6d7819 */ /* 0x000fca00000006ff */
[----:B------:R-:W-:Y:S01]  /*25a0*/  FMUL.FTZ R126, R109, R138 ;  /* 0x0000008a6d7e7220 */ /* 0x000fe20000410000 */
[----:B------:R-:W-:Y:S06]  /*25b0*/  @P3 BRA `(.L_x_8070) ;  /* 0x0000000000083947 */ /* 0x000fec0003800000 */
[----:B------:R-:W-:Y:S05]  /*25c0*/  @P1 BRA `(.L_x_8071) ;  /* 0x0000000000101947 */ /* 0x000fea0003800000 */
[----:B------:R-:W-:Y:S05]  /*25d0*/  BRA `(.L_x_8072) ;  /* 0x0000000000147947 */ /* 0x000fea0003800000 */
.L_x_8070:
[----:B-----5:R-:W-:-:S04]  /*25e0*/  PRMT R108, R102, 0x7632, R108 ;  /* 0x00007632666c7816 */ /* 0x020fc8000000006c */
[----:B------:R-:W-:-:S05]  /*25f0*/  SHF.L.U32 R109, R108, 0x10, RZ ;  /* 0x000000106c6d7819 */ /* 0x000fca00000006ff */
[----:B------:R-:W-:-:S07]  /*2600*/  FADD.FTZ R126, R109, R126 ;  /* 0x0000007e6d7e7221 */ /* 0x000fce0000010000 */
.L_x_8071:
[----:B------:R-:W-:-:S04]  /*2610*/  F2FP.BF16.F32.PACK_AB R108, RZ, R126 ;  /* 0x0000007eff6c723e */ /* 0x000fc800000010ff */
[----:B------:R-:W-:-:S07]  /*2620*/  PRMT R106, R106, 0x5410, R108 ;  /* 0x000054106a6a7816 */ /* 0x000fce000000006c */
.L_x_8072:
[C---:B------:R-:W-:Y:S02]  /*2630*/  SHF.L.U32 R109, R111.reuse, 0x10, RZ ;  /* 0x000000106f6d7819 */ /* 0x040fe400000006ff */
[----:B------:R-:W-:-:S03]  /*2640*/  PRMT R111, R111, 0x7632, R111 ;  /* 0x000076326f6f7816 */ /* 0x000fc6000000006f */
[----:B------:R-:W-:Y:S01]  /*2650*/  FMUL.FTZ R134, R109, R138 ;  /* 0x0000008a6d867220 */ /* 0x000fe20000410000 */
[----:B------:R-:W-:Y:S06]  /*2660*/  @P3 BRA `(.L_x_8073) ;  /* 0x0000000000083947 */ /* 0x000fec0003800000 */
[----:B------:R-:W-:Y:S05]  /*2670*/  @P1 BRA `(.L_x_8074) ;  /* 0x00000000000c1947 */ /* 0x000fea0003800000 */
[----:B------:R-:W-:Y:S05]  /*2680*/  BRA `(.L_x_8075) ;  /* 0x0000000000107947 */ /* 0x000fea0003800000 */
.L_x_8073:
[----:B-----5:R-:W-:-:S05]  /*2690*/  SHF.L.U32 R109, R103, 0x10, RZ ;  /* 0x00000010676d7819 */ /* 0x020fca00000006ff */
[----:B------:R-:W-:-:S07]  /*26a0*/  FADD.FTZ R134, R109, R134 ;  /* 0x000000866d867221 */ /* 0x000fce0000010000 */
.L_x_8074:
[----:B------:R-:W-:-:S04]  /*26b0*/  F2FP.BF16.F32.PACK_AB R108, RZ, R134 ;  /* 0x00000086ff6c723e */ /* 0x000fc800000010ff */
[----:B------:R-:W-:-:S07]  /*26c0*/  PRMT R107, R108, 0x7610, R107 ;  /* 0x000076106c6b7816 */ /* 0x000fce000000006b */
.L_x_8075:
[----:B------:R-:W-:-:S05]  /*26d0*/  SHF.L.U32 R111, R111, 0x10, RZ ;  /* 0x000000106f6f7819 */ /* 0x000fca00000006ff */
[----:B------:R-:W-:Y:S01]  /*26e0*/  FMUL.FTZ R135, R111, R138 ;  /* 0x0000008a6f877220 */ /* 0x000fe20000410000 */
[----:B------:R-:W-:Y:S06]  /*26f0*/  @P3 BRA `(.L_x_8076) ;  /* 0x0000000000083947 */ /* 0x000fec0003800000 */
[----:B------:R-:W-:Y:S05]  /*2700*/  @P1 BRA `(.L_x_8077) ;  /* 0x0000000000101947 */ /* 0x000fea0003800000 */
[----:B------:R-:W-:Y:S05]  /*2710*/  BRA `(.L_x_8078) ;  /* 0x0000000000147947 */ /* 0x000fea0003800000 */
.L_x_8076:
[----:B-----5:R-:W-:-:S04]  /*2720*/  PRMT R108, R103, 0x7632, R108 ;  /* 0x00007632676c7816 */ /* 0x020fc8000000006c */
[----:B------:R-:W-:-:S05]  /*2730*/  SHF.L.U32 R108, R108, 0x10, RZ ;  /* 0x000000106c6c7819 */ /* 0x000fca00000006ff */
[----:B------:R-:W-:-:S07]  /*2740*/  FADD.FTZ R135, R108, R135 ;  /* 0x000000876c877221 */ /* 0x000fce0000010000 */
.L_x_8077:
[----:B------:R-:W-:-:S04]  /*2750*/  F2FP.BF16.F32.PACK_AB R108, RZ, R135 ;  /* 0x00000087ff6c723e */ /* 0x000fc800000010ff */
[----:B------:R-:W-:-:S07]  /*2760*/  PRMT R107, R107, 0x5410, R108 ;  /* 0x000054106b6b7816 */ /* 0x000fce000000006c */
.L_x_8078:
[----:B------:R-:W0:Y:S02]  /*2770*/  @P1 LDC.64 R108, c[0x0][0x238] ;  /* 0x00008e00ff6c1b82 */ /* 0x000e240000000a00 */
[----:B0-----:R-:W-:-:S04]  /*2780*/  @P1 LEA R108, P3, R139, R108, 0x4 ;  /* 0x0000006c8b6c1211 */ /* 0x001fc800078620ff */
[----:B------:R-:W-:-:S05]  /*2790*/  @P1 LEA.HI.X R109, R139, R109, RZ, 0x4, P3 ;  /* 0x0000006d8b6d1211 */ /* 0x000fca00018f24ff */
[----:B------:R4:W-:Y:S04]  /*27a0*/  @P1 STG.E.128 desc[UR4][R108.64], R104 ;  /* 0x000000686c001986 */ /* 0x0009e8000c101d04 */
.L_x_8054:
[----:B------:R-:W-:Y:S05]  /*27b0*/  BSYNC B0 ;  /* 0x0000000000007941 */ /* 0x000fea0003800000 */
.L_x_8053:
        /* <DEDUP_REMOVED lines=154> */
.L_x_8102:
        /* <DEDUP_REMOVED lines=33> */
[----:B-----5:R-:W-:Y:S01]  /*3370*/  FFMA.FTZ R108, R28, R109, R20 ;  /* 0x0000006d1c6c7223 */ /* 0x020fe20000010014 */
        /* <DEDUP_REMOVED lines=14> */
.L_x_8081:
[----:B------:R-:W-:Y:S05]  /*3460*/  BSYNC B0 ;  /* 0x0000000000007941 */ /* 0x000fea0003800000 */
.L_x_8080:
        /* <DEDUP_REMOVED lines=35> */
.L_x_8083:
[----:B------:R-:W-:Y:S05]  /*36a0*/  BSYNC B0 ;  /* 0x0000000000007941 */ /* 0x000fea0003800000 */
.L_x_8082:
        /* <DEDUP_REMOVED lines=35> */
.L_x_8085:
[----:B------:R-:W-:Y:S05]  /*38e0*/  BSYNC B0 ;  /* 0x0000000000007941 */ /* 0x000fea0003800000 */
.L_x_8084:
        /* <DEDUP_REMOVED lines=35> */
.L_x_8087:
[----:B------:R-:W-:Y:S05]  /*3b20*/  BSYNC B0 ;  /* 0x0000000000007941 */ /* 0x000fea0003800000 */
.L_x_8086:
        /* <DEDUP_REMOVED lines=34> */
.L_x_8089:
[----:B------:R-:W-:Y:S05]  /*3d50*/  BSYNC B0 ;  /* 0x0000000000007941 */ /* 0x000fea0003800000 */
.L_x_8088:
[----:B01234-:R-:W0:Y:S02]  /*3d60*/  LDC.64 R108, c[0x0][0x210] ;  /* 0x00008400ff6c7b82 */ /* 0x01fe240000000a00 */
[----:B0-----:R-:W-:-:S04]  /*3d70*/  LEA R2, R108, R2, 0x2 ;  /* 0x000000026c027211 */ /* 0x001fc800078e10ff */
[----:B------:R-:W-:-:S13]  /*3d80*/  ISETP.GE.AND P3, PT, R2, R109, PT ;  /* 0x0000006d0200720c */ /* 0x000fda0003f66270 */
[----:B------:R-:W-:Y:S05]  /*3d90*/  @!P3 BRA `(.L_x_8090) ;  /* 0xffffffc800a4b947 */ /* 0x000fea000383ffff */
[----:B------:R-:W-:Y:S05]  /*3da0*/  EXIT ;  /* 0x000000000000794d */ /* 0x000fea0003800000 */
.L_x_8079:
        /* <DEDUP_REMOVED lines=8> */
.L_x_8092:
[----:B------:R-:W-:Y:S05]  /*3e30*/  BSYNC B0 ;  /* 0x0000000000007941 */ /* 0x000fea0003800000 */
.L_x_8091:
        /* <DEDUP_REMOVED lines=9> */
.L_x_8093:
[----:B------:R-:W-:Y:S01]  /*3ed0*/  HFMA2.MMA R144, -RZ, RZ, 0, 2.384185791015625e-07 ;  /* 0x00000004ff907435 */ /* 0x000fe200000001ff */
[----:B------:R-:W-:-:S05]  /*3ee0*/  MOV R111, R141 ;  /* 0x0000008d006f7202 */ /* 0x000fca0000000f00 */
[----:B------:R-:W-:-:S05]  /*3ef0*/  FADD.FTZ R111, R110, R111 ;  /* 0x0000006f6e6f7221 */ /* 0x000fca0000010000 */
[----:B------:R-:W-:-:S07]  /*3f00*/  MOV R143, R111 ;  /* 0x0000006f008f7202 */ /* 0x000fce0000000f00 */
[----:B------:R-:W-:Y:S05]  /*3f10*/  WARPSYNC.COLLECTIVE R142, `(.L_x_8094) ;  /* 0x000000008e087348 */ /* 0x000fea0003c00000 */
[----:B------:R0:W1:Y:S02]  /*3f20*/  SHFL.BFLY P6, R141, R143, R144, R145 ;  /* 0x0c0000908f8d7389 */ /* 0x00006400000c0091 */
[----:B01----:R-:W-:Y:S01]  /*3f30*/  ENDCOLLECTIVE ;  /* 0x000000000000791b */ /* 0x003fe20003800000 */
.L_x_8094:
[----:B------:R-:W-:Y:S01]  /*3f40*/  HFMA2.MMA R144, -RZ, RZ, 0, 4.76837158203125e-07 ;  /* 0x00000008ff907435 */ /* 0x000fe200000001ff */
[----:B------:R-:W-:-:S05]  /*3f50*/  MOV R108, R141 ;  /* 0x0000008d006c7202 */ /* 0x000fca0000000f00 */
[----:B------:R-:W-:-:S05]  /*3f60*/  FADD.FTZ R138, R111, R108 ;  /* 0x0000006c6f8a7221 */ /* 0x000fca0000010000 */
[----:B------:R-:W-:-:S07]  /*3f70*/  MOV R143, R138 ;  /* 0x0000008a008f7202 */ /* 0x000fce0000000f00 */
[----:B------:R-:W-:Y:S05]  /*3f80*/  WARPSYNC.COLLECTIVE R142, `(.L_x_8095) ;  /* 0x000000008e087348 */ /* 0x000fea0003c00000 */
[----:B------:R0:W1:Y:S02]  /*3f90*/  SHFL.BFLY P6, R141, R143, R144, R145 ;  /* 0x0c0000908f8d7389 */ /* 0x00006400000c0091 */
[----:B01----:R-:W-:Y:S01]  /*3fa0*/  ENDCOLLECTIVE ;  /* 0x000000000000791b */ /* 0x003fe20003800000 */
.L_x_8095:
        /* <DEDUP_REMOVED lines=8> */
.L_x_8096:
        /* <DEDUP_REMOVED lines=91> */
.L_x_8097:
[----:B------:R-:W-:Y:S01]  /*45e0*/  HFMA2.MMA R144, -RZ, RZ, 0, 1.1920928955078125e-07 ;  /* 0x00000002ff907435 */ /* 0x000fe200000001ff */
[----:B------:R-:W-:-:S05]  /*45f0*/  MOV R109, R141 ;  /* 0x0000008d006d7202 */ /* 0x000fca0000000f00 */
[----:B------:R-:W-:-:S05]  /*4600*/  FADD.FTZ R109, R108, R109 ;  /* 0x0000006d6c6d7221 */ /* 0x000fca0000010000 */
[----:B------:R-:W-:-:S07]  /*4610*/  MOV R143, R109 ;  /* 0x0000006d008f7202 */ /* 0x000fce0000000f00 */
[----:B------:R-:W-:Y:S05]  /*4620*/  WARPSYNC.COLLECTIVE R142, `(.L_x_8098) ;  /* 0x000000008e087348 */ /* 0x000fea0003c00000 */
[----:B------:R0:W1:Y:S02]  /*4630*/  SHFL.BFLY P6, R141, R143, R144, R145 ;  /* 0x0c0000908f8d7389 */ /* 0x00006400000c0091 */
[----:B01----:R-:W-:Y:S01]  /*4640*/  ENDCOLLECTIVE ;  /* 0x000000000000791b */ /* 0x003fe20003800000 */
.L_x_8098:
[----:B------:R-:W-:Y:S01]  /*4650*/  HFMA2.MMA R144, -RZ, RZ, 0, 2.384185791015625e-07 ;  /* 0x00000004ff907435 */ /* 0x000fe200000001ff */
[----:B------:R-:W-:-:S05]  /*4660*/  MOV R110, R141 ;  /* 0x0000008d006e7202 */ /* 0x000fca0000000f00 */
[----:B------:R-:W-:-:S05]  /*4670*/  FADD.FTZ R110, R109, R110 ;  /* 0x0000006e6d6e7221 */ /* 0x000fca0000010000 */
[----:B------:R-:W-:-:S07]  /*4680*/  MOV R143, R110 ;  /* 0x0000006e008f7202 */ /* 0x000fce0000000f00 */
[----:B------:R-:W-:Y:S05]  /*4690*/  WARPSYNC.COLLECTIVE R142, `(.L_x_8099) ;  /* 0x000000008e087348 */ /* 0x000fea0003c00000 */
[----:B------:R0:W1:Y:S02]  /*46a0*/  SHFL.BFLY P6, R141, R143, R144, R145 ;  /* 0x0c0000908f8d7389 */ /* 0x00006400000c0091 */
[----:B01----:R-:W-:Y:S01]  /*46b0*/  ENDCOLLECTIVE ;  /* 0x000000000000791b */ /* 0x003fe20003800000 */
.L_x_8099:
[----:B------:R-:W-:Y:S01]  /*46c0*/  HFMA2.MMA R144, -RZ, RZ, 0, 4.76837158203125e-07 ;  /* 0x00000008ff907435 */ /* 0x000fe200000001ff */
[----:B------:R-:W-:-:S05]  /*46d0*/  MOV R111, R141 ;  /* 0x0000008d006f7202 */ /* 0x000fca0000000f00 */
[----:B------:R-:W-:-:S05]  /*46e0*/  FADD.FTZ R111, R110, R111 ;  /* 0x0000006f6e6f7221 */ /* 0x000fca0000010000 */
[----:B------:R-:W-:-:S07]  /*46f0*/  MOV R143, R111 ;  /* 0x0000006f008f7202 */ /* 0x000fce0000000f00 */
[----:B------:R-:W-:Y:S05]  /*4700*/  WARPSYNC.COLLECTIVE R142, `(.L_x_8100) ;  /* 0x000000008e087348 */ /* 0x000fea0003c00000 */
[----:B------:R0:W1:Y:S02]  /*4710*/  SHFL.BFLY P6, R141, R143, R144, R145 ;  /* 0x0c0000908f8d7389 */ /* 0x00006400000c0091 */
[----:B01----:R-:W-:Y:S01]  /*4720*/  ENDCOLLECTIVE ;  /* 0x000000000000791b */ /* 0x003fe20003800000 */
.L_x_8100:
[----:B------:R-:W-:Y:S01]  /*4730*/  HFMA2.MMA R144, -RZ, RZ, 0, 9.5367431640625e-07 ;  /* 0x00000010ff907435 */ /* 0x000fe200000001ff */
[----:B------:R-:W-:-:S05]  /*4740*/  MOV R138, R141 ;  /* 0x0000008d008a7202 */ /* 0x000fca0000000f00 */
[----:B------:R-:W-:-:S05]  /*4750*/  FADD.FTZ R138, R111, R138 ;  /* 0x0000008a6f8a7221 */ /* 0x000fca0000010000 */
[----:B------:R-:W-:-:S07]  /*4760*/  MOV R143, R138 ;  /* 0x0000008a008f7202 */ /* 0x000fce0000000f00 */
[----:B------:R-:W-:Y:S05]  /*4770*/  WARPSYNC.COLLECTIVE R142, `(.L_x_8101) ;  /* 0x000000008e087348 */ /* 0x000fea0003c00000 */
[----:B------:R0:W1:Y:S02]  /*4780*/  SHFL.BFLY P6, R141, R143, R144, R145 ;  /* 0x0c0000908f8d7389 */ /* 0x00006400000c0091 */
[----:B01----:R-:W-:Y:S01]  /*4790*/  ENDCOLLECTIVE ;  /* 0x000000000000791b */ /* 0x003fe20003800000 */
.L_x_8101:
[----:B------:R-:W-:Y:S05]  /*47a0*/  BRA `(.L_x_8102) ;  /* 0xffffffe8006c7947 */ /* 0x000fea000383ffff */
.L_x_8103:
        /* <DEDUP_REMOVED lines=13> */
.L_x_37398:


//--------------------- .text._ZN10layer_norm13ln_fwd_kernelINS_13Kernel_traitsIf13__nv_bfloat16S2_S2_fjLj1280ELj1ELj4ELj1ELj16ENS_18Kernel_traits_baseILj1280EfS2_S2_S2_fjLj128EEEEELb0ELb0ELb0ELb1EEEvNS_9FwdParamsE --------------------------
	.section	.text._ZN10layer_norm13ln_fwd_kernelINS_13Kernel_traitsIf13__nv_bfloat16S2_S2_fjLj1280ELj1ELj4ELj1ELj16ENS_18Kernel_traits_baseILj1280EfS2_S2_S2_fjLj128EEEEELb0ELb0ELb0ELb1EEEvNS_9FwdParamsE,"ax",@progbits
	.align	128
        .global         _ZN10layer_norm13ln_fwd_kernelINS_13Kernel_traitsIf13__nv_bfloat16S2_S2_fjLj1280ELj1ELj4ELj1ELj16ENS_18Kernel_traits_baseILj1280EfS2_S2_S2_fjLj128EEEEELb0ELb0ELb0ELb1EEEvNS_9FwdParamsE
        .type           _ZN10layer_norm13ln_fwd_kernelINS_13Kernel_traitsIf13__nv_bfloat16S2_S2_fjLj1280ELj1ELj4ELj1ELj16ENS_18Kernel_traits_baseILj1280EfS2_S2_S2_fjLj128EEEEELb0ELb0ELb0ELb1EEEvNS_9FwdParamsE,@function
        .size           _ZN10layer_norm13ln_fwd_kernelINS_13Kernel_traitsIf13__nv_bfloat16S2_S2_fjLj1280ELj1ELj4ELj1ELj16ENS_18Kernel_traits_baseILj1280EfS2_S2_S2_fjLj128EEEEELb0ELb0ELb0ELb1EEEvNS_9FwdParamsE,(.L_x_37399 - _ZN10layer_norm13ln_fwd_kernelINS_13Kernel_traitsIf13__nv_bfloat16S2_S2_fjLj1280ELj1ELj4ELj1ELj16ENS_18Kernel_traits_baseILj1280EfS2_S2_S2_fjLj128EEEEELb0ELb0ELb0ELb1EEEvNS_9FwdParamsE)
        .other          _ZN10layer_norm13ln_fwd_kernelINS_13Kernel_traitsIf13__nv_bfloat16S2_S2_fjLj1280ELj1ELj4ELj1ELj16ENS_18Kernel_traits_baseILj1280EfS2_S2_S2_fjLj128EEEEELb0ELb0ELb0ELb1EEEvNS_9FwdParamsE,@"STO_CUDA_ENTRY STV_DEFAULT"
_ZN10layer_norm13ln_fwd_kernelINS_13Kernel_traitsIf13__nv_bfloat16S2_S2_fjLj1280ELj1ELj4ELj1ELj16ENS_18Kernel_traits_baseILj1280EfS2_S2_S2_fjLj128EEEEELb0ELb0ELb0ELb1EEEvNS_9FwdParamsE:
.text._ZN10layer_norm13ln_fwd_kernelINS_13Kernel_traitsIf13__nv_bfloat16S2_S2_fjLj1280ELj1ELj4ELj1ELj16ENS_18Kernel_traits_baseILj1280EfS2_S2_S2_fjLj128EEEEELb0ELb0ELb0ELb1EEEvNS_9FwdParamsE:
[----:B------:R-:W-:Y:S01]  /*0000*/  LDC R1, c[0x0][0x28] ;  /* 0x00000a00ff017b82 */ /* 0x000fe20000000800 */
[----:B------:R-:W0:Y:S01]  /*0010*/  S2R R0, SR_TID.X ;  /* 0x0000000000007919 */ /* 0x000e220000002100 */
[----:B------:R-:W-:Y:S01]  /*0020*/  ULDC.64 UR4, c[0x0][0x2c8] ;  /* 0x0000b20000047ab9 */ /* 0x000fe20000000a00 */
[----:B------:R-:W-:Y:S02]  /*0030*/  CS2R R84, SRZ ;  /* 0x0000000000547805 */ /* 0x000fe4000001ff00 */
[----:B------:R-:W-:Y:S02]  /*0040*/  ISETP.NE.U32.AND P1, PT, RZ, UR4, PT ;  /* 0x00000004ff007c0c */ /* 0x000fe4000bf25070 */
[----:B------:R-:W-:Y:S02]  /*0050*/  CS2R R86, SRZ ;  /* 0x0000000000567805 */ /* 0x000fe4000001ff00 */
[----:B------:R-:W-:Y:S02]  /*0060*/  CS2R R80, SRZ ;  /* 0x0000000000507805 */ /* 0x000fe4000001ff00 */
[----:B------:R-:W-:-:S02]  /*0070*/  CS2R R82, SRZ ;  /* 0x0000000000527805 */ /* 0x000fc4000001ff00 */
[----:B------:R-:W-:Y:S02]  /*0080*/  ISETP.NE.AND.EX P1, PT, RZ, UR5, PT, P1 ;  /* 0x00000005ff007c0c */ /* 0x000fe4000bf25310 */
[----:B------:R-:W-:Y:S02]  /*0090*/  CS2R R76, SRZ ;  /* 0x00000000004c7805 */ /* 0x000fe4000001ff00 */
[----:B------:R-:W-:Y:S02]  /*00a0*/  CS2R R78, SRZ ;  /* 0x00000000004e7805 */ /* 0x000fe4000001ff00 */
[----:B------:R-:W-:Y:S02]  /*00b0*/  CS2R R72, SRZ ;  /* 0x0000000000487805 */ /* 0x000fe4000001ff00 */
[----:B------:R-:W-:Y:S02]  /*00c0*/  CS2R R74, SRZ ;  /* 0x00000000004a7805 */ /* 0x000fe4000001ff00 */
[----:B------:R-:W-:-:S02]  /*00d0*/  CS2R R68, SRZ ;  /* 0x0000000000447805 */ /* 0x000fc4000001ff00 */
[----:B------:R-:W-:Y:S02]  /*00e0*/  CS2R R70, SRZ ;  /* 0x0000000000467805 */ /* 0x000fe4000001ff00 */
        /* <DEDUP_REMOVED lines=9> */
[----:B------:R-:W-:Y:S01]  /*0180*/  CS2R R50, SRZ ;  /* 0x0000000000327805 */ /* 0x000fe2000001ff00 */
[----:B------:R-:W1:Y:S01]  /*0190*/  S2R R111, SR_CTAID.X ;  /* 0x00000000006f7919 */ /* 0x000e620000002500 */
[----:B------:R-:W2:Y:S01]  /*01a0*/  LDC.64 R6, c[0x0][0x270] ;  /* 0x00009c00ff067b82 */ /* 0x000ea20000000a00 */
[----:B------:R-:W-:Y:S01]  /*01b0*/  ULDC.64 UR6, c[0x0][0x260] ;  /* 0x0000980000067ab9 */ /* 0x000fe20000000a00 */
[----:B------:R-:W-:Y:S01]  /*01c0*/  ULDC.64 UR8, c[0x0][0x230] ;  /* 0x00008c0000087ab9 */ /* 0x000fe20000000a00 */
[----:B0-----:R-:W-:-:S02]  /*01d0*/  SHF.R.U32.HI R2, RZ, 0x5, R0 ;  /* 0x00000005ff027819 */ /* 0x001fc40000011600 */
[----:B------:R-:W-:-:S04]  /*01e0*/  SHF.L.U32 R0, R0, 0x5, RZ ;  /* 0x0000000500007819 */ /* 0x000fc800000006ff */
[----:B------:R-:W-:-:S04]  /*01f0*/  LOP3.LUT R0, R0, 0x3e0, RZ, 0xc0, !PT ;  /* 0x000003e000007812 */ /* 0x000fc800078ec0ff */
[----:B------:R-:W-:-:S04]  /*0200*/  IADD3 R4, P3, R0, UR4, RZ ;  /* 0x0000000400047c10 */ /* 0x000fc8000ff7e0ff */
[----:B------:R-:W-:Y:S01]  /*0210*/  IADD3.X R5, RZ, UR5, RZ, P3, !PT ;  /* 0x00000005ff057c10 */ /* 0x000fe20009ffe4ff */
[----:B------:R-:W-:Y:S01]  /*0220*/  ULDC.64 UR4, c[0x0][0x208] ;  /* 0x0000820000047ab9 */ /* 0x000fe20000000a00 */
[----:B--2---:R-:W-:-:S03]  /*0230*/  LOP3.LUT P0, RZ, R6, UR8, RZ, 0xfc, !PT ;  /* 0x0000000806ff7c12 */ /* 0x004fc6000f80fcff */
[----:B------:R0:W5:Y:S01]  /*0240*/  @P1 LDG.E.128 R84, desc[UR4][R4.64] ;  /* 0x0000000404541981 */ /* 0x000162000c1e1d00 */
[----:B------:R-:W-:-:S03]  /*0250*/  LOP3.LUT P0, RZ, R7, UR9, RZ, 0xfc, P0 ;  /* 0x0000000907ff7c12 */ /* 0x000fc6000800fcff */
[----:B------:R0:W5:Y:S01]  /*0260*/  @P1 LDG.E.128 R80, desc[UR4][R4.64+0x10] ;  /* 0x0000100404501981 */ /* 0x000162000c1e1d00 */
[----:B-1----:R-:W-:Y:S02]  /*0270*/  LEA R111, R111, R2, 0x2 ;  /* 0x000000026f6f7211 */ /* 0x002fe400078e10ff */
[----:B------:R-:W-:Y:S01]  /*0280*/  IADD3 R2, P2, R0, UR6, RZ ;  /* 0x0000000600027c10 */ /* 0x000fe2000ff5e0ff */
[----:B------:R0:W5:Y:S01]  /*0290*/  @P1 LDG.E.128 R76, desc[UR4][R4.64+0x400] ;  /* 0x00040004044c1981 */ /* 0x000162000c1e1d00 */
[----:B------:R-:W-:Y:S02]  /*02a0*/  ULDC UR6, c[0x0][0x214] ;  /* 0x0000850000067ab9 */ /* 0x000fe40000000800 */
[----:B------:R-:W-:Y:S01]  /*02b0*/  IADD3.X R3, RZ, UR7, RZ, P2, !PT ;  /* 0x00000007ff037c10 */ /* 0x000fe200097fe4ff */
[----:B------:R0:W5:Y:S01]  /*02c0*/  @P1 LDG.E.128 R72, desc[UR4][R4.64+0x410] ;  /* 0x0004100404481981 */ /* 0x000162000c1e1d00 */
[----:B------:R-:W-:-:S03]  /*02d0*/  ISETP.GE.AND P2, PT, R111, UR6, PT ;  /* 0x000000066f007c0c */ /* 0x000fc6000bf46270 */
[----:B------:R0:W5:Y:S04]  /*02e0*/  @P1 LDG.E.128 R68, desc[UR4][R4.64+0x800] ;  /* 0x0008000404441981 */ /* 0x000168000c1e1d00 */
[----:B------:R0:W5:Y:S04]  /*02f0*/  @P1 LDG.E.128 R64, desc[UR4][R4.64+0x810] ;  /* 0x0008100404401981 */ /* 0x000168000c1e1d00 */
[----:B------:R0:W5:Y:S04]  /*0300*/  @P1 LDG.E.128 R60, desc[UR4][R4.64+0xc00] ;  /* 0x000c0004043c1981 */ /* 0x000168000c1e1d00 */
[----:B------:R0:W5:Y:S04]  /*0310*/  @P1 LDG.E.128 R56, desc[UR4][R4.64+0xc10] ;  /* 0x000c100404381981 */ /* 0x000168000c1e1d00 */
[----:B------:R0:W5:Y:S04]  /*0320*/  @P1 LDG.E.128 R52, desc[UR4][R4.64+0x1000] ;  /* 0x0010000404341981 */ /* 0x000168000c1e1d00 */
[----:B------:R0:W5:Y:S01]  /*0330*/  @P1 LDG.E.128 R48, desc[UR4][R4.64+0x1010] ;  /* 0x0010100404301981 */ /* 0x000162000c1e1d00 */
[----:B------:R-:W-:Y:S05]  /*0340*/  @P2 EXIT ;  /* 0x000000000000294d */ /* 0x000fea0003800000 */
[----:B------:R1:W5:Y:S04]  /*0350*/  LDG.E.128 R44, desc[UR4][R2.64] ;  /* 0x00000004022c7981 */ /* 0x000368000c1e1d00 */
        /* <DEDUP_REMOVED lines=8> */
[----:B------:R1:W5:Y:S01]  /*03e0*/  LDG.E.128 R8, desc[UR4][R2.64+0x1010] ;  /* 0x0010100402087981 */ /* 0x000362000c1e1d00 */
[----:B------:R-:W-:Y:S01]  /*03f0*/  ISETP.NE.U32.AND P1, PT, R6, RZ, PT ;  /* 0x000000ff0600720c */ /* 0x000fe20003f25070 */
[----:B------:R-:W-:Y:S01]  /*0400*/  ULDC.U8 UR6, c[0x0][0x2a0] ;  /* 0x0000a80000067ab9 */ /* 0x000fe20000000000 */
[----:B------:R-:W-:Y:S01]  /*0410*/  ULDC UR7, c[0x0][0x2d8] ;  /* 0x0000b60000077ab9 */ /* 0x000fe20000000800 */
[----:B------:R-:W-:Y:S01]  /*0420*/  ISETP.NE.AND P4, PT, RZ, UR6, PT ;  /* 0x00000006ff007c0c */ /* 0x000fe2000bf85270 */
[----:B------:R-:W-:Y:S01]  /*0430*/  ULDC UR6, c[0x0][0x218] ;  /* 0x0000860000067ab9 */ /* 0x000fe20000000800 */
[----:B------:R-:W-:Y:S01]  /*0440*/  ISETP.NE.AND.EX P1, PT, R7, RZ, PT, P1 ;  /* 0x000000ff0700720c */ /* 0x000fe20003f25310 */
[----:B------:R-:W-:Y:S01]  /*0450*/  ULDC.64 UR10, c[0x0][0x230] ;  /* 0x00008c00000a7ab9 */ /* 0x000fe20000000a00 */
[----:B------:R-:W-:-:S11]  /*0460*/  ULDC.64 UR8, c[0x0][0x2b8] ;  /* 0x0000ae0000087ab9 */ /* 0x000fd60000000a00 */
.L_x_8225:
[----:B--2---:R-:W2:Y:S01]  /*0470*/  S2R R92, SR_TID.X ;  /* 0x00000000005c7919 */ /* 0x004ea20000002100 */
[----:B------:R-:W-:Y:S01]  /*0480*/  ISETP.NE.U32.AND P2, PT, RZ, UR10, PT ;  /* 0x0000000aff007c0c */ /* 0x000fe2000bf45070 */
[----:B------:R-:W3:Y:S01]  /*0490*/  @P1 LDC.64 R96, c[0x0][0x270] ;  /* 0x00009c00ff601b82 */ /* 0x000ee20000000a00 */
[----:B------:R-:W-:Y:S02]  /*04a0*/  IMAD R0, R111, UR6, RZ ;  /* 0x000000066f007c24 */ /* 0x000fe4000f8e02ff */
[----:B------:R-:W-:-:S03]  /*04b0*/  ISETP.NE.AND.EX P2, PT, RZ, UR11, PT, P2 ;  /* 0x0000000bff007c0c */ /* 0x000fc6000bf45320 */
[----:B------:R-:W-:Y:S02]  /*04c0*/  SHF.R.S32.HI R93, RZ, 0x1f, R0 ;  /* 0x0000001fff5d7819 */ /* 0x000fe40000011400 */
[----:B-1----:R-:W1:Y:S02]  /*04d0*/  LDC.64 R2, c[0x0][0x220] ;  /* 0x00008800ff027b82 */ /* 0x002e640000000a00 */
[----:B------:R-:W-:-:S06]  /*04e0*/  LEA.HI R93, R93, R0, RZ, 0x3 ;  /* 0x000000005d5d7211 */ /* 0x000fcc00078f18ff */
[----:B------:R-:W4:Y:S01]  /*04f0*/  @P2 LDC.64 R98, c[0x0][0x230] ;  /* 0x00008c00ff622b82 */ /* 0x000f220000000a00 */
[----:B---3--:R-:W-:Y:S01]  /*0500*/  @P1 IMAD.WIDE R96, R111, 0x2, R96 ;  /* 0x000000026f601825 */ /* 0x008fe200078e0260 */
[----:B--2---:R-:W-:-:S05]  /*0510*/  LOP3.LUT R0, R92, 0x1f, RZ, 0xc0, !PT ;  /* 0x0000001f5c007812 */ /* 0x004fca00078ec0ff */
[----:B------:R-:W2:Y:S01]  /*0520*/  @P1 LDG.E.U16 R96, desc[UR4][R96.64] ;  /* 0x0000000460601981 */ /* 0x000ea2000c1e1500 */
[----:B------:R-:W-:-:S05]  /*0530*/  LEA.HI.SX32 R109, R93, R0, 0x1d ;  /* 0x000000005d6d7211 */ /* 0x000fca00078feaff */
[----:B-1----:R-:W-:-:S06]  /*0540*/  IMAD.WIDE.U32 R92, R109, 0x10, R2 ;  /* 0x000000106d5c7825 */ /* 0x002fcc00078e0002 */
[----:B------:R-:W3:Y:S01]  /*0550*/  LDG.E.128 R92, desc[UR4][R92.64] ;  /* 0x000000045c5c7981 */ /* 0x000ee2000c1e1d00 */
[----:B----4-:R-:W-:-:S05]  /*0560*/  @P2 IMAD.WIDE.U32 R98, R109, 0x10, R98 ;  /* 0x000000106d622825 */ /* 0x010fca00078e0062 */
[----:B0----5:R0:W5:Y:S01]  /*0570*/  @P2 LDG.E.128 R4, desc[UR4][R98.64] ;  /* 0x0000000462042981 */ /* 0x021162000c1e1d00 */
        /* <DEDUP_REMOVED lines=10> */
.L_x_8104:
[----:B-----5:R-:W-:-:S05]  /*0620*/  SHF.L.U32 R97, R4, 0x10, RZ ;  /* 0x0000001004617819 */ /* 0x020fca00000006ff */
[----:B------:R-:W-:-:S07]  /*0630*/  FADD.FTZ R108, R108, R97 ;  /* 0x000000616c6c7221 */ /* 0x000fce0000010000 */
.L_x_8105:
[----:B------:R-:W-:-:S04]  /*0640*/  F2FP.BF16.F32.PACK_AB R92, RZ, R108 ;  /* 0x0000006cff5c723e */ /* 0x000fc800000010ff */
[----:B------:R-:W-:-:S07]  /*0650*/  PRMT R88, R92, 0x7610, R88 ;  /* 0x000076105c587816 */ /* 0x000fce0000000058 */
.L_x_8106:
[----:B------:R-:W-:-:S05]  /*0660*/  SHF.L.U32 R100, R100, 0x10, RZ ;  /* 0x0000001064647819 */ /* 0x000fca00000006ff */
[----:B------:R-:W-:Y:S01]  /*0670*/  FMUL.FTZ R107, R100, R139 ;  /* 0x0000008b646b7220 */ /* 0x000fe20000410000 */
[----:B------:R-:W-:Y:S06]  /*0680*/  @P3 BRA `(.L_x_8107) ;  /* 0x0000000000083947 */ /* 0x000fec0003800000 */
[----:B------:R-:W-:Y:S05]  /*0690*/  @P0 BRA `(.L_x_8108) ;  /* 0x0000000000100947 */ /* 0x000fea0003800000 */
[----:B------:R-:W-:Y:S05]  /*06a0*/  BRA `(.L_x_8109) ;  /* 0x0000000000147947 */ /* 0x000fea0003800000 */
.L_x_8107:
[----:B-----5:R-:W-:-:S04]  /*06b0*/  PRMT R92, R4, 0x7632, R92 ;  /* 0x00007632045c7816 */ /* 0x020fc8000000005c */
[----:B------:R-:W-:-:S05]  /*06c0*/  SHF.L.U32 R92, R92, 0x10, RZ ;  /* 0x000000105c5c7819 */ /* 0x000fca00000006ff */
[----:B------:R-:W-:-:S07]  /*06d0*/  FADD.FTZ R107, R107, R92 ;  /* 0x0000005c6b6b7221 */ /* 0x000fce0000010000 */
.L_x_8108:
[----:B------:R-:W-:-:S04]  /*06e0*/  F2FP.BF16.F32.PACK_AB R92, RZ, R107 ;  /* 0x0000006bff5c723e */ /* 0x000fc800000010ff */
[----:B------:R-:W-:-:S07]  /*06f0*/  PRMT R88, R88, 0x5410, R92 ;  /* 0x0000541058587816 */ /* 0x000fce000000005c */
.L_x_8109:
[C---:B------:R-:W-:Y:S02]  /*0700*/  SHF.L.U32 R106, R93.reuse, 0x10, RZ ;  /* 0x000000105d6a7819 */ /* 0x040fe400000006ff */
[----:B------:R-:W-:-:S03]  /*0710*/  PRMT R93, R93, 0x7632, R93 ;  /* 0x000076325d5d7816 */ /* 0x000fc6000000005d */
[----:B------:R-:W-:Y:S01]  /*0720*/  FMUL.FTZ R106, R106, R139 ;  /* 0x0000008b6a6a7220 */ /* 0x000fe20000410000 */
[----:B------:R-:W-:Y:S06]  /*0730*/  @P3 BRA `(.L_x_8110) ;  /* 0x0000000000083947 */ /* 0x000fec0003800000 */
[----:B------:R-:W-:Y:S05]  /*0740*/  @P0 BRA `(.L_x_8111) ;  /* 0x00000000000c0947 */ /* 0x000fea0003800000 */
[----:B------:R-:W-:Y:S05]  /*0750*/  BRA `(.L_x_8112) ;  /* 0x0000000000107947 */ /* 0x000fea0003800000 */
.L_x_8110:
[----:B-----5:R-:W-:-:S05]  /*0760*/  SHF.L.U32 R97, R5, 0x10, RZ ;  /* 0x0000001005617819 */ /* 0x020fca00000006ff */
[----:B------:R-:W-:-:S07]  /*0770*/  FADD.FTZ R106, R106, R97 ;  /* 0x000000616a6a7221 */ /* 0x000fce0000010000 */
.L_x_8111:
[----:B------:R-:W-:-:S04]  /*0780*/  F2FP.BF16.F32.PACK_AB R92, RZ, R106 ;  /* 0x0000006aff5c723e */ /* 0x000fc800000010ff */
[----:B------:R-:W-:-:S07]  /*0790*/  PRMT R89, R92, 0x7610, R89 ;  /* 0x000076105c597816 */ /* 0x000fce0000000059 */
.L_x_8112:
[----:B------:R-:W-:-:S05]  /*07a0*/  SHF.L.U32 R92, R93, 0x10, RZ ;  /* 0x000000105d5c7819 */ /* 0x000fca00000006ff */
[----:B------:R-:W-:Y:S01]  /*07b0*/  FMUL.FTZ R105, R92, R139 ;  /* 0x0000008b5c697220 */ /* 0x000fe20000410000 */
[----:B------:R-:W-:Y:S06]  /*07c0*/  @P3 BRA `(.L_x_8113) ;  /* 0x0000000000083947 */ /* 0x000fec0003800000 */
[----:B------:R-:W-:Y:S05]  /*07d0*/  @P0 BRA `(.L_x_8114) ;  /* 0x0000000000100947 */ /* 0x000fea0003800000 */
[----:B------:R-:W-:Y:S05]  /*07e0*/  BRA `(.L_x_8115) ;  /* 0x0000000000147947 */ /* 0x000fea0003800000 */
.L_x_8113:
[----:B-----5:R-:W-:-:S04]  /*07f0*/  PRMT R92, R5, 0x7632, R92 ;  /* 0x00007632055c7816 */ /* 0x020fc8000000005c */
[----:B------:R-:W-:-:S05]  /*0800*/  SHF.L.U32 R92, R92, 0x10, RZ ;  /* 0x000000105c5c7819 */ /* 0x000fca00000006ff */
[----:B------:R-:W-:-:S07]  /*0810*/  FADD.FTZ R105, R105, R92 ;  /* 0x0000005c69697221 */ /* 0x000fce0000010000 */
.L_x_8114:
[----:B------:R-:W-:-:S04]  /*0820*/  F2FP.BF16.F32.PACK_AB R92, RZ, R105 ;  /* 0x00000069ff5c723e */ /* 0x000fc800000010ff */
[----:B------:R-:W-:-:S07]  /*0830*/  PRMT R89, R89, 0x5410, R92 ;  /* 0x0000541059597816 */ /* 0x000fce000000005c */
.L_x_8115:
[C---:B------:R-:W-:Y:S02]  /*0840*/  SHF.L.U32 R104, R94.reuse, 0x10, RZ ;  /* 0x000000105e687819 */ /* 0x040fe400000006ff */
[----:B------:R-:W-:-:S03]  /*0850*/  PRMT R94, R94, 0x7632, R94 ;  /* 0x000076325e5e7816 */ /* 0x000fc6000000005e */
[----:B------:R-:W-:Y:S01]  /*0860*/  FMUL.FTZ R104, R104, R139 ;  /* 0x0000008b68687220 */ /* 0x000fe20000410000 */
[----:B------:R-:W-:Y:S06]  /*0870*/  @P3 BRA `(.L_x_8116) ;  /* 0x0000000000083947 */ /* 0x000fec0003800000 */
[----:B------:R-:W-:Y:S05]  /*0880*/  @P0 BRA `(.L_x_8117) ;  /* 0x00000000000c0947 */ /* 0x000fea0003800000 */
[----:B------:R-:W-:Y:S05]  /*0890*/  BRA `(.L_x_8118) ;  /* 0x0000000000107947 */ /* 0x000fea0003800000 */
.L_x_8116:
[----:B-----5:R-:W-:-:S05]  /*08a0*/  SHF.L.U32 R93, R6, 0x10, RZ ;  /* 0x00000010065d7819 */ /* 0x020fca00000006ff */
[----:B------:R-:W-:-:S07]  /*08b0*/  FADD.FTZ R104, R104, R93 ;  /* 0x0000005d68687221 */ /* 0x000fce0000010000 */
.L_x_8117:
[----:B------:R-:W-:-:S04]  /*08c0*/  F2FP.BF16.F32.PACK_AB R92, RZ, R104 ;  /* 0x00000068ff5c723e */ /* 0x000fc800000010ff */
[----:B------:R-:W-:-:S07]  /*08d0*/  PRMT R90, R92, 0x7610, R90 ;  /* 0x000076105c5a7816 */ /* 0x000fce000000005a */
.L_x_8118:
[----:B------:R-:W-:-:S05]  /*08e0*/  SHF.L.U32 R94, R94, 0x10, RZ ;  /* 0x000000105e5e7819 */ /* 0x000fca00000006ff */
[----:B------:R-:W-:Y:S01]  /*08f0*/  FMUL.FTZ R103, R94, R139 ;  /* 0x0000008b5e677220 */ /* 0x000fe20000410000 */
[----:B------:R-:W-:Y:S06]  /*0900*/  @P3 BRA `(.L_x_8119) ;  /* 0x0000000000083947 */ /* 0x000fec0003800000 */
[----:B------:R-:W-:Y:S05]  /*0910*/  @P0 BRA `(.L_x_8120) ;  /* 0x0000000000100947 */ /* 0x000fea0003800000 */
[----:B------:R-:W-:Y:S05]  /*0920*/  BRA `(.L_x_8121) ;  /* 0x0000000000147947 */ /* 0x000fea0003800000 */
.L_x_8119:
[----:B-----5:R-:W-:-:S04]  /*0930*/  PRMT R92, R6, 0x7632, R92 ;  /* 0x00007632065c7816 */ /* 0x020fc8000000005c */
[----:B------:R-:W-:-:S05]  /*0940*/  SHF.L.U32 R92, R92, 0x10, RZ ;  /* 0x000000105c5c7819 */ /* 0x000fca00000006ff */
[----:B------:R-:W-:-:S07]  /*0950*/  FADD.FTZ R103, R103, R92 ;  /* 0x0000005c67677221 */ /* 0x000fce0000010000 */
.L_x_8120:
[----:B------:R-:W-:-:S04]  /*0960*/  F2FP.BF16.F32.PACK_AB R92, RZ, R103 ;  /* 0x00000067ff5c723e */ /* 0x000fc800000010ff */
[----:B------:R-:W-:-:S07]  /*0970*/  PRMT R90, R90, 0x5410, R92 ;  /* 0x000054105a5a7816 */ /* 0x000fce000000005c */
.L_x_8121:
[C---:B------:R-:W-:Y:S02]  /*0980*/  SHF.L.U32 R102, R95.reuse, 0x10, RZ ;  /* 0x000000105f667819 */ /* 0x040fe400000006ff */
[----:B------:R-:W-:-:S03]  /*0990*/  PRMT R95, R95, 0x7632, R95 ;  /* 0x000076325f5f7816 */ /* 0x000fc6000000005f */
[----:B------:R-:W-:Y:S01]  /*09a0*/  FMUL.FTZ R102, R102, R139 ;  /* 0x0000008b66667220 */ /* 0x000fe20000410000 */
[----:B------:R-:W-:Y:S06]  /*09b0*/  @P3 BRA `(.L_x_8122) ;  /* 0x0000000000083947 */ /* 0x000fec0003800000 */
[----:B------:R-:W-:Y:S05]  /*09c0*/  @P0 BRA `(.L_x_8123) ;  /* 0x00000000000c0947 */ /* 0x000fea0003800000 */
[----:B------:R-:W-:Y:S05]  /*09d0*/  BRA `(.L_x_8124) ;  /* 0x0000000000107947 */ /* 0x000fea0003800000 */
.L_x_8122:
[----:B-----5:R-:W-:-:S05]  /*09e0*/  SHF.L.U32 R93, R7, 0x10, RZ ;  /* 0x00000010075d7819 */ /* 0x020fca00000006ff */
[----:B------:R-:W-:-:S07]  /*09f0*/  FADD.FTZ R102, R102, R93 ;  /* 0x0000005d66667221 */ /* 0x000fce0000010000 */
.L_x_8123:
[----:B------:R-:W-:-:S04]  /*0a00*/  F2FP.BF16.F32.PACK_AB R92, RZ, R102 ;  /* 0x00000066ff5c723e */ /* 0x000fc800000010ff */
[----:B------:R-:W-:-:S07]  /*0a10*/  PRMT R91, R92, 0x7610, R91 ;  /* 0x000076105c5b7816 */ /* 0x000fce000000005b */
.L_x_8124:
[----:B------:R-:W-:-:S05]  /*0a20*/  SHF.L.U32 R100, R95, 0x10, RZ ;  /* 0x000000105f647819 */ /* 0x000fca00000006ff */
[----:B------:R-:W-:Y:S01]  /*0a30*/  FMUL.FTZ R100, R100, R139 ;  /* 0x0000008b64647220 */ /* 0x000fe20000410000 */
[----:B------:R-:W-:Y:S06]  /*0a40*/  @P3 BRA `(.L_x_8125) ;  /* 0x0000000000083947 */ /* 0x000fec0003800000 */
[----:B------:R-:W-:Y:S05]  /*0a50*/  @P0 BRA `(.L_x_8126) ;  /* 0x0000000000100947 */ /* 0x000fea0003800000 */
[----:B------:R-:W-:Y:S05]  /*0a60*/  BRA `(.L_x_8127) ;  /* 0x0000000000147947 */ /* 0x000fea0003800000 */
.L_x_8125:
[----:B-----5:R-:W-:-:S04]  /*0a70*/  PRMT R92, R7, 0x7632, R92 ;  /* 0x00007632075c7816 */ /* 0x020fc8000000005c */
[----:B------:R-:W-:-:S05]  /*0a80*/  SHF.L.U32 R93, R92, 0x10, RZ ;  /* 0x000000105c5d7819 */ /* 0x000fca00000006ff */
[----:B------:R-:W-:-:S07]  /*0a90*/  FADD.FTZ R100, R100, R93 ;  /* 0x0000005d64647221 */ /* 0x000fce0000010000 */
.L_x_8126:
[----:B------:R-:W-:-:S04]  /*0aa0*/  F2FP.BF16.F32.PACK_AB R92, RZ, R100 ;  /* 0x00000064ff5c723e */ /* 0x000fc800000010ff */
[----:B------:R-:W-:-:S07]  /*0ab0*/  PRMT R91, R91, 0x5410, R92 ;  /* 0x000054105b5b7816 */ /* 0x000fce000000005c */
.L_x_8127:
[----:B------:R-:W0:Y:S01]  /*0ac0*/  @P0 LDC.64 R96, c[0x0][0x238] ;  /* 0x00008e00ff600b82 */ /* 0x000e220000000a00 */
[----:B------:R-:W-:-:S05]  /*0ad0*/  IADD3 R101, R109, 0x20, RZ ;  /* 0x000000206d657810 */ /* 0x000fca0007ffe0ff */
[C---:B------:R-:W-:Y:S01]  /*0ae0*/  IMAD.WIDE.U32 R92, R101.reuse, 0x10, R2 ;  /* 0x00000010655c7825 */ /* 0x040fe200078e0002 */
[----:B------:R-:W-:-:S04]  /*0af0*/  @P2 LEA R98, P5, R101, UR10, 0x4 ;  /* 0x0000000a65622c11 */ /* 0x000fc8000f8a20ff */
[----:B------:R-:W-:Y:S01]  /*0b00*/  @P2 LEA.HI.X R99, R101, UR11, RZ, 0x4, P5 ;  /* 0x0000000b65632c11 */ /* 0x000fe2000a8f24ff */
[----:B0-----:R-:W-:-:S05]  /*0b10*/  @P0 IMAD.WIDE.U32 R96, R109, 0x10, R96 ;  /* 0x000000106d600825 */ /* 0x001fca00078e0060 */
[----:B------:R0:W-:Y:S04]  /*0b20*/  @P0 STG.E.128 desc[UR4][R96.64], R88 ;  /* 0x0000005860000986 */ /* 0x0001e8000c101d04 */
[----:B------:R-:W2:Y:S04]  /*0b30*/  LDG.E.128 R92, desc[UR4][R92.64] ;  /* 0x000000045c5c7981 */ /* 0x000ea8000c1e1d00 */
[----:B-----5:R0:W5:Y:S01]  /*0b40*/  @P2 LDG.E.128 R4, desc[UR4][R98.64] ;  /* 0x0000000462042981 */ /* 0x020162000c1e1d00 */
[C---:B--2---:R-:W-:Y:S02]  /*0b50*/  SHF.L.U32 R112, R92.reuse, 0x10, RZ ;  /* 0x000000105c707819 */ /* 0x044fe400000006ff */
[----:B------:R-:W-:-:S03]  /*0b60*/  PRMT R110, R92, 0x7632, R110 ;  /* 0x000076325c6e7816 */ /* 0x000fc6000000006e */
[----:B------:R-:W-:Y:S01]  /*0b70*/  FMUL.FTZ R112, R112, R139 ;  /* 0x0000008b70707220 */ /* 0x000fe20000410000 */
[----:B0-----:R-:W-:Y:S06]  /*0b80*/  @P3 BRA `(.L_x_8128) ;  /* 0x0000000000083947 */ /* 0x001fec0003800000 */
[----:B------:R-:W-:Y:S05]  /*0b90*/  @P0 BRA `(.L_x_8129) ;  /* 0x00000000000c0947 */ /* 0x000fea0003800000 */
[----:B------:R-:W-:Y:S05]  /*0ba0*/  BRA `(.L_x_8130) ;  /* 0x0000000000107947 */ /* 0x000fea0003800000 */
.L_x_8128:
[----:B-----5:R-:W-:-:S05]  /*0bb0*/  SHF.L.U32 R97, R4, 0x10, RZ ;  /* 0x0000001004617819 */ /* 0x020fca00000006ff */
[----:B------:R-:W-:-:S07]  /*0bc0*/  FADD.FTZ R112, R97, R112 ;  /* 0x0000007061707221 */ /* 0x000fce0000010000 */
.L_x_8129:
[----:B------:R-:W-:-:S04]  /*0bd0*/  F2FP.BF16.F32.PACK_AB R92, RZ, R112 ;  /* 0x00000070ff5c723e */ /* 0x000fc800000010ff */
[----:B------:R-:W-:-:S07]  /*0be0*/  PRMT R88, R92, 0x7610, R88 ;  /* 0x000076105c587816 */ /* 0x000fce0000000058 */
.L_x_8130:
[----:B------:R-:W-:-:S05]  /*0bf0*/  SHF.L.U32 R110, R110, 0x10, RZ ;  /* 0x000000106e6e7819 */ /* 0x000fca00000006ff */
[----:B------:R-:W-:Y:S01]  /*0c00*/  FMUL.FTZ R110, R110, R139 ;  /* 0x0000008b6e6e7220 */ /* 0x000fe20000410000 */
[----:B------:R-:W-:Y:S06]  /*0c10*/  @P3 BRA `(.L_x_8131) ;  /* 0x0000000000083947 */ /* 0x000fec0003800000 */
[----:B------:R-:W-:Y:S05]  /*0c20*/  @P0 BRA `(.L_x_8132) ;  /* 0x0000000000100947 */ /* 0x000fea0003800000 */
[----:B------:R-:W-:Y:S05]  /*0c30*/  BRA `(.L_x_8133) ;  /* 0x0000000000147947 */ /* 0x000fea0003800000 */
.L_x_8131:
[----:B-----5:R-:W-:-:S04]  /*0c40*/  PRMT R92, R4, 0x7632, R92 ;  /* 0x00007632045c7816 */ /* 0x020fc8000000005c */
[----:B------:R-:W-:-:S05]  /*0c50*/  SHF.L.U32 R97, R92, 0x10, RZ ;  /* 0x000000105c617819 */ /* 0x000fca00000006ff */
[----:B------:R-:W-:-:S07]  /*0c60*/  FADD.FTZ R110, R110, R97 ;  /* 0x000000616e6e7221 */ /* 0x000fce0000010000 */
.L_x_8132:
[----:B------:R-:W-:-:S04]  /*0c70*/  F2FP.BF16.F32.PACK_AB R92, RZ, R110 ;  /* 0x0000006eff5c723e */ /* 0x000fc800000010ff */
[----:B------:R-:W-:-:S07]  /*0c80*/  PRMT R88, R88, 0x5410, R92 ;  /* 0x0000541058587816 */ /* 0x000fce000000005c */
.L_x_8133:
[C---:B------:R-:W-:Y:S02]  /*0c90*/  SHF.L.U32 R114, R93.reuse, 0x10, RZ ;  /* 0x000000105d727819 */ /* 0x040fe400000006ff */
[----:B------:R-:W-:-:S03]  /*0ca0*/  PRMT R93, R93, 0x7632, R93 ;  /* 0x000076325d5d7816 */ /* 0x000fc6000000005d */
[----:B------:R-:W-:Y:S01]  /*0cb0*/  FMUL.FTZ R114, R114, R139 ;  /* 0x0000008b72727220 */ /* 0x000fe20000410000 */
[----:B------:R-:W-:Y:S06]  /*0cc0*/  @P3 BRA `(.L_x_8134) ;  /* 0x0000000000083947 */ /* 0x000fec0003800000 */
[----:B------:R-:W-:Y:S05]  /*0cd0*/  @P0 BRA `(.L_x_8135) ;  /* 0x00000000000c0947 */ /* 0x000fea0003800000 */
[----:B------:R-:W-:Y:S05]  /*0ce0*/  BRA `(.L_x_8136) ;  /* 0x0000000000107947 */ /* 0x000fea0003800000 */
.L_x_8134:
[----:B-----5:R-:W-:-:S05]  /*0cf0*/  SHF.L.U32 R97, R5, 0x10, RZ ;  /* 0x0000001005617819 */ /* 0x020fca00000006ff */
[----:B------:R-:W-:-:S07]  /*0d00*/  FADD.FTZ R114, R97, R114 ;  /* 0x0000007261727221 */ /* 0x000fce0000010000 */
.L_x_8135:
[----:B------:R-:W-:-:S04]  /*0d10*/  F2FP.BF16.F32.PACK_AB R92, RZ, R114 ;  /* 0x00000072ff5c723e */ /* 0x000fc800000010ff */
[----:B------:R-:W-:-:S07]  /*0d20*/  PRMT R89, R92, 0x7610, R89 ;  /* 0x000076105c597816 */ /* 0x000fce0000000059 */
.L_x_8136:
[----:B------:R-:W-:-:S05]  /*0d30*/  SHF.L.U32 R92, R93, 0x10, RZ ;  /* 0x000000105d5c7819 */ /* 0x000fca00000006ff */
[----:B------:R-:W-:Y:S01]  /*0d40*/  FMUL.FTZ R113, R92, R139 ;  /* 0x0000008b5c717220 */ /* 0x000fe20000410000 */
[----:B------:R-:W-:Y:S06]  /*0d50*/  @P3 BRA `(.L_x_8137) ;  /* 0x0000000000083947 */ /* 0x000fec0003800000 */
[----:B------:R-:W-:Y:S05]  /*0d60*/  @P0 BRA `(.L_x_8138) ;  /* 0x0000000000100947 */ /* 0x000fea0003800000 */
[----:B------:R-:W-:Y:S05]  /*0d70*/  BRA `(.L_x_8139) ;  /* 0x0000000000147947 */ /* 0x000fea0003800000 */
.L_x_8137:
[----:B-----5:R-:W-:-:S04]  /*0d80*/  PRMT R92, R5, 0x7632, R92 ;  /* 0x00007632055c7816 */ /* 0x020fc8000000005c */
[----:B------:R-:W-:-:S05]  /*0d90*/  SHF.L.U32 R92, R92, 0x10, RZ ;  /* 0x000000105c5c7819 */ /* 0x000fca00000006ff */
[----:B------:R-:W-:-:S07]  /*0da0*/  FADD.FTZ R113, R113, R92 ;  /* 0x0000005c71717221 */ /* 0x000fce0000010000 */
.L_x_8138:
[----:B------:R-:W-:-:S04]  /*0db0*/  F2FP.BF16.F32.PACK_AB R92, RZ, R113 ;  /* 0x00000071ff5c723e */ /* 0x000fc800000010ff */
[----:B------:R-:W-:-:S07]  /*0dc0*/  PRMT R89, R89, 0x5410, R92 ;  /* 0x0000541059597816 */ /* 0x000fce000000005c */
.L_x_8139:
[C---:B------:R-:W-:Y:S02]  /*0dd0*/  SHF.L.U32 R116, R94.reuse, 0x10, RZ ;  /* 0x000000105e747819 */ /* 0x040fe400000006ff */
[----:B------:R-:W-:-:S03]  /*0de0*/  PRMT R94, R94, 0x7632, R94 ;  /* 0x000076325e5e7816 */ /* 0x000fc6000000005e */
[----:B------:R-:W-:Y:S01]  /*0df0*/  FMUL.FTZ R116, R116, R139 ;  /* 0x0000008b74747220 */ /* 0x000fe20000410000 */
[----:B------:R-:W-:Y:S06]  /*0e00*/  @P3 BRA `(.L_x_8140) ;  /* 0x0000000000083947 */ /* 0x000fec0003800000 */
[----:B------:R-:W-:Y:S05]  /*0e10*/  @P0 BRA `(.L_x_8141) ;  /* 0x00000000000c0947 */ /* 0x000fea0003800000 */
[----:B------:R-:W-:Y:S05]  /*0e20*/  BRA `(.L_x_8142) ;  /* 0x0000000000107947 */ /* 0x000fea0003800000 */
.L_x_8140:
[----:B-----5:R-:W-:-:S05]  /*0e30*/  SHF.L.U32 R93, R6, 0x10, RZ ;  /* 0x00000010065d7819 */ /* 0x020fca00000006ff */
[----:B------:R-:W-:-:S07]  /*0e40*/  FADD.FTZ R116, R93, R116 ;  /* 0x000000745d747221 */ /* 0x000fce0000010000 */
.L_x_8141:
[----:B------:R-:W-:-:S04]  /*0e50*/  F2FP.BF16.F32.PACK_AB R92, RZ, R116 ;  /* 0x00000074ff5c723e */ /* 0x000fc800000010ff */
[----:B------:R-:W-:-:S07]  /*0e60*/  PRMT R90, R92, 0x7610, R90 ;  /* 0x000076105c5a7816 */ /* 0x000fce000000005a */
.L_x_8142:
[----:B------:R-:W-:-:S05]  /*0e70*/  SHF.L.U32 R94, R94, 0x10, RZ ;  /* 0x000000105e5e7819 */ /* 0x000fca00000006ff */
[----:B------:R-:W-:Y:S01]  /*0e80*/  FMUL.FTZ R115, R94, R139 ;  /* 0x0000008b5e737220 */ /* 0x000fe20000410000 */
[----:B------:R-:W-:Y:S06]  /*0e90*/  @P3 BRA `(.L_x_8143) ;  /* 0x0000000000083947 */ /* 0x000fec0003800000 */
[----:B------:R-:W-:Y:S05]  /*0ea0*/  @P0 BRA `(.L_x_8144) ;  /* 0x0000000000100947 */ /* 0x000fea0003800000 */
[----:B------:R-:W-:Y:S05]  /*0eb0*/  BRA `(.L_x_8145) ;  /* 0x0000000000147947 */ /* 0x000fea0003800000 */
.L_x_8143:
[----:B-----5:R-:W-:-:S04]  /*0ec0*/  PRMT R92, R6, 0x7632, R92 ;  /* 0x00007632065c7816 */ /* 0x020fc8000000005c */
[----:B------:R-:W-:-:S05]  /*0ed0*/  SHF.L.U32 R92, R92, 0x10, RZ ;  /* 0x000000105c5c7819 */ /* 0x000fca00000006ff */
[----:B------:R-:W-:-:S07]  /*0ee0*/  FADD.FTZ R115, R115, R92 ;  /* 0x0000005c73737221 */ /* 0x000fce0000010000 */
.L_x_8144:
[----:B------:R-:W-:-:S04]  /*0ef0*/  F2FP.BF16.F32.PACK_AB R92, RZ, R115 ;  /* 0x00000073ff5c723e */ /* 0x000fc800000010ff */
[----:B------:R-:W-:-:S07]  /*0f00*/  PRMT R90, R90, 0x5410, R92 ;  /* 0x000054105a5a7816 */ /* 0x000fce000000005c */
.L_x_8145:
[C---:B------:R-:W-:Y:S02]  /*0f10*/  SHF.L.U32 R92, R95.reuse, 0x10, RZ ;  /* 0x000000105f5c7819 */ /* 0x040fe400000006ff */
[----:B------:R-:W-:-:S03]  /*0f20*/  PRMT R95, R95, 0x7632, R95 ;  /* 0x000076325f5f7816 */ /* 0x000fc6000000005f */
[----:B------:R-:W-:Y:S01]  /*0f30*/  FMUL.FTZ R119, R92, R139 ;  /* 0x0000008b5c777220 */ /* 0x000fe20000410000 */
[----:B------:R-:W-:Y:S06]  /*0f40*/  @P3 BRA `(.L_x_8146) ;  /* 0x0000000000083947 */ /* 0x000fec0003800000 */
[----:B------:R-:W-:Y:S05]  /*0f50*/  @P0 BRA `(.L_x_8147) ;  /* 0x00000000000c0947 */ /* 0x000fea0003800000 */
[----:B------:R-:W-:Y:S05]  /*0f60*/  BRA `(.L_x_8148) ;  /* 0x0000000000107947 */ /* 0x000fea0003800000 */
.L_x_8146:
[----:B-----5:R-:W-:-:S05]  /*0f70*/  SHF.L.U32 R92, R7, 0x10, RZ ;  /* 0x00000010075c7819 */ /* 0x020fca00000006ff */
[----:B------:R-:W-:-:S07]  /*0f80*/  FADD.FTZ R119, R92, R119 ;  /* 0x000000775c777221 */ /* 0x000fce0000010000 */
.L_x_8147:
[----:B------:R-:W-:-:S04]  /*0f90*/  F2FP.BF16.F32.PACK_AB R92, RZ, R119 ;  /* 0x00000077ff5c723e */ /* 0x000fc800000010ff */
[----:B------:R-:W-:-:S07]  /*0fa0*/  PRMT R91, R92, 0x7610, R91 ;  /* 0x000076105c5b7816 */ /* 0x000fce000000005b */
.L_x_8148:
[----:B------:R-:W-:-:S05]  /*0fb0*/  SHF.L.U32 R118, R95, 0x10, RZ ;  /* 0x000000105f767819 */ /* 0x000fca00000006ff */
[----:B------:R-:W-:Y:S01]  /*0fc0*/  FMUL.FTZ R118, R118, R139 ;  /* 0x0000008b76767220 */ /* 0x000fe20000410000 */
[----:B------:R-:W-:Y:S06]  /*0fd0*/  @P3 BRA `(.L_x_8149) ;  /* 0x0000000000083947 */ /* 0x000fec0003800000 */
[----:B------:R-:W-:Y:S05]  /*0fe0*/  @P0 BRA `(.L_x_8150) ;  /* 0x0000000000100947 */ /* 0x000fea0003800000 */
[----:B------:R-:W-:Y:S05]  /*0ff0*/  BRA `(.L_x_8151) ;  /* 0x0000000000147947 */ /* 0x000fea0003800000 */
.L_x_8149:
[----:B-----5:R-:W-:-:S04]  /*1000*/  PRMT R92, R7, 0x7632, R92 ;  /* 0x00007632075c7816 */ /* 0x020fc8000000005c */
[----:B------:R-:W-:-:S05]  /*1010*/  SHF.L.U32 R93, R92, 0x10, RZ ;  /* 0x000000105c5d7819 */ /* 0x000fca00000006ff */
[----:B------:R-:W-:-:S07]  /*1020*/  FADD.FTZ R118, R118, R93 ;  /* 0x0000005d76767221 */ /* 0x000fce0000010000 */
.L_x_8150:
[----:B------:R-:W-:-:S04]  /*1030*/  F2FP.BF16.F32.PACK_AB R92, RZ, R118 ;  /* 0x00000076ff5c723e */ /* 0x000fc800000010ff */
[----:B------:R-:W-:-:S07]  /*1040*/  PRMT R91, R91, 0x5410, R92 ;  /* 0x000054105b5b7816 */ /* 0x000fce000000005c */
.L_x_8151:
        /* <DEDUP_REMOVED lines=16> */
.L_x_8152:
[----:B-----5:R-:W-:-:S05]  /*1150*/  SHF.L.U32 R92, R4, 0x10, RZ ;  /* 0x00000010045c7819 */ /* 0x020fca00000006ff */
[----:B------:R-:W-:-:S07]  /*1160*/  FADD.FTZ R121, R92, R121 ;  /* 0x000000795c797221 */ /* 0x000fce0000010000 */
.L_x_8153:
[----:B------:R-:W-:-:S04]  /*1170*/  F2FP.BF16.F32.PACK_AB R92, RZ, R121 ;  /* 0x00000079ff5c723e */ /* 0x000fc800000010ff */
[----:B------:R-:W-:-:S07]  /*1180*/  PRMT R88, R92, 0x7610, R88 ;  /* 0x000076105c587816 */ /* 0x000fce0000000058 */
.L_x_8154:
[----:B------:R-:W-:-:S05]  /*1190*/  SHF.L.U32 R122, R122, 0x10, RZ ;  /* 0x000000107a7a7819 */ /* 0x000fca00000006ff */
[----:B------:R-:W-:Y:S01]  /*11a0*/  FMUL.FTZ R120, R122, R139 ;  /* 0x0000008b7a787220 */ /* 0x000fe20000410000 */
[----:B------:R-:W-:Y:S06]  /*11b0*/  @P3 BRA `(.L_x_8155) ;  /* 0x0000000000083947 */ /* 0x000fec0003800000 */
[----:B------:R-:W-:Y:S05]  /*11c0*/  @P0 BRA `(.L_x_8156) ;  /* 0x0000000000100947 */ /* 0x000fea0003800000 */
[----:B------:R-:W-:Y:S05]  /*11d0*/  BRA `(.L_x_8157) ;  /* 0x0000000000147947 */ /* 0x000fea0003800000 */
.L_x_8155:
[----:B-----5:R-:W-:-:S04]  /*11e0*/  PRMT R92, R4, 0x7632, R92 ;  /* 0x00007632045c7816 */ /* 0x020fc8000000005c */
[----:B------:R-:W-:-:S05]  /*11f0*/  SHF.L.U32 R97, R92, 0x10, RZ ;  /* 0x000000105c617819 */ /* 0x000fca00000006ff */
[----:B------:R-:W-:-:S07]  /*1200*/  FADD.FTZ R120, R120, R97 ;  /* 0x0000006178787221 */ /* 0x000fce0000010000 */
.L_x_8156:
[----:B------:R-:W-:-:S04]  /*1210*/  F2FP.BF16.F32.PACK_AB R92, RZ, R120 ;  /* 0x00000078ff5c723e */ /* 0x000fc800000010ff */
[----:B------:R-:W-:-:S07]  /*1220*/  PRMT R88, R88, 0x5410, R92 ;  /* 0x0000541058587816 */ /* 0x000fce000000005c */
.L_x_8157:
[C---:B------:R-:W-:Y:S02]  /*1230*/  SHF.L.U32 R92, R93.reuse, 0x10, RZ ;  /* 0x000000105d5c7819 */ /* 0x040fe400000006ff */
[----:B------:R-:W-:-:S03]  /*1240*/  PRMT R93, R93, 0x7632, R93 ;  /* 0x000076325d5d7816 */ /* 0x000fc6000000005d */
[----:B------:R-:W-:Y:S01]  /*1250*/  FMUL.FTZ R123, R92, R139 ;  /* 0x0000008b5c7b7220 */ /* 0x000fe20000410000 */
[----:B------:R-:W-:Y:S06]  /*1260*/  @P3 BRA `(.L_x_8158) ;  /* 0x0000000000083947 */ /* 0x000fec0003800000 */
[----:B------:R-:W-:Y:S05]  /*1270*/  @P0 BRA `(.L_x_8159) ;  /* 0x00000000000c0947 */ /* 0x000fea0003800000 */
[----:B------:R-:W-:Y:S05]  /*1280*/  BRA `(.L_x_8160) ;  /* 0x0000000000107947 */ /* 0x000fea0003800000 */
.L_x_8158:
[----:B-----5:R-:W-:-:S05]  /*1290*/  SHF.L.U32 R92, R5, 0x10, RZ ;  /* 0x00000010055c7819 */ /* 0x020fca00000006ff */
[----:B------:R-:W-:-:S07]  /*12a0*/  FADD.FTZ R123, R92, R123 ;  /* 0x0000007b5c7b7221 */ /* 0x000fce0000010000 */
.L_x_8159:
[----:B------:R-:W-:-:S04]  /*12b0*/  F2FP.BF16.F32.PACK_AB R92, RZ, R123 ;  /* 0x0000007bff5c723e */ /* 0x000fc800000010ff */
[----:B------:R-:W-:-:S07]  /*12c0*/  PRMT R89, R92, 0x7610, R89 ;  /* 0x000076105c597816 */ /* 0x000fce0000000059 */
.L_x_8160:
[----:B------:R-:W-:-:S05]  /*12d0*/  SHF.L.U32 R122, R93, 0x10, RZ ;  /* 0x000000105d7a7819 */ /* 0x000fca00000006ff */
[----:B------:R-:W-:Y:S01]  /*12e0*/  FMUL.FTZ R122, R122, R139 ;  /* 0x0000008b7a7a7220 */ /* 0x000fe20000410000 */
[----:B------:R-:W-:Y:S06]  /*12f0*/  @P3 BRA `(.L_x_8161) ;  /* 0x0000000000083947 */ /* 0x000fec0003800000 */
[----:B------:R-:W-:Y:S05]  /*1300*/  @P0 BRA `(.L_x_8162) ;  /* 0x0000000000100947 */ /* 0x000fea0003800000 */
[----:B------:R-:W-:Y:S05]  /*1310*/  BRA `(.L_x_8163) ;  /* 0x0000000000147947 */ /* 0x000fea0003800000 */
.L_x_8161:
[----:B-----5:R-:W-:-:S04]  /*1320*/  PRMT R92, R5, 0x7632, R92 ;  /* 0x00007632055c7816 */ /* 0x020fc8000000005c */
[----:B------:R-:W-:-:S05]  /*1330*/  SHF.L.U32 R93, R92, 0x10, RZ ;  /* 0x000000105c5d7819 */ /* 0x000fca00000006ff */
[----:B------:R-:W-:-:S07]  /*1340*/  FADD.FTZ R122, R122, R93 ;  /* 0x0000005d7a7a7221 */ /* 0x000fce0000010000 */
.L_x_8162:
[----:B------:R-:W-:-:S04]  /*1350*/  F2FP.BF16.F32.PACK_AB R92, RZ, R122 ;  /* 0x0000007aff5c723e */ /* 0x000fc800000010ff */
[----:B------:R-:W-:-:S07]  /*1360*/  PRMT R89, R89, 0x5410, R92 ;  /* 0x0000541059597816 */ /* 0x000fce000000005c */
.L_x_8163:
[C---:B------:R-:W-:Y:S02]  /*1370*/  SHF.L.U32 R92, R94.reuse, 0x10, RZ ;  /* 0x000000105e5c7819 */ /* 0x040fe400000006ff */
[----:B------:R-:W-:-:S03]  /*1380*/  PRMT R94, R94, 0x7632, R94 ;  /* 0x000076325e5e7816 */ /* 0x000fc6000000005e */
[----:B------:R-:W-:Y:S01]  /*1390*/  FMUL.FTZ R125, R92, R139 ;  /* 0x0000008b5c7d7220 */ /* 0x000fe20000410000 */
[----:B------:R-:W-:Y:S06]  /*13a0*/  @P3 BRA `(.L_x_8164) ;  /* 0x0000000000083947 */ /* 0x000fec0003800000 */
[----:B------:R-:W-:Y:S05]  /*13b0*/  @P0 BRA `(.L_x_8165) ;  /* 0x00000000000c0947 */ /* 0x000fea0003800000 */
[----:B------:R-:W-:Y:S05]  /*13c0*/  BRA `(.L_x_8166) ;  /* 0x0000000000107947 */ /* 0x000fea0003800000 */
.L_x_8164:
[----:B-----5:R-:W-:-:S05]  /*13d0*/  SHF.L.U32 R92, R6, 0x10, RZ ;  /* 0x00000010065c7819 */ /* 0x020fca00000006ff */
[----:B------:R-:W-:-:S07]  /*13e0*/  FADD.FTZ R125, R92, R125 ;  /* 0x0000007d5c7d7221 */ /* 0x000fce0000010000 */
.L_x_8165:
[----:B------:R-:W-:-:S04]  /*13f0*/  F2FP.BF16.F32.PACK_AB R92, RZ, R125 ;  /* 0x0000007dff5c723e */ /* 0x000fc800000010ff */
[----:B------:R-:W-:-:S07]  /*1400*/  PRMT R90, R92, 0x7610, R90 ;  /* 0x000076105c5a7816 */ /* 0x000fce000000005a */
.L_x_8166:
[----:B------:R-:W-:-:S05]  /*1410*/  SHF.L.U32 R94, R94, 0x10, RZ ;  /* 0x000000105e5e7819 */ /* 0x000fca00000006ff */
[----:B------:R-:W-:Y:S01]  /*1420*/  FMUL.FTZ R124, R94, R139 ;  /* 0x0000008b5e7c7220 */ /* 0x000fe20000410000 */
[----:B------:R-:W-:Y:S06]  /*1430*/  @P3 BRA `(.L_x_8167) ;  /* 0x0000000000083947 */ /* 0x000fec0003800000 */
[----:B------:R-:W-:Y:S05]  /*1440*/  @P0 BRA `(.L_x_8168) ;  /* 0x0000000000100947 */ /* 0x000fea0003800000 */
[----:B------:R-:W-:Y:S05]  /*1450*/  BRA `(.L_x_8169) ;  /* 0x0000000000147947 */ /* 0x000fea0003800000 */
.L_x_8167:
[----:B-----5:R-:W-:-:S04]  /*1460*/  PRMT R92, R6, 0x7632, R92 ;  /* 0x00007632065c7816 */ /* 0x020fc8000000005c */
[----:B------:R-:W-:-:S05]  /*1470*/  SHF.L.U32 R93, R92, 0x10, RZ ;  /* 0x000000105c5d7819 */ /* 0x000fca00000006ff */
[----:B------:R-:W-:-:S07]  /*1480*/  FADD.FTZ R124, R124, R93 ;  /* 0x0000005d7c7c7221 */ /* 0x000fce0000010000 */
.L_x_8168:
[----:B------:R-:W-:-:S04]  /*1490*/  F2FP.BF16.F32.PACK_AB R92, RZ, R124 ;  /* 0x0000007cff5c723e */ /* 0x000fc800000010ff */
[----:B------:R-:W-:-:S07]  /*14a0*/  PRMT R90, R90, 0x5410, R92 ;  /* 0x000054105a5a7816 */ /* 0x000fce000000005c */
.L_x_8169:
[C---:B------:R-:W-:Y:S02]  /*14b0*/  SHF.L.U32 R128, R95.reuse, 0x10, RZ ;  /* 0x000000105f807819 */ /* 0x040fe400000006ff */
[----:B------:R-:W-:-:S03]  /*14c0*/  PRMT R95, R95, 0x7632, R95 ;  /* 0x000076325f5f7816 */ /* 0x000fc6000000005f */
[----:B------:R-:W-:Y:S01]  /*14d0*/  FMUL.FTZ R128, R128, R139 ;  /* 0x0000008b80807220 */ /* 0x000fe20000410000 */
[----:B------:R-:W-:Y:S06]  /*14e0*/  @P3 BRA `(.L_x_8170) ;  /* 0x0000000000083947 */ /* 0x000fec0003800000 */
[----:B------:R-:W-:Y:S05]  /*14f0*/  @P0 BRA `(.L_x_8171) ;  /* 0x00000000000c0947 */ /* 0x000fea0003800000 */
[----:B------:R-:W-:Y:S05]  /*1500*/  BRA `(.L_x_8172) ;  /* 0x0000000000107947 */ /* 0x000fea0003800000 */
.L_x_8170:
[----:B-----5:R-:W-:-:S05]  /*1510*/  SHF.L.U32 R93, R7, 0x10, RZ ;  /* 0x00000010075d7819 */ /* 0x020fca00000006ff */
[----:B------:R-:W-:-:S07]  /*1520*/  FADD.FTZ R128, R93, R128 ;  /* 0x000000805d807221 */ /* 0x000fce0000010000 */
.L_x_8171:
[----:B------:R-:W-:-:S04]  /*1530*/  F2FP.BF16.F32.PACK_AB R92, RZ, R128 ;  /* 0x00000080ff5c723e */ /* 0x000fc800000010ff */
[----:B------:R-:W-:-:S07]  /*1540*/  PRMT R91, R92, 0x7610, R91 ;  /* 0x000076105c5b7816 */ /* 0x000fce000000005b */
.L_x_8172:
[----:B------:R-:W-:-:S05]  /*1550*/  SHF.L.U32 R126, R95, 0x10, RZ ;  /* 0x000000105f7e7819 */ /* 0x000fca00000006ff */
[----:B------:R-:W-:Y:S01]  /*1560*/  FMUL.FTZ R126, R126, R139 ;  /* 0x0000008b7e7e7220 */ /* 0x000fe20000410000 */
[----:B------:R-:W-:Y:S06]  /*1570*/  @P3 BRA `(.L_x_8173) ;  /* 0x0000000000083947 */ /* 0x000fec0003800000 */
[----:B------:R-:W-:Y:S05]  /*1580*/  @P0 BRA `(.L_x_8174) ;  /* 0x0000000000100947 */ /* 0x000fea0003800000 */
[----:B------:R-:W-:Y:S05]  /*1590*/  BRA `(.L_x_8175) ;  /* 0x0000000000147947 */ /* 0x000fea0003800000 */
.L_x_8173:
[----:B-----5:R-:W-:-:S04]  /*15a0*/  PRMT R92, R7, 0x7632, R92 ;  /* 0x00007632075c7816 */ /* 0x020fc8000000005c */
[----:B------:R-:W-:-:S05]  /*15b0*/  SHF.L.U32 R93, R92, 0x10, RZ ;  /* 0x000000105c5d7819 */ /* 0x000fca00000006ff */
[----:B------:R-:W-:-:S07]  /*15c0*/  FADD.FTZ R126, R126, R93 ;  /* 0x0000005d7e7e7221 */ /* 0x000fce0000010000 */
.L_x_8174:
[----:B------:R-:W-:-:S04]  /*15d0*/  F2FP.BF16.F32.PACK_AB R92, RZ, R126 ;  /* 0x0000007eff5c723e */ /* 0x000fc800000010ff */
[----:B------:R-:W-:-:S07]  /*15e0*/  PRMT R91, R91, 0x5410, R92 ;  /* 0x000054105b5b7816 */ /* 0x000fce000000005c */
.L_x_8175:
[----:B------:R-:W0:Y:S01]  /*15f0*/  @P0 LDC.64 R98, c[0x0][0x238] ;  /* 0x00008e00ff620b82 */ /* 0x000e220000000a00 */
[----:B------:R-:W-:-:S05]  /*1600*/  IADD3 R127, R109, 0x60, RZ ;  /* 0x000000606d7f7810 */ /* 0x000fca0007ffe0ff */
[----:B------:R-:W-:Y:S02]  /*1610*/  IMAD.WIDE.U32 R92, R127, 0x10, R2 ;  /* 0x000000107f5c7825 */ /* 0x000fe400078e0002 */
[----:B------:R-:W1:Y:S01]  /*1620*/  @P2 LDC.64 R96, c[0x0][0x230] ;  /* 0x00008c00ff602b82 */ /* 0x000e620000000a00 */
[----:B0-----:R-:W-:-:S04]  /*1630*/  @P0 LEA R98, P5, R117, R98, 0x4 ;  /* 0x0000006275620211 */ /* 0x001fc800078a20ff */
[----:B------:R-:W-:-:S05]  /*1640*/  @P0 LEA.HI.X R99, R117, R99, RZ, 0x4, P5 ;  /* 0x0000006375630211 */ /* 0x000fca00028f24ff */
[----:B------:R0:W-:Y:S04]  /*1650*/  @P0 STG.E.128 desc[UR4][R98.64], R88 ;  /* 0x0000005862000986 */ /* 0x0001e8000c101d04 */
[----:B------:R-:W2:Y:S01]  /*1660*/  LDG.E.128 R92, desc[UR4][R92.64] ;  /* 0x000000045c5c7981 */ /* 0x000ea2000c1e1d00 */
[----:B-1----:R-:W-:-:S05]  /*1670*/  @P2 IMAD.WIDE.U32 R96, R127, 0x10, R96 ;  /* 0x000000107f602825 */ /* 0x002fca00078e0060 */
[----:B-----5:R0:W5:Y:S01]  /*1680*/  @P2 LDG.E.128 R4, desc[UR4][R96.64] ;  /* 0x0000000460042981 */ /* 0x020162000c1e1d00 */
[C---:B--2---:R-:W-:Y:S02]  /*1690*/  SHF.L.U32 R130, R92.reuse, 0x10, RZ ;  /* 0x000000105c827819 */ /* 0x044fe400000006ff */
[----:B------:R-:W-:-:S03]  /*16a0*/  PRMT R131, R92, 0x7632, R131 ;  /* 0x000076325c837816 */ /* 0x000fc60000000083 */
[----:B------:R-:W-:Y:S01]  /*16b0*/  FMUL.FTZ R129, R130, R139 ;  /* 0x0000008b82817220 */ /* 0x000fe20000410000 */
[----:B0-----:R-:W-:Y:S06]  /*16c0*/  @P3 BRA `(.L_x_8176) ;  /* 0x0000000000083947 */ /* 0x001fec0003800000 */
[----:B------:R-:W-:Y:S05]  /*16d0*/  @P0 BRA `(.L_x_8177) ;  /* 0x00000000000c0947 */ /* 0x000fea0003800000 */
[----:B------:R-:W-:Y:S05]  /*16e0*/  BRA `(.L_x_8178) ;  /* 0x0000000000107947 */ /* 0x000fea0003800000 */
.L_x_8176:
[----:B-----5:R-:W-:-:S05]  /*16f0*/  SHF.L.U32 R92, R4, 0x10, RZ ;  /* 0x00000010045c7819 */ /* 0x020fca00000006ff */
[----:B------:R-:W-:-:S07]  /*1700*/  FADD.FTZ R129, R92, R129 ;  /* 0x000000815c817221 */ /* 0x000fce0000010000 */
.L_x_8177:
[----:B------:R-:W-:-:S04]  /*1710*/  F2FP.BF16.F32.PACK_AB R92, RZ, R129 ;  /* 0x00000081ff5c723e */ /* 0x000fc800000010ff */
[----:B------:R-:W-:-:S07]  /*1720*/  PRMT R88, R92, 0x7610, R88 ;  /* 0x000076105c587816 */ /* 0x000fce0000000058 */
.L_x_8178:
[----:B------:R-:W-:-:S05]  /*1730*/  SHF.L.U32 R130, R131, 0x10, RZ ;  /* 0x0000001083827819 */ /* 0x000fca00000006ff */
[----:B------:R-:W-:Y:S01]  /*1740*/  FMUL.FTZ R130, R130, R139 ;  /* 0x0000008b82827220 */ /* 0x000fe20000410000 */
[----:B------:R-:W-:Y:S06]  /*1750*/  @P3 BRA `(.L_x_8179) ;  /* 0x0000000000083947 */ /* 0x000fec0003800000 */
[----:B------:R-:W-:Y:S05]  /*1760*/  @P0 BRA `(.L_x_8180) ;  /* 0x0000000000100947 */ /* 0x000fea0003800000 */
[----:B------:R-:W-:Y:S05]  /*1770*/  BRA `(.L_x_8181) ;  /* 0x0000000000147947 */ /* 0x000fea0003800000 */
.L_x_8179:
[----:B-----5:R-:W-:-:S04]  /*1780*/  PRMT R92, R4, 0x7632, R92 ;  /* 0x00007632045c7816 */ /* 0x020fc8000000005c */
[----:B------:R-:W-:-:S05]  /*1790*/  SHF.L.U32 R97, R92, 0x10, RZ ;  /* 0x000000105c617819 */ /* 0x000fca00000006ff */
[----:B------:R-:W-:-:S07]  /*17a0*/  FADD.FTZ R130, R130, R97 ;  /* 0x0000006182827221 */ /* 0x000fce0000010000 */
.L_x_8180:
[----:B------:R-:W-:-:S04]  /*17b0*/  F2FP.BF16.F32.PACK_AB R92, RZ, R130 ;  /* 0x00000082ff5c723e */ /* 0x000fc800000010ff */
[----:B------:R-:W-:-:S07]  /*17c0*/  PRMT R88, R88, 0x5410, R92 ;  /* 0x0000541058587816 */ /* 0x000fce000000005c */
.L_x_8181:
[C---:B------:R-:W-:Y:S02]  /*17d0*/  SHF.L.U32 R132, R93.reuse, 0x10, RZ ;  /* 0x000000105d847819 */ /* 0x040fe400000006ff */
[----:B------:R-:W-:-:S03]  /*17e0*/  PRMT R93, R93, 0x7632, R93 ;  /* 0x000076325d5d7816 */ /* 0x000fc6000000005d */
[----:B------:R-:W-:Y:S01]  /*17f0*/  FMUL.FTZ R132, R132, R139 ;  /* 0x0000008b84847220 */ /* 0x000fe20000410000 */
[----:B------:R-:W-:Y:S06]  /*1800*/  @P3 BRA `(.L_x_8182) ;  /* 0x0000000000083947 */ /* 0x000fec0003800000 */
[----:B------:R-:W-:Y:S05]  /*1810*/  @P0 BRA `(.L_x_8183) ;  /* 0x00000000000c0947 */ /* 0x000fea0003800000 */
[----:B------:R-:W-:Y:S05]  /*1820*/  BRA `(.L_x_8184) ;  /* 0x0000000000107947 */ /* 0x000fea0003800000 */
.L_x_8182:
[----:B-----5:R-:W-:-:S05]  /*1830*/  SHF.L.U32 R97, R5, 0x10, RZ ;  /* 0x0000001005617819 */ /* 0x020fca00000006ff */
[----:B------:R-:W-:-:S07]  /*1840*/  FADD.FTZ R132, R97, R132 ;  /* 0x0000008461847221 */ /* 0x000fce0000010000 */
.L_x_8183:
[----:B------:R-:W-:-:S04]  /*1850*/  F2FP.BF16.F32.PACK_AB R92, RZ, R132 ;  /* 0x00000084ff5c723e */ /* 0x000fc800000010ff */
[----:B------:R-:W-:-:S07]  /*1860*/  PRMT R89, R92, 0x7610, R89 ;  /* 0x000076105c597816 */ /* 0x000fce0000000059 */
.L_x_8184:
[----:B------:R-:W-:-:S05]  /*1870*/  SHF.L.U32 R92, R93, 0x10, RZ ;  /* 0x000000105d5c7819 */ /* 0x000fca00000006ff */
[----:B------:R-:W-:Y:S01]  /*1880*/  FMUL.FTZ R131, R92, R139 ;  /* 0x0000008b5c837220 */ /* 0x000fe20000410000 */
[----:B------:R-:W-:Y:S06]  /*1890*/  @P3 BRA `(.L_x_8185) ;  /* 0x0000000000083947 */ /* 0x000fec0003800000 */
[----:B------:R-:W-:Y:S05]  /*18a0*/  @P0 BRA `(.L_x_8186) ;  /* 0x0000000000100947 */ /* 0x000fea0003800000 */
[----:B------:R-:W-:Y:S05]  /*18b0*/  BRA `(.L_x_8187) ;  /* 0x0000000000147947 */ /* 0x000fea0003800000 */
.L_x_8185:
[----:B-----5:R-:W-:-:S04]  /*18c0*/  PRMT R92, R5, 0x7632, R92 ;  /* 0x00007632055c7816 */ /* 0x020fc8000000005c */
[----:B------:R-:W-:-:S05]  /*18d0*/  SHF.L.U32 R92, R92, 0x10, RZ ;  /* 0x000000105c5c7819 */ /* 0x000fca00000006ff */
[----:B------:R-:W-:-:S07]  /*18e0*/  FADD.FTZ R131, R131, R92 ;  /* 0x0000005c83837221 */ /* 0x000fce0000010000 */
.L_x_8186:
[----:B------:R-:W-:-:S04]  /*18f0*/  F2FP.BF16.F32.PACK_AB R92, RZ, R131 ;  /* 0x00000083ff5c723e */ /* 0x000fc800000010ff */
[----:B------:R-:W-:-:S07]  /*1900*/  PRMT R89, R89, 0x5410, R92 ;  /* 0x0000541059597816 */ /* 0x000fce000000005c */
.L_x_8187:
[C---:B------:R-:W-:Y:S02]  /*1910*/  SHF.L.U32 R134, R94.reuse, 0x10, RZ ;  /* 0x000000105e867819 */ /* 0x040fe400000006ff */
[----:B------:R-:W-:-:S03]  /*1920*/  PRMT R94, R94, 0x7632, R94 ;  /* 0x000076325e5e7816 */ /* 0x000fc6000000005e */
[----:B------:R-:W-:Y:S01]  /*1930*/  FMUL.FTZ R134, R134, R139 ;  /* 0x0000008b86867220 */ /* 0x000fe20000410000 */
[----:B------:R-:W-:Y:S06]  /*1940*/  @P3 BRA `(.L_x_8188) ;  /* 0x0000000000083947 */ /* 0x000fec0003800000 */
[----:B------:R-:W-:Y:S05]  /*1950*/  @P0 BRA `(.L_x_8189) ;  /* 0x00000000000c0947 */ /* 0x000fea0003800000 */
[----:B------:R-:W-:Y:S05]  /*1960*/  BRA `(.L_x_8190) ;  /* 0x0000000000107947 */ /* 0x000fea0003800000 */
.L_x_8188:
[----:B-----5:R-:W-:-:S05]  /*1970*/  SHF.L.U32 R93, R6, 0x10, RZ ;  /* 0x00000010065d7819 */ /* 0x020fca00000006ff */
[----:B------:R-:W-:-:S07]  /*1980*/  FADD.FTZ R134, R93, R134 ;  /* 0x000000865d867221 */ /* 0x000fce0000010000 */
.L_x_8189:
[----:B------:R-:W-:-:S04]  /*1990*/  F2FP.BF16.F32.PACK_AB R92, RZ, R134 ;  /* 0x00000086ff5c723e */ /* 0x000fc800000010ff */
[----:B------:R-:W-:-:S07]  /*19a0*/  PRMT R90, R92, 0x7610, R90 ;  /* 0x000076105c5a7816 */ /* 0x000fce000000005a */
.L_x_8190:
[----:B------:R-:W-:-:S05]  /*19b0*/  SHF.L.U32 R94, R94, 0x10, RZ ;  /* 0x000000105e5e7819 */ /* 0x000fca00000006ff */
[----:B------:R-:W-:Y:S01]  /*19c0*/  FMUL.FTZ R133, R94, R139 ;  /* 0x0000008b5e857220 */ /* 0x000fe20000410000 */
[----:B------:R-:W-:Y:S06]  /*19d0*/  @P3 BRA `(.L_x_8191) ;  /* 0x0000000000083947 */ /* 0x000fec0003800000 */
[----:B------:R-:W-:Y:S05]  /*19e0*/  @P0 BRA `(.L_x_8192) ;  /* 0x0000000000100947 */ /* 0x000fea0003800000 */
[----:B------:R-:W-:Y:S05]  /*19f0*/  BRA `(.L_x_8193) ;  /* 0x0000000000147947 */ /* 0x000fea0003800000 */
.L_x_8191:
[----:B-----5:R-:W-:-:S04]  /*1a00*/  PRMT R92, R6, 0x7632, R92 ;  /* 0x00007632065c7816 */ /* 0x020fc8000000005c */
[----:B------:R-:W-:-:S05]  /*1a10*/  SHF.L.U32 R92, R92, 0x10, RZ ;  /* 0x000000105c5c7819 */ /* 0x000fca00000006ff */
[----:B------:R-:W-:-:S07]  /*1a20*/  FADD.FTZ R133, R133, R92 ;  /* 0x0000005c85857221 */ /* 0x000fce0000010000 */
.L_x_8192:
[----:B------:R-:W-:-:S04]  /*1a30*/  F2FP.BF16.F32.PACK_AB R92, RZ, R133 ;  /* 0x00000085ff5c723e */ /* 0x000fc800000010ff */
[----:B------:R-:W-:-:S07]  /*1a40*/  PRMT R90, R90, 0x5410, R92 ;  /* 0x000054105a5a7816 */ /* 0x000fce000000005c */
.L_x_8193:
[C---:B------:R-:W-:Y:S02]  /*1a50*/  SHF.L.U32 R136, R95.reuse, 0x10, RZ ;  /* 0x000000105f887819 */ /* 0x040fe400000006ff */
[----:B------:R-:W-:-:S03]  /*1a60*/  PRMT R95, R95, 0x7632, R95 ;  /* 0x000076325f5f7816 */ /* 0x000fc6000000005f */
[----:B------:R-:W-:Y:S01]  /*1a70*/  FMUL.FTZ R136, R136, R139 ;  /* 0x0000008b88887220 */ /* 0x000fe20000410000 */
[----:B------:R-:W-:Y:S06]  /*1a80*/  @P3 BRA `(.L_x_8194) ;  /* 0x0000000000083947 */ /* 0x000fec0003800000 */
[----:B------:R-:W-:Y:S05]  /*1a90*/  @P0 BRA `(.L_x_8195) ;  /* 0x00000000000c0947 */ /* 0x000fea0003800000 */
[----:B------:R-:W-:Y:S05]  /*1aa0*/  BRA `(.L_x_8196) ;  /* 0x0000000000107947 */ /* 0x000fea0003800000 */
.L_x_8194:
[----:B-----5:R-:W-:-:S05]  /*1ab0*/  SHF.L.U32 R93, R7, 0x10, RZ ;  /* 0x00000010075d7819 */ /* 0x020fca00000006ff */
[----:B------:R-:W-:-:S07]  /*1ac0*/  FADD.FTZ R136, R93, R136 ;  /* 0x000000885d887221 */ /* 0x000fce0000010000 */
.L_x_8195:
[----:B------:R-:W-:-:S04]  /*1ad0*/  F2FP.BF16.F32.PACK_AB R92, RZ, R136 ;  /* 0x00000088ff5c723e */ /* 0x000fc800000010ff */
[----:B------:R-:W-:-:S07]  /*1ae0*/  PRMT R91, R92, 0x7610, R91 ;  /* 0x000076105c5b7816 */ /* 0x000fce000000005b */
.L_x_8196:
[----:B------:R-:W-:-:S05]  /*1af0*/  SHF.L.U32 R92, R95, 0x10, RZ ;  /* 0x000000105f5c7819 */ /* 0x000fca00000006ff */
[----:B------:R-:W-:Y:S01]  /*1b00*/  FMUL.FTZ R135, R92, R139 ;  /* 0x0000008b5c877220 */ /* 0x000fe20000410000 */
[----:B------:R-:W-:Y:S06]  /*1b10*/  @P3 BRA `(.L_x_8197) ;  /* 0x0000000000083947 */ /* 0x000fec0003800000 */
[----:B------:R-:W-:Y:S05]  /*1b20*/  @P0 BRA `(.L_x_8198) ;  /* 0x0000000000100947 */ /* 0x000fea0003800000 */
[----:B------:R-:W-:Y:S05]  /*1b30*/  BRA `(.L_x_8199) ;  /* 0x0000000000147947 */ /* 0x000fea0003800000 */
.L_x_8197:
[----:B-----5:R-:W-:-:S04]  /*1b40*/  PRMT R92, R7, 0x7632, R92 ;  /* 0x00007632075c7816 */ /* 0x020fc8000000005c */
[----:B------:R-:W-:-:S05]  /*1b50*/  SHF.L.U32 R92, R92, 0x10, RZ ;  /* 0x000000105c5c7819 */ /* 0x000fca00000006ff */
[----:B------:R-:W-:-:S07]  /*1b60*/  FADD.FTZ R135, R135, R92 ;  /* 0x0000005c87877221 */ /* 0x000fce0000010000 */
.L_x_8198:
[----:B------:R-:W-:-:S04]  /*1b70*/  F2FP.BF16.F32.PACK_AB R92, RZ, R135 ;  /* 0x00000087ff5c723e */ /* 0x000fc800000010ff */
[----:B------:R-:W-:-:S07]  /*1b80*/  PRMT R91, R91, 0x5410, R92 ;  /* 0x000054105b5b7816 */ /* 0x000fce000000005c */
.L_x_8199:
[----:B------:R-:W0:Y:S01]  /*1b90*/  @P0 LDC.64 R98, c[0x0][0x238] ;  /* 0x00008e00ff620b82 */ /* 0x000e220000000a00 */
[----:B------:R-:W-:-:S05]  /*1ba0*/  IADD3 R137, R109, 0x80, RZ ;  /* 0x000000806d897810 */ /* 0x000fca0007ffe0ff */
[----:B------:R-:W-:Y:S02]  /*1bb0*/  IMAD.WIDE.U32 R92, R137, 0x10, R2 ;  /* 0x00000010895c7825 */ /* 0x000fe400078e0002 */
[----:B------:R-:W1:Y:S02]  /*1bc0*/  @P2 LDC.64 R96, c[0x0][0x230] ;  /* 0x00008c00ff602b82 */ /* 0x000e640000000a00 */
[----:B0-----:R-:W-:-:S05]  /*1bd0*/  @P0 IMAD.WIDE.U32 R98, R127, 0x10, R98 ;  /* 0x000000107f620825 */ /* 0x001fca00078e0062 */
        /* <DEDUP_REMOVED lines=10> */
.L_x_8200:
[----:B-----5:R-:W-:-:S05]  /*1c80*/  SHF.L.U32 R3, R4, 0x10, RZ ;  /* 0x0000001004037819 */ /* 0x020fca00000006ff */
[----:B------:R-:W-:-:S07]  /*1c90*/  FADD.FTZ R138, R3, R138 ;  /* 0x0000008a038a7221 */ /* 0x000fce0000010000 */
.L_x_8201:
[----:B------:R-:W-:-:S04]  /*1ca0*/  F2FP.BF16.F32.PACK_AB R3, RZ, R138 ;  /* 0x0000008aff03723e */ /* 0x000fc800000010ff */
[----:B------:R-:W-:-:S07]  /*1cb0*/  PRMT R88, R3, 0x7610, R88 ;  /* 0x0000761003587816 */ /* 0x000fce0000000058 */
.L_x_8202:
[----:B------:R-:W-:-:S05]  /*1cc0*/  SHF.L.U32 R2, R2, 0x10, RZ ;  /* 0x0000001002027819 */ /* 0x000fca00000006ff */
[----:B------:R-:W-:Y:S01]  /*1cd0*/  FMUL.FTZ R97, R2, R139 ;  /* 0x0000008b02617220 */ /* 0x000fe20000410000 */
[----:B------:R-:W-:Y:S06]  /*1ce0*/  @P3 BRA `(.L_x_8203) ;  /* 0x0000000000083947 */ /* 0x000fec0003800000 */
[----:B------:R-:W-:Y:S05]  /*1cf0*/  @P0 BRA `(.L_x_8204) ;  /* 0x0000000000100947 */ /* 0x000fea0003800000 */
[----:B------:R-:W-:Y:S05]  /*1d00*/  BRA `(.L_x_8205) ;  /* 0x0000000000147947 */ /* 0x000fea0003800000 */
.L_x_8203:
[----:B-----5:R-:W-:-:S04]  /*1d10*/  PRMT R2, R4, 0x7632, R2 ;  /* 0x0000763204027816 */ /* 0x020fc80000000002 */
[----:B------:R-:W-:-:S05]  /*1d20*/  SHF.L.U32 R2, R2, 0x10, RZ ;  /* 0x0000001002027819 */ /* 0x000fca00000006ff */
[----:B------:R-:W-:-:S07]  /*1d30*/  FADD.FTZ R97, R97, R2 ;  /* 0x0000000261617221 */ /* 0x000fce0000010000 */
.L_x_8204:
[----:B------:R-:W-:-:S04]  /*1d40*/  F2FP.BF16.F32.PACK_AB R2, RZ, R97 ;  /* 0x00000061ff02723e */ /* 0x000fc800000010ff */
[----:B------:R-:W-:-:S07]  /*1d50*/  PRMT R88, R88, 0x5410, R2 ;  /* 0x0000541058587816 */ /* 0x000fce0000000002 */
.L_x_8205:
[C---:B------:R-:W-:Y:S02]  /*1d60*/  SHF.L.U32 R98, R93.reuse, 0x10, RZ ;  /* 0x000000105d627819 */ /* 0x040fe400000006ff */
[----:B------:R-:W-:-:S03]  /*1d70*/  PRMT R93, R93, 0x7632, R93 ;  /* 0x000076325d5d7816 */ /* 0x000fc6000000005d */
[----:B------:R-:W-:Y:S01]  /*1d80*/  FMUL.FTZ R98, R98, R139 ;  /* 0x0000008b62627220 */ /* 0x000fe20000410000 */
[----:B------:R-:W-:Y:S06]  /*1d90*/  @P3 BRA `(.L_x_8206) ;  /* 0x0000000000083947 */ /* 0x000fec0003800000 */
[----:B------:R-:W-:Y:S05]  /*1da0*/  @P0 BRA `(.L_x_8207) ;  /* 0x00000000000c0947 */ /* 0x000fea0003800000 */
[----:B------:R-:W-:Y:S05]  /*1db0*/  BRA `(.L_x_8208) ;  /* 0x0000000000107947 */ /* 0x000fea0003800000 */
.L_x_8206:
[----:B-----5:R-:W-:-:S05]  /*1dc0*/  SHF.L.U32 R3, R5, 0x10, RZ ;  /* 0x0000001005037819 */ /* 0x020fca00000006ff */
[----:B------:R-:W-:-:S07]  /*1dd0*/  FADD.FTZ R98, R3, R98 ;  /* 0x0000006203627221 */ /* 0x000fce0000010000 */
.L_x_8207:
[----:B------:R-:W-:-:S04]  /*1de0*/  F2FP.BF16.F32.PACK_AB R2, RZ, R98 ;  /* 0x00000062ff02723e */ /* 0x000fc800000010ff */
[----:B------:R-:W-:-:S07]  /*1df0*/  PRMT R89, R2, 0x7610, R89 ;  /* 0x0000761002597816 */ /* 0x000fce0000000059 */
.L_x_8208:
[----:B------:R-:W-:-:S05]  /*1e00*/  SHF.L.U32 R2, R93, 0x10, RZ ;  /* 0x000000105d027819 */ /* 0x000fca00000006ff */
[----:B------:R-:W-:Y:S01]  /*1e10*/  FMUL.FTZ R99, R2, R139 ;  /* 0x0000008b02637220 */ /* 0x000fe20000410000 */
[----:B------:R-:W-:Y:S06]  /*1e20*/  @P3 BRA `(.L_x_8209) ;  /* 0x0000000000083947 */ /* 0x000fec0003800000 */
[----:B------:R-:W-:Y:S05]  /*1e30*/  @P0 BRA `(.L_x_8210) ;  /* 0x0000000000100947 */ /* 0x000fea0003800000 */
[----:B------:R-:W-:Y:S05]  /*1e40*/  BRA `(.L_x_8211) ;  /* 0x0000000000147947 */ /* 0x000fea0003800000 */
.L_x_8209:
[----:B-----5:R-:W-:-:S04]  /*1e50*/  PRMT R2, R5, 0x7632, R2 ;  /* 0x0000763205027816 */ /* 0x020fc80000000002 */
[----:B------:R-:W-:-:S05]  /*1e60*/  SHF.L.U32 R2, R2, 0x10, RZ ;  /* 0x0000001002027819 */ /* 0x000fca00000006ff */
[----:B------:R-:W-:-:S07]  /*1e70*/  FADD.FTZ R99, R99, R2 ;  /* 0x0000000263637221 */ /* 0x000fce0000010000 */
.L_x_8210:
[----:B------:R-:W-:-:S04]  /*1e80*/  F2FP.BF16.F32.PACK_AB R2, RZ, R99 ;  /* 0x00000063ff02723e */ /* 0x000fc800000010ff */
[----:B------:R-:W-:-:S07]  /*1e90*/  PRMT R89, R89, 0x5410, R2 ;  /* 0x0000541059597816 */ /* 0x000fce0000000002 */
.L_x_8211:
[C---:B------:R-:W-:Y:S02]  /*1ea0*/  SHF.L.U32 R96, R94.reuse, 0x10, RZ ;  /* 0x000000105e607819 */ /* 0x040fe400000006ff */
[----:B------:R-:W-:-:S03]  /*1eb0*/  PRMT R94, R94, 0x7632, R94 ;  /* 0x000076325e5e7816 */ /* 0x000fc6000000005e */
[----:B------:R-:W-:Y:S01]  /*1ec0*/  FMUL.FTZ R96, R96, R139 ;  /* 0x0000008b60607220 */ /* 0x000fe20000410000 */
[----:B------:R-:W-:Y:S06]  /*1ed0*/  @P3 BRA `(.L_x_8212) ;  /* 0x0000000000083947 */ /* 0x000fec0003800000 */
[----:B------:R-:W-:Y:S05]  /*1ee0*/  @P0 BRA `(.L_x_8213) ;  /* 0x00000000000c0947 */ /* 0x000fea0003800000 */
[----:B------:R-:W-:Y:S05]  /*1ef0*/  BRA `(.L_x_8214) ;  /* 0x0000000000107947 */ /* 0x000fea0003800000 */
.L_x_8212:
[----:B-----5:R-:W-:-:S05]  /*1f00*/  SHF.L.U32 R3, R6, 0x10, RZ ;  /* 0x0000001006037819 */ /* 0x020fca00000006ff */
[----:B------:R-:W-:-:S07]  /*1f10*/  FADD.FTZ R96, R3, R96 ;  /* 0x0000006003607221 */ /* 0x000fce0000010000 */
.L_x_8213:
[----:B------:R-:W-:-:S04]  /*1f20*/  F2FP.BF16.F32.PACK_AB R2, RZ, R96 ;  /* 0x00000060ff02723e */ /* 0x000fc800000010ff */
[----:B------:R-:W-:-:S07]  /*1f30*/  PRMT R90, R2, 0x7610, R90 ;  /* 0x00007610025a7816 */ /* 0x000fce000000005a */
.L_x_8214:
[----:B------:R-:W-:-:S05]  /*1f40*/  SHF.L.U32 R94, R94, 0x10, RZ ;  /* 0x000000105e5e7819 */ /* 0x000fca00000006ff */
[----:B------:R-:W-:Y:S01]  /*1f50*/  FMUL.FTZ R94, R94, R139 ;  /* 0x0000008b5e5e7220 */ /* 0x000fe20000410000 */
[----:B------:R-:W-:Y:S06]  /*1f60*/  @P3 BRA `(.L_x_8215) ;  /* 0x0000000000083947 */ /* 0x000fec0003800000 */
[----:B------:R-:W-:Y:S05]  /*1f70*/  @P0 BRA `(.L_x_8216) ;  /* 0x0000000000100947 */ /* 0x000fea0003800000 */
[----:B------:R-:W-:Y:S05]  /*1f80*/  BRA `(.L_x_8217) ;  /* 0x0000000000147947 */ /* 0x000fea0003800000 */
.L_x_8215:
[----:B-----5:R-:W-:-:S04]  /*1f90*/  PRMT R2, R6, 0x7632, R2 ;  /* 0x0000763206027816 */ /* 0x020fc80000000002 */
[----:B------:R-:W-:-:S05]  /*1fa0*/  SHF.L.U32 R3, R2, 0x10, RZ ;  /* 0x0000001002037819 */ /* 0x000fca00000006ff */
[----:B------:R-:W-:-:S07]  /*1fb0*/  FADD.FTZ R94, R94, R3 ;  /* 0x000000035e5e7221 */ /* 0x000fce0000010000 */
.L_x_8216:
[----:B------:R-:W-:-:S04]  /*1fc0*/  F2FP.BF16.F32.PACK_AB R2, RZ, R94 ;  /* 0x0000005eff02723e */ /* 0x000fc800000010ff */
[----:B------:R-:W-:-:S07]  /*1fd0*/  PRMT R90, R90, 0x5410, R2 ;  /* 0x000054105a5a7816 */ /* 0x000fce0000000002 */
.L_x_8217:
[C---:B------:R-:W-:Y:S02]  /*1fe0*/  SHF.L.U32 R2, R95.reuse, 0x10, RZ ;  /* 0x000000105f027819 */ /* 0x040fe400000006ff */
[----:B------:R-:W-:-:S03]  /*1ff0*/  PRMT R3, R95, 0x7632, R3 ;  /* 0x000076325f037816 */ /* 0x000fc60000000003 */
[----:B------:R-:W-:Y:S01]  /*2000*/  FMUL.FTZ R95, R2, R139 ;  /* 0x0000008b025f7220 */ /* 0x000fe20000410000 */
[----:B------:R-:W-:Y:S06]  /*2010*/  @P3 BRA `(.L_x_8218) ;  /* 0x0000000000083947 */ /* 0x000fec0003800000 */
[----:B------:R-:W-:Y:S05]  /*2020*/  @P0 BRA `(.L_x_8219) ;  /* 0x00000000000c0947 */ /* 0x000fea0003800000 */
[----:B------:R-:W-:Y:S05]  /*2030*/  BRA `(.L_x_8220) ;  /* 0x0000000000107947 */ /* 0x000fea0003800000 */
.L_x_8218:
[----:B-----5:R-:W-:-:S05]  /*2040*/  SHF.L.U32 R2, R7, 0x10, RZ ;  /* 0x0000001007027819 */ /* 0x020fca00000006ff */
[----:B------:R-:W-:-:S07]  /*2050*/  FADD.FTZ R95, R2, R95 ;  /* 0x0000005f025f7221 */ /* 0x000fce0000010000 */
.L_x_8219:
[----:B------:R-:W-:-:S04]  /*2060*/  F2FP.BF16.F32.PACK_AB R2, RZ, R95 ;  /* 0x0000005fff02723e */ /* 0x000fc800000010ff */
[----:B------:R-:W-:-:S07]  /*2070*/  PRMT R91, R2, 0x7610, R91 ;  /* 0x00007610025b7816 */ /* 0x000fce000000005b */
.L_x_8220:
[----:B------:R-:W-:-:S05]  /*2080*/  SHF.L.U32 R2, R3, 0x10, RZ ;  /* 0x0000001003027819 */ /* 0x000fca00000006ff */
[----:B------:R-:W-:Y:S01]  /*2090*/  FMUL.FTZ R139, R2, R139 ;  /* 0x0000008b028b7220 */ /* 0x000fe20000410000 */
[----:B------:R-:W-:Y:S06]  /*20a0*/  @P3 BRA `(.L_x_8221) ;  /* 0x0000000000083947 */ /* 0x000fec0003800000 */
[----:B------:R-:W-:Y:S05]  /*20b0*/  @P0 BRA `(.L_x_8222) ;  /* 0x0000000000100947 */ /* 0x000fea0003800000 */
[----:B------:R-:W-:Y:S05]  /*20c0*/  BRA `(.L_x_8223) ;  /* 0x0000000000147947 */ /* 0x000fea0003800000 */
.L_x_8221:
[----:B-----5:R-:W-:-:S04]  /*20d0*/  PRMT R2, R7, 0x7632, R2 ;  /* 0x0000763207027816 */ /* 0x020fc80000000002 */
[----:B------:R-:W-:-:S05]  /*20e0*/  SHF.L.U32 R2, R2, 0x10, RZ ;  /* 0x0000001002027819 */ /* 0x000fca00000006ff */
[----:B------:R-:W-:-:S07]  /*20f0*/  FADD.FTZ R139, R139, R2 ;  /* 0x000000028b8b7221 */ /* 0x000fce0000010000 */
.L_x_8222:
[----:B------:R-:W-:-:S04]  /*2100*/  F2FP.BF16.F32.PACK_AB R2, RZ, R139 ;  /* 0x0000008bff02723e */ /* 0x000fc800000010ff */
[----:B------:R-:W-:-:S07]  /*2110*/  PRMT R91, R91, 0x5410, R2 ;  /* 0x000054105b5b7816 */ /* 0x000fce0000000002 */
.L_x_8223:
[----:B------:R-:W-:Y:S01]  /*2120*/  FADD.FTZ R2, RZ, R108 ;  /* 0x0000006cff027221 */ /* 0x000fe20000010000 */
        /* <DEDUP_REMOVED lines=36> */
[----:B0-----:R-:W-:-:S04]  /*2370*/  @P0 IMAD.WIDE.U32 R2, R137, 0x10, R2 ;  /* 0x0000001089020825 */ /* 0x001fc800078e0002 */
[----:B------:R-:W-:Y:S01]  /*2380*/  FADD.FTZ R92, R93, R98 ;  /* 0x000000625d5c7221 */ /* 0x000fe20000010000 */
[----:B------:R0:W-:Y:S03]  /*2390*/  @P0 STG.E.128 desc[UR4][R2.64], R88 ;  /* 0x0000005802000986 */ /* 0x0001e6000c101d04 */
        /* <DEDUP_REMOVED lines=107> */
.L_x_8237:
[----:B------:R-:W-:Y:S01]  /*2a50*/  FMUL.FTZ R0, R141, R141 ;  /* 0x0000008d8d007220 */ /* 0x000fe20000410000 */
[----:B-1----:R-:W-:-:S04]  /*2a60*/  FADD.FTZ R143, R140, R143 ;  /* 0x0000008f8c8f7221 */ /* 0x002fc80000010000 */
[----:B------:R-:W-:Y:S01]  /*2a70*/  FSEL R93, R0, RZ, P4 ;  /* 0x000000ff005d7208 */ /* 0x000fe20002000000 */
[----:B------:R-:W-:Y:S01]  /*2a80*/  FFMA.FTZ R0, R143, R2, UR7 ;  /* 0x000000078f007e23 */ /* 0x000fe20008010002 */
[----:B------:R-:W-:Y:S01]  /*2a90*/  FSEL R143, R141, RZ, !P4 ;  /* 0x000000ff8d8f7208 */ /* 0x000fe20006000000 */
[----:B------:R-:W1:Y:S02]  /*2aa0*/  @!P2 LDC.64 R2, c[0x0][0x250] ;  /* 0x00009400ff02ab82 */ /* 0x000e640000000a00 */
[----:B------:R-:W-:Y:S02]  /*2ab0*/  FADD.FTZ R0, R0, R93 ;  /* 0x0000005d00007221 */ /* 0x000fe40000010000 */
[C---:B------:R-:W-:Y:S01]  /*2ac0*/  FADD.FTZ R148, -R143.reuse, R95 ;  /* 0x0000005f8f947221 */ /* 0x040fe20000010100 */
[C---:B------:R-:W-:Y:S01]  /*2ad0*/  FADD.FTZ R108, -R143.reuse, R108 ;  /* 0x0000006c8f6c7221 */ /* 0x040fe20000010100 */
[----:B------:R2:W3:Y:S01]  /*2ae0*/  MUFU.RSQ R145, R0 ;  /* 0x0000000000917308 */ /* 0x0004e20000001400 */
[C---:B------:R-:W-:Y:S01]  /*2af0*/  FADD.FTZ R107, -R143.reuse, R107 ;  /* 0x0000006b8f6b7221 */ /* 0x040fe20000010100 */
[----:B------:R-:W4:Y:S01]  /*2b00*/  @!P2 LDC.64 R92, c[0x0][0x258] ;  /* 0x00009600ff5cab82 */ /* 0x000f220000000a00 */
[C---:B------:R-:W-:Y:S01]  /*2b10*/  FADD.FTZ R106, -R143.reuse, R106 ;  /* 0x0000006a8f6a7221 */ /* 0x040fe20000010100 */
[C---:B------:R-:W-:Y:S01]  /*2b20*/  FADD.FTZ R104, -R143.reuse, R104 ;  /* 0x000000688f687221 */ /* 0x040fe20000010100 */
[C---:B------:R-:W-:Y:S01]  /*2b30*/  FADD.FTZ R105, -R143.reuse, R105 ;  /* 0x000000698f697221 */ /* 0x040fe20000010100 */
[C---:B------:R-:W-:Y:S01]  /*2b40*/  FADD.FTZ R144, -R143.reuse, R97 ;  /* 0x000000618f907221 */ /* 0x040fe20000010100 */
[C---:B------:R-:W-:Y:S01]  /*2b50*/  FADD.FTZ R102, -R143.reuse, R102 ;  /* 0x000000668f667221 */ /* 0x040fe20000010100 */
[C---:B------:R-:W-:Y:S01]  /*2b60*/  FADD.FTZ R100, -R143.reuse, R100 ;  /* 0x000000648f647221 */ /* 0x040fe20000010100 */
[C---:B--2---:R-:W-:Y:S01]  /*2b70*/  FADD.FTZ R0, -R143.reuse, R94 ;  /* 0x0000005e8f007221 */ /* 0x044fe20000010100 */
[C---:B------:R-:W-:Y:S01]  /*2b80*/  FADD.FTZ R119, -R143.reuse, R119 ;  /* 0x000000778f777221 */ /* 0x040fe20000010100 */
[----:B------:R-:W2:Y:S01]  /*2b90*/  LDC.64 R94, c[0x0][0x2b8] ;  /* 0x0000ae00ff5e7b82 */ /* 0x000ea20000000a00 */
[C---:B------:R-:W-:Y:S01]  /*2ba0*/  FADD.FTZ R98, -R143.reuse, R98 ;  /* 0x000000628f627221 */ /* 0x040fe20000010100 */
[C---:B------:R-:W-:Y:S01]  /*2bb0*/  FADD.FTZ R146, -R143.reuse, R99 ;  /* 0x000000638f927221 */ /* 0x040fe20000010100 */
[C---:B------:R-:W-:Y:S01]  /*2bc0*/  FADD.FTZ R96, -R143.reuse, R96 ;  /* 0x000000608f607221 */ /* 0x040fe20000010100 */
[C---:B------:R-:W-:Y:S01]  /*2bd0*/  FADD.FTZ R116, -R143.reuse, R116 ;  /* 0x000000748f747221 */ /* 0x040fe20000010100 */
[----:B------:R-:W-:Y:S01]  /*2be0*/  FADD.FTZ R115, -R143, R115 ;  /* 0x000000738f737221 */ /* 0x000fe20000010100 */
[----:B---3--:R-:W-:Y:S01]  /*2bf0*/  FMUL.FTZ R97, R145, R108 ;  /* 0x0000006c91617220 */ /* 0x008fe20000410000 */
[----:B-1----:R-:W-:-:S04]  /*2c00*/  @!P2 IMAD.WIDE R2, R111, 0x4, R2 ;  /* 0x000000046f02a825 */ /* 0x002fc800078e0202 */
[C---:B------:R-:W-:Y:S01]  /*2c10*/  FMUL.FTZ R108, R145.reuse, R107 ;  /* 0x0000006b916c7220 */ /* 0x040fe20000410000 */
[C---:B------:R-:W-:Y:S01]  /*2c20*/  FMUL.FTZ R99, R145.reuse, R106 ;  /* 0x0000006a91637220 */ /* 0x040fe20000410000 */
[----:B------:R-:W-:Y:S01]  /*2c30*/  FMUL.FTZ R107, R145, R104 ;  /* 0x00000068916b7220 */ /* 0x000fe20000410000 */
[----:B0-----:R-:W-:Y:S01]  /*2c40*/  FADD.FTZ R140, -R143, R133 ;  /* 0x000000858f8c7221 */ /* 0x001fe20000010100 */
        /* <DEDUP_REMOVED lines=35> */
[----:B------:R-:W-:Y:S01]  /*2e80*/  FFMA.FTZ R99, R42, R133, R82 ;  /* 0x000000852a637223 */ /* 0x000fe20000010052 */
[----:B0-----:R-:W-:Y:S01]  /*2e90*/  FMUL.FTZ R141, R145, R98 ;  /* 0x00000062918d7220 */ /* 0x001fe20000410000 */
[----:B------:R-:W-:Y:S01]  /*2ea0*/  FFMA.FTZ R98, R40, R107, R80 ;  /* 0x0000006b28627223 */ /* 0x000fe20000010050 */
[----:B------:R-:W-:Y:S01]  /*2eb0*/  FFMA.FTZ R107, R45, R108, R85 ;  /* 0x0000006c2d6b7223 */ /* 0x000fe20000010055 */
[----:B------:R-:W-:Y:S01]  /*2ec0*/  FFMA.FTZ R100, R43, R100, R83 ;  /* 0x000000642b647223 */ /* 0x000fe20000010053 */
[----:B----4-:R-:W-:-:S04]  /*2ed0*/  @!P2 IMAD.WIDE R92, R111, 0x4, R92 ;  /* 0x000000046f5ca825 */ /* 0x010fc800078e025c */
[C---:B------:R-:W-:Y:S01]  /*2ee0*/  FMUL.FTZ R103, R145.reuse, R114 ;  /* 0x0000007291677220 */ /* 0x040fe20000410000 */
[----:B------:R-:W-:Y:S01]  /*2ef0*/  FFMA.FTZ R116, R34, R119, R74 ;  /* 0x0000007722747223 */ /* 0x000fe2000001004a */
[----:B------:R-:W-:Y:S01]  /*2f00*/  FMUL.FTZ R3, R145, R112 ;  /* 0x0000007091037220 */ /* 0x000fe20000410000 */
[----:B------:R-:W-:Y:S01]  /*2f10*/  FFMA.FTZ R114, R32, R105, R72 ;  /* 0x0000006920727223 */ /* 0x000fe20000010048 */
[----:B------:R-:W-:Y:S01]  /*2f20*/  FFMA.FTZ R119, R33, R102, R73 ;  /* 0x0000006621777223 */ /* 0x000fe20000010049 */
[C---:B------:R-:W-:Y:S01]  /*2f30*/  FMUL.FTZ R112, R145.reuse, R131 ;  /* 0x0000008391707220 */ /* 0x040fe20000410000 */
[C---:B------:R-:W-:Y:S01]  /*2f40*/  FMUL.FTZ R131, R145.reuse, R134 ;  /* 0x0000008691837220 */ /* 0x040fe20000410000 */
[----:B------:R-:W-:Y:S01]  /*2f50*/  FMUL.FTZ R140, R145, R140 ;  /* 0x0000008c918c7220 */ /* 0x000fe20000410000 */
[----:B------:R-:W-:Y:S01]  /*2f60*/  F2FP.BF16.F32.PACK_AB R97, R106, R97 ;  /* 0x000000616a61723e */ /* 0x000fe200000010ff */
[----:B------:R-:W-:Y:S01]  /*2f70*/  FFMA.FTZ R133, R41, R104, R81 ;  /* 0x0000006829857223 */ /* 0x000fe20000010051 */
[----:B------:R-:W-:Y:S01]  /*2f80*/  F2FP.BF16.F32.PACK_AB R96, R107, R96 ;  /* 0x000000606b60723e */ /* 0x000fe200000010ff */
[--C-:B--2---:R-:W-:Y:S01]  /*2f90*/  IMAD.WIDE.U32 R106, R109, 0x10, R94.reuse ;  /* 0x000000106d6a7825 */ /* 0x104fe200078e005e */
[----:B------:R-:W-:Y:S01]  /*2fa0*/  F2FP.BF16.F32.PACK_AB R99, R100, R99 ;  /* 0x000000636463723e */ /* 0x000fe200000010ff */
[----:B------:R0:W-:Y:S02]  /*2fb0*/  @!P2 STG.E desc[UR4][R92.64], R145 ;  /* 0x000000915c00a986 */ /* 0x0001e4000c101904 */
[----:B------:R-:W-:Y:S01]  /*2fc0*/  FMUL.FTZ R2, R145, R113 ;  /* 0x0000007191027220 */ /* 0x000fe20000410000 */
[----:B------:R-:W-:-:S04]  /*2fd0*/  IMAD.WIDE.U32 R100, R101, 0x10, R94 ;  /* 0x0000001065647825 */ /* 0x000fc800078e005e */
[C---:B------:R-:W-:Y:S01]  /*2fe0*/  FMUL.FTZ R110, R145.reuse, R110 ;  /* 0x0000006e916e7220 */ /* 0x040fe20000410000 */
[----:B------:R-:W-:Y:S01]  /*2ff0*/  FMUL.FTZ R115, R145, R128 ;  /* 0x0000008091737220 */ /* 0x000fe20000410000 */
[----:B------:R-:W-:Y:S01]  /*3000*/  FFMA.FTZ R2, R39, R2, R79 ;  /* 0x0000000227027223 */ /* 0x000fe2000001004f */
[----:B------:R-:W-:-:S04]  /*3010*/  IMAD.WIDE.U32 R104, R127, 0x10, R94 ;  /* 0x000000107f687825 */ /* 0x000fc800078e005e */
[C---:B------:R-:W-:Y:S01]  /*3020*/  FMUL.FTZ R126, R145.reuse, R126 ;  /* 0x0000007e917e7220 */ /* 0x040fe20000410000 */
[----:B------:R-:W-:Y:S01]  /*3030*/  FMUL.FTZ R113, R145, R132 ;  /* 0x0000008491717220 */ /* 0x000fe20000410000 */
[----:B------:R-:W-:Y:S01]  /*3040*/  F2FP.BF16.F32.PACK_AB R98, R133, R98 ;  /* 0x000000628562723e */ /* 0x000fe200000010ff */
[----:B------:R-:W-:Y:S01]  /*3050*/  IMAD.WIDE.U32 R108, R137, 0x10, R94 ;  /* 0x00000010896c7825 */ /* 0x000fe200078e005e */
[----:B------:R-:W-:-:S03]  /*3060*/  F2FP.BF16.F32.PACK_AB R94, R119, R114 ;  /* 0x00000072775e723e */ /* 0x000fc600000010ff */
[----:B0-----:R-:W-:Y:S01]  /*3070*/  FFMA.FTZ R93, R38, R103, R78 ;  /* 0x00000067265d7223 */ /* 0x001fe2000001004e */
[----:B------:R-:W-:Y:S01]  /*3080*/  FFMA.FTZ R114, R16, R131, R56 ;  /* 0x0000008310727223 */ /* 0x000fe20000010038 */
[----:B------:R-:W-:Y:S01]  /*3090*/  FFMA.FTZ R103, R17, R140, R57 ;  /* 0x0000008c11677223 */ /* 0x000fe20000010039 */
[----:B------:R-:W-:Y:S01]  /*30a0*/  FFMA.FTZ R3, R36, R3, R76 ;  /* 0x0000000324037223 */ /* 0x000fe2000001004c */
[----:B------:R-:W-:Y:S01]  /*30b0*/  FFMA.FTZ R92, R37, R110, R77 ;  /* 0x0000006e255c7223 */ /* 0x000fe2000001004d */
[----:B------:R-:W-:Y:S01]  /*30c0*/  F2FP.BF16.F32.PACK_AB R93, R2, R93 ;  /* 0x0000005d025d723e */ /* 0x000fe200000010ff */
[----:B------:R-:W-:Y:S01]  /*30d0*/  FMUL.FTZ R118, R145, R118 ;  /* 0x0000007691767220 */ /* 0x000fe20000410000 */
[----:B------:R-:W-:Y:S01]  /*30e0*/  F2FP.BF16.F32.PACK_AB R114, R103, R114 ;  /* 0x000000726772723e */ /* 0x000fe200000010ff */
[C---:B------:R-:W-:Y:S01]  /*30f0*/  FMUL.FTZ R121, R145.reuse, R121 ;  /* 0x0000007991797220 */ /* 0x040fe20000410000 */
[----:B------:R-:W0:Y:S01]  /*3100*/  LDC.64 R102, c[0x0][0x210] ;  /* 0x00008400ff667b82 */ /* 0x000e220000000a00 */
[----:B------:R-:W-:Y:S01]  /*3110*/  FMUL.FTZ R120, R145, R120 ;  /* 0x0000007891787220 */ /* 0x000fe20000410000 */
[----:B------:R-:W-:Y:S01]  /*3120*/  FFMA.FTZ R115, R26, R115, R66 ;  /* 0x000000731a737223 */ /* 0x000fe20000010042 */
        /* <DEDUP_REMOVED lines=28> */
[----:B------:R-:W-:Y:S01]  /*32f0*/  LEA R2, P2, R117, UR8, 0x4 ;  /* 0x0000000875027c11 */ /* 0x000fe2000f8420ff */
        /* <DEDUP_REMOVED lines=17> */
[----:B------:R-:W-:Y:S02]  /*3410*/  LEA.HI.X R3, R117, UR9, RZ, 0x4, P2 ;  /* 0x0000000975037c11 */ /* 0x000fe400090f24ff */
        /* <DEDUP_REMOVED lines=8> */
[----:B0-----:R-:W-:-:S03]  /*34a0*/  LEA R111, R102, R111, 0x2 ;  /* 0x0000006f666f7211 */ /* 0x001fc600078e10ff */
[----:B------:R2:W-:Y:S01]  /*34b0*/  STG.E.128 desc[UR4][R108.64], R116 ;  /* 0x000000746c007986 */ /* 0x0005e2000c101d04 */
[----:B------:R-:W-:-:S13]  /*34c0*/  ISETP.GE.AND P2, PT, R111, R103, PT ;  /* 0x000000676f00720c */ /* 0x000fda0003f46270 */
[----:B------:R-:W-:Y:S05]  /*34d0*/  @!P2 BRA `(.L_x_8225) ;  /* 0xffffffcc00e4a947 */ /* 0x000fea000383ffff */
[----:B------:R-:W-:Y:S05]  /*34e0*/  EXIT ;  /* 0x000000000000794d */ /* 0x000fea0003800000 */
.L_x_8224:
        /* <DEDUP_REMOVED lines=8> */
.L_x_8227:
[----:B------:R-:W-:Y:S05]  /*3570*/  BSYNC B0 ;  /* 0x0000000000007941 */ /* 0x000fea0003800000 */
.L_x_8226:
        /* <DEDUP_REMOVED lines=10> */
.L_x_8228:
[----:B------:R-:W-:Y:S01]  /*3620*/  HFMA2.MMA R146, -RZ, RZ, 0, 2.384185791015625e-07 ;  /* 0x00000004ff927435 */ /* 0x000fe200000001ff */
[----:B------:R-:W-:-:S05]  /*3630*/  MOV R0, R143 ;  /* 0x0000008f00007202 */ /* 0x000fca0000000f00 */
[----:B------:R-:W-:-:S05]  /*3640*/  FADD.FTZ R93, R3, R0 ;  /* 0x00000000035d7221 */ /* 0x000fca0000010000 */
[----:B------:R-:W-:-:S07]  /*3650*/  MOV R145, R93 ;  /* 0x0000005d00917202 */ /* 0x000fce0000000f00 */
[----:B------:R-:W-:Y:S05]  /*3660*/  WARPSYNC.COLLECTIVE R144, `(.L_x_8229) ;  /* 0x0000000090087348 */ /* 0x000fea0003c00000 */
[----:B------:R0:W1:Y:S02]  /*3670*/  SHFL.BFLY P3, R143, R145, R146, R147 ;  /* 0x0c000092918f7389 */ /* 0x0000640000060093 */
[----:B01----:R-:W-:Y:S01]  /*3680*/  ENDCOLLECTIVE ;  /* 0x000000000000791b */ /* 0x003fe20003800000 */
.L_x_8229:
[----:B------:R-:W-:Y:S01]  /*3690*/  HFMA2.MMA R146, -RZ, RZ, 0, 4.76837158203125e-07 ;  /* 0x00000008ff927435 */ /* 0x000fe200000001ff */
[----:B------:R-:W-:-:S05]  /*36a0*/  MOV R0, R143 ;  /* 0x0000008f00007202 */ /* 0x000fca0000000f00 */
[----:B------:R-:W-:-:S05]  /*36b0*/  FADD.FTZ R140, R93, R0 ;  /* 0x000000005d8c7221 */ /* 0x000fca0000010000 */
[----:B------:R-:W-:-:S07]  /*36c0*/  MOV R145, R140 ;  /* 0x0000008c00917202 */ /* 0x000fce0000000f00 */
[----:B------:R-:W-:Y:S05]  /*36d0*/  WARPSYNC.COLLECTIVE R144, `(.L_x_8230) ;  /* 0x0000000090087348 */ /* 0x000fea0003c00000 */
[----:B------:R0:W1:Y:S02]  /*36e0*/  SHFL.BFLY P3, R143, R145, R146, R147 ;  /* 0x0c000092918f7389 */ /* 0x0000640000060093 */
[----:B01----:R-:W-:Y:S01]  /*36f0*/  ENDCOLLECTIVE ;  /* 0x000000000000791b */ /* 0x003fe20003800000 */
.L_x_8230:
[----:B------:R-:W-:Y:S01]  /*3700*/  HFMA2.MMA R146, -RZ, RZ, 0, 9.5367431640625e-07 ;  /* 0x00000010ff927435 */ /* 0x000fe200000001ff */
[----:B------:R-:W-:-:S05]  /*3710*/  MOV R141, R143 ;  /* 0x0000008f008d7202 */ /* 0x000fca0000000f00 */
[----:B------:R-:W-:-:S05]  /*3720*/  FADD.FTZ R142, R140, R141 ;  /* 0x0000008d8c8e7221 */ /* 0x000fca0000010000 */
[----:B------:R-:W-:-:S07]  /*3730*/  MOV R145, R142 ;  /* 0x0000008e00917202 */ /* 0x000fce0000000f00 */
[----:B------:R-:W-:Y:S05]  /*3740*/  WARPSYNC.COLLECTIVE R144, `(.L_x_8231) ;  /* 0x0000000090087348 */ /* 0x000fea0003c00000 */
[----:B------:R0:W1:Y:S02]  /*3750*/  SHFL.BFLY P3, R143, R145, R146, R147 ;  /* 0x0c000092918f7389 */ /* 0x0000640000060093 */
[----:B01----:R-:W-:Y:S01]  /*3760*/  ENDCOLLECTIVE ;  /* 0x000000000000791b */ /* 0x003fe20003800000 */
.L_x_8231:
        /* <DEDUP_REMOVED lines=88> */
.L_x_8232:
[----:B------:R-:W-:Y:S01]  /*3cf0*/  HFMA2.MMA R146, -RZ, RZ, 0, 1.1920928955078125e-07 ;  /* 0x00000002ff927435 */ /* 0x000fe200000001ff */
[----:B------:R-:W-:-:S05]  /*3d00*/  MOV R3, R143 ;  /* 0x0000008f00037202 */ /* 0x000fca0000000f00 */
[----:B------:R-:W-:-:S05]  /*3d10*/  FADD.FTZ R3, R0, R3 ;  /* 0x0000000300037221 */ /* 0x000fca0000010000 */
[----:B------:R-:W-:-:S07]  /*3d20*/  MOV R145, R3 ;  /* 0x0000000300917202 */ /* 0x000fce0000000f00 */
[----:B------:R-:W-:Y:S05]  /*3d30*/  WARPSYNC.COLLECTIVE R144, `(.L_x_8233) ;  /* 0x0000000090087348 */ /* 0x000fea0003c00000 */
[----:B------:R0:W1:Y:S02]  /*3d40*/  SHFL.BFLY P3, R143, R145, R146, R147 ;  /* 0x0c000092918f7389 */ /* 0x0000640000060093 */
[----:B01----:R-:W-:Y:S01]  /*3d50*/  ENDCOLLECTIVE ;  /* 0x000000000000791b */ /* 0x003fe20003800000 */
.L_x_8233:
[----:B------:R-:W-:Y:S01]  /*3d60*/  HFMA2.MMA R146, -RZ, RZ, 0, 2.384185791015625e-07 ;  /* 0x00000004ff927435 */ /* 0x000fe200000001ff */
[----:B------:R-:W-:-:S05]  /*3d70*/  MOV R92, R143 ;  /* 0x0000008f005c7202 */ /* 0x000fca0000000f00 */
[----:B------:R-:W-:-:S05]  /*3d80*/  FADD.FTZ R92, R3, R92 ;  /* 0x0000005c035c7221 */ /* 0x000fca0000010000 */
[----:B------:R-:W-:-:S07]  /*3d90*/  MOV R145, R92 ;  /* 0x0000005c00917202 */ /* 0x000fce0000000f00 */
[----:B------:R-:W-:Y:S05]  /*3da0*/  WARPSYNC.COLLECTIVE R144, `(.L_x_8234) ;  /* 0x0000000090087348 */ /* 0x000fea0003c00000 */
[----:B------:R0:W1:Y:S02]  /*3db0*/  SHFL.BFLY P3, R143, R145, R146, R147 ;  /* 0x0c000092918f7389 */ /* 0x0000640000060093 */
[----:B01----:R-:W-:Y:S01]  /*3dc0*/  ENDCOLLECTIVE ;  /* 0x000000000000791b */ /* 0x003fe20003800000 */
.L_x_8234:
[----:B------:R-:W-:Y:S01]  /*3dd0*/  HFMA2.MMA R146, -RZ, RZ, 0, 4.76837158203125e-07 ;  /* 0x00000008ff927435 */ /* 0x000fe200000001ff */
[----:B------:R-:W-:-:S05]  /*3de0*/  MOV R93, R143 ;  /* 0x0000008f005d7202 */ /* 0x000fca0000000f00 */
[----:B------:R-:W-:-:S05]  /*3df0*/  FADD.FTZ R93, R92, R93 ;  /* 0x0000005d5c5d7221 */ /* 0x000fca0000010000 */
[----:B------:R-:W-:-:S07]  /*3e00*/  MOV R145, R93 ;  /* 0x0000005d00917202 */ /* 0x000fce0000000f00 */
[----:B------:R-:W-:Y:S05]  /*3e10*/  WARPSYNC.COLLECTIVE R144, `(.L_x_8235) ;  /* 0x0000000090087348 */ /* 0x000fea0003c00000 */
[----:B------:R0:W1:Y:S02]  /*3e20*/  SHFL.BFLY P3, R143, R145, R146, R147 ;  /* 0x0c000092918f7389 */ /* 0x0000640000060093 */
[----:B01----:R-:W-:Y:S01]  /*3e30*/  ENDCOLLECTIVE ;  /* 0x000000000000791b */ /* 0x003fe20003800000 */
.L_x_8235:
[----:B------:R-:W-:Y:S01]  /*3e40*/  HFMA2.MMA R146, -RZ, RZ, 0, 9.5367431640625e-07 ;  /* 0x00000010ff927435 */ /* 0x000fe200000001ff */
[----:B------:R-:W-:-:S05]  /*3e50*/  MOV R140, R143 ;  /* 0x0000008f008c7202 */ /* 0x000fca0000000f00 */
[----:B------:R-:W-:-:S05]  /*3e60*/  FADD.FTZ R140, R93, R140 ;  /* 0x0000008c5d8c7221 */ /* 0x000fca0000010000 */
[----:B------:R-:W-:-:S07]  /*3e70*/  MOV R145, R140 ;  /* 0x0000008c00917202 */ /* 0x000fce0000000f00 */
[----:B------:R-:W-:Y:S05]  /*3e80*/  WARPSYNC.COLLECTIVE R144, `(.L_x_8236) ;  /* 0x0000000090087348 */ /* 0x000fea0003c00000 */
[----:B------:R0:W1:Y:S02]  /*3e90*/  SHFL.BFLY P3, R143, R145, R146, R147 ;  /* 0x0c000092918f7389 */ /* 0x0000640000060093 */
[----:B01----:R-:W-:Y:S01]  /*3ea0*/  ENDCOLLECTIVE ;  /* 0x000000000000791b */ /* 0x003fe20003800000 */
.L_x_8236:
[----:B------:R-:W-:Y:S05]  /*3eb0*/  BRA `(.L_x_8237) ;  /* 0xffffffe800e47947 */ /* 0x000fea000383ffff */
.L_x_8238:
        /* <DEDUP_REMOVED lines=12> */
.L_x_37399:


//--------------------- .text._ZN10layer_norm13ln_fwd_kernelINS_13Kernel_traitsIf13__nv_bfloat16S2_S2_fjLj1280ELj1ELj4ELj1ELj16ENS_18Kernel_traits_baseILj1280EfS2_S2_S2_fjLj128EEEEELb0ELb0ELb1ELb0EEEvNS_9FwdParamsE --------------------------
	.section	.text._ZN10layer_norm13ln_fwd_kernelINS_13Kernel_traitsIf13__nv_bfloat16S2_S2_fjLj1280ELj1ELj4ELj1ELj16ENS_18Kernel_traits_baseILj1280EfS2_S2_S2_fjLj128EEEEELb0ELb0ELb1ELb0EEEvNS_9FwdParamsE,"ax",@progbits
	.align	128
        .global         _ZN10layer_norm13ln_fwd_kernelINS_13Kernel_traitsIf13__nv_bfloat16S2_S2_fjLj1280ELj1ELj4ELj1ELj16ENS_18Kernel_traits_baseILj1280EfS2_S2_S2_fjLj128EEEEELb0ELb0ELb1ELb0EEEvNS_9FwdParamsE
        .type           _ZN10layer_norm13ln_fwd_kernelINS_13Kernel_traitsIf13__nv_bfloat16S2_S2_fjLj1280ELj1ELj4ELj1ELj16ENS_18Kernel_traits_baseILj1280EfS2_S2_S2_fjLj128EEEEELb0ELb0ELb1ELb0EEEvNS_9FwdParamsE,@function
        .size           _ZN10layer_norm13ln_fwd_kernelINS_13Kernel_traitsIf13__nv_bfloat16S2_S2_fjLj1280ELj1ELj4ELj1ELj16ENS_18Kernel_traits_baseILj1280EfS2_S2_S2_fjLj128EEEEELb0ELb0ELb1ELb0EEEvNS_9FwdParamsE,(.L_x_37400 - _ZN10layer_norm13ln_fwd_kernelINS_13Kernel_traitsIf13__nv_bfloat16S2_S2_fjLj1280ELj1ELj4ELj1ELj16ENS_18Kernel_traits_baseILj1280EfS2_S2_S2_fjLj128EEEEELb0ELb0ELb1ELb0EEEvNS_9FwdParamsE)
        .other          _ZN10layer_norm13ln_fwd_kernelINS_13Kernel_traitsIf13__nv_bfloat16S2_S2_fjLj1280ELj1ELj4ELj1ELj16ENS_18Kernel_traits_baseILj1280EfS2_S2_S2_fjLj128EEEEELb0ELb0ELb1ELb0EEEvNS_9FwdParamsE,@"STO_CUDA_ENTRY STV_DEFAULT"
_ZN10layer_norm13ln_fwd_kernelINS_13Kernel_traitsIf13__nv_bfloat16S2_S2_fjLj1280ELj1ELj4ELj1ELj16ENS_18Kernel_traits_baseILj1280EfS2_S2_S2_fjLj128EEEEELb0ELb0ELb1ELb0EEEvNS_9FwdParamsE:
.text._ZN10layer_norm13ln_fwd_kernelINS_13Kernel_traitsIf13__nv_bfloat16S2_S2_fjLj1280ELj1ELj4ELj1ELj16ENS_18Kernel_traits_baseILj1280EfS2_S2_S2_fjLj128EEEEELb0ELb0ELb1ELb0EEEvNS_9FwdParamsE:
        /* <DEDUP_REMOVED lines=40> */
.L_x_8240:
[----:B------:R-:W-:Y:S05]  /*0280*/  BSYNC B0 ;  /* 0x0000000000007941 */ /* 0x000fea0003800000 */
.L_x_8239:
        /* <DEDUP_REMOVED lines=18> */
.L_x_8242:
[----:B------:R-:W-:Y:S05]  /*03b0*/  BSYNC B0 ;  /* 0x0000000000007941 */ /* 0x000fea0003800000 */
.L_x_8241:
[----:B------:R-:W-:Y:S04]  /*03c0*/  BSSY B0, `(.L_x_8243) ;  /* 0x0000012000007945 */ /* 0x000fe80003800000 */
[----:B------:R-:W-:Y:S05]  /*03d0*/  @!P5 BRA `(.L_x_8244) ;  /* 0x000000000040d947 */ /* 0x000fea0003800000 */
[----:B01----:R-:W0:Y:S01]  /*03e0*/  LDC.64 R4, c[0x0][0x260] ;  /* 0x00009800ff047b82 */ /* 0x003e220000000a00 */
        /* <DEDUP_REMOVED lines=15> */
.L_x_8244:
[----:B------:R-:W-:Y:S05]  /*04e0*/  BSYNC B0 ;  /* 0x0000000000007941 */ /* 0x000fea0003800000 */
.L_x_8243:
[----:B------:R-:W-:Y:S04]  /*04f0*/  BSSY B0, `(.L_x_8245) ;  /* 0x0000012000007945 */ /* 0x000fe80003800000 */
[----:B------:R-:W-:Y:S05]  /*0500*/  @!P4 BRA `(.L_x_8246) ;  /* 0x000000000040c947 */ /* 0x000fea0003800000 */
[----:B012---:R-:W0:Y:S01]  /*0510*/  LDC.64 R4, c[0x0][0x260] ;  /* 0x00009800ff047b82 */ /* 0x007e220000000a00 */
        /* <DEDUP_REMOVED lines=15> */
.L_x_8246:
[----:B------:R-:W-:Y:S05]  /*0610*/  BSYNC B0 ;  /* 0x0000000000007941 */ /* 0x000fea0003800000 */
.L_x_8245:
[----:B------:R-:W-:Y:S04]  /*0620*/  BSSY B0, `(.L_x_8247) ;  /* 0x0000011000007945 */ /* 0x000fe80003800000 */
[----:B------:R-:W-:Y:S05]  /*0630*/  @!P3 BRA `(.L_x_8248) ;  /* 0x00000000003cb947 */ /* 0x000fea0003800000 */
[----:B0123--:R-:W0:Y:S01]  /*0640*/  LDC.64 R2, c[0x0][0x260] ;  /* 0x00009800ff027b82 */ /* 0x00fe220000000a00 */
        /* <DEDUP_REMOVED lines=14> */
.L_x_8248:
[----:B------:R-:W-:Y:S05]  /*0730*/  BSYNC B0 ;  /* 0x0000000000007941 */ /* 0x000fea0003800000 */
.L_x_8247:
[----:B------:R-:W-:Y:S02]  /*0740*/  ULDC UR6, c[0x0][0x214] ;  /* 0x0000850000067ab9 */ /* 0x000fe40000000800 */
[----:B------:R-:W-:-:S13]  /*0750*/  ISETP.GE.AND P1, PT, R134, UR6, PT ;  /* 0x0000000686007c0c */ /* 0x000fda000bf26270 */
[----:B------:R-:W-:Y:S05]  /*0760*/  @P1 EXIT ;  /* 0x000000000000194d */ /* 0x000fea0003800000 */
[----:B------:R-:W-:Y:S01]  /*0770*/  ULDC.U8 UR6, c[0x0][0x2a0] ;  /* 0x0000a80000067ab9 */ /* 0x000fe20000000000 */
[----:B------:R-:W-:Y:S01]  /*0780*/  ULDC UR8, c[0x0][0x29c] ;  /* 0x0000a70000087ab9 */ /* 0x000fe20000000800 */
[----:B------:R-:W-:Y:S01]  /*0790*/  ISETP.NE.AND P1, PT, RZ, UR6, PT ;  /* 0x00000006ff007c0c */ /* 0x000fe2000bf25270 */
[----:B------:R-:W-:Y:S01]  /*07a0*/  ULDC UR9, c[0x0][0x2d8] ;  /* 0x0000b60000097ab9 */ /* 0x000fe20000000800 */
[----:B------:R-:W-:Y:S02]  /*07b0*/  ULDC.64 UR6, c[0x0][0x230] ;  /* 0x00008c0000067ab9 */ /* 0x000fe40000000a00 */
[----:B------:R-:W-:-:S09]  /*07c0*/  P2R R141, PR, RZ, 0x2 ;  /* 0x00000002ff8d7803 */ /* 0x000fd20000000000 */
.L_x_8390:
[----:B------:R-:W0:Y:S08]  /*07d0*/  LDC.64 R108, c[0x0][0x280] ;  /* 0x0000a000ff6c7b82 */ /* 0x000e300000000a00 */
[----:B------:R-:W1:Y:S01]  /*07e0*/  LDC R143, c[0x0][0x218] ;  /* 0x00008600ff8f7b82 */ /* 0x000e620000000800 */
[----:B0-----:R-:W-:-:S07]  /*07f0*/  IMAD.WIDE R148, R134, 0x4, R108 ;  /* 0x0000000486947825 */ /* 0x001fce00078e026c */
[----:B------:R-:W0:Y:S01]  /*0800*/  LDC.64 R108, c[0x0][0x288] ;  /* 0x0000a200ff6c7b82 */ /* 0x000e220000000a00 */
[----:B------:R2:W3:Y:S01]  /*0810*/  LDG.E R148, desc[UR4][R148.64] ;  /* 0x0000000494947981 */ /* 0x0004e2000c1e1900 */
[----:B0-----:R-:W-:-:S05]  /*0820*/  IMAD.WIDE R108, R134, 0x4, R108 ;  /* 0x00000004866c7825 */ /* 0x001fca00078e026c */
[----:B-----5:R0:W5:Y:S01]  /*0830*/  LDG.E R142, desc[UR4][R108.64] ;  /* 0x000000046c8e7981 */ /* 0x020162000c1e1900 */
        /* <DEDUP_REMOVED lines=16> */
[----:B----4-:R-:W0:Y:S03]  /*0940*/  @P1 LDC.64 R4, c[0x0][0x220] ;  /* 0x00008800ff041b82 */ /* 0x010e260000000a00 */
        /* <DEDUP_REMOVED lines=13> */
.L_x_8252:
[----:B-----5:R-:W-:Y:S02]  /*0a20*/  SHF.L.U32 R0, R100, 0x10, RZ ;  /* 0x0000001064007819 */ /* 0x020fe400000006ff */
[----:B------:R-:W-:-:S03]  /*0a30*/  @P2 SHF.L.U32 R3, R104, 0x10, RZ ;  /* 0x0000001068032819 */ /* 0x000fc600000006ff */
[----:B------:R-:W-:-:S04]  /*0a40*/  FMUL.FTZ R0, R0, UR8 ;  /* 0x0000000800007c20 */ /* 0x000fc80008410000 */
[----:B------:R-:W-:-:S07]  /*0a50*/  @P2 FADD.FTZ R0, R3, R0 ;  /* 0x0000000003002221 */ /* 0x000fce0000010000 */
.L_x_8253:
[----:B------:R-:W-:Y:S05]  /*0a60*/  BSYNC B1 ;  /* 0x0000000000017941 */ /* 0x000fea0003800000 */
.L_x_8251:
[----:B------:R-:W-:Y:S04]  /*0a70*/  BSSY B1, `(.L_x_8254) ;  /* 0x000000d000017945 */ /* 0x000fe80003800000 */
[----:B------:R-:W-:Y:S05]  /*0a80*/  @P3 BRA `(.L_x_8255) ;  /* 0x0000000000143947 */ /* 0x000fea0003800000 */
[----:B------:R-:W-:Y:S01]  /*0a90*/  HFMA2.MMA R3, -RZ, RZ, 0, 0 ;  /* 0x00000000ff037435 */ /* 0x000fe200000001ff */
[----:B------:R-:W-:Y:S10]  /*0aa0*/  @!P2 BRA `(.L_x_8256) ;  /* 0x000000000024a947 */ /* 0x000ff40003800000 */
[----:B-----5:R-:W-:-:S04]  /*0ab0*/  PRMT R3, R104, 0x7632, R3 ;  /* 0x0000763268037816 */ /* 0x020fc80000000003 */
[----:B------:R-:W-:Y:S01]  /*0ac0*/  SHF.L.U32 R3, R3, 0x10, RZ ;  /* 0x0000001003037819 */ /* 0x000fe200000006ff */
[----:B------:R-:W-:Y:S06]  /*0ad0*/  BRA `(.L_x_8256) ;  /* 0x0000000000187947 */ /* 0x000fec0003800000 */
.L_x_8255:
[----:B-----5:R-:W-:Y:S02]  /*0ae0*/  PRMT R2, R100, 0x7632, R2 ;  /* 0x0000763264027816 */ /* 0x020fe40000000002 */
[----:B------:R-:W-:Y:S02]  /*0af0*/  @P2 PRMT R3, R104, 0x7632, R3 ;  /* 0x0000763268032816 */ /* 0x000fe40000000003 */
[----:B------:R-:W-:Y:S02]  /*0b00*/  SHF.L.U32 R2, R2, 0x10, RZ ;  /* 0x0000001002027819 */ /* 0x000fe400000006ff */
[----:B------:R-:W-:-:S03]  /*0b10*/  @P2 SHF.L.U32 R4, R3, 0x10, RZ ;  /* 0x0000001003042819 */ /* 0x000fc600000006ff */
[----:B------:R-:W-:-:S04]  /*0b20*/  FMUL.FTZ R3, R2, UR8 ;  /* 0x0000000802037c20 */ /* 0x000fc80008410000 */
[----:B------:R-:W-:-:S07]  /*0b30*/  @P2 FADD.FTZ R3, R4, R3 ;  /* 0x0000000304032221 */ /* 0x000fce0000010000 */
.L_x_8256:
[----:B------:R-:W-:Y:S05]  /*0b40*/  BSYNC B1 ;  /* 0x0000000000017941 */ /* 0x000fea0003800000 */
.L_x_8254:
[----:B------:R-:W-:Y:S04]  /*0b50*/  BSSY B1, `(.L_x_8257) ;  /* 0x000000a000017945 */ /* 0x000fe80003800000 */
[----:B------:R-:W-:Y:S05]  /*0b60*/  @P3 BRA `(.L_x_8258) ;  /* 0x0000000000103947 */ /* 0x000fea0003800000 */
[----:B------:R-:W-:Y:S01]  /*0b70*/  MOV R2, RZ ;  /* 0x000000ff00027202 */ /* 0x000fe20000000f00 */
[----:B------:R-:W-:Y:S06]  /*0b80*/  @!P2 BRA `(.L_x_8259) ;  /* 0x000000000018a947 */ /* 0x000fec0003800000 */
[----:B-----5:R-:W-:Y:S01]  /*0b90*/  SHF.L.U32 R2, R105, 0x10, RZ ;  /* 0x0000001069027819 */ /* 0x020fe200000006ff */
[----:B------:R-:W-:Y:S06]  /*0ba0*/  BRA `(.L_x_8259) ;  /* 0x0000000000107947 */ /* 0x000fec0003800000 */
.L_x_8258:
[----:B-----5:R-:W-:Y:S02]  /*0bb0*/  SHF.L.U32 R2, R101, 0x10, RZ ;  /* 0x0000001065027819 */ /* 0x020fe400000006ff */
[----:B------:R-:W-:-:S03]  /*0bc0*/  @P2 SHF.L.U32 R5, R105, 0x10, RZ ;  /* 0x0000001069052819 */ /* 0x000fc600000006ff */
[----:B------:R-:W-:-:S04]  /*0bd0*/  FMUL.FTZ R2, R2, UR8 ;  /* 0x0000000802027c20 */ /* 0x000fc80008410000 */
[----:B------:R-:W-:-:S07]  /*0be0*/  @P2 FADD.FTZ R2, R5, R2 ;  /* 0x0000000205022221 */ /* 0x000fce0000010000 */
.L_x_8259:
[----:B------:R-:W-:Y:S05]  /*0bf0*/  BSYNC B1 ;  /* 0x0000000000017941 */ /* 0x000fea0003800000 */
.L_x_8257:
[----:B------:R-:W-:Y:S04]  /*0c00*/  BSSY B1, `(.L_x_8260) ;  /* 0x000000d000017945 */ /* 0x000fe80003800000 */
[----:B------:R-:W-:Y:S05]  /*0c10*/  @P3 BRA `(.L_x_8261) ;  /* 0x0000000000143947 */ /* 0x000fea0003800000 */
[----:B------:R-:W-:Y:S01]  /*0c20*/  HFMA2.MMA R5, -RZ, RZ, 0, 0 ;  /* 0x00000000ff057435 */ /* 0x000fe200000001ff */
[----:B------:R-:W-:Y:S10]  /*0c30*/  @!P2 BRA `(.L_x_8262) ;  /* 0x000000000024a947 */ /* 0x000ff40003800000 */
[----:B-----5:R-:W-:-:S04]  /*0c40*/  PRMT R5, R105, 0x7632, R5 ;  /* 0x0000763269057816 */ /* 0x020fc80000000005 */
[----:B------:R-:W-:Y:S01]  /*0c50*/  SHF.L.U32 R5, R5, 0x10, RZ ;  /* 0x0000001005057819 */ /* 0x000fe200000006ff */
[----:B------:R-:W-:Y:S06]  /*0c60*/  BRA `(.L_x_8262) ;  /* 0x0000000000187947 */ /* 0x000fec0003800000 */
.L_x_8261:
[----:B-----5:R-:W-:Y:S02]  /*0c70*/  PRMT R4, R101, 0x7632, R4 ;  /* 0x0000763265047816 */ /* 0x020fe40000000004 */
[----:B------:R-:W-:Y:S02]  /*0c80*/  @P2 PRMT R5, R105, 0x7632, R5 ;  /* 0x0000763269052816 */ /* 0x000fe40000000005 */
[----:B------:R-:W-:Y:S02]  /*0c90*/  SHF.L.U32 R4, R4, 0x10, RZ ;  /* 0x0000001004047819 */ /* 0x000fe400000006ff */
[----:B------:R-:W-:-:S03]  /*0ca0*/  @P2 SHF.L.U32 R6, R5, 0x10, RZ ;  /* 0x0000001005062819 */ /* 0x000fc600000006ff */
[----:B------:R-:W-:-:S04]  /*0cb0*/  FMUL.FTZ R5, R4, UR8 ;  /* 0x0000000804057c20 */ /* 0x000fc80008410000 */
[----:B------:R-:W-:-:S07]  /*0cc0*/  @P2 FADD.FTZ R5, R6, R5 ;  /* 0x0000000506052221 */ /* 0x000fce0000010000 */
.L_x_8262:
[----:B------:R-:W-:Y:S05]  /*0cd0*/  BSYNC B1 ;  /* 0x0000000000017941 */ /* 0x000fea0003800000 */
.L_x_8260:
[----:B------:R-:W-:Y:S04]  /*0ce0*/  BSSY B1, `(.L_x_8263) ;  /* 0x000000a000017945 */ /* 0x000fe80003800000 */
[----:B------:R-:W-:Y:S05]  /*0cf0*/  @P3 BRA `(.L_x_8264) ;  /* 0x0000000000103947 */ /* 0x000fea0003800000 */
[----:B------:R-:W-:Y:S01]  /*0d00*/  MOV R4, RZ ;  /* 0x000000ff00047202 */ /* 0x000fe20000000f00 */
[----:B------:R-:W-:Y:S06]  /*0d10*/  @!P2 BRA `(.L_x_8265) ;  /* 0x000000000018a947 */ /* 0x000fec0003800000 */
[----:B-----5:R-:W-:Y:S01]  /*0d20*/  SHF.L.U32 R4, R106, 0x10, RZ ;  /* 0x000000106a047819 */ /* 0x020fe200000006ff */
[----:B------:R-:W-:Y:S06]  /*0d30*/  BRA `(.L_x_8265) ;  /* 0x0000000000107947 */ /* 0x000fec0003800000 */
.L_x_8264:
[----:B-----5:R-:W-:Y:S02]  /*0d40*/  SHF.L.U32 R4, R102, 0x10, RZ ;  /* 0x0000001066047819 */ /* 0x020fe400000006ff */
[----:B------:R-:W-:-:S03]  /*0d50*/  @P2 SHF.L.U32 R7, R106, 0x10, RZ ;  /* 0x000000106a072819 */ /* 0x000fc600000006ff */
[----:B------:R-:W-:-:S04]  /*0d60*/  FMUL.FTZ R4, R4, UR8 ;  /* 0x0000000804047c20 */ /* 0x000fc80008410000 */
[----:B------:R-:W-:-:S07]  /*0d70*/  @P2 FADD.FTZ R4, R7, R4 ;  /* 0x0000000407042221 */ /* 0x000fce0000010000 */
.L_x_8265:
[----:B------:R-:W-:Y:S05]  /*0d80*/  BSYNC B1 ;  /* 0x0000000000017941 */ /* 0x000fea0003800000 */
.L_x_8263:
[----:B------:R-:W-:Y:S04]  /*0d90*/  BSSY B1, `(.L_x_8266) ;  /* 0x000000d000017945 */ /* 0x000fe80003800000 */
[----:B------:R-:W-:Y:S05]  /*0da0*/  @P3 BRA `(.L_x_8267) ;  /* 0x0000000000143947 */ /* 0x000fea0003800000 */
[----:B------:R-:W-:Y:S01]  /*0db0*/  HFMA2.MMA R7, -RZ, RZ, 0, 0 ;  /* 0x00000000ff077435 */ /* 0x000fe200000001ff */
[----:B------:R-:W-:Y:S10]  /*0dc0*/  @!P2 BRA `(.L_x_8268) ;  /* 0x000000000024a947 */ /* 0x000ff40003800000 */
[----:B-----5:R-:W-:-:S04]  /*0dd0*/  PRMT R7, R106, 0x7632, R7 ;  /* 0x000076326a077816 */ /* 0x020fc80000000007 */
[----:B------:R-:W-:Y:S01]  /*0de0*/  SHF.L.U32 R7, R7, 0x10, RZ ;  /* 0x0000001007077819 */ /* 0x000fe200000006ff */
[----:B------:R-:W-:Y:S06]  /*0df0*/  BRA `(.L_x_8268) ;  /* 0x0000000000187947 */ /* 0x000fec0003800000 */
.L_x_8267:
[----:B-----5:R-:W-:Y:S02]  /*0e00*/  PRMT R6, R102, 0x7632, R6 ;  /* 0x0000763266067816 */ /* 0x020fe40000000006 */
[----:B------:R-:W-:Y:S02]  /*0e10*/  @P2 PRMT R7, R106, 0x7632, R7 ;  /* 0x000076326a072816 */ /* 0x000fe40000000007 */
[----:B------:R-:W-:Y:S02]  /*0e20*/  SHF.L.U32 R6, R6, 0x10, RZ ;  /* 0x0000001006067819 */ /* 0x000fe400000006ff */
[----:B------:R-:W-:-:S03]  /*0e30*/  @P2 SHF.L.U32 R108, R7, 0x10, RZ ;  /* 0x00000010076c2819 */ /* 0x000fc600000006ff */
[----:B------:R-:W-:-:S04]  /*0e40*/  FMUL.FTZ R7, R6, UR8 ;  /* 0x0000000806077c20 */ /* 0x000fc80008410000 */
[----:B------:R-:W-:-:S07]  /*0e50*/  @P2 FADD.FTZ R7, R108, R7 ;  /* 0x000000076c072221 */ /* 0x000fce0000010000 */
.L_x_8268:
[----:B------:R-:W-:Y:S05]  /*0e60*/  BSYNC B1 ;  /* 0x0000000000017941 */ /* 0x000fea0003800000 */
.L_x_8266:
[----:B------:R-:W-:Y:S04]  /*0e70*/  BSSY B1, `(.L_x_8269) ;  /* 0x000000a000017945 */ /* 0x000fe80003800000 */
[----:B------:R-:W-:Y:S05]  /*0e80*/  @P3 BRA `(.L_x_8270) ;  /* 0x0000000000103947 */ /* 0x000fea0003800000 */
[----:B------:R-:W-:Y:S01]  /*0e90*/  MOV R6, RZ ;  /* 0x000000ff00067202 */ /* 0x000fe20000000f00 */
[----:B------:R-:W-:Y:S06]  /*0ea0*/  @!P2 BRA `(.L_x_8271) ;  /* 0x000000000018a947 */ /* 0x000fec0003800000 */
[----:B-----5:R-:W-:Y:S01]  /*0eb0*/  SHF.L.U32 R6, R107, 0x10, RZ ;  /* 0x000000106b067819 */ /* 0x020fe200000006ff */
[----:B------:R-:W-:Y:S06]  /*0ec0*/  BRA `(.L_x_8271) ;  /* 0x0000000000107947 */ /* 0x000fec0003800000 */
.L_x_8270:
[----:B-----5:R-:W-:Y:S02]  /*0ed0*/  SHF.L.U32 R6, R103, 0x10, RZ ;  /* 0x0000001067067819 */ /* 0x020fe400000006ff */
[----:B------:R-:W-:-:S03]  /*0ee0*/  @P2 SHF.L.U32 R9, R107, 0x10, RZ ;  /* 0x000000106b092819 */ /* 0x000fc600000006ff */
[----:B------:R-:W-:-:S04]  /*0ef0*/  FMUL.FTZ R6, R6, UR8 ;  /* 0x0000000806067c20 */ /* 0x000fc80008410000 */
[----:B------:R-:W-:-:S07]  /*0f00*/  @P2 FADD.FTZ R6, R9, R6 ;  /* 0x0000000609062221 */ /* 0x000fce0000010000 */
.L_x_8271:
[----:B------:R-:W-:Y:S05]  /*0f10*/  BSYNC B1 ;  /* 0x0000000000017941 */ /* 0x000fea0003800000 */
.L_x_8269:
[----:B------:R-:W-:Y:S04]  /*0f20*/  BSSY B1, `(.L_x_8272) ;  /* 0x000000d000017945 */ /* 0x000fe80003800000 */
[----:B------:R-:W-:Y:S05]  /*0f30*/  @P3 BRA `(.L_x_8273) ;  /* 0x0000000000143947 */ /* 0x000fea0003800000 */
[----:B------:R-:W-:Y:S01]  /*0f40*/  HFMA2.MMA R9, -RZ, RZ, 0, 0 ;  /* 0x00000000ff097435 */ /* 0x000fe200000001ff */
[----:B------:R-:W-:Y:S10]  /*0f50*/  @!P2 BRA `(.L_x_8274) ;  /* 0x000000000024a947 */ /* 0x000ff40003800000 */
[----:B-----5:R-:W-:-:S04]  /*0f60*/  PRMT R9, R107, 0x7632, R9 ;  /* 0x000076326b097816 */ /* 0x020fc80000000009 */
[----:B------:R-:W-:Y:S01]  /*0f70*/  SHF.L.U32 R9, R9, 0x10, RZ ;  /* 0x0000001009097819 */ /* 0x000fe200000006ff */
[----:B------:R-:W-:Y:S06]  /*0f80*/  BRA `(.L_x_8274) ;  /* 0x0000000000187947 */ /* 0x000fec0003800000 */
.L_x_8273:
[----:B-----5:R-:W-:Y:S02]  /*0f90*/  PRMT R9, R103, 0x7632, R9 ;  /* 0x0000763267097816 */ /* 0x020fe40000000009 */
[----:B------:R-:W-:Y:S02]  /*0fa0*/  @P2 PRMT R108, R107, 0x7632, R108 ;  /* 0x000076326b6c2816 */ /* 0x000fe4000000006c */
[----:B------:R-:W-:Y:S02]  /*0fb0*/  SHF.L.U32 R9, R9, 0x10, RZ ;  /* 0x0000001009097819 */ /* 0x000fe400000006ff */
[----:B------:R-:W-:-:S03]  /*0fc0*/  @P2 SHF.L.U32 R108, R108, 0x10, RZ ;  /* 0x000000106c6c2819 */ /* 0x000fc600000006ff */
[----:B------:R-:W-:-:S04]  /*0fd0*/  FMUL.FTZ R9, R9, UR8 ;  /* 0x0000000809097c20 */ /* 0x000fc80008410000 */
[----:B------:R-:W-:-:S07]  /*0fe0*/  @P2 FADD.FTZ R9, R108, R9 ;  /* 0x000000096c092221 */ /* 0x000fce0000010000 */
.L_x_8274:
[----:B------:R-:W-:Y:S05]  /*0ff0*/  BSYNC B1 ;  /* 0x0000000000017941 */ /* 0x000fea0003800000 */
.L_x_8272:
        /* <DEDUP_REMOVED lines=9> */
.L_x_8250:
[----:B------:R-:W-:Y:S05]  /*1090*/  BSYNC B0 ;  /* 0x0000000000007941 */ /* 0x000fea0003800000 */
.L_x_8249:
[----:B------:R-:W-:Y:S01]  /*10a0*/  ISETP.NE.AND P2, PT, R140, RZ, PT ;  /* 0x000000ff8c00720c */ /* 0x000fe20003f45270 */
[----:B------:R-:W-:-:S12]  /*10b0*/  BSSY B0, `(.L_x_8275) ;  /* 0x0000078000007945 */ /* 0x000fd80003800000 */
[----:B------:R-:W-:Y:S05]  /*10c0*/  @!P2 BRA `(.L_x_8276) ;  /* 0x0000000400d8a947 */ /* 0x000fea0003800000 */
[----:B------:R-:W-:Y:S01]  /*10d0*/  ISETP.NE.U32.AND P2, PT, RZ, UR6, PT ;  /* 0x00000006ff007c0c */ /* 0x000fe2000bf45070 */
[----:B------:R-:W1:Y:S03]  /*10e0*/  @P1 LDC.64 R12, c[0x0][0x220] ;  /* 0x00008800ff0c1b82 */ /* 0x000e660000000a00 */
[----:B------:R-:W-:-:S13]  /*10f0*/  ISETP.NE.AND.EX P2, PT, RZ, UR7, PT, P2 ;  /* 0x00000007ff007c0c */ /* 0x000fda000bf45320 */
[----:B------:R-:W2:Y:S01]  /*1100*/  @P2 LDC.64 R10, c[0x0][0x230] ;  /* 0x00008c00ff0a2b82 */ /* 0x000ea20000000a00 */
[----:B-1----:R-:W-:-:S05]  /*1110*/  @P1 IMAD.WIDE.U32 R12, R149, 0x10, R12 ;  /* 0x00000010950c1825 */ /* 0x002fca00078e000c */
[----:B-----5:R1:W5:Y:S01]  /*1120*/  @P1 LDG.E.128 R100, desc[UR4][R12.64] ;  /* 0x000000040c641981 */ /* 0x020362000c1e1d00 */
[----:B--2---:R-:W-:-:S05]  /*1130*/  @P2 IMAD.WIDE.U32 R10, R145, 0x10, R10 ;  /* 0x00000010910a2825 */ /* 0x004fca00078e000a */
[----:B------:R1:W5:Y:S01]  /*1140*/  @P2 LDG.E.128 R104, desc[UR4][R10.64] ;  /* 0x000000040a682981 */ /* 0x000362000c1e1d00 */
[----:B------:R-:W-:Y:S01]  /*1150*/  ISETP.GT.AND P3, PT, R148, RZ, PT ;  /* 0x000000ff9400720c */ /* 0x000fe20003f64270 */
[----:B------:R-:W-:-:S12]  /*1160*/  BSSY B1, `(.L_x_8277) ;  /* 0x000000a000017945 */ /* 0x000fd80003800000 */
[----:B-1----:R-:W-:Y:S05]  /*1170*/  @P3 BRA `(.L_x_8278) ;  /* 0x0000000000103947 */ /* 0x002fea0003800000 */
[----:B------:R-:W-:Y:S01]  /*1180*/  MOV R8, RZ ;  /* 0x000000ff00087202 */ /* 0x000fe20000000f00 */
[----:B------:R-:W-:Y:S06]  /*1190*/  @!P2 BRA `(.L_x_8279) ;  /* 0x000000000018a947 */ /* 0x000fec0003800000 */
[----:B-----5:R-:W-:Y:S01]  /*11a0*/  SHF.L.U32 R8, R104, 0x10, RZ ;  /* 0x0000001068087819 */ /* 0x020fe200000006ff */
[----:B------:R-:W-:Y:S06]  /*11b0*/  BRA `(.L_x_8279) ;  /* 0x0000000000107947 */ /* 0x000fec0003800000 */
.L_x_8278:
[----:B-----5:R-:W-:Y:S02]  /*11c0*/  SHF.L.U32 R8, R100, 0x10, RZ ;  /* 0x0000001064087819 */ /* 0x020fe400000006ff */
[----:B------:R-:W-:-:S03]  /*11d0*/  @P2 SHF.L.U32 R11, R104, 0x10, RZ ;  /* 0x00000010680b2819 */ /* 0x000fc600000006ff */
[----:B------:R-:W-:-:S04]  /*11e0*/  FMUL.FTZ R8, R8, UR8 ;  /* 0x0000000808087c20 */ /* 0x000fc80008410000 */
[----:B------:R-:W-:-:S07]  /*11f0*/  @P2 FADD.FTZ R8, R11, R8 ;  /* 0x000000080b082221 */ /* 0x000fce0000010000 */
.L_x_8279:
[----:B------:R-:W-:Y:S05]  /*1200*/  BSYNC B1 ;  /* 0x0000000000017941 */ /* 0x000fea0003800000 */
.L_x_8277:
[----:B------:R-:W-:Y:S04]  /*1210*/  BSSY B1, `(.L_x_8280) ;  /* 0x000000d000017945 */ /* 0x000fe80003800000 */
[----:B------:R-:W-:Y:S05]  /*1220*/  @P3 BRA `(.L_x_8281) ;  /* 0x0000000000143947 */ /* 0x000fea0003800000 */
[----:B------:R-:W-:Y:S01]  /*1230*/  HFMA2.MMA R11, -RZ, RZ, 0, 0 ;  /* 0x00000000ff0b7435 */ /* 0x000fe200000001ff */
[----:B------:R-:W-:Y:S10]  /*1240*/  @!P2 BRA `(.L_x_8282) ;  /* 0x000000000024a947 */ /* 0x000ff40003800000 */
[----:B-----5:R-:W-:-:S04]  /*1250*/  PRMT R11, R104, 0x7632, R11 ;  /* 0x00007632680b7816 */ /* 0x020fc8000000000b */
[----:B------:R-:W-:Y:S01]  /*1260*/  SHF.L.U32 R11, R11, 0x10, RZ ;  /* 0x000000100b0b7819 */ /* 0x000fe200000006ff */
[----:B------:R-:W-:Y:S06]  /*1270*/  BRA `(.L_x_8282) ;  /* 0x0000000000187947 */ /* 0x000fec0003800000 */
.L_x_8281:
[----:B-----5:R-:W-:Y:S02]  /*1280*/  PRMT R10, R100, 0x7632, R10 ;  /* 0x00007632640a7816 */ /* 0x020fe4000000000a */
[----:B------:R-:W-:Y:S02]  /*1290*/  @P2 PRMT R11, R104, 0x7632, R11 ;  /* 0x00007632680b2816 */ /* 0x000fe4000000000b */
[----:B------:R-:W-:Y:S02]  /*12a0*/  SHF.L.U32 R10, R10, 0x10, RZ ;  /* 0x000000100a0a7819 */ /* 0x000fe400000006ff */
[----:B------:R-:W-:-:S03]  /*12b0*/  @P2 SHF.L.U32 R12, R11, 0x10, RZ ;  /* 0x000000100b0c2819 */ /* 0x000fc600000006ff */
[----:B------:R-:W-:-:S04]  /*12c0*/  FMUL.FTZ R11, R10, UR8 ;  /* 0x000000080a0b7c20 */ /* 0x000fc80008410000 */
[----:B------:R-:W-:-:S07]  /*12d0*/  @P2 FADD.FTZ R11, R12, R11 ;  /* 0x0000000b0c0b2221 */ /* 0x000fce0000010000 */
.L_x_8282:
[----:B------:R-:W-:Y:S05]  /*12e0*/  BSYNC B1 ;  /* 0x0000000000017941 */ /* 0x000fea0003800000 */
.L_x_8280:
[----:B------:R-:W-:Y:S04]  /*12f0*/  BSSY B1, `(.L_x_8283) ;  /* 0x000000a000017945 */ /* 0x000fe80003800000 */
[----:B------:R-:W-:Y:S05]  /*1300*/  @P3 BRA `(.L_x_8284) ;  /* 0x0000000000103947 */ /* 0x000fea0003800000 */
[----:B------:R-:W-:Y:S01]  /*1310*/  MOV R10, RZ ;  /* 0x000000ff000a7202 */ /* 0x000fe20000000f00 */
[----:B------:R-:W-:Y:S06]  /*1320*/  @!P2 BRA `(.L_x_8285) ;  /* 0x000000000018a947 */ /* 0x000fec0003800000 */
[----:B-----5:R-:W-:Y:S01]  /*1330*/  SHF.L.U32 R10, R105, 0x10, RZ ;  /* 0x00000010690a7819 */ /* 0x020fe200000006ff */
[----:B------:R-:W-:Y:S06]  /*1340*/  BRA `(.L_x_8285) ;  /* 0x0000000000107947 */ /* 0x000fec0003800000 */
.L_x_8284:
[----:B-----5:R-:W-:Y:S02]  /*1350*/  SHF.L.U32 R10, R101, 0x10, RZ ;  /* 0x00000010650a7819 */ /* 0x020fe400000006ff */
[----:B------:R-:W-:-:S03]  /*1360*/  @P2 SHF.L.U32 R13, R105, 0x10, RZ ;  /* 0x00000010690d2819 */ /* 0x000fc600000006ff */
[----:B------:R-:W-:-:S04]  /*1370*/  FMUL.FTZ R10, R10, UR8 ;  /* 0x000000080a0a7c20 */ /* 0x000fc80008410000 */
[----:B------:R-:W-:-:S07]  /*1380*/  @P2 FADD.FTZ R10, R13, R10 ;  /* 0x0000000a0d0a2221 */ /* 0x000fce0000010000 */
.L_x_8285:
[----:B------:R-:W-:Y:S05]  /*1390*/  BSYNC B1 ;  /* 0x0000000000017941 */ /* 0x000fea0003800000 */
.L_x_8283:
[----:B------:R-:W-:Y:S04]  /*13a0*/  BSSY B1, `(.L_x_8286) ;  /* 0x000000d000017945 */ /* 0x000fe80003800000 */
[----:B------:R-:W-:Y:S05]  /*13b0*/  @P3 BRA `(.L_x_8287) ;  /* 0x0000000000143947 */ /* 0x000fea0003800000 */
[----:B------:R-:W-:Y:S01]  /*13c0*/  HFMA2.MMA R13, -RZ, RZ, 0, 0 ;  /* 0x00000000ff0d7435 */ /* 0x000fe200000001ff */
[----:B------:R-:W-:Y:S10]  /*13d0*/  @!P2 BRA `(.L_x_8288) ;  /* 0x000000000024a947 */ /* 0x000ff40003800000 */
[----:B-----5:R-:W-:-:S04]  /*13e0*/  PRMT R13, R105, 0x7632, R13 ;  /* 0x00007632690d7816 */ /* 0x020fc8000000000d */
[----:B------:R-:W-:Y:S01]  /*13f0*/  SHF.L.U32 R13, R13, 0x10, RZ ;  /* 0x000000100d0d7819 */ /* 0x000fe200000006ff */
[----:B------:R-:W-:Y:S06]  /*1400*/  BRA `(.L_x_8288) ;  /* 0x0000000000187947 */ /* 0x000fec0003800000 */
.L_x_8287:
[----:B-----5:R-:W-:Y:S02]  /*1410*/  PRMT R12, R101, 0x7632, R12 ;  /* 0x00007632650c7816 */ /* 0x020fe4000000000c */
[----:B------:R-:W-:Y:S02]  /*1420*/  @P2 PRMT R13, R105, 0x7632, R13 ;  /* 0x00007632690d2816 */ /* 0x000fe4000000000d */
[----:B------:R-:W-:Y:S02]  /*1430*/  SHF.L.U32 R12, R12, 0x10, RZ ;  /* 0x000000100c0c7819 */ /* 0x000fe400000006ff */
[----:B------:R-:W-:-:S03]  /*1440*/  @P2 SHF.L.U32 R14, R13, 0x10, RZ ;  /* 0x000000100d0e2819 */ /* 0x000fc600000006ff */
[----:B------:R-:W-:-:S04]  /*1450*/  FMUL.FTZ R13, R12, UR8 ;  /* 0x000000080c0d7c20 */ /* 0x000fc80008410000 */
[----:B------:R-:W-:-:S07]  /*1460*/  @P2 FADD.FTZ R13, R14, R13 ;  /* 0x0000000d0e0d2221 */ /* 0x000fce0000010000 */
.L_x_8288:
[----:B------:R-:W-:Y:S05]  /*1470*/  BSYNC B1 ;  /* 0x0000000000017941 */ /* 0x000fea0003800000 */
.L_x_8286:
[----:B------:R-:W-:Y:S04]  /*1480*/  BSSY B1, `(.L_x_8289) ;  /* 0x000000a000017945 */ /* 0x000fe80003800000 */
[----:B------:R-:W-:Y:S05]  /*1490*/  @P3 BRA `(.L_x_8290) ;  /* 0x0000000000103947 */ /* 0x000fea0003800000 */
[----:B------:R-:W-:Y:S01]  /*14a0*/  MOV R12, RZ ;  /* 0x000000ff000c7202 */ /* 0x000fe20000000f00 */
[----:B------:R-:W-:Y:S06]  /*14b0*/  @!P2 BRA `(.L_x_8291) ;  /* 0x000000000018a947 */ /* 0x000fec0003800000 */
[----:B-----5:R-:W-:Y:S01]  /*14c0*/  SHF.L.U32 R12, R106, 0x10, RZ ;  /* 0x000000106a0c7819 */ /* 0x020fe200000006ff */
[----:B------:R-:W-:Y:S06]  /*14d0*/  BRA `(.L_x_8291) ;  /* 0x0000000000107947 */ /* 0x000fec0003800000 */
.L_x_8290:
[----:B-----5:R-:W-:Y:S02]  /*14e0*/  SHF.L.U32 R12, R102, 0x10, RZ ;  /* 0x00000010660c7819 */ /* 0x020fe400000006ff */
[----:B------:R-:W-:-:S03]  /*14f0*/  @P2 SHF.L.U32 R15, R106, 0x10, RZ ;  /* 0x000000106a0f2819 */ /* 0x000fc600000006ff */
[----:B------:R-:W-:-:S04]  /*1500*/  FMUL.FTZ R12, R12, UR8 ;  /* 0x000000080c0c7c20 */ /* 0x000fc80008410000 */
[----:B------:R-:W-:-:S07]  /*1510*/  @P2 FADD.FTZ R12, R15, R12 ;  /* 0x0000000c0f0c2221 */ /* 0x000fce0000010000 */
.L_x_8291:
[----:B------:R-:W-:Y:S05]  /*1520*/  BSYNC B1 ;  /* 0x0000000000017941 */ /* 0x000fea0003800000 */
.L_x_8289:
[----:B------:R-:W-:Y:S04]  /*1530*/  BSSY B1, `(.L_x_8292) ;  /* 0x000000d000017945 */ /* 0x000fe80003800000 */
[----:B------:R-:W-:Y:S05]  /*1540*/  @P3 BRA `(.L_x_8293) ;  /* 0x0000000000143947 */ /* 0x000fea0003800000 */
[----:B------:R-:W-:Y:S01]  /*1550*/  HFMA2.MMA R15, -RZ, RZ, 0, 0 ;  /* 0x00000000ff0f7435 */ /* 0x000fe200000001ff */
[----:B------:R-:W-:Y:S10]  /*1560*/  @!P2 BRA `(.L_x_8294) ;  /* 0x000000000024a947 */ /* 0x000ff40003800000 */
[----:B-----5:R-:W-:-:S04]  /*1570*/  PRMT R15, R106, 0x7632, R15 ;  /* 0x000076326a0f7816 */ /* 0x020fc8000000000f */
[----:B------:R-:W-:Y:S01]  /*1580*/  SHF.L.U32 R15, R15, 0x10, RZ ;  /* 0x000000100f0f7819 */ /* 0x000fe200000006ff */
[----:B------:R-:W-:Y:S06]  /*1590*/  BRA `(.L_x_8294) ;  /* 0x0000000000187947 */ /* 0x000fec0003800000 */
.L_x_8293:
[----:B-----5:R-:W-:Y:S02]  /*15a0*/  PRMT R14, R102, 0x7632, R14 ;  /* 0x00007632660e7816 */ /* 0x020fe4000000000e */
[----:B------:R-:W-:Y:S02]  /*15b0*/  @P2 PRMT R15, R106, 0x7632, R15 ;  /* 0x000076326a0f2816 */ /* 0x000fe4000000000f */
[----:B------:R-:W-:Y:S02]  /*15c0*/  SHF.L.U32 R14, R14, 0x10, RZ ;  /* 0x000000100e0e7819 */ /* 0x000fe400000006ff */
[----:B0-----:R-:W-:-:S03]  /*15d0*/  @P2 SHF.L.U32 R108, R15, 0x10, RZ ;  /* 0x000000100f6c2819 */ /* 0x001fc600000006ff */
[----:B------:R-:W-:-:S04]  /*15e0*/  FMUL.FTZ R15, R14, UR8 ;  /* 0x000000080e0f7c20 */ /* 0x000fc80008410000 */
[----:B------:R-:W-:-:S07]  /*15f0*/  @P2 FADD.FTZ R15, R108, R15 ;  /* 0x0000000f6c0f2221 */ /* 0x000fce0000010000 */
.L_x_8294:
[----:B------:R-:W-:Y:S05]  /*1600*/  BSYNC B1 ;  /* 0x0000000000017941 */ /* 0x000fea0003800000 */
.L_x_8292:
[----:B------:R-:W-:Y:S04]  /*1610*/  BSSY B1, `(.L_x_8295) ;  /* 0x000000a000017945 */ /* 0x000fe80003800000 */
[----:B------:R-:W-:Y:S05]  /*1620*/  @P3 BRA `(.L_x_8296) ;  /* 0x0000000000103947 */ /* 0x000fea0003800000 */
[----:B------:R-:W-:Y:S01]  /*1630*/  MOV R14, RZ ;  /* 0x000000ff000e7202 */ /* 0x000fe20000000f00 */
[----:B------:R-:W-:Y:S06]  /*1640*/  @!P2 BRA `(.L_x_8297) ;  /* 0x000000000018a947 */ /* 0x000fec0003800000 */
[----:B-----5:R-:W-:Y:S01]  /*1650*/  SHF.L.U32 R14, R107, 0x10, RZ ;  /* 0x000000106b0e7819 */ /* 0x020fe200000006ff */
[----:B------:R-:W-:Y:S06]  /*1660*/  BRA `(.L_x_8297) ;  /* 0x0000000000107947 */ /* 0x000fec0003800000 */
.L_x_8296:
[----:B-----5:R-:W-:Y:S02]  /*1670*/  SHF.L.U32 R14, R103, 0x10, RZ ;  /* 0x00000010670e7819 */ /* 0x020fe400000006ff */
[----:B------:R-:W-:-:S03]  /*1680*/  @P2 SHF.L.U32 R17, R107, 0x10, RZ ;  /* 0x000000106b112819 */ /* 0x000fc600000006ff */
[----:B------:R-:W-:-:S04]  /*1690*/  FMUL.FTZ R14, R14, UR8 ;  /* 0x000000080e0e7c20 */ /* 0x000fc80008410000 */
[----:B------:R-:W-:-:S07]  /*16a0*/  @P2 FADD.FTZ R14, R17, R14 ;  /* 0x0000000e110e2221 */ /* 0x000fce0000010000 */
.L_x_8297:
[----:B------:R-:W-:Y:S05]  /*16b0*/  BSYNC B1 ;  /* 0x0000000000017941 */ /* 0x000fea0003800000 */
.L_x_8295:
[----:B------:R-:W-:Y:S04]  /*16c0*/  BSSY B1, `(.L_x_8298) ;  /* 0x000000d000017945 */ /* 0x000fe80003800000 */
[----:B------:R-:W-:Y:S05]  /*16d0*/  @P3 BRA `(.L_x_8299) ;  /* 0x0000000000143947 */ /* 0x000fea0003800000 */
[----:B------:R-:W-:Y:S01]  /*16e0*/  HFMA2.MMA R17, -RZ, RZ, 0, 0 ;  /* 0x00000000ff117435 */ /* 0x000fe200000001ff */
[----:B------:R-:W-:Y:S10]  /*16f0*/  @!P2 BRA `(.L_x_8300) ;  /* 0x000000000024a947 */ /* 0x000ff40003800000 */
[----:B-----5:R-:W-:-:S04]  /*1700*/  PRMT R17, R107, 0x7632, R17 ;  /* 0x000076326b117816 */ /* 0x020fc80000000011 */
[----:B------:R-:W-:Y:S01]  /*1710*/  SHF.L.U32 R17, R17, 0x10, RZ ;  /* 0x0000001011117819 */ /* 0x000fe200000006ff */
[----:B------:R-:W-:Y:S06]  /*1720*/  BRA `(.L_x_8300) ;  /* 0x0000000000187947 */ /* 0x000fec0003800000 */
.L_x_8299:
[----:B-----5:R-:W-:Y:S02]  /*1730*/  PRMT R17, R103, 0x7632, R17 ;  /* 0x0000763267117816 */ /* 0x020fe40000000011 */
[----:B0-----:R-:W-:Y:S02]  /*1740*/  @P2 PRMT R108, R107, 0x7632, R108 ;  /* 0x000076326b6c2816 */ /* 0x001fe4000000006c */
[----:B------:R-:W-:Y:S02]  /*1750*/  SHF.L.U32 R17, R17, 0x10, RZ ;  /* 0x0000001011117819 */ /* 0x000fe400000006ff */
[----:B------:R-:W-:-:S03]  /*1760*/  @P2 SHF.L.U32 R108, R108, 0x10, RZ ;  /* 0x000000106c6c2819 */ /* 0x000fc600000006ff */
[----:B------:R-:W-:-:S04]  /*1770*/  FMUL.FTZ R17, R17, UR8 ;  /* 0x0000000811117c20 */ /* 0x000fc80008410000 */
[----:B------:R-:W-:-:S07]  /*1780*/  @P2 FADD.FTZ R17, R108, R17 ;  /* 0x000000116c112221 */ /* 0x000fce0000010000 */
.L_x_8300:
[----:B------:R-:W-:Y:S05]  /*1790*/  BSYNC B1 ;  /* 0x0000000000017941 */ /* 0x000fea0003800000 */
.L_x_8298:
[----:B0-----:R-:W0:Y:S01]  /*17a0*/  LDC.64 R146, c[0x0][0x238] ;  /* 0x00008e00ff927b82 */ /* 0x001e220000000a00 */
        /* <DEDUP_REMOVED lines=8> */
.L_x_8276:
[----:B------:R-:W-:Y:S05]  /*1830*/  BSYNC B0 ;  /* 0x0000000000007941 */ /* 0x000fea0003800000 */
.L_x_8275:
        /* <DEDUP_REMOVED lines=18> */
.L_x_8304:
[----:B-----5:R-:W-:Y:S02]  /*1960*/  SHF.L.U32 R16, R100, 0x10, RZ ;  /* 0x0000001064107819 */ /* 0x020fe400000006ff */
[----:B------:R-:W-:-:S03]  /*1970*/  @P2 SHF.L.U32 R19, R104, 0x10, RZ ;  /* 0x0000001068132819 */ /* 0x000fc600000006ff */
[----:B------:R-:W-:-:S04]  /*1980*/  FMUL.FTZ R16, R16, UR8 ;  /* 0x0000000810107c20 */ /* 0x000fc80008410000 */
[----:B------:R-:W-:-:S07]  /*1990*/  @P2 FADD.FTZ R16, R19, R16 ;  /* 0x0000001013102221 */ /* 0x000fce0000010000 */
.L_x_8305:
[----:B------:R-:W-:Y:S05]  /*19a0*/  BSYNC B1 ;  /* 0x0000000000017941 */ /* 0x000fea0003800000 */
.L_x_8303:
[----:B------:R-:W-:Y:S04]  /*19b0*/  BSSY B1, `(.L_x_8306) ;  /* 0x000000d000017945 */ /* 0x000fe80003800000 */
[----:B------:R-:W-:Y:S05]  /*19c0*/  @P3 BRA `(.L_x_8307) ;  /* 0x0000000000143947 */ /* 0x000fea0003800000 */
[----:B------:R-:W-:Y:S01]  /*19d0*/  HFMA2.MMA R19, -RZ, RZ, 0, 0 ;  /* 0x00000000ff137435 */ /* 0x000fe200000001ff */
[----:B------:R-:W-:Y:S10]  /*19e0*/  @!P2 BRA `(.L_x_8308) ;  /* 0x000000000024a947 */ /* 0x000ff40003800000 */
[----:B-----5:R-:W-:-:S04]  /*19f0*/  PRMT R19, R104, 0x7632, R19 ;  /* 0x0000763268137816 */ /* 0x020fc80000000013 */
[----:B------:R-:W-:Y:S01]  /*1a00*/  SHF.L.U32 R19, R19, 0x10, RZ ;  /* 0x0000001013137819 */ /* 0x000fe200000006ff */
[----:B------:R-:W-:Y:S06]  /*1a10*/  BRA `(.L_x_8308) ;  /* 0x0000000000187947 */ /* 0x000fec0003800000 */
.L_x_8307:
[----:B-----5:R-:W-:Y:S02]  /*1a20*/  PRMT R18, R100, 0x7632, R18 ;  /* 0x0000763264127816 */ /* 0x020fe40000000012 */
[----:B------:R-:W-:Y:S02]  /*1a30*/  @P2 PRMT R19, R104, 0x7632, R19 ;  /* 0x0000763268132816 */ /* 0x000fe40000000013 */
[----:B------:R-:W-:Y:S02]  /*1a40*/  SHF.L.U32 R18, R18, 0x10, RZ ;  /* 0x0000001012127819 */ /* 0x000fe400000006ff */
[----:B------:R-:W-:-:S03]  /*1a50*/  @P2 SHF.L.U32 R108, R19, 0x10, RZ ;  /* 0x00000010136c2819 */ /* 0x000fc600000006ff */
[----:B------:R-:W-:-:S04]  /*1a60*/  FMUL.FTZ R19, R18, UR8 ;  /* 0x0000000812137c20 */ /* 0x000fc80008410000 */
[----:B------:R-:W-:-:S07]  /*1a70*/  @P2 FADD.FTZ R19, R108, R19 ;  /* 0x000000136c132221 */ /* 0x000fce0000010000 */
.L_x_8308:
[----:B------:R-:W-:Y:S05]  /*1a80*/  BSYNC B1 ;  /* 0x0000000000017941 */ /* 0x000fea0003800000 */
.L_x_8306:
[----:B------:R-:W-:Y:S04]  /*1a90*/  BSSY B1, `(.L_x_8309) ;  /* 0x000000a000017945 */ /* 0x000fe80003800000 */
[----:B------:R-:W-:Y:S05]  /*1aa0*/  @P3 BRA `(.L_x_8310) ;  /* 0x0000000000103947 */ /* 0x000fea0003800000 */
[----:B------:R-:W-:Y:S01]  /*1ab0*/  MOV R18, RZ ;  /* 0x000000ff00127202 */ /* 0x000fe20000000f00 */
[----:B------:R-:W-:Y:S06]  /*1ac0*/  @!P2 BRA `(.L_x_8311) ;  /* 0x000000000018a947 */ /* 0x000fec0003800000 */
[----:B-----5:R-:W-:Y:S01]  /*1ad0*/  SHF.L.U32 R18, R105, 0x10, RZ ;  /* 0x0000001069127819 */ /* 0x020fe200000006ff */
[----:B------:R-:W-:Y:S06]  /*1ae0*/  BRA `(.L_x_8311) ;  /* 0x0000000000107947 */ /* 0x000fec0003800000 */
.L_x_8310:
[----:B-----5:R-:W-:Y:S02]  /*1af0*/  SHF.L.U32 R18, R101, 0x10, RZ ;  /* 0x0000001065127819 */ /* 0x020fe400000006ff */
[----:B------:R-:W-:-:S03]  /*1b00*/  @P2 SHF.L.U32 R109, R105, 0x10, RZ ;  /* 0x00000010696d2819 */ /* 0x000fc600000006ff */
[----:B------:R-:W-:-:S04]  /*1b10*/  FMUL.FTZ R18, R18, UR8 ;  /* 0x0000000812127c20 */ /* 0x000fc80008410000 */
[----:B------:R-:W-:-:S07]  /*1b20*/  @P2 FADD.FTZ R18, R109, R18 ;  /* 0x000000126d122221 */ /* 0x000fce0000010000 */
.L_x_8311:
[----:B------:R-:W-:Y:S05]  /*1b30*/  BSYNC B1 ;  /* 0x0000000000017941 */ /* 0x000fea0003800000 */
.L_x_8309:
[----:B------:R-:W-:Y:S04]  /*1b40*/  BSSY B1, `(.L_x_8312) ;  /* 0x000000d000017945 */ /* 0x000fe80003800000 */
[----:B------:R-:W-:Y:S05]  /*1b50*/  @P3 BRA `(.L_x_8313) ;  /* 0x0000000000143947 */ /* 0x000fea0003800000 */
[----:B------:R-:W-:Y:S01]  /*1b60*/  HFMA2.MMA R113, -RZ, RZ, 0, 0 ;  /* 0x00000000ff717435 */ /* 0x000fe200000001ff */
[----:B------:R-:W-:Y:S10]  /*1b70*/  @!P2 BRA `(.L_x_8314) ;  /* 0x000000000024a947 */ /* 0x000ff40003800000 */
[----:B-----5:R-:W-:-:S04]  /*1b80*/  PRMT R113, R105, 0x7632, R113 ;  /* 0x0000763269717816 */ /* 0x020fc80000000071 */
[----:B------:R-:W-:Y:S01]  /*1b90*/  SHF.L.U32 R113, R113, 0x10, RZ ;  /* 0x0000001071717819 */ /* 0x000fe200000006ff */
[----:B------:R-:W-:Y:S06]  /*1ba0*/  BRA `(.L_x_8314) ;  /* 0x0000000000187947 */ /* 0x000fec0003800000 */
.L_x_8313:
[----:B-----5:R-:W-:Y:S02]  /*1bb0*/  PRMT R108, R101, 0x7632, R108 ;  /* 0x00007632656c7816 */ /* 0x020fe4000000006c */
[----:B------:R-:W-:Y:S02]  /*1bc0*/  @P2 PRMT R109, R105, 0x7632, R109 ;  /* 0x00007632696d2816 */ /* 0x000fe4000000006d */
[----:B------:R-:W-:Y:S02]  /*1bd0*/  SHF.L.U32 R108, R108, 0x10, RZ ;  /* 0x000000106c6c7819 */ /* 0x000fe400000006ff */
[----:B------:R-:W-:-:S03]  /*1be0*/  @P2 SHF.L.U32 R110, R109, 0x10, RZ ;  /* 0x000000106d6e2819 */ /* 0x000fc600000006ff */
[----:B------:R-:W-:-:S04]  /*1bf0*/  FMUL.FTZ R113, R108, UR8 ;  /* 0x000000086c717c20 */ /* 0x000fc80008410000 */
[----:B------:R-:W-:-:S07]  /*1c00*/  @P2 FADD.FTZ R113, R110, R113 ;  /* 0x000000716e712221 */ /* 0x000fce0000010000 */
.L_x_8314:
[----:B------:R-:W-:Y:S05]  /*1c10*/  BSYNC B1 ;  /* 0x0000000000017941 */ /* 0x000fea0003800000 */
.L_x_8312:
[----:B------:R-:W-:Y:S04]  /*1c20*/  BSSY B1, `(.L_x_8315) ;  /* 0x000000a000017945 */ /* 0x000fe80003800000 */
[----:B------:R-:W-:Y:S05]  /*1c30*/  @P3 BRA `(.L_x_8316) ;  /* 0x0000000000103947 */ /* 0x000fea0003800000 */
[----:B------:R-:W-:Y:S01]  /*1c40*/  MOV R112, RZ ;  /* 0x000000ff00707202 */ /* 0x000fe20000000f00 */
[----:B------:R-:W-:Y:S06]  /*1c50*/  @!P2 BRA `(.L_x_8317) ;  /* 0x000000000018a947 */ /* 0x000fec0003800000 */
[----:B-----5:R-:W-:Y:S01]  /*1c60*/  SHF.L.U32 R112, R106, 0x10, RZ ;  /* 0x000000106a707819 */ /* 0x020fe200000006ff */
[----:B------:R-:W-:Y:S06]  /*1c70*/  BRA `(.L_x_8317) ;  /* 0x0000000000107947 */ /* 0x000fec0003800000 */
.L_x_8316:
[----:B-----5:R-:W-:Y:S02]  /*1c80*/  SHF.L.U32 R112, R102, 0x10, RZ ;  /* 0x0000001066707819 */ /* 0x020fe400000006ff */
[----:B------:R-:W-:-:S03]  /*1c90*/  @P2 SHF.L.U32 R109, R106, 0x10, RZ ;  /* 0x000000106a6d2819 */ /* 0x000fc600000006ff */
[----:B------:R-:W-:-:S04]  /*1ca0*/  FMUL.FTZ R112, R112, UR8 ;  /* 0x0000000870707c20 */ /* 0x000fc80008410000 */
[----:B------:R-:W-:-:S07]  /*1cb0*/  @P2 FADD.FTZ R112, R109, R112 ;  /* 0x000000706d702221 */ /* 0x000fce0000010000 */
.L_x_8317:
[----:B------:R-:W-:Y:S05]  /*1cc0*/  BSYNC B1 ;  /* 0x0000000000017941 */ /* 0x000fea0003800000 */
.L_x_8315:
[----:B------:R-:W-:Y:S04]  /*1cd0*/  BSSY B1, `(.L_x_8318) ;  /* 0x000000d000017945 */ /* 0x000fe80003800000 */
[----:B------:R-:W-:Y:S05]  /*1ce0*/  @P3 BRA `(.L_x_8319) ;  /* 0x0000000000143947 */ /* 0x000fea0003800000 */
[----:B------:R-:W-:Y:S01]  /*1cf0*/  HFMA2.MMA R115, -RZ, RZ, 0, 0 ;  /* 0x00000000ff737435 */ /* 0x000fe200000001ff */
[----:B------:R-:W-:Y:S10]  /*1d00*/  @!P2 BRA `(.L_x_8320) ;  /* 0x000000000024a947 */ /* 0x000ff40003800000 */
[----:B-----5:R-:W-:-:S04]  /*1d10*/  PRMT R115, R106, 0x7632, R115 ;  /* 0x000076326a737816 */ /* 0x020fc80000000073 */
[----:B------:R-:W-:Y:S01]  /*1d20*/  SHF.L.U32 R115, R115, 0x10, RZ ;  /* 0x0000001073737819 */ /* 0x000fe200000006ff */
[----:B------:R-:W-:Y:S06]  /*1d30*/  BRA `(.L_x_8320) ;  /* 0x0000000000187947 */ /* 0x000fec0003800000 */
.L_x_8319:
[----:B-----5:R-:W-:Y:S02]  /*1d40*/  PRMT R108, R102, 0x7632, R108 ;  /* 0x00007632666c7816 */ /* 0x020fe4000000006c */
[----:B------:R-:W-:Y:S02]  /*1d50*/  @P2 PRMT R109, R106, 0x7632, R109 ;  /* 0x000076326a6d2816 */ /* 0x000fe4000000006d */
[----:B------:R-:W-:Y:S02]  /*1d60*/  SHF.L.U32 R108, R108, 0x10, RZ ;  /* 0x000000106c6c7819 */ /* 0x000fe400000006ff */
[----:B------:R-:W-:-:S03]  /*1d70*/  @P2 SHF.L.U32 R110, R109, 0x10, RZ ;  /* 0x000000106d6e2819 */ /* 0x000fc600000006ff */
[----:B------:R-:W-:-:S04]  /*1d80*/  FMUL.FTZ R115, R108, UR8 ;  /* 0x000000086c737c20 */ /* 0x000fc80008410000 */
[----:B------:R-:W-:-:S07]  /*1d90*/  @P2 FADD.FTZ R115, R110, R115 ;  /* 0x000000736e732221 */ /* 0x000fce0000010000 */
.L_x_8320:
[----:B------:R-:W-:Y:S05]  /*1da0*/  BSYNC B1 ;  /* 0x0000000000017941 */ /* 0x000fea0003800000 */
.L_x_8318:
[----:B------:R-:W-:Y:S04]  /*1db0*/  BSSY B1, `(.L_x_8321) ;  /* 0x000000a000017945 */ /* 0x000fe80003800000 */
[----:B------:R-:W-:Y:S05]  /*1dc0*/  @P3 BRA `(.L_x_8322) ;  /* 0x0000000000103947 */ /* 0x000fea0003800000 */
[----:B------:R-:W-:Y:S01]  /*1dd0*/  MOV R114, RZ ;  /* 0x000000ff00727202 */ /* 0x000fe20000000f00 */
[----:B------:R-:W-:Y:S06]  /*1de0*/  @!P2 BRA `(.L_x_8323) ;  /* 0x000000000018a947 */ /* 0x000fec0003800000 */
[----:B-----5:R-:W-:Y:S01]  /*1df0*/  SHF.L.U32 R114, R107, 0x10, RZ ;  /* 0x000000106b727819 */ /* 0x020fe200000006ff */
[----:B------:R-:W-:Y:S06]  /*1e00*/  BRA `(.L_x_8323) ;  /* 0x0000000000107947 */ /* 0x000fec0003800000 */
.L_x_8322:
[----:B-----5:R-:W-:Y:S02]  /*1e10*/  SHF.L.U32 R114, R103, 0x10, RZ ;  /* 0x0000001067727819 */ /* 0x020fe400000006ff */
[----:B------:R-:W-:-:S03]  /*1e20*/  @P2 SHF.L.U32 R109, R107, 0x10, RZ ;  /* 0x000000106b6d2819 */ /* 0x000fc600000006ff */
[----:B------:R-:W-:-:S04]  /*1e30*/  FMUL.FTZ R114, R114, UR8 ;  /* 0x0000000872727c20 */ /* 0x000fc80008410000 */
[----:B------:R-:W-:-:S07]  /*1e40*/  @P2 FADD.FTZ R114, R109, R114 ;  /* 0x000000726d722221 */ /* 0x000fce0000010000 */
.L_x_8323:
[----:B------:R-:W-:Y:S05]  /*1e50*/  BSYNC B1 ;  /* 0x0000000000017941 */ /* 0x000fea0003800000 */
.L_x_8321:
[----:B------:R-:W-:Y:S04]  /*1e60*/  BSSY B1, `(.L_x_8324) ;  /* 0x000000d000017945 */ /* 0x000fe80003800000 */
[----:B------:R-:W-:Y:S05]  /*1e70*/  @P3 BRA `(.L_x_8325) ;  /* 0x0000000000143947 */ /* 0x000fea0003800000 */
[----:B------:R-:W-:Y:S01]  /*1e80*/  HFMA2.MMA R117, -RZ, RZ, 0, 0 ;  /* 0x00000000ff757435 */ /* 0x000fe200000001ff */
[----:B------:R-:W-:Y:S10]  /*1e90*/  @!P2 BRA `(.L_x_8326) ;  /* 0x000000000024a947 */ /* 0x000ff40003800000 */
[----:B-----5:R-:W-:-:S04]  /*1ea0*/  PRMT R117, R107, 0x7632, R117 ;  /* 0x000076326b757816 */ /* 0x020fc80000000075 */
[----:B------:R-:W-:Y:S01]  /*1eb0*/  SHF.L.U32 R117, R117, 0x10, RZ ;  /* 0x0000001075757819 */ /* 0x000fe200000006ff */
[----:B------:R-:W-:Y:S06]  /*1ec0*/  BRA `(.L_x_8326) ;  /* 0x0000000000187947 */ /* 0x000fec0003800000 */
.L_x_8325:
[----:B-----5:R-:W-:Y:S02]  /*1ed0*/  PRMT R108, R103, 0x7632, R108 ;  /* 0x00007632676c7816 */ /* 0x020fe4000000006c */
[----:B------:R-:W-:Y:S02]  /*1ee0*/  @P2 PRMT R109, R107, 0x7632, R109 ;  /* 0x000076326b6d2816 */ /* 0x000fe4000000006d */
[----:B------:R-:W-:Y:S02]  /*1ef0*/  SHF.L.U32 R108, R108, 0x10, RZ ;  /* 0x000000106c6c7819 */ /* 0x000fe400000006ff */
[----:B------:R-:W-:-:S03]  /*1f00*/  @P2 SHF.L.U32 R110, R109, 0x10, RZ ;  /* 0x000000106d6e2819 */ /* 0x000fc600000006ff */
[----:B------:R-:W-:-:S04]  /*1f10*/  FMUL.FTZ R117, R108, UR8 ;  /* 0x000000086c757c20 */ /* 0x000fc80008410000 */
[----:B------:R-:W-:-:S07]  /*1f20*/  @P2 FADD.FTZ R117, R110, R117 ;  /* 0x000000756e752221 */ /* 0x000fce0000010000 */
.L_x_8326:
[----:B------:R-:W-:Y:S05]  /*1f30*/  BSYNC B1 ;  /* 0x0000000000017941 */ /* 0x000fea0003800000 */
.L_x_8324:
        /* <DEDUP_REMOVED lines=9> */
.L_x_8302:
[----:B------:R-:W-:Y:S05]  /*1fd0*/  BSYNC B0 ;  /* 0x0000000000007941 */ /* 0x000fea0003800000 */
.L_x_8301:
        /* <DEDUP_REMOVED lines=18> */
.L_x_8330:
[----:B-----5:R-:W-:Y:S02]  /*2100*/  SHF.L.U32 R116, R100, 0x10, RZ ;  /* 0x0000001064747819 */ /* 0x020fe400000006ff */
[----:B------:R-:W-:-:S03]  /*2110*/  @P2 SHF.L.U32 R109, R104, 0x10, RZ ;  /* 0x00000010686d2819 */ /* 0x000fc600000006ff */
[----:B------:R-:W-:-:S04]  /*2120*/  FMUL.FTZ R116, R116, UR8 ;  /* 0x0000000874747c20 */ /* 0x000fc80008410000 */
[----:B------:R-:W-:-:S07]  /*2130*/  @P2 FADD.FTZ R116, R109, R116 ;  /* 0x000000746d742221 */ /* 0x000fce0000010000 */
.L_x_8331:
[----:B------:R-:W-:Y:S05]  /*2140*/  BSYNC B1 ;  /* 0x0000000000017941 */ /* 0x000fea0003800000 */
.L_x_8329:
[----:B------:R-:W-:Y:S04]  /*2150*/  BSSY B1, `(.L_x_8332) ;  /* 0x000000d000017945 */ /* 0x000fe80003800000 */
[----:B------:R-:W-:Y:S05]  /*2160*/  @P3 BRA `(.L_x_8333) ;  /* 0x0000000000143947 */ /* 0x000fea0003800000 */
[----:B------:R-:W-:Y:S01]  /*2170*/  HFMA2.MMA R119, -RZ, RZ, 0, 0 ;  /* 0x00000000ff777435 */ /* 0x000fe200000001ff */
[----:B------:R-:W-:Y:S10]  /*2180*/  @!P2 BRA `(.L_x_8334) ;  /* 0x000000000024a947 */ /* 0x000ff40003800000 */
[----:B-----5:R-:W-:-:S04]  /*2190*/  PRMT R119, R104, 0x7632, R119 ;  /* 0x0000763268777816 */ /* 0x020fc80000000077 */
[----:B------:R-:W-:Y:S01]  /*21a0*/  SHF.L.U32 R119, R119, 0x10, RZ ;  /* 0x0000001077777819 */ /* 0x000fe200000006ff */
[----:B------:R-:W-:Y:S06]  /*21b0*/  BRA `(.L_x_8334) ;  /* 0x0000000000187947 */ /* 0x000fec0003800000 */
.L_x_8333:
[----:B-----5:R-:W-:Y:S02]  /*21c0*/  PRMT R108, R100, 0x7632, R108 ;  /* 0x00007632646c7816 */ /* 0x020fe4000000006c */
[----:B------:R-:W-:Y:S02]  /*21d0*/  @P2 PRMT R109, R104, 0x7632, R109 ;  /* 0x00007632686d2816 */ /* 0x000fe4000000006d */
[----:B------:R-:W-:Y:S02]  /*21e0*/  SHF.L.U32 R108, R108, 0x10, RZ ;  /* 0x000000106c6c7819 */ /* 0x000fe400000006ff */
[----:B------:R-:W-:-:S03]  /*21f0*/  @P2 SHF.L.U32 R110, R109, 0x10, RZ ;  /* 0x000000106d6e2819 */ /* 0x000fc600000006ff */
[----:B------:R-:W-:-:S04]  /*2200*/  FMUL.FTZ R119, R108, UR8 ;  /* 0x000000086c777c20 */ /* 0x000fc80008410000 */
[----:B------:R-:W-:-:S07]  /*2210*/  @P2 FADD.FTZ R119, R110, R119 ;  /* 0x000000776e772221 */ /* 0x000fce0000010000 */
.L_x_8334:
[----:B------:R-:W-:Y:S05]  /*2220*/  BSYNC B1 ;  /* 0x0000000000017941 */ /* 0x000fea0003800000 */
.L_x_8332:
[----:B------:R-:W-:Y:S04]  /*2230*/  BSSY B1, `(.L_x_8335) ;  /* 0x000000a000017945 */ /* 0x000fe80003800000 */
[----:B------:R-:W-:Y:S05]  /*2240*/  @P3 BRA `(.L_x_8336) ;  /* 0x0000000000103947 */ /* 0x000fea0003800000 */
[----:B------:R-:W-:Y:S01]  /*2250*/  MOV R118, RZ ;  /* 0x000000ff00767202 */ /* 0x000fe20000000f00 */
[----:B------:R-:W-:Y:S06]  /*2260*/  @!P2 BRA `(.L_x_8337) ;  /* 0x000000000018a947 */ /* 0x000fec0003800000 */
[----:B-----5:R-:W-:Y:S01]  /*2270*/  SHF.L.U32 R118, R105, 0x10, RZ ;  /* 0x0000001069767819 */ /* 0x020fe200000006ff */
[----:B------:R-:W-:Y:S06]  /*2280*/  BRA `(.L_x_8337) ;  /* 0x0000000000107947 */ /* 0x000fec0003800000 */
.L_x_8336:
[----:B-----5:R-:W-:Y:S02]  /*2290*/  SHF.L.U32 R118, R101, 0x10, RZ ;  /* 0x0000001065767819 */ /* 0x020fe400000006ff */
[----:B------:R-:W-:-:S03]  /*22a0*/  @P2 SHF.L.U32 R109, R105, 0x10, RZ ;  /* 0x00000010696d2819 */ /* 0x000fc600000006ff */
[----:B------:R-:W-:-:S04]  /*22b0*/  FMUL.FTZ R118, R118, UR8 ;  /* 0x0000000876767c20 */ /* 0x000fc80008410000 */
[----:B------:R-:W-:-:S07]  /*22c0*/  @P2 FADD.FTZ R118, R109, R118 ;  /* 0x000000766d762221 */ /* 0x000fce0000010000 */
.L_x_8337:
[----:B------:R-:W-:Y:S05]  /*22d0*/  BSYNC B1 ;  /* 0x0000000000017941 */ /* 0x000fea0003800000 */
.L_x_8335:
[----:B------:R-:W-:Y:S04]  /*22e0*/  BSSY B1, `(.L_x_8338) ;  /* 0x000000d000017945 */ /* 0x000fe80003800000 */
[----:B------:R-:W-:Y:S05]  /*22f0*/  @P3 BRA `(.L_x_8339) ;  /* 0x0000000000143947 */ /* 0x000fea0003800000 */
[----:B------:R-:W-:Y:S01]  /*2300*/  HFMA2.MMA R121, -RZ, RZ, 0, 0 ;  /* 0x00000000ff797435 */ /* 0x000fe200000001ff */
[----:B------:R-:W-:Y:S10]  /*2310*/  @!P2 BRA `(.L_x_8340) ;  /* 0x000000000024a947 */ /* 0x000ff40003800000 */
[----:B-----5:R-:W-:-:S04]  /*2320*/  PRMT R121, R105, 0x7632, R121 ;  /* 0x0000763269797816 */ /* 0x020fc80000000079 */
[----:B------:R-:W-:Y:S01]  /*2330*/  SHF.L.U32 R121, R121, 0x10, RZ ;  /* 0x0000001079797819 */ /* 0x000fe200000006ff */
[----:B------:R-:W-:Y:S06]  /*2340*/  BRA `(.L_x_8340) ;  /* 0x0000000000187947 */ /* 0x000fec0003800000 */
.L_x_8339:
[----:B-----5:R-:W-:Y:S02]  /*2350*/  PRMT R108, R101, 0x7632, R108 ;  /* 0x00007632656c7816 */ /* 0x020fe4000000006c */
[----:B------:R-:W-:Y:S02]  /*2360*/  @P2 PRMT R109, R105, 0x7632, R109 ;  /* 0x00007632696d2816 */ /* 0x000fe4000000006d */
[----:B------:R-:W-:Y:S02]  /*2370*/  SHF.L.U32 R108, R108, 0x10, RZ ;  /* 0x000000106c6c7819 */ /* 0x000fe400000006ff */
[----:B------:R-:W-:-:S03]  /*2380*/  @P2 SHF.L.U32 R110, R109, 0x10, RZ ;  /* 0x000000106d6e2819 */ /* 0x000fc600000006ff */
[----:B------:R-:W-:-:S04]  /*2390*/  FMUL.FTZ R121, R108, UR8 ;  /* 0x000000086c797c20 */ /* 0x000fc80008410000 */
[----:B------:R-:W-:-:S07]  /*23a0*/  @P2 FADD.FTZ R121, R110, R121 ;  /* 0x000000796e792221 */ /* 0x000fce0000010000 */
.L_x_8340:
[----:B------:R-:W-:Y:S05]  /*23b0*/  BSYNC B1 ;  /* 0x0000000000017941 */ /* 0x000fea0003800000 */
.L_x_8338:
[----:B------:R-:W-:Y:S04]  /*23c0*/  BSSY B1, `(.L_x_8341) ;  /* 0x000000a000017945 */ /* 0x000fe80003800000 */
[----:B------:R-:W-:Y:S05]  /*23d0*/  @P3 BRA `(.L_x_8342) ;  /* 0x0000000000103947 */ /* 0x000fea0003800000 */
[----:B------:R-:W-:Y:S01]  /*23e0*/  MOV R120, RZ ;  /* 0x000000ff00787202 */ /* 0x000fe20000000f00 */
[----:B------:R-:W-:Y:S06]  /*23f0*/  @!P2 BRA `(.L_x_8343) ;  /* 0x000000000018a947 */ /* 0x000fec0003800000 */
[----:B-----5:R-:W-:Y:S01]  /*2400*/  SHF.L.U32 R120, R106, 0x10, RZ ;  /* 0x000000106a787819 */ /* 0x020fe200000006ff */
[----:B------:R-:W-:Y:S06]  /*2410*/  BRA `(.L_x_8343) ;  /* 0x0000000000107947 */ /* 0x000fec0003800000 */
.L_x_8342:
[----:B-----5:R-:W-:Y:S02]  /*2420*/  SHF.L.U32 R120, R102, 0x10, RZ ;  /* 0x0000001066787819 */ /* 0x020fe400000006ff */
[----:B------:R-:W-:-:S03]  /*2430*/  @P2 SHF.L.U32 R109, R106, 0x10, RZ ;  /* 0x000000106a6d2819 */ /* 0x000fc600000006ff */
[----:B------:R-:W-:-:S04]  /*2440*/  FMUL.FTZ R120, R120, UR8 ;  /* 0x0000000878787c20 */ /* 0x000fc80008410000 */
[----:B------:R-:W-:-:S07]  /*2450*/  @P2 FADD.FTZ R120, R109, R120 ;  /* 0x000000786d782221 */ /* 0x000fce0000010000 */
.L_x_8343:
[----:B------:R-:W-:Y:S05]  /*2460*/  BSYNC B1 ;  /* 0x0000000000017941 */ /* 0x000fea0003800000 */
.L_x_8341:
[----:B------:R-:W-:Y:S04]  /*2470*/  BSSY B1, `(.L_x_8344) ;  /* 0x000000d000017945 */ /* 0x000fe80003800000 */
[----:B------:R-:W-:Y:S05]  /*2480*/  @P3 BRA `(.L_x_8345) ;  /* 0x0000000000143947 */ /* 0x000fea0003800000 */
[----:B------:R-:W-:Y:S01]  /*2490*/  HFMA2.MMA R123, -RZ, RZ, 0, 0 ;  /* 0x00000000ff7b7435 */ /* 0x000fe200000001ff */
[----:B------:R-:W-:Y:S10]  /*24a0*/  @!P2 BRA `(.L_x_8346) ;  /* 0x000000000024a947 */ /* 0x000ff40003800000 */
[----:B-----5:R-:W-:-:S04]  /*24b0*/  PRMT R123, R106, 0x7632, R123 ;  /* 0x000076326a7b7816 */ /* 0x020fc8000000007b */
[----:B------:R-:W-:Y:S01]  /*24c0*/  SHF.L.U32 R123, R123, 0x10, RZ ;  /* 0x000000107b7b7819 */ /* 0x000fe200000006ff */
[----:B------:R-:W-:Y:S06]  /*24d0*/  BRA `(.L_x_8346) ;  /* 0x0000000000187947 */ /* 0x000fec0003800000 */
.L_x_8345:
[----:B-----5:R-:W-:Y:S02]  /*24e0*/  PRMT R108, R102, 0x7632, R108 ;  /* 0x00007632666c7816 */ /* 0x020fe4000000006c */
[----:B------:R-:W-:Y:S02]  /*24f0*/  @P2 PRMT R109, R106, 0x7632, R109 ;  /* 0x000076326a6d2816 */ /* 0x000fe4000000006d */
[----:B------:R-:W-:Y:S02]  /*2500*/  SHF.L.U32 R108, R108, 0x10, RZ ;  /* 0x000000106c6c7819 */ /* 0x000fe400000006ff */
[----:B------:R-:W-:-:S03]  /*2510*/  @P2 SHF.L.U32 R110, R109, 0x10, RZ ;  /* 0x000000106d6e2819 */ /* 0x000fc600000006ff */
[----:B------:R-:W-:-:S04]  /*2520*/  FMUL.FTZ R123, R108, UR8 ;  /* 0x000000086c7b7c20 */ /* 0x000fc80008410000 */
[----:B------:R-:W-:-:S07]  /*2530*/  @P2 FADD.FTZ R123, R110, R123 ;  /* 0x0000007b6e7b2221 */ /* 0x000fce0000010000 */
.L_x_8346:
[----:B------:R-:W-:Y:S05]  /*2540*/  BSYNC B1 ;  /* 0x0000000000017941 */ /* 0x000fea0003800000 */
.L_x_8344:
[----:B------:R-:W-:Y:S04]  /*2550*/  BSSY B1, `(.L_x_8347) ;  /* 0x000000a000017945 */ /* 0x000fe80003800000 */
[----:B------:R-:W-:Y:S05]  /*2560*/  @P3 BRA `(.L_x_8348) ;  /* 0x0000000000103947 */ /* 0x000fea0003800000 */
[----:B------:R-:W-:Y:S01]  /*2570*/  MOV R122, RZ ;  /* 0x000000ff007a7202 */ /* 0x000fe20000000f00 */
[----:B------:R-:W-:Y:S06]  /*2580*/  @!P2 BRA `(.L_x_8349) ;  /* 0x000000000018a947 */ /* 0x000fec0003800000 */
[----:B-----5:R-:W-:Y:S01]  /*2590*/  SHF.L.U32 R122, R107, 0x10, RZ ;  /* 0x000000106b7a7819 */ /* 0x020fe200000006ff */
[----:B------:R-:W-:Y:S06]  /*25a0*/  BRA `(.L_x_8349) ;  /* 0x0000000000107947 */ /* 0x000fec0003800000 */
.L_x_8348:
[----:B-----5:R-:W-:Y:S02]  /*25b0*/  SHF.L.U32 R122, R103, 0x10, RZ ;  /* 0x00000010677a7819 */ /* 0x020fe400000006ff */
[----:B------:R-:W-:-:S03]  /*25c0*/  @P2 SHF.L.U32 R109, R107, 0x10, RZ ;  /* 0x000000106b6d2819 */ /* 0x000fc600000006ff */
[----:B------:R-:W-:-:S04]  /*25d0*/  FMUL.FTZ R122, R122, UR8 ;  /* 0x000000087a7a7c20 */ /* 0x000fc80008410000 */
[----:B------:R-:W-:-:S07]  /*25e0*/  @P2 FADD.FTZ R122, R109, R122 ;  /* 0x0000007a6d7a2221 */ /* 0x000fce0000010000 */
.L_x_8349:
[----:B------:R-:W-:Y:S05]  /*25f0*/  BSYNC B1 ;  /* 0x0000000000017941 */ /* 0x000fea0003800000 */
.L_x_8347:
[----:B------:R-:W-:Y:S04]  /*2600*/  BSSY B1, `(.L_x_8350) ;  /* 0x000000d000017945 */ /* 0x000fe80003800000 */
[----:B------:R-:W-:Y:S05]  /*2610*/  @P3 BRA `(.L_x_8351) ;  /* 0x0000000000143947 */ /* 0x000fea0003800000 */
[----:B------:R-:W-:Y:S01]  /*2620*/  HFMA2.MMA R125, -RZ, RZ, 0, 0 ;  /* 0x00000000ff7d7435 */ /* 0x000fe200000001ff */
[----:B------:R-:W-:Y:S10]  /*2630*/  @!P2 BRA `(.L_x_8352) ;  /* 0x000000000024a947 */ /* 0x000ff40003800000 */
[----:B-----5:R-:W-:-:S04]  /*2640*/  PRMT R125, R107, 0x7632, R125 ;  /* 0x000076326b7d7816 */ /* 0x020fc8000000007d */
[----:B------:R-:W-:Y:S01]  /*2650*/  SHF.L.U32 R125, R125, 0x10, RZ ;  /* 0x000000107d7d7819 */ /* 0x000fe200000006ff */
[----:B------:R-:W-:Y:S06]  /*2660*/  BRA `(.L_x_8352) ;  /* 0x0000000000187947 */ /* 0x000fec0003800000 */
.L_x_8351:
[----:B-----5:R-:W-:Y:S02]  /*2670*/  PRMT R108, R103, 0x7632, R108 ;  /* 0x00007632676c7816 */ /* 0x020fe4000000006c */
[----:B------:R-:W-:Y:S02]  /*2680*/  @P2 PRMT R109, R107, 0x7632, R109 ;  /* 0x000076326b6d2816 */ /* 0x000fe4000000006d */
[----:B------:R-:W-:Y:S02]  /*2690*/  SHF.L.U32 R108, R108, 0x10, RZ ;  /* 0x000000106c6c7819 */ /* 0x000fe400000006ff */
[----:B------:R-:W-:-:S03]  /*26a0*/  @P2 SHF.L.U32 R110, R109, 0x10, RZ ;  /* 0x000000106d6e2819 */ /* 0x000fc600000006ff */
[----:B------:R-:W-:-:S04]  /*26b0*/  FMUL.FTZ R125, R108, UR8 ;  /* 0x000000086c7d7c20 */ /* 0x000fc80008410000 */
[----:B------:R-:W-:-:S07]  /*26c0*/  @P2 FADD.FTZ R125, R110, R125 ;  /* 0x0000007d6e7d2221 */ /* 0x000fce0000010000 */
.L_x_8352:
[----:B------:R-:W-:Y:S05]  /*26d0*/  BSYNC B1 ;  /* 0x0000000000017941 */ /* 0x000fea0003800000 */
.L_x_8350:
        /* <DEDUP_REMOVED lines=9> */
.L_x_8328:
[----:B------:R-:W-:Y:S05]  /*2770*/  BSYNC B0 ;  /* 0x0000000000007941 */ /* 0x000fea0003800000 */
.L_x_8327:
        /* <DEDUP_REMOVED lines=18> */
.L_x_8356:
[----:B-----5:R-:W-:Y:S02]  /*28a0*/  SHF.L.U32 R124, R100, 0x10, RZ ;  /* 0x00000010647c7819 */ /* 0x020fe400000006ff */
[----:B------:R-:W-:-:S03]  /*28b0*/  @P1 SHF.L.U32 R109, R104, 0x10, RZ ;  /* 0x00000010686d1819 */ /* 0x000fc600000006ff */
[----:B------:R-:W-:-:S04]  /*28c0*/  FMUL.FTZ R124, R124, UR8 ;  /* 0x000000087c7c7c20 */ /* 0x000fc80008410000 */
[----:B------:R-:W-:-:S07]  /*28d0*/  @P1 FADD.FTZ R124, R109, R124 ;  /* 0x0000007c6d7c1221 */ /* 0x000fce0000010000 */
.L_x_8357:
[----:B------:R-:W-:Y:S05]  /*28e0*/  BSYNC B1 ;  /* 0x0000000000017941 */ /* 0x000fea0003800000 */
.L_x_8355:
[----:B------:R-:W-:Y:S04]  /*28f0*/  BSSY B1, `(.L_x_8358) ;  /* 0x000000d000017945 */ /* 0x000fe80003800000 */
[----:B------:R-:W-:Y:S05]  /*2900*/  @P2 BRA `(.L_x_8359) ;  /* 0x0000000000142947 */ /* 0x000fea0003800000 */
[----:B------:R-:W-:Y:S01]  /*2910*/  HFMA2.MMA R127, -RZ, RZ, 0, 0 ;  /* 0x00000000ff7f7435 */ /* 0x000fe200000001ff */
[----:B------:R-:W-:Y:S10]  /*2920*/  @!P1 BRA `(.L_x_8360) ;  /* 0x0000000000249947 */ /* 0x000ff40003800000 */
[----:B-----5:R-:W-:-:S04]  /*2930*/  PRMT R127, R104, 0x7632, R127 ;  /* 0x00007632687f7816 */ /* 0x020fc8000000007f */
[----:B------:R-:W-:Y:S01]  /*2940*/  SHF.L.U32 R127, R127, 0x10, RZ ;  /* 0x000000107f7f7819 */ /* 0x000fe200000006ff */
[----:B------:R-:W-:Y:S06]  /*2950*/  BRA `(.L_x_8360) ;  /* 0x0000000000187947 */ /* 0x000fec0003800000 */
.L_x_8359:
[----:B-----5:R-:W-:Y:S02]  /*2960*/  PRMT R108, R100, 0x7632, R108 ;  /* 0x00007632646c7816 */ /* 0x020fe4000000006c */
[----:B------:R-:W-:Y:S02]  /*2970*/  @P1 PRMT R109, R104, 0x7632, R109 ;  /* 0x00007632686d1816 */ /* 0x000fe4000000006d */
[----:B------:R-:W-:Y:S02]  /*2980*/  SHF.L.U32 R108, R108, 0x10, RZ ;  /* 0x000000106c6c7819 */ /* 0x000fe400000006ff */
[----:B------:R-:W-:-:S03]  /*2990*/  @P1 SHF.L.U32 R110, R109, 0x10, RZ ;  /* 0x000000106d6e1819 */ /* 0x000fc600000006ff */
[----:B------:R-:W-:-:S04]  /*29a0*/  FMUL.FTZ R127, R108, UR8 ;  /* 0x000000086c7f7c20 */ /* 0x000fc80008410000 */
[----:B------:R-:W-:-:S07]  /*29b0*/  @P1 FADD.FTZ R127, R110, R127 ;  /* 0x0000007f6e7f1221 */ /* 0x000fce0000010000 */
.L_x_8360:
[----:B------:R-:W-:Y:S05]  /*29c0*/  BSYNC B1 ;  /* 0x0000000000017941 */ /* 0x000fea0003800000 */
.L_x_8358:
[----:B------:R-:W-:Y:S04]  /*29d0*/  BSSY B1, `(.L_x_8361) ;  /* 0x000000a000017945 */ /* 0x000fe80003800000 */
[----:B------:R-:W-:Y:S05]  /*29e0*/  @P2 BRA `(.L_x_8362) ;  /* 0x0000000000102947 */ /* 0x000fea0003800000 */
[----:B------:R-:W-:Y:S01]  /*29f0*/  MOV R126, RZ ;  /* 0x000000ff007e7202 */ /* 0x000fe20000000f00 */
[----:B------:R-:W-:Y:S06]  /*2a00*/  @!P1 BRA `(.L_x_8363) ;  /* 0x0000000000189947 */ /* 0x000fec0003800000 */
[----:B-----5:R-:W-:Y:S01]  /*2a10*/  SHF.L.U32 R126, R105, 0x10, RZ ;  /* 0x00000010697e7819 */ /* 0x020fe200000006ff */
[----:B------:R-:W-:Y:S06]  /*2a20*/  BRA `(.L_x_8363) ;  /* 0x0000000000107947 */ /* 0x000fec0003800000 */
.L_x_8362:
[----:B-----5:R-:W-:Y:S02]  /*2a30*/  SHF.L.U32 R126, R101, 0x10, RZ ;  /* 0x00000010657e7819 */ /* 0x020fe400000006ff */
[----:B------:R-:W-:-:S03]  /*2a40*/  @P1 SHF.L.U32 R109, R105, 0x10, RZ ;  /* 0x00000010696d1819 */ /* 0x000fc600000006ff */
[----:B------:R-:W-:-:S04]  /*2a50*/  FMUL.FTZ R126, R126, UR8 ;  /* 0x000000087e7e7c20 */ /* 0x000fc80008410000 */
[----:B------:R-:W-:-:S07]  /*2a60*/  @P1 FADD.FTZ R126, R109, R126 ;  /* 0x0000007e6d7e1221 */ /* 0x000fce0000010000 */
.L_x_8363:
[----:B------:R-:W-:Y:S05]  /*2a70*/  BSYNC B1 ;  /* 0x0000000000017941 */ /* 0x000fea0003800000 */
.L_x_8361:
[----:B------:R-:W-:Y:S04]  /*2a80*/  BSSY B1, `(.L_x_8364) ;  /* 0x000000d000017945 */ /* 0x000fe80003800000 */
[----:B------:R-:W-:Y:S05]  /*2a90*/  @P2 BRA `(.L_x_8365) ;  /* 0x0000000000142947 */ /* 0x000fea0003800000 */
[----:B------:R-:W-:Y:S01]  /*2aa0*/  HFMA2.MMA R129, -RZ, RZ, 0, 0 ;  /* 0x00000000ff817435 */ /* 0x000fe200000001ff */
[----:B------:R-:W-:Y:S10]  /*2ab0*/  @!P1 BRA `(.L_x_8366) ;  /* 0x0000000000249947 */ /* 0x000ff40003800000 */
[----:B-----5:R-:W-:-:S04]  /*2ac0*/  PRMT R129, R105, 0x7632, R129 ;  /* 0x0000763269817816 */ /* 0x020fc80000000081 */
[----:B------:R-:W-:Y:S01]  /*2ad0*/  SHF.L.U32 R129, R129, 0x10, RZ ;  /* 0x0000001081817819 */ /* 0x000fe200000006ff */
[----:B------:R-:W-:Y:S06]  /*2ae0*/  BRA `(.L_x_8366) ;  /* 0x0000000000187947 */ /* 0x000fec0003800000 */
.L_x_8365:
[----:B-----5:R-:W-:Y:S02]  /*2af0*/  PRMT R108, R101, 0x7632, R108 ;  /* 0x00007632656c7816 */ /* 0x020fe4000000006c */
[----:B------:R-:W-:Y:S02]  /*2b00*/  @P1 PRMT R109, R105, 0x7632, R109 ;  /* 0x00007632696d1816 */ /* 0x000fe4000000006d */
[----:B------:R-:W-:Y:S02]  /*2b10*/  SHF.L.U32 R108, R108, 0x10, RZ ;  /* 0x000000106c6c7819 */ /* 0x000fe400000006ff */
[----:B------:R-:W-:-:S03]  /*2b20*/  @P1 SHF.L.U32 R110, R109, 0x10, RZ ;  /* 0x000000106d6e1819 */ /* 0x000fc600000006ff */
[----:B------:R-:W-:-:S04]  /*2b30*/  FMUL.FTZ R129, R108, UR8 ;  /* 0x000000086c817c20 */ /* 0x000fc80008410000 */
[----:B------:R-:W-:-:S07]  /*2b40*/  @P1 FADD.FTZ R129, R110, R129 ;  /* 0x000000816e811221 */ /* 0x000fce0000010000 */
.L_x_8366:
[----:B------:R-:W-:Y:S05]  /*2b50*/  BSYNC B1 ;  /* 0x0000000000017941 */ /* 0x000fea0003800000 */
.L_x_8364:
[----:B------:R-:W-:Y:S04]  /*2b60*/  BSSY B1, `(.L_x_8367) ;  /* 0x000000a000017945 */ /* 0x000fe80003800000 */
[----:B------:R-:W-:Y:S05]  /*2b70*/  @P2 BRA `(.L_x_8368) ;  /* 0x0000000000102947 */ /* 0x000fea0003800000 */
[----:B------:R-:W-:Y:S01]  /*2b80*/  MOV R128, RZ ;  /* 0x000000ff00807202 */ /* 0x000fe20000000f00 */
[----:B------:R-:W-:Y:S06]  /*2b90*/  @!P1 BRA `(.L_x_8369) ;  /* 0x0000000000189947 */ /* 0x000fec0003800000 */
[----:B-----5:R-:W-:Y:S01]  /*2ba0*/  SHF.L.U32 R128, R106, 0x10, RZ ;  /* 0x000000106a807819 */ /* 0x020fe200000006ff */
[----:B------:R-:W-:Y:S06]  /*2bb0*/  BRA `(.L_x_8369) ;  /* 0x0000000000107947 */ /* 0x000fec0003800000 */
.L_x_8368:
[----:B-----5:R-:W-:Y:S02]  /*2bc0*/  SHF.L.U32 R128, R102, 0x10, RZ ;  /* 0x0000001066807819 */ /* 0x020fe400000006ff */
[----:B------:R-:W-:-:S03]  /*2bd0*/  @P1 SHF.L.U32 R109, R106, 0x10, RZ ;  /* 0x000000106a6d1819 */ /* 0x000fc600000006ff */
[----:B------:R-:W-:-:S04]  /*2be0*/  FMUL.FTZ R128, R128, UR8 ;  /* 0x0000000880807c20 */ /* 0x000fc80008410000 */
[----:B------:R-:W-:-:S07]  /*2bf0*/  @P1 FADD.FTZ R128, R109, R128 ;  /* 0x000000806d801221 */ /* 0x000fce0000010000 */
.L_x_8369:
[----:B------:R-:W-:Y:S05]  /*2c00*/  BSYNC B1 ;  /* 0x0000000000017941 */ /* 0x000fea0003800000 */
.L_x_8367:
[----:B------:R-:W-:Y:S04]  /*2c10*/  BSSY B1, `(.L_x_8370) ;  /* 0x000000d000017945 */ /* 0x000fe80003800000 */
[----:B------:R-:W-:Y:S05]  /*2c20*/  @P2 BRA `(.L_x_8371) ;  /* 0x0000000000142947 */ /* 0x000fea0003800000 */
[----:B------:R-:W-:Y:S01]  /*2c30*/  HFMA2.MMA R131, -RZ, RZ, 0, 0 ;  /* 0x00000000ff837435 */ /* 0x000fe200000001ff */
[----:B------:R-:W-:Y:S10]  /*2c40*/  @!P1 BRA `(.L_x_8372) ;  /* 0x0000000000249947 */ /* 0x000ff40003800000 */
[----:B-----5:R-:W-:-:S04]  /*2c50*/  PRMT R131, R106, 0x7632, R131 ;  /* 0x000076326a837816 */ /* 0x020fc80000000083 */
[----:B------:R-:W-:Y:S01]  /*2c60*/  SHF.L.U32 R131, R131, 0x10, RZ ;  /* 0x0000001083837819 */ /* 0x000fe200000006ff */
[----:B------:R-:W-:Y:S06]  /*2c70*/  BRA `(.L_x_8372) ;  /* 0x0000000000187947 */ /* 0x000fec0003800000 */
.L_x_8371:
[----:B-----5:R-:W-:Y:S02]  /*2c80*/  PRMT R108, R102, 0x7632, R108 ;  /* 0x00007632666c7816 */ /* 0x020fe4000000006c */
[----:B------:R-:W-:Y:S02]  /*2c90*/  @P1 PRMT R109, R106, 0x7632, R109 ;  /* 0x000076326a6d1816 */ /* 0x000fe4000000006d */
[----:B------:R-:W-:Y:S02]  /*2ca0*/  SHF.L.U32 R108, R108, 0x10, RZ ;  /* 0x000000106c6c7819 */ /* 0x000fe400000006ff */
[----:B------:R-:W-:-:S03]  /*2cb0*/  @P1 SHF.L.U32 R110, R109, 0x10, RZ ;  /* 0x000000106d6e1819 */ /* 0x000fc600000006ff */
[----:B------:R-:W-:-:S04]  /*2cc0*/  FMUL.FTZ R131, R108, UR8 ;  /* 0x000000086c837c20 */ /* 0x000fc80008410000 */
[----:B------:R-:W-:-:S07]  /*2cd0*/  @P1 FADD.FTZ R131, R110, R131 ;  /* 0x000000836e831221 */ /* 0x000fce0000010000 */
.L_x_8372:
[----:B------:R-:W-:Y:S05]  /*2ce0*/  BSYNC B1 ;  /* 0x0000000000017941 */ /* 0x000fea0003800000 */
.L_x_8370:
[----:B------:R-:W-:Y:S04]  /*2cf0*/  BSSY B1, `(.L_x_8373) ;  /* 0x000000a000017945 */ /* 0x000fe80003800000 */
[----:B------:R-:W-:Y:S05]  /*2d00*/  @P2 BRA `(.L_x_8374) ;  /* 0x0000000000102947 */ /* 0x000fea0003800000 */
[----:B------:R-:W-:Y:S01]  /*2d10*/  MOV R130, RZ ;  /* 0x000000ff00827202 */ /* 0x000fe20000000f00 */
[----:B------:R-:W-:Y:S06]  /*2d20*/  @!P1 BRA `(.L_x_8375) ;  /* 0x0000000000189947 */ /* 0x000fec0003800000 */
[----:B-----5:R-:W-:Y:S01]  /*2d30*/  SHF.L.U32 R130, R107, 0x10, RZ ;  /* 0x000000106b827819 */ /* 0x020fe200000006ff */
[----:B------:R-:W-:Y:S06]  /*2d40*/  BRA `(.L_x_8375) ;  /* 0x0000000000107947 */ /* 0x000fec0003800000 */
.L_x_8374:
[----:B-----5:R-:W-:Y:S02]  /*2d50*/  SHF.L.U32 R130, R103, 0x10, RZ ;  /* 0x0000001067827819 */ /* 0x020fe400000006ff */
[----:B------:R-:W-:-:S03]  /*2d60*/  @P1 SHF.L.U32 R109, R107, 0x10, RZ ;  /* 0x000000106b6d1819 */ /* 0x000fc600000006ff */
[----:B------:R-:W-:-:S04]  /*2d70*/  FMUL.FTZ R130, R130, UR8 ;  /* 0x0000000882827c20 */ /* 0x000fc80008410000 */
[----:B------:R-:W-:-:S07]  /*2d80*/  @P1 FADD.FTZ R130, R109, R130 ;  /* 0x000000826d821221 */ /* 0x000fce0000010000 */
.L_x_8375:
[----:B------:R-:W-:Y:S05]  /*2d90*/  BSYNC B1 ;  /* 0x0000000000017941 */ /* 0x000fea0003800000 */
.L_x_8373:
[----:B------:R-:W-:Y:S04]  /*2da0*/  BSSY B1, `(.L_x_8376) ;  /* 0x000000d000017945 */ /* 0x000fe80003800000 */
[----:B------:R-:W-:Y:S05]  /*2db0*/  @P2 BRA `(.L_x_8377) ;  /* 0x0000000000142947 */ /* 0x000fea0003800000 */
[----:B------:R-:W-:Y:S01]  /*2dc0*/  HFMA2.MMA R133, -RZ, RZ, 0, 0 ;  /* 0x00000000ff857435 */ /* 0x000fe200000001ff */
[----:B------:R-:W-:Y:S10]  /*2dd0*/  @!P1 BRA `(.L_x_8378) ;  /* 0x0000000000249947 */ /* 0x000ff40003800000 */
[----:B-----5:R-:W-:-:S04]  /*2de0*/  PRMT R133, R107, 0x7632, R133 ;  /* 0x000076326b857816 */ /* 0x020fc80000000085 */
[----:B------:R-:W-:Y:S01]  /*2df0*/  SHF.L.U32 R133, R133, 0x10, RZ ;  /* 0x0000001085857819 */ /* 0x000fe200000006ff */
[----:B------:R-:W-:Y:S06]  /*2e00*/  BRA `(.L_x_8378) ;  /* 0x0000000000187947 */ /* 0x000fec0003800000 */
.L_x_8377:
[----:B-----5:R-:W-:Y:S02]  /*2e10*/  PRMT R108, R103, 0x7632, R108 ;  /* 0x00007632676c7816 */ /* 0x020fe4000000006c */
[----:B------:R-:W-:Y:S02]  /*2e20*/  @P1 PRMT R109, R107, 0x7632, R109 ;  /* 0x000076326b6d1816 */ /* 0x000fe4000000006d */
[----:B------:R-:W-:Y:S02]  /*2e30*/  SHF.L.U32 R108, R108, 0x10, RZ ;  /* 0x000000106c6c7819 */ /* 0x000fe400000006ff */
[----:B------:R-:W-:-:S03]  /*2e40*/  @P1 SHF.L.U32 R110, R109, 0x10, RZ ;  /* 0x000000106d6e1819 */ /* 0x000fc600000006ff */
[----:B------:R-:W-:-:S04]  /*2e50*/  FMUL.FTZ R133, R108, UR8 ;  /* 0x000000086c857c20 */ /* 0x000fc80008410000 */
[----:B------:R-:W-:-:S07]  /*2e60*/  @P1 FADD.FTZ R133, R110, R133 ;  /* 0x000000856e851221 */ /* 0x000fce0000010000 */
.L_x_8378:
[----:B------:R-:W-:Y:S05]  /*2e70*/  BSYNC B1 ;  /* 0x0000000000017941 */ /* 0x000fea0003800000 */
.L_x_8376:
[----:B------:R-:W0:Y:S01]  /*2e80*/  LDC.64 R108, c[0x0][0x238] ;  /* 0x00008e00ff6c7b82 */ /* 0x000e220000000a00 */
[----:B------:R-:W-:Y:S02]  /*2e90*/  F2FP.BF16.F32.PACK_AB R111, R133, R130 ;  /* 0x00000082856f723e */ /* 0x000fe400000010ff */
[----:B------:R-:W-:Y:S01]  /*2ea0*/  F2FP.BF16.F32.PACK_AB R110, R131, R128 ;  /* 0x00000080836e723e */ /* 0x000fe200000010ff */
[----:B0-----:R-:W-:Y:S01]  /*2eb0*/  IMAD.WIDE.U32 R146, R145, 0x10, R108 ;  /* 0x0000001091927825 */ /* 0x001fe200078e006c */
[----:B------:R-:W-:Y:S02]  /*2ec0*/  F2FP.BF16.F32.PACK_AB R109, R129, R126 ;  /* 0x0000007e816d723e */ /* 0x000fe400000010ff */
[----:B------:R-:W-:-:S05]  /*2ed0*/  F2FP.BF16.F32.PACK_AB R108, R127, R124 ;  /* 0x0000007c7f6c723e */ /* 0x000fca00000010ff */
[----:B------:R0:W-:Y:S02]  /*2ee0*/  STG.E.128 desc[UR4][R146.64], R108 ;  /* 0x0000006c92007986 */ /* 0x0001e4000c101d04 */
.L_x_8354:
[----:B------:R-:W-:Y:S05]  /*2ef0*/  BSYNC B0 ;  /* 0x0000000000007941 */ /* 0x000fea0003800000 */
.L_x_8353:
        /* <DEDUP_REMOVED lines=150> */
.L_x_8402:
        /* <DEDUP_REMOVED lines=59> */
.L_x_8383:
[----:B------:R-:W-:Y:S05]  /*3c10*/  BSYNC B1 ;  /* 0x0000000000017941 */ /* 0x000fea0003800000 */
.L_x_8382:
        /* <DEDUP_REMOVED lines=35> */
.L_x_8385:
[----:B------:R-:W-:Y:S05]  /*3e50*/  BSYNC B1 ;  /* 0x0000000000017941 */ /* 0x000fea0003800000 */
.L_x_8384:
        /* <DEDUP_REMOVED lines=35> */
.L_x_8387:
[----:B------:R-:W-:Y:S05]  /*4090*/  BSYNC B1 ;  /* 0x0000000000017941 */ /* 0x000fea0003800000 */
.L_x_8386:
        /* <DEDUP_REMOVED lines=35> */
.L_x_8389:
[----:B------:R-:W-:Y:S05]  /*42d0*/  BSYNC B1 ;  /* 0x0000000000017941 */ /* 0x000fea0003800000 */
.L_x_8388:
        /* <DEDUP_REMOVED lines=33> */
.L_x_8381:
[----:B------:R-:W-:Y:S05]  /*44f0*/  BSYNC B0 ;  /* 0x0000000000007941 */ /* 0x000fea0003800000 */
.L_x_8380:
[----:B0123--:R-:W0:Y:S02]  /*4500*/  LDC.64 R108, c[0x0][0x210] ;  /* 0x00008400ff6c7b82 */ /* 0x00fe240000000a00 */
[----:B0-----:R-:W-:-:S04]  /*4510*/  LEA R134, R108, R134, 0x2 ;  /* 0x000000866c867211 */ /* 0x001fc800078e10ff */
[----:B------:R-:W-:-:S13]  /*4520*/  ISETP.GE.AND P1, PT, R134, R109, PT ;  /* 0x0000006d8600720c */ /* 0x000fda0003f26270 */
[----:B------:R-:W-:Y:S05]  /*4530*/  @!P1 BRA `(.L_x_8390) ;  /* 0xffffffc000a49947 */ /* 0x000fea000383ffff */
[----:B------:R-:W-:Y:S05]  /*4540*/  EXIT ;  /* 0x000000000000794d */ /* 0x000fea0003800000 */
.L_x_8379:
[----:B------:R-:W-:Y:S01]  /*4550*/  HFMA2.MMA R152, -RZ, RZ, 0, 5.9604644775390625e-08 ;  /* 0x00000001ff987435 */ /* 0x000fe200000001ff */
[----:B------:R-:W-:Y:S01]  /*4560*/  BSSY B0, `(.L_x_8391) ;  /* 0x0000007000007945 */ /* 0x000fe20003800000 */
[----:B------:R-:W-:Y:S02]  /*4570*/  MOV R151, R109 ;  /* 0x0000006d00977202 */ /* 0x000fe40000000f00 */
[----:B------:R-:W-:Y:S02]  /*4580*/  MOV R153, 0x1f ;  /* 0x0000001f00997802 */ /* 0x000fe40000000f00 */
[----:B------:R-:W-:-:S07]  /*4590*/  MOV R150, 0xffffffff ;  /* 0xffffffff00967802 */ /* 0x000fce0000000f00 */
[----:B----45:R-:W-:Y:S05]  /*45a0*/  WARPSYNC.COLLECTIVE R150, `(.L_x_8392) ;  /* 0x0000000096087348 */ /* 0x030fea0003c00000 */
[----:B------:R0:W1:Y:S02]  /*45b0*/  SHFL.BFLY P6, R149, R151, R152, R153 ;  /* 0x0c00009897957389 */ /* 0x00006400000c0099 */
[----:B01--45:R-:W-:Y:S01]  /*45c0*/  ENDCOLLECTIVE ;  /* 0x000000000000791b */ /* 0x033fe20003800000 */
.L_x_8392:
[----:B------:R-:W-:Y:S05]  /*45d0*/  BSYNC B0 ;  /* 0x0000000000007941 */ /* 0x000fea0003800000 */
.L_x_8391:
        /* <DEDUP_REMOVED lines=9> */
.L_x_8393:
[----:B------:R-:W-:Y:S01]  /*4670*/  HFMA2.MMA R152, -RZ, RZ, 0, 2.384185791015625e-07 ;  /* 0x00000004ff987435 */ /* 0x000fe200000001ff */
[----:B------:R-:W-:-:S05]  /*4680*/  MOV R111, R149 ;  /* 0x00000095006f7202 */ /* 0x000fca0000000f00 */
[----:B------:R-:W-:-:S05]  /*4690*/  FADD.FTZ R111, R110, R111 ;  /* 0x0000006f6e6f7221 */ /* 0x000fca0000010000 */
[----:B------:R-:W-:-:S07]  /*46a0*/  MOV R151, R111 ;  /* 0x0000006f00977202 */ /* 0x000fce0000000f00 */
[----:B------:R-:W-:Y:S05]  /*46b0*/  WARPSYNC.COLLECTIVE R150, `(.L_x_8394) ;  /* 0x0000000096087348 */ /* 0x000fea0003c00000 */
[----:B------:R0:W1:Y:S02]  /*46c0*/  SHFL.BFLY P6, R149, R151, R152, R153 ;  /* 0x0c00009897957389 */ /* 0x00006400000c0099 */
[----:B01----:R-:W-:Y:S01]  /*46d0*/  ENDCOLLECTIVE ;  /* 0x000000000000791b */ /* 0x003fe20003800000 */
.L_x_8394:
[----:B------:R-:W-:Y:S01]  /*46e0*/  HFMA2.MMA R152, -RZ, RZ, 0, 4.76837158203125e-07 ;  /* 0x00000008ff987435 */ /* 0x000fe200000001ff */
[----:B------:R-:W-:-:S05]  /*46f0*/  MOV R108, R149 ;  /* 0x00000095006c7202 */ /* 0x000fca0000000f00 */
[----:B------:R-:W-:-:S05]  /*4700*/  FADD.FTZ R146, R111, R108 ;  /* 0x0000006c6f927221 */ /* 0x000fca0000010000 */
[----:B------:R-:W-:-:S07]  /*4710*/  MOV R151, R146 ;  /* 0x0000009200977202 */ /* 0x000fce0000000f00 */
[----:B------:R-:W-:Y:S05]  /*4720*/  WARPSYNC.COLLECTIVE R150, `(.L_x_8395) ;  /* 0x0000000096087348 */ /* 0x000fea0003c00000 */
[----:B------:R0:W1:Y:S02]  /*4730*/  SHFL.BFLY P6, R149, R151, R152, R153 ;  /* 0x0c00009897957389 */ /* 0x00006400000c0099 */
[----:B01----:R-:W-:Y:S01]  /*4740*/  ENDCOLLECTIVE ;  /* 0x000000000000791b */ /* 0x003fe20003800000 */
.L_x_8395:
        /* <DEDUP_REMOVED lines=8> */
.L_x_8396:
        /* <DEDUP_REMOVED lines=89> */
.L_x_8397:
[----:B------:R-:W-:Y:S01]  /*4d60*/  HFMA2.MMA R152, -RZ, RZ, 0, 1.1920928955078125e-07 ;  /* 0x00000002ff987435 */ /* 0x000fe200000001ff */
[----:B------:R-:W-:-:S05]  /*4d70*/  MOV R109, R149 ;  /* 0x00000095006d7202 */ /* 0x000fca0000000f00 */
[----:B------:R-:W-:-:S05]  /*4d80*/  FADD.FTZ R109, R108, R109 ;  /* 0x0000006d6c6d7221 */ /* 0x000fca0000010000 */
[----:B------:R-:W-:-:S07]  /*4d90*/  MOV R151, R109 ;  /* 0x0000006d00977202 */ /* 0x000fce0000000f00 */
[----:B------:R-:W-:Y:S05]  /*4da0*/  WARPSYNC.COLLECTIVE R150, `(.L_x_8398) ;  /* 0x0000000096087348 */ /* 0x000fea0003c00000 */
[----:B------:R0:W1:Y:S02]  /*4db0*/  SHFL.BFLY P6, R149, R151, R152, R153 ;  /* 0x0c00009897957389 */ /* 0x00006400000c0099 */
[----:B01----:R-:W-:Y:S01]  /*4dc0*/  ENDCOLLECTIVE ;  /* 0x000000000000791b */ /* 0x003fe20003800000 */
.L_x_8398:
[----:B------:R-:W-:Y:S01]  /*4dd0*/  HFMA2.MMA R152, -RZ, RZ, 0, 2.384185791015625e-07 ;  /* 0x00000004ff987435 */ /* 0x000fe200000001ff */
[----:B------:R-:W-:-:S05]  /*4de0*/  MOV R110, R149 ;  /* 0x00000095006e7202 */ /* 0x000fca0000000f00 */
[----:B------:R-:W-:-:S05]  /*4df0*/  FADD.FTZ R110, R109, R110 ;  /* 0x0000006e6d6e7221 */ /* 0x000fca0000010000 */
[----:B------:R-:W-:-:S07]  /*4e00*/  MOV R151, R110 ;  /* 0x0000006e00977202 */ /* 0x000fce0000000f00 */
[----:B------:R-:W-:Y:S05]  /*4e10*/  WARPSYNC.COLLECTIVE R150, `(.L_x_8399) ;  /* 0x0000000096087348 */ /* 0x000fea0003c00000 */
[----:B------:R0:W1:Y:S02]  /*4e20*/  SHFL.BFLY P6, R149, R151, R152, R153 ;  /* 0x0c00009897957389 */ /* 0x00006400000c0099 */
[----:B01----:R-:W-:Y:S01]  /*4e30*/  ENDCOLLECTIVE ;  /* 0x000000000000791b */ /* 0x003fe20003800000 */
.L_x_8399:
[----:B------:R-:W-:Y:S01]  /*4e40*/  HFMA2.MMA R152, -RZ, RZ, 0, 4.76837158203125e-07 ;  /* 0x00000008ff987435 */ /* 0x000fe200000001ff */
[----:B------:R-:W-:-:S05]  /*4e50*/  MOV R111, R149 ;  /* 0x00000095006f7202 */ /* 0x000fca0000000f00 */
[----:B------:R-:W-:-:S05]  /*4e60*/  FADD.FTZ R111, R110, R111 ;  /* 0x0000006f6e6f7221 */ /* 0x000fca0000010000 */
[----:B------:R-:W-:-:S07]  /*4e70*/  MOV R151, R111 ;  /* 0x0000006f00977202 */ /* 0x000fce0000000f00 */
[----:B------:R-:W-:Y:S05]  /*4e80*/  WARPSYNC.COLLECTIVE R150, `(.L_x_8400) ;  /* 0x0000000096087348 */ /* 0x000fea0003c00000 */
[----:B------:R0:W1:Y:S02]  /*4e90*/  SHFL.BFLY P6, R149, R151, R152, R153 ;  /* 0x0c00009897957389 */ /* 0x00006400000c0099 */
[----:B01----:R-:W-:Y:S01]  /*4ea0*/  ENDCOLLECTIVE ;  /* 0x000000000000791b */ /* 0x003fe20003800000 */
.L_x_8400:
[----:B------:R-:W-:Y:S01]  /*4eb0*/  HFMA2.MMA R152, -RZ, RZ, 0, 9.5367431640625e-07 ;  /* 0x00000010ff987435 */ /* 0x000fe200000001ff */
[----:B------:R-:W-:-:S05]  /*4ec0*/  MOV R146, R149 ;  /* 0x0000009500927202 */ /* 0x000fca0000000f00 */
[----:B------:R-:W-:-:S05]  /*4ed0*/  FADD.FTZ R146, R111, R146 ;  /* 0x000000926f927221 */ /* 0x000fca0000010000 */
[----:B------:R-:W-:-:S07]  /*4ee0*/  MOV R151, R146 ;  /* 0x0000009200977202 */ /* 0x000fce0000000f00 */
[----:B------:R-:W-:Y:S05]  /*4ef0*/  WARPSYNC.COLLECTIVE R150, `(.L_x_8401) ;  /* 0x0000000096087348 */ /* 0x000fea0003c00000 */
[----:B------:R0:W1:Y:S02]  /*4f00*/  SHFL.BFLY P6, R149, R151, R152, R153 ;  /* 0x0c00009897957389 */ /* 0x00006400000c0099 */
[----:B01----:R-:W-:Y:S01]  /*4f10*/  ENDCOLLECTIVE ;  /* 0x000000000000791b */ /* 0x003fe20003800000 */
.L_x_8401:
[----:B------:R-:W-:Y:S05]  /*4f20*/  BRA `(.L_x_8402) ;  /* 0xffffffe8004c7947 */ /* 0x000fea000383ffff */
.L_x_8403:
        /* <DEDUP_REMOVED lines=13> */
.L_x_37400:


//--------------------- .text._ZN10layer_norm13ln_fwd_kernelINS_13Kernel_traitsIf13__nv_bfloat16S2_S2_fjLj1280ELj1ELj4ELj1ELj16ENS_18Kernel_traits_baseILj1280EfS2_S2_S2_fjLj128EEEEELb0ELb0ELb1ELb1EEEvNS_9FwdParamsE --------------------------
	.section	.text._ZN10layer_norm13ln_fwd_kernelINS_13Kernel_traitsIf13__nv_bfloat16S2_S2_fjLj1280ELj1ELj4ELj1ELj16ENS_18Kernel_traits_baseILj1280EfS2_S2_S2_fjLj128EEEEELb0ELb0ELb1ELb1EEEvNS_9FwdParamsE,"ax",@progbits
	.align	128
        .global         _ZN10layer_norm13ln_fwd_kernelINS_13Kernel_traitsIf13__nv_bfloat16S2_S2_fjLj1280ELj1ELj4ELj1ELj16ENS_18Kernel_traits_baseILj1280EfS2_S2_S2_fjLj128EEEEELb0ELb0ELb1ELb1EEEvNS_9FwdParamsE
        .type           _ZN10layer_norm13ln_fwd_kernelINS_13Kernel_traitsIf13__nv_bfloat16S2_S2_fjLj1280ELj1ELj4ELj1ELj16ENS_18Kernel_traits_baseILj1280EfS2_S2_S2_fjLj128EEEEELb0ELb0ELb1ELb1EEEvNS_9FwdParamsE,@function
        .size           _ZN10layer_norm13ln_fwd_kernelINS_13Kernel_traitsIf13__nv_bfloat16S2_S2_fjLj1280ELj1ELj4ELj1ELj16ENS_18Kernel_traits_baseILj1280EfS2_S2_S2_fjLj128EEEEELb0ELb0ELb1ELb1EEEvNS_9FwdParamsE,(.L_x_37401 - _ZN10layer_norm13ln_fwd_kernelINS_13Kernel_traitsIf13__nv_bfloat16S2_S2_fjLj1280ELj1ELj4ELj1ELj16ENS_18Kernel_traits_baseILj1280EfS2_S2_S2_fjLj128EEEEELb0ELb0ELb1ELb1EEEvNS_9FwdParamsE)
        .other          _ZN10layer_norm13ln_fwd_kernelINS_13Kernel_traitsIf13__nv_bfloat16S2_S2_fjLj1280ELj1ELj4ELj1ELj16ENS_18Kernel_traits_baseILj1280EfS2_S2_S2_fjLj128EEEEELb0ELb0ELb1ELb1EEEvNS_9FwdParamsE,@"STO_CUDA_ENTRY STV_DEFAULT"
_ZN10layer_norm13ln_fwd_kernelINS_13Kernel_traitsIf13__nv_bfloat16S2_S2_fjLj1280ELj1ELj4ELj1ELj16ENS_18Kernel_traits_baseILj1280EfS2_S2_S2_fjLj128EEEEELb0ELb0ELb1ELb1EEEvNS_9FwdParamsE:
.text._ZN10layer_norm13ln_fwd_kernelINS_13Kernel_traitsIf13__nv_bfloat16S2_S2_fjLj1280ELj1ELj4ELj1ELj16ENS_18Kernel_traits_baseILj1280EfS2_S2_S2_fjLj128EEEEELb0ELb0ELb1ELb1EEEvNS_9FwdParamsE:
        /* <DEDUP_REMOVED lines=26> */
[----:B------:R-:W-:Y:S01]  /*01a0*/  ULDC.64 UR6, c[0x0][0x260] ;  /* 0x0000980000067ab9 */ /* 0x000fe20000000a00 */
[----:B0-----:R-:W-:-:S02]  /*01b0*/  SHF.L.U32 R2, R0, 0x5, RZ ;  /* 0x0000000500027819 */ /* 0x001fc400000006ff */
[----:B------:R-:W-:Y:S02]  /*01c0*/  SHF.R.U32.HI R3, RZ, 0x5, R0 ;  /* 0x00000005ff037819 */ /* 0x000fe40000011600 */
[----:B------:R-:W-:-:S04]  /*01d0*/  LOP3.LUT R2, R2, 0x3e0, RZ, 0xc0, !PT ;  /* 0x000003e002027812 */ /* 0x000fc800078ec0ff */
[C---:B------:R-:W-:Y:S02]  /*01e0*/  IADD3 R4, P2, R2.reuse, UR4, RZ ;  /* 0x0000000402047c10 */ /* 0x040fe4000ff5e0ff */
[----:B------:R-:W-:Y:S01]  /*01f0*/  IADD3 R2, P1, R2, UR6, RZ ;  /* 0x0000000602027c10 */ /* 0x000fe2000ff3e0ff */
[----:B------:R-:W-:Y:S01]  /*0200*/  ULDC UR6, c[0x0][0x214] ;  /* 0x0000850000067ab9 */ /* 0x000fe20000000800 */
[----:B------:R-:W-:Y:S01]  /*0210*/  IADD3.X R5, RZ, UR5, RZ, P2, !PT ;  /* 0x00000005ff057c10 */ /* 0x000fe200097fe4ff */
[----:B------:R-:W-:-:S04]  /*0220*/  ULDC.64 UR4, c[0x0][0x208] ;  /* 0x0000820000047ab9 */ /* 0x000fc80000000a00 */
[----:B------:R0:W5:Y:S04]  /*0230*/  @P0 LDG.E.128 R88, desc[UR4][R4.64] ;  /* 0x0000000404580981 */ /* 0x000168000c1e1d00 */
[----:B------:R0:W5:Y:S01]  /*0240*/  @P0 LDG.E.128 R84, desc[UR4][R4.64+0x10] ;  /* 0x0000100404540981 */ /* 0x000162000c1e1d00 */
[----:B-1----:R-:W-:-:S03]  /*0250*/  LEA R121, R6, R3, 0x2 ;  /* 0x0000000306797211 */ /* 0x002fc600078e10ff */
[----:B------:R0:W5:Y:S01]  /*0260*/  @P0 LDG.E.128 R80, desc[UR4][R4.64+0x400] ;  /* 0x0004000404500981 */ /* 0x000162000c1e1d00 */
[----:B------:R-:W-:Y:S02]  /*0270*/  IADD3.X R3, RZ, UR7, RZ, P1, !PT ;  /* 0x00000007ff037c10 */ /* 0x000fe40008ffe4ff */
[----:B------:R-:W-:Y:S01]  /*0280*/  ISETP.GE.AND P1, PT, R121, UR6, PT ;  /* 0x0000000679007c0c */ /* 0x000fe2000bf26270 */
[----:B------:R0:W5:Y:S04]  /*0290*/  @P0 LDG.E.128 R76, desc[UR4][R4.64+0x410] ;  /* 0x00041004044c0981 */ /* 0x000168000c1e1d00 */
[----:B------:R0:W5:Y:S04]  /*02a0*/  @P0 LDG.E.128 R72, desc[UR4][R4.64+0x800] ;  /* 0x0008000404480981 */ /* 0x000168000c1e1d00 */
[----:B------:R0:W5:Y:S04]  /*02b0*/  @P0 LDG.E.128 R68, desc[UR4][R4.64+0x810] ;  /* 0x0008100404440981 */ /* 0x000168000c1e1d00 */
[----:B------:R0:W5:Y:S04]  /*02c0*/  @P0 LDG.E.128 R64, desc[UR4][R4.64+0xc00] ;  /* 0x000c000404400981 */ /* 0x000168000c1e1d00 */
[----:B------:R0:W5:Y:S04]  /*02d0*/  @P0 LDG.E.128 R60, desc[UR4][R4.64+0xc10] ;  /* 0x000c1004043c0981 */ /* 0x000168000c1e1d00 */
[----:B------:R0:W5:Y:S04]  /*02e0*/  @P0 LDG.E.128 R56, desc[UR4][R4.64+0x1000] ;  /* 0x0010000404380981 */ /* 0x000168000c1e1d00 */
[----:B------:R0:W5:Y:S01]  /*02f0*/  @P0 LDG.E.128 R52, desc[UR4][R4.64+0x1010] ;  /* 0x0010100404340981 */ /* 0x000162000c1e1d00 */
[----:B------:R-:W-:Y:S05]  /*0300*/  @P1 EXIT ;  /* 0x000000000000194d */ /* 0x000fea0003800000 */
[----:B------:R1:W5:Y:S01]  /*0310*/  LDG.E.128 R48, desc[UR4][R2.64] ;  /* 0x0000000402307981 */ /* 0x000362000c1e1d00 */
[----:B------:R-:W-:-:S03]  /*0320*/  ULDC.U8 UR6, c[0x0][0x2a0] ;  /* 0x0000a80000067ab9 */ /* 0x000fc60000000000 */
        /* <DEDUP_REMOVED lines=9> */
[----:B------:R-:W-:Y:S01]  /*03c0*/  LOP3.LUT R94, R0, 0x1f, RZ, 0xc0, !PT ;  /* 0x0000001f005e7812 */ /* 0x000fe200078ec0ff */
[----:B------:R-:W-:Y:S01]  /*03d0*/  ULDC UR8, c[0x0][0x29c] ;  /* 0x0000a70000087ab9 */ /* 0x000fe20000000800 */
[----:B------:R-:W-:Y:S01]  /*03e0*/  ISETP.NE.AND P1, PT, RZ, UR6, PT ;  /* 0x00000006ff007c0c */ /* 0x000fe2000bf25270 */
[----:B------:R-:W-:Y:S01]  /*03f0*/  ULDC UR9, c[0x0][0x2d8] ;  /* 0x0000b60000097ab9 */ /* 0x000fe20000000800 */
[----:B------:R-:W-:-:S11]  /*0400*/  ULDC.64 UR6, c[0x0][0x230] ;  /* 0x00008c0000067ab9 */ /* 0x000fd60000000a00 */
.L_x_8527:
[----:B-1----:R-:W1:Y:S01]  /*0410*/  LDC.64 R2, c[0x0][0x280] ;  /* 0x0000a000ff027b82 */ /* 0x002e620000000a00 */
[----:B------:R-:W-:-:S07]  /*0420*/  ISETP.NE.U32.AND P0, PT, RZ, UR6, PT ;  /* 0x00000006ff007c0c */ /* 0x000fce000bf05070 */
[----:B------:R-:W2:Y:S08]  /*0430*/  LDC R120, c[0x0][0x218] ;  /* 0x00008600ff787b82 */ /* 0x000eb00000000800 */
[----:B------:R-:W3:Y:S01]  /*0440*/  LDC.64 R92, c[0x0][0x288] ;  /* 0x0000a200ff5c7b82 */ /* 0x000ee20000000a00 */
[----:B-1----:R-:W-:-:S05]  /*0450*/  IMAD.WIDE R2, R121, 0x4, R2 ;  /* 0x0000000479027825 */ /* 0x002fca00078e0202 */
[----:B------:R1:W4:Y:S01]  /*0460*/  LDG.E R102, desc[UR4][R2.64] ;  /* 0x0000000402667981 */ /* 0x000322000c1e1900 */
[----:B------:R-:W-:Y:S01]  /*0470*/  ISETP.NE.AND.EX P0, PT, RZ, UR7, PT, P0 ;  /* 0x00000007ff007c0c */ /* 0x000fe2000bf05300 */
[----:B------:R-:W-:Y:S01]  /*0480*/  HFMA2.MMA R138, -RZ, RZ, 0, 0 ;  /* 0x00000000ff8a7435 */ /* 0x000fe200000001ff */
[----:B--2---:R-:W-:-:S05]  /*0490*/  IMAD R95, R121, R120, RZ ;  /* 0x00000078795f7224 */ /* 0x004fca00078e02ff */
[----:B-1----:R-:W-:-:S06]  /*04a0*/  SHF.R.S32.HI R2, RZ, 0x1f, R95 ;  /* 0x0000001fff027819 */ /* 0x002fcc000001145f */
[----:B------:R-:W1:Y:S01]  /*04b0*/  @P0 LDC.64 R98, c[0x0][0x230] ;  /* 0x00008c00ff620b82 */ /* 0x000e620000000a00 */
[----:B------:R-:W-:-:S04]  /*04c0*/  LEA.HI R139, R2, R95, RZ, 0x3 ;  /* 0x0000005f028b7211 */ /* 0x000fc800078f18ff */
[----:B------:R-:W-:-:S05]  /*04d0*/  LEA.HI.SX32 R139, R139, R94, 0x1d ;  /* 0x0000005e8b8b7211 */ /* 0x000fca00078feaff */
[----:B-1----:R-:W-:-:S05]  /*04e0*/  @P0 IMAD.WIDE.U32 R94, R139, 0x10, R98 ;  /* 0x000000108b5e0825 */ /* 0x002fca00078e0062 */
[----:B-----5:R1:W5:Y:S01]  /*04f0*/  @P0 LDG.E.128 R8, desc[UR4][R94.64] ;  /* 0x000000045e080981 */ /* 0x020362000c1e1d00 */
[----:B----4-:R-:W-:-:S13]  /*0500*/  ISETP.GE.AND P2, PT, R102, 0x1, PT ;  /* 0x000000016600780c */ /* 0x010fda0003f46270 */
[----:B------:R-:W2:Y:S01]  /*0510*/  @P2 LDC.64 R96, c[0x0][0x220] ;  /* 0x00008800ff602b82 */ /* 0x000ea20000000a00 */
[----:B------:R-:W-:Y:S02]  /*0520*/  @P2 IADD3 R101, R102, -0x1, RZ ;  /* 0xffffffff66652810 */ /* 0x000fe40007ffe0ff */
[----:B------:R-:W-:-:S03]  /*0530*/  @P2 LOP3.LUT R3, R0, 0x1f, RZ, 0xc0, !PT ;  /* 0x0000001f00032812 */ /* 0x000fc600078ec0ff */
[----:B------:R-:W-:-:S05]  /*0540*/  @P2 IMAD R101, R101, R120, RZ ;  /* 0x0000007865652224 */ /* 0x000fca00078e02ff */
[----:B------:R-:W-:-:S04]  /*0550*/  @P2 SHF.R.S32.HI R100, RZ, 0x1f, R101 ;  /* 0x0000001fff642819 */ /* 0x000fc80000011465 */
[----:B------:R-:W-:-:S04]  /*0560*/  @P2 LEA.HI R100, R100, R101, RZ, 0x3 ;  /* 0x0000006564642211 */ /* 0x000fc800078f18ff */
[----:B------:R-:W-:Y:S01]  /*0570*/  @P2 LEA.HI.SX32 R138, R100, R3, 0x1d ;  /* 0x00000003648a2211 */ /* 0x000fe200078feaff */
[----:B---3--:R-:W-:-:S04]  /*0580*/  IMAD.WIDE R2, R121, 0x4, R92 ;  /* 0x0000000479027825 */ /* 0x008fc800078e025c */
[----:B--2---:R-:W-:Y:S01]  /*0590*/  @P2 IMAD.WIDE.U32 R92, R138, 0x10, R96 ;  /* 0x000000108a5c2825 */ /* 0x004fe200078e0060 */
[----:B------:R1:W5:Y:S04]  /*05a0*/  LDG.E R119, desc[UR4][R2.64] ;  /* 0x0000000402777981 */ /* 0x000368000c1e1900 */
[----:B0-----:R1:W5:Y:S01]  /*05b0*/  @P2 LDG.E.128 R4, desc[UR4][R92.64] ;  /* 0x000000045c042981 */ /* 0x001362000c1e1d00 */
[----:B------:R-:W-:Y:S01]  /*05c0*/  ISETP.GT.AND P3, PT, R102, RZ, PT ;  /* 0x000000ff6600720c */ /* 0x000fe20003f64270 */
[----:B------:R-:W-:Y:S01]  /*05d0*/  BSSY B0, `(.L_x_8404) ;  /* 0x000000b000007945 */ /* 0x000fe20003800000 */
[----:B------:R-:W-:-:S11]  /*05e0*/  SHF.R.S32.HI R118, RZ, 0x1f, R121 ;  /* 0x0000001fff767819 */ /* 0x000fd60000011479 */
[----:B-1----:R-:W-:Y:S05]  /*05f0*/  @P3 BRA `(.L_x_8405) ;  /* 0x0000000000103947 */ /* 0x002fea0003800000 */
[----:B------:R-:W-:Y:S01]  /*0600*/  MOV R117, RZ ;  /* 0x000000ff00757202 */ /* 0x000fe20000000f00 */
[----:B------:R-:W-:Y:S06]  /*0610*/  @!P0 BRA `(.L_x_8406) ;  /* 0x0000000000188947 */ /* 0x000fec0003800000 */
[----:B-----5:R-:W-:Y:S01]  /*0620*/  SHF.L.U32 R117, R8, 0x10, RZ ;  /* 0x0000001008757819 */ /* 0x020fe200000006ff */
[----:B------:R-:W-:Y:S06]  /*0630*/  BRA `(.L_x_8406) ;  /* 0x0000000000107947 */ /* 0x000fec0003800000 */
.L_x_8405:
[----:B-----5:R-:W-:Y:S02]  /*0640*/  SHF.L.U32 R117, R4, 0x10, RZ ;  /* 0x0000001004757819 */ /* 0x020fe400000006ff */
[----:B------:R-:W-:-:S03]  /*0650*/  @P0 SHF.L.U32 R2, R8, 0x10, RZ ;  /* 0x0000001008020819 */ /* 0x000fc600000006ff */
[----:B------:R-:W-:-:S04]  /*0660*/  FMUL.FTZ R117, R117, UR8 ;  /* 0x0000000875757c20 */ /* 0x000fc80008410000 */
[----:B------:R-:W-:-:S07]  /*0670*/  @P0 FADD.FTZ R117, R117, R2 ;  /* 0x0000000275750221 */ /* 0x000fce0000010000 */
.L_x_8406:
[----:B------:R-:W-:Y:S05]  /*0680*/  BSYNC B0 ;  /* 0x0000000000007941 */ /* 0x000fea0003800000 */
.L_x_8404:
[----:B------:R-:W-:Y:S04]  /*0690*/  BSSY B0, `(.L_x_8407) ;  /* 0x000000d000007945 */ /* 0x000fe80003800000 */
[----:B------:R-:W-:Y:S05]  /*06a0*/  @P3 BRA `(.L_x_8408) ;  /* 0x0000000000143947 */ /* 0x000fea0003800000 */
[----:B------:R-:W-:Y:S01]  /*06b0*/  MOV R116, RZ ;  /* 0x000000ff00747202 */ /* 0x000fe20000000f00 */
[----:B------:R-:W-:Y:S06]  /*06c0*/  @!P0 BRA `(.L_x_8409) ;  /* 0x0000000000248947 */ /* 0x000fec0003800000 */
[----:B-----5:R-:W-:-:S04]  /*06d0*/  PRMT R116, R8, 0x7632, R116 ;  /* 0x0000763208747816 */ /* 0x020fc80000000074 */
[----:B------:R-:W-:Y:S01]  /*06e0*/  SHF.L.U32 R116, R116, 0x10, RZ ;  /* 0x0000001074747819 */ /* 0x000fe200000006ff */
[----:B------:R-:W-:Y:S06]  /*06f0*/  BRA `(.L_x_8409) ;  /* 0x0000000000187947 */ /* 0x000fec0003800000 */
.L_x_8408:
[----:B-----5:R-:W-:Y:S02]  /*0700*/  PRMT R2, R4, 0x7632, R2 ;  /* 0x0000763204027816 */ /* 0x020fe40000000002 */
[----:B------:R-:W-:Y:S02]  /*0710*/  @P0 PRMT R3, R8, 0x7632, R3 ;  /* 0x0000763208030816 */ /* 0x000fe40000000003 */
[----:B------:R-:W-:Y:S02]  /*0720*/  SHF.L.U32 R2, R2, 0x10, RZ ;  /* 0x0000001002027819 */ /* 0x000fe400000006ff */
[----:B------:R-:W-:-:S03]  /*0730*/  @P0 SHF.L.U32 R3, R3, 0x10, RZ ;  /* 0x0000001003030819 */ /* 0x000fc600000006ff */
[----:B------:R-:W-:-:S04]  /*0740*/  FMUL.FTZ R116, R2, UR8 ;  /* 0x0000000802747c20 */ /* 0x000fc80008410000 */
[----:B------:R-:W-:-:S07]  /*0750*/  @P0 FADD.FTZ R116, R116, R3 ;  /* 0x0000000374740221 */ /* 0x000fce0000010000 */
.L_x_8409:
[----:B------:R-:W-:Y:S05]  /*0760*/  BSYNC B0 ;  /* 0x0000000000007941 */ /* 0x000fea0003800000 */
.L_x_8407:
[----:B------:R-:W-:Y:S04]  /*0770*/  BSSY B0, `(.L_x_8410) ;  /* 0x000000a000007945 */ /* 0x000fe80003800000 */
[----:B------:R-:W-:Y:S05]  /*0780*/  @P3 BRA `(.L_x_8411) ;  /* 0x0000000000103947 */ /* 0x000fea0003800000 */
[----:B------:R-:W-:Y:S01]  /*0790*/  HFMA2.MMA R115, -RZ, RZ, 0, 0 ;  /* 0x00000000ff737435 */ /* 0x000fe200000001ff */
[----:B------:R-:W-:Y:S10]  /*07a0*/  @!P0 BRA `(.L_x_8412) ;  /* 0x0000000000188947 */ /* 0x000ff40003800000 */
[----:B-----5:R-:W-:Y:S01]  /*07b0*/  SHF.L.U32 R115, R9, 0x10, RZ ;  /* 0x0000001009737819 */ /* 0x020fe200000006ff */
[----:B------:R-:W-:Y:S06]  /*07c0*/  BRA `(.L_x_8412) ;  /* 0x0000000000107947 */ /* 0x000fec0003800000 */
.L_x_8411:
[----:B-----5:R-:W-:Y:S02]  /*07d0*/  SHF.L.U32 R115, R5, 0x10, RZ ;  /* 0x0000001005737819 */ /* 0x020fe400000006ff */
[----:B------:R-:W-:-:S03]  /*07e0*/  @P0 SHF.L.U32 R2, R9, 0x10, RZ ;  /* 0x0000001009020819 */ /* 0x000fc600000006ff */
[----:B------:R-:W-:-:S04]  /*07f0*/  FMUL.FTZ R115, R115, UR8 ;  /* 0x0000000873737c20 */ /* 0x000fc80008410000 */
[----:B------:R-:W-:-:S07]  /*0800*/  @P0 FADD.FTZ R115, R115, R2 ;  /* 0x0000000273730221 */ /* 0x000fce0000010000 */
.L_x_8412:
[----:B------:R-:W-:Y:S05]  /*0810*/  BSYNC B0 ;  /* 0x0000000000007941 */ /* 0x000fea0003800000 */
.L_x_8410:
[----:B------:R-:W-:Y:S04]  /*0820*/  BSSY B0, `(.L_x_8413) ;  /* 0x000000d000007945 */ /* 0x000fe80003800000 */
[----:B------:R-:W-:Y:S05]  /*0830*/  @P3 BRA `(.L_x_8414) ;  /* 0x0000000000143947 */ /* 0x000fea0003800000 */
[----:B------:R-:W-:Y:S01]  /*0840*/  MOV R114, RZ ;  /* 0x000000ff00727202 */ /* 0x000fe20000000f00 */
[----:B------:R-:W-:Y:S06]  /*0850*/  @!P0 BRA `(.L_x_8415) ;  /* 0x0000000000248947 */ /* 0x000fec0003800000 */
[----:B-----5:R-:W-:-:S04]  /*0860*/  PRMT R114, R9, 0x7632, R114 ;  /* 0x0000763209727816 */ /* 0x020fc80000000072 */
[----:B------:R-:W-:Y:S01]  /*0870*/  SHF.L.U32 R114, R114, 0x10, RZ ;  /* 0x0000001072727819 */ /* 0x000fe200000006ff */
[----:B------:R-:W-:Y:S06]  /*0880*/  BRA `(.L_x_8415) ;  /* 0x0000000000187947 */ /* 0x000fec0003800000 */
.L_x_8414:
[----:B-----5:R-:W-:Y:S02]  /*0890*/  PRMT R2, R5, 0x7632, R2 ;  /* 0x0000763205027816 */ /* 0x020fe40000000002 */
[----:B------:R-:W-:Y:S02]  /*08a0*/  @P0 PRMT R3, R9, 0x7632, R3 ;  /* 0x0000763209030816 */ /* 0x000fe40000000003 */
[----:B------:R-:W-:Y:S02]  /*08b0*/  SHF.L.U32 R2, R2, 0x10, RZ ;  /* 0x0000001002027819 */ /* 0x000fe400000006ff */
[----:B------:R-:W-:-:S03]  /*08c0*/  @P0 SHF.L.U32 R3, R3, 0x10, RZ ;  /* 0x0000001003030819 */ /* 0x000fc600000006ff */
[----:B------:R-:W-:-:S04]  /*08d0*/  FMUL.FTZ R114, R2, UR8 ;  /* 0x0000000802727c20 */ /* 0x000fc80008410000 */
[----:B------:R-:W-:-:S07]  /*08e0*/  @P0 FADD.FTZ R114, R114, R3 ;  /* 0x0000000372720221 */ /* 0x000fce0000010000 */
.L_x_8415:
[----:B------:R-:W-:Y:S05]  /*08f0*/  BSYNC B0 ;  /* 0x0000000000007941 */ /* 0x000fea0003800000 */
.L_x_8413:
[----:B------:R-:W-:Y:S04]  /*0900*/  BSSY B0, `(.L_x_8416) ;  /* 0x000000a000007945 */ /* 0x000fe80003800000 */
[----:B------:R-:W-:Y:S05]  /*0910*/  @P3 BRA `(.L_x_8417) ;  /* 0x0000000000103947 */ /* 0x000fea0003800000 */
[----:B------:R-:W-:Y:S01]  /*0920*/  HFMA2.MMA R113, -RZ, RZ, 0, 0 ;  /* 0x00000000ff717435 */ /* 0x000fe200000001ff */
[----:B------:R-:W-:Y:S10]  /*0930*/  @!P0 BRA `(.L_x_8418) ;  /* 0x0000000000188947 */ /* 0x000ff40003800000 */
[----:B-----5:R-:W-:Y:S01]  /*0940*/  SHF.L.U32 R113, R10, 0x10, RZ ;  /* 0x000000100a717819 */ /* 0x020fe200000006ff */
[----:B------:R-:W-:Y:S06]  /*0950*/  BRA `(.L_x_8418) ;  /* 0x0000000000107947 */ /* 0x000fec0003800000 */
.L_x_8417:
[----:B-----5:R-:W-:Y:S02]  /*0960*/  SHF.L.U32 R113, R6, 0x10, RZ ;  /* 0x0000001006717819 */ /* 0x020fe400000006ff */
[----:B------:R-:W-:-:S03]  /*0970*/  @P0 SHF.L.U32 R2, R10, 0x10, RZ ;  /* 0x000000100a020819 */ /* 0x000fc600000006ff */
[----:B------:R-:W-:-:S04]  /*0980*/  FMUL.FTZ R113, R113, UR8 ;  /* 0x0000000871717c20 */ /* 0x000fc80008410000 */
[----:B------:R-:W-:-:S07]  /*0990*/  @P0 FADD.FTZ R113, R113, R2 ;  /* 0x0000000271710221 */ /* 0x000fce0000010000 */
.L_x_8418:
[----:B------:R-:W-:Y:S05]  /*09a0*/  BSYNC B0 ;  /* 0x0000000000007941 */ /* 0x000fea0003800000 */
.L_x_8416:
[----:B------:R-:W-:Y:S04]  /*09b0*/  BSSY B0, `(.L_x_8419) ;  /* 0x000000d000007945 */ /* 0x000fe80003800000 */
[----:B------:R-:W-:Y:S05]  /*09c0*/  @P3 BRA `(.L_x_8420) ;  /* 0x0000000000143947 */ /* 0x000fea0003800000 */
[----:B------:R-:W-:Y:S01]  /*09d0*/  MOV R112, RZ ;  /* 0x000000ff00707202 */ /* 0x000fe20000000f00 */
[----:B------:R-:W-:Y:S06]  /*09e0*/  @!P0 BRA `(.L_x_8421) ;  /* 0x0000000000248947 */ /* 0x000fec0003800000 */
[----:B-----5:R-:W-:-:S04]  /*09f0*/  PRMT R112, R10, 0x7632, R112 ;  /* 0x000076320a707816 */ /* 0x020fc80000000070 */
[----:B------:R-:W-:Y:S01]  /*0a00*/  SHF.L.U32 R112, R112, 0x10, RZ ;  /* 0x0000001070707819 */ /* 0x000fe200000006ff */
[----:B------:R-:W-:Y:S06]  /*0a10*/  BRA `(.L_x_8421) ;  /* 0x0000000000187947 */ /* 0x000fec0003800000 */
.L_x_8420:
[----:B-----5:R-:W-:Y:S02]  /*0a20*/  PRMT R2, R6, 0x7632, R2 ;  /* 0x0000763206027816 */ /* 0x020fe40000000002 */
[----:B------:R-:W-:Y:S02]  /*0a30*/  @P0 PRMT R3, R10, 0x7632, R3 ;  /* 0x000076320a030816 */ /* 0x000fe40000000003 */
[----:B------:R-:W-:Y:S02]  /*0a40*/  SHF.L.U32 R2, R2, 0x10, RZ ;  /* 0x0000001002027819 */ /* 0x000fe400000006ff */
[----:B------:R-:W-:-:S03]  /*0a50*/  @P0 SHF.L.U32 R3, R3, 0x10, RZ ;  /* 0x0000001003030819 */ /* 0x000fc600000006ff */
[----:B------:R-:W-:-:S04]  /*0a60*/  FMUL.FTZ R112, R2, UR8 ;  /* 0x0000000802707c20 */ /* 0x000fc80008410000 */
[----:B------:R-:W-:-:S07]  /*0a70*/  @P0 FADD.FTZ R112, R112, R3 ;  /* 0x0000000370700221 */ /* 0x000fce0000010000 */
.L_x_8421:
[----:B------:R-:W-:Y:S05]  /*0a80*/  BSYNC B0 ;  /* 0x0000000000007941 */ /* 0x000fea0003800000 */
.L_x_8419:
[----:B------:R-:W-:Y:S04]  /*0a90*/  BSSY B0, `(.L_x_8422) ;  /* 0x000000a000007945 */ /* 0x000fe80003800000 */
[----:B------:R-:W-:Y:S05]  /*0aa0*/  @P3 BRA `(.L_x_8423) ;  /* 0x0000000000103947 */ /* 0x000fea0003800000 */
[----:B------:R-:W-:Y:S01]  /*0ab0*/  HFMA2.MMA R111, -RZ, RZ, 0, 0 ;  /* 0x00000000ff6f7435 */ /* 0x000fe200000001ff */
[----:B------:R-:W-:Y:S10]  /*0ac0*/  @!P0 BRA `(.L_x_8424) ;  /* 0x0000000000188947 */ /* 0x000ff40003800000 */
[----:B-----5:R-:W-:Y:S01]  /*0ad0*/  SHF.L.U32 R111, R11, 0x10, RZ ;  /* 0x000000100b6f7819 */ /* 0x020fe200000006ff */
[----:B------:R-:W-:Y:S06]  /*0ae0*/  BRA `(.L_x_8424) ;  /* 0x0000000000107947 */ /* 0x000fec0003800000 */
.L_x_8423:
[----:B-----5:R-:W-:Y:S02]  /*0af0*/  SHF.L.U32 R111, R7, 0x10, RZ ;  /* 0x00000010076f7819 */ /* 0x020fe400000006ff */
[----:B------:R-:W-:-:S03]  /*0b00*/  @P0 SHF.L.U32 R2, R11, 0x10, RZ ;  /* 0x000000100b020819 */ /* 0x000fc600000006ff */
[----:B------:R-:W-:-:S04]  /*0b10*/  FMUL.FTZ R111, R111, UR8 ;  /* 0x000000086f6f7c20 */ /* 0x000fc80008410000 */
[----:B------:R-:W-:-:S07]  /*0b20*/  @P0 FADD.FTZ R111, R111, R2 ;  /* 0x000000026f6f0221 */ /* 0x000fce0000010000 */
.L_x_8424:
[----:B------:R-:W-:Y:S05]  /*0b30*/  BSYNC B0 ;  /* 0x0000000000007941 */ /* 0x000fea0003800000 */
.L_x_8422:
[----:B------:R-:W-:Y:S04]  /*0b40*/  BSSY B0, `(.L_x_8425) ;  /* 0x000000d000007945 */ /* 0x000fe80003800000 */
[----:B------:R-:W-:Y:S05]  /*0b50*/  @P3 BRA `(.L_x_8426) ;  /* 0x0000000000143947 */ /* 0x000fea0003800000 */
[----:B------:R-:W-:Y:S01]  /*0b60*/  MOV R110, RZ ;  /* 0x000000ff006e7202 */ /* 0x000fe20000000f00 */
[----:B------:R-:W-:Y:S06]  /*0b70*/  @!P0 BRA `(.L_x_8427) ;  /* 0x0000000000248947 */ /* 0x000fec0003800000 */
[----:B-----5:R-:W-:-:S04]  /*0b80*/  PRMT R110, R11, 0x7632, R110 ;  /* 0x000076320b6e7816 */ /* 0x020fc8000000006e */
[----:B------:R-:W-:Y:S01]  /*0b90*/  SHF.L.U32 R110, R110, 0x10, RZ ;  /* 0x000000106e6e7819 */ /* 0x000fe200000006ff */
[----:B------:R-:W-:Y:S06]  /*0ba0*/  BRA `(.L_x_8427) ;  /* 0x0000000000187947 */ /* 0x000fec0003800000 */
.L_x_8426:
[----:B-----5:R-:W-:Y:S02]  /*0bb0*/  PRMT R2, R7, 0x7632, R2 ;  /* 0x0000763207027816 */ /* 0x020fe40000000002 */
[----:B------:R-:W-:Y:S02]  /*0bc0*/  @P0 PRMT R3, R11, 0x7632, R3 ;  /* 0x000076320b030816 */ /* 0x000fe40000000003 */
[----:B------:R-:W-:Y:S02]  /*0bd0*/  SHF.L.U32 R2, R2, 0x10, RZ ;  /* 0x0000001002027819 */ /* 0x000fe400000006ff */
[----:B------:R-:W-:-:S03]  /*0be0*/  @P0 SHF.L.U32 R3, R3, 0x10, RZ ;  /* 0x0000001003030819 */ /* 0x000fc600000006ff */
[----:B------:R-:W-:-:S04]  /*0bf0*/  FMUL.FTZ R110, R2, UR8 ;  /* 0x00000008026e7c20 */ /* 0x000fc80008410000 */
[----:B------:R-:W-:-:S07]  /*0c00*/  @P0 FADD.FTZ R110, R110, R3 ;  /* 0x000000036e6e0221 */ /* 0x000fce0000010000 */
.L_x_8427:
[----:B------:R-:W-:Y:S05]  /*0c10*/  BSYNC B0 ;  /* 0x0000000000007941 */ /* 0x000fea0003800000 */
.L_x_8425:
        /* <DEDUP_REMOVED lines=19> */
[----:B-----5:R-:W-:Y:S01]  /*0d50*/  SHF.L.U32 R109, R8, 0x10, RZ ;  /* 0x00000010086d7819 */ /* 0x020fe200000006ff */
[----:B------:R-:W-:Y:S06]  /*0d60*/  BRA `(.L_x_8430) ;  /* 0x0000000000107947 */ /* 0x000fec0003800000 */
.L_x_8429:
[----:B-----5:R-:W-:Y:S02]  /*0d70*/  SHF.L.U32 R109, R4, 0x10, RZ ;  /* 0x00000010046d7819 */ /* 0x020fe400000006ff */
[----:B0-----:R-:W-:-:S03]  /*0d80*/  @P0 SHF.L.U32 R92, R8, 0x10, RZ ;  /* 0x00000010085c0819 */ /* 0x001fc600000006ff */
[----:B------:R-:W-:-:S04]  /*0d90*/  FMUL.FTZ R109, R109, UR8 ;  /* 0x000000086d6d7c20 */ /* 0x000fc80008410000 */
[----:B------:R-:W-:-:S07]  /*0da0*/  @P0 FADD.FTZ R109, R92, R109 ;  /* 0x0000006d5c6d0221 */ /* 0x000fce0000010000 */
.L_x_8430:
[----:B------:R-:W-:Y:S05]  /*0db0*/  BSYNC B0 ;  /* 0x0000000000007941 */ /* 0x000fea0003800000 */
.L_x_8428:
[----:B------:R-:W-:Y:S04]  /*0dc0*/  BSSY B0, `(.L_x_8431) ;  /* 0x000000d000007945 */ /* 0x000fe80003800000 */
[----:B------:R-:W-:Y:S05]  /*0dd0*/  @P3 BRA `(.L_x_8432) ;  /* 0x0000000000143947 */ /* 0x000fea0003800000 */
[----:B------:R-:W-:Y:S01]  /*0de0*/  MOV R108, RZ ;  /* 0x000000ff006c7202 */ /* 0x000fe20000000f00 */
[----:B------:R-:W-:Y:S06]  /*0df0*/  @!P0 BRA `(.L_x_8433) ;  /* 0x0000000000248947 */ /* 0x000fec0003800000 */
[----:B-----5:R-:W-:-:S04]  /*0e00*/  PRMT R108, R8, 0x7632, R108 ;  /* 0x00007632086c7816 */ /* 0x020fc8000000006c */
[----:B------:R-:W-:Y:S01]  /*0e10*/  SHF.L.U32 R108, R108, 0x10, RZ ;  /* 0x000000106c6c7819 */ /* 0x000fe200000006ff */
[----:B------:R-:W-:Y:S06]  /*0e20*/  BRA `(.L_x_8433) ;  /* 0x0000000000187947 */ /* 0x000fec0003800000 */
.L_x_8432:
[----:B0----5:R-:W-:Y:S02]  /*0e30*/  PRMT R92, R4, 0x7632, R92 ;  /* 0x00007632045c7816 */ /* 0x021fe4000000005c */
[----:B------:R-:W-:Y:S02]  /*0e40*/  @P0 PRMT R93, R8, 0x7632, R93 ;  /* 0x00007632085d0816 */ /* 0x000fe4000000005d */
[----:B------:R-:W-:Y:S02]  /*0e50*/  SHF.L.U32 R92, R92, 0x10, RZ ;  /* 0x000000105c5c7819 */ /* 0x000fe400000006ff */
[----:B------:R-:W-:-:S03]  /*0e60*/  @P0 SHF.L.U32 R93, R93, 0x10, RZ ;  /* 0x000000105d5d0819 */ /* 0x000fc600000006ff */
[----:B------:R-:W-:-:S04]  /*0e70*/  FMUL.FTZ R108, R92, UR8 ;  /* 0x000000085c6c7c20 */ /* 0x000fc80008410000 */
[----:B------:R-:W-:-:S07]  /*0e80*/  @P0 FADD.FTZ R108, R108, R93 ;  /* 0x0000005d6c6c0221 */ /* 0x000fce0000010000 */
.L_x_8433:
[----:B------:R-:W-:Y:S05]  /*0e90*/  BSYNC B0 ;  /* 0x0000000000007941 */ /* 0x000fea0003800000 */
.L_x_8431:
[----:B------:R-:W-:Y:S04]  /*0ea0*/  BSSY B0, `(.L_x_8434) ;  /* 0x000000a000007945 */ /* 0x000fe80003800000 */
[----:B------:R-:W-:Y:S05]  /*0eb0*/  @P3 BRA `(.L_x_8435) ;  /* 0x0000000000103947 */ /* 0x000fea0003800000 */
[----:B------:R-:W-:Y:S01]  /*0ec0*/  HFMA2.MMA R107, -RZ, RZ, 0, 0 ;  /* 0x00000000ff6b7435 */ /* 0x000fe200000001ff */
[----:B------:R-:W-:Y:S10]  /*0ed0*/  @!P0 BRA `(.L_x_8436) ;  /* 0x0000000000188947 */ /* 0x000ff40003800000 */
[----:B-----5:R-:W-:Y:S01]  /*0ee0*/  SHF.L.U32 R107, R9, 0x10, RZ ;  /* 0x00000010096b7819 */ /* 0x020fe200000006ff */
[----:B------:R-:W-:Y:S06]  /*0ef0*/  BRA `(.L_x_8436) ;  /* 0x0000000000107947 */ /* 0x000fec0003800000 */
.L_x_8435:
[----:B-----5:R-:W-:Y:S02]  /*0f00*/  SHF.L.U32 R107, R5, 0x10, RZ ;  /* 0x00000010056b7819 */ /* 0x020fe400000006ff */
[----:B0-----:R-:W-:-:S03]  /*0f10*/  @P0 SHF.L.U32 R92, R9, 0x10, RZ ;  /* 0x00000010095c0819 */ /* 0x001fc600000006ff */
[----:B------:R-:W-:-:S04]  /*0f20*/  FMUL.FTZ R107, R107, UR8 ;  /* 0x000000086b6b7c20 */ /* 0x000fc80008410000 */
[----:B------:R-:W-:-:S07]  /*0f30*/  @P0 FADD.FTZ R107, R92, R107 ;  /* 0x0000006b5c6b0221 */ /* 0x000fce0000010000 */
.L_x_8436:
[----:B------:R-:W-:Y:S05]  /*0f40*/  BSYNC B0 ;  /* 0x0000000000007941 */ /* 0x000fea0003800000 */
.L_x_8434:
[----:B------:R-:W-:Y:S04]  /*0f50*/  BSSY B0, `(.L_x_8437) ;  /* 0x000000d000007945 */ /* 0x000fe80003800000 */
[----:B------:R-:W-:Y:S05]  /*0f60*/  @P3 BRA `(.L_x_8438) ;  /* 0x0000000000143947 */ /* 0x000fea0003800000 */
[----:B------:R-:W-:Y:S01]  /*0f70*/  MOV R106, RZ ;  /* 0x000000ff006a7202 */ /* 0x000fe20000000f00 */
[----:B------:R-:W-:Y:S06]  /*0f80*/  @!P0 BRA `(.L_x_8439) ;  /* 0x0000000000248947 */ /* 0x000fec0003800000 */
[----:B-----5:R-:W-:-:S04]  /*0f90*/  PRMT R106, R9, 0x7632, R106 ;  /* 0x00007632096a7816 */ /* 0x020fc8000000006a */
[----:B------:R-:W-:Y:S01]  /*0fa0*/  SHF.L.U32 R106, R106, 0x10, RZ ;  /* 0x000000106a6a7819 */ /* 0x000fe200000006ff */
[----:B------:R-:W-:Y:S06]  /*0fb0*/  BRA `(.L_x_8439) ;  /* 0x0000000000187947 */ /* 0x000fec0003800000 */
.L_x_8438:
[----:B0----5:R-:W-:Y:S02]  /*0fc0*/  PRMT R92, R5, 0x7632, R92 ;  /* 0x00007632055c7816 */ /* 0x021fe4000000005c */
[----:B------:R-:W-:Y:S02]  /*0fd0*/  @P0 PRMT R93, R9, 0x7632, R93 ;  /* 0x00007632095d0816 */ /* 0x000fe4000000005d */
[----:B------:R-:W-:Y:S02]  /*0fe0*/  SHF.L.U32 R92, R92, 0x10, RZ ;  /* 0x000000105c5c7819 */ /* 0x000fe400000006ff */
[----:B------:R-:W-:-:S03]  /*0ff0*/  @P0 SHF.L.U32 R93, R93, 0x10, RZ ;  /* 0x000000105d5d0819 */ /* 0x000fc600000006ff */
[----:B------:R-:W-:-:S04]  /*1000*/  FMUL.FTZ R106, R92, UR8 ;  /* 0x000000085c6a7c20 */ /* 0x000fc80008410000 */
[----:B------:R-:W-:-:S07]  /*1010*/  @P0 FADD.FTZ R106, R106, R93 ;  /* 0x0000005d6a6a0221 */ /* 0x000fce0000010000 */
.L_x_8439:
[----:B------:R-:W-:Y:S05]  /*1020*/  BSYNC B0 ;  /* 0x0000000000007941 */ /* 0x000fea0003800000 */
.L_x_8437:
[----:B------:R-:W-:Y:S04]  /*1030*/  BSSY B0, `(.L_x_8440) ;  /* 0x000000a000007945 */ /* 0x000fe80003800000 */
[----:B------:R-:W-:Y:S05]  /*1040*/  @P3 BRA `(.L_x_8441) ;  /* 0x0000000000103947 */ /* 0x000fea0003800000 */
[----:B------:R-:W-:Y:S01]  /*1050*/  HFMA2.MMA R105, -RZ, RZ, 0, 0 ;  /* 0x00000000ff697435 */ /* 0x000fe200000001ff */
[----:B------:R-:W-:Y:S10]  /*1060*/  @!P0 BRA `(.L_x_8442) ;  /* 0x0000000000188947 */ /* 0x000ff40003800000 */
[----:B-----5:R-:W-:Y:S01]  /*1070*/  SHF.L.U32 R105, R10, 0x10, RZ ;  /* 0x000000100a697819 */ /* 0x020fe200000006ff */
[----:B------:R-:W-:Y:S06]  /*1080*/  BRA `(.L_x_8442) ;  /* 0x0000000000107947 */ /* 0x000fec0003800000 */
.L_x_8441:
[----:B-----5:R-:W-:Y:S02]  /*1090*/  SHF.L.U32 R105, R6, 0x10, RZ ;  /* 0x0000001006697819 */ /* 0x020fe400000006ff */
[----:B0-----:R-:W-:-:S03]  /*10a0*/  @P0 SHF.L.U32 R92, R10, 0x10, RZ ;  /* 0x000000100a5c0819 */ /* 0x001fc600000006ff */
[----:B------:R-:W-:-:S04]  /*10b0*/  FMUL.FTZ R105, R105, UR8 ;  /* 0x0000000869697c20 */ /* 0x000fc80008410000 */
[----:B------:R-:W-:-:S07]  /*10c0*/  @P0 FADD.FTZ R105, R92, R105 ;  /* 0x000000695c690221 */ /* 0x000fce0000010000 */
.L_x_8442:
[----:B------:R-:W-:Y:S05]  /*10d0*/  BSYNC B0 ;  /* 0x0000000000007941 */ /* 0x000fea0003800000 */
.L_x_8440:
[----:B------:R-:W-:Y:S04]  /*10e0*/  BSSY B0, `(.L_x_8443) ;  /* 0x000000d000007945 */ /* 0x000fe80003800000 */
[----:B------:R-:W-:Y:S05]  /*10f0*/  @P3 BRA `(.L_x_8444) ;  /* 0x0000000000143947 */ /* 0x000fea0003800000 */
[----:B------:R-:W-:Y:S01]  /*1100*/  MOV R104, RZ ;  /* 0x000000ff00687202 */ /* 0x000fe20000000f00 */
[----:B------:R-:W-:Y:S06]  /*1110*/  @!P0 BRA `(.L_x_8445) ;  /* 0x0000000000248947 */ /* 0x000fec0003800000 */
[----:B-----5:R-:W-:-:S04]  /*1120*/  PRMT R104, R10, 0x7632, R104 ;  /* 0x000076320a687816 */ /* 0x020fc80000000068 */
[----:B------:R-:W-:Y:S01]  /*1130*/  SHF.L.U32 R104, R104, 0x10, RZ ;  /* 0x0000001068687819 */ /* 0x000fe200000006ff */
[----:B------:R-:W-:Y:S06]  /*1140*/  BRA `(.L_x_8445) ;  /* 0x0000000000187947 */ /* 0x000fec0003800000 */
.L_x_8444:
[----:B0----5:R-:W-:Y:S02]  /*1150*/  PRMT R92, R6, 0x7632, R92 ;  /* 0x00007632065c7816 */ /* 0x021fe4000000005c */
[----:B------:R-:W-:Y:S02]  /*1160*/  @P0 PRMT R93, R10, 0x7632, R93 ;  /* 0x000076320a5d0816 */ /* 0x000fe4000000005d */
[----:B------:R-:W-:Y:S02]  /*1170*/  SHF.L.U32 R92, R92, 0x10, RZ ;  /* 0x000000105c5c7819 */ /* 0x000fe400000006ff */
[----:B------:R-:W-:-:S03]  /*1180*/  @P0 SHF.L.U32 R93, R93, 0x10, RZ ;  /* 0x000000105d5d0819 */ /* 0x000fc600000006ff */
[----:B------:R-:W-:-:S04]  /*1190*/  FMUL.FTZ R104, R92, UR8 ;  /* 0x000000085c687c20 */ /* 0x000fc80008410000 */
[----:B------:R-:W-:-:S07]  /*11a0*/  @P0 FADD.FTZ R104, R104, R93 ;  /* 0x0000005d68680221 */ /* 0x000fce0000010000 */
.L_x_8445:
[----:B------:R-:W-:Y:S05]  /*11b0*/  BSYNC B0 ;  /* 0x0000000000007941 */ /* 0x000fea0003800000 */
.L_x_8443:
[----:B------:R-:W-:Y:S04]  /*11c0*/  BSSY B0, `(.L_x_8446) ;  /* 0x000000a000007945 */ /* 0x000fe80003800000 */
[----:B------:R-:W-:Y:S05]  /*11d0*/  @P3 BRA `(.L_x_8447) ;  /* 0x0000000000103947 */ /* 0x000fea0003800000 */
[----:B------:R-:W-:Y:S01]  /*11e0*/  HFMA2.MMA R103, -RZ, RZ, 0, 0 ;  /* 0x00000000ff677435 */ /* 0x000fe200000001ff */
[----:B------:R-:W-:Y:S10]  /*11f0*/  @!P0 BRA `(.L_x_8448) ;  /* 0x0000000000188947 */ /* 0x000ff40003800000 */
[----:B-----5:R-:W-:Y:S01]  /*1200*/  SHF.L.U32 R103, R11, 0x10, RZ ;  /* 0x000000100b677819 */ /* 0x020fe200000006ff */
[----:B------:R-:W-:Y:S06]  /*1210*/  BRA `(.L_x_8448) ;  /* 0x0000000000107947 */ /* 0x000fec0003800000 */
.L_x_8447:
[----:B-----5:R-:W-:Y:S02]  /*1220*/  SHF.L.U32 R103, R7, 0x10, RZ ;  /* 0x0000001007677819 */ /* 0x020fe400000006ff */
[----:B0-----:R-:W-:-:S03]  /*1230*/  @P0 SHF.L.U32 R92, R11, 0x10, RZ ;  /* 0x000000100b5c0819 */ /* 0x001fc600000006ff */
[----:B------:R-:W-:-:S04]  /*1240*/  FMUL.FTZ R103, R103, UR8 ;  /* 0x0000000867677c20 */ /* 0x000fc80008410000 */
[----:B------:R-:W-:-:S07]  /*1250*/  @P0 FADD.FTZ R103, R92, R103 ;  /* 0x000000675c670221 */ /* 0x000fce0000010000 */
.L_x_8448:
[----:B------:R-:W-:Y:S05]  /*1260*/  BSYNC B0 ;  /* 0x0000000000007941 */ /* 0x000fea0003800000 */
.L_x_8446:
[----:B------:R-:W-:Y:S04]  /*1270*/  BSSY B0, `(.L_x_8449) ;  /* 0x000000d000007945 */ /* 0x000fe80003800000 */
[----:B------:R-:W-:Y:S05]  /*1280*/  @P3 BRA `(.L_x_8450) ;  /* 0x0000000000143947 */ /* 0x000fea0003800000 */
[----:B------:R-:W-:Y:S01]  /*1290*/  MOV R102, RZ ;  /* 0x000000ff00667202 */ /* 0x000fe20000000f00 */
[----:B------:R-:W-:Y:S06]  /*12a0*/  @!P0 BRA `(.L_x_8451) ;  /* 0x0000000000248947 */ /* 0x000fec0003800000 */
[----:B-----5:R-:W-:-:S04]  /*12b0*/  PRMT R102, R11, 0x7632, R102 ;  /* 0x000076320b667816 */ /* 0x020fc80000000066 */
[----:B------:R-:W-:Y:S01]  /*12c0*/  SHF.L.U32 R102, R102, 0x10, RZ ;  /* 0x0000001066667819 */ /* 0x000fe200000006ff */
[----:B------:R-:W-:Y:S06]  /*12d0*/  BRA `(.L_x_8451) ;  /* 0x0000000000187947 */ /* 0x000fec0003800000 */
.L_x_8450:
[----:B0----5:R-:W-:Y:S02]  /*12e0*/  PRMT R92, R7, 0x7632, R92 ;  /* 0x00007632075c7816 */ /* 0x021fe4000000005c */
[----:B------:R-:W-:Y:S02]  /*12f0*/  @P0 PRMT R93, R11, 0x7632, R93 ;  /* 0x000076320b5d0816 */ /* 0x000fe4000000005d */
[----:B------:R-:W-:Y:S02]  /*1300*/  SHF.L.U32 R92, R92, 0x10, RZ ;  /* 0x000000105c5c7819 */ /* 0x000fe400000006ff */
[----:B------:R-:W-:-:S03]  /*1310*/  @P0 SHF.L.U32 R93, R93, 0x10, RZ ;  /* 0x000000105d5d0819 */ /* 0x000fc600000006ff */
[----:B------:R-:W-:-:S04]  /*1320*/  FMUL.FTZ R102, R92, UR8 ;  /* 0x000000085c667c20 */ /* 0x000fc80008410000 */
[----:B------:R-:W-:-:S07]  /*1330*/  @P0 FADD.FTZ R102, R102, R93 ;  /* 0x0000005d66660221 */ /* 0x000fce0000010000 */
.L_x_8451:
[----:B------:R-:W-:Y:S05]  /*1340*/  BSYNC B0 ;  /* 0x0000000000007941 */ /* 0x000fea0003800000 */
.L_x_8449:
        /* <DEDUP_REMOVED lines=20> */
.L_x_8453:
[----:B-----5:R-:W-:Y:S02]  /*1490*/  SHF.L.U32 R129, R4, 0x10, RZ ;  /* 0x0000001004817819 */ /* 0x020fe400000006ff */
[----:B--2---:R-:W-:-:S03]  /*14a0*/  @P0 SHF.L.U32 R92, R8, 0x10, RZ ;  /* 0x00000010085c0819 */ /* 0x004fc600000006ff */
[----:B------:R-:W-:-:S04]  /*14b0*/  FMUL.FTZ R129, R129, UR8 ;  /* 0x0000000881817c20 */ /* 0x000fc80008410000 */
[----:B------:R-:W-:-:S07]  /*14c0*/  @P0 FADD.FTZ R129, R92, R129 ;  /* 0x000000815c810221 */ /* 0x000fce0000010000 */
.L_x_8454:
[----:B------:R-:W-:Y:S05]  /*14d0*/  BSYNC B0 ;  /* 0x0000000000007941 */ /* 0x000fea0003800000 */
.L_x_8452:
[----:B------:R-:W-:Y:S04]  /*14e0*/  BSSY B0, `(.L_x_8455) ;  /* 0x000000d000007945 */ /* 0x000fe80003800000 */
[----:B------:R-:W-:Y:S05]  /*14f0*/  @P3 BRA `(.L_x_8456) ;  /* 0x0000000000143947 */ /* 0x000fea0003800000 */
[----:B------:R-:W-:Y:S01]  /*1500*/  MOV R128, RZ ;  /* 0x000000ff00807202 */ /* 0x000fe20000000f00 */
[----:B------:R-:W-:Y:S06]  /*1510*/  @!P0 BRA `(.L_x_8457) ;  /* 0x0000000000248947 */ /* 0x000fec0003800000 */
[----:B-----5:R-:W-:-:S04]  /*1520*/  PRMT R128, R8, 0x7632, R128 ;  /* 0x0000763208807816 */ /* 0x020fc80000000080 */
[----:B------:R-:W-:Y:S01]  /*1530*/  SHF.L.U32 R128, R128, 0x10, RZ ;  /* 0x0000001080807819 */ /* 0x000fe200000006ff */
[----:B------:R-:W-:Y:S06]  /*1540*/  BRA `(.L_x_8457) ;  /* 0x0000000000187947 */ /* 0x000fec0003800000 */
.L_x_8456:
[----:B--2--5:R-:W-:Y:S02]  /*1550*/  PRMT R92, R4, 0x7632, R92 ;  /* 0x00007632045c7816 */ /* 0x024fe4000000005c */
[----:B------:R-:W-:Y:S02]  /*1560*/  @P0 PRMT R93, R8, 0x7632, R93 ;  /* 0x00007632085d0816 */ /* 0x000fe4000000005d */
[----:B------:R-:W-:Y:S02]  /*1570*/  SHF.L.U32 R92, R92, 0x10, RZ ;  /* 0x000000105c5c7819 */ /* 0x000fe400000006ff */
[----:B------:R-:W-:-:S03]  /*1580*/  @P0 SHF.L.U32 R93, R93, 0x10, RZ ;  /* 0x000000105d5d0819 */ /* 0x000fc600000006ff */
[----:B------:R-:W-:-:S04]  /*1590*/  FMUL.FTZ R128, R92, UR8 ;  /* 0x000000085c807c20 */ /* 0x000fc80008410000 */
[----:B------:R-:W-:-:S07]  /*15a0*/  @P0 FADD.FTZ R128, R128, R93 ;  /* 0x0000005d80800221 */ /* 0x000fce0000010000 */
.L_x_8457:
[----:B------:R-:W-:Y:S05]  /*15b0*/  BSYNC B0 ;  /* 0x0000000000007941 */ /* 0x000fea0003800000 */
.L_x_8455:
[----:B------:R-:W-:Y:S04]  /*15c0*/  BSSY B0, `(.L_x_8458) ;  /* 0x000000a000007945 */ /* 0x000fe80003800000 */
[----:B------:R-:W-:Y:S05]  /*15d0*/  @P3 BRA `(.L_x_8459) ;  /* 0x0000000000103947 */ /* 0x000fea0003800000 */
[----:B------:R-:W-:Y:S01]  /*15e0*/  HFMA2.MMA R127, -RZ, RZ, 0, 0 ;  /* 0x00000000ff7f7435 */ /* 0x000fe200000001ff */
[----:B------:R-:W-:Y:S10]  /*15f0*/  @!P0 BRA `(.L_x_8460) ;  /* 0x0000000000188947 */ /* 0x000ff40003800000 */
[----:B-----5:R-:W-:Y:S01]  /*1600*/  SHF.L.U32 R127, R9, 0x10, RZ ;  /* 0x00000010097f7819 */ /* 0x020fe200000006ff */
[----:B------:R-:W-:Y:S06]  /*1610*/  BRA `(.L_x_8460) ;  /* 0x0000000000107947 */ /* 0x000fec0003800000 */
.L_x_8459:
[----:B-----5:R-:W-:Y:S02]  /*1620*/  SHF.L.U32 R127, R5, 0x10, RZ ;  /* 0x00000010057f7819 */ /* 0x020fe400000006ff */
[----:B--2---:R-:W-:-:S03]  /*1630*/  @P0 SHF.L.U32 R92, R9, 0x10, RZ ;  /* 0x00000010095c0819 */ /* 0x004fc600000006ff */
[----:B------:R-:W-:-:S04]  /*1640*/  FMUL.FTZ R127, R127, UR8 ;  /* 0x000000087f7f7c20 */ /* 0x000fc80008410000 */
[----:B------:R-:W-:-:S07]  /*1650*/  @P0 FADD.FTZ R127, R92, R127 ;  /* 0x0000007f5c7f0221 */ /* 0x000fce0000010000 */
.L_x_8460:
[----:B------:R-:W-:Y:S05]  /*1660*/  BSYNC B0 ;  /* 0x0000000000007941 */ /* 0x000fea0003800000 */
.L_x_8458:
[----:B------:R-:W-:Y:S04]  /*1670*/  BSSY B0, `(.L_x_8461) ;  /* 0x000000d000007945 */ /* 0x000fe80003800000 */
[----:B------:R-:W-:Y:S05]  /*1680*/  @P3 BRA `(.L_x_8462) ;  /* 0x0000000000143947 */ /* 0x000fea0003800000 */
[----:B------:R-:W-:Y:S01]  /*1690*/  MOV R126, RZ ;  /* 0x000000ff007e7202 */ /* 0x000fe20000000f00 */
[----:B------:R-:W-:Y:S06]  /*16a0*/  @!P0 BRA `(.L_x_8463) ;  /* 0x0000000000248947 */ /* 0x000fec0003800000 */
[----:B-----5:R-:W-:-:S04]  /*16b0*/  PRMT R126, R9, 0x7632, R126 ;  /* 0x00007632097e7816 */ /* 0x020fc8000000007e */
[----:B------:R-:W-:Y:S01]  /*16c0*/  SHF.L.U32 R126, R126, 0x10, RZ ;  /* 0x000000107e7e7819 */ /* 0x000fe200000006ff */
[----:B------:R-:W-:Y:S06]  /*16d0*/  BRA `(.L_x_8463) ;  /* 0x0000000000187947 */ /* 0x000fec0003800000 */
.L_x_8462:
[----:B--2--5:R-:W-:Y:S02]  /*16e0*/  PRMT R92, R5, 0x7632, R92 ;  /* 0x00007632055c7816 */ /* 0x024fe4000000005c */
[----:B------:R-:W-:Y:S02]  /*16f0*/  @P0 PRMT R93, R9, 0x7632, R93 ;  /* 0x00007632095d0816 */ /* 0x000fe4000000005d */
[----:B------:R-:W-:Y:S02]  /*1700*/  SHF.L.U32 R92, R92, 0x10, RZ ;  /* 0x000000105c5c7819 */ /* 0x000fe400000006ff */
[----:B------:R-:W-:-:S03]  /*1710*/  @P0 SHF.L.U32 R93, R93, 0x10, RZ ;  /* 0x000000105d5d0819 */ /* 0x000fc600000006ff */
[----:B------:R-:W-:-:S04]  /*1720*/  FMUL.FTZ R126, R92, UR8 ;  /* 0x000000085c7e7c20 */ /* 0x000fc80008410000 */
[----:B------:R-:W-:-:S07]  /*1730*/  @P0 FADD.FTZ R126, R126, R93 ;  /* 0x0000005d7e7e0221 */ /* 0x000fce0000010000 */
.L_x_8463:
[----:B------:R-:W-:Y:S05]  /*1740*/  BSYNC B0 ;  /* 0x0000000000007941 */ /* 0x000fea0003800000 */
.L_x_8461:
[----:B------:R-:W-:Y:S04]  /*1750*/  BSSY B0, `(.L_x_8464) ;  /* 0x000000a000007945 */ /* 0x000fe80003800000 */
[----:B------:R-:W-:Y:S05]  /*1760*/  @P3 BRA `(.L_x_8465) ;  /* 0x0000000000103947 */ /* 0x000fea0003800000 */
[----:B------:R-:W-:Y:S01]  /*1770*/  HFMA2.MMA R125, -RZ, RZ, 0, 0 ;  /* 0x00000000ff7d7435 */ /* 0x000fe200000001ff */
[----:B------:R-:W-:Y:S10]  /*1780*/  @!P0 BRA `(.L_x_8466) ;  /* 0x0000000000188947 */ /* 0x000ff40003800000 */
[----:B-----5:R-:W-:Y:S01]  /*1790*/  SHF.L.U32 R125, R10, 0x10, RZ ;  /* 0x000000100a7d7819 */ /* 0x020fe200000006ff */
[----:B------:R-:W-:Y:S06]  /*17a0*/  BRA `(.L_x_8466) ;  /* 0x0000000000107947 */ /* 0x000fec0003800000 */
.L_x_8465:
[----:B-----5:R-:W-:Y:S02]  /*17b0*/  SHF.L.U32 R125, R6, 0x10, RZ ;  /* 0x00000010067d7819 */ /* 0x020fe400000006ff */
[----:B--2---:R-:W-:-:S03]  /*17c0*/  @P0 SHF.L.U32 R92, R10, 0x10, RZ ;  /* 0x000000100a5c0819 */ /* 0x004fc600000006ff */
[----:B------:R-:W-:-:S04]  /*17d0*/  FMUL.FTZ R125, R125, UR8 ;  /* 0x000000087d7d7c20 */ /* 0x000fc80008410000 */
[----:B------:R-:W-:-:S07]  /*17e0*/  @P0 FADD.FTZ R125, R92, R125 ;  /* 0x0000007d5c7d0221 */ /* 0x000fce0000010000 */
.L_x_8466:
[----:B------:R-:W-:Y:S05]  /*17f0*/  BSYNC B0 ;  /* 0x0000000000007941 */ /* 0x000fea0003800000 */
.L_x_8464:
[----:B------:R-:W-:Y:S04]  /*1800*/  BSSY B0, `(.L_x_8467) ;  /* 0x000000d000007945 */ /* 0x000fe80003800000 */
[----:B------:R-:W-:Y:S05]  /*1810*/  @P3 BRA `(.L_x_8468) ;  /* 0x0000000000143947 */ /* 0x000fea0003800000 */
[----:B------:R-:W-:Y:S01]  /*1820*/  MOV R124, RZ ;  /* 0x000000ff007c7202 */ /* 0x000fe20000000f00 */
[----:B------:R-:W-:Y:S06]  /*1830*/  @!P0 BRA `(.L_x_8469) ;  /* 0x0000000000248947 */ /* 0x000fec0003800000 */
[----:B-----5:R-:W-:-:S04]  /*1840*/  PRMT R124, R10, 0x7632, R124 ;  /* 0x000076320a7c7816 */ /* 0x020fc8000000007c */
[----:B------:R-:W-:Y:S01]  /*1850*/  SHF.L.U32 R124, R124, 0x10, RZ ;  /* 0x000000107c7c7819 */ /* 0x000fe200000006ff */
[----:B------:R-:W-:Y:S06]  /*1860*/  BRA `(.L_x_8469) ;  /* 0x0000000000187947 */ /* 0x000fec0003800000 */
.L_x_8468:
[----:B--2--5:R-:W-:Y:S02]  /*1870*/  PRMT R92, R6, 0x7632, R92 ;  /* 0x00007632065c7816 */ /* 0x024fe4000000005c */
[----:B------:R-:W-:Y:S02]  /*1880*/  @P0 PRMT R93, R10, 0x7632, R93 ;  /* 0x000076320a5d0816 */ /* 0x000fe4000000005d */
[----:B------:R-:W-:Y:S02]  /*1890*/  SHF.L.U32 R92, R92, 0x10, RZ ;  /* 0x000000105c5c7819 */ /* 0x000fe400000006ff */
[----:B------:R-:W-:-:S03]  /*18a0*/  @P0 SHF.L.U32 R93, R93, 0x10, RZ ;  /* 0x000000105d5d0819 */ /* 0x000fc600000006ff */
[----:B------:R-:W-:-:S04]  /*18b0*/  FMUL.FTZ R124, R92, UR8 ;  /* 0x000000085c7c7c20 */ /* 0x000fc80008410000 */
[----:B------:R-:W-:-:S07]  /*18c0*/  @P0 FADD.FTZ R124, R124, R93 ;  /* 0x0000005d7c7c0221 */ /* 0x000fce0000010000 */
.L_x_8469:
[----:B------:R-:W-:Y:S05]  /*18d0*/  BSYNC B0 ;  /* 0x0000000000007941 */ /* 0x000fea0003800000 */
.L_x_8467:
[----:B------:R-:W-:Y:S04]  /*18e0*/  BSSY B0, `(.L_x_8470) ;  /* 0x000000a000007945 */ /* 0x000fe80003800000 */
[----:B------:R-:W-:Y:S05]  /*18f0*/  @P3 BRA `(.L_x_8471) ;  /* 0x0000000000103947 */ /* 0x000fea0003800000 */
[----:B--2---:R-:W-:Y:S01]  /*1900*/  HFMA2.MMA R123, -RZ, RZ, 0, 0 ;  /* 0x00000000ff7b7435 */ /* 0x004fe200000001ff */
[----:B------:R-:W-:Y:S10]  /*1910*/  @!P0 BRA `(.L_x_8472) ;  /* 0x0000000000188947 */ /* 0x000ff40003800000 */
[----:B-----5:R-:W-:Y:S01]  /*1920*/  SHF.L.U32 R123, R11, 0x10, RZ ;  /* 0x000000100b7b7819 */ /* 0x020fe200000006ff */
[----:B------:R-:W-:Y:S06]  /*1930*/  BRA `(.L_x_8472) ;  /* 0x0000000000107947 */ /* 0x000fec0003800000 */
.L_x_8471:
[----:B--2--5:R-:W-:Y:S02]  /*1940*/  SHF.L.U32 R123, R7, 0x10, RZ ;  /* 0x00000010077b7819 */ /* 0x024fe400000006ff */
[----:B------:R-:W-:-:S03]  /*1950*/  @P0 SHF.L.U32 R92, R11, 0x10, RZ ;  /* 0x000000100b5c0819 */ /* 0x000fc600000006ff */
[----:B------:R-:W-:-:S04]  /*1960*/  FMUL.FTZ R123, R123, UR8 ;  /* 0x000000087b7b7c20 */ /* 0x000fc80008410000 */
[----:B------:R-:W-:-:S07]  /*1970*/  @P0 FADD.FTZ R123, R92, R123 ;  /* 0x0000007b5c7b0221 */ /* 0x000fce0000010000 */
.L_x_8472:
[----:B------:R-:W-:Y:S05]  /*1980*/  BSYNC B0 ;  /* 0x0000000000007941 */ /* 0x000fea0003800000 */
.L_x_8470:
[----:B------:R-:W-:Y:S04]  /*1990*/  BSSY B0, `(.L_x_8473) ;  /* 0x000000d000007945 */ /* 0x000fe80003800000 */
[----:B------:R-:W-:Y:S05]  /*19a0*/  @P3 BRA `(.L_x_8474) ;  /* 0x0000000000143947 */ /* 0x000fea0003800000 */
[----:B------:R-:W-:Y:S01]  /*19b0*/  MOV R122, RZ ;  /* 0x000000ff007a7202 */ /* 0x000fe20000000f00 */
[----:B------:R-:W-:Y:S06]  /*19c0*/  @!P0 BRA `(.L_x_8475) ;  /* 0x0000000000248947 */ /* 0x000fec0003800000 */
[----:B-----5:R-:W-:-:S04]  /*19d0*/  PRMT R122, R11, 0x7632, R122 ;  /* 0x000076320b7a7816 */ /* 0x020fc8000000007a */
[----:B------:R-:W-:Y:S01]  /*19e0*/  SHF.L.U32 R122, R122, 0x10, RZ ;  /* 0x000000107a7a7819 */ /* 0x000fe200000006ff */
[----:B------:R-:W-:Y:S06]  /*19f0*/  BRA `(.L_x_8475) ;  /* 0x0000000000187947 */ /* 0x000fec0003800000 */
.L_x_8474:
[----:B-----5:R-:W-:Y:S02]  /*1a00*/  PRMT R92, R7, 0x7632, R92 ;  /* 0x00007632075c7816 */ /* 0x020fe4000000005c */
[----:B------:R-:W-:Y:S02]  /*1a10*/  @P0 PRMT R93, R11, 0x7632, R93 ;  /* 0x000076320b5d0816 */ /* 0x000fe4000000005d */
[----:B------:R-:W-:Y:S02]  /*1a20*/  SHF.L.U32 R92, R92, 0x10, RZ ;  /* 0x000000105c5c7819 */ /* 0x000fe400000006ff */
[----:B------:R-:W-:-:S03]  /*1a30*/  @P0 SHF.L.U32 R93, R93, 0x10, RZ ;  /* 0x000000105d5d0819 */ /* 0x000fc600000006ff */
[----:B------:R-:W-:-:S04]  /*1a40*/  FMUL.FTZ R122, R92, UR8 ;  /* 0x000000085c7a7c20 */ /* 0x000fc80008410000 */
[----:B------:R-:W-:-:S07]  /*1a50*/  @P0 FADD.FTZ R122, R122, R93 ;  /* 0x0000005d7a7a0221 */ /* 0x000fce0000010000 */
.L_x_8475:
[----:B------:R-:W-:Y:S05]  /*1a60*/  BSYNC B0 ;  /* 0x0000000000007941 */ /* 0x000fea0003800000 */
.L_x_8473:
        /* <DEDUP_REMOVED lines=20> */
.L_x_8477:
[----:B-----5:R-:W-:Y:S02]  /*1bb0*/  SHF.L.U32 R130, R4, 0x10, RZ ;  /* 0x0000001004827819 */ /* 0x020fe400000006ff */
[----:B--2---:R-:W-:-:S03]  /*1bc0*/  @P0 SHF.L.U32 R93, R8, 0x10, RZ ;  /* 0x00000010085d0819 */ /* 0x004fc600000006ff */
[----:B------:R-:W-:-:S04]  /*1bd0*/  FMUL.FTZ R130, R130, UR8 ;  /* 0x0000000882827c20 */ /* 0x000fc80008410000 */
[----:B------:R-:W-:-:S07]  /*1be0*/  @P0 FADD.FTZ R130, R93, R130 ;  /* 0x000000825d820221 */ /* 0x000fce0000010000 */
.L_x_8478:
[----:B------:R-:W-:Y:S05]  /*1bf0*/  BSYNC B0 ;  /* 0x0000000000007941 */ /* 0x000fea0003800000 */
.L_x_8476:
[----:B------:R-:W-:Y:S04]  /*1c00*/  BSSY B0, `(.L_x_8479) ;  /* 0x000000d000007945 */ /* 0x000fe80003800000 */
[----:B------:R-:W-:Y:S05]  /*1c10*/  @P3 BRA `(.L_x_8480) ;  /* 0x0000000000143947 */ /* 0x000fea0003800000 */
[----:B------:R-:W-:Y:S01]  /*1c20*/  MOV R131, RZ ;  /* 0x000000ff00837202 */ /* 0x000fe20000000f00 */
[----:B------:R-:W-:Y:S06]  /*1c30*/  @!P0 BRA `(.L_x_8481) ;  /* 0x0000000000248947 */ /* 0x000fec0003800000 */
[----:B-----5:R-:W-:-:S04]  /*1c40*/  PRMT R131, R8, 0x7632, R131 ;  /* 0x0000763208837816 */ /* 0x020fc80000000083 */
[----:B------:R-:W-:Y:S01]  /*1c50*/  SHF.L.U32 R131, R131, 0x10, RZ ;  /* 0x0000001083837819 */ /* 0x000fe200000006ff */
[----:B------:R-:W-:Y:S06]  /*1c60*/  BRA `(.L_x_8481) ;  /* 0x0000000000187947 */ /* 0x000fec0003800000 */
.L_x_8480:
[----:B--2--5:R-:W-:Y:S02]  /*1c70*/  PRMT R92, R4, 0x7632, R92 ;  /* 0x00007632045c7816 */ /* 0x024fe4000000005c */
[----:B------:R-:W-:Y:S02]  /*1c80*/  @P0 PRMT R93, R8, 0x7632, R93 ;  /* 0x00007632085d0816 */ /* 0x000fe4000000005d */
[----:B------:R-:W-:Y:S02]  /*1c90*/  SHF.L.U32 R92, R92, 0x10, RZ ;  /* 0x000000105c5c7819 */ /* 0x000fe400000006ff */
[----:B------:R-:W-:-:S03]  /*1ca0*/  @P0 SHF.L.U32 R94, R93, 0x10, RZ ;  /* 0x000000105d5e0819 */ /* 0x000fc600000006ff */
[----:B------:R-:W-:-:S04]  /*1cb0*/  FMUL.FTZ R131, R92, UR8 ;  /* 0x000000085c837c20 */ /* 0x000fc80008410000 */
[----:B------:R-:W-:-:S07]  /*1cc0*/  @P0 FADD.FTZ R131, R131, R94 ;  /* 0x0000005e83830221 */ /* 0x000fce0000010000 */
.L_x_8481:
[----:B------:R-:W-:Y:S05]  /*1cd0*/  BSYNC B0 ;  /* 0x0000000000007941 */ /* 0x000fea0003800000 */
.L_x_8479:
[----:B------:R-:W-:Y:S04]  /*1ce0*/  BSSY B0, `(.L_x_8482) ;  /* 0x000000a000007945 */ /* 0x000fe80003800000 */
[----:B------:R-:W-:Y:S05]  /*1cf0*/  @P3 BRA `(.L_x_8483) ;  /* 0x0000000000103947 */ /* 0x000fea0003800000 */
[----:B------:R-:W-:Y:S01]  /*1d00*/  HFMA2.MMA R132, -RZ, RZ, 0, 0 ;  /* 0x00000000ff847435 */ /* 0x000fe200000001ff */
[----:B------:R-:W-:Y:S10]  /*1d10*/  @!P0 BRA `(.L_x_8484) ;  /* 0x0000000000188947 */ /* 0x000ff40003800000 */
[----:B-----5:R-:W-:Y:S01]  /*1d20*/  SHF.L.U32 R132, R9, 0x10, RZ ;  /* 0x0000001009847819 */ /* 0x020fe200000006ff */
[----:B------:R-:W-:Y:S06]  /*1d30*/  BRA `(.L_x_8484) ;  /* 0x0000000000107947 */ /* 0x000fec0003800000 */
.L_x_8483:
[----:B-----5:R-:W-:Y:S02]  /*1d40*/  SHF.L.U32 R132, R5, 0x10, RZ ;  /* 0x0000001005847819 */ /* 0x020fe400000006ff */
[----:B--2---:R-:W-:-:S03]  /*1d50*/  @P0 SHF.L.U32 R93, R9, 0x10, RZ ;  /* 0x00000010095d0819 */ /* 0x004fc600000006ff */
[----:B------:R-:W-:-:S04]  /*1d60*/  FMUL.FTZ R132, R132, UR8 ;  /* 0x0000000884847c20 */ /* 0x000fc80008410000 */
[----:B------:R-:W-:-:S07]  /*1d70*/  @P0 FADD.FTZ R132, R93, R132 ;  /* 0x000000845d840221 */ /* 0x000fce0000010000 */
.L_x_8484:
[----:B------:R-:W-:Y:S05]  /*1d80*/  BSYNC B0 ;  /* 0x0000000000007941 */ /* 0x000fea0003800000 */
.L_x_8482:
[----:B------:R-:W-:Y:S04]  /*1d90*/  BSSY B0, `(.L_x_8485) ;  /* 0x000000d000007945 */ /* 0x000fe80003800000 */
[----:B------:R-:W-:Y:S05]  /*1da0*/  @P3 BRA `(.L_x_8486) ;  /* 0x0000000000143947 */ /* 0x000fea0003800000 */
[----:B------:R-:W-:Y:S01]  /*1db0*/  MOV R133, RZ ;  /* 0x000000ff00857202 */ /* 0x000fe20000000f00 */
[----:B------:R-:W-:Y:S06]  /*1dc0*/  @!P0 BRA `(.L_x_8487) ;  /* 0x0000000000248947 */ /* 0x000fec0003800000 */
[----:B-----5:R-:W-:-:S04]  /*1dd0*/  PRMT R133, R9, 0x7632, R133 ;  /* 0x0000763209857816 */ /* 0x020fc80000000085 */
[----:B------:R-:W-:Y:S01]  /*1de0*/  SHF.L.U32 R133, R133, 0x10, RZ ;  /* 0x0000001085857819 */ /* 0x000fe200000006ff */
[----:B------:R-:W-:Y:S06]  /*1df0*/  BRA `(.L_x_8487) ;  /* 0x0000000000187947 */ /* 0x000fec0003800000 */
.L_x_8486:
[----:B--2--5:R-:W-:Y:S02]  /*1e00*/  PRMT R92, R5, 0x7632, R92 ;  /* 0x00007632055c7816 */ /* 0x024fe4000000005c */
[----:B------:R-:W-:Y:S02]  /*1e10*/  @P0 PRMT R93, R9, 0x7632, R93 ;  /* 0x00007632095d0816 */ /* 0x000fe4000000005d */
[----:B------:R-:W-:Y:S02]  /*1e20*/  SHF.L.U32 R92, R92, 0x10, RZ ;  /* 0x000000105c5c7819 */ /* 0x000fe400000006ff */
[----:B------:R-:W-:-:S03]  /*1e30*/  @P0 SHF.L.U32 R94, R93, 0x10, RZ ;  /* 0x000000105d5e0819 */ /* 0x000fc600000006ff */
[----:B------:R-:W-:-:S04]  /*1e40*/  FMUL.FTZ R133, R92, UR8 ;  /* 0x000000085c857c20 */ /* 0x000fc80008410000 */
[----:B------:R-:W-:-:S07]  /*1e50*/  @P0 FADD.FTZ R133, R133, R94 ;  /* 0x0000005e85850221 */ /* 0x000fce0000010000 */
.L_x_8487:
[----:B------:R-:W-:Y:S05]  /*1e60*/  BSYNC B0 ;  /* 0x0000000000007941 */ /* 0x000fea0003800000 */
.L_x_8485:
[----:B------:R-:W-:Y:S04]  /*1e70*/  BSSY B0, `(.L_x_8488) ;  /* 0x000000a000007945 */ /* 0x000fe80003800000 */
[----:B------:R-:W-:Y:S05]  /*1e80*/  @P3 BRA `(.L_x_8489) ;  /* 0x0000000000103947 */ /* 0x000fea0003800000 */
[----:B------:R-:W-:Y:S01]  /*1e90*/  HFMA2.MMA R134, -RZ, RZ, 0, 0 ;  /* 0x00000000ff867435 */ /* 0x000fe200000001ff */
[----:B------:R-:W-:Y:S10]  /*1ea0*/  @!P0 BRA `(.L_x_8490) ;  /* 0x0000000000188947 */ /* 0x000ff40003800000 */
[----:B-----5:R-:W-:Y:S01]  /*1eb0*/  SHF.L.U32 R134, R10, 0x10, RZ ;  /* 0x000000100a867819 */ /* 0x020fe200000006ff */
[----:B------:R-:W-:Y:S06]  /*1ec0*/  BRA `(.L_x_8490) ;  /* 0x0000000000107947 */ /* 0x000fec0003800000 */
.L_x_8489:
[----:B-----5:R-:W-:Y:S02]  /*1ed0*/  SHF.L.U32 R134, R6, 0x10, RZ ;  /* 0x0000001006867819 */ /* 0x020fe400000006ff */
[----:B--2---:R-:W-:-:S03]  /*1ee0*/  @P0 SHF.L.U32 R93, R10, 0x10, RZ ;  /* 0x000000100a5d0819 */ /* 0x004fc600000006ff */
[----:B------:R-:W-:-:S04]  /*1ef0*/  FMUL.FTZ R134, R134, UR8 ;  /* 0x0000000886867c20 */ /* 0x000fc80008410000 */
[----:B------:R-:W-:-:S07]  /*1f00*/  @P0 FADD.FTZ R134, R93, R134 ;  /* 0x000000865d860221 */ /* 0x000fce0000010000 */
.L_x_8490:
[----:B------:R-:W-:Y:S05]  /*1f10*/  BSYNC B0 ;  /* 0x0000000000007941 */ /* 0x000fea0003800000 */
.L_x_8488:
[----:B------:R-:W-:Y:S04]  /*1f20*/  BSSY B0, `(.L_x_8491) ;  /* 0x000000d000007945 */ /* 0x000fe80003800000 */
[----:B------:R-:W-:Y:S05]  /*1f30*/  @P3 BRA `(.L_x_8492) ;  /* 0x0000000000143947 */ /* 0x000fea0003800000 */
[----:B------:R-:W-:Y:S01]  /*1f40*/  MOV R135, RZ ;  /* 0x000000ff00877202 */ /* 0x000fe20000000f00 */
[----:B------:R-:W-:Y:S06]  /*1f50*/  @!P0 BRA `(.L_x_8493) ;  /* 0x0000000000248947 */ /* 0x000fec0003800000 */
[----:B-----5:R-:W-:-:S04]  /*1f60*/  PRMT R135, R10, 0x7632, R135 ;  /* 0x000076320a877816 */ /* 0x020fc80000000087 */
[----:B------:R-:W-:Y:S01]  /*1f70*/  SHF.L.U32 R135, R135, 0x10, RZ ;  /* 0x0000001087877819 */ /* 0x000fe200000006ff */
[----:B------:R-:W-:Y:S06]  /*1f80*/  BRA `(.L_x_8493) ;  /* 0x0000000000187947 */ /* 0x000fec0003800000 */
.L_x_8492:
[----:B--2--5:R-:W-:Y:S02]  /*1f90*/  PRMT R92, R6, 0x7632, R92 ;  /* 0x00007632065c7816 */ /* 0x024fe4000000005c */
[----:B------:R-:W-:Y:S02]  /*1fa0*/  @P0 PRMT R93, R10, 0x7632, R93 ;  /* 0x000076320a5d0816 */ /* 0x000fe4000000005d */
[----:B------:R-:W-:Y:S02]  /*1fb0*/  SHF.L.U32 R92, R92, 0x10, RZ ;  /* 0x000000105c5c7819 */ /* 0x000fe400000006ff */
[----:B------:R-:W-:-:S03]  /*1fc0*/  @P0 SHF.L.U32 R94, R93, 0x10, RZ ;  /* 0x000000105d5e0819 */ /* 0x000fc600000006ff */
[----:B------:R-:W-:-:S04]  /*1fd0*/  FMUL.FTZ R135, R92, UR8 ;  /* 0x000000085c877c20 */ /* 0x000fc80008410000 */
[----:B------:R-:W-:-:S07]  /*1fe0*/  @P0 FADD.FTZ R135, R135, R94 ;  /* 0x0000005e87870221 */ /* 0x000fce0000010000 */
.L_x_8493:
[----:B------:R-:W-:Y:S05]  /*1ff0*/  BSYNC B0 ;  /* 0x0000000000007941 */ /* 0x000fea0003800000 */
.L_x_8491:
[----:B------:R-:W-:Y:S04]  /*2000*/  BSSY B0, `(.L_x_8494) ;  /* 0x000000a000007945 */ /* 0x000fe80003800000 */
[----:B------:R-:W-:Y:S05]  /*2010*/  @P3 BRA `(.L_x_8495) ;  /* 0x0000000000103947 */ /* 0x000fea0003800000 */
[----:B------:R-:W-:Y:S01]  /*2020*/  HFMA2.MMA R136, -RZ, RZ, 0, 0 ;  /* 0x00000000ff887435 */ /* 0x000fe200000001ff */
[----:B------:R-:W-:Y:S10]  /*2030*/  @!P0 BRA `(.L_x_8496) ;  /* 0x0000000000188947 */ /* 0x000ff40003800000 */
[----:B-----5:R-:W-:Y:S01]  /*2040*/  SHF.L.U32 R136, R11, 0x10, RZ ;  /* 0x000000100b887819 */ /* 0x020fe200000006ff */
[----:B------:R-:W-:Y:S06]  /*2050*/  BRA `(.L_x_8496) ;  /* 0x0000000000107947 */ /* 0x000fec0003800000 */
.L_x_8495:
[----:B-----5:R-:W-:Y:S02]  /*2060*/  SHF.L.U32 R136, R7, 0x10, RZ ;  /* 0x0000001007887819 */ /* 0x020fe400000006ff */
[----:B--2---:R-:W-:-:S03]  /*2070*/  @P0 SHF.L.U32 R93, R11, 0x10, RZ ;  /* 0x000000100b5d0819 */ /* 0x004fc600000006ff */
[----:B------:R-:W-:-:S04]  /*2080*/  FMUL.FTZ R136, R136, UR8 ;  /* 0x0000000888887c20 */ /* 0x000fc80008410000 */
[----:B------:R-:W-:-:S07]  /*2090*/  @P0 FADD.FTZ R136, R93, R136 ;  /* 0x000000885d880221 */ /* 0x000fce0000010000 */
.L_x_8496:
[----:B------:R-:W-:Y:S05]  /*20a0*/  BSYNC B0 ;  /* 0x0000000000007941 */ /* 0x000fea0003800000 */
.L_x_8494:
[----:B------:R-:W-:Y:S04]  /*20b0*/  BSSY B0, `(.L_x_8497) ;  /* 0x000000d000007945 */ /* 0x000fe80003800000 */
[----:B------:R-:W-:Y:S05]  /*20c0*/  @P3 BRA `(.L_x_8498) ;  /* 0x0000000000143947 */ /* 0x000fea0003800000 */
[----:B------:R-:W-:Y:S01]  /*20d0*/  MOV R137, RZ ;  /* 0x000000ff00897202 */ /* 0x000fe20000000f00 */
[----:B------:R-:W-:Y:S06]  /*20e0*/  @!P0 BRA `(.L_x_8499) ;  /* 0x0000000000248947 */ /* 0x000fec0003800000 */
[----:B-----5:R-:W-:-:S04]  /*20f0*/  PRMT R137, R11, 0x7632, R137 ;  /* 0x000076320b897816 */ /* 0x020fc80000000089 */
[----:B------:R-:W-:Y:S01]  /*2100*/  SHF.L.U32 R137, R137, 0x10, RZ ;  /* 0x0000001089897819 */ /* 0x000fe200000006ff */
[----:B------:R-:W-:Y:S06]  /*2110*/  BRA `(.L_x_8499) ;  /* 0x0000000000187947 */ /* 0x000fec0003800000 */
.L_x_8498:
[----:B--2--5:R-:W-:Y:S02]  /*2120*/  PRMT R92, R7, 0x7632, R92 ;  /* 0x00007632075c7816 */ /* 0x024fe4000000005c */
[----:B------:R-:W-:Y:S02]  /*2130*/  @P0 PRMT R93, R11, 0x7632, R93 ;  /* 0x000076320b5d0816 */ /* 0x000fe4000000005d */
[----:B------:R-:W-:Y:S02]  /*2140*/  SHF.L.U32 R92, R92, 0x10, RZ ;  /* 0x000000105c5c7819 */ /* 0x000fe400000006ff */
[----:B------:R-:W-:-:S03]  /*2150*/  @P0 SHF.L.U32 R94, R93, 0x10, RZ ;  /* 0x000000105d5e0819 */ /* 0x000fc600000006ff */
[----:B------:R-:W-:-:S04]  /*2160*/  FMUL.FTZ R137, R92, UR8 ;  /* 0x000000085c897c20 */ /* 0x000fc80008410000 */
[----:B------:R-:W-:-:S07]  /*2170*/  @P0 FADD.FTZ R137, R137, R94 ;  /* 0x0000005e89890221 */ /* 0x000fce0000010000 */
.L_x_8499:
[----:B------:R-:W-:Y:S05]  /*2180*/  BSYNC B0 ;  /* 0x0000000000007941 */ /* 0x000fea0003800000 */
.L_x_8497:
        /* <DEDUP_REMOVED lines=18> */
[----:B-----5:R-:W-:Y:S01]  /*22b0*/  SHF.L.U32 R101, R8, 0x10, RZ ;  /* 0x0000001008657819 */ /* 0x020fe200000006ff */
[----:B------:R-:W-:Y:S06]  /*22c0*/  BRA `(.L_x_8502) ;  /* 0x0000000000107947 */ /* 0x000fec0003800000 */
.L_x_8501:
[----:B--2--5:R-:W-:Y:S02]  /*22d0*/  SHF.L.U32 R101, R4, 0x10, RZ ;  /* 0x0000001004657819 */ /* 0x024fe400000006ff */
[----:B------:R-:W-:-:S03]  /*22e0*/  @P0 SHF.L.U32 R92, R8, 0x10, RZ ;  /* 0x00000010085c0819 */ /* 0x000fc600000006ff */
[----:B------:R-:W-:-:S04]  /*22f0*/  FMUL.FTZ R101, R101, UR8 ;  /* 0x0000000865657c20 */ /* 0x000fc80008410000 */
[----:B------:R-:W-:-:S07]  /*2300*/  @P0 FADD.FTZ R101, R92, R101 ;  /* 0x000000655c650221 */ /* 0x000fce0000010000 */
.L_x_8502:
[----:B------:R-:W-:Y:S05]  /*2310*/  BSYNC B0 ;  /* 0x0000000000007941 */ /* 0x000fea0003800000 */
.L_x_8500:
[----:B------:R-:W-:Y:S04]  /*2320*/  BSSY B0, `(.L_x_8503) ;  /* 0x000000d000007945 */ /* 0x000fe80003800000 */
[----:B------:R-:W-:Y:S05]  /*2330*/  @P3 BRA `(.L_x_8504) ;  /* 0x0000000000143947 */ /* 0x000fea0003800000 */
[----:B------:R-:W-:Y:S01]  /*2340*/  MOV R138, RZ ;  /* 0x000000ff008a7202 */ /* 0x000fe20000000f00 */
[----:B------:R-:W-:Y:S06]  /*2350*/  @!P0 BRA `(.L_x_8505) ;  /* 0x0000000000248947 */ /* 0x000fec0003800000 */
[----:B-----5:R-:W-:-:S04]  /*2360*/  PRMT R138, R8, 0x7632, R138 ;  /* 0x00007632088a7816 */ /* 0x020fc8000000008a */
[----:B------:R-:W-:Y:S01]  /*2370*/  SHF.L.U32 R138, R138, 0x10, RZ ;  /* 0x000000108a8a7819 */ /* 0x000fe200000006ff */
[----:B------:R-:W-:Y:S06]  /*2380*/  BRA `(.L_x_8505) ;  /* 0x0000000000187947 */ /* 0x000fec0003800000 */
.L_x_8504:
[----:B-----5:R-:W-:Y:S02]  /*2390*/  PRMT R92, R4, 0x7632, R92 ;  /* 0x00007632045c7816 */ /* 0x020fe4000000005c */
[----:B------:R-:W-:Y:S02]  /*23a0*/  @P0 PRMT R93, R8, 0x7632, R93 ;  /* 0x00007632085d0816 */ /* 0x000fe4000000005d */
[----:B------:R-:W-:Y:S02]  /*23b0*/  SHF.L.U32 R92, R92, 0x10, RZ ;  /* 0x000000105c5c7819 */ /* 0x000fe400000006ff */
[----:B------:R-:W-:-:S03]  /*23c0*/  @P0 SHF.L.U32 R93, R93, 0x10, RZ ;  /* 0x000000105d5d0819 */ /* 0x000fc600000006ff */
[----:B------:R-:W-:-:S04]  /*23d0*/  FMUL.FTZ R138, R92, UR8 ;  /* 0x000000085c8a7c20 */ /* 0x000fc80008410000 */
[----:B------:R-:W-:-:S07]  /*23e0*/  @P0 FADD.FTZ R138, R138, R93 ;  /* 0x0000005d8a8a0221 */ /* 0x000fce0000010000 */
.L_x_8505:
[----:B------:R-:W-:Y:S05]  /*23f0*/  BSYNC B0 ;  /* 0x0000000000007941 */ /* 0x000fea0003800000 */
.L_x_8503:
[----:B------:R-:W-:Y:S04]  /*2400*/  BSSY B0, `(.L_x_8506) ;  /* 0x000000a000007945 */ /* 0x000fe80003800000 */
[----:B------:R-:W-:Y:S05]  /*2410*/  @P3 BRA `(.L_x_8507) ;  /* 0x0000000000103947 */ /* 0x000fea0003800000 */
[----:B------:R-:W-:Y:S01]  /*2420*/  HFMA2.MMA R96, -RZ, RZ, 0, 0 ;  /* 0x00000000ff607435 */ /* 0x000fe200000001ff */
[----:B------:R-:W-:Y:S10]  /*2430*/  @!P0 BRA `(.L_x_8508) ;  /* 0x0000000000188947 */ /* 0x000ff40003800000 */
[----:B-----5:R-:W-:Y:S01]  /*2440*/  SHF.L.U32 R96, R9, 0x10, RZ ;  /* 0x0000001009607819 */ /* 0x020fe200000006ff */
[----:B------:R-:W-:Y:S06]  /*2450*/  BRA `(.L_x_8508) ;  /* 0x0000000000107947 */ /* 0x000fec0003800000 */
.L_x_8507:
[----:B-----5:R-:W-:Y:S02]  /*2460*/  SHF.L.U32 R96, R5, 0x10, RZ ;  /* 0x0000001005607819 */ /* 0x020fe400000006ff */
[----:B------:R-:W-:-:S03]  /*2470*/  @P0 SHF.L.U32 R93, R9, 0x10, RZ ;  /* 0x00000010095d0819 */ /* 0x000fc600000006ff */
[----:B------:R-:W-:-:S04]  /*2480*/  FMUL.FTZ R96, R96, UR8 ;  /* 0x0000000860607c20 */ /* 0x000fc80008410000 */
[----:B------:R-:W-:-:S07]  /*2490*/  @P0 FADD.FTZ R96, R93, R96 ;  /* 0x000000605d600221 */ /* 0x000fce0000010000 */
.L_x_8508:
[----:B------:R-:W-:Y:S05]  /*24a0*/  BSYNC B0 ;  /* 0x0000000000007941 */ /* 0x000fea0003800000 */
.L_x_8506:
[----:B------:R-:W-:Y:S04]  /*24b0*/  BSSY B0, `(.L_x_8509) ;  /* 0x000000d000007945 */ /* 0x000fe80003800000 */
[----:B------:R-:W-:Y:S05]  /*24c0*/  @P3 BRA `(.L_x_8510) ;  /* 0x0000000000143947 */ /* 0x000fea0003800000 */
[----:B------:R-:W-:Y:S01]  /*24d0*/  MOV R97, RZ ;  /* 0x000000ff00617202 */ /* 0x000fe20000000f00 */
[----:B------:R-:W-:Y:S06]  /*24e0*/  @!P0 BRA `(.L_x_8511) ;  /* 0x0000000000248947 */ /* 0x000fec0003800000 */
[----:B-----5:R-:W-:-:S04]  /*24f0*/  PRMT R97, R9, 0x7632, R97 ;  /* 0x0000763209617816 */ /* 0x020fc80000000061 */
[----:B------:R-:W-:Y:S01]  /*2500*/  SHF.L.U32 R97, R97, 0x10, RZ ;  /* 0x0000001061617819 */ /* 0x000fe200000006ff */
[----:B------:R-:W-:Y:S06]  /*2510*/  BRA `(.L_x_8511) ;  /* 0x0000000000187947 */ /* 0x000fec0003800000 */
.L_x_8510:
[----:B-----5:R-:W-:Y:S02]  /*2520*/  PRMT R92, R5, 0x7632, R92 ;  /* 0x00007632055c7816 */ /* 0x020fe4000000005c */
[----:B------:R-:W-:Y:S02]  /*2530*/  @P0 PRMT R93, R9, 0x7632, R93 ;  /* 0x00007632095d0816 */ /* 0x000fe4000000005d */
[----:B------:R-:W-:Y:S02]  /*2540*/  SHF.L.U32 R92, R92, 0x10, RZ ;  /* 0x000000105c5c7819 */ /* 0x000fe400000006ff */
[----:B------:R-:W-:-:S03]  /*2550*/  @P0 SHF.L.U32 R94, R93, 0x10, RZ ;  /* 0x000000105d5e0819 */ /* 0x000fc600000006ff */
[----:B------:R-:W-:-:S04]  /*2560*/  FMUL.FTZ R97, R92, UR8 ;  /* 0x000000085c617c20 */ /* 0x000fc80008410000 */
[----:B------:R-:W-:-:S07]  /*2570*/  @P0 FADD.FTZ R97, R97, R94 ;  /* 0x0000005e61610221 */ /* 0x000fce0000010000 */
.L_x_8511:
[----:B------:R-:W-:Y:S05]  /*2580*/  BSYNC B0 ;  /* 0x0000000000007941 */ /* 0x000fea0003800000 */
.L_x_8509:
[----:B------:R-:W-:Y:S04]  /*2590*/  BSSY B0, `(.L_x_8512) ;  /* 0x000000a000007945 */ /* 0x000fe80003800000 */
[----:B------:R-:W-:Y:S05]  /*25a0*/  @P3 BRA `(.L_x_8513) ;  /* 0x0000000000103947 */ /* 0x000fea0003800000 */
[----:B------:R-:W-:Y:S01]  /*25b0*/  HFMA2.MMA R100, -RZ, RZ, 0, 0 ;  /* 0x00000000ff647435 */ /* 0x000fe200000001ff */
[----:B------:R-:W-:Y:S10]  /*25c0*/  @!P0 BRA `(.L_x_8514) ;  /* 0x0000000000188947 */ /* 0x000ff40003800000 */
[----:B-----5:R-:W-:Y:S01]  /*25d0*/  SHF.L.U32 R100, R10, 0x10, RZ ;  /* 0x000000100a647819 */ /* 0x020fe200000006ff */
[----:B------:R-:W-:Y:S06]  /*25e0*/  BRA `(.L_x_8514) ;  /* 0x0000000000107947 */ /* 0x000fec0003800000 */
.L_x_8513:
[----:B-----5:R-:W-:Y:S02]  /*25f0*/  SHF.L.U32 R100, R6, 0x10, RZ ;  /* 0x0000001006647819 */ /* 0x020fe400000006ff */
[----:B------:R-:W-:-:S03]  /*2600*/  @P0 SHF.L.U32 R93, R10, 0x10, RZ ;  /* 0x000000100a5d0819 */ /* 0x000fc600000006ff */
[----:B------:R-:W-:-:S04]  /*2610*/  FMUL.FTZ R100, R100, UR8 ;  /* 0x0000000864647c20 */ /* 0x000fc80008410000 */
[----:B------:R-:W-:-:S07]  /*2620*/  @P0 FADD.FTZ R100, R93, R100 ;  /* 0x000000645d640221 */ /* 0x000fce0000010000 */
.L_x_8514:
[----:B------:R-:W-:Y:S05]  /*2630*/  BSYNC B0 ;  /* 0x0000000000007941 */ /* 0x000fea0003800000 */
.L_x_8512:
[----:B------:R-:W-:Y:S04]  /*2640*/  BSSY B0, `(.L_x_8515) ;  /* 0x000000d000007945 */ /* 0x000fe80003800000 */
[----:B------:R-:W-:Y:S05]  /*2650*/  @P3 BRA `(.L_x_8516) ;  /* 0x0000000000143947 */ /* 0x000fea0003800000 */
[----:B------:R-:W-:Y:S01]  /*2660*/  MOV R139, RZ ;  /* 0x000000ff008b7202 */ /* 0x000fe20000000f00 */
[----:B------:R-:W-:Y:S06]  /*2670*/  @!P0 BRA `(.L_x_8517) ;  /* 0x0000000000248947 */ /* 0x000fec0003800000 */
[----:B-----5:R-:W-:-:S04]  /*2680*/  PRMT R139, R10, 0x7632, R139 ;  /* 0x000076320a8b7816 */ /* 0x020fc8000000008b */
[----:B------:R-:W-:Y:S01]  /*2690*/  SHF.L.U32 R139, R139, 0x10, RZ ;  /* 0x000000108b8b7819 */ /* 0x000fe200000006ff */
[----:B------:R-:W-:Y:S06]  /*26a0*/  BRA `(.L_x_8517) ;  /* 0x0000000000187947 */ /* 0x000fec0003800000 */
.L_x_8516:
[----:B-----5:R-:W-:Y:S02]  /*26b0*/  PRMT R92, R6, 0x7632, R92 ;  /* 0x00007632065c7816 */ /* 0x020fe4000000005c */
[----:B------:R-:W-:Y:S02]  /*26c0*/  @P0 PRMT R93, R10, 0x7632, R93 ;  /* 0x000076320a5d0816 */ /* 0x000fe4000000005d */
[----:B------:R-:W-:Y:S02]  /*26d0*/  SHF.L.U32 R92, R92, 0x10, RZ ;  /* 0x000000105c5c7819 */ /* 0x000fe400000006ff */
[----:B------:R-:W-:-:S03]  /*26e0*/  @P0 SHF.L.U32 R94, R93, 0x10, RZ ;  /* 0x000000105d5e0819 */ /* 0x000fc600000006ff */
[----:B------:R-:W-:-:S04]  /*26f0*/  FMUL.FTZ R139, R92, UR8 ;  /* 0x000000085c8b7c20 */ /* 0x000fc80008410000 */
[----:B------:R-:W-:-:S07]  /*2700*/  @P0 FADD.FTZ R139, R139, R94 ;  /* 0x0000005e8b8b0221 */ /* 0x000fce0000010000 */
.L_x_8517:
[----:B------:R-:W-:Y:S05]  /*2710*/  BSYNC B0 ;  /* 0x0000000000007941 */ /* 0x000fea0003800000 */
.L_x_8515:
[----:B------:R-:W-:Y:S04]  /*2720*/  BSSY B0, `(.L_x_8518) ;  /* 0x000000a000007945 */ /* 0x000fe80003800000 */
[----:B------:R-:W-:Y:S05]  /*2730*/  @P3 BRA `(.L_x_8519) ;  /* 0x0000000000103947 */ /* 0x000fea0003800000 */
[----:B------:R-:W-:Y:S01]  /*2740*/  HFMA2.MMA R99, -RZ, RZ, 0, 0 ;  /* 0x00000000ff637435 */ /* 0x000fe200000001ff */
[----:B------:R-:W-:Y:S10]  /*2750*/  @!P0 BRA `(.L_x_8520) ;  /* 0x0000000000188947 */ /* 0x000ff40003800000 */
[----:B-----5:R-:W-:Y:S01]  /*2760*/  SHF.L.U32 R99, R11, 0x10, RZ ;  /* 0x000000100b637819 */ /* 0x020fe200000006ff */
[----:B------:R-:W-:Y:S06]  /*2770*/  BRA `(.L_x_8520) ;  /* 0x0000000000107947 */ /* 0x000fec0003800000 */
.L_x_8519:
[----:B-----5:R-:W-:Y:S02]  /*2780*/  SHF.L.U32 R99, R7, 0x10, RZ ;  /* 0x0000001007637819 */ /* 0x020fe400000006ff */
[----:B------:R-:W-:-:S03]  /*2790*/  @P0 SHF.L.U32 R92, R11, 0x10, RZ ;  /* 0x000000100b5c0819 */ /* 0x000fc600000006ff */
[----:B------:R-:W-:-:S04]  /*27a0*/  FMUL.FTZ R99, R99, UR8 ;  /* 0x0000000863637c20 */ /* 0x000fc80008410000 */
[----:B------:R-:W-:-:S07]  /*27b0*/  @P0 FADD.FTZ R99, R92, R99 ;  /* 0x000000635c630221 */ /* 0x000fce0000010000 */
.L_x_8520:
[----:B------:R-:W-:Y:S05]  /*27c0*/  BSYNC B0 ;  /* 0x0000000000007941 */ /* 0x000fea0003800000 */
.L_x_8518:
[----:B------:R-:W-:Y:S04]  /*27d0*/  BSSY B0, `(.L_x_8521) ;  /* 0x000000d000007945 */ /* 0x000fe80003800000 */
[----:B------:R-:W-:Y:S05]  /*27e0*/  @P3 BRA `(.L_x_8522) ;  /* 0x0000000000143947 */ /* 0x000fea0003800000 */
[----:B------:R-:W-:Y:S01]  /*27f0*/  MOV R98, RZ ;  /* 0x000000ff00627202 */ /* 0x000fe20000000f00 */
[----:B------:R-:W-:Y:S06]  /*2800*/  @!P0 BRA `(.L_x_8523) ;  /* 0x0000000000248947 */ /* 0x000fec0003800000 */
[----:B-----5:R-:W-:-:S04]  /*2810*/  PRMT R98, R11, 0x7632, R98 ;  /* 0x000076320b627816 */ /* 0x020fc80000000062 */
[----:B------:R-:W-:Y:S01]  /*2820*/  SHF.L.U32 R98, R98, 0x10, RZ ;  /* 0x0000001062627819 */ /* 0x000fe200000006ff */
[----:B------:R-:W-:Y:S06]  /*2830*/  BRA `(.L_x_8523) ;  /* 0x0000000000187947 */ /* 0x000fec0003800000 */
.L_x_8522:
[----:B-----5:R-:W-:Y:S02]  /*2840*/  PRMT R92, R7, 0x7632, R92 ;  /* 0x00007632075c7816 */ /* 0x020fe4000000005c */
[----:B------:R-:W-:Y:S02]  /*2850*/  @P0 PRMT R93, R11, 0x7632, R93 ;  /* 0x000076320b5d0816 */ /* 0x000fe4000000005d */
[----:B------:R-:W-:Y:S02]  /*2860*/  SHF.L.U32 R92, R92, 0x10, RZ ;  /* 0x000000105c5c7819 */ /* 0x000fe400000006ff */
[----:B------:R-:W-:-:S03]  /*2870*/  @P0 SHF.L.U32 R93, R93, 0x10, RZ ;  /* 0x000000105d5d0819 */ /* 0x000fc600000006ff */
[----:B------:R-:W-:-:S04]  /*2880*/  FMUL.FTZ R98, R92, UR8 ;  /* 0x000000085c627c20 */ /* 0x000fc80008410000 */
[----:B------:R-:W-:-:S07]  /*2890*/  @P0 FADD.FTZ R98, R98, R93 ;  /* 0x0000005d62620221 */ /* 0x000fce0000010000 */
.L_x_8523:
[----:B------:R-:W-:Y:S05]  /*28a0*/  BSYNC B0 ;  /* 0x0000000000007941 */ /* 0x000fea0003800000 */
.L_x_8521:
[----:B------:R-:W-:Y:S01]  /*28b0*/  FADD.FTZ R93, RZ, R117 ;  /* 0x00000075ff5d7221 */ /* 0x000fe20000010000 */
[----:B------:R-:W-:Y:S01]  /*28c0*/  IMAD.WIDE.U32 R2, R143, 0x10, R2 ;  /* 0x000000108f027825 */ /* 0x000fe200078e0002 */
[----:B------:R-:W-:Y:S01]  /*28d0*/  F2FP.BF16.F32.PACK_AB R95, R98, R99 ;  /* 0x00000063625f723e */ /* 0x000fe200000010ff */
[----:B------:R-:W-:Y:S02]  /*28e0*/  UMOV UR10, 0xffffffff ;  /* 0xffffffff000a7882 */ /* 0x000fe40000000000 */
        /* <DEDUP_REMOVED lines=146> */
.L_x_8539:
[----:B------:R-:W2:Y:S01]  /*3210*/  S2R R0, SR_TID.X ;  /* 0x0000000000007919 */ /* 0x000ea20000002100 */
[----:B------:R-:W3:Y:S01]  /*3220*/  @!P0 LDC.64 R2, c[0x0][0x250] ;  /* 0x00009400ff028b82 */ /* 0x000ee20000000a00 */
[----:B------:R-:W-:Y:S01]  /*3230*/  FMUL.FTZ R142, R141, R141 ;  /* 0x0000008d8d8e7220 */ /* 0x000fe20000410000 */
[----:B01----:R-:W-:Y:S01]  /*3240*/  FADD.FTZ R140, R140, R143 ;  /* 0x0000008f8c8c7221 */ /* 0x003fe20000010000 */
[----:B------:R-:W-:Y:S03]  /*3250*/  BSSY B0, `(.L_x_8525) ;  /* 0x00000b1000007945 */ /* 0x000fe60003800000 */
[----:B------:R-:W-:Y:S01]  /*3260*/  FSEL R142, R142, RZ, P1 ;  /* 0x000000ff8e8e7208 */ /* 0x000fe20000800000 */
[----:B------:R-:W-:-:S04]  /*3270*/  FFMA.FTZ R95, R140, R95, UR9 ;  /* 0x000000098c5f7e23 */ /* 0x000fc8000801005f */
[----:B------:R-:W-:-:S06]  /*3280*/  FADD.FTZ R95, R95, R142 ;  /* 0x0000008e5f5f7221 */ /* 0x000fcc0000010000 */
[----:B------:R-:W0:Y:S01]  /*3290*/  MUFU.RSQ R95, R95 ;  /* 0x0000005f005f7308 */ /* 0x000e220000001400 */
[----:B---3--:R-:W-:-:S04]  /*32a0*/  @!P0 LEA R2, P3, R121, R2, 0x2 ;  /* 0x0000000279028211 */ /* 0x008fc800078610ff */
[----:B------:R-:W-:Y:S02]  /*32b0*/  @!P0 LEA.HI.X R3, R121, R3, R118, 0x2, P3 ;  /* 0x0000000379038211 */ /* 0x000fe400018f1476 */
[----:B--2---:R-:W-:-:S03]  /*32c0*/  LOP3.LUT R94, R0, 0x1f, RZ, 0xc0, !PT ;  /* 0x0000001f005e7812 */ /* 0x004fc600078ec0ff */
[----:B------:R1:W-:Y:S01]  /*32d0*/  @!P0 STG.E desc[UR4][R2.64], R141 ;  /* 0x0000008d02008986 */ /* 0x0003e2000c101904 */
[----:B------:R-:W-:Y:S02]  /*32e0*/  ISETP.GE.AND P0, PT, R119, 0x1, PT ;  /* 0x000000017700780c */ /* 0x000fe40003f06270 */
[----:B------:R-:W-:-:S13]  /*32f0*/  ISETP.NE.AND P2, PT, R94, RZ, PT ;  /* 0x000000ff5e00720c */ /* 0x000fda0003f45270 */
[----:B------:R-:W2:Y:S02]  /*3300*/  @!P2 LDC.64 R92, c[0x0][0x258] ;  /* 0x00009600ff5cab82 */ /* 0x000ea40000000a00 */
[----:B--2---:R-:W-:-:S04]  /*3310*/  @!P2 LEA R92, P4, R121, R92, 0x2 ;  /* 0x0000005c795ca211 */ /* 0x004fc800078810ff */
[----:B------:R-:W-:-:S05]  /*3320*/  @!P2 LEA.HI.X R93, R121, R93, R118, 0x2, P4 ;  /* 0x0000005d795da211 */ /* 0x000fca00020f1476 */
[----:B0-----:R1:W-:Y:S01]  /*3330*/  @!P2 STG.E desc[UR4][R92.64], R95 ;  /* 0x0000005f5c00a986 */ /* 0x0013e2000c101904 */
[----:B------:R-:W-:Y:S05]  /*3340*/  @!P0 BRA `(.L_x_8526) ;  /* 0x0000000800848947 */ /* 0x000fea0003800000 */
[----:B-1----:R-:W-:Y:S02]  /*3350*/  FSEL R2, R141, RZ, !P1 ;  /* 0x000000ff8d027208 */ /* 0x002fe40004800000 */
        /* <DEDUP_REMOVED lines=41> */
[----:B------:R-:W-:Y:S01]  /*35f0*/  IMAD R120, R119, R120, RZ ;  /* 0x0000007877787224 */ /* 0x000fe200078e02ff */
[----:B------:R-:W0:Y:S01]  /*3600*/  LDC.64 R2, c[0x0][0x2b8] ;  /* 0x0000ae00ff027b82 */ /* 0x000e220000000a00 */
[C---:B------:R-:W-:Y:S01]  /*3610*/  FMUL.FTZ R133, R95.reuse, R132 ;  /* 0x000000845f857220 */ /* 0x040fe20000410000 */
[C---:B------:R-:W-:Y:S01]  /*3620*/  FMUL.FTZ R143, R95.reuse, R134 ;  /* 0x000000865f8f7220 */ /* 0x040fe20000410000 */
[C---:B------:R-:W-:Y:S01]  /*3630*/  FMUL.FTZ R93, R95.reuse, R92 ;  /* 0x0000005c5f5d7220 */ /* 0x040fe20000410000 */
[----:B------:R-:W-:Y:S01]  /*3640*/  SHF.R.S32.HI R109, RZ, 0x1f, R120 ;  /* 0x0000001fff6d7819 */ /* 0x000fe20000011478 */
[C---:B------:R-:W-:Y:S01]  /*3650*/  FMUL.FTZ R97, R95.reuse, R118 ;  /* 0x000000765f617220 */ /* 0x040fe20000410000 */
[C---:B------:R-:W-:Y:S01]  /*3660*/  FMUL.FTZ R127, R95.reuse, R130 ;  /* 0x000000825f7f7220 */ /* 0x040fe20000410000 */
[----:B------:R-:W-:Y:S01]  /*3670*/  FMUL.FTZ R145, R95, R136 ;  /* 0x000000885f917220 */ /* 0x000fe20000410000 */
[----:B------:R-:W-:Y:S01]  /*3680*/  LEA.HI R109, R109, R120, RZ, 0x3 ;  /* 0x000000786d6d7211 */ /* 0x000fe200078f18ff */
[C---:B------:R-:W-:Y:S01]  /*3690*/  FMUL.FTZ R132, R95.reuse, R137 ;  /* 0x000000895f847220 */ /* 0x040fe20000410000 */
[C---:B------:R-:W-:Y:S01]  /*36a0*/  FMUL.FTZ R134, R95.reuse, R139 ;  /* 0x0000008b5f867220 */ /* 0x040fe20000410000 */
[----:B------:R-:W-:Y:S01]  /*36b0*/  FMUL.FTZ R116, R95, R116 ;  /* 0x000000745f747220 */ /* 0x000fe20000410000 */
[----:B------:R-:W-:Y:S01]  /*36c0*/  LEA.HI.SX32 R109, R109, R94, 0x1d ;  /* 0x0000005e6d6d7211 */ /* 0x000fe200078feaff */
        /* <DEDUP_REMOVED lines=31> */
[C---:B------:R-:W-:Y:S01]  /*38c0*/  IADD3 R95, R109.reuse, 0x40, RZ ;  /* 0x000000406d5f7810 */ /* 0x040fe20007ffe0ff */
[C---:B0-----:R-:W-:Y:S01]  /*38d0*/  IMAD.WIDE.U32 R104, R109.reuse, 0x10, R2 ;  /* 0x000000106d687825 */ /* 0x041fe200078e0002 */
[----:B------:R-:W-:-:S03]  /*38e0*/  IADD3 R107, R109, 0x20, RZ ;  /* 0x000000206d6b7810 */ /* 0x000fc60007ffe0ff */
[----:B------:R-:W-:Y:S01]  /*38f0*/  FFMA.FTZ R93, R48, R93, R88 ;  /* 0x0000005d305d7223 */ /* 0x000fe20000010058 */
[----:B------:R-:W-:Y:S01]  /*3900*/  IADD3 R111, R109, 0x60, RZ ;  /* 0x000000606d6f7810 */ /* 0x000fe20007ffe0ff */
[----:B------:R-:W-:Y:S01]  /*3910*/  FFMA.FTZ R96, R49, R116, R89 ;  /* 0x0000007431607223 */ /* 0x000fe20000010059 */
[----:B------:R-:W-:Y:S01]  /*3920*/  IADD3 R101, R109, 0x80, RZ ;  /* 0x000000806d657810 */ /* 0x000fe20007ffe0ff */
[----:B------:R-:W-:-:S04]  /*3930*/  IMAD.WIDE.U32 R108, R95, 0x10, R2 ;  /* 0x000000105f6c7825 */ /* 0x000fc800078e0002 */
        /* <DEDUP_REMOVED lines=8> */
[----:B------:R-:W-:Y:S01]  /*39c0*/  IMAD.WIDE.U32 R106, R107, 0x10, R2 ;  /* 0x000000106b6a7825 */ /* 0x000fe200078e0002 */
[----:B------:R-:W-:-:S03]  /*39d0*/  F2FP.BF16.F32.PACK_AB R99, R100, R99 ;  /* 0x000000636463723e */ /* 0x000fc600000010ff */
[----:B------:R-:W-:Y:S01]  /*39e0*/  FFMA.FTZ R100, R40, R113, R80 ;  /* 0x0000007128647223 */ /* 0x000fe20000010050 */
[----:B------:R-:W-:Y:S01]  /*39f0*/  F2FP.BF16.F32.PACK_AB R96, R96, R93 ;  /* 0x0000005d6060723e */ /* 0x000fe200000010ff */
[----:B------:R-:W-:Y:S01]  /*3a00*/  IMAD.WIDE.U32 R110, R111, 0x10, R2 ;  /* 0x000000106f6e7825 */ /* 0x000fe200078e0002 */
[----:B------:R-:W-:-:S03]  /*3a10*/  F2FP.BF16.F32.PACK_AB R98, R98, R95 ;  /* 0x0000005f6262723e */ /* 0x000fc600000010ff */
[----:B------:R-:W-:Y:S01]  /*3a20*/  FFMA.FTZ R93, R41, R92, R81 ;  /* 0x0000005c295d7223 */ /* 0x000fe20000010051 */
[----:B------:R-:W-:Y:S01]  /*3a30*/  F2FP.BF16.F32.PACK_AB R97, R114, R97 ;  /* 0x000000617261723e */ /* 0x000fe200000010ff */
[----:B------:R-:W-:Y:S01]  /*3a40*/  IMAD.WIDE.U32 R2, R101, 0x10, R2 ;  /* 0x0000001065027825 */ /* 0x000fe200078e0002 */
[----:B------:R-:W-:-:S03]  /*3a50*/  F2FP.BF16.F32.PACK_AB R103, R102, R103 ;  /* 0x000000676667723e */ /* 0x000fc600000010ff */
        /* <DEDUP_REMOVED lines=36> */
[----:B------:R0:W-:Y:S01]  /*3ca0*/  STG.E.128 desc[UR4][R104.64], R96 ;  /* 0x0000006068007986 */ /* 0x0001e2000c101d04 */
        /* <DEDUP_REMOVED lines=11> */
.L_x_8526:
[----:B------:R-:W-:Y:S05]  /*3d60*/  BSYNC B0 ;  /* 0x0000000000007941 */ /* 0x000fea0003800000 */
.L_x_8525:
[----:B01----:R-:W0:Y:S02]  /*3d70*/  LDC.64 R2, c[0x0][0x210] ;  /* 0x00008400ff027b82 */ /* 0x003e240000000a00 */
[----:B0-----:R-:W-:-:S04]  /*3d80*/  LEA R121, R2, R121, 0x2 ;  /* 0x0000007902797211 */ /* 0x001fc800078e10ff */
[----:B------:R-:W-:-:S13]  /*3d90*/  ISETP.GE.AND P0, PT, R121, R3, PT ;  /* 0x000000037900720c */ /* 0x000fda0003f06270 */
[----:B------:R-:W-:Y:S05]  /*3da0*/  @!P0 BRA `(.L_x_8527) ;  /* 0xffffffc400988947 */ /* 0x000fea000383ffff */
[----:B------:R-:W-:Y:S05]  /*3db0*/  EXIT ;  /* 0x000000000000794d */ /* 0x000fea0003800000 */
.L_x_8524:
        /* <DEDUP_REMOVED lines=8> */
.L_x_8529:
[----:B------:R-:W-:Y:S05]  /*3e40*/  BSYNC B0 ;  /* 0x0000000000007941 */ /* 0x000fea0003800000 */
.L_x_8528:
        /* <DEDUP_REMOVED lines=10> */
.L_x_8530:
[----:B------:R-:W-:Y:S01]  /*3ef0*/  HFMA2.MMA R142, -RZ, RZ, 0, 2.384185791015625e-07 ;  /* 0x00000004ff8e7435 */ /* 0x000fe200000001ff */
[----:B------:R-:W-:-:S05]  /*3f00*/  MOV R3, R143 ;  /* 0x0000008f00037202 */ /* 0x000fca0000000f00 */
[----:B------:R-:W-:-:S05]  /*3f10*/  FADD.FTZ R3, R2, R3 ;  /* 0x0000000302037221 */ /* 0x000fca0000010000 */
[----:B------:R-:W-:-:S07]  /*3f20*/  MOV R145, R3 ;  /* 0x0000000300917202 */ /* 0x000fce0000000f00 */
[----:B------:R-:W-:Y:S05]  /*3f30*/  WARPSYNC.COLLECTIVE R94, `(.L_x_8531) ;  /* 0x000000005e087348 */ /* 0x000fea0003c00000 */
[----:B------:R0:W1:Y:S02]  /*3f40*/  SHFL.BFLY P2, R143, R145, R142, R147 ;  /* 0x0c00008e918f7389 */ /* 0x0000640000040093 */
[----:B01----:R-:W-:Y:S01]  /*3f50*/  ENDCOLLECTIVE ;  /* 0x000000000000791b */ /* 0x003fe20003800000 */
.L_x_8531:
[----:B------:R-:W-:Y:S01]  /*3f60*/  HFMA2.MMA R142, -RZ, RZ, 0, 4.76837158203125e-07 ;  /* 0x00000008ff8e7435 */ /* 0x000fe200000001ff */
[----:B------:R-:W-:-:S05]  /*3f70*/  MOV R0, R143 ;  /* 0x0000008f00007202 */ /* 0x000fca0000000f00 */
[----:B------:R-:W-:-:S05]  /*3f80*/  FADD.FTZ R92, R3, R0 ;  /* 0x00000000035c7221 */ /* 0x000fca0000010000 */
[----:B------:R-:W-:-:S07]  /*3f90*/  MOV R145, R92 ;  /* 0x0000005c00917202 */ /* 0x000fce0000000f00 */
[----:B------:R-:W-:Y:S05]  /*3fa0*/  WARPSYNC.COLLECTIVE R94, `(.L_x_8532) ;  /* 0x000000005e087348 */ /* 0x000fea0003c00000 */
[----:B------:R0:W1:Y:S02]  /*3fb0*/  SHFL.BFLY P2, R143, R145, R142, R147 ;  /* 0x0c00008e918f7389 */ /* 0x0000640000040093 */
[----:B01----:R-:W-:Y:S01]  /*3fc0*/  ENDCOLLECTIVE ;  /* 0x000000000000791b */ /* 0x003fe20003800000 */
.L_x_8532:
[----:B------:R-:W-:Y:S01]  /*3fd0*/  HFMA2.MMA R142, -RZ, RZ, 0, 9.5367431640625e-07 ;  /* 0x00000010ff8e7435 */ /* 0x000fe200000001ff */
[----:B------:R-:W-:-:S05]  /*3fe0*/  MOV R93, R143 ;  /* 0x0000008f005d7202 */ /* 0x000fca0000000f00 */
[----:B------:R-:W-:-:S05]  /*3ff0*/  FADD.FTZ R93, R92, R93 ;  /* 0x0000005d5c5d7221 */ /* 0x000fca0000010000 */
[----:B------:R-:W-:-:S07]  /*4000*/  MOV R145, R93 ;  /* 0x0000005d00917202 */ /* 0x000fce0000000f00 */
[----:B------:R-:W-:Y:S05]  /*4010*/  WARPSYNC.COLLECTIVE R94, `(.L_x_8533) ;  /* 0x000000005e087348 */ /* 0x000fea0003c00000 */
[----:B------:R0:W1:Y:S02]  /*4020*/  SHFL.BFLY P2, R143, R145, R142, R147 ;  /* 0x0c00008e918f7389 */ /* 0x0000640000040093 */
[----:B01----:R-:W-:Y:S01]  /*4030*/  ENDCOLLECTIVE ;  /* 0x000000000000791b */ /* 0x003fe20003800000 */
.L_x_8533:
        /* <DEDUP_REMOVED lines=88> */
.L_x_8534:
[----:B------:R-:W-:Y:S01]  /*45c0*/  HFMA2.MMA R142, -RZ, RZ, 0, 1.1920928955078125e-07 ;  /* 0x00000002ff8e7435 */ /* 0x000fe200000001ff */
[----:B------:R-:W-:-:S05]  /*45d0*/  MOV R3, R143 ;  /* 0x0000008f00037202 */ /* 0x000fca0000000f00 */
[----:B------:R-:W-:-:S05]  /*45e0*/  FADD.FTZ R3, R0, R3 ;  /* 0x0000000300037221 */ /* 0x000fca0000010000 */
[----:B------:R-:W-:-:S07]  /*45f0*/  MOV R145, R3 ;  /* 0x0000000300917202 */ /* 0x000fce0000000f00 */
[----:B------:R-:W-:Y:S05]  /*4600*/  WARPSYNC.COLLECTIVE R94, `(.L_x_8535) ;  /* 0x000000005e087348 */ /* 0x000fea0003c00000 */
[----:B------:R0:W1:Y:S02]  /*4610*/  SHFL.BFLY P2, R143, R145, R142, R147 ;  /* 0x0c00008e918f7389 */ /* 0x0000640000040093 */
[----:B01----:R-:W-:Y:S01]  /*4620*/  ENDCOLLECTIVE ;  /* 0x000000000000791b */ /* 0x003fe20003800000 */
.L_x_8535:
[----:B------:R-:W-:Y:S01]  /*4630*/  HFMA2.MMA R142, -RZ, RZ, 0, 2.384185791015625e-07 ;  /* 0x00000004ff8e7435 */ /* 0x000fe200000001ff */
[----:B------:R-:W-:-:S05]  /*4640*/  MOV R2, R143 ;  /* 0x0000008f00027202 */ /* 0x000fca0000000f00 */
[----:B------:R-:W-:-:S05]  /*4650*/  FADD.FTZ R2, R3, R2 ;  /* 0x0000000203027221 */ /* 0x000fca0000010000 */
[----:B------:R-:W-:-:S07]  /*4660*/  MOV R145, R2 ;  /* 0x0000000200917202 */ /* 0x000fce0000000f00 */
[----:B------:R-:W-:Y:S05]  /*4670*/  WARPSYNC.COLLECTIVE R94, `(.L_x_8536) ;  /* 0x000000005e087348 */ /* 0x000fea0003c00000 */
[----:B------:R0:W1:Y:S02]  /*4680*/  SHFL.BFLY P2, R143, R145, R142, R147 ;  /* 0x0c00008e918f7389 */ /* 0x0000640000040093 */
[----:B01----:R-:W-:Y:S01]  /*4690*/  ENDCOLLECTIVE ;  /* 0x000000000000791b */ /* 0x003fe20003800000 */
.L_x_8536:
[----:B------:R-:W-:Y:S01]  /*46a0*/  HFMA2.MMA R142, -RZ, RZ, 0, 4.76837158203125e-07 ;  /* 0x00000008ff8e7435 */ /* 0x000fe200000001ff */
[----:B------:R-:W-:-:S05]  /*46b0*/  MOV R93, R143 ;  /* 0x0000008f005d7202 */ /* 0x000fca0000000f00 */
[----:B------:R-:W-:-:S05]  /*46c0*/  FADD.FTZ R93, R2, R93 ;  /* 0x0000005d025d7221 */ /* 0x000fca0000010000 */
[----:B------:R-:W-:-:S07]  /*46d0*/  MOV R145, R93 ;  /* 0x0000005d00917202 */ /* 0x000fce0000000f00 */
[----:B------:R-:W-:Y:S05]  /*46e0*/  WARPSYNC.COLLECTIVE R94, `(.L_x_8537) ;  /* 0x000000005e087348 */ /* 0x000fea0003c00000 */
[----:B------:R0:W1:Y:S02]  /*46f0*/  SHFL.BFLY P2, R143, R145, R142, R147 ;  /* 0x0c00008e918f7389 */ /* 0x0000640000040093 */
[----:B01----:R-:W-:Y:S01]  /*4700*/  ENDCOLLECTIVE ;  /* 0x000000000000791b */ /* 0x003fe20003800000 */
.L_x_8537:
[----:B------:R-:W-:Y:S01]  /*4710*/  HFMA2.MMA R142, -RZ, RZ, 0, 9.5367431640625e-07 ;  /* 0x00000010ff8e7435 */ /* 0x000fe200000001ff */
[----:B------:R-:W-:-:S05]  /*4720*/  MOV R92, R143 ;  /* 0x0000008f005c7202 */ /* 0x000fca0000000f00 */
[----:B------:R-:W-:-:S05]  /*4730*/  FADD.FTZ R140, R93, R92 ;  /* 0x0000005c5d8c7221 */ /* 0x000fca0000010000 */
[----:B------:R-:W-:-:S07]  /*4740*/  MOV R145, R140 ;  /* 0x0000008c00917202 */ /* 0x000fce0000000f00 */
[----:B------:R-:W-:Y:S05]  /*4750*/  WARPSYNC.COLLECTIVE R94, `(.L_x_8538) ;  /* 0x000000005e087348 */ /* 0x000fea0003c00000 */
[----:B------:R0:W1:Y:S02]  /*4760*/  SHFL.BFLY P2, R143, R145, R142, R147 ;  /* 0x0c00008e918f7389 */ /* 0x0000640000040093 */
[----:B01----:R-:W-:Y:S01]  /*4770*/  ENDCOLLECTIVE ;  /* 0x000000000000791b */ /* 0x003fe20003800000 */
.L_x_8538:
[----:B------:R-:W-:Y:S05]  /*4780*/  BRA `(.L_x_8539) ;  /* 0xffffffe800a07947 */ /* 0x000fea000383ffff */
.L_x_8540:
        /* <DEDUP_REMOVED lines=15> */
.L_x_37401:


//--------------------- .text._ZN10layer_norm13ln_fwd_kernelINS_13Kernel_traitsIf13__nv_bfloat16S2_S2_fjLj1280ELj1ELj4ELj1ELj16ENS_18Kernel_traits_baseILj1280EfS2_S2_S2_fjLj128EEEEELb0ELb1ELb0ELb0EEEvNS_9FwdParamsE --------------------------
	.section	.text._ZN10layer_norm13ln_fwd_kernelINS_13Kernel_traitsIf13__nv_bfloat16S2_S2_fjLj1280ELj1ELj4ELj1ELj16ENS_18Kernel_traits_baseILj1280EfS2_S2_S2_fjLj128EEEEELb0ELb1ELb0ELb0EEEvNS_9FwdParamsE,"ax",@progbits
	.align	128
        .global         _ZN10layer_norm13ln_fwd_kernelINS_13Kernel_traitsIf13__nv_bfloat16S2_S2_fjLj1280ELj1ELj4ELj1ELj16ENS_18Kernel_traits_baseILj1280EfS2_S2_S2_fjLj128EEEEELb0ELb1ELb0ELb0EEEvNS_9FwdParamsE
        .type           _ZN10layer_norm13ln_fwd_kernelINS_13Kernel_traitsIf13__nv_bfloat16S2_S2_fjLj1280ELj1ELj4ELj1ELj16ENS_18Kernel_traits_baseILj1280EfS2_S2_S2_fjLj128EEEEELb0ELb1ELb0ELb0EEEvNS_9FwdParamsE,@function
        .size           _ZN10layer_norm13ln_fwd_kernelINS_13Kernel_traitsIf13__nv_bfloat16S2_S2_fjLj1280ELj1ELj4ELj1ELj16ENS_18Kernel_traits_baseILj1280EfS2_S2_S2_fjLj128EEEEELb0ELb1ELb0ELb0EEEvNS_9FwdParamsE,(.L_x_37402 - _ZN10layer_norm13ln_fwd_kernelINS_13Kernel_traitsIf13__nv_bfloat16S2_S2_fjLj1280ELj1ELj4ELj1ELj16ENS_18Kernel_traits_baseILj1280EfS2_S2_S2_fjLj128EEEEELb0ELb1ELb0ELb0EEEvNS_9FwdParamsE)
        .other          _ZN10layer_norm13ln_fwd_kernelINS_13Kernel_traitsIf13__nv_bfloat16S2_S2_fjLj1280ELj1ELj4ELj1ELj16ENS_18Kernel_traits_baseILj1280EfS2_S2_S2_fjLj128EEEEELb0ELb1ELb0ELb0EEEvNS_9FwdParamsE,@"STO_CUDA_ENTRY STV_DEFAULT"
_ZN10layer_norm13ln_fwd_kernelINS_13Kernel_traitsIf13__nv_bfloat16S2_S2_fjLj1280ELj1ELj4ELj1ELj16ENS_18Kernel_traits_baseILj1280EfS2_S2_S2_fjLj128EEEEELb0ELb1ELb0ELb0EEEvNS_9FwdParamsE:
.text._ZN10layer_norm13ln_fwd_kernelINS_13Kernel_traitsIf13__nv_bfloat16S2_S2_fjLj1280ELj1ELj4ELj1ELj16ENS_18Kernel_traits_baseILj1280EfS2_S2_S2_fjLj128EEEEELb0ELb1ELb0ELb0EEEvNS_9FwdParamsE:
        /* <DEDUP_REMOVED lines=13> */
[C---:B------:R-:W-:Y:S02]  /*00d0*/  ISETP.GE.U32.AND P4, PT, R2.reuse, 0x80, PT ;  /* 0x000000800200780c */ /* 0x040fe40003f86070 */
[----:B------:R-:W-:Y:S02]  /*00e0*/  ISETP.GE.U32.AND P3, PT, R2, 0xa0, PT ;  /* 0x000000a00200780c */ /* 0x000fe40003f66070 */
[----:B------:R-:W-:-:S02]  /*00f0*/  P2R R0, PR, RZ, 0x40 ;  /* 0x00000040ff007803 */ /* 0x000fc40000000000 */
[----:B------:R-:W-:Y:S02]  /*0100*/  SHF.R.U32.HI R0, RZ, 0x5, R4 ;  /* 0x00000005ff007819 */ /* 0x000fe40000011604 */
[----:B------:R-:W-:Y:S02]  /*0110*/  P2R R3, PR, RZ, 0x20 ;  /* 0x00000020ff037803 */ /* 0x000fe40000000000 */
[----:B------:R-:W-:Y:S02]  /*0120*/  P2R R3, PR, RZ, 0x10 ;  /* 0x00000010ff037803 */ /* 0x000fe40000000000 */
[----:B------:R-:W-:Y:S02]  /*0130*/  P2R R3, PR, RZ, 0x8 ;  /* 0x00000008ff037803 */ /* 0x000fe40000000000 */
[----:B--2---:R-:W-:Y:S02]  /*0140*/  LEA R0, R5, R0, 0x2 ;  /* 0x0000000005007211 */ /* 0x004fe400078e10ff */
[----:B------:R-:W-:Y:S01]  /*0150*/  LOP3.LUT R3, R4, 0x1f, RZ, 0xc0, !PT ;  /* 0x0000001f04037812 */ /* 0x000fe200078ec0ff */
[----:B------:R-:W-:Y:S06]  /*0160*/  @!P1 BRA `(.L_x_8542) ;  /* 0x0000000000549947 */ /* 0x000fec0003800000 */
[----:B------:R-:W-:Y:S01]  /*0170*/  ULDC.64 UR6, c[0x0][0x2c8] ;  /* 0x0000b20000067ab9 */ /* 0x000fe20000000a00 */
[----:B------:R-:W0:Y:S01]  /*0180*/  LDC.64 R4, c[0x0][0x260] ;  /* 0x00009800ff047b82 */ /* 0x000e220000000a00 */
[----:B------:R-:W-:Y:S01]  /*0190*/  ISETP.NE.U32.AND P0, PT, RZ, UR6, PT ;  /* 0x00000006ff007c0c */ /* 0x000fe2000bf05070 */
[----:B------:R-:W-:Y:S01]  /*01a0*/  ULDC.64 UR8, c[0x0][0x278] ;  /* 0x00009e0000087ab9 */ /* 0x000fe20000000a00 */
[----:B------:R-:W-:Y:S02]  /*01b0*/  CS2R R126, SRZ ;  /* 0x00000000007e7805 */ /* 0x000fe4000001ff00 */
[----:B------:R-:W-:Y:S02]  /*01c0*/  CS2R R124, SRZ ;  /* 0x00000000007c7805 */ /* 0x000fe4000001ff00 */
[----:B------:R-:W-:Y:S02]  /*01d0*/  ISETP.NE.AND.EX P0, PT, RZ, UR7, PT, P0 ;  /* 0x00000007ff007c0c */ /* 0x000fe4000bf05300 */
[----:B------:R-:W-:-:S02]  /*01e0*/  CS2R R122, SRZ ;  /* 0x00000000007a7805 */ /* 0x000fc4000001ff00 */
[----:B------:R-:W-:-:S09]  /*01f0*/  CS2R R120, SRZ ;  /* 0x0000000000787805 */ /* 0x000fd2000001ff00 */
[----:B------:R-:W-:-:S04]  /*0200*/  @P0 LEA R6, P2, R3, UR6, 0x5 ;  /* 0x0000000603060c11 */ /* 0x000fc8000f8428ff */
[C---:B------:R-:W-:Y:S02]  /*0210*/  @P0 LEA.HI.X R7, R3.reuse, UR7, RZ, 0x5, P2 ;  /* 0x0000000703070c11 */ /* 0x040fe400090f2cff */
[C---:B------:R-:W-:Y:S01]  /*0220*/  LEA R8, P2, R3.reuse, UR8, 0x5 ;  /* 0x0000000803087c11 */ /* 0x040fe2000f8428ff */
[C---:B0-----:R-:W-:Y:S02]  /*0230*/  IMAD.WIDE.U32 R4, R3.reuse, 0x20, R4 ;  /* 0x0000002003047825 */ /* 0x041fe400078e0004 */
[----:B------:R0:W5:Y:S01]  /*0240*/  @P0 LDG.E.128 R124, desc[UR4][R6.64] ;  /* 0x00000004067c0981 */ /* 0x000162000c1e1d00 */
[----:B------:R-:W-:-:S03]  /*0250*/  LEA.HI.X R9, R3, UR9, RZ, 0x5, P2 ;  /* 0x0000000903097c11 */ /* 0x000fc600090f2cff */
[----:B------:R0:W5:Y:S04]  /*0260*/  @P0 LDG.E.128 R120, desc[UR4][R6.64+0x10] ;  /* 0x0000100406780981 */ /* 0x000168000c1e1d00 */
[----:B------:R0:W5:Y:S04]  /*0270*/  LDG.E.128 R116, desc[UR4][R4.64] ;  /* 0x0000000404747981 */ /* 0x000168000c1e1d00 */
[----:B------:R0:W5:Y:S04]  /*0280*/  LDG.E.128 R112, desc[UR4][R4.64+0x10] ;  /* 0x0000100404707981 */ /* 0x000168000c1e1d00 */
[----:B------:R0:W5:Y:S04]  /*0290*/  LDG.E.128 R108, desc[UR4][R8.64] ;  /* 0x00000004086c7981 */ /* 0x000168000c1e1d00 */
[----:B------:R0:W5:Y:S01]  /*02a0*/  LDG.E.128 R104, desc[UR4][R8.64+0x10] ;  /* 0x0000100408687981 */ /* 0x000162000c1e1d00 */
[----:B------:R-:W-:-:S07]  /*02b0*/  LOP3.LUT R3, R3, 0x20, RZ, 0xfc, !PT ;  /* 0x0000002003037812 */ /* 0x000fce00078efcff */
.L_x_8542:
[----:B------:R-:W-:Y:S05]  /*02c0*/  BSYNC B0 ;  /* 0x0000000000007941 */ /* 0x000fea0003800000 */
.L_x_8541:
[----:B------:R-:W-:Y:S04]  /*02d0*/  BSSY B0, `(.L_x_8543) ;  /* 0x0000017000007945 */ /* 0x000fe80003800000 */
[----:B------:R-:W-:Y:S05]  /*02e0*/  @!P6 BRA `(.L_x_8544) ;  /* 0x000000000054e947 */ /* 0x000fea0003800000 */
[----:B------:R-:W-:Y:S01]  /*02f0*/  ULDC.64 UR6, c[0x0][0x2c8] ;  /* 0x0000b20000067ab9 */ /* 0x000fe20000000a00 */
[----:B0-----:R-:W0:Y:S01]  /*0300*/  LDC.64 R8, c[0x0][0x260] ;  /* 0x00009800ff087b82 */ /* 0x001e220000000a00 */
        /* <DEDUP_REMOVED lines=18> */
[----:B------:R-:W-:-:S07]  /*0430*/  IADD3 R3, R3, 0x20, RZ ;  /* 0x0000002003037810 */ /* 0x000fce0007ffe0ff */
.L_x_8544:
[----:B------:R-:W-:Y:S05]  /*0440*/  BSYNC B0 ;  /* 0x0000000000007941 */ /* 0x000fea0003800000 */
.L_x_8543:
[----:B------:R-:W-:Y:S04]  /*0450*/  BSSY B0, `(.L_x_8545) ;  /* 0x0000017000007945 */ /* 0x000fe80003800000 */
[----:B------:R-:W-:Y:S05]  /*0460*/  @!P5 BRA `(.L_x_8546) ;  /* 0x000000000054d947 */ /* 0x000fea0003800000 */
[----:B------:R-:W-:Y:S01]  /*0470*/  ULDC.64 UR6, c[0x0][0x2c8] ;  /* 0x0000b20000067ab9 */ /* 0x000fe20000000a00 */
[----:B01----:R-:W0:Y:S01]  /*0480*/  LDC.64 R8, c[0x0][0x260] ;  /* 0x00009800ff087b82 */ /* 0x003e220000000a00 */
        /* <DEDUP_REMOVED lines=19> */
.L_x_8546:
[----:B------:R-:W-:Y:S05]  /*05c0*/  BSYNC B0 ;  /* 0x0000000000007941 */ /* 0x000fea0003800000 */
.L_x_8545:
[----:B------:R-:W-:Y:S04]  /*05d0*/  BSSY B0, `(.L_x_8547) ;  /* 0x0000017000007945 */ /* 0x000fe80003800000 */
[----:B------:R-:W-:Y:S05]  /*05e0*/  @!P4 BRA `(.L_x_8548) ;  /* 0x000000000054c947 */ /* 0x000fea0003800000 */
[----:B------:R-:W-:Y:S01]  /*05f0*/  ULDC.64 UR6, c[0x0][0x2c8] ;  /* 0x0000b20000067ab9 */ /* 0x000fe20000000a00 */
[----:B012---:R-:W0:Y:S01]  /*0600*/  LDC.64 R8, c[0x0][0x260] ;  /* 0x00009800ff087b82 */ /* 0x007e220000000a00 */
        /* <DEDUP_REMOVED lines=19> */
.L_x_8548:
[----:B------:R-:W-:Y:S05]  /*0740*/  BSYNC B0 ;  /* 0x0000000000007941 */ /* 0x000fea0003800000 */
.L_x_8547:
[----:B------:R-:W-:Y:S04]  /*0750*/  BSSY B0, `(.L_x_8549) ;  /* 0x0000016000007945 */ /* 0x000fe80003800000 */
[----:B------:R-:W-:Y:S05]  /*0760*/  @!P3 BRA `(.L_x_8550) ;  /* 0x000000000050b947 */ /* 0x000fea0003800000 */
[----:B------:R-:W-:Y:S01]  /*0770*/  ULDC.64 UR6, c[0x0][0x2c8] ;  /* 0x0000b20000067ab9 */ /* 0x000fe20000000a00 */
[----:B0123--:R-:W0:Y:S01]  /*0780*/  LDC.64 R4, c[0x0][0x260] ;  /* 0x00009800ff047b82 */ /* 0x00fe220000000a00 */
        /* <DEDUP_REMOVED lines=17> */
[----:B------:R4:W5:Y:S02]  /*08a0*/  LDG.E.128 R8, desc[UR4][R128.64+0x10] ;  /* 0x0000100480087981 */ /* 0x000964000c1e1d00 */
.L_x_8550:
[----:B------:R-:W-:Y:S05]  /*08b0*/  BSYNC B0 ;  /* 0x0000000000007941 */ /* 0x000fea0003800000 */
.L_x_8549:
[----:B------:R-:W-:Y:S02]  /*08c0*/  ULDC UR6, c[0x0][0x214] ;  /* 0x0000850000067ab9 */ /* 0x000fe40000000800 */
[----:B------:R-:W-:-:S13]  /*08d0*/  ISETP.GE.AND P0, PT, R0, UR6, PT ;  /* 0x0000000600007c0c */ /* 0x000fda000bf06270 */
[----:B------:R-:W-:Y:S05]  /*08e0*/  @P0 EXIT ;  /* 0x000000000000094d */ /* 0x000fea0003800000 */
[----:B------:R-:W-:Y:S01]  /*08f0*/  ULDC.64 UR6, c[0x0][0x270] ;  /* 0x00009c0000067ab9 */ /* 0x000fe20000000a00 */
[----:B------:R-:W-:Y:S01]  /*0900*/  MOV R3, R0 ;  /* 0x0000000000037202 */ /* 0x000fe20000000f00 */
[----:B------:R-:W-:Y:S01]  /*0910*/  ULDC UR11, c[0x0][0x218] ;  /* 0x00008600000b7ab9 */ /* 0x000fe20000000800 */
[----:B------:R-:W-:Y:S01]  /*0920*/  ISETP.NE.U32.AND P0, PT, RZ, UR6, PT ;  /* 0x00000006ff007c0c */ /* 0x000fe2000bf05070 */
[----:B------:R-:W-:Y:S01]  /*0930*/  ULDC.U8 UR6, c[0x0][0x2a0] ;  /* 0x0000a80000067ab9 */ /* 0x000fe20000000000 */
[----:B------:R-:W-:Y:S01]  /*0940*/  ULDC UR10, c[0x0][0x2d8] ;  /* 0x0000b600000a7ab9 */ /* 0x000fe20000000800 */
[----:B------:R-:W-:Y:S01]  /*0950*/  ISETP.NE.AND P2, PT, RZ, UR6, PT ;  /* 0x00000006ff007c0c */ /* 0x000fe2000bf45270 */
[----:B------:R-:W-:Y:S01]  /*0960*/  ULDC.64 UR8, c[0x0][0x238] ;  /* 0x00008e0000087ab9 */ /* 0x000fe20000000a00 */
[----:B------:R-:W-:Y:S01]  /*0970*/  ISETP.NE.AND.EX P0, PT, RZ, UR7, PT, P0 ;  /* 0x00000007ff007c0c */ /* 0x000fe2000bf05300 */
[----:B------:R-:W-:Y:S01]  /*0980*/  ULDC.64 UR6, c[0x0][0x230] ;  /* 0x00008c0000067ab9 */ /* 0x000fe20000000a00 */
[----:B------:R-:W-:-:S11]  /*0990*/  P2R R176, PR, RZ, 0x4 ;  /* 0x00000004ffb07803 */ /* 0x000fd60000000000 */
.L_x_8572:
[----:B----4-:R-:W4:Y:S02]  /*09a0*/  @P0 LDC.64 R128, c[0x0][0x270] ;  /* 0x00009c00ff800b82 */ /* 0x010f240000000a00 */
[----:B----4-:R-:W-:-:S06]  /*09b0*/  @P0 IMAD.WIDE R128, R3, 0x2, R128 ;  /* 0x0000000203800825 */ /* 0x010fcc00078e0280 */
[----:B------:R-:W4:Y:S01]  /*09c0*/  @P0 LDG.E.U16 R128, desc[UR4][R128.64] ;  /* 0x0000000480800981 */ /* 0x000f22000c1e1500 */
        /* <DEDUP_REMOVED lines=9> */
[----:B----4-:R-:W-:Y:S01]  /*0a60*/  @P0 SHF.L.U32 R173, R128, 0x10, RZ ;  /* 0x0000001080ad0819 */ /* 0x010fe200000006ff */
[----:B------:R-:W-:Y:S06]  /*0a70*/  @!P1 BRA `(.L_x_8552) ;  /* 0x0000000400009947 */ /* 0x000fec0003800000 */
[----:B------:R-:W0:Y:S01]  /*0a80*/  LDC.64 R128, c[0x0][0x220] ;  /* 0x00008800ff807b82 */ /* 0x000e220000000a00 */
[----:B------:R-:W-:-:S04]  /*0a90*/  ISETP.NE.U32.AND P2, PT, RZ, UR6, PT ;  /* 0x00000006ff007c0c */ /* 0x000fc8000bf45070 */
[----:B------:R-:W-:-:S13]  /*0aa0*/  ISETP.NE.AND.EX P2, PT, RZ, UR7, PT, P2 ;  /* 0x00000007ff007c0c */ /* 0x000fda000bf45320 */
[----:B------:R-:W-:-:S04]  /*0ab0*/  @P2 LEA R150, P3, R148, UR6, 0x4 ;  /* 0x0000000694962c11 */ /* 0x000fc8000f8620ff */
[C---:B------:R-:W-:Y:S01]  /*0ac0*/  @P2 LEA.HI.X R151, R148.reuse, UR7, RZ, 0x4, P3 ;  /* 0x0000000794972c11 */ /* 0x040fe200098f24ff */
[----:B0-----:R-:W-:-:S04]  /*0ad0*/  IMAD.WIDE.U32 R128, R148, 0x10, R128 ;  /* 0x0000001094807825 */ /* 0x001fc800078e0080 */
[----:B-123--:R0:W2:Y:S04]  /*0ae0*/  @P2 LDG.E.128 R4, desc[UR4][R150.64] ;  /* 0x0000000496042981 */ /* 0x00e0a8000c1e1d00 */
[----:B------:R-:W3:Y:S02]  /*0af0*/  LDG.E.128 R128, desc[UR4][R128.64] ;  /* 0x0000000480807981 */ /* 0x000ee4000c1e1d00 */
[----:B---3--:R-:W-:Y:S02]  /*0b00*/  SHF.L.U32 R152, R128, 0x10, RZ ;  /* 0x0000001080987819 */ /* 0x008fe400000006ff */
[C---:B------:R-:W-:Y:S02]  /*0b10*/  SHF.L.U32 R154, R129.reuse, 0x10, RZ ;  /* 0x00000010819a7819 */ /* 0x040fe400000006ff */
[----:B------:R-:W-:Y:S01]  /*0b20*/  SHF.L.U32 R156, R130, 0x10, RZ ;  /* 0x00000010829c7819 */ /* 0x000fe200000006ff */
[-C--:B------:R-:W-:Y:S01]  /*0b30*/  FMUL.FTZ R149, R152, R173.reuse ;  /* 0x000000ad98957220 */ /* 0x080fe20000410000 */
[----:B------:R-:W-:Y:S01]  /*0b40*/  PRMT R155, R129, 0x7632, R155 ;  /* 0x00007632819b7816 */ /* 0x000fe2000000009b */
[-C--:B------:R-:W-:Y:S01]  /*0b50*/  FMUL.FTZ R129, R154, R173.reuse ;  /* 0x000000ad9a817220 */ /* 0x080fe20000410000 */
[----:B------:R-:W-:Y:S01]  /*0b60*/  SHF.L.U32 R178, R131, 0x10, RZ ;  /* 0x0000001083b27819 */ /* 0x000fe200000006ff */
[----:B0-----:R-:W-:Y:S01]  /*0b70*/  FMUL.FTZ R151, R156, R173 ;  /* 0x000000ad9c977220 */ /* 0x001fe20000410000 */
[----:B------:R-:W-:-:S02]  /*0b80*/  PRMT R153, R128, 0x7632, R153 ;  /* 0x0000763280997816 */ /* 0x000fc40000000099 */
[----:B------:R-:W-:Y:S01]  /*0b90*/  PRMT R175, R131, 0x7632, R175 ;  /* 0x0000763283af7816 */ /* 0x000fe200000000af */
[----:B-----5:R-:W-:Y:S01]  /*0ba0*/  FMUL.FTZ R149, R108, R149 ;  /* 0x000000956c957220 */ /* 0x020fe20000410000 */
[----:B------:R-:W-:Y:S01]  /*0bb0*/  PRMT R174, R130, 0x7632, R174 ;  /* 0x0000763282ae7816 */ /* 0x000fe200000000ae */
[----:B------:R-:W-:Y:S01]  /*0bc0*/  FMUL.FTZ R150, R110, R129 ;  /* 0x000000816e967220 */ /* 0x000fe20000410000 */
[----:B--2---:R-:W-:Y:S02]  /*0bd0*/  @P2 SHF.L.U32 R128, R4, 0x10, RZ ;  /* 0x0000001004802819 */ /* 0x004fe400000006ff */
[----:B------:R-:W-:Y:S01]  /*0be0*/  @P2 SHF.L.U32 R131, R5, 0x10, RZ ;  /* 0x0000001005832819 */ /* 0x000fe200000006ff */
[----:B------:R-:W-:Y:S01]  /*0bf0*/  FMUL.FTZ R151, R104, R151 ;  /* 0x0000009768977220 */ /* 0x000fe20000410000 */
[----:B------:R-:W-:Y:S01]  /*0c00*/  @P2 SHF.L.U32 R130, R6, 0x10, RZ ;  /* 0x0000001006822819 */ /* 0x000fe200000006ff */
[----:B------:R-:W-:Y:S01]  /*0c10*/  FMUL.FTZ R129, R178, R173 ;  /* 0x000000adb2817220 */ /* 0x000fe20000410000 */
[----:B------:R-:W-:Y:S01]  /*0c20*/  @P2 FADD.FTZ R149, R128, R149 ;  /* 0x0000009580952221 */ /* 0x000fe20000010000 */
[----:B------:R-:W-:Y:S01]  /*0c30*/  @P2 FADD.FTZ R150, R131, R150 ;  /* 0x0000009683962221 */ /* 0x000fe20000010000 */
[----:B------:R-:W-:Y:S01]  /*0c40*/  SHF.L.U32 R128, R153, 0x10, RZ ;  /* 0x0000001099807819 */ /* 0x000fe200000006ff */
[----:B------:R-:W-:Y:S01]  /*0c50*/  @P2 FADD.FTZ R151, R130, R151 ;  /* 0x0000009782972221 */ /* 0x000fe20000010000 */
[----:B------:R-:W-:Y:S01]  /*0c60*/  @P2 SHF.L.U32 R131, R7, 0x10, RZ ;  /* 0x0000001007832819 */ /* 0x000fe200000006ff */
[----:B------:R-:W-:Y:S01]  /*0c70*/  FMUL.FTZ R152, R106, R129 ;  /* 0x000000816a987220 */ /* 0x000fe20000410000 */
[----:B------:R-:W-:-:S02]  /*0c80*/  SHF.L.U32 R130, R155, 0x10, RZ ;  /* 0x000000109b827819 */ /* 0x000fc400000006ff */
[----:B------:R-:W-:Y:S02]  /*0c90*/  SHF.L.U32 R174, R174, 0x10, RZ ;  /* 0x00000010aeae7819 */ /* 0x000fe400000006ff */
[----:B------:R-:W-:Y:S01]  /*0ca0*/  SHF.L.U32 R154, R175, 0x10, RZ ;  /* 0x00000010af9a7819 */ /* 0x000fe200000006ff */
[----:B------:R-:W-:Y:S01]  /*0cb0*/  @P2 FADD.FTZ R152, R131, R152 ;  /* 0x0000009883982221 */ /* 0x000fe20000010000 */
[-C--:B------:R-:W-:Y:S01]  /*0cc0*/  FMUL.FTZ R128, R128, R173.reuse ;  /* 0x000000ad80807220 */ /* 0x080fe20000410000 */
[-C--:B------:R-:W-:Y:S01]  /*0cd0*/  FMUL.FTZ R130, R130, R173.reuse ;  /* 0x000000ad82827220 */ /* 0x080fe20000410000 */
[----:B------:R-:W-:Y:S01]  /*0ce0*/  @P2 PRMT R131, R5, 0x7632, R131 ;  /* 0x0000763205832816 */ /* 0x000fe20000000083 */
[-C--:B------:R-:W-:Y:S01]  /*0cf0*/  FMUL.FTZ R174, R174, R173.reuse ;  /* 0x000000adaeae7220 */ /* 0x080fe20000410000 */
[----:B------:R-:W-:Y:S01]  /*0d00*/  @P2 PRMT R129, R4, 0x7632, R129 ;  /* 0x0000763204812816 */ /* 0x000fe20000000081 */
[----:B------:R-:W-:Y:S01]  /*0d10*/  FMUL.FTZ R178, R154, R173 ;  /* 0x000000ad9ab27220 */ /* 0x000fe20000410000 */
[----:B------:R-:W-:-:S02]  /*0d20*/  @P2 PRMT R155, R6, 0x7632, R155 ;  /* 0x00007632069b2816 */ /* 0x000fc4000000009b */
[----:B------:R-:W-:Y:S01]  /*0d30*/  @P2 PRMT R175, R7, 0x7632, R175 ;  /* 0x0000763207af2816 */ /* 0x000fe200000000af */
[----:B------:R-:W-:Y:S01]  /*0d40*/  FMUL.FTZ R154, R109, R128 ;  /* 0x000000806d9a7220 */ /* 0x000fe20000410000 */
[----:B------:R-:W-:Y:S01]  /*0d50*/  FMUL.FTZ R153, R111, R130 ;  /* 0x000000826f997220 */ /* 0x000fe20000410000 */
[----:B------:R-:W-:Y:S01]  /*0d60*/  @P2 SHF.L.U32 R128, R131, 0x10, RZ ;  /* 0x0000001083802819 */ /* 0x000fe200000006ff */
[----:B------:R-:W-:Y:S01]  /*0d70*/  FMUL.FTZ R156, R105, R174 ;  /* 0x000000ae699c7220 */ /* 0x000fe20000410000 */
[----:B------:R-:W-:Y:S02]  /*0d80*/  @P2 SHF.L.U32 R129, R129, 0x10, RZ ;  /* 0x0000001081812819 */ /* 0x000fe400000006ff */
[----:B------:R-:W-:Y:S01]  /*0d90*/  @P2 SHF.L.U32 R131, R155, 0x10, RZ ;  /* 0x000000109b832819 */ /* 0x000fe200000006ff */
[----:B------:R-:W-:Y:S01]  /*0da0*/  FMUL.FTZ R155, R107, R178 ;  /* 0x000000b26b9b7220 */ /* 0x000fe20000410000 */
[----:B------:R-:W-:Y:S01]  /*0db0*/  @P2 SHF.L.U32 R130, R175, 0x10, RZ ;  /* 0x00000010af822819 */ /* 0x000fe200000006ff */
[----:B------:R-:W-:Y:S01]  /*0dc0*/  @P2 FADD.FTZ R154, R129, R154 ;  /* 0x0000009a819a2221 */ /* 0x000fe20000010000 */
[----:B------:R-:W-:Y:S01]  /*0dd0*/  @P2 FADD.FTZ R153, R128, R153 ;  /* 0x0000009980992221 */ /* 0x000fe20000010000 */
[----:B------:R-:W-:-:S02]  /*0de0*/  @P2 FADD.FTZ R156, R131, R156 ;  /* 0x0000009c839c2221 */ /* 0x000fc40000010000 */
[----:B------:R-:W-:Y:S01]  /*0df0*/  @P2 FADD.FTZ R155, R130, R155 ;  /* 0x0000009b829b2221 */ /* 0x000fe20000010000 */
[----:B------:R-:W-:Y:S02]  /*0e00*/  LEA R178, P2, R148, UR8, 0x4 ;  /* 0x0000000894b27c11 */ /* 0x000fe4000f8420ff */
[----:B------:R-:W-:Y:S02]  /*0e10*/  F2FP.BF16.F32.PACK_AB R130, R156, R151 ;  /* 0x000000979c82723e */ /* 0x000fe400000010ff */
[----:B------:R-:W-:Y:S02]  /*0e20*/  LEA.HI.X R179, R148, UR9, RZ, 0x4, P2 ;  /* 0x0000000994b37c11 */ /* 0x000fe400090f24ff */
[----:B------:R-:W-:Y:S02]  /*0e30*/  F2FP.BF16.F32.PACK_AB R129, R153, R150 ;  /* 0x000000969981723e */ /* 0x000fe400000010ff */
[----:B------:R-:W-:Y:S02]  /*0e40*/  F2FP.BF16.F32.PACK_AB R128, R154, R149 ;  /* 0x000000959a80723e */ /* 0x000fe400000010ff */
[----:B------:R-:W-:-:S05]  /*0e50*/  F2FP.BF16.F32.PACK_AB R131, R155, R152 ;  /* 0x000000989b83723e */ /* 0x000fca00000010ff */
[----:B------:R0:W-:Y:S01]  /*0e60*/  STG.E.128 desc[UR4][R178.64], R128 ;  /* 0x00000080b2007986 */ /* 0x0001e2000c101d04 */
[----:B------:R-:W-:-:S07]  /*0e70*/  IADD3 R174, R148, 0x20, RZ ;  /* 0x0000002094ae7810 */ /* 0x000fce0007ffe0ff */
.L_x_8552:
[----:B------:R-:W-:Y:S05]  /*0e80*/  BSYNC B0 ;  /* 0x0000000000007941 */ /* 0x000fea0003800000 */
.L_x_8551:
        /* <DEDUP_REMOVED lines=9> */
[----:B-123--:R-:W2:Y:S04]  /*0f20*/  @P2 LDG.E.128 R4, desc[UR4][R158.64] ;  /* 0x000000049e042981 */ /* 0x00eea8000c1e1d00 */
[----:B------:R-:W3:Y:S02]  /*0f30*/  LDG.E.128 R128, desc[UR4][R128.64] ;  /* 0x0000000480807981 */ /* 0x000ee4000c1e1d00 */
[----:B---3--:R-:W-:Y:S02]  /*0f40*/  SHF.L.U32 R160, R128, 0x10, RZ ;  /* 0x0000001080a07819 */ /* 0x008fe400000006ff */
[----:B------:R-:W-:Y:S02]  /*0f50*/  SHF.L.U32 R162, R129, 0x10, RZ ;  /* 0x0000001081a27819 */ /* 0x000fe400000006ff */
[----:B------:R-:W-:Y:S01]  /*0f60*/  SHF.L.U32 R164, R130, 0x10, RZ ;  /* 0x0000001082a47819 */ /* 0x000fe200000006ff */
[----:B------:R-:W-:Y:S01]  /*0f70*/  FMUL.FTZ R157, R160, R173 ;  /* 0x000000ada09d7220 */ /* 0x000fe20000410000 */
[----:B------:R-:W-:-:S02]  /*0f80*/  PRMT R161, R128, 0x7632, R161 ;  /* 0x0000763280a17816 */ /* 0x000fc400000000a1 */
[----:B------:R-:W-:Y:S01]  /*0f90*/  PRMT R163, R129, 0x7632, R163 ;  /* 0x0000763281a37816 */ /* 0x000fe200000000a3 */
[----:B------:R-:W-:Y:S01]  /*0fa0*/  FMUL.FTZ R129, R162, R173 ;  /* 0x000000ada2817220 */ /* 0x000fe20000410000 */
[----:B------:R-:W-:Y:S01]  /*0fb0*/  PRMT R175, R130, 0x7632, R175 ;  /* 0x0000763282af7816 */ /* 0x000fe200000000af */
[----:B-----5:R-:W-:Y:S01]  /*0fc0*/  FMUL.FTZ R157, R84, R157 ;  /* 0x0000009d549d7220 */ /* 0x020fe20000410000 */
[----:B--2---:R-:W-:Y:S01]  /*0fd0*/  @P2 SHF.L.U32 R128, R4, 0x10, RZ ;  /* 0x0000001004802819 */ /* 0x004fe200000006ff */
[----:B------:R-:W-:Y:S01]  /*0fe0*/  FMUL.FTZ R159, R164, R173 ;  /* 0x000000ada49f7220 */ /* 0x000fe20000410000 */
[C---:B------:R-:W-:Y:S01]  /*0ff0*/  SHF.L.U32 R130, R131.reuse, 0x10, RZ ;  /* 0x0000001083827819 */ /* 0x040fe200000006ff */
[----:B------:R-:W-:Y:S01]  /*1000*/  FMUL.FTZ R158, R86, R129 ;  /* 0x00000081569e7220 */ /* 0x000fe20000410000 */
[----:B------:R-:W-:Y:S01]  /*1010*/  PRMT R131, R131, 0x7632, R131 ;  /* 0x0000763283837816 */ /* 0x000fe20000000083 */
[----:B------:R-:W-:Y:S01]  /*1020*/  @P2 FADD.FTZ R157, R128, R157 ;  /* 0x0000009d809d2221 */ /* 0x000fe20000010000 */
[----:B------:R-:W-:Y:S01]  /*1030*/  @P2 SHF.L.U32 R160, R6, 0x10, RZ ;  /* 0x0000001006a02819 */ /* 0x000fe200000006ff */
[----:B------:R-:W-:Y:S01]  /*1040*/  FMUL.FTZ R159, R80, R159 ;  /* 0x0000009f509f7220 */ /* 0x000fe20000410000 */
[----:B------:R-:W-:Y:S01]  /*1050*/  FMUL.FTZ R129, R130, R173 ;  /* 0x000000ad82817220 */ /* 0x000fe20000410000 */
[----:B------:R-:W-:-:S02]  /*1060*/  SHF.L.U32 R128, R161, 0x10, RZ ;  /* 0x00000010a1807819 */ /* 0x000fc400000006ff */
[----:B------:R-:W-:Y:S01]  /*1070*/  SHF.L.U32 R130, R163, 0x10, RZ ;  /* 0x00000010a3827819 */ /* 0x000fe200000006ff */
[----:B------:R-:W-:Y:S01]  /*1080*/  @P2 FADD.FTZ R159, R160, R159 ;  /* 0x0000009fa09f2221 */ /* 0x000fe20000010000 */
[----:B------:R-:W-:Y:S02]  /*1090*/  SHF.L.U32 R162, R175, 0x10, RZ ;  /* 0x00000010afa27819 */ /* 0x000fe400000006ff */
[----:B------:R-:W-:Y:S01]  /*10a0*/  SHF.L.U32 R178, R131, 0x10, RZ ;  /* 0x0000001083b27819 */ /* 0x000fe200000006ff */
[----:B------:R-:W-:Y:S01]  /*10b0*/  FMUL.FTZ R160, R82, R129 ;  /* 0x0000008152a07220 */ /* 0x000fe20000410000 */
[----:B------:R-:W-:Y:S01]  /*10c0*/  @P2 SHF.L.U32 R161, R7, 0x10, RZ ;  /* 0x0000001007a12819 */ /* 0x000fe200000006ff */
        /* <DEDUP_REMOVED lines=8> */
[----:B------:R-:W-:Y:S01]  /*1150*/  @P2 FADD.FTZ R160, R161, R160 ;  /* 0x000000a0a1a02221 */ /* 0x000fe20000010000 */
[----:B------:R-:W-:Y:S01]  /*1160*/  FMUL.FTZ R162, R85, R128 ;  /* 0x0000008055a27220 */ /* 0x000fe20000410000 */
[----:B------:R-:W-:Y:S01]  /*1170*/  FMUL.FTZ R161, R87, R130 ;  /* 0x0000008257a17220 */ /* 0x000fe20000410000 */
[----:B------:R-:W-:Y:S01]  /*1180*/  @P2 SHF.L.U32 R128, R131, 0x10, RZ ;  /* 0x0000001083802819 */ /* 0x000fe200000006ff */
[----:B------:R-:W-:Y:S01]  /*1190*/  FMUL.FTZ R164, R81, R164 ;  /* 0x000000a451a47220 */ /* 0x000fe20000410000 */
[----:B------:R-:W-:Y:S02]  /*11a0*/  @P2 SHF.L.U32 R177, R5, 0x10, RZ ;  /* 0x0000001005b12819 */ /* 0x000fe400000006ff */
[----:B------:R-:W-:Y:S02]  /*11b0*/  @P2 SHF.L.U32 R129, R129, 0x10, RZ ;  /* 0x0000001081812819 */ /* 0x000fe400000006ff */
[----:B------:R-:W-:Y:S01]  /*11c0*/  @P2 SHF.L.U32 R131, R163, 0x10, RZ ;  /* 0x00000010a3832819 */ /* 0x000fe200000006ff */
[----:B------:R-:W-:Y:S01]  /*11d0*/  FMUL.FTZ R163, R83, R178 ;  /* 0x000000b253a37220 */ /* 0x000fe20000410000 */
[----:B------:R-:W-:Y:S01]  /*11e0*/  @P2 SHF.L.U32 R130, R175, 0x10, RZ ;  /* 0x00000010af822819 */ /* 0x000fe200000006ff */
[----:B------:R-:W-:Y:S01]  /*11f0*/  @P2 FADD.FTZ R158, R177, R158 ;  /* 0x0000009eb19e2221 */ /* 0x000fe20000010000 */
        /* <DEDUP_REMOVED lines=12> */
.L_x_8554:
[----:B------:R-:W-:Y:S05]  /*12c0*/  BSYNC B0 ;  /* 0x0000000000007941 */ /* 0x000fea0003800000 */
.L_x_8553:
[----:B------:R-:W-:Y:S01]  /*12d0*/  ISETP.GE.U32.AND P2, PT, R2, 0x60, PT ;  /* 0x000000600200780c */ /* 0x000fe20003f46070 */
[----:B------:R-:W-:-:S12]  /*12e0*/  BSSY B0, `(.L_x_8555) ;  /* 0x0000042000007945 */ /* 0x000fd80003800000 */
[----:B------:R-:W-:Y:S05]  /*12f0*/  @!P2 BRA `(.L_x_8556) ;  /* 0x000000040000a947 */ /* 0x000fea0003800000 */
[----:B0---4-:R-:W0:Y:S01]  /*1300*/  LDC.64 R128, c[0x0][0x220] ;  /* 0x00008800ff807b82 */ /* 0x011e220000000a00 */
[----:B------:R-:W-:-:S04]  /*1310*/  ISETP.NE.U32.AND P2, PT, RZ, UR6, PT ;  /* 0x00000006ff007c0c */ /* 0x000fc8000bf45070 */
[----:B------:R-:W-:-:S13]  /*1320*/  ISETP.NE.AND.EX P2, PT, RZ, UR7, PT, P2 ;  /* 0x00000007ff007c0c */ /* 0x000fda000bf45320 */
[----:B------:R-:W-:-:S04]  /*1330*/  @P2 LEA R132, P3, R174, UR6, 0x4 ;  /* 0x00000006ae842c11 */ /* 0x000fc8000f8620ff */
[C---:B------:R-:W-:Y:S01]  /*1340*/  @P2 LEA.HI.X R133, R174.reuse, UR7, RZ, 0x4, P3 ;  /* 0x00000007ae852c11 */ /* 0x040fe200098f24ff */
[----:B0-----:R-:W-:-:S04]  /*1350*/  IMAD.WIDE.U32 R128, R174, 0x10, R128 ;  /* 0x00000010ae807825 */ /* 0x001fc800078e0080 */
[----:B-123--:R0:W2:Y:S04]  /*1360*/  @P2 LDG.E.128 R4, desc[UR4][R132.64] ;  /* 0x0000000484042981 */ /* 0x00e0a8000c1e1d00 */
[----:B------:R-:W3:Y:S02]  /*1370*/  LDG.E.128 R128, desc[UR4][R128.64] ;  /* 0x0000000480807981 */ /* 0x000ee4000c1e1d00 */
[C---:B---3--:R-:W-:Y:S02]  /*1380*/  SHF.L.U32 R138, R129.reuse, 0x10, RZ ;  /* 0x00000010818a7819 */ /* 0x048fe400000006ff */
[----:B------:R-:W-:Y:S02]  /*1390*/  PRMT R137, R129, 0x7632, R137 ;  /* 0x0000763281897816 */ /* 0x000fe40000000089 */
[----:B------:R-:W-:Y:S01]  /*13a0*/  SHF.L.U32 R134, R128, 0x10, RZ ;  /* 0x0000001080867819 */ /* 0x000fe200000006ff */
[----:B------:R-:W-:Y:S01]  /*13b0*/  FMUL.FTZ R129, R138, R173 ;  /* 0x000000ad8a817220 */ /* 0x000fe20000410000 */
[----:B------:R-:W-:-:S02]  /*13c0*/  SHF.L.U32 R178, R130, 0x10, RZ ;  /* 0x0000001082b27819 */ /* 0x000fc400000006ff */
[----:B------:R-:W-:Y:S01]  /*13d0*/  PRMT R136, R128, 0x7632, R136 ;  /* 0x0000763280887816 */ /* 0x000fe20000000088 */
[----:B0----5:R-:W-:Y:S01]  /*13e0*/  FMUL.FTZ R133, R62, R129 ;  /* 0x000000813e857220 */ /* 0x021fe20000410000 */
[----:B--2---:R-:W-:Y:S01]  /*13f0*/  @P2 SHF.L.U32 R128, R5, 0x10, RZ ;  /* 0x0000001005802819 */ /* 0x004fe200000006ff */
[-C--:B------:R-:W-:Y:S01]  /*1400*/  FMUL.FTZ R135, R134, R173.reuse ;  /* 0x000000ad86877220 */ /* 0x080fe20000410000 */
[C---:B------:R-:W-:Y:S02]  /*1410*/  SHF.L.U32 R180, R131.reuse, 0x10, RZ ;  /* 0x0000001083b47819 */ /* 0x040fe400000006ff */
[----:B------:R-:W-:Y:S01]  /*1420*/  PRMT R139, R131, 0x7632, R139 ;  /* 0x00007632838b7816 */ /* 0x000fe2000000008b */
[----:B------:R-:W-:Y:S01]  /*1430*/  FMUL.FTZ R131, R178, R173 ;  /* 0x000000adb2837220 */ /* 0x000fe20000410000 */
[----:B------:R-:W-:Y:S01]  /*1440*/  PRMT R130, R130, 0x7632, R130 ;  /* 0x0000763282827816 */ /* 0x000fe20000000082 */
[----:B------:R-:W-:Y:S01]  /*1450*/  @P2 FADD.FTZ R133, R128, R133 ;  /* 0x0000008580852221 */ /* 0x000fe20000010000 */
[----:B------:R-:W-:Y:S01]  /*1460*/  SHF.L.U32 R136, R136, 0x10, RZ ;  /* 0x0000001088887819 */ /* 0x000fe200000006ff */
[----:B------:R-:W-:Y:S01]  /*1470*/  FMUL.FTZ R132, R60, R135 ;  /* 0x000000873c847220 */ /* 0x000fe20000410000 */
[----:B------:R-:W-:Y:S01]  /*1480*/  @P2 SHF.L.U32 R129, R6, 0x10, RZ ;  /* 0x0000001006812819 */ /* 0x000fe200000006ff */
[----:B------:R-:W-:Y:S01]  /*1490*/  FMUL.FTZ R134, R56, R131 ;  /* 0x0000008338867220 */ /* 0x000fe20000410000 */
[----:B------:R-:W-:-:S02]  /*14a0*/  SHF.L.U32 R128, R137, 0x10, RZ ;  /* 0x0000001089807819 */ /* 0x000fc400000006ff */
[----:B------:R-:W-:Y:S02]  /*14b0*/  @P2 SHF.L.U32 R135, R4, 0x10, RZ ;  /* 0x0000001004872819 */ /* 0x000fe400000006ff */
[----:B------:R-:W-:Y:S02]  /*14c0*/  SHF.L.U32 R138, R130, 0x10, RZ ;  /* 0x00000010828a7819 */ /* 0x000fe400000006ff */
[----:B------:R-:W-:Y:S01]  /*14d0*/  SHF.L.U32 R178, R139, 0x10, RZ ;  /* 0x000000108bb27819 */ /* 0x000fe200000006ff */
[-C--:B------:R-:W-:Y:S01]  /*14e0*/  FMUL.FTZ R136, R136, R173.reuse ;  /* 0x000000ad88887220 */ /* 0x080fe20000410000 */
[----:B------:R-:W-:Y:S01]  /*14f0*/  @P2 FADD.FTZ R134, R129, R134 ;  /* 0x0000008681862221 */ /* 0x000fe20000010000 */
[-C--:B------:R-:W-:Y:S01]  /*1500*/  FMUL.FTZ R130, R128, R173.reuse ;  /* 0x000000ad80827220 */ /* 0x080fe20000410000 */
[----:B------:R-:W-:Y:S01]  /*1510*/  @P2 FADD.FTZ R132, R135, R132 ;  /* 0x0000008487842221 */ /* 0x000fe20000010000 */
        /* <DEDUP_REMOVED lines=11> */
[----:B------:R-:W-:Y:S01]  /*15d0*/  @P2 SHF.L.U32 R128, R128, 0x10, RZ ;  /* 0x0000001080802819 */ /* 0x000fe200000006ff */
[----:B------:R-:W-:Y:S01]  /*15e0*/  FMUL.FTZ R135, R58, R135 ;  /* 0x000000873a877220 */ /* 0x000fe20000410000 */
[----:B------:R-:W-:Y:S01]  /*15f0*/  @P2 SHF.L.U32 R129, R129, 0x10, RZ ;  /* 0x0000001081812819 */ /* 0x000fe200000006ff */
[----:B------:R-:W-:Y:S01]  /*1600*/  FMUL.FTZ R138, R59, R178 ;  /* 0x000000b23b8a7220 */ /* 0x000fe20000410000 */
[----:B------:R-:W-:Y:S02]  /*1610*/  @P2 SHF.L.U32 R130, R131, 0x10, RZ ;  /* 0x0000001083822819 */ /* 0x000fe400000006ff */
        /* <DEDUP_REMOVED lines=14> */
.L_x_8556:
[----:B------:R-:W-:Y:S05]  /*1700*/  BSYNC B0 ;  /* 0x0000000000007941 */ /* 0x000fea0003800000 */
.L_x_8555:
        /* <DEDUP_REMOVED lines=67> */
.L_x_8558:
[----:B------:R-:W-:Y:S05]  /*1b40*/  BSYNC B0 ;  /* 0x0000000000007941 */ /* 0x000fea0003800000 */
.L_x_8557:
        /* <DEDUP_REMOVED lines=11> */
[----:B---3--:R-:W-:Y:S02]  /*1c00*/  PRMT R175, R130, 0x7632, R175 ;  /* 0x0000763282af7816 */ /* 0x008fe400000000af */
[----:B------:R-:W-:Y:S02]  /*1c10*/  SHF.L.U32 R170, R129, 0x10, RZ ;  /* 0x0000001081aa7819 */ /* 0x000fe400000006ff */
[----:B------:R-:W-:-:S02]  /*1c20*/  SHF.L.U32 R168, R128, 0x10, RZ ;  /* 0x0000001080a87819 */ /* 0x000fc400000006ff */
[----:B------:R-:W-:Y:S02]  /*1c30*/  SHF.L.U32 R172, R130, 0x10, RZ ;  /* 0x0000001082ac7819 */ /* 0x000fe400000006ff */
[----:B------:R-:W-:Y:S02]  /*1c40*/  SHF.L.U32 R178, R131, 0x10, RZ ;  /* 0x0000001083b27819 */ /* 0x000fe400000006ff */
[----:B0-----:R-:W-:Y:S02]  /*1c50*/  SHF.L.U32 R166, R175, 0x10, RZ ;  /* 0x00000010afa67819 */ /* 0x001fe400000006ff */
[----:B------:R-:W-:Y:S01]  /*1c60*/  PRMT R171, R129, 0x7632, R171 ;  /* 0x0000763281ab7816 */ /* 0x000fe200000000ab */
[-C--:B------:R-:W-:Y:S01]  /*1c70*/  FMUL.FTZ R129, R170, R173.reuse ;  /* 0x000000adaa817220 */ /* 0x080fe20000410000 */
[----:B------:R-:W-:Y:S02]  /*1c80*/  PRMT R131, R131, 0x7632, R131 ;  /* 0x0000763283837816 */ /* 0x000fe40000000083 */
[----:B------:R-:W-:Y:S01]  /*1c90*/  PRMT R169, R128, 0x7632, R169 ;  /* 0x0000763280a97816 */ /* 0x000fe200000000a9 */
[-C--:B------:R-:W-:Y:S01]  /*1ca0*/  FMUL.FTZ R165, R168, R173.reuse ;  /* 0x000000ada8a57220 */ /* 0x080fe20000410000 */
[-C--:B------:R-:W-:Y:S01]  /*1cb0*/  FMUL.FTZ R167, R172, R173.reuse ;  /* 0x000000adaca77220 */ /* 0x080fe20000410000 */
[----:B------:R-:W-:Y:S01]  /*1cc0*/  SHF.L.U32 R168, R131, 0x10, RZ ;  /* 0x0000001083a87819 */ /* 0x000fe200000006ff */
[----:B------:R-:W-:Y:S01]  /*1cd0*/  FMUL.FTZ R172, R166, R173 ;  /* 0x000000ada6ac7220 */ /* 0x000fe20000410000 */
[----:B------:R-:W-:Y:S01]  /*1ce0*/  SHF.L.U32 R128, R169, 0x10, RZ ;  /* 0x00000010a9807819 */ /* 0x000fe200000006ff */
[----:B-----5:R-:W-:Y:S01]  /*1cf0*/  FMUL.FTZ R166, R14, R129 ;  /* 0x000000810ea67220 */ /* 0x020fe20000410000 */
[----:B------:R-:W-:Y:S01]  /*1d00*/  SHF.L.U32 R130, R171, 0x10, RZ ;  /* 0x00000010ab827819 */ /* 0x000fe200000006ff */
[-C--:B------:R-:W-:Y:S01]  /*1d10*/  FMUL.FTZ R131, R178, R173.reuse ;  /* 0x000000adb2837220 */ /* 0x080fe20000410000 */
[----:B--2---:R-:W-:Y:S01]  /*1d20*/  @P2 SHF.L.U32 R129, R5, 0x10, RZ ;  /* 0x0000001005812819 */ /* 0x004fe200000006ff */
[----:B------:R-:W-:Y:S01]  /*1d30*/  FMUL.FTZ R178, R168, R173 ;  /* 0x000000ada8b27220 */ /* 0x000fe20000410000 */
[----:B------:R-:W-:Y:S01]  /*1d40*/  @P2 SHF.L.U32 R170, R4, 0x10, RZ ;  /* 0x0000001004aa2819 */ /* 0x000fe200000006ff */
[----:B------:R-:W-:Y:S01]  /*1d50*/  FMUL.FTZ R165, R12, R165 ;  /* 0x000000a50ca57220 */ /* 0x000fe20000410000 */
[----:B------:R-:W-:Y:S01]  /*1d60*/  @P2 SHF.L.U32 R169, R7, 0x10, RZ ;  /* 0x0000001007a92819 */ /* 0x000fe200000006ff */
[----:B------:R-:W-:Y:S01]  /*1d70*/  FMUL.FTZ R128, R128, R173 ;  /* 0x000000ad80807220 */ /* 0x000fe20000410000 */
[----:B------:R-:W-:Y:S01]  /*1d80*/  FMUL.FTZ R168, R10, R131 ;  /* 0x000000830aa87220 */ /* 0x000fe20000410000 */
[----:B------:R-:W-:Y:S01]  /*1d90*/  FMUL.FTZ R130, R130, R173 ;  /* 0x000000ad82827220 */ /* 0x000fe20000410000 */
[----:B------:R-:W-:Y:S01]  /*1da0*/  @P2 FADD.FTZ R166, R129, R166 ;  /* 0x000000a681a62221 */ /* 0x000fe20000010000 */
[----:B------:R-:W-:Y:S01]  /*1db0*/  @P2 PRMT R131, R5, 0x7632, R131 ;  /* 0x0000763205832816 */ /* 0x000fe20000000083 */
[----:B------:R-:W-:Y:S01]  /*1dc0*/  @P2 FADD.FTZ R165, R170, R165 ;  /* 0x000000a5aaa52221 */ /* 0x000fe20000010000 */
[----:B------:R-:W-:-:S02]  /*1dd0*/  @P2 PRMT R129, R4, 0x7632, R129 ;  /* 0x0000763204812816 */ /* 0x000fc40000000081 */
[----:B------:R-:W-:Y:S02]  /*1de0*/  @P2 PRMT R171, R6, 0x7632, R171 ;  /* 0x0000763206ab2816 */ /* 0x000fe400000000ab */
[----:B------:R-:W-:Y:S01]  /*1df0*/  @P2 PRMT R173, R7, 0x7632, R173 ;  /* 0x0000763207ad2816 */ /* 0x000fe200000000ad */
[----:B------:R-:W-:Y:S01]  /*1e00*/  @P2 FADD.FTZ R168, R169, R168 ;  /* 0x000000a8a9a82221 */ /* 0x000fe20000010000 */
[----:B------:R-:W-:Y:S01]  /*1e10*/  FMUL.FTZ R170, R13, R128 ;  /* 0x000000800daa7220 */ /* 0x000fe20000410000 */
[----:B------:R-:W-:Y:S01]  /*1e20*/  FMUL.FTZ R169, R15, R130 ;  /* 0x000000820fa97220 */ /* 0x000fe20000410000 */
[----:B------:R-:W-:Y:S01]  /*1e30*/  @P2 SHF.L.U32 R128, R131, 0x10, RZ ;  /* 0x0000001083802819 */ /* 0x000fe200000006ff */
[----:B------:R-:W-:Y:S01]  /*1e40*/  FMUL.FTZ R167, R8, R167 ;  /* 0x000000a708a77220 */ /* 0x000fe20000410000 */
[----:B------:R-:W-:Y:S01]  /*1e50*/  @P2 SHF.L.U32 R180, R6, 0x10, RZ ;  /* 0x0000001006b42819 */ /* 0x000fe200000006ff */
[----:B------:R-:W-:Y:S01]  /*1e60*/  FMUL.FTZ R172, R9, R172 ;  /* 0x000000ac09ac7220 */ /* 0x000fe20000410000 */
[----:B------:R-:W-:-:S02]  /*1e70*/  @P2 SHF.L.U32 R129, R129, 0x10, RZ ;  /* 0x0000001081812819 */ /* 0x000fc400000006ff */
        /* <DEDUP_REMOVED lines=8> */
[----:B------:R-:W-:Y:S02]  /*1f00*/  LEA R178, P2, R174, UR8, 0x4 ;  /* 0x00000008aeb27c11 */ /* 0x000fe4000f8420ff */
[----:B------:R-:W-:-:S02]  /*1f10*/  F2FP.BF16.F32.PACK_AB R129, R169, R166 ;  /* 0x000000a6a981723e */ /* 0x000fc400000010ff */
[----:B------:R-:W-:Y:S02]  /*1f20*/  LEA.HI.X R179, R174, UR9, RZ, 0x4, P2 ;  /* 0x00000009aeb37c11 */ /* 0x000fe400090f24ff */
[----:B------:R-:W-:Y:S02]  /*1f30*/  F2FP.BF16.F32.PACK_AB R130, R172, R167 ;  /* 0x000000a7ac82723e */ /* 0x000fe400000010ff */
[----:B------:R-:W-:Y:S02]  /*1f40*/  F2FP.BF16.F32.PACK_AB R128, R170, R165 ;  /* 0x000000a5aa80723e */ /* 0x000fe400000010ff */
[----:B------:R-:W-:-:S05]  /*1f50*/  F2FP.BF16.F32.PACK_AB R131, R171, R168 ;  /* 0x000000a8ab83723e */ /* 0x000fca00000010ff */
[----:B------:R0:W-:Y:S02]  /*1f60*/  STG.E.128 desc[UR4][R178.64], R128 ;  /* 0x00000080b2007986 */ /* 0x0001e4000c101d04 */
.L_x_8560:
[----:B------:R-:W-:Y:S05]  /*1f70*/  BSYNC B0 ;  /* 0x0000000000007941 */ /* 0x000fea0003800000 */
.L_x_8559:
[----:B0---4-:R-:W-:Y:S01]  /*1f80*/  FADD.FTZ R129, RZ, R149 ;  /* 0x00000095ff817221 */ /* 0x011fe20000010000 */
        /* <DEDUP_REMOVED lines=52> */
[----:B0-----:R-:W-:Y:S02]  /*22d0*/  FADD.FTZ R131, R130, R129 ;  /* 0x0000008182837221 */ /* 0x001fe40000010000 */
[----:B------:R-:W0:Y:S03]  /*22e0*/  LDC R129, c[0x0][0x290] ;  /* 0x0000a400ff817b82 */ /* 0x000e260000000800 */
[----:B------:R-:W4:Y:S02]  /*22f0*/  SHFL.BFLY PT, R0, R131, 0x4, 0x1f ;  /* 0x0c801f0083007f89 */ /* 0x000f2400000e0000 */
[----:B----4-:R-:W-:-:S05]  /*2300*/  FADD.FTZ R173, R131, R0 ;  /* 0x0000000083ad7221 */ /* 0x010fca0000010000 */
[----:B------:R-:W4:Y:S02]  /*2310*/  SHFL.BFLY PT, R0, R173, 0x8, 0x1f ;  /* 0x0d001f00ad007f89 */ /* 0x000f2400000e0000 */
[----:B----4-:R-:W-:-:S05]  /*2320*/  FADD.FTZ R174, R173, R0 ;  /* 0x00000000adae7221 */ /* 0x010fca0000010000 */
[----:B------:R-:W4:Y:S02]  /*2330*/  SHFL.BFLY PT, R175, R174, 0x10, 0x1f ;  /* 0x0e001f00aeaf7f89 */ /* 0x000f2400000e0000 */
[----:B----4-:R-:W-:-:S04]  /*2340*/  FADD.FTZ R0, R174, R175 ;  /* 0x000000afae007221 */ /* 0x010fc80000010000 */
[----:B0-----:R-:W-:-:S04]  /*2350*/  FMUL.FTZ R128, R0, R129 ;  /* 0x0000008100807220 */ /* 0x001fc80000410000 */
[--C-:B------:R-:W-:Y:S01]  /*2360*/  FADD.FTZ R0, R149, -R128.reuse ;  /* 0x8000008095007221 */ /* 0x100fe20000010000 */
[--C-:B------:R-:W-:Y:S01]  /*2370*/  FADD.FTZ R175, R154, -R128.reuse ;  /* 0x800000809aaf7221 */ /* 0x100fe20000010000 */
[--C-:B------:R-:W-:Y:S01]  /*2380*/  FADD.FTZ R131, R150, -R128.reuse ;  /* 0x8000008096837221 */ /* 0x100fe20000010000 */
[--C-:B------:R-:W-:Y:S01]  /*2390*/  FADD.FTZ R173, R153, -R128.reuse ;  /* 0x8000008099ad7221 */ /* 0x100fe20000010000 */
[----:B------:R-:W-:Y:S01]  /*23a0*/  FFMA.FTZ R0, R0, R0, RZ ;  /* 0x0000000000007223 */ /* 0x000fe200000100ff */
[--C-:B------:R-:W-:Y:S01]  /*23b0*/  FADD.FTZ R130, R162, -R128.reuse ;  /* 0x80000080a2827221 */ /* 0x100fe20000010000 */
[----:B------:R-:W-:Y:S02]  /*23c0*/  FADD.FTZ R174, R158, -R128 ;  /* 0x800000809eae7221 */ /* 0x000fe40000010000 */
        /* <DEDUP_REMOVED lines=11> */
[----:B------:R-:W-:-:S05]  /*2480*/  FFMA.FTZ R0, R173, R173, R0 ;  /* 0x000000adad007223 */ /* 0x000fca0000010000 */
        /* <DEDUP_REMOVED lines=70> */
[----:B------:R0:W4:Y:S02]  /*28f0*/  SHFL.BFLY PT, R175, R174, 0x10, 0x1f ;  /* 0x0e001f00aeaf7f89 */ /* 0x00012400000e0000 */
.L_x_8584:
[----:B------:R-:W-:Y:S01]  /*2900*/  FMUL.FTZ R0, R128, R128 ;  /* 0x0000008080007220 */ /* 0x000fe20000410000 */
[----:B------:R-:W-:Y:S01]  /*2910*/  ISETP.NE.AND P2, PT, R176, RZ, PT ;  /* 0x000000ffb000720c */ /* 0x000fe20003f45270 */
[----:B----4-:R-:W-:Y:S01]  /*2920*/  FADD.FTZ R178, R174, R175 ;  /* 0x000000afaeb27221 */ /* 0x010fe20000010000 */
[----:B------:R-:W4:Y:S01]  /*2930*/  @!P5 LDC.64 R130, c[0x0][0x250] ;  /* 0x00009400ff82db82 */ /* 0x000f220000000a00 */
[----:B------:R-:W-:Y:S01]  /*2940*/  BSSY B0, `(.L_x_8562) ;  /* 0x000002c000007945 */ /* 0x000fe20003800000 */
[----:B------:R-:W-:Y:S01]  /*2950*/  FSEL R0, R0, RZ, P2 ;  /* 0x000000ff00007208 */ /* 0x000fe20001000000 */
[----:B------:R-:W-:Y:S01]  /*2960*/  FFMA.FTZ R129, R178, R129, UR10 ;  /* 0x0000000ab2817e23 */ /* 0x000fe20008010081 */
[----:B------:R-:W-:-:S03]  /*2970*/  FSEL R173, R128, RZ, !P2 ;  /* 0x000000ff80ad7208 */ /* 0x000fc60005000000 */
[----:B------:R-:W-:Y:S01]  /*2980*/  FADD.FTZ R0, R129, R0 ;  /* 0x0000000081007221 */ /* 0x000fe20000010000 */
[----:B0-----:R-:W0:Y:S05]  /*2990*/  @!P5 LDC.64 R174, c[0x0][0x258] ;  /* 0x00009600ffaedb82 */ /* 0x001e2a0000000a00 */
[----:B------:R-:W1:Y:S01]  /*29a0*/  MUFU.RSQ R0, R0 ;  /* 0x0000000000007308 */ /* 0x000e620000001400 */
[----:B----4-:R-:W-:-:S05]  /*29b0*/  @!P5 IMAD.WIDE R130, R3, 0x4, R130 ;  /* 0x000000040382d825 */ /* 0x010fca00078e0282 */
[----:B------:R4:W-:Y:S01]  /*29c0*/  @!P5 STG.E desc[UR4][R130.64], R128 ;  /* 0x000000808200d986 */ /* 0x0009e2000c101904 */
[----:B0-----:R-:W-:-:S05]  /*29d0*/  @!P5 IMAD.WIDE R174, R3, 0x4, R174 ;  /* 0x0000000403aed825 */ /* 0x001fca00078e02ae */
[----:B-1----:R4:W-:Y:S01]  /*29e0*/  @!P5 STG.E desc[UR4][R174.64], R0 ;  /* 0x00000000ae00d986 */ /* 0x0029e2000c101904 */
[----:B------:R-:W-:Y:S05]  /*29f0*/  @!P1 BRA `(.L_x_8563) ;  /* 0x0000000000809947 */ /* 0x000fea0003800000 */
[----:B----4-:R-:W0:Y:S01]  /*2a00*/  LDC.64 R174, c[0x0][0x2b8] ;  /* 0x0000ae00ffae7b82 */ /* 0x010e220000000a00 */
        /* <DEDUP_REMOVED lines=31> */
.L_x_8563:
[----:B------:R-:W-:Y:S05]  /*2c00*/  BSYNC B0 ;  /* 0x0000000000007941 */ /* 0x000fea0003800000 */
.L_x_8562:
[----:B------:R-:W-:Y:S01]  /*2c10*/  ISETP.GE.U32.AND P2, PT, R2, 0x40, PT ;  /* 0x000000400200780c */ /* 0x000fe20003f46070 */
[----:B------:R-:W-:-:S12]  /*2c20*/  BSSY B0, `(.L_x_8564) ;  /* 0x0000022000007945 */ /* 0x000fd80003800000 */
[----:B------:R-:W-:Y:S05]  /*2c30*/  @!P2 BRA `(.L_x_8565) ;  /* 0x000000000080a947 */ /* 0x000fea0003800000 */
[----:B0---4-:R-:W0:Y:S01]  /*2c40*/  LDC.64 R174, c[0x0][0x2b8] ;  /* 0x0000ae00ffae7b82 */ /* 0x011e220000000a00 */
        /* <DEDUP_REMOVED lines=31> */
.L_x_8565:
[----:B------:R-:W-:Y:S05]  /*2e40*/  BSYNC B0 ;  /* 0x0000000000007941 */ /* 0x000fea0003800000 */
.L_x_8564:
[----:B------:R-:W-:Y:S01]  /*2e50*/  ISETP.GE.U32.AND P2, PT, R2, 0x60, PT ;  /* 0x000000600200780c */ /* 0x000fe20003f46070 */
[----:B------:R-:W-:-:S12]  /*2e60*/  BSSY B0, `(.L_x_8566) ;  /* 0x0000022000007945 */ /* 0x000fd80003800000 */
[----:B------:R-:W-:Y:S05]  /*2e70*/  @!P2 BRA `(.L_x_8567) ;  /* 0x000000000080a947 */ /* 0x000fea0003800000 */
[----:B01--4-:R-:W0:Y:S01]  /*2e80*/  LDC.64 R174, c[0x0][0x2b8] ;  /* 0x0000ae00ffae7b82 */ /* 0x013e220000000a00 */
        /* <DEDUP_REMOVED lines=31> */
.L_x_8567:
[----:B------:R-:W-:Y:S05]  /*3080*/  BSYNC B0 ;  /* 0x0000000000007941 */ /* 0x000fea0003800000 */
.L_x_8566:
        /* <DEDUP_REMOVED lines=35> */
.L_x_8569:
[----:B------:R-:W-:Y:S05]  /*32c0*/  BSYNC B0 ;  /* 0x0000000000007941 */ /* 0x000fea0003800000 */
.L_x_8568:
        /* <DEDUP_REMOVED lines=34> */
.L_x_8571:
[----:B------:R-:W-:Y:S05]  /*34f0*/  BSYNC B0 ;  /* 0x0000000000007941 */ /* 0x000fea0003800000 */
.L_x_8570:
[----:B01--4-:R-:W0:Y:S02]  /*3500*/  LDC.64 R128, c[0x0][0x210] ;  /* 0x00008400ff807b82 */ /* 0x013e240000000a00 */
[----:B0-----:R-:W-:-:S04]  /*3510*/  LEA R3, R128, R3, 0x2 ;  /* 0x0000000380037211 */ /* 0x001fc800078e10ff */
[----:B------:R-:W-:-:S13]  /*3520*/  ISETP.GE.AND P2, PT, R3, R129, PT ;  /* 0x000000810300720c */ /* 0x000fda0003f46270 */
[----:B------:R-:W-:Y:S05]  /*3530*/  @!P2 BRA `(.L_x_8572) ;  /* 0xffffffd40018a947 */ /* 0x000fea000383ffff */
[----:B------:R-:W-:Y:S05]  /*3540*/  EXIT ;  /* 0x000000000000794d */ /* 0x000fea0003800000 */
.L_x_8561:
[----:B------:R-:W-:Y:S01]  /*3550*/  HFMA2.MMA R179, -RZ, RZ, 0, 5.9604644775390625e-08 ;  /* 0x00000001ffb37435 */ /* 0x000fe200000001ff */
[----:B------:R-:W-:Y:S01]  /*3560*/  BSSY B0, `(.L_x_8573) ;  /* 0x0000007000007945 */ /* 0x000fe20003800000 */
[----:B------:R-:W-:Y:S02]  /*3570*/  MOV R178, R128 ;  /* 0x0000008000b27202 */ /* 0x000fe40000000f00 */
[----:B------:R-:W-:Y:S02]  /*3580*/  MOV R180, 0x1f ;  /* 0x0000001f00b47802 */ /* 0x000fe40000000f00 */
[----:B------:R-:W-:-:S07]  /*3590*/  MOV R177, 0xffffffff ;  /* 0xffffffff00b17802 */ /* 0x000fce0000000f00 */
[----:B-123-5:R-:W-:Y:S05]  /*35a0*/  WARPSYNC.COLLECTIVE R177, `(.L_x_8574) ;  /* 0x00000000b1087348 */ /* 0x02efea0003c00000 */
[----:B------:R0:W4:Y:S02]  /*35b0*/  SHFL.BFLY P6, R175, R178, R179, R180 ;  /* 0x0c0000b3b2af7389 */ /* 0x00012400000c00b4 */
[----:B012345:R-:W-:Y:S01]  /*35c0*/  ENDCOLLECTIVE ;  /* 0x000000000000791b */ /* 0x03ffe20003800000 */
.L_x_8574:
[----:B------:R-:W-:Y:S05]  /*35d0*/  BSYNC B0 ;  /* 0x0000000000007941 */ /* 0x000fea0003800000 */
.L_x_8573:
        /* <DEDUP_REMOVED lines=9> */
.L_x_8575:
[----:B------:R-:W-:Y:S01]  /*3670*/  HFMA2.MMA R179, -RZ, RZ, 0, 2.384185791015625e-07 ;  /* 0x00000004ffb37435 */ /* 0x000fe200000001ff */
[----:B------:R-:W-:-:S05]  /*3680*/  MOV R129, R175 ;  /* 0x000000af00817202 */ /* 0x000fca0000000f00 */
[----:B------:R-:W-:Y:S02]  /*3690*/  FADD.FTZ R131, R130, R129 ;  /* 0x0000008182837221 */ /* 0x000fe40000010000 */
[----:B------:R-:W0:Y:S03]  /*36a0*/  LDC R129, c[0x0][0x290] ;  /* 0x0000a400ff817b82 */ /* 0x000e260000000800 */
[----:B------:R-:W-:-:S07]  /*36b0*/  MOV R178, R131 ;  /* 0x0000008300b27202 */ /* 0x000fce0000000f00 */
[----:B0-----:R-:W-:Y:S05]  /*36c0*/  WARPSYNC.COLLECTIVE R177, `(.L_x_8576) ;  /* 0x00000000b1087348 */ /* 0x001fea0003c00000 */
[----:B------:R1:W2:Y:S02]  /*36d0*/  SHFL.BFLY P6, R175, R178, R179, R180 ;  /* 0x0c0000b3b2af7389 */ /* 0x0002a400000c00b4 */
[----:B012---:R-:W-:Y:S01]  /*36e0*/  ENDCOLLECTIVE ;  /* 0x000000000000791b */ /* 0x007fe20003800000 */
.L_x_8576:
[----:B------:R-:W-:Y:S01]  /*36f0*/  HFMA2.MMA R179, -RZ, RZ, 0, 4.76837158203125e-07 ;  /* 0x00000008ffb37435 */ /* 0x000fe200000001ff */
[----:B------:R-:W-:-:S05]  /*3700*/  MOV R0, R175 ;  /* 0x000000af00007202 */ /* 0x000fca0000000f00 */
[----:B------:R-:W-:-:S05]  /*3710*/  FADD.FTZ R173, R131, R0 ;  /* 0x0000000083ad7221 */ /* 0x000fca0000010000 */
[----:B------:R-:W-:-:S07]  /*3720*/  MOV R178, R173 ;  /* 0x000000ad00b27202 */ /* 0x000fce0000000f00 */
[----:B------:R-:W-:Y:S05]  /*3730*/  WARPSYNC.COLLECTIVE R177, `(.L_x_8577) ;  /* 0x00000000b1087348 */ /* 0x000fea0003c00000 */
[----:B------:R0:W1:Y:S02]  /*3740*/  SHFL.BFLY P6, R175, R178, R179, R180 ;  /* 0x0c0000b3b2af7389 */ /* 0x00006400000c00b4 */
[----:B01----:R-:W-:Y:S01]  /*3750*/  ENDCOLLECTIVE ;  /* 0x000000000000791b */ /* 0x003fe20003800000 */
.L_x_8577:
[----:B------:R-:W-:Y:S01]  /*3760*/  HFMA2.MMA R179, -RZ, RZ, 0, 9.5367431640625e-07 ;  /* 0x00000010ffb37435 */ /* 0x000fe200000001ff */
[----:B------:R-:W-:-:S05]  /*3770*/  MOV R0, R175 ;  /* 0x000000af00007202 */ /* 0x000fca0000000f00 */
[----:B------:R-:W-:-:S05]  /*3780*/  FADD.FTZ R174, R173, R0 ;  /* 0x00000000adae7221 */ /* 0x000fca0000010000 */
[----:B------:R-:W-:-:S07]  /*3790*/  MOV R178, R174 ;  /* 0x000000ae00b27202 */ /* 0x000fce0000000f00 */
[----:B------:R-:W-:Y:S05]  /*37a0*/  WARPSYNC.COLLECTIVE R177, `(.L_x_8578) ;  /* 0x00000000b1087348 */ /* 0x000fea0003c00000 */
[----:B------:R0:W1:Y:S02]  /*37b0*/  SHFL.BFLY P6, R175, R178, R179, R180 ;  /* 0x0c0000b3b2af7389 */ /* 0x00006400000c00b4 */
[----:B01----:R-:W-:Y:S01]  /*37c0*/  ENDCOLLECTIVE ;  /* 0x000000000000791b */ /* 0x003fe20003800000 */
.L_x_8578:
[----:B------:R-:W-:Y:S01]  /*37d0*/  HFMA2.MMA R179, -RZ, RZ, 0, 5.9604644775390625e-08 ;  /* 0x00000001ffb37435 */ /* 0x000fe200000001ff */
[----:B------:R-:W-:Y:S01]  /*37e0*/  FADD.FTZ R128, R174, R175 ;  /* 0x000000afae807221 */ /* 0x000fe20000010000 */
[----:B------:R-:W-:-:S03]  /*37f0*/  ISETP.GT.U32.AND P6, PT, R2, 0x3f, PT ;  /* 0x0000003f0200780c */ /* 0x000fc60003fc4070 */
        /* <DEDUP_REMOVED lines=86> */
.L_x_8579:
[----:B------:R-:W-:Y:S01]  /*3d60*/  HFMA2.MMA R179, -RZ, RZ, 0, 1.1920928955078125e-07 ;  /* 0x00000002ffb37435 */ /* 0x000fe200000001ff */
[----:B------:R-:W-:-:S05]  /*3d70*/  MOV R131, R175 ;  /* 0x000000af00837202 */ /* 0x000fca0000000f00 */
[----:B------:R-:W-:-:S05]  /*3d80*/  FADD.FTZ R131, R0, R131 ;  /* 0x0000008300837221 */ /* 0x000fca0000010000 */
[----:B------:R-:W-:-:S07]  /*3d90*/  MOV R178, R131 ;  /* 0x0000008300b27202 */ /* 0x000fce0000000f00 */
[----:B------:R-:W-:Y:S05]  /*3da0*/  WARPSYNC.COLLECTIVE R177, `(.L_x_8580) ;  /* 0x00000000b1087348 */ /* 0x000fea0003c00000 */
[----:B------:R0:W1:Y:S02]  /*3db0*/  SHFL.BFLY P6, R175, R178, R179, R180 ;  /* 0x0c0000b3b2af7389 */ /* 0x00006400000c00b4 */
[----:B01----:R-:W-:Y:S01]  /*3dc0*/  ENDCOLLECTIVE ;  /* 0x000000000000791b */ /* 0x003fe20003800000 */
.L_x_8580:
[----:B------:R-:W-:Y:S01]  /*3dd0*/  HFMA2.MMA R179, -RZ, RZ, 0, 2.384185791015625e-07 ;  /* 0x00000004ffb37435 */ /* 0x000fe200000001ff */
[----:B------:R-:W-:-:S05]  /*3de0*/  MOV R130, R175 ;  /* 0x000000af00827202 */ /* 0x000fca0000000f00 */
[----:B------:R-:W-:-:S05]  /*3df0*/  FADD.FTZ R130, R131, R130 ;  /* 0x0000008283827221 */ /* 0x000fca0000010000 */
[----:B------:R-:W-:-:S07]  /*3e00*/  MOV R178, R130 ;  /* 0x0000008200b27202 */ /* 0x000fce0000000f00 */
[----:B------:R-:W-:Y:S05]  /*3e10*/  WARPSYNC.COLLECTIVE R177, `(.L_x_8581) ;  /* 0x00000000b1087348 */ /* 0x000fea0003c00000 */
[----:B------:R0:W1:Y:S02]  /*3e20*/  SHFL.BFLY P6, R175, R178, R179, R180 ;  /* 0x0c0000b3b2af7389 */ /* 0x00006400000c00b4 */
[----:B01----:R-:W-:Y:S01]  /*3e30*/  ENDCOLLECTIVE ;  /* 0x000000000000791b */ /* 0x003fe20003800000 */
.L_x_8581:
[----:B------:R-:W-:Y:S01]  /*3e40*/  HFMA2.MMA R179, -RZ, RZ, 0, 4.76837158203125e-07 ;  /* 0x00000008ffb37435 */ /* 0x000fe200000001ff */
[----:B------:R-:W-:-:S05]  /*3e50*/  MOV R173, R175 ;  /* 0x000000af00ad7202 */ /* 0x000fca0000000f00 */
[----:B------:R-:W-:-:S05]  /*3e60*/  FADD.FTZ R173, R130, R173 ;  /* 0x000000ad82ad7221 */ /* 0x000fca0000010000 */
[----:B------:R-:W-:-:S07]  /*3e70*/  MOV R178, R173 ;  /* 0x000000ad00b27202 */ /* 0x000fce0000000f00 */
[----:B------:R-:W-:Y:S05]  /*3e80*/  WARPSYNC.COLLECTIVE R177, `(.L_x_8582) ;  /* 0x00000000b1087348 */ /* 0x000fea0003c00000 */
[----:B------:R0:W1:Y:S02]  /*3e90*/  SHFL.BFLY P6, R175, R178, R179, R180 ;  /* 0x0c0000b3b2af7389 */ /* 0x00006400000c00b4 */
[----:B01----:R-:W-:Y:S01]  /*3ea0*/  ENDCOLLECTIVE ;  /* 0x000000000000791b */ /* 0x003fe20003800000 */
.L_x_8582:
[----:B------:R-:W-:Y:S01]  /*3eb0*/  HFMA2.MMA R179, -RZ, RZ, 0, 9.5367431640625e-07 ;  /* 0x00000010ffb37435 */ /* 0x000fe200000001ff */
[----:B------:R-:W-:-:S05]  /*3ec0*/  MOV R174, R175 ;  /* 0x000000af00ae7202 */ /* 0x000fca0000000f00 */
[----:B------:R-:W-:-:S05]  /*3ed0*/  FADD.FTZ R174, R173, R174 ;  /* 0x000000aeadae7221 */ /* 0x000fca0000010000 */
[----:B------:R-:W-:-:S07]  /*3ee0*/  MOV R178, R174 ;  /* 0x000000ae00b27202 */ /* 0x000fce0000000f00 */
[----:B------:R-:W-:Y:S05]  /*3ef0*/  WARPSYNC.COLLECTIVE R177, `(.L_x_8583) ;  /* 0x00000000b1087348 */ /* 0x000fea0003c00000 */
[----:B------:R0:W1:Y:S02]  /*3f00*/  SHFL.BFLY P6, R175, R178, R179, R180 ;  /* 0x0c0000b3b2af7389 */ /* 0x00006400000c00b4 */
[----:B01----:R-:W-:Y:S01]  /*3f10*/  ENDCOLLECTIVE ;  /* 0x000000000000791b */ /* 0x003fe20003800000 */
.L_x_8583:
[----:B------:R-:W-:Y:S05]  /*3f20*/  BRA `(.L_x_8584) ;  /* 0xffffffe800747947 */ /* 0x000fea000383ffff */
.L_x_8585:
        /* <DEDUP_REMOVED lines=13> */
.L_x_37402:


//--------------------- .text._ZN10layer_norm13ln_fwd_kernelINS_13Kernel_traitsIf13__nv_bfloat16S2_S2_fjLj1280ELj1ELj4ELj1ELj16ENS_18Kernel_traits_baseILj1280EfS2_S2_S2_fjLj128EEEEELb0ELb1ELb0ELb1EEEvNS_9FwdParamsE --------------------------
	.section	.text._ZN10layer_norm13ln_fwd_kernelINS_13Kernel_traitsIf13__nv_bfloat16S2_S2_fjLj1280ELj1ELj4ELj1ELj16ENS_18Kernel_traits_baseILj1280EfS2_S2_S2_fjLj128EEEEELb0ELb1ELb0ELb1EEEvNS_9FwdParamsE,"ax",@progbits
	.align	128
        .global         _ZN10layer_norm13ln_fwd_kernelINS_13Kernel_traitsIf13__nv_bfloat16S2_S2_fjLj1280ELj1ELj4ELj1ELj16ENS_18Kernel_traits_baseILj1280EfS2_S2_S2_fjLj128EEEEELb0ELb1ELb0ELb1EEEvNS_9FwdParamsE
        .type           _ZN10layer_norm13ln_fwd_kernelINS_13Kernel_traitsIf13__nv_bfloat16S2_S2_fjLj1280ELj1ELj4ELj1ELj16ENS_18Kernel_traits_baseILj1280EfS2_S2_S2_fjLj128EEEEELb0ELb1ELb0ELb1EEEvNS_9FwdParamsE,@function
        .size           _ZN10layer_norm13ln_fwd_kernelINS_13Kernel_traitsIf13__nv_bfloat16S2_S2_fjLj1280ELj1ELj4ELj1ELj16ENS_18Kernel_traits_baseILj1280EfS2_S2_S2_fjLj128EEEEELb0ELb1ELb0ELb1EEEvNS_9FwdParamsE,(.L_x_37403 - _ZN10layer_norm13ln_fwd_kernelINS_13Kernel_traitsIf13__nv_bfloat16S2_S2_fjLj1280ELj1ELj4ELj1ELj16ENS_18Kernel_traits_baseILj1280EfS2_S2_S2_fjLj128EEEEELb0ELb1ELb0ELb1EEEvNS_9FwdParamsE)
        .other          _ZN10layer_norm13ln_fwd_kernelINS_13Kernel_traitsIf13__nv_bfloat16S2_S2_fjLj1280ELj1ELj4ELj1ELj16ENS_18Kernel_traits_baseILj1280EfS2_S2_S2_fjLj128EEEEELb0ELb1ELb0ELb1EEEvNS_9FwdParamsE,@"STO_CUDA_ENTRY STV_DEFAULT"
_ZN10layer_norm13ln_fwd_kernelINS_13Kernel_traitsIf13__nv_bfloat16S2_S2_fjLj1280ELj1ELj4ELj1ELj16ENS_18Kernel_traits_baseILj1280EfS2_S2_S2_fjLj128EEEEELb0ELb1ELb0ELb1EEEvNS_9FwdParamsE:
.text._ZN10layer_norm13ln_fwd_kernelINS_13Kernel_traitsIf13__nv_bfloat16S2_S2_fjLj1280ELj1ELj4ELj1ELj16ENS_18Kernel_traits_baseILj1280EfS2_S2_S2_fjLj128EEEEELb0ELb1ELb0ELb1EEEvNS_9FwdParamsE:
        /* <DEDUP_REMOVED lines=27> */
[----:B------:R-:W-:Y:S01]  /*01b0*/  ULDC.64 UR8, c[0x0][0x278] ;  /* 0x00009e0000087ab9 */ /* 0x000fe20000000a00 */
[----:B0-----:R-:W-:-:S02]  /*01c0*/  SHF.L.U32 R0, R136, 0x5, RZ ;  /* 0x0000000588007819 */ /* 0x001fc400000006ff */
[----:B------:R-:W-:Y:S02]  /*01d0*/  SHF.R.U32.HI R2, RZ, 0x5, R136 ;  /* 0x00000005ff027819 */ /* 0x000fe40000011688 */
[----:B------:R-:W-:Y:S02]  /*01e0*/  LOP3.LUT R0, R0, 0x3e0, RZ, 0xc0, !PT ;  /* 0x000003e000007812 */ /* 0x000fe400078ec0ff */
[----:B------:R-:W-:Y:S02]  /*01f0*/  LOP3.LUT R136, R136, 0x1f, RZ, 0xc0, !PT ;  /* 0x0000001f88887812 */ /* 0x000fe400078ec0ff */
[----:B------:R-:W-:Y:S02]  /*0200*/  IADD3 R4, P2, R0, UR4, RZ ;  /* 0x0000000400047c10 */ /* 0x000fe4000ff5e0ff */
[----:B------:R-:W-:Y:S02]  /*0210*/  LEA R6, P3, R136, UR8, 0x5 ;  /* 0x0000000888067c11 */ /* 0x000fe4000f8628ff */
[----:B------:R-:W-:Y:S01]  /*0220*/  IADD3.X R5, RZ, UR5, RZ, P2, !PT ;  /* 0x00000005ff057c10 */ /* 0x000fe200097fe4ff */
[----:B------:R-:W-:Y:S01]  /*0230*/  ULDC.64 UR4, c[0x0][0x208] ;  /* 0x0000820000047ab9 */ /* 0x000fe20000000a00 */
[----:B------:R-:W-:-:S03]  /*0240*/  IADD3.X R7, RZ, UR9, RZ, P3, !PT ;  /* 0x00000009ff077c10 */ /* 0x000fc60009ffe4ff */
[----:B------:R0:W5:Y:S04]  /*0250*/  @P0 LDG.E.128 R124, desc[UR4][R4.64] ;  /* 0x00000004047c0981 */ /* 0x000168000c1e1d00 */
[----:B------:R0:W5:Y:S01]  /*0260*/  @P0 LDG.E.128 R120, desc[UR4][R4.64+0x10] ;  /* 0x0000100404780981 */ /* 0x000162000c1e1d00 */
[----:B-1----:R-:W-:-:S03]  /*0270*/  LEA R137, R137, R2, 0x2 ;  /* 0x0000000289897211 */ /* 0x002fc600078e10ff */
[----:B------:R0:W5:Y:S01]  /*0280*/  @P0 LDG.E.128 R116, desc[UR4][R4.64+0x400] ;  /* 0x0004000404740981 */ /* 0x000162000c1e1d00 */
[----:B------:R-:W-:Y:S01]  /*0290*/  IADD3 R2, P1, R0, UR6, RZ ;  /* 0x0000000600027c10 */ /* 0x000fe2000ff3e0ff */
[----:B------:R-:W-:Y:S02]  /*02a0*/  ULDC UR6, c[0x0][0x214] ;  /* 0x0000850000067ab9 */ /* 0x000fe40000000800 */
        /* <DEDUP_REMOVED lines=11> */
[----:B------:R-:W-:Y:S01]  /*0360*/  ULDC.64 UR6, c[0x0][0x270] ;  /* 0x00009c0000067ab9 */ /* 0x000fe20000000a00 */
[----:B------:R-:W-:Y:S02]  /*0370*/  ULDC.64 UR8, c[0x0][0x230] ;  /* 0x00008c0000087ab9 */ /* 0x000fe40000000a00 */
        /* <DEDUP_REMOVED lines=19> */
[----:B------:R-:W-:Y:S01]  /*04b0*/  ISETP.NE.U32.AND P0, PT, RZ, UR6, PT ;  /* 0x00000006ff007c0c */ /* 0x000fe2000bf05070 */
[----:B------:R-:W-:Y:S01]  /*04c0*/  ULDC.U8 UR6, c[0x0][0x2a0] ;  /* 0x0000a80000067ab9 */ /* 0x000fe20000000000 */
[----:B------:R-:W-:Y:S01]  /*04d0*/  ULDC.64 UR10, c[0x0][0x238] ;  /* 0x00008e00000a7ab9 */ /* 0x000fe20000000a00 */
[----:B------:R-:W-:Y:S01]  /*04e0*/  ISETP.NE.AND P2, PT, RZ, UR6, PT ;  /* 0x00000006ff007c0c */ /* 0x000fe2000bf45270 */
[----:B------:R-:W-:Y:S01]  /*04f0*/  ULDC UR6, c[0x0][0x218] ;  /* 0x0000860000067ab9 */ /* 0x000fe20000000800 */
[----:B------:R-:W-:Y:S01]  /*0500*/  ISETP.NE.AND.EX P0, PT, RZ, UR7, PT, P0 ;  /* 0x00000007ff007c0c */ /* 0x000fe2000bf05300 */
[----:B------:R-:W-:Y:S01]  /*0510*/  ULDC UR7, c[0x0][0x2d8] ;  /* 0x0000b60000077ab9 */ /* 0x000fe20000000800 */
[----:B------:R-:W-:-:S11]  /*0520*/  ULDC.64 UR12, c[0x0][0x2b8] ;  /* 0x0000ae00000c7ab9 */ /* 0x000fd60000000a00 */
.L_x_8587:
[----:B--2---:R-:W2:Y:S01]  /*0530*/  @P0 LDC.64 R128, c[0x0][0x270] ;  /* 0x00009c00ff800b82 */ /* 0x004ea20000000a00 */
[----:B------:R-:W-:Y:S01]  /*0540*/  IMAD R0, R137, UR6, RZ ;  /* 0x0000000689007c24 */ /* 0x000fe2000f8e02ff */
[----:B------:R-:W-:-:S04]  /*0550*/  ISETP.NE.U32.AND P1, PT, RZ, UR8, PT ;  /* 0x00000008ff007c0c */ /* 0x000fc8000bf25070 */
[----:B------:R-:W-:Y:S02]  /*0560*/  SHF.R.S32.HI R131, RZ, 0x1f, R0 ;  /* 0x0000001fff837819 */ /* 0x000fe40000011400 */
[----:B-1----:R-:W1:Y:S01]  /*0570*/  LDC.64 R2, c[0x0][0x220] ;  /* 0x00008800ff027b82 */ /* 0x002e620000000a00 */
[----:B------:R-:W-:Y:S02]  /*0580*/  ISETP.NE.AND.EX P1, PT, RZ, UR9, PT, P1 ;  /* 0x00000009ff007c0c */ /* 0x000fe4000bf25310 */
[----:B------:R-:W-:-:S04]  /*0590*/  LEA.HI R131, R131, R0, RZ, 0x3 ;  /* 0x0000000083837211 */ /* 0x000fc800078f18ff */
[----:B------:R-:W-:-:S07]  /*05a0*/  LEA.HI.SX32 R151, R131, R136, 0x1d ;  /* 0x0000008883977211 */ /* 0x000fce00078feaff */
[----:B------:R-:W-:Y:S01]  /*05b0*/  @P1 LEA R132, P3, R151, UR8, 0x4 ;  /* 0x0000000897841c11 */ /* 0x000fe2000f8620ff */
[----:B--2---:R-:W-:-:S04]  /*05c0*/  @P0 IMAD.WIDE R128, R137, 0x2, R128 ;  /* 0x0000000289800825 */ /* 0x004fc800078e0280 */
[C---:B-1----:R-:W-:Y:S02]  /*05d0*/  IMAD.WIDE.U32 R130, R151.reuse, 0x10, R2 ;  /* 0x0000001097827825 */ /* 0x042fe400078e0002 */
[----:B------:R-:W2:Y:S01]  /*05e0*/  @P0 LDG.E.U16 R128, desc[UR4][R128.64] ;  /* 0x0000000480800981 */ /* 0x000ea2000c1e1500 */
[----:B------:R-:W-:-:S03]  /*05f0*/  @P1 LEA.HI.X R133, R151, UR9, RZ, 0x4, P3 ;  /* 0x0000000997851c11 */ /* 0x000fc600098f24ff */
[----:B------:R-:W3:Y:S04]  /*0600*/  LDG.E.128 R140, desc[UR4][R130.64] ;  /* 0x00000004828c7981 */ /* 0x000ee8000c1e1d00 */
[----:B0-----:R-:W4:Y:S01]  /*0610*/  @P1 LDG.E.128 R4, desc[UR4][R132.64] ;  /* 0x0000000484041981 */ /* 0x001f22000c1e1d00 */
[----:B------:R-:W-:Y:S01]  /*0620*/  HFMA2.MMA R0, -RZ, RZ, 1.875, 0 ;  /* 0x3f800000ff007435 */ /* 0x000fe200000001ff */
[----:B------:R-:W-:Y:S02]  /*0630*/  SHF.R.U32.HI R184, RZ, 0x1c, R151 ;  /* 0x0000001cffb87819 */ /* 0x000fe40000011697 */
[----:B------:R-:W-:-:S03]  /*0640*/  IADD3 R163, R151, 0x20, RZ ;  /* 0x0000002097a37810 */ /* 0x000fc60007ffe0ff */
[----:B--2---:R-:W-:Y:S02]  /*0650*/  @P0 SHF.L.U32 R0, R128, 0x10, RZ ;  /* 0x0000001080000819 */ /* 0x004fe400000006ff */
[----:B---3--:R-:W-:Y:S02]  /*0660*/  SHF.L.U32 R139, R141, 0x10, RZ ;  /* 0x000000108d8b7819 */ /* 0x008fe400000006ff */
[C---:B------:R-:W-:Y:S02]  /*0670*/  SHF.L.U32 R135, R140.reuse, 0x10, RZ ;  /* 0x000000108c877819 */ /* 0x040fe400000006ff */
[----:B----4-:R-:W-:Y:S01]  /*0680*/  @P1 SHF.L.U32 R129, R5, 0x10, RZ ;  /* 0x0000001005811819 */ /* 0x010fe200000006ff */
[-C--:B------:R-:W-:Y:S01]  /*0690*/  FMUL.FTZ R139, R139, R0.reuse ;  /* 0x000000008b8b7220 */ /* 0x080fe20000410000 */
[----:B------:R-:W-:Y:S01]  /*06a0*/  PRMT R134, R140, 0x7632, R134 ;  /* 0x000076328c867816 */ /* 0x000fe20000000086 */
[-C--:B------:R-:W-:Y:S01]  /*06b0*/  FMUL.FTZ R135, R135, R0.reuse ;  /* 0x0000000087877220 */ /* 0x080fe20000410000 */
[----:B------:R-:W-:Y:S01]  /*06c0*/  @P1 SHF.L.U32 R128, R4, 0x10, RZ ;  /* 0x0000001004801819 */ /* 0x000fe200000006ff */
[----:B-----5:R-:W-:Y:S01]  /*06d0*/  FMUL.FTZ R146, R46, R139 ;  /* 0x0000008b2e927220 */ /* 0x020fe20000410000 */
[----:B------:R-:W-:Y:S01]  /*06e0*/  PRMT R138, R141, 0x7632, R138 ;  /* 0x000076328d8a7816 */ /* 0x000fe2000000008a */
[----:B------:R-:W-:Y:S01]  /*06f0*/  FMUL.FTZ R145, R44, R135 ;  /* 0x000000872c917220 */ /* 0x000fe20000410000 */
[----:B------:R-:W-:Y:S01]  /*0700*/  SHF.L.U32 R141, R142, 0x10, RZ ;  /* 0x000000108e8d7819 */ /* 0x000fe200000006ff */
[----:B------:R-:W-:Y:S01]  /*0710*/  @P1 FADD.FTZ R146, R146, R129 ;  /* 0x0000008192921221 */ /* 0x000fe20000010000 */
[----:B------:R-:W-:Y:S01]  /*0720*/  SHF.L.U32 R129, R134, 0x10, RZ ;  /* 0x0000001086817819 */ /* 0x000fe200000006ff */
[--C-:B------:R-:W-:Y:S01]  /*0730*/  @P1 FADD.FTZ R145, R145, R128.reuse ;  /* 0x0000008091911221 */ /* 0x100fe20000010000 */
[----:B------:R-:W-:Y:S01]  /*0740*/  SHF.L.U32 R131, R143, 0x10, RZ ;  /* 0x000000108f837819 */ /* 0x000fe200000006ff */
[-C--:B------:R-:W-:Y:S01]  /*0750*/  FMUL.FTZ R141, R141, R0.reuse ;  /* 0x000000008d8d7220 */ /* 0x080fe20000410000 */
[----:B------:R-:W-:Y:S01]  /*0760*/  @P1 PRMT R128, R4, 0x7632, R128 ;  /* 0x0000763204801816 */ /* 0x000fe20000000080 */
[-C--:B------:R-:W-:Y:S01]  /*0770*/  FMUL.FTZ R150, R129, R0.reuse ;  /* 0x0000000081967220 */ /* 0x080fe20000410000 */
[----:B------:R-:W-:Y:S01]  /*0780*/  PRMT R130, R143, 0x7632, R130 ;  /* 0x000076328f827816 */ /* 0x000fe20000000082 */
[----:B------:R-:W-:Y:S01]  /*0790*/  FMUL.FTZ R131, R131, R0 ;  /* 0x0000000083837220 */ /* 0x000fe20000410000 */
[----:B------:R-:W-:Y:S01]  /*07a0*/  @P1 SHF.L.U32 R129, R128, 0x10, RZ ;  /* 0x0000001080811819 */ /* 0x000fe200000006ff */
[----:B------:R-:W-:Y:S01]  /*07b0*/  FMUL.FTZ R150, R45, R150 ;  /* 0x000000962d967220 */ /* 0x000fe20000410000 */
[----:B------:R-:W-:Y:S01]  /*07c0*/  PRMT R140, R142, 0x7632, R140 ;  /* 0x000076328e8c7816 */ /* 0x000fe2000000008c */
[----:B------:R-:W-:Y:S01]  /*07d0*/  FMUL.FTZ R147, R40, R141 ;  /* 0x0000008d28937220 */ /* 0x000fe20000410000 */
[----:B------:R-:W-:Y:S01]  /*07e0*/  SHF.L.U32 R135, R130, 0x10, RZ ;  /* 0x0000001082877819 */ /* 0x000fe200000006ff */
[----:B------:R-:W-:Y:S01]  /*07f0*/  FMUL.FTZ R148, R42, R131 ;  /* 0x000000832a947220 */ /* 0x000fe20000410000 */
[----:B------:R-:W-:Y:S01]  /*0800*/  @P1 SHF.L.U32 R130, R6, 0x10, RZ ;  /* 0x0000001006821819 */ /* 0x000fe200000006ff */
[----:B------:R-:W-:Y:S01]  /*0810*/  @P1 FADD.FTZ R150, R150, R129 ;  /* 0x0000008196961221 */ /* 0x000fe20000010000 */
[----:B------:R-:W-:Y:S01]  /*0820*/  @P1 SHF.L.U32 R133, R7, 0x10, RZ ;  /* 0x0000001007851819 */ /* 0x000fe200000006ff */
[-C--:B------:R-:W-:Y:S01]  /*0830*/  FMUL.FTZ R132, R135, R0.reuse ;  /* 0x0000000087847220 */ /* 0x080fe20000410000 */
[----:B------:R-:W-:Y:S01]  /*0840*/  SHF.L.U32 R131, R140, 0x10, RZ ;  /* 0x000000108c837819 */ /* 0x000fe200000006ff */
[----:B------:R-:W-:Y:S01]  /*0850*/  @P1 FADD.FTZ R147, R147, R130 ;  /* 0x0000008293931221 */ /* 0x000fe20000010000 */
[----:B------:R-:W-:Y:S01]  /*0860*/  SHF.L.U32 R129, R138, 0x10, RZ ;  /* 0x000000108a817819 */ /* 0x000fe200000006ff */
[--C-:B------:R-:W-:Y:S01]  /*0870*/  @P1 FADD.FTZ R148, R148, R133.reuse ;  /* 0x0000008594941221 */ /* 0x100fe20000010000 */
[----:B------:R-:W-:Y:S01]  /*0880*/  @P1 PRMT R134, R7, 0x7632, R134 ;  /* 0x0000763207861816 */ /* 0x000fe20000000086 */
        /* <DEDUP_REMOVED lines=11> */
[----:B------:R-:W-:Y:S01]  /*0940*/  SHF.L.U32 R141, R151, 0x4, RZ ;  /* 0x00000004978d7819 */ /* 0x000fe200000006ff */
[----:B------:R-:W-:Y:S01]  /*0950*/  @P1 FADD.FTZ R153, R153, R132 ;  /* 0x0000008499991221 */ /* 0x000fe20000010000 */
[----:B------:R-:W-:Y:S01]  /*0960*/  F2FP.BF16.F32.PACK_AB R156, R150, R145 ;  /* 0x00000091969c723e */ /* 0x000fe200000010ff */
[----:B------:R-:W-:Y:S01]  /*0970*/  @P1 FADD.FTZ R152, R152, R133 ;  /* 0x0000008598981221 */ /* 0x000fe20000010000 */
[----:B------:R-:W-:Y:S01]  /*0980*/  IADD3 R130, P3, R141, UR10, RZ ;  /* 0x0000000a8d827c10 */ /* 0x000fe2000ff7e0ff */
[----:B------:R-:W-:Y:S01]  /*0990*/  IMAD.WIDE.U32 R128, R163, 0x10, R2 ;  /* 0x00000010a3807825 */ /* 0x000fe200078e0002 */
[----:B------:R-:W-:-:S02]  /*09a0*/  F2FP.BF16.F32.PACK_AB R159, R149, R148 ;  /* 0x00000094959f723e */ /* 0x000fc400000010ff */
[----:B------:R-:W-:Y:S02]  /*09b0*/  IADD3.X R131, R184, UR11, RZ, P3, !PT ;  /* 0x0000000bb8837c10 */ /* 0x000fe40009ffe4ff */
[----:B------:R-:W-:Y:S02]  /*09c0*/  F2FP.BF16.F32.PACK_AB R158, R152, R147 ;  /* 0x00000093989e723e */ /* 0x000fe400000010ff */
[----:B------:R-:W-:Y:S02]  /*09d0*/  F2FP.BF16.F32.PACK_AB R157, R153, R146 ;  /* 0x00000092999d723e */ /* 0x000fe400000010ff */
[----:B------:R-:W-:-:S03]  /*09e0*/  @P1 LEA R132, P3, R163, UR8, 0x4 ;  /* 0x00000008a3841c11 */ /* 0x000fc6000f8620ff */
[----:B------:R0:W-:Y:S01]  /*09f0*/  STG.E.128 desc[UR4][R130.64], R156 ;  /* 0x0000009c82007986 */ /* 0x0001e2000c101d04 */
[----:B------:R-:W-:-:S03]  /*0a00*/  @P1 LEA.HI.X R133, R163, UR9, RZ, 0x4, P3 ;  /* 0x00000009a3851c11 */ /* 0x000fc600098f24ff */
[----:B------:R-:W2:Y:S04]  /*0a10*/  LDG.E.128 R164, desc[UR4][R128.64] ;  /* 0x0000000480a47981 */ /* 0x000ea8000c1e1d00 */
[----:B------:R-:W3:Y:S01]  /*0a20*/  @P1 LDG.E.128 R4, desc[UR4][R132.64] ;  /* 0x0000000484041981 */ /* 0x000ee2000c1e1d00 */
[----:B------:R-:W-:Y:S02]  /*0a30*/  IADD3 R171, R151, 0x40, RZ ;  /* 0x0000004097ab7810 */ /* 0x000fe40007ffe0ff */
[----:B--2---:R-:W-:Y:S02]  /*0a40*/  SHF.L.U32 R135, R164, 0x10, RZ ;  /* 0x00000010a4877819 */ /* 0x004fe400000006ff */
[----:B------:R-:W-:Y:S02]  /*0a50*/  SHF.L.U32 R139, R165, 0x10, RZ ;  /* 0x00000010a58b7819 */ /* 0x000fe400000006ff */
[----:B---3--:R-:W-:Y:S01]  /*0a60*/  @P1 SHF.L.U32 R129, R4, 0x10, RZ ;  /* 0x0000001004811819 */ /* 0x008fe200000006ff */
[-C--:B------:R-:W-:Y:S01]  /*0a70*/  FMUL.FTZ R135, R135, R0.reuse ;  /* 0x0000000087877220 */ /* 0x080fe20000410000 */
[----:B------:R-:W-:Y:S01]  /*0a80*/  @P1 SHF.L.U32 R128, R5, 0x10, RZ ;  /* 0x0000001005801819 */ /* 0x000fe200000006ff */
[-C--:B------:R-:W-:Y:S01]  /*0a90*/  FMUL.FTZ R139, R139, R0.reuse ;  /* 0x000000008b8b7220 */ /* 0x080fe20000410000 */
[----:B------:R-:W-:Y:S01]  /*0aa0*/  PRMT R134, R164, 0x7632, R134 ;  /* 0x00007632a4867816 */ /* 0x000fe20000000086 */
[----:B------:R-:W-:Y:S01]  /*0ab0*/  FMUL.FTZ R154, R36, R135 ;  /* 0x00000087249a7220 */ /* 0x000fe20000410000 */
[----:B0-----:R-:W-:Y:S01]  /*0ac0*/  SHF.L.U32 R131, R167, 0x10, RZ ;  /* 0x00000010a7837819 */ /* 0x001fe200000006ff */
[----:B------:R-:W-:Y:S01]  /*0ad0*/  FMUL.FTZ R155, R38, R139 ;  /* 0x0000008b269b7220 */ /* 0x000fe20000410000 */
[----:B------:R-:W-:Y:S01]  /*0ae0*/  PRMT R138, R165, 0x7632, R138 ;  /* 0x00007632a58a7816 */ /* 0x000fe2000000008a */
[----:B------:R-:W-:Y:S01]  /*0af0*/  @P1 FADD.FTZ R154, R129, R154 ;  /* 0x0000009a819a1221 */ /* 0x000fe20000010000 */
[----:B------:R-:W-:Y:S01]  /*0b00*/  SHF.L.U32 R129, R134, 0x10, RZ ;  /* 0x0000001086817819 */ /* 0x000fe200000006ff */
[----:B------:R-:W-:Y:S01]  /*0b10*/  @P1 FADD.FTZ R155, R128, R155 ;  /* 0x0000009b809b1221 */ /* 0x000fe20000010000 */
[----:B------:R-:W-:Y:S01]  /*0b20*/  @P1 PRMT R128, R4, 0x7632, R128 ;  /* 0x0000763204801816 */ /* 0x000fe20000000080 */
[----:B------:R-:W-:Y:S01]  /*0b30*/  FMUL.FTZ R131, R131, R0 ;  /* 0x0000000083837220 */ /* 0x000fe20000410000 */
[----:B------:R-:W-:-:S02]  /*0b40*/  PRMT R140, R166, 0x7632, R140 ;  /* 0x00007632a68c7816 */ /* 0x000fc4000000008c */
[----:B------:R-:W-:Y:S01]  /*0b50*/  @P1 SHF.L.U32 R130, R128, 0x10, RZ ;  /* 0x0000001080821819 */ /* 0x000fe200000006ff */
[----:B------:R-:W-:Y:S01]  /*0b60*/  FMUL.FTZ R128, R129, R0 ;  /* 0x0000000081807220 */ /* 0x000fe20000410000 */
[----:B------:R-:W-:Y:S01]  /*0b70*/  PRMT R132, R167, 0x7632, R132 ;  /* 0x00007632a7847816 */ /* 0x000fe20000000084 */
[----:B------:R-:W-:Y:S01]  /*0b80*/  FMUL.FTZ R157, R34, R131 ;  /* 0x00000083229d7220 */ /* 0x000fe20000410000 */
[----:B------:R-:W-:Y:S01]  /*0b90*/  SHF.L.U32 R143, R166, 0x10, RZ ;  /* 0x00000010a68f7819 */ /* 0x000fe200000006ff */
[----:B------:R-:W-:Y:S01]  /*0ba0*/  FMUL.FTZ R159, R37, R128 ;  /* 0x00000080259f7220 */ /* 0x000fe20000410000 */
[----:B------:R-:W-:Y:S02]  /*0bb0*/  SHF.L.U32 R133, R132, 0x10, RZ ;  /* 0x0000001084857819 */ /* 0x000fe400000006ff */
[----:B------:R-:W-:Y:S01]  /*0bc0*/  SHF.L.U32 R131, R140, 0x10, RZ ;  /* 0x000000108c837819 */ /* 0x000fe200000006ff */
[----:B------:R-:W-:Y:S01]  /*0bd0*/  @P1 FADD.FTZ R159, R159, R130 ;  /* 0x000000829f9f1221 */ /* 0x000fe20000010000 */
[----:B------:R-:W-:Y:S01]  /*0be0*/  SHF.L.U32 R129, R138, 0x10, RZ ;  /* 0x000000108a817819 */ /* 0x000fe200000006ff */
[-C--:B------:R-:W-:Y:S01]  /*0bf0*/  FMUL.FTZ R143, R143, R0.reuse ;  /* 0x000000008f8f7220 */ /* 0x080fe20000410000 */
[----:B------:R-:W-:Y:S01]  /*0c00*/  @P1 PRMT R128, R5, 0x7632, R128 ;  /* 0x0000763205801816 */ /* 0x000fe20000000080 */
        /* <DEDUP_REMOVED lines=10> */
[----:B------:R-:W-:Y:S01]  /*0cb0*/  @P1 FADD.FTZ R157, R142, R157 ;  /* 0x0000009d8e9d1221 */ /* 0x000fe20000010000 */
[----:B------:R-:W-:Y:S01]  /*0cc0*/  @P1 SHF.L.U32 R135, R135, 0x10, RZ ;  /* 0x0000001087871819 */ /* 0x000fe200000006ff */
[----:B------:R-:W-:Y:S01]  /*0cd0*/  FMUL.FTZ R161, R33, R130 ;  /* 0x0000008221a17220 */ /* 0x000fe20000410000 */
[----:B------:R-:W-:Y:S01]  /*0ce0*/  @P1 SHF.L.U32 R128, R132, 0x10, RZ ;  /* 0x0000001084801819 */ /* 0x000fe200000006ff */
[----:B------:R-:W-:Y:S01]  /*0cf0*/  FMUL.FTZ R160, R39, R160 ;  /* 0x000000a027a07220 */ /* 0x000fe20000410000 */
[----:B------:R-:W-:Y:S01]  /*0d00*/  SHF.L.U32 R142, R163, 0x4, RZ ;  /* 0x00000004a38e7819 */ /* 0x000fe200000006ff */
[----:B------:R-:W-:Y:S01]  /*0d10*/  @P1 FADD.FTZ R156, R139, R156 ;  /* 0x0000009c8b9c1221 */ /* 0x000fe20000010000 */
        /* <DEDUP_REMOVED lines=17> */
[C---:B--2---:R-:W-:Y:S02]  /*0e30*/  SHF.L.U32 R143, R129.reuse, 0x10, RZ ;  /* 0x00000010818f7819 */ /* 0x044fe400000006ff */
[C---:B------:R-:W-:Y:S02]  /*0e40*/  SHF.L.U32 R139, R128.reuse, 0x10, RZ ;  /* 0x00000010808b7819 */ /* 0x040fe400000006ff */
[----:B------:R-:W-:Y:S01]  /*0e50*/  PRMT R144, R129, 0x7632, R144 ;  /* 0x0000763281907816 */ /* 0x000fe20000000090 */
[-C--:B------:R-:W-:Y:S01]  /*0e60*/  FMUL.FTZ R143, R143, R0.reuse ;  /* 0x000000008f8f7220 */ /* 0x080fe20000410000 */
[----:B---3--:R-:W-:Y:S01]  /*0e70*/  @P1 SHF.L.U32 R129, R5, 0x10, RZ ;  /* 0x0000001005811819 */ /* 0x008fe200000006ff */
[-C--:B------:R-:W-:Y:S01]  /*0e80*/  FMUL.FTZ R139, R139, R0.reuse ;  /* 0x000000008b8b7220 */ /* 0x080fe20000410000 */
[----:B------:R-:W-:Y:S01]  /*0e90*/  PRMT R138, R128, 0x7632, R138 ;  /* 0x00007632808a7816 */ /* 0x000fe2000000008a */
[----:B------:R-:W-:Y:S01]  /*0ea0*/  FMUL.FTZ R162, R30, R143 ;  /* 0x0000008f1ea27220 */ /* 0x000fe20000410000 */
[----:B------:R-:W-:Y:S01]  /*0eb0*/  @P1 SHF.L.U32 R128, R4, 0x10, RZ ;  /* 0x0000001004801819 */ /* 0x000fe200000006ff */
[----:B------:R-:W-:Y:S01]  /*0ec0*/  FMUL.FTZ R163, R28, R139 ;  /* 0x0000008b1ca37220 */ /* 0x000fe20000410000 */
[----:B------:R-:W-:Y:S01]  /*0ed0*/  SHF.L.U32 R169, R130, 0x10, RZ ;  /* 0x0000001082a97819 */ /* 0x000fe200000006ff */
[----:B------:R-:W-:Y:S01]  /*0ee0*/  @P1 FADD.FTZ R162, R129, R162 ;  /* 0x000000a281a21221 */ /* 0x000fe20000010000 */
[----:B------:R-:W-:Y:S01]  /*0ef0*/  SHF.L.U32 R129, R138, 0x10, RZ ;  /* 0x000000108a817819 */ /* 0x000fe200000006ff */
[----:B------:R-:W-:Y:S01]  /*0f00*/  @P1 FADD.FTZ R163, R128, R163 ;  /* 0x000000a380a31221 */ /* 0x000fe20000010000 */
[----:B------:R-:W-:Y:S01]  /*0f10*/  @P1 PRMT R128, R4, 0x7632, R128 ;  /* 0x0000763204801816 */ /* 0x000fe20000000080 */
[-C--:B------:R-:W-:Y:S01]  /*0f20*/  FMUL.FTZ R169, R169, R0.reuse ;  /* 0x00000000a9a97220 */ /* 0x080fe20000410000 */
[----:B0-----:R-:W-:Y:S01]  /*0f30*/  PRMT R132, R131, 0x7632, R132 ;  /* 0x0000763283847816 */ /* 0x001fe20000000084 */
[----:B------:R-:W-:Y:S01]  /*0f40*/  FMUL.FTZ R166, R129, R0 ;  /* 0x0000000081a67220 */ /* 0x000fe20000410000 */
[----:B------:R-:W-:Y:S01]  /*0f50*/  SHF.L.U32 R133, R131, 0x10, RZ ;  /* 0x0000001083857819 */ /* 0x000fe200000006ff */
[----:B------:R-:W-:Y:S01]  /*0f60*/  FMUL.FTZ R165, R24, R169 ;  /* 0x000000a918a57220 */ /* 0x000fe20000410000 */
[----:B------:R-:W-:Y:S01]  /*0f70*/  @P1 SHF.L.U32 R131, R128, 0x10, RZ ;  /* 0x0000001080831819 */ /* 0x000fe200000006ff */
[----:B------:R-:W-:Y:S01]  /*0f80*/  FMUL.FTZ R166, R29, R166 ;  /* 0x000000a61da67220 */ /* 0x000fe20000410000 */
[----:B------:R-:W-:Y:S01]  /*0f90*/  SHF.L.U32 R135, R132, 0x10, RZ ;  /* 0x0000001084877819 */ /* 0x000fe200000006ff */
[-C--:B------:R-:W-:Y:S01]  /*0fa0*/  FMUL.FTZ R133, R133, R0.reuse ;  /* 0x0000000085857220 */ /* 0x080fe20000410000 */
[----:B------:R-:W-:Y:S01]  /*0fb0*/  PRMT R130, R130, 0x7632, R130 ;  /* 0x0000763282827816 */ /* 0x000fe20000000082 */
[----:B------:R-:W-:Y:S01]  /*0fc0*/  @P1 FADD.FTZ R166, R166, R131 ;  /* 0x00000083a6a61221 */ /* 0x000fe20000010000 */
[----:B------:R-:W-:Y:S01]  /*0fd0*/  @P1 SHF.L.U32 R168, R6, 0x10, RZ ;  /* 0x0000001006a81819 */ /* 0x000fe200000006ff */
[----:B------:R-:W-:Y:S01]  /*0fe0*/  FMUL.FTZ R128, R135, R0 ;  /* 0x0000000087807220 */ /* 0x000fe20000410000 */
[----:B------:R-:W-:Y:S01]  /*0ff0*/  SHF.L.U32 R131, R130, 0x10, RZ ;  /* 0x0000001082837819 */ /* 0x000fe200000006ff */
[----:B------:R-:W-:Y:S01]  /*1000*/  FMUL.FTZ R164, R26, R133 ;  /* 0x000000851aa47220 */ /* 0x000fe20000410000 */
[----:B------:R-:W-:Y:S01]  /*1010*/  SHF.L.U32 R129, R144, 0x10, RZ ;  /* 0x0000001090817819 */ /* 0x000fe200000006ff */
[----:B------:R-:W-:Y:S01]  /*1020*/  FMUL.FTZ R167, R27, R128 ;  /* 0x000000801ba77220 */ /* 0x000fe20000410000 */
[----:B------:R-:W-:Y:S01]  /*1030*/  @P1 PRMT R134, R7, 0x7632, R134 ;  /* 0x0000763207861816 */ /* 0x000fe20000000086 */
[----:B------:R-:W-:Y:S01]  /*1040*/  @P1 FADD.FTZ R165, R168, R165 ;  /* 0x000000a5a8a51221 */ /* 0x000fe20000010000 */
[----:B------:R-:W-:Y:S01]  /*1050*/  @P1 PRMT R130, R5, 0x7632, R130 ;  /* 0x0000763205821816 */ /* 0x000fe20000000082 */
[-C--:B------:R-:W-:Y:S01]  /*1060*/  FMUL.FTZ R168, R131, R0.reuse ;  /* 0x0000000083a87220 */ /* 0x080fe20000410000 */
        /* <DEDUP_REMOVED lines=26> */
[----:B------:R-:W-:Y:S01]  /*1210*/  IADD3 R185, R151, 0x80, RZ ;  /* 0x0000008097b97810 */ /* 0x000fe20007ffe0ff */
[----:B------:R-:W-:-:S04]  /*1220*/  FADD.FTZ R151, RZ, R145 ;  /* 0x00000091ff977221 */ /* 0x000fc80000010000 */
[----:B------:R-:W-:-:S04]  /*1230*/  FADD.FTZ R151, R151, R150 ;  /* 0x0000009697977221 */ /* 0x000fc80000010000 */
[----:B------:R-:W-:-:S04]  /*1240*/  FADD.FTZ R180, R151, R146 ;  /* 0x0000009297b47221 */ /* 0x000fc80000010000 */
[----:B------:R-:W-:-:S04]  /*1250*/  FADD.FTZ R180, R180, R153 ;  /* 0x00000099b4b47221 */ /* 0x000fc80000010000 */
[----:B------:R-:W-:Y:S01]  /*1260*/  FADD.FTZ R151, R180, R147 ;  /* 0x00000093b4977221 */ /* 0x000fe20000010000 */
[----:B--2---:R-:W-:Y:S02]  /*1270*/  SHF.L.U32 R175, R133, 0x10, RZ ;  /* 0x0000001085af7819 */ /* 0x004fe400000006ff */
[C---:B------:R-:W-:Y:S02]  /*1280*/  SHF.L.U32 R143, R132.reuse, 0x10, RZ ;  /* 0x00000010848f7819 */ /* 0x040fe400000006ff */
[----:B0-----:R-:W-:Y:S01]  /*1290*/  @P1 SHF.L.U32 R129, R5, 0x10, RZ ;  /* 0x0000001005811819 */ /* 0x001fe200000006ff */
[-C--:B------:R-:W-:Y:S01]  /*12a0*/  FMUL.FTZ R175, R175, R0.reuse ;  /* 0x00000000afaf7220 */ /* 0x080fe20000410000 */
[----:B------:R-:W-:Y:S01]  /*12b0*/  PRMT R144, R132, 0x7632, R144 ;  /* 0x0000763284907816 */ /* 0x000fe20000000090 */
[-C--:B------:R-:W-:Y:S01]  /*12c0*/  FMUL.FTZ R143, R143, R0.reuse ;  /* 0x000000008f8f7220 */ /* 0x080fe20000410000 */
[----:B------:R-:W-:Y:S01]  /*12d0*/  PRMT R176, R133, 0x7632, R176 ;  /* 0x0000763285b07816 */ /* 0x000fe200000000b0 */
[----:B------:R-:W-:Y:S01]  /*12e0*/  FMUL.FTZ R170, R22, R175 ;  /* 0x000000af16aa7220 */ /* 0x000fe20000410000 */
[----:B------:R-:W-:Y:S01]  /*12f0*/  @P1 SHF.L.U32 R128, R4, 0x10, RZ ;  /* 0x0000001004801819 */ /* 0x000fe200000006ff */
[----:B------:R-:W-:Y:S01]  /*1300*/  FMUL.FTZ R171, R20, R143 ;  /* 0x0000008f14ab7220 */ /* 0x000fe20000410000 */
[----:B------:R-:W-:Y:S01]  /*1310*/  SHF.L.U32 R133, R135, 0x10, RZ ;  /* 0x0000001087857819 */ /* 0x000fe200000006ff */
[----:B------:R-:W-:Y:S01]  /*1320*/  @P1 FADD.FTZ R170, R129, R170 ;  /* 0x000000aa81aa1221 */ /* 0x000fe20000010000 */
[----:B------:R-:W-:Y:S01]  /*1330*/  PRMT R135, R135, 0x7632, R135 ;  /* 0x0000763287877816 */ /* 0x000fe20000000087 */
[----:B------:R-:W-:Y:S01]  /*1340*/  @P1 FADD.FTZ R171, R128, R171 ;  /* 0x000000ab80ab1221 */ /* 0x000fe20000010000 */
[----:B------:R-:W-:Y:S01]  /*1350*/  SHF.L.U32 R129, R144, 0x10, RZ ;  /* 0x0000001090817819 */ /* 0x000fe200000006ff */
[----:B------:R-:W-:Y:S01]  /*1360*/  FMUL.FTZ R133, R133, R0 ;  /* 0x0000000085857220 */ /* 0x000fe20000410000 */
[----:B------:R-:W-:-:S02]  /*1370*/  SHF.L.U32 R177, R134, 0x10, RZ ;  /* 0x0000001086b17819 */ /* 0x000fc400000006ff */
[----:B------:R-:W-:Y:S01]  /*1380*/  @P1 PRMT R128, R4, 0x7632, R128 ;  /* 0x0000763204801816 */ /* 0x000fe20000000080 */
[-C--:B------:R-:W-:Y:S01]  /*1390*/  FMUL.FTZ R174, R129, R0.reuse ;  /* 0x0000000081ae7220 */ /* 0x080fe20000410000 */
[----:B------:R-:W-:Y:S01]  /*13a0*/  SHF.L.U32 R135, R135, 0x10, RZ ;  /* 0x0000001087877819 */ /* 0x000fe200000006ff */
[----:B------:R-:W-:Y:S01]  /*13b0*/  FMUL.FTZ R177, R177, R0 ;  /* 0x00000000b1b17220 */ /* 0x000fe20000410000 */
[----:B------:R-:W-:Y:S01]  /*13c0*/  @P1 PRMT R130, R7, 0x7632, R130 ;  /* 0x0000763207821816 */ /* 0x000fe20000000082 */
[----:B------:R-:W-:Y:S01]  /*13d0*/  FMUL.FTZ R174, R21, R174 ;  /* 0x000000ae15ae7220 */ /* 0x000fe20000410000 */
[----:B------:R-:W-:Y:S01]  /*13e0*/  @P1 SHF.L.U32 R131, R128, 0x10, RZ ;  /* 0x0000001080831819 */ /* 0x000fe200000006ff */
[----:B------:R-:W-:Y:S01]  /*13f0*/  FMUL.FTZ R128, R135, R0 ;  /* 0x0000000087807220 */ /* 0x000fe20000410000 */
[----:B------:R-:W-:Y:S01]  /*1400*/  PRMT R134, R134, 0x7632, R134 ;  /* 0x0000763286867816 */ /* 0x000fe20000000086 */
[----:B------:R-:W-:Y:S01]  /*1410*/  FMUL.FTZ R173, R16, R177 ;  /* 0x000000b110ad7220 */ /* 0x000fe20000410000 */
[----:B------:R-:W-:Y:S01]  /*1420*/  @P1 SHF.L.U32 R132, R6, 0x10, RZ ;  /* 0x0000001006841819 */ /* 0x000fe200000006ff */
[----:B------:R-:W-:Y:S01]  /*1430*/  FMUL.FTZ R175, R19, R128 ;  /* 0x0000008013af7220 */ /* 0x000fe20000410000 */
[----:B------:R-:W-:Y:S01]  /*1440*/  @P1 SHF.L.U32 R130, R130, 0x10, RZ ;  /* 0x0000001082821819 */ /* 0x000fe200000006ff */
[----:B------:R-:W-:Y:S01]  /*1450*/  @P1 FADD.FTZ R174, R174, R131 ;  /* 0x00000083aeae1221 */ /* 0x000fe20000010000 */
[----:B------:R-:W-:Y:S01]  /*1460*/  SHF.L.U32 R131, R134, 0x10, RZ ;  /* 0x0000001086837819 */ /* 0x000fe200000006ff */
[----:B------:R-:W-:Y:S01]  /*1470*/  @P1 FADD.FTZ R173, R132, R173 ;  /* 0x000000ad84ad1221 */ /* 0x000fe20000010000 */
[----:B------:R-:W-:Y:S01]  /*1480*/  SHF.L.U32 R129, R176, 0x10, RZ ;  /* 0x00000010b0817819 */ /* 0x000fe200000006ff */
[--C-:B------:R-:W-:Y:S01]  /*1490*/  @P1 FADD.FTZ R175, R175, R130.reuse ;  /* 0x00000082afaf1221 */ /* 0x100fe20000010000 */
[----:B------:R-:W-:Y:S01]  /*14a0*/  @P1 SHF.L.U32 R143, R7, 0x10, RZ ;  /* 0x00000010078f1819 */ /* 0x000fe200000006ff */
[----:B------:R-:W-:Y:S01]  /*14b0*/  FMUL.FTZ R172, R18, R133 ;  /* 0x0000008512ac7220 */ /* 0x000fe20000410000 */
[----:B------:R-:W-:Y:S01]  /*14c0*/  @P1 PRMT R130, R5, 0x7632, R130 ;  /* 0x0000763205821816 */ /* 0x000fe20000000082 */
[-C--:B------:R-:W-:Y:S01]  /*14d0*/  FMUL.FTZ R176, R131, R0.reuse ;  /* 0x0000000083b07220 */ /* 0x080fe20000410000 */
[----:B------:R-:W-:Y:S01]  /*14e0*/  @P1 PRMT R132, R6, 0x7632, R132 ;  /* 0x0000763206841816 */ /* 0x000fe20000000084 */
[----:B------:R-:W-:Y:S01]  /*14f0*/  FMUL.FTZ R128, R129, R0 ;  /* 0x0000000081807220 */ /* 0x000fe20000410000 */
[----:B------:R-:W-:Y:S01]  /*1500*/  @P1 SHF.L.U32 R130, R130, 0x10, RZ ;  /* 0x0000001082821819 */ /* 0x000fe200000006ff */
[----:B------:R-:W-:Y:S01]  /*1510*/  @P1 FADD.FTZ R172, R143, R172 ;  /* 0x000000ac8fac1221 */ /* 0x000fe20000010000 */
[----:B------:R-:W-:Y:S01]  /*1520*/  @P1 SHF.L.U32 R129, R132, 0x10, RZ ;  /* 0x0000001084811819 */ /* 0x000fe200000006ff */
[----:B------:R-:W-:Y:S01]  /*1530*/  FMUL.FTZ R176, R17, R176 ;  /* 0x000000b011b07220 */ /* 0x000fe20000410000 */
[----:B------:R-:W-:Y:S01]  /*1540*/  FMUL.FTZ R177, R23, R128 ;  /* 0x0000008017b17220 */ /* 0x000fe20000410000 */
[----:B------:R-:W-:Y:S01]  /*1550*/  SHF.L.U32 R143, R179, 0x4, RZ ;  /* 0x00000004b38f7819 */ /* 0x000fe200000006ff */
[----:B------:R-:W-:-:S04]  /*1560*/  IMAD.WIDE.U32 R132, R185, 0x10, R2 ;  /* 0x00000010b9847825 */ /* 0x000fc800078e0002 */
[----:B------:R-:W-:Y:S01]  /*1570*/  @P1 FADD.FTZ R176, R176, R129 ;  /* 0x00000081b0b01221 */ /* 0x000fe20000010000 */
[----:B------:R-:W-:Y:S01]  /*1580*/  @P1 FADD.FTZ R177, R177, R130 ;  /* 0x00000082b1b11221 */ /* 0x000fe20000010000 */
[----:B------:R-:W-:Y:S02]  /*1590*/  SHF.R.U32.HI R144, RZ, 0x1c, R179 ;  /* 0x0000001cff907819 */ /* 0x000fe400000116b3 */
[----:B------:R-:W-:Y:S02]  /*15a0*/  IADD3 R178, P3, R143, UR10, RZ ;  /* 0x0000000a8fb27c10 */ /* 0x000fe4000ff7e0ff */
[----:B------:R-:W-:Y:S02]  /*15b0*/  F2FP.BF16.F32.PACK_AB R131, R175, R172 ;  /* 0x000000acaf83723e */ /* 0x000fe400000010ff */
[----:B------:R-:W-:Y:S02]  /*15c0*/  IADD3.X R179, R144, UR11, RZ, P3, !PT ;  /* 0x0000000b90b37c10 */ /* 0x000fe40009ffe4ff */
[----:B------:R-:W-:-:S02]  /*15d0*/  F2FP.BF16.F32.PACK_AB R130, R176, R173 ;  /* 0x000000adb082723e */ /* 0x000fc400000010ff */
[----:B------:R-:W-:Y:S02]  /*15e0*/  F2FP.BF16.F32.PACK_AB R129, R177, R170 ;  /* 0x000000aab181723e */ /* 0x000fe400000010ff */
[----:B------:R-:W-:Y:S02]  /*15f0*/  F2FP.BF16.F32.PACK_AB R128, R174, R171 ;  /* 0x000000abae80723e */ /* 0x000fe400000010ff */
[----:B------:R-:W-:-:S03]  /*1600*/  @P1 LEA R2, P3, R185, UR8, 0x4 ;  /* 0x00000008b9021c11 */ /* 0x000fc6000f8620ff */
[----:B------:R0:W-:Y:S04]  /*1610*/  STG.E.128 desc[UR4][R178.64], R128 ;  /* 0x00000080b2007986 */ /* 0x0001e8000c101d04 */
[----:B------:R-:W2:Y:S01]  /*1620*/  LDG.E.128 R132, desc[UR4][R132.64] ;  /* 0x0000000484847981 */ /* 0x000ea2000c1e1d00 */
[----:B------:R-:W-:-:S05]  /*1630*/  @P1 LEA.HI.X R3, R185, UR9, RZ, 0x4, P3 ;  /* 0x00000009b9031c11 */ /* 0x000fca00098f24ff */
[----:B------:R1:W3:Y:S01]  /*1640*/  @P1 LDG.E.128 R4, desc[UR4][R2.64] ;  /* 0x0000000402041981 */ /* 0x0002e2000c1e1d00 */
[----:B------:R-:W-:Y:S01]  /*1650*/  FADD.FTZ R151, R151, R152 ;  /* 0x0000009897977221 */ /* 0x000fe20000010000 */
[----:B------:R-:W-:-:S03]  /*1660*/  UMOV UR14, 0xffffffff ;  /* 0xffffffff000e7882 */ /* 0x000fc60000000000 */
        /* <DEDUP_REMOVED lines=22> */
[----:B--2---:R-:W-:Y:S02]  /*17d0*/  SHF.L.U32 R3, R132, 0x10, RZ ;  /* 0x0000001084037819 */ /* 0x004fe400000006ff */
[----:B------:R-:W-:Y:S02]  /*17e0*/  SHF.L.U32 R131, R133, 0x10, RZ ;  /* 0x0000001085837819 */ /* 0x000fe400000006ff */
[----:B------:R-:W-:Y:S01]  /*17f0*/  SHF.L.U32 R151, R134, 0x10, RZ ;  /* 0x0000001086977819 */ /* 0x000fe200000006ff */
[-C--:B------:R-:W-:Y:S01]  /*1800*/  FMUL.FTZ R3, R3, R0.reuse ;  /* 0x0000000003037220 */ /* 0x080fe20000410000 */
[----:B------:R-:W-:Y:S01]  /*1810*/  PRMT R132, R132, 0x7632, R132 ;  /* 0x0000763284847816 */ /* 0x000fe20000000084 */
[-C--:B------:R-:W-:Y:S01]  /*1820*/  FMUL.FTZ R131, R131, R0.reuse ;  /* 0x0000000083837220 */ /* 0x080fe20000410000 */
[----:B------:R-:W-:Y:S01]  /*1830*/  PRMT R133, R133, 0x7632, R133 ;  /* 0x0000763285857816 */ /* 0x000fe20000000085 */
[----:B------:R-:W-:Y:S01]  /*1840*/  FMUL.FTZ R151, R151, R0 ;  /* 0x0000000097977220 */ /* 0x000fe20000410000 */
[----:B------:R-:W-:-:S02]  /*1850*/  PRMT R134, R134, 0x7632, R134 ;  /* 0x0000763286867816 */ /* 0x000fc40000000086 */
[C---:B------:R-:W-:Y:S02]  /*1860*/  PRMT R2, R135.reuse, 0x7632, R2 ;  /* 0x0000763287027816 */ /* 0x040fe40000000002 */
[----:B------:R-:W-:Y:S02]  /*1870*/  SHF.L.U32 R179, R135, 0x10, RZ ;  /* 0x0000001087b37819 */ /* 0x000fe400000006ff */
[----:B------:R-:W-:Y:S01]  /*1880*/  SHF.L.U32 R129, R132, 0x10, RZ ;  /* 0x0000001084817819 */ /* 0x000fe200000006ff */
[----:B------:R-:W-:Y:S01]  /*1890*/  FMUL.FTZ R132, R8, R151 ;  /* 0x0000009708847220 */ /* 0x000fe20000410000 */
[----:B------:R-:W-:Y:S01]  /*18a0*/  SHF.L.U32 R133, R133, 0x10, RZ ;  /* 0x0000001085857819 */ /* 0x000fe200000006ff */
[-C--:B------:R-:W-:Y:S01]  /*18b0*/  FMUL.FTZ R179, R179, R0.reuse ;  /* 0x00000000b3b37220 */ /* 0x080fe20000410000 */
[----:B------:R-:W-:Y:S01]  /*18c0*/  SHF.L.U32 R135, R134, 0x10, RZ ;  /* 0x0000001086877819 */ /* 0x000fe200000006ff */
[----:B------:R-:W-:Y:S01]  /*18d0*/  FMUL.FTZ R134, R12, R3 ;  /* 0x000000030c867220 */ /* 0x000fe20000410000 */
[----:B------:R-:W-:Y:S01]  /*18e0*/  SHF.L.U32 R181, R2, 0x10, RZ ;  /* 0x0000001002b57819 */ /* 0x000fe200000006ff */
[-C--:B------:R-:W-:Y:S01]  /*18f0*/  FMUL.FTZ R2, R129, R0.reuse ;  /* 0x0000000081027220 */ /* 0x080fe20000410000 */
[-C--:B------:R-:W-:Y:S01]  /*1900*/  FMUL.FTZ R182, R133, R0.reuse ;  /* 0x0000000085b67220 */ /* 0x080fe20000410000 */
        /* <DEDUP_REMOVED lines=11> */
[----:B------:R-:W-:Y:S01]  /*19c0*/  FADD.FTZ R129, R130, R173 ;  /* 0x000000ad82817221 */ /* 0x000fe20000010000 */
[----:B------:R-:W-:Y:S01]  /*19d0*/  @P1 FADD.FTZ R132, R3, R132 ;  /* 0x0000008403841221 */ /* 0x000fe20000010000 */
[----:B------:R-:W-:Y:S01]  /*19e0*/  @P1 PRMT R3, R7, 0x7632, R3 ;  /* 0x0000763207031816 */ /* 0x000fe20000000003 */
[----:B------:R-:W-:Y:S01]  /*19f0*/  FMUL.FTZ R180, R11, R180 ;  /* 0x000000b40bb47220 */ /* 0x000fe20000410000 */
[----:B------:R-:W-:Y:S01]  /*1a00*/  @P1 SHF.L.U32 R0, R0, 0x10, RZ ;  /* 0x0000001000001819 */ /* 0x000fe200000006ff */
[----:B------:R-:W-:Y:S01]  /*1a10*/  FADD.FTZ R129, R129, R176 ;  /* 0x000000b081817221 */ /* 0x000fe20000010000 */
[----:B------:R-:W-:Y:S01]  /*1a20*/  @P1 SHF.L.U32 R3, R3, 0x10, RZ ;  /* 0x0000001003031819 */ /* 0x000fe200000006ff */
[----:B------:R-:W-:Y:S01]  /*1a30*/  FMUL.FTZ R181, R9, R128 ;  /* 0x0000008009b57220 */ /* 0x000fe20000410000 */
[----:B------:R-:W-:Y:S01]  /*1a40*/  @P1 SHF.L.U32 R178, R7, 0x10, RZ ;  /* 0x0000001007b21819 */ /* 0x000fe200000006ff */
[--C-:B------:R-:W-:Y:S01]  /*1a50*/  @P1 FADD.FTZ R179, R179, R0.reuse ;  /* 0x00000000b3b31221 */ /* 0x100fe20000010000 */
[----:B------:R-:W-:Y:S01]  /*1a60*/  @P1 PRMT R0, R5, 0x7632, R0 ;  /* 0x0000763205001816 */ /* 0x000fe20000000000 */
[----:B------:R-:W-:Y:S01]  /*1a70*/  FADD.FTZ R130, R129, R172 ;  /* 0x000000ac81827221 */ /* 0x000fe20000010000 */
[----:B------:R-:W-:Y:S01]  /*1a80*/  @P1 PRMT R2, R6, 0x7632, R2 ;  /* 0x0000763206021816 */ /* 0x000fe20000000002 */
[----:B------:R-:W-:Y:S01]  /*1a90*/  @P1 FADD.FTZ R180, R180, R3 ;  /* 0x00000003b4b41221 */ /* 0x000fe20000010000 */
[----:B------:R-:W-:Y:S01]  /*1aa0*/  @P1 SHF.L.U32 R3, R0, 0x10, RZ ;  /* 0x0000001000031819 */ /* 0x000fe200000006ff */
[----:B------:R-:W-:Y:S01]  /*1ab0*/  @P1 FADD.FTZ R135, R178, R135 ;  /* 0x00000087b2871221 */ /* 0x000fe20000010000 */
[----:B------:R-:W-:Y:S01]  /*1ac0*/  @P1 SHF.L.U32 R0, R2, 0x10, RZ ;  /* 0x0000001002001819 */ /* 0x000fe200000006ff */
[----:B------:R-:W-:Y:S01]  /*1ad0*/  FADD.FTZ R129, R130, R175 ;  /* 0x000000af82817221 */ /* 0x000fe20000010000 */
[----:B------:R-:W-:Y:S01]  /*1ae0*/  FMUL.FTZ R182, R15, R182 ;  /* 0x000000b60fb67220 */ /* 0x000fe20000410000 */
[----:B------:R-:W-:-:S02]  /*1af0*/  SHF.L.U32 R178, R185, 0x4, RZ ;  /* 0x00000004b9b27819 */ /* 0x000fc400000006ff */
[----:B------:R-:W-:Y:S01]  /*1b00*/  FADD.FTZ R128, R129, R134 ;  /* 0x0000008681807221 */ /* 0x000fe20000010000 */
[----:B------:R-:W-:Y:S01]  /*1b10*/  @P1 FADD.FTZ R181, R181, R0 ;  /* 0x00000000b5b51221 */ /* 0x000fe20000010000 */
[----:B------:R-:W-:Y:S01]  /*1b20*/  @P1 FADD.FTZ R182, R182, R3 ;  /* 0x00000003b6b61221 */ /* 0x000fe20000010000 */
[----:B------:R-:W-:Y:S01]  /*1b30*/  SHF.R.U32.HI R151, RZ, 0x1c, R185 ;  /* 0x0000001cff977819 */ /* 0x000fe200000116b9 */
[----:B------:R-:W-:Y:S01]  /*1b40*/  FADD.FTZ R0, R128, R179 ;  /* 0x000000b380007221 */ /* 0x000fe20000010000 */
[----:B------:R-:W-:Y:S02]  /*1b50*/  IADD3 R2, P3, R178, UR10, RZ ;  /* 0x0000000ab2027c10 */ /* 0x000fe4000ff7e0ff */
[----:B------:R-:W-:Y:S01]  /*1b60*/  F2FP.BF16.F32.PACK_AB R131, R180, R135 ;  /* 0x00000087b483723e */ /* 0x000fe200000010ff */
[----:B------:R-:W-:Y:S01]  /*1b70*/  FADD.FTZ R183, R0, R133 ;  /* 0x0000008500b77221 */ /* 0x000fe20000010000 */
[----:B------:R-:W-:Y:S02]  /*1b80*/  IADD3.X R3, R151, UR11, RZ, P3, !PT ;  /* 0x0000000b97037c10 */ /* 0x000fe40009ffe4ff */
[----:B------:R-:W-:Y:S01]  /*1b90*/  F2FP.BF16.F32.PACK_AB R130, R181, R132 ;  /* 0x00000084b582723e */ /* 0x000fe200000010ff */
[----:B------:R-:W-:Y:S01]  /*1ba0*/  FADD.FTZ R183, R183, R182 ;  /* 0x000000b6b7b77221 */ /* 0x000fe20000010000 */
[----:B------:R-:W-:-:S02]  /*1bb0*/  F2FP.BF16.F32.PACK_AB R129, R182, R133 ;  /* 0x00000085b681723e */ /* 0x000fc400000010ff */
[----:B------:R-:W-:Y:S01]  /*1bc0*/  F2FP.BF16.F32.PACK_AB R128, R179, R134 ;  /* 0x00000086b380723e */ /* 0x000fe200000010ff */
[----:B------:R-:W-:Y:S01]  /*1bd0*/  FADD.FTZ R0, R183, R132 ;  /* 0x00000084b7007221 */ /* 0x000fe20000010000 */
[----:B------:R-:W-:-:S03]  /*1be0*/  ISETP.NE.AND P1, PT, R136, RZ, PT ;  /* 0x000000ff8800720c */ /* 0x000fc60003f25270 */
[----:B------:R0:W-:Y:S01]  /*1bf0*/  STG.E.128 desc[UR4][R2.64], R128 ;  /* 0x0000008002007986 */ /* 0x0001e2000c101d04 */
        /* <DEDUP_REMOVED lines=105> */
.L_x_8599:
[----:B------:R-:W-:Y:S01]  /*2290*/  FMUL.FTZ R0, R128, R128 ;  /* 0x0000008080007220 */ /* 0x000fe20000410000 */
        /* <DEDUP_REMOVED lines=29> */
[----:B-1----:R-:W-:-:S04]  /*2470*/  @!P1 IMAD.WIDE R2, R137, 0x4, R2 ;  /* 0x0000000489029825 */ /* 0x002fc800078e0202 */
[C---:B--2---:R-:W-:Y:S01]  /*2480*/  FMUL.FTZ R131, R0.reuse, R131 ;  /* 0x0000008300837220 */ /* 0x044fe20000410000 */
[C---:B------:R-:W-:Y:S01]  /*2490*/  FMUL.FTZ R134, R0.reuse, R149 ;  /* 0x0000009500867220 */ /* 0x040fe20000410000 */
[C---:B------:R-:W-:Y:S01]  /*24a0*/  FMUL.FTZ R195, R0.reuse, R195 ;  /* 0x000000c300c37220 */ /* 0x040fe20000410000 */
[----:B------:R-:W-:Y:S01]  /*24b0*/  FMUL.FTZ R132, R0, R197 ;  /* 0x000000c500847220 */ /* 0x000fe20000410000 */
[----:B------:R1:W-:Y:S01]  /*24c0*/  @!P1 STG.E desc[UR4][R2.64], R128 ;  /* 0x0000008002009986 */ /* 0x0003e2000c101904 */
        /* <DEDUP_REMOVED lines=11> */
[----:B-1----:R-:W1:Y:S01]  /*2580*/  @!P1 LDC.64 R2, c[0x0][0x258] ;  /* 0x00009600ff029b82 */ /* 0x002e620000000a00 */
[C---:B------:R-:W-:Y:S01]  /*2590*/  FADD.FTZ R175, -R130.reuse, R175 ;  /* 0x000000af82af7221 */ /* 0x040fe20000010100 */
[C---:B------:R-:W-:Y:S01]  /*25a0*/  FADD.FTZ R179, -R130.reuse, R179 ;  /* 0x000000b382b37221 */ /* 0x040fe20000010100 */
[C---:B------:R-:W-:Y:S01]  /*25b0*/  FADD.FTZ R167, -R130.reuse, R133 ;  /* 0x0000008582a77221 */ /* 0x040fe20000010100 */
[----:B------:R-:W-:Y:S01]  /*25c0*/  FADD.FTZ R159, -R130, R182 ;  /* 0x000000b6829f7221 */ /* 0x000fe20000010100 */
[----:B------:R-:W-:Y:S01]  /*25d0*/  FFMA.FTZ R131, R82, R131, R122 ;  /* 0x0000008352837223 */ /* 0x000fe2000001007a */
[----:B------:R-:W-:Y:S01]  /*25e0*/  FFMA.FTZ R134, R83, R134, R123 ;  /* 0x0000008653867223 */ /* 0x000fe2000001007b */
[C---:B------:R-:W-:Y:S01]  /*25f0*/  FADD.FTZ R181, -R130.reuse, R181 ;  /* 0x000000b582b57221 */ /* 0x040fe20000010100 */
[C---:B------:R-:W-:Y:S01]  /*2600*/  FADD.FTZ R219, -R130.reuse, R135 ;  /* 0x0000008782db7221 */ /* 0x040fe20000010100 */
[----:B------:R-:W-:Y:S01]  /*2610*/  FADD.FTZ R221, -R130, R180 ;  /* 0x000000b482dd7221 */ /* 0x000fe20000010100 */
[C---:B------:R-:W-:Y:S01]  /*2620*/  FMUL.FTZ R130, R0.reuse, R129 ;  /* 0x0000008100827220 */ /* 0x040fe20000410000 */
[C---:B------:R-:W-:Y:S01]  /*2630*/  FMUL.FTZ R213, R0.reuse, R213 ;  /* 0x000000d500d57220 */ /* 0x040fe20000410000 */
[----:B------:R-:W-:Y:S01]  /*2640*/  FMUL.FTZ R146, R0, R215 ;  /* 0x000000d700927220 */ /* 0x000fe20000410000 */
[----:B------:R-:W-:Y:S01]  /*2650*/  FFMA.FTZ R129, R86, R195, R126 ;  /* 0x000000c356817223 */ /* 0x000fe2000001007e */
[----:B------:R-:W-:Y:S01]  /*2660*/  FFMA.FTZ R132, R87, R132, R127 ;  /* 0x0000008457847223 */ /* 0x000fe2000001007f */
[----:B------:R-:W-:Y:S01]  /*2670*/  F2FP.BF16.F32.PACK_AB R131, R134, R131 ;  /* 0x000000838683723e */ /* 0x000fe200000010ff */
[----:B------:R-:W-:Y:S01]  /*2680*/  FMUL.FTZ R134, R0, R199 ;  /* 0x000000c700867220 */ /* 0x000fe20000410000 */
[----:B------:R-:W-:Y:S01]  /*2690*/  FFMA.FTZ R135, R74, R213, R114 ;  /* 0x000000d54a877223 */ /* 0x000fe20000010072 */
[----:B------:R-:W-:Y:S01]  /*26a0*/  FFMA.FTZ R146, R75, R146, R115 ;  /* 0x000000924b927223 */ /* 0x000fe20000010073 */
[----:B------:R-:W-:Y:S01]  /*26b0*/  FMUL.FTZ R147, R0, R147 ;  /* 0x0000009300937220 */ /* 0x000fe20000410000 */
[----:B------:R-:W-:Y:S01]  /*26c0*/  F2FP.BF16.F32.PACK_AB R129, R132, R129 ;  /* 0x000000818481723e */ /* 0x000fe200000010ff */
[C---:B------:R-:W-:Y:S01]  /*26d0*/  FMUL.FTZ R209, R0.reuse, R209 ;  /* 0x000000d100d17220 */ /* 0x040fe20000410000 */
[----:B------:R-:W-:Y:S01]  /*26e0*/  FMUL.FTZ R132, R0, R211 ;  /* 0x000000d300847220 */ /* 0x000fe20000410000 */
[----:B------:R-:W-:Y:S01]  /*26f0*/  FFMA.FTZ R128, R85, R130, R125 ;  /* 0x0000008255807223 */ /* 0x000fe2000001007d */
[----:B------:R-:W-:Y:S01]  /*2700*/  FFMA.FTZ R133, R81, R134, R121 ;  /* 0x0000008651857223 */ /* 0x000fe20000010079 */
[----:B------:R-:W-:Y:S01]  /*2710*/  FFMA.FTZ R130, R80, R147, R120 ;  /* 0x0000009350827223 */ /* 0x000fe20000010078 */
[----:B------:R-:W-:Y:S01]  /*2720*/  F2FP.BF16.F32.PACK_AB R135, R146, R135 ;  /* 0x000000879287723e */ /* 0x000fe200000010ff */
[C---:B------:R-:W-:Y:S01]  /*2730*/  FMUL.FTZ R201, R0.reuse, R201 ;  /* 0x000000c900c97220 */ /* 0x040fe20000410000 */
[C---:B------:R-:W-:Y:S01]  /*2740*/  FMUL.FTZ R134, R0.reuse, R203 ;  /* 0x000000cb00867220 */ /* 0x040fe20000410000 */
[C---:B------:R-:W-:Y:S01]  /*2750*/  FMUL.FTZ R193, R0.reuse, R193 ;  /* 0x000000c100c17220 */ /* 0x040fe20000410000 */
[----:B------:R-:W-:Y:S01]  /*2760*/  FMUL.FTZ R146, R0, R207 ;  /* 0x000000cf00927220 */ /* 0x000fe20000410000 */
[----:B------:R-:W-:Y:S01]  /*2770*/  FFMA.FTZ R209, R72, R209, R112 ;  /* 0x000000d148d17223 */ /* 0x000fe20000010070 */
[----:B------:R-:W-:Y:S01]  /*2780*/  FFMA.FTZ R148, R73, R132, R113 ;  /* 0x0000008449947223 */ /* 0x000fe20000010071 */
[----:B------:R-:W-:Y:S01]  /*2790*/  FMUL.FTZ R205, R0, R205 ;  /* 0x000000cd00cd7220 */ /* 0x000fe20000410000 */
[----:B------:R-:W-:Y:S01]  /*27a0*/  FFMA.FTZ R132, R76, R201, R116 ;  /* 0x000000c94c847223 */ /* 0x000fe20000010074 */
[----:B------:R-:W-:Y:S01]  /*27b0*/  FFMA.FTZ R147, R77, R134, R117 ;  /* 0x000000864d937223 */ /* 0x000fe20000010075 */
[----:B------:R-:W-:Y:S01]  /*27c0*/  FFMA.FTZ R193, R84, R193, R124 ;  /* 0x000000c154c17223 */ /* 0x000fe2000001007c */
[----:B------:R-:W-:Y:S01]  /*27d0*/  F2FP.BF16.F32.PACK_AB R130, R133, R130 ;  /* 0x000000828582723e */ /* 0x000fe200000010ff */
[----:B------:R-:W-:Y:S01]  /*27e0*/  FFMA.FTZ R150, R79, R146, R119 ;  /* 0x000000924f967223 */ /* 0x000fe20000010077 */
[----:B------:R-:W-:Y:S01]  /*27f0*/  FFMA.FTZ R133, R78, R205, R118 ;  /* 0x000000cd4e857223 */ /* 0x000fe20000010076 */
[----:B------:R-:W-:Y:S01]  /*2800*/  F2FP.BF16.F32.PACK_AB R134, R148, R209 ;  /* 0x000000d19486723e */ /* 0x000fe200000010ff */
[----:B-1----:R-:W-:Y:S01]  /*2810*/  @!P1 IMAD.WIDE R2, R137, 0x4, R2 ;  /* 0x0000000489029825 */ /* 0x002fe200078e0202 */
[----:B------:R-:W-:-:S03]  /*2820*/  IADD3 R146, P3, R141, UR12, RZ ;  /* 0x0000000c8d927c10 */ /* 0x000fc6000ff7e0ff */
[----:B------:R-:W-:Y:S01]  /*2830*/  FMUL.FTZ R163, R0, R163 ;  /* 0x000000a300a37220 */ /* 0x000fe20000410000 */
[----:B------:R-:W-:Y:S01]  /*2840*/  IADD3 R148, P4, R142, UR12, RZ ;  /* 0x0000000c8e947c10 */ /* 0x000fe2000ff9e0ff */
[C---:B------:R-:W-:Y:S01]  /*2850*/  FMUL.FTZ R173, R0.reuse, R173 ;  /* 0x000000ad00ad7220 */ /* 0x040fe20000410000 */
[----:B------:R-:W-:Y:S01]  /*2860*/  F2FP.BF16.F32.PACK_AB R132, R147, R132 ;  /* 0x000000849384723e */ /* 0x000fe200000010ff */
[----:B------:R-:W-:Y:S01]  /*2870*/  FMUL.FTZ R158, R0, R155 ;  /* 0x0000009b009e7220 */ /* 0x000fe20000410000 */
[----:B------:R-:W-:Y:S01]  /*2880*/  F2FP.BF16.F32.PACK_AB R128, R128, R193 ;  /* 0x000000c18080723e */ /* 0x000fe200000010ff */
[----:B------:R-:W-:Y:S01]  /*2890*/  @!P1 STG.E desc[UR4][R2.64], R0 ;  /* 0x0000000002009986 */ /* 0x000fe2000c101904 */
[----:B------:R-:W-:Y:S01]  /*28a0*/  IADD3.X R147, R184, UR13, RZ, P3, !PT ;  /* 0x0000000db8937c10 */ /* 0x000fe20009ffe4ff */
[----:B------:R-:W-:Y:S01]  /*28b0*/  FFMA.FTZ R163, R68, R163, R108 ;  /* 0x000000a344a37223 */ /* 0x000fe2000001006c */
[----:B------:R-:W-:Y:S01]  /*28c0*/  F2FP.BF16.F32.PACK_AB R133, R150, R133 ;  /* 0x000000859685723e */ /* 0x000fe200000010ff */
[----:B------:R-:W-:Y:S01]  /*28d0*/  FFMA.FTZ R141, R57, R158, R97 ;  /* 0x0000009e398d7223 */ /* 0x000fe20000010061 */
[----:B------:R-:W-:Y:S01]  /*28e0*/  IADD3.X R149, R140, UR13, RZ, P4, !PT ;  /* 0x0000000d8c957c10 */ /* 0x000fe2000a7fe4ff */
[C---:B------:R-:W-:Y:S01]  /*28f0*/  FMUL.FTZ R140, R0.reuse, R153 ;  /* 0x00000099008c7220 */ /* 0x040fe20000410000 */
[----:B------:R1:W-:Y:S01]  /*2900*/  STG.E.128 desc[UR4][R146.64], R128 ;  /* 0x0000008092007986 */ /* 0x0003e2000c101d04 */
[C---:B------:R-:W-:Y:S01]  /*2910*/  FMUL.FTZ R145, R0.reuse, R145 ;  /* 0x0000009100917220 */ /* 0x040fe20000410000 */
[C---:B------:R-:W-:Y:S01]  /*2920*/  FMUL.FTZ R142, R0.reuse, R169 ;  /* 0x000000a9008e7220 */ /* 0x040fe20000410000 */
[----:B------:R-:W-:Y:S01]  /*2930*/  FFMA.FTZ R140, R69, R140, R109 ;  /* 0x0000008c458c7223 */ /* 0x000fe2000001006d */
[----:B------:R2:W-:Y:S01]  /*2940*/  STG.E.128 desc[UR4][R148.64], R132 ;  /* 0x0000008494007986 */ /* 0x0005e2000c101d04 */
        /* <DEDUP_REMOVED lines=13> */
[----:B-1----:R-:W-:Y:S01]  /*2a20*/  F2FP.BF16.F32.PACK_AB R128, R140, R163 ;  /* 0x000000a38c80723e */ /* 0x002fe200000010ff */
[C---:B------:R-:W-:Y:S01]  /*2a30*/  FMUL.FTZ R162, R0.reuse, R179 ;  /* 0x000000b300a27220 */ /* 0x040fe20000410000 */
[C---:B------:R-:W-:Y:S01]  /*2a40*/  FMUL.FTZ R167, R0.reuse, R167 ;  /* 0x000000a700a77220 */ /* 0x040fe20000410000 */
[----:B------:R-:W-:Y:S01]  /*2a50*/  FMUL.FTZ R164, R0, R159 ;  /* 0x0000009f00a47220 */ /* 0x000fe20000410000 */
[----:B--2---:R-:W-:Y:S01]  /*2a60*/  FFMA.FTZ R134, R56, R173, R96 ;  /* 0x000000ad38867223 */ /* 0x004fe20000010060 */
[C---:B------:R-:W-:Y:S01]  /*2a70*/  FMUL.FTZ R219, R0.reuse, R219 ;  /* 0x000000db00db7220 */ /* 0x040fe20000410000 */
[----:B------:R-:W-:Y:S01]  /*2a80*/  FMUL.FTZ R168, R0, R221 ;  /* 0x000000dd00a87220 */ /* 0x000fe20000410000 */
[----:B------:R-:W-:Y:S01]  /*2a90*/  FFMA.FTZ R145, R70, R145, R110 ;  /* 0x0000009146917223 */ /* 0x000fe2000001006e */
[----:B------:R-:W-:Y:S01]  /*2aa0*/  FFMA.FTZ R165, R64, R165, R104 ;  /* 0x000000a540a57223 */ /* 0x000fe20000010068 */
[----:B------:R-:W-:Y:S01]  /*2ab0*/  F2FP.BF16.F32.PACK_AB R134, R141, R134 ;  /* 0x000000868d86723e */ /* 0x000fe200000010ff */
[----:B------:R-:W-:Y:S01]  /*2ac0*/  FFMA.FTZ R161, R66, R161, R106 ;  /* 0x000000a142a17223 */ /* 0x000fe2000001006a */
[----:B------:R-:W1:Y:S01]  /*2ad0*/  LDC.64 R140, c[0x0][0x210] ;  /* 0x00008400ff8c7b82 */ /* 0x000e620000000a00 */
        /* <DEDUP_REMOVED lines=11> */
[----:B------:R-:W-:Y:S01]  /*2b90*/  IADD3 R138, P1, R138, UR12, RZ ;  /* 0x0000000c8a8a7c10 */ /* 0x000fe2000ff3e0ff */
[----:B------:R-:W-:Y:S01]  /*2ba0*/  FFMA.FTZ R219, R50, R219, R90 ;  /* 0x000000db32db7223 */ /* 0x000fe2000001005a */
        /* <DEDUP_REMOVED lines=13> */
[----:B------:R-:W-:Y:S01]  /*2c80*/  F2FP.BF16.F32.PACK_AB R133, R156, R133 ;  /* 0x000000859c85723e */ /* 0x000fe200000010ff */
[----:B------:R2:W-:Y:S01]  /*2c90*/  STG.E.128 desc[UR4][R138.64], R128 ;  /* 0x000000808a007986 */ /* 0x0005e2000c101d04 */
[----:B------:R-:W-:Y:S02]  /*2ca0*/  F2FP.BF16.F32.PACK_AB R218, R166, R217 ;  /* 0x000000d9a6da723e */ /* 0x000fe400000010ff */
[----:B------:R-:W-:Y:S02]  /*2cb0*/  IADD3.X R3, R144, UR13, RZ, P3, !PT ;  /* 0x0000000d90037c10 */ /* 0x000fe40009ffe4ff */
[----:B------:R-:W-:Y:S02]  /*2cc0*/  F2FP.BF16.F32.PACK_AB R219, R168, R219 ;  /* 0x000000dba8db723e */ /* 0x000fe400000010ff */
[----:B------:R-:W-:Y:S01]  /*2cd0*/  F2FP.BF16.F32.PACK_AB R217, R164, R167 ;  /* 0x000000a7a4d9723e */ /* 0x000fe200000010ff */
[----:B------:R2:W-:Y:S01]  /*2ce0*/  STG.E.128 desc[UR4][R2.64], R132 ;  /* 0x0000008402007986 */ /* 0x0005e2000c101d04 */
[----:B------:R-:W-:-:S02]  /*2cf0*/  F2FP.BF16.F32.PACK_AB R216, R162, R185 ;  /* 0x000000b9a2d8723e */ /* 0x000fc400000010ff */
[----:B------:R-:W-:Y:S02]  /*2d00*/  IADD3.X R179, R151, UR13, RZ, P4, !PT ;  /* 0x0000000d97b37c10 */ /* 0x000fe4000a7fe4ff */
[----:B-1----:R-:W-:-:S03]  /*2d10*/  LEA R137, R140, R137, 0x2 ;  /* 0x000000898c897211 */ /* 0x002fc600078e10ff */
[----:B------:R2:W-:Y:S01]  /*2d20*/  STG.E.128 desc[UR4][R178.64], R216 ;  /* 0x000000d8b2007986 */ /* 0x0005e2000c101d04 */
[----:B------:R-:W-:-:S13]  /*2d30*/  ISETP.GE.AND P1, PT, R137, R141, PT ;  /* 0x0000008d8900720c */ /* 0x000fda0003f26270 */
[----:B------:R-:W-:Y:S05]  /*2d40*/  @!P1 BRA `(.L_x_8587) ;  /* 0xffffffd400f89947 */ /* 0x000fea000383ffff */
[----:B------:R-:W-:Y:S05]  /*2d50*/  EXIT ;  /* 0x000000000000794d */ /* 0x000fea0003800000 */
.L_x_8586:
        /* <DEDUP_REMOVED lines=8> */
.L_x_8589:
[----:B------:R-:W-:Y:S05]  /*2de0*/  BSYNC B0 ;  /* 0x0000000000007941 */ /* 0x000fea0003800000 */
.L_x_8588:
        /* <DEDUP_REMOVED lines=10> */
.L_x_8590:
[----:B------:R-:W-:Y:S01]  /*2e90*/  HFMA2.MMA R189, -RZ, RZ, 0, 2.384185791015625e-07 ;  /* 0x00000004ffbd7435 */ /* 0x000fe200000001ff */
[----:B------:R-:W-:-:S05]  /*2ea0*/  MOV R0, R187 ;  /* 0x000000bb00007202 */ /* 0x000fca0000000f00 */
[----:B------:R-:W-:-:S05]  /*2eb0*/  FADD.FTZ R129, R3, R0 ;  /* 0x0000000003817221 */ /* 0x000fca0000010000 */
[----:B------:R-:W-:-:S07]  /*2ec0*/  MOV R188, R129 ;  /* 0x0000008100bc7202 */ /* 0x000fce0000000f00 */
[----:B------:R-:W-:Y:S05]  /*2ed0*/  WARPSYNC.COLLECTIVE R185, `(.L_x_8591) ;  /* 0x00000000b9087348 */ /* 0x000fea0003c00000 */
[----:B------:R0:W1:Y:S02]  /*2ee0*/  SHFL.BFLY P3, R187, R188, R189, R190 ;  /* 0x0c0000bdbcbb7389 */ /* 0x00006400000600be */
[----:B01----:R-:W-:Y:S01]  /*2ef0*/  ENDCOLLECTIVE ;  /* 0x000000000000791b */ /* 0x003fe20003800000 */
.L_x_8591:
[----:B------:R-:W-:Y:S01]  /*2f00*/  HFMA2.MMA R189, -RZ, RZ, 0, 4.76837158203125e-07 ;  /* 0x00000008ffbd7435 */ /* 0x000fe200000001ff */
[----:B------:R-:W-:-:S05]  /*2f10*/  MOV R0, R187 ;  /* 0x000000bb00007202 */ /* 0x000fca0000000f00 */
[----:B------:R-:W-:-:S05]  /*2f20*/  FADD.FTZ R130, R129, R0 ;  /* 0x0000000081827221 */ /* 0x000fca0000010000 */
[----:B------:R-:W-:-:S07]  /*2f30*/  MOV R188, R130 ;  /* 0x0000008200bc7202 */ /* 0x000fce0000000f00 */
[----:B------:R-:W-:Y:S05]  /*2f40*/  WARPSYNC.COLLECTIVE R185, `(.L_x_8592) ;  /* 0x00000000b9087348 */ /* 0x000fea0003c00000 */
[----:B------:R0:W1:Y:S02]  /*2f50*/  SHFL.BFLY P3, R187, R188, R189, R190 ;  /* 0x0c0000bdbcbb7389 */ /* 0x00006400000600be */
[----:B01----:R-:W-:Y:S01]  /*2f60*/  ENDCOLLECTIVE ;  /* 0x000000000000791b */ /* 0x003fe20003800000 */
.L_x_8592:
[----:B------:R-:W-:Y:S01]  /*2f70*/  HFMA2.MMA R189, -RZ, RZ, 0, 9.5367431640625e-07 ;  /* 0x00000010ffbd7435 */ /* 0x000fe200000001ff */
[----:B------:R-:W-:-:S05]  /*2f80*/  MOV R131, R187 ;  /* 0x000000bb00837202 */ /* 0x000fca0000000f00 */
[----:B------:R-:W-:-:S05]  /*2f90*/  FADD.FTZ R131, R130, R131 ;  /* 0x0000008382837221 */ /* 0x000fca0000010000 */
[----:B------:R-:W-:-:S07]  /*2fa0*/  MOV R188, R131 ;  /* 0x0000008300bc7202 */ /* 0x000fce0000000f00 */
[----:B------:R-:W-:Y:S05]  /*2fb0*/  WARPSYNC.COLLECTIVE R185, `(.L_x_8593) ;  /* 0x00000000b9087348 */ /* 0x000fea0003c00000 */
[----:B------:R0:W1:Y:S02]  /*2fc0*/  SHFL.BFLY P3, R187, R188, R189, R190 ;  /* 0x0c0000bdbcbb7389 */ /* 0x00006400000600be */
[----:B01----:R-:W-:Y:S01]  /*2fd0*/  ENDCOLLECTIVE ;  /* 0x000000000000791b */ /* 0x003fe20003800000 */
.L_x_8593:
        /* <DEDUP_REMOVED lines=88> */
.L_x_8594:
[----:B------:R-:W-:Y:S01]  /*3560*/  HFMA2.MMA R189, -RZ, RZ, 0, 1.1920928955078125e-07 ;  /* 0x00000002ffbd7435 */ /* 0x000fe200000001ff */
[----:B------:R-:W-:-:S05]  /*3570*/  MOV R3, R187 ;  /* 0x000000bb00037202 */ /* 0x000fca0000000f00 */
[----:B------:R-:W-:-:S05]  /*3580*/  FADD.FTZ R3, R0, R3 ;  /* 0x0000000300037221 */ /* 0x000fca0000010000 */
[----:B------:R-:W-:-:S07]  /*3590*/  MOV R188, R3 ;  /* 0x0000000300bc7202 */ /* 0x000fce0000000f00 */
[----:B------:R-:W-:Y:S05]  /*35a0*/  WARPSYNC.COLLECTIVE R185, `(.L_x_8595) ;  /* 0x00000000b9087348 */ /* 0x000fea0003c00000 */
[----:B------:R0:W1:Y:S02]  /*35b0*/  SHFL.BFLY P3, R187, R188, R189, R190 ;  /* 0x0c0000bdbcbb7389 */ /* 0x00006400000600be */
[----:B01----:R-:W-:Y:S01]  /*35c0*/  ENDCOLLECTIVE ;  /* 0x000000000000791b */ /* 0x003fe20003800000 */
.L_x_8595:
[----:B------:R-:W-:Y:S01]  /*35d0*/  HFMA2.MMA R189, -RZ, RZ, 0, 2.384185791015625e-07 ;  /* 0x00000004ffbd7435 */ /* 0x000fe200000001ff */
[----:B------:R-:W-:-:S05]  /*35e0*/  MOV R130, R187 ;  /* 0x000000bb00827202 */ /* 0x000fca0000000f00 */
[----:B------:R-:W-:-:S05]  /*35f0*/  FADD.FTZ R130, R3, R130 ;  /* 0x0000008203827221 */ /* 0x000fca0000010000 */
[----:B------:R-:W-:-:S07]  /*3600*/  MOV R188, R130 ;  /* 0x0000008200bc7202 */ /* 0x000fce0000000f00 */
[----:B------:R-:W-:Y:S05]  /*3610*/  WARPSYNC.COLLECTIVE R185, `(.L_x_8596) ;  /* 0x00000000b9087348 */ /* 0x000fea0003c00000 */
[----:B------:R0:W1:Y:S02]  /*3620*/  SHFL.BFLY P3, R187, R188, R189, R190 ;  /* 0x0c0000bdbcbb7389 */ /* 0x00006400000600be */
[----:B01----:R-:W-:Y:S01]  /*3630*/  ENDCOLLECTIVE ;  /* 0x000000000000791b */ /* 0x003fe20003800000 */
.L_x_8596:
[----:B------:R-:W-:Y:S01]  /*3640*/  HFMA2.MMA R189, -RZ, RZ, 0, 4.76837158203125e-07 ;  /* 0x00000008ffbd7435 */ /* 0x000fe200000001ff */
[----:B------:R-:W-:-:S05]  /*3650*/  MOV R129, R187 ;  /* 0x000000bb00817202 */ /* 0x000fca0000000f00 */
[----:B------:R-:W-:-:S05]  /*3660*/  FADD.FTZ R129, R130, R129 ;  /* 0x0000008182817221 */ /* 0x000fca0000010000 */
[----:B------:R-:W-:-:S07]  /*3670*/  MOV R188, R129 ;  /* 0x0000008100bc7202 */ /* 0x000fce0000000f00 */
[----:B------:R-:W-:Y:S05]  /*3680*/  WARPSYNC.COLLECTIVE R185, `(.L_x_8597) ;  /* 0x00000000b9087348 */ /* 0x000fea0003c00000 */
[----:B------:R0:W1:Y:S02]  /*3690*/  SHFL.BFLY P3, R187, R188, R189, R190 ;  /* 0x0c0000bdbcbb7389 */ /* 0x00006400000600be */
[----:B01----:R-:W-:Y:S01]  /*36a0*/  ENDCOLLECTIVE ;  /* 0x000000000000791b */ /* 0x003fe20003800000 */
.L_x_8597:
[----:B------:R-:W-:Y:S01]  /*36b0*/  HFMA2.MMA R189, -RZ, RZ, 0, 9.5367431640625e-07 ;  /* 0x00000010ffbd7435 */ /* 0x000fe200000001ff */
[----:B------:R-:W-:-:S05]  /*36c0*/  MOV R186, R187 ;  /* 0x000000bb00ba7202 */ /* 0x000fca0000000f00 */
[----:B------:R-:W-:-:S05]  /*36d0*/  FADD.FTZ R186, R129, R186 ;  /* 0x000000ba81ba7221 */ /* 0x000fca0000010000 */
[----:B------:R-:W-:-:S07]  /*36e0*/  MOV R188, R186 ;  /* 0x000000ba00bc7202 */ /* 0x000fce0000000f00 */
[----:B------:R-:W-:Y:S05]  /*36f0*/  WARPSYNC.COLLECTIVE R185, `(.L_x_8598) ;  /* 0x00000000b9087348 */ /* 0x000fea0003c00000 */
[----:B------:R0:W1:Y:S02]  /*3700*/  SHFL.BFLY P3, R187, R188, R189, R190 ;  /* 0x0c0000bdbcbb7389 */ /* 0x00006400000600be */
[----:B01----:R-:W-:Y:S01]  /*3710*/  ENDCOLLECTIVE ;  /* 0x000000000000791b */ /* 0x003fe20003800000 */
.L_x_8598:
[----:B------:R-:W-:Y:S01]  /*3720*/  MOV R131, R187 ;  /* 0x000000bb00837202 */ /* 0x000fe20000000f00 */
[----:B------:R-:W-:Y:S06]  /*3730*/  BRA `(.L_x_8599) ;  /* 0xffffffe800d47947 */ /* 0x000fec000383ffff */
.L_x_8600:
        /* <DEDUP_REMOVED lines=12> */
.L_x_37403:


//--------------------- .text._ZN10layer_norm13ln_fwd_kernelINS_13Kernel_traitsIf13__nv_bfloat16S2_S2_fjLj1280ELj1ELj4ELj1ELj16ENS_18Kernel_traits_baseILj1280EfS2_S2_S2_fjLj128EEEEELb0ELb1ELb1ELb0EEEvNS_9FwdParamsE --------------------------
	.section	.text._ZN10layer_norm13ln_fwd_kernelINS_13Kernel_traitsIf13__nv_bfloat16S2_S2_fjLj1280ELj1ELj4ELj1ELj16ENS_18Kernel_traits_baseILj1280EfS2_S2_S2_fjLj128EEEEELb0ELb1ELb1ELb0EEEvNS_9FwdParamsE,"ax",@progbits
	.align	128
        .global         _ZN10layer_norm13ln_fwd_kernelINS_13Kernel_traitsIf13__nv_bfloat16S2_S2_fjLj1280ELj1ELj4ELj1ELj16ENS_18Kernel_traits_baseILj1280EfS2_S2_S2_fjLj128EEEEELb0ELb1ELb1ELb0EEEvNS_9FwdParamsE
        .type           _ZN10layer_norm13ln_fwd_kernelINS_13Kernel_traitsIf13__nv_bfloat16S2_S2_fjLj1280ELj1ELj4ELj1ELj16ENS_18Kernel_traits_baseILj1280EfS2_S2_S2_fjLj128EEEEELb0ELb1ELb1ELb0EEEvNS_9FwdParamsE,@function
        .size           _ZN10layer_norm13ln_fwd_kernelINS_13Kernel_traitsIf13__nv_bfloat16S2_S2_fjLj1280ELj1ELj4ELj1ELj16ENS_18Kernel_traits_baseILj1280EfS2_S2_S2_fjLj128EEEEELb0ELb1ELb1ELb0EEEvNS_9FwdParamsE,(.L_x_37404 - _ZN10layer_norm13ln_fwd_kernelINS_13Kernel_traitsIf13__nv_bfloat16S2_S2_fjLj1280ELj1ELj4ELj1ELj16ENS_18Kernel_traits_baseILj1280EfS2_S2_S2_fjLj128EEEEELb0ELb1ELb1ELb0EEEvNS_9FwdParamsE)
        .other          _ZN10layer_norm13ln_fwd_kernelINS_13Kernel_traitsIf13__nv_bfloat16S2_S2_fjLj1280ELj1ELj4ELj1ELj16ENS_18Kernel_traits_baseILj1280EfS2_S2_S2_fjLj128EEEEELb0ELb1ELb1ELb0EEEvNS_9FwdParamsE,@"STO_CUDA_ENTRY STV_DEFAULT"
_ZN10layer_norm13ln_fwd_kernelINS_13Kernel_traitsIf13__nv_bfloat16S2_S2_fjLj1280ELj1ELj4ELj1ELj16ENS_18Kernel_traits_baseILj1280EfS2_S2_S2_fjLj128EEEEELb0ELb1ELb1ELb0EEEvNS_9FwdParamsE:
.text._ZN10layer_norm13ln_fwd_kernelINS_13Kernel_traitsIf13__nv_bfloat16S2_S2_fjLj1280ELj1ELj4ELj1ELj16ENS_18Kernel_traits_baseILj1280EfS2_S2_S2_fjLj128EEEEELb0ELb1ELb1ELb0EEEvNS_9FwdParamsE:
        /* <DEDUP_REMOVED lines=45> */
.L_x_8602:
[----:B------:R-:W-:Y:S05]  /*02d0*/  BSYNC B0 ;  /* 0x0000000000007941 */ /* 0x000fea0003800000 */
.L_x_8601:
        /* <DEDUP_REMOVED lines=23> */
.L_x_8604:
[----:B------:R-:W-:Y:S05]  /*0450*/  BSYNC B0 ;  /* 0x0000000000007941 */ /* 0x000fea0003800000 */
.L_x_8603:
        /* <DEDUP_REMOVED lines=23> */
.L_x_8606:
[----:B------:R-:W-:Y:S05]  /*05d0*/  BSYNC B0 ;  /* 0x0000000000007941 */ /* 0x000fea0003800000 */
.L_x_8605:
        /* <DEDUP_REMOVED lines=23> */
.L_x_8608:
[----:B------:R-:W-:Y:S05]  /*0750*/  BSYNC B0 ;  /* 0x0000000000007941 */ /* 0x000fea0003800000 */
.L_x_8607:
        /* <DEDUP_REMOVED lines=22> */
.L_x_8610:
[----:B------:R-:W-:Y:S05]  /*08c0*/  BSYNC B0 ;  /* 0x0000000000007941 */ /* 0x000fea0003800000 */
.L_x_8609:
        /* <DEDUP_REMOVED lines=9> */
.L_x_8752:
[----:B----4-:R-:W4:Y:S08]  /*0960*/  LDC.64 R128, c[0x0][0x280] ;  /* 0x0000a000ff807b82 */ /* 0x010f300000000a00 */
[----:B------:R-:W0:Y:S08]  /*0970*/  LDC.64 R130, c[0x0][0x288] ;  /* 0x0000a200ff827b82 */ /* 0x000e300000000a00 */
[----:B------:R-:W1:Y:S01]  /*0980*/  LDC R179, c[0x0][0x218] ;  /* 0x00008600ffb37b82 */ /* 0x000e620000000800 */
[----:B----4-:R-:W-:-:S05]  /*0990*/  IMAD.WIDE R128, R132, 0x4, R128 ;  /* 0x0000000484807825 */ /* 0x010fca00078e0280 */
[----:B------:R4:W2:Y:S01]  /*09a0*/  LDG.E R0, desc[UR4][R128.64] ;  /* 0x0000000480007981 */ /* 0x0008a2000c1e1900 */
[----:B0-----:R-:W-:-:S05]  /*09b0*/  IMAD.WIDE R130, R132, 0x4, R130 ;  /* 0x0000000484827825 */ /* 0x001fca00078e0282 */
[----:B-----5:R0:W5:Y:S01]  /*09c0*/  LDG.E R177, desc[UR4][R130.64] ;  /* 0x0000000482b17981 */ /* 0x020162000c1e1900 */
[----:B------:R-:W-:Y:S01]  /*09d0*/  BSSY B0, `(.L_x_8611) ;  /* 0x000008d000007945 */ /* 0x000fe20003800000 */
[----:B-1----:R-:W-:-:S05]  /*09e0*/  IMAD R178, R132, R179, RZ ;  /* 0x000000b384b27224 */ /* 0x002fca00078e02ff */
[----:B------:R-:W-:-:S04]  /*09f0*/  SHF.R.S32.HI R181, RZ, 0x1f, R178 ;  /* 0x0000001fffb57819 */ /* 0x000fc800000114b2 */
[----:B----4-:R-:W-:Y:S01]  /*0a00*/  LEA.HI R129, R181, R178, RZ, 0x3 ;  /* 0x000000b2b5817211 */ /* 0x010fe200078f18ff */
[----:B------:R-:W-:Y:S01]  /*0a10*/  HFMA2.MMA R181, -RZ, RZ, 0, 0 ;  /* 0x00000000ffb57435 */ /* 0x000fe200000001ff */
[----:B------:R-:W-:Y:S02]  /*0a20*/  SHF.R.S32.HI R178, RZ, 0x1f, R132 ;  /* 0x0000001fffb27819 */ /* 0x000fe40000011484 */
[----:B--2---:R-:W-:-:S13]  /*0a30*/  ISETP.GE.AND P1, PT, R0, 0x1, PT ;  /* 0x000000010000780c */ /* 0x004fda0003f26270 */
[----:B------:R-:W-:-:S05]  /*0a40*/  @P1 IADD3 R180, R0, -0x1, RZ ;  /* 0xffffffff00b41810 */ /* 0x000fca0007ffe0ff */
[----:B------:R-:W-:-:S05]  /*0a50*/  @P1 IMAD R180, R180, R179, RZ ;  /* 0x000000b3b4b41224 */ /* 0x000fca00078e02ff */
[----:B------:R-:W-:-:S04]  /*0a60*/  @P1 SHF.R.S32.HI R183, RZ, 0x1f, R180 ;  /* 0x0000001fffb71819 */ /* 0x000fc800000114b4 */
[----:B------:R-:W-:Y:S02]  /*0a70*/  @P1 LEA.HI R183, R183, R180, RZ, 0x3 ;  /* 0x000000b4b7b71211 */ /* 0x000fe400078f18ff */
[----:B------:R-:W-:Y:S02]  /*0a80*/  LEA.HI.SX32 R180, R129, R2, 0x1d ;  /* 0x0000000281b47211 */ /* 0x000fe400078feaff */
        /* <DEDUP_REMOVED lines=10> */
[----:B---3--:R0:W5:Y:S01]  /*0b30*/  @P2 LDG.E.128 R4, desc[UR4][R130.64] ;  /* 0x0000000482042981 */ /* 0x008162000c1e1d00 */
[----:B------:R-:W-:Y:S01]  /*0b40*/  ISETP.GT.AND P3, PT, R0, RZ, PT ;  /* 0x000000ff0000720c */ /* 0x000fe20003f64270 */
[----:B------:R-:W-:-:S12]  /*0b50*/  BSSY B1, `(.L_x_8613) ;  /* 0x000000b000017945 */ /* 0x000fd80003800000 */
[----:B0-----:R-:W-:Y:S05]  /*0b60*/  @P3 BRA `(.L_x_8614) ;  /* 0x0000000000103947 */ /* 0x001fea0003800000 */
[----:B------:R-:W-:Y:S01]  /*0b70*/  MOV R169, RZ ;  /* 0x000000ff00a97202 */ /* 0x000fe20000000f00 */
[----:B------:R-:W-:Y:S06]  /*0b80*/  @!P2 BRA `(.L_x_8615) ;  /* 0x00000000001ca947 */ /* 0x000fec0003800000 */
[----:B-----5:R-:W-:Y:S01]  /*0b90*/  SHF.L.U32 R169, R4, 0x10, RZ ;  /* 0x0000001004a97819 */ /* 0x020fe200000006ff */
[----:B------:R-:W-:Y:S06]  /*0ba0*/  BRA `(.L_x_8615) ;  /* 0x0000000000147947 */ /* 0x000fec0003800000 */
.L_x_8614:
[----:B-----5:R-:W-:-:S05]  /*0bb0*/  SHF.L.U32 R128, R148, 0x10, RZ ;  /* 0x0000001094807819 */ /* 0x020fca00000006ff */
[----:B------:R-:W-:Y:S01]  /*0bc0*/  FMUL.FTZ R169, R128, UR8 ;  /* 0x0000000880a97c20 */ /* 0x000fe20008410000 */
[----:B------:R-:W-:-:S03]  /*0bd0*/  @P2 SHF.L.U32 R128, R4, 0x10, RZ ;  /* 0x0000001004802819 */ /* 0x000fc600000006ff */
[----:B------:R-:W-:-:S04]  /*0be0*/  FMUL.FTZ R169, R104, R169 ;  /* 0x000000a968a97220 */ /* 0x000fc80000410000 */
[----:B------:R-:W-:-:S07]  /*0bf0*/  @P2 FADD.FTZ R169, R128, R169 ;  /* 0x000000a980a92221 */ /* 0x000fce0000010000 */
.L_x_8615:
[----:B------:R-:W-:Y:S05]  /*0c00*/  BSYNC B1 ;  /* 0x0000000000017941 */ /* 0x000fea0003800000 */
.L_x_8613:
[----:B------:R-:W-:Y:S04]  /*0c10*/  BSSY B1, `(.L_x_8616) ;  /* 0x000000e000017945 */ /* 0x000fe80003800000 */
[----:B------:R-:W-:Y:S05]  /*0c20*/  @P3 BRA `(.L_x_8617) ;  /* 0x0000000000143947 */ /* 0x000fea0003800000 */
[----:B------:R-:W-:Y:S01]  /*0c30*/  HFMA2.MMA R170, -RZ, RZ, 0, 0 ;  /* 0x00000000ffaa7435 */ /* 0x000fe200000001ff */
[----:B------:R-:W-:Y:S10]  /*0c40*/  @!P2 BRA `(.L_x_8618) ;  /* 0x000000000028a947 */ /* 0x000ff40003800000 */
[----:B-----5:R-:W-:-:S04]  /*0c50*/  PRMT R170, R4, 0x7632, R170 ;  /* 0x0000763204aa7816 */ /* 0x020fc800000000aa */
[----:B------:R-:W-:Y:S01]  /*0c60*/  SHF.L.U32 R170, R170, 0x10, RZ ;  /* 0x00000010aaaa7819 */ /* 0x000fe200000006ff */
[----:B------:R-:W-:Y:S06]  /*0c70*/  BRA `(.L_x_8618) ;  /* 0x00000000001c7947 */ /* 0x000fec0003800000 */
.L_x_8617:
[----:B-----5:R-:W-:Y:S02]  /*0c80*/  PRMT R128, R148, 0x7632, R128 ;  /* 0x0000763294807816 */ /* 0x020fe40000000080 */
[----:B------:R-:W-:Y:S02]  /*0c90*/  @P2 PRMT R129, R4, 0x7632, R129 ;  /* 0x0000763204812816 */ /* 0x000fe40000000081 */
[----:B------:R-:W-:Y:S02]  /*0ca0*/  SHF.L.U32 R128, R128, 0x10, RZ ;  /* 0x0000001080807819 */ /* 0x000fe400000006ff */
[----:B------:R-:W-:-:S03]  /*0cb0*/  @P2 SHF.L.U32 R129, R129, 0x10, RZ ;  /* 0x0000001081812819 */ /* 0x000fc600000006ff */
[----:B------:R-:W-:-:S04]  /*0cc0*/  FMUL.FTZ R128, R128, UR8 ;  /* 0x0000000880807c20 */ /* 0x000fc80008410000 */
[----:B------:R-:W-:-:S04]  /*0cd0*/  FMUL.FTZ R170, R105, R128 ;  /* 0x0000008069aa7220 */ /* 0x000fc80000410000 */
[----:B------:R-:W-:-:S07]  /*0ce0*/  @P2 FADD.FTZ R170, R129, R170 ;  /* 0x000000aa81aa2221 */ /* 0x000fce0000010000 */
.L_x_8618:
[----:B------:R-:W-:Y:S05]  /*0cf0*/  BSYNC B1 ;  /* 0x0000000000017941 */ /* 0x000fea0003800000 */
.L_x_8616:
[----:B------:R-:W-:Y:S04]  /*0d00*/  BSSY B1, `(.L_x_8619) ;  /* 0x000000b000017945 */ /* 0x000fe80003800000 */
[----:B------:R-:W-:Y:S05]  /*0d10*/  @P3 BRA `(.L_x_8620) ;  /* 0x0000000000103947 */ /* 0x000fea0003800000 */
[----:B------:R-:W-:Y:S01]  /*0d20*/  MOV R171, RZ ;  /* 0x000000ff00ab7202 */ /* 0x000fe20000000f00 */
[----:B------:R-:W-:Y:S06]  /*0d30*/  @!P2 BRA `(.L_x_8621) ;  /* 0x00000000001ca947 */ /* 0x000fec0003800000 */
[----:B-----5:R-:W-:Y:S01]  /*0d40*/  SHF.L.U32 R171, R5, 0x10, RZ ;  /* 0x0000001005ab7819 */ /* 0x020fe200000006ff */
[----:B------:R-:W-:Y:S06]  /*0d50*/  BRA `(.L_x_8621) ;  /* 0x0000000000147947 */ /* 0x000fec0003800000 */
.L_x_8620:
[----:B-----5:R-:W-:-:S05]  /*0d60*/  SHF.L.U32 R128, R149, 0x10, RZ ;  /* 0x0000001095807819 */ /* 0x020fca00000006ff */
[----:B------:R-:W-:Y:S01]  /*0d70*/  FMUL.FTZ R171, R128, UR8 ;  /* 0x0000000880ab7c20 */ /* 0x000fe20008410000 */
[----:B------:R-:W-:-:S03]  /*0d80*/  @P2 SHF.L.U32 R128, R5, 0x10, RZ ;  /* 0x0000001005802819 */ /* 0x000fc600000006ff */
[----:B------:R-:W-:-:S04]  /*0d90*/  FMUL.FTZ R171, R106, R171 ;  /* 0x000000ab6aab7220 */ /* 0x000fc80000410000 */
[----:B------:R-:W-:-:S07]  /*0da0*/  @P2 FADD.FTZ R171, R128, R171 ;  /* 0x000000ab80ab2221 */ /* 0x000fce0000010000 */
.L_x_8621:
[----:B------:R-:W-:Y:S05]  /*0db0*/  BSYNC B1 ;  /* 0x0000000000017941 */ /* 0x000fea0003800000 */
.L_x_8619:
[----:B------:R-:W-:Y:S04]  /*0dc0*/  BSSY B1, `(.L_x_8622) ;  /* 0x000000e000017945 */ /* 0x000fe80003800000 */
[----:B------:R-:W-:Y:S05]  /*0dd0*/  @P3 BRA `(.L_x_8623) ;  /* 0x0000000000143947 */ /* 0x000fea0003800000 */
[----:B------:R-:W-:Y:S01]  /*0de0*/  HFMA2.MMA R172, -RZ, RZ, 0, 0 ;  /* 0x00000000ffac7435 */ /* 0x000fe200000001ff */
[----:B------:R-:W-:Y:S10]  /*0df0*/  @!P2 BRA `(.L_x_8624) ;  /* 0x000000000028a947 */ /* 0x000ff40003800000 */
[----:B-----5:R-:W-:-:S04]  /*0e00*/  PRMT R172, R5, 0x7632, R172 ;  /* 0x0000763205ac7816 */ /* 0x020fc800000000ac */
[----:B------:R-:W-:Y:S01]  /*0e10*/  SHF.L.U32 R172, R172, 0x10, RZ ;  /* 0x00000010acac7819 */ /* 0x000fe200000006ff */
[----:B------:R-:W-:Y:S06]  /*0e20*/  BRA `(.L_x_8624) ;  /* 0x00000000001c7947 */ /* 0x000fec0003800000 */
.L_x_8623:
[----:B-----5:R-:W-:Y:S02]  /*0e30*/  PRMT R128, R149, 0x7632, R128 ;  /* 0x0000763295807816 */ /* 0x020fe40000000080 */
[----:B------:R-:W-:Y:S02]  /*0e40*/  @P2 PRMT R129, R5, 0x7632, R129 ;  /* 0x0000763205812816 */ /* 0x000fe40000000081 */
[----:B------:R-:W-:Y:S02]  /*0e50*/  SHF.L.U32 R128, R128, 0x10, RZ ;  /* 0x0000001080807819 */ /* 0x000fe400000006ff */
[----:B------:R-:W-:-:S03]  /*0e60*/  @P2 SHF.L.U32 R129, R129, 0x10, RZ ;  /* 0x0000001081812819 */ /* 0x000fc600000006ff */
[----:B------:R-:W-:-:S04]  /*0e70*/  FMUL.FTZ R128, R128, UR8 ;  /* 0x0000000880807c20 */ /* 0x000fc80008410000 */
[----:B------:R-:W-:-:S04]  /*0e80*/  FMUL.FTZ R172, R107, R128 ;  /* 0x000000806bac7220 */ /* 0x000fc80000410000 */
[----:B------:R-:W-:-:S07]  /*0e90*/  @P2 FADD.FTZ R172, R129, R172 ;  /* 0x000000ac81ac2221 */ /* 0x000fce0000010000 */
.L_x_8624:
[----:B------:R-:W-:Y:S05]  /*0ea0*/  BSYNC B1 ;  /* 0x0000000000017941 */ /* 0x000fea0003800000 */
.L_x_8622:
[----:B------:R-:W-:Y:S04]  /*0eb0*/  BSSY B1, `(.L_x_8625) ;  /* 0x000000b000017945 */ /* 0x000fe80003800000 */
[----:B------:R-:W-:Y:S05]  /*0ec0*/  @P3 BRA `(.L_x_8626) ;  /* 0x0000000000103947 */ /* 0x000fea0003800000 */
[----:B------:R-:W-:Y:S01]  /*0ed0*/  MOV R173, RZ ;  /* 0x000000ff00ad7202 */ /* 0x000fe20000000f00 */
[----:B------:R-:W-:Y:S06]  /*0ee0*/  @!P2 BRA `(.L_x_8627) ;  /* 0x00000000001ca947 */ /* 0x000fec0003800000 */
[----:B-----5:R-:W-:Y:S01]  /*0ef0*/  SHF.L.U32 R173, R6, 0x10, RZ ;  /* 0x0000001006ad7819 */ /* 0x020fe200000006ff */
[----:B------:R-:W-:Y:S06]  /*0f00*/  BRA `(.L_x_8627) ;  /* 0x0000000000147947 */ /* 0x000fec0003800000 */
.L_x_8626:
[----:B-----5:R-:W-:-:S05]  /*0f10*/  SHF.L.U32 R128, R150, 0x10, RZ ;  /* 0x0000001096807819 */ /* 0x020fca00000006ff */
[----:B------:R-:W-:Y:S01]  /*0f20*/  FMUL.FTZ R173, R128, UR8 ;  /* 0x0000000880ad7c20 */ /* 0x000fe20008410000 */
[----:B------:R-:W-:-:S03]  /*0f30*/  @P2 SHF.L.U32 R128, R6, 0x10, RZ ;  /* 0x0000001006802819 */ /* 0x000fc600000006ff */
[----:B------:R-:W-:-:S04]  /*0f40*/  FMUL.FTZ R173, R108, R173 ;  /* 0x000000ad6cad7220 */ /* 0x000fc80000410000 */
[----:B------:R-:W-:-:S07]  /*0f50*/  @P2 FADD.FTZ R173, R128, R173 ;  /* 0x000000ad80ad2221 */ /* 0x000fce0000010000 */
.L_x_8627:
[----:B------:R-:W-:Y:S05]  /*0f60*/  BSYNC B1 ;  /* 0x0000000000017941 */ /* 0x000fea0003800000 */
.L_x_8625:
[----:B------:R-:W-:Y:S04]  /*0f70*/  BSSY B1, `(.L_x_8628) ;  /* 0x000000e000017945 */ /* 0x000fe80003800000 */
[----:B------:R-:W-:Y:S05]  /*0f80*/  @P3 BRA `(.L_x_8629) ;  /* 0x0000000000143947 */ /* 0x000fea0003800000 */
[----:B------:R-:W-:Y:S01]  /*0f90*/  HFMA2.MMA R174, -RZ, RZ, 0, 0 ;  /* 0x00000000ffae7435 */ /* 0x000fe200000001ff */
[----:B------:R-:W-:Y:S10]  /*0fa0*/  @!P2 BRA `(.L_x_8630) ;  /* 0x000000000028a947 */ /* 0x000ff40003800000 */
[----:B-----5:R-:W-:-:S04]  /*0fb0*/  PRMT R174, R6, 0x7632, R174 ;  /* 0x0000763206ae7816 */ /* 0x020fc800000000ae */
[----:B------:R-:W-:Y:S01]  /*0fc0*/  SHF.L.U32 R174, R174, 0x10, RZ ;  /* 0x00000010aeae7819 */ /* 0x000fe200000006ff */
[----:B------:R-:W-:Y:S06]  /*0fd0*/  BRA `(.L_x_8630) ;  /* 0x00000000001c7947 */ /* 0x000fec0003800000 */
.L_x_8629:
[----:B-----5:R-:W-:Y:S02]  /*0fe0*/  PRMT R128, R150, 0x7632, R128 ;  /* 0x0000763296807816 */ /* 0x020fe40000000080 */
[----:B------:R-:W-:Y:S02]  /*0ff0*/  @P2 PRMT R129, R6, 0x7632, R129 ;  /* 0x0000763206812816 */ /* 0x000fe40000000081 */
[----:B------:R-:W-:Y:S02]  /*1000*/  SHF.L.U32 R128, R128, 0x10, RZ ;  /* 0x0000001080807819 */ /* 0x000fe400000006ff */
[----:B------:R-:W-:-:S03]  /*1010*/  @P2 SHF.L.U32 R129, R129, 0x10, RZ ;  /* 0x0000001081812819 */ /* 0x000fc600000006ff */
[----:B------:R-:W-:-:S04]  /*1020*/  FMUL.FTZ R128, R128, UR8 ;  /* 0x0000000880807c20 */ /* 0x000fc80008410000 */
[----:B------:R-:W-:-:S04]  /*1030*/  FMUL.FTZ R174, R109, R128 ;  /* 0x000000806dae7220 */ /* 0x000fc80000410000 */
[----:B------:R-:W-:-:S07]  /*1040*/  @P2 FADD.FTZ R174, R129, R174 ;  /* 0x000000ae81ae2221 */ /* 0x000fce0000010000 */
.L_x_8630:
[----:B------:R-:W-:Y:S05]  /*1050*/  BSYNC B1 ;  /* 0x0000000000017941 */ /* 0x000fea0003800000 */
.L_x_8628:
[----:B------:R-:W-:Y:S04]  /*1060*/  BSSY B1, `(.L_x_8631) ;  /* 0x000000b000017945 */ /* 0x000fe80003800000 */
[----:B------:R-:W-:Y:S05]  /*1070*/  @P3 BRA `(.L_x_8632) ;  /* 0x0000000000103947 */ /* 0x000fea0003800000 */
[----:B------:R-:W-:Y:S01]  /*1080*/  MOV R175, RZ ;  /* 0x000000ff00af7202 */ /* 0x000fe20000000f00 */
[----:B------:R-:W-:Y:S06]  /*1090*/  @!P2 BRA `(.L_x_8633) ;  /* 0x00000000001ca947 */ /* 0x000fec0003800000 */
[----:B-----5:R-:W-:Y:S01]  /*10a0*/  SHF.L.U32 R175, R7, 0x10, RZ ;  /* 0x0000001007af7819 */ /* 0x020fe200000006ff */
[----:B------:R-:W-:Y:S06]  /*10b0*/  BRA `(.L_x_8633) ;  /* 0x0000000000147947 */ /* 0x000fec0003800000 */
.L_x_8632:
[----:B-----5:R-:W-:-:S05]  /*10c0*/  SHF.L.U32 R128, R151, 0x10, RZ ;  /* 0x0000001097807819 */ /* 0x020fca00000006ff */
[----:B------:R-:W-:Y:S01]  /*10d0*/  FMUL.FTZ R175, R128, UR8 ;  /* 0x0000000880af7c20 */ /* 0x000fe20008410000 */
[----:B------:R-:W-:-:S03]  /*10e0*/  @P2 SHF.L.U32 R128, R7, 0x10, RZ ;  /* 0x0000001007802819 */ /* 0x000fc600000006ff */
[----:B------:R-:W-:-:S04]  /*10f0*/  FMUL.FTZ R175, R110, R175 ;  /* 0x000000af6eaf7220 */ /* 0x000fc80000410000 */
[----:B------:R-:W-:-:S07]  /*1100*/  @P2 FADD.FTZ R175, R128, R175 ;  /* 0x000000af80af2221 */ /* 0x000fce0000010000 */
.L_x_8633:
[----:B------:R-:W-:Y:S05]  /*1110*/  BSYNC B1 ;  /* 0x0000000000017941 */ /* 0x000fea0003800000 */
.L_x_8631:
[----:B------:R-:W-:Y:S04]  /*1120*/  BSSY B1, `(.L_x_8634) ;  /* 0x000000e000017945 */ /* 0x000fe80003800000 */
[----:B------:R-:W-:Y:S05]  /*1130*/  @P3 BRA `(.L_x_8635) ;  /* 0x0000000000143947 */ /* 0x000fea0003800000 */
[----:B------:R-:W-:Y:S01]  /*1140*/  HFMA2.MMA R176, -RZ, RZ, 0, 0 ;  /* 0x00000000ffb07435 */ /* 0x000fe200000001ff */
[----:B------:R-:W-:Y:S10]  /*1150*/  @!P2 BRA `(.L_x_8636) ;  /* 0x000000000028a947 */ /* 0x000ff40003800000 */
[----:B-----5:R-:W-:-:S04]  /*1160*/  PRMT R176, R7, 0x7632, R176 ;  /* 0x0000763207b07816 */ /* 0x020fc800000000b0 */
[----:B------:R-:W-:Y:S01]  /*1170*/  SHF.L.U32 R176, R176, 0x10, RZ ;  /* 0x00000010b0b07819 */ /* 0x000fe200000006ff */
[----:B------:R-:W-:Y:S06]  /*1180*/  BRA `(.L_x_8636) ;  /* 0x00000000001c7947 */ /* 0x000fec0003800000 */
.L_x_8635:
[----:B-----5:R-:W-:Y:S02]  /*1190*/  PRMT R128, R151, 0x7632, R128 ;  /* 0x0000763297807816 */ /* 0x020fe40000000080 */
[----:B------:R-:W-:Y:S02]  /*11a0*/  @P2 PRMT R129, R7, 0x7632, R129 ;  /* 0x0000763207812816 */ /* 0x000fe40000000081 */
[----:B------:R-:W-:Y:S02]  /*11b0*/  SHF.L.U32 R128, R128, 0x10, RZ ;  /* 0x0000001080807819 */ /* 0x000fe400000006ff */
[----:B------:R-:W-:-:S03]  /*11c0*/  @P2 SHF.L.U32 R129, R129, 0x10, RZ ;  /* 0x0000001081812819 */ /* 0x000fc600000006ff */
[----:B------:R-:W-:-:S04]  /*11d0*/  FMUL.FTZ R128, R128, UR8 ;  /* 0x0000000880807c20 */ /* 0x000fc80008410000 */
[----:B------:R-:W-:-:S04]  /*11e0*/  FMUL.FTZ R176, R111, R128 ;  /* 0x000000806fb07220 */ /* 0x000fc80000410000 */
[----:B------:R-:W-:-:S07]  /*11f0*/  @P2 FADD.FTZ R176, R129, R176 ;  /* 0x000000b081b02221 */ /* 0x000fce0000010000 */
.L_x_8636:
[----:B------:R-:W-:Y:S05]  /*1200*/  BSYNC B1 ;  /* 0x0000000000017941 */ /* 0x000fea0003800000 */
.L_x_8634:
        /* <DEDUP_REMOVED lines=9> */
.L_x_8612:
[----:B------:R-:W-:Y:S05]  /*12a0*/  BSYNC B0 ;  /* 0x0000000000007941 */ /* 0x000fea0003800000 */
.L_x_8611:
        /* <DEDUP_REMOVED lines=18> */
.L_x_8640:
[----:B-----5:R-:W-:-:S05]  /*13d0*/  SHF.L.U32 R128, R148, 0x10, RZ ;  /* 0x0000001094807819 */ /* 0x020fca00000006ff */
[----:B------:R-:W-:Y:S01]  /*13e0*/  FMUL.FTZ R133, R128, UR8 ;  /* 0x0000000880857c20 */ /* 0x000fe20008410000 */
[----:B------:R-:W-:-:S03]  /*13f0*/  @P2 SHF.L.U32 R128, R4, 0x10, RZ ;  /* 0x0000001004802819 */ /* 0x000fc600000006ff */
[----:B------:R-:W-:-:S04]  /*1400*/  FMUL.FTZ R133, R80, R133 ;  /* 0x0000008550857220 */ /* 0x000fc80000410000 */
[----:B------:R-:W-:-:S07]  /*1410*/  @P2 FADD.FTZ R133, R128, R133 ;  /* 0x0000008580852221 */ /* 0x000fce0000010000 */
.L_x_8641:
[----:B------:R-:W-:Y:S05]  /*1420*/  BSYNC B1 ;  /* 0x0000000000017941 */ /* 0x000fea0003800000 */
.L_x_8639:
[----:B------:R-:W-:Y:S04]  /*1430*/  BSSY B1, `(.L_x_8642) ;  /* 0x000000e000017945 */ /* 0x000fe80003800000 */
[----:B------:R-:W-:Y:S05]  /*1440*/  @P3 BRA `(.L_x_8643) ;  /* 0x0000000000143947 */ /* 0x000fea0003800000 */
[----:B------:R-:W-:Y:S01]  /*1450*/  HFMA2.MMA R134, -RZ, RZ, 0, 0 ;  /* 0x00000000ff867435 */ /* 0x000fe200000001ff */
[----:B------:R-:W-:Y:S10]  /*1460*/  @!P2 BRA `(.L_x_8644) ;  /* 0x000000000028a947 */ /* 0x000ff40003800000 */
[----:B-----5:R-:W-:-:S04]  /*1470*/  PRMT R134, R4, 0x7632, R134 ;  /* 0x0000763204867816 */ /* 0x020fc80000000086 */
[----:B------:R-:W-:Y:S01]  /*1480*/  SHF.L.U32 R134, R134, 0x10, RZ ;  /* 0x0000001086867819 */ /* 0x000fe200000006ff */
[----:B------:R-:W-:Y:S06]  /*1490*/  BRA `(.L_x_8644) ;  /* 0x00000000001c7947 */ /* 0x000fec0003800000 */
.L_x_8643:
[----:B-----5:R-:W-:Y:S02]  /*14a0*/  PRMT R128, R148, 0x7632, R128 ;  /* 0x0000763294807816 */ /* 0x020fe40000000080 */
[----:B------:R-:W-:Y:S02]  /*14b0*/  @P2 PRMT R129, R4, 0x7632, R129 ;  /* 0x0000763204812816 */ /* 0x000fe40000000081 */
[----:B------:R-:W-:Y:S02]  /*14c0*/  SHF.L.U32 R128, R128, 0x10, RZ ;  /* 0x0000001080807819 */ /* 0x000fe400000006ff */
[----:B------:R-:W-:-:S03]  /*14d0*/  @P2 SHF.L.U32 R129, R129, 0x10, RZ ;  /* 0x0000001081812819 */ /* 0x000fc600000006ff */
[----:B------:R-:W-:-:S04]  /*14e0*/  FMUL.FTZ R128, R128, UR8 ;  /* 0x0000000880807c20 */ /* 0x000fc80008410000 */
[----:B------:R-:W-:-:S04]  /*14f0*/  FMUL.FTZ R134, R81, R128 ;  /* 0x0000008051867220 */ /* 0x000fc80000410000 */
[----:B------:R-:W-:-:S07]  /*1500*/  @P2 FADD.FTZ R134, R129, R134 ;  /* 0x0000008681862221 */ /* 0x000fce0000010000 */
.L_x_8644:
[----:B------:R-:W-:Y:S05]  /*1510*/  BSYNC B1 ;  /* 0x0000000000017941 */ /* 0x000fea0003800000 */
.L_x_8642:
[----:B------:R-:W-:Y:S04]  /*1520*/  BSSY B1, `(.L_x_8645) ;  /* 0x000000b000017945 */ /* 0x000fe80003800000 */
[----:B------:R-:W-:Y:S05]  /*1530*/  @P3 BRA `(.L_x_8646) ;  /* 0x0000000000103947 */ /* 0x000fea0003800000 */
[----:B------:R-:W-:Y:S01]  /*1540*/  MOV R135, RZ ;  /* 0x000000ff00877202 */ /* 0x000fe20000000f00 */
[----:B------:R-:W-:Y:S06]  /*1550*/  @!P2 BRA `(.L_x_8647) ;  /* 0x00000000001ca947 */ /* 0x000fec0003800000 */
[----:B-----5:R-:W-:Y:S01]  /*1560*/  SHF.L.U32 R135, R5, 0x10, RZ ;  /* 0x0000001005877819 */ /* 0x020fe200000006ff */
[----:B------:R-:W-:Y:S06]  /*1570*/  BRA `(.L_x_8647) ;  /* 0x0000000000147947 */ /* 0x000fec0003800000 */
.L_x_8646:
[----:B-----5:R-:W-:-:S05]  /*1580*/  SHF.L.U32 R128, R149, 0x10, RZ ;  /* 0x0000001095807819 */ /* 0x020fca00000006ff */
[----:B------:R-:W-:Y:S01]  /*1590*/  FMUL.FTZ R135, R128, UR8 ;  /* 0x0000000880877c20 */ /* 0x000fe20008410000 */
[----:B------:R-:W-:-:S03]  /*15a0*/  @P2 SHF.L.U32 R128, R5, 0x10, RZ ;  /* 0x0000001005802819 */ /* 0x000fc600000006ff */
[----:B------:R-:W-:-:S04]  /*15b0*/  FMUL.FTZ R135, R82, R135 ;  /* 0x0000008752877220 */ /* 0x000fc80000410000 */
[----:B------:R-:W-:-:S07]  /*15c0*/  @P2 FADD.FTZ R135, R128, R135 ;  /* 0x0000008780872221 */ /* 0x000fce0000010000 */
.L_x_8647:
[----:B------:R-:W-:Y:S05]  /*15d0*/  BSYNC B1 ;  /* 0x0000000000017941 */ /* 0x000fea0003800000 */
.L_x_8645:
[----:B------:R-:W-:Y:S04]  /*15e0*/  BSSY B1, `(.L_x_8648) ;  /* 0x000000e000017945 */ /* 0x000fe80003800000 */
[----:B------:R-:W-:Y:S05]  /*15f0*/  @P3 BRA `(.L_x_8649) ;  /* 0x0000000000143947 */ /* 0x000fea0003800000 */
[----:B------:R-:W-:Y:S01]  /*1600*/  HFMA2.MMA R136, -RZ, RZ, 0, 0 ;  /* 0x00000000ff887435 */ /* 0x000fe200000001ff */
[----:B------:R-:W-:Y:S10]  /*1610*/  @!P2 BRA `(.L_x_8650) ;  /* 0x000000000028a947 */ /* 0x000ff40003800000 */
[----:B-----5:R-:W-:-:S04]  /*1620*/  PRMT R136, R5, 0x7632, R136 ;  /* 0x0000763205887816 */ /* 0x020fc80000000088 */
[----:B------:R-:W-:Y:S01]  /*1630*/  SHF.L.U32 R136, R136, 0x10, RZ ;  /* 0x0000001088887819 */ /* 0x000fe200000006ff */
[----:B------:R-:W-:Y:S06]  /*1640*/  BRA `(.L_x_8650) ;  /* 0x00000000001c7947 */ /* 0x000fec0003800000 */
.L_x_8649:
[----:B-----5:R-:W-:Y:S02]  /*1650*/  PRMT R128, R149, 0x7632, R128 ;  /* 0x0000763295807816 */ /* 0x020fe40000000080 */
[----:B------:R-:W-:Y:S02]  /*1660*/  @P2 PRMT R129, R5, 0x7632, R129 ;  /* 0x0000763205812816 */ /* 0x000fe40000000081 */
[----:B------:R-:W-:Y:S02]  /*1670*/  SHF.L.U32 R128, R128, 0x10, RZ ;  /* 0x0000001080807819 */ /* 0x000fe400000006ff */
[----:B------:R-:W-:-:S03]  /*1680*/  @P2 SHF.L.U32 R129, R129, 0x10, RZ ;  /* 0x0000001081812819 */ /* 0x000fc600000006ff */
[----:B------:R-:W-:-:S04]  /*1690*/  FMUL.FTZ R128, R128, UR8 ;  /* 0x0000000880807c20 */ /* 0x000fc80008410000 */
[----:B------:R-:W-:-:S04]  /*16a0*/  FMUL.FTZ R136, R83, R128 ;  /* 0x0000008053887220 */ /* 0x000fc80000410000 */
[----:B------:R-:W-:-:S07]  /*16b0*/  @P2 FADD.FTZ R136, R129, R136 ;  /* 0x0000008881882221 */ /* 0x000fce0000010000 */
.L_x_8650:
[----:B------:R-:W-:Y:S05]  /*16c0*/  BSYNC B1 ;  /* 0x0000000000017941 */ /* 0x000fea0003800000 */
.L_x_8648:
[----:B------:R-:W-:Y:S04]  /*16d0*/  BSSY B1, `(.L_x_8651) ;  /* 0x000000b000017945 */ /* 0x000fe80003800000 */
[----:B------:R-:W-:Y:S05]  /*16e0*/  @P3 BRA `(.L_x_8652) ;  /* 0x0000000000103947 */ /* 0x000fea0003800000 */
[----:B------:R-:W-:Y:S01]  /*16f0*/  MOV R137, RZ ;  /* 0x000000ff00897202 */ /* 0x000fe20000000f00 */
[----:B------:R-:W-:Y:S06]  /*1700*/  @!P2 BRA `(.L_x_8653) ;  /* 0x00000000001ca947 */ /* 0x000fec0003800000 */
[----:B-----5:R-:W-:Y:S01]  /*1710*/  SHF.L.U32 R137, R6, 0x10, RZ ;  /* 0x0000001006897819 */ /* 0x020fe200000006ff */
[----:B------:R-:W-:Y:S06]  /*1720*/  BRA `(.L_x_8653) ;  /* 0x0000000000147947 */ /* 0x000fec0003800000 */
.L_x_8652:
[----:B-----5:R-:W-:-:S05]  /*1730*/  SHF.L.U32 R128, R150, 0x10, RZ ;  /* 0x0000001096807819 */ /* 0x020fca00000006ff */
[----:B------:R-:W-:Y:S01]  /*1740*/  FMUL.FTZ R137, R128, UR8 ;  /* 0x0000000880897c20 */ /* 0x000fe20008410000 */
[----:B------:R-:W-:-:S03]  /*1750*/  @P2 SHF.L.U32 R128, R6, 0x10, RZ ;  /* 0x0000001006802819 */ /* 0x000fc600000006ff */
[----:B------:R-:W-:-:S04]  /*1760*/  FMUL.FTZ R137, R84, R137 ;  /* 0x0000008954897220 */ /* 0x000fc80000410000 */
[----:B------:R-:W-:-:S07]  /*1770*/  @P2 FADD.FTZ R137, R128, R137 ;  /* 0x0000008980892221 */ /* 0x000fce0000010000 */
.L_x_8653:
[----:B------:R-:W-:Y:S05]  /*1780*/  BSYNC B1 ;  /* 0x0000000000017941 */ /* 0x000fea0003800000 */
.L_x_8651:
[----:B------:R-:W-:Y:S04]  /*1790*/  BSSY B1, `(.L_x_8654) ;  /* 0x000000e000017945 */ /* 0x000fe80003800000 */
[----:B------:R-:W-:Y:S05]  /*17a0*/  @P3 BRA `(.L_x_8655) ;  /* 0x0000000000143947 */ /* 0x000fea0003800000 */
[----:B------:R-:W-:Y:S01]  /*17b0*/  HFMA2.MMA R138, -RZ, RZ, 0, 0 ;  /* 0x00000000ff8a7435 */ /* 0x000fe200000001ff */
[----:B------:R-:W-:Y:S10]  /*17c0*/  @!P2 BRA `(.L_x_8656) ;  /* 0x000000000028a947 */ /* 0x000ff40003800000 */
[----:B-----5:R-:W-:-:S04]  /*17d0*/  PRMT R138, R6, 0x7632, R138 ;  /* 0x00007632068a7816 */ /* 0x020fc8000000008a */
[----:B------:R-:W-:Y:S01]  /*17e0*/  SHF.L.U32 R138, R138, 0x10, RZ ;  /* 0x000000108a8a7819 */ /* 0x000fe200000006ff */
[----:B------:R-:W-:Y:S06]  /*17f0*/  BRA `(.L_x_8656) ;  /* 0x00000000001c7947 */ /* 0x000fec0003800000 */
.L_x_8655:
[----:B-----5:R-:W-:Y:S02]  /*1800*/  PRMT R128, R150, 0x7632, R128 ;  /* 0x0000763296807816 */ /* 0x020fe40000000080 */
[----:B------:R-:W-:Y:S02]  /*1810*/  @P2 PRMT R129, R6, 0x7632, R129 ;  /* 0x0000763206812816 */ /* 0x000fe40000000081 */
[----:B------:R-:W-:Y:S02]  /*1820*/  SHF.L.U32 R128, R128, 0x10, RZ ;  /* 0x0000001080807819 */ /* 0x000fe400000006ff */
[----:B------:R-:W-:-:S03]  /*1830*/  @P2 SHF.L.U32 R129, R129, 0x10, RZ ;  /* 0x0000001081812819 */ /* 0x000fc600000006ff */
[----:B------:R-:W-:-:S04]  /*1840*/  FMUL.FTZ R128, R128, UR8 ;  /* 0x0000000880807c20 */ /* 0x000fc80008410000 */
[----:B------:R-:W-:-:S04]  /*1850*/  FMUL.FTZ R138, R85, R128 ;  /* 0x00000080558a7220 */ /* 0x000fc80000410000 */
[----:B------:R-:W-:-:S07]  /*1860*/  @P2 FADD.FTZ R138, R129, R138 ;  /* 0x0000008a818a2221 */ /* 0x000fce0000010000 */
.L_x_8656:
[----:B------:R-:W-:Y:S05]  /*1870*/  BSYNC B1 ;  /* 0x0000000000017941 */ /* 0x000fea0003800000 */
.L_x_8654:
[----:B------:R-:W-:Y:S04]  /*1880*/  BSSY B1, `(.L_x_8657) ;  /* 0x000000b000017945 */ /* 0x000fe80003800000 */
[----:B------:R-:W-:Y:S05]  /*1890*/  @P3 BRA `(.L_x_8658) ;  /* 0x0000000000103947 */ /* 0x000fea0003800000 */
[----:B------:R-:W-:Y:S01]  /*18a0*/  MOV R139, RZ ;  /* 0x000000ff008b7202 */ /* 0x000fe20000000f00 */
[----:B------:R-:W-:Y:S06]  /*18b0*/  @!P2 BRA `(.L_x_8659) ;  /* 0x00000000001ca947 */ /* 0x000fec0003800000 */
[----:B-----5:R-:W-:Y:S01]  /*18c0*/  SHF.L.U32 R139, R7, 0x10, RZ ;  /* 0x00000010078b7819 */ /* 0x020fe200000006ff */
[----:B------:R-:W-:Y:S06]  /*18d0*/  BRA `(.L_x_8659) ;  /* 0x0000000000147947 */ /* 0x000fec0003800000 */
.L_x_8658:
[----:B-----5:R-:W-:-:S05]  /*18e0*/  SHF.L.U32 R128, R151, 0x10, RZ ;  /* 0x0000001097807819 */ /* 0x020fca00000006ff */
[----:B------:R-:W-:Y:S01]  /*18f0*/  FMUL.FTZ R139, R128, UR8 ;  /* 0x00000008808b7c20 */ /* 0x000fe20008410000 */
[----:B------:R-:W-:-:S03]  /*1900*/  @P2 SHF.L.U32 R128, R7, 0x10, RZ ;  /* 0x0000001007802819 */ /* 0x000fc600000006ff */
[----:B------:R-:W-:-:S04]  /*1910*/  FMUL.FTZ R139, R86, R139 ;  /* 0x0000008b568b7220 */ /* 0x000fc80000410000 */
[----:B------:R-:W-:-:S07]  /*1920*/  @P2 FADD.FTZ R139, R128, R139 ;  /* 0x0000008b808b2221 */ /* 0x000fce0000010000 */
.L_x_8659:
[----:B------:R-:W-:Y:S05]  /*1930*/  BSYNC B1 ;  /* 0x0000000000017941 */ /* 0x000fea0003800000 */
.L_x_8657:
[----:B------:R-:W-:Y:S04]  /*1940*/  BSSY B1, `(.L_x_8660) ;  /* 0x000000e000017945 */ /* 0x000fe80003800000 */
[----:B------:R-:W-:Y:S05]  /*1950*/  @P3 BRA `(.L_x_8661) ;  /* 0x0000000000143947 */ /* 0x000fea0003800000 */
[----:B------:R-:W-:Y:S01]  /*1960*/  HFMA2.MMA R140, -RZ, RZ, 0, 0 ;  /* 0x00000000ff8c7435 */ /* 0x000fe200000001ff */
[----:B------:R-:W-:Y:S10]  /*1970*/  @!P2 BRA `(.L_x_8662) ;  /* 0x000000000028a947 */ /* 0x000ff40003800000 */
[----:B-----5:R-:W-:-:S04]  /*1980*/  PRMT R140, R7, 0x7632, R140 ;  /* 0x00007632078c7816 */ /* 0x020fc8000000008c */
[----:B------:R-:W-:Y:S01]  /*1990*/  SHF.L.U32 R140, R140, 0x10, RZ ;  /* 0x000000108c8c7819 */ /* 0x000fe200000006ff */
[----:B------:R-:W-:Y:S06]  /*19a0*/  BRA `(.L_x_8662) ;  /* 0x00000000001c7947 */ /* 0x000fec0003800000 */
.L_x_8661:
[----:B-----5:R-:W-:Y:S02]  /*19b0*/  PRMT R128, R151, 0x7632, R128 ;  /* 0x0000763297807816 */ /* 0x020fe40000000080 */
[----:B------:R-:W-:Y:S02]  /*19c0*/  @P2 PRMT R129, R7, 0x7632, R129 ;  /* 0x0000763207812816 */ /* 0x000fe40000000081 */
[----:B------:R-:W-:Y:S02]  /*19d0*/  SHF.L.U32 R128, R128, 0x10, RZ ;  /* 0x0000001080807819 */ /* 0x000fe400000006ff */
[----:B------:R-:W-:-:S03]  /*19e0*/  @P2 SHF.L.U32 R129, R129, 0x10, RZ ;  /* 0x0000001081812819 */ /* 0x000fc600000006ff */
[----:B------:R-:W-:-:S04]  /*19f0*/  FMUL.FTZ R128, R128, UR8 ;  /* 0x0000000880807c20 */ /* 0x000fc80008410000 */
[----:B------:R-:W-:-:S04]  /*1a00*/  FMUL.FTZ R140, R87, R128 ;  /* 0x00000080578c7220 */ /* 0x000fc80000410000 */
[----:B------:R-:W-:-:S07]  /*1a10*/  @P2 FADD.FTZ R140, R129, R140 ;  /* 0x0000008c818c2221 */ /* 0x000fce0000010000 */
.L_x_8662:
[----:B------:R-:W-:Y:S05]  /*1a20*/  BSYNC B1 ;  /* 0x0000000000017941 */ /* 0x000fea0003800000 */
.L_x_8660:
        /* <DEDUP_REMOVED lines=9> */
.L_x_8638:
[----:B------:R-:W-:Y:S05]  /*1ac0*/  BSYNC B0 ;  /* 0x0000000000007941 */ /* 0x000fea0003800000 */
.L_x_8637:
        /* <DEDUP_REMOVED lines=18> */
.L_x_8666:
[----:B-----5:R-:W-:-:S05]  /*1bf0*/  SHF.L.U32 R128, R148, 0x10, RZ ;  /* 0x0000001094807819 */ /* 0x020fca00000006ff */
[----:B------:R-:W-:Y:S01]  /*1c00*/  FMUL.FTZ R141, R128, UR8 ;  /* 0x00000008808d7c20 */ /* 0x000fe20008410000 */
[----:B------:R-:W-:-:S03]  /*1c10*/  @P2 SHF.L.U32 R128, R4, 0x10, RZ ;  /* 0x0000001004802819 */ /* 0x000fc600000006ff */
[----:B------:R-:W-:-:S04]  /*1c20*/  FMUL.FTZ R141, R56, R141 ;  /* 0x0000008d388d7220 */ /* 0x000fc80000410000 */
[----:B------:R-:W-:-:S07]  /*1c30*/  @P2 FADD.FTZ R141, R128, R141 ;  /* 0x0000008d808d2221 */ /* 0x000fce0000010000 */
.L_x_8667:
[----:B------:R-:W-:Y:S05]  /*1c40*/  BSYNC B1 ;  /* 0x0000000000017941 */ /* 0x000fea0003800000 */
.L_x_8665:
[----:B------:R-:W-:Y:S04]  /*1c50*/  BSSY B1, `(.L_x_8668) ;  /* 0x000000e000017945 */ /* 0x000fe80003800000 */
[----:B------:R-:W-:Y:S05]  /*1c60*/  @P3 BRA `(.L_x_8669) ;  /* 0x0000000000143947 */ /* 0x000fea0003800000 */
[----:B------:R-:W-:Y:S01]  /*1c70*/  HFMA2.MMA R142, -RZ, RZ, 0, 0 ;  /* 0x00000000ff8e7435 */ /* 0x000fe200000001ff */
[----:B------:R-:W-:Y:S10]  /*1c80*/  @!P2 BRA `(.L_x_8670) ;  /* 0x000000000028a947 */ /* 0x000ff40003800000 */
[----:B-----5:R-:W-:-:S04]  /*1c90*/  PRMT R142, R4, 0x7632, R142 ;  /* 0x00007632048e7816 */ /* 0x020fc8000000008e */
[----:B------:R-:W-:Y:S01]  /*1ca0*/  SHF.L.U32 R142, R142, 0x10, RZ ;  /* 0x000000108e8e7819 */ /* 0x000fe200000006ff */
[----:B------:R-:W-:Y:S06]  /*1cb0*/  BRA `(.L_x_8670) ;  /* 0x00000000001c7947 */ /* 0x000fec0003800000 */
.L_x_8669:
[----:B-----5:R-:W-:Y:S02]  /*1cc0*/  PRMT R128, R148, 0x7632, R128 ;  /* 0x0000763294807816 */ /* 0x020fe40000000080 */
[----:B------:R-:W-:Y:S02]  /*1cd0*/  @P2 PRMT R129, R4, 0x7632, R129 ;  /* 0x0000763204812816 */ /* 0x000fe40000000081 */
[----:B------:R-:W-:Y:S02]  /*1ce0*/  SHF.L.U32 R128, R128, 0x10, RZ ;  /* 0x0000001080807819 */ /* 0x000fe400000006ff */
[----:B------:R-:W-:-:S03]  /*1cf0*/  @P2 SHF.L.U32 R129, R129, 0x10, RZ ;  /* 0x0000001081812819 */ /* 0x000fc600000006ff */
[----:B------:R-:W-:-:S04]  /*1d00*/  FMUL.FTZ R128, R128, UR8 ;  /* 0x0000000880807c20 */ /* 0x000fc80008410000 */
[----:B------:R-:W-:-:S04]  /*1d10*/  FMUL.FTZ R142, R57, R128 ;  /* 0x00000080398e7220 */ /* 0x000fc80000410000 */
[----:B------:R-:W-:-:S07]  /*1d20*/  @P2 FADD.FTZ R142, R129, R142 ;  /* 0x0000008e818e2221 */ /* 0x000fce0000010000 */
.L_x_8670:
[----:B------:R-:W-:Y:S05]  /*1d30*/  BSYNC B1 ;  /* 0x0000000000017941 */ /* 0x000fea0003800000 */
.L_x_8668:
[----:B------:R-:W-:Y:S04]  /*1d40*/  BSSY B1, `(.L_x_8671) ;  /* 0x000000b000017945 */ /* 0x000fe80003800000 */
[----:B------:R-:W-:Y:S05]  /*1d50*/  @P3 BRA `(.L_x_8672) ;  /* 0x0000000000103947 */ /* 0x000fea0003800000 */
[----:B------:R-:W-:Y:S01]  /*1d60*/  MOV R143, RZ ;  /* 0x000000ff008f7202 */ /* 0x000fe20000000f00 */
[----:B------:R-:W-:Y:S06]  /*1d70*/  @!P2 BRA `(.L_x_8673) ;  /* 0x00000000001ca947 */ /* 0x000fec0003800000 */
[----:B-----5:R-:W-:Y:S01]  /*1d80*/  SHF.L.U32 R143, R5, 0x10, RZ ;  /* 0x00000010058f7819 */ /* 0x020fe200000006ff */
[----:B------:R-:W-:Y:S06]  /*1d90*/  BRA `(.L_x_8673) ;  /* 0x0000000000147947 */ /* 0x000fec0003800000 */
.L_x_8672:
[----:B-----5:R-:W-:-:S05]  /*1da0*/  SHF.L.U32 R128, R149, 0x10, RZ ;  /* 0x0000001095807819 */ /* 0x020fca00000006ff */
[----:B------:R-:W-:Y:S01]  /*1db0*/  FMUL.FTZ R143, R128, UR8 ;  /* 0x00000008808f7c20 */ /* 0x000fe20008410000 */
[----:B------:R-:W-:-:S03]  /*1dc0*/  @P2 SHF.L.U32 R128, R5, 0x10, RZ ;  /* 0x0000001005802819 */ /* 0x000fc600000006ff */
[----:B------:R-:W-:-:S04]  /*1dd0*/  FMUL.FTZ R143, R58, R143 ;  /* 0x0000008f3a8f7220 */ /* 0x000fc80000410000 */
[----:B------:R-:W-:-:S07]  /*1de0*/  @P2 FADD.FTZ R143, R128, R143 ;  /* 0x0000008f808f2221 */ /* 0x000fce0000010000 */
.L_x_8673:
[----:B------:R-:W-:Y:S05]  /*1df0*/  BSYNC B1 ;  /* 0x0000000000017941 */ /* 0x000fea0003800000 */
.L_x_8671:
[----:B------:R-:W-:Y:S04]  /*1e00*/  BSSY B1, `(.L_x_8674) ;  /* 0x000000e000017945 */ /* 0x000fe80003800000 */
[----:B------:R-:W-:Y:S05]  /*1e10*/  @P3 BRA `(.L_x_8675) ;  /* 0x0000000000143947 */ /* 0x000fea0003800000 */
[----:B------:R-:W-:Y:S01]  /*1e20*/  HFMA2.MMA R144, -RZ, RZ, 0, 0 ;  /* 0x00000000ff907435 */ /* 0x000fe200000001ff */
[----:B------:R-:W-:Y:S10]  /*1e30*/  @!P2 BRA `(.L_x_8676) ;  /* 0x000000000028a947 */ /* 0x000ff40003800000 */
[----:B-----5:R-:W-:-:S04]  /*1e40*/  PRMT R144, R5, 0x7632, R144 ;  /* 0x0000763205907816 */ /* 0x020fc80000000090 */
[----:B------:R-:W-:Y:S01]  /*1e50*/  SHF.L.U32 R144, R144, 0x10, RZ ;  /* 0x0000001090907819 */ /* 0x000fe200000006ff */
[----:B------:R-:W-:Y:S06]  /*1e60*/  BRA `(.L_x_8676) ;  /* 0x00000000001c7947 */ /* 0x000fec0003800000 */
.L_x_8675:
[----:B-----5:R-:W-:Y:S02]  /*1e70*/  PRMT R128, R149, 0x7632, R128 ;  /* 0x0000763295807816 */ /* 0x020fe40000000080 */
[----:B------:R-:W-:Y:S02]  /*1e80*/  @P2 PRMT R129, R5, 0x7632, R129 ;  /* 0x0000763205812816 */ /* 0x000fe40000000081 */
[----:B------:R-:W-:Y:S02]  /*1e90*/  SHF.L.U32 R128, R128, 0x10, RZ ;  /* 0x0000001080807819 */ /* 0x000fe400000006ff */
[----:B------:R-:W-:-:S03]  /*1ea0*/  @P2 SHF.L.U32 R129, R129, 0x10, RZ ;  /* 0x0000001081812819 */ /* 0x000fc600000006ff */
[----:B------:R-:W-:-:S04]  /*1eb0*/  FMUL.FTZ R128, R128, UR8 ;  /* 0x0000000880807c20 */ /* 0x000fc80008410000 */
[----:B------:R-:W-:-:S04]  /*1ec0*/  FMUL.FTZ R144, R59, R128 ;  /* 0x000000803b907220 */ /* 0x000fc80000410000 */
[----:B------:R-:W-:-:S07]  /*1ed0*/  @P2 FADD.FTZ R144, R129, R144 ;  /* 0x0000009081902221 */ /* 0x000fce0000010000 */
.L_x_8676:
[----:B------:R-:W-:Y:S05]  /*1ee0*/  BSYNC B1 ;  /* 0x0000000000017941 */ /* 0x000fea0003800000 */
.L_x_8674:
[----:B------:R-:W-:Y:S04]  /*1ef0*/  BSSY B1, `(.L_x_8677) ;  /* 0x000000b000017945 */ /* 0x000fe80003800000 */
[----:B------:R-:W-:Y:S05]  /*1f00*/  @P3 BRA `(.L_x_8678) ;  /* 0x0000000000103947 */ /* 0x000fea0003800000 */
[----:B------:R-:W-:Y:S01]  /*1f10*/  MOV R145, RZ ;  /* 0x000000ff00917202 */ /* 0x000fe20000000f00 */
[----:B------:R-:W-:Y:S06]  /*1f20*/  @!P2 BRA `(.L_x_8679) ;  /* 0x00000000001ca947 */ /* 0x000fec0003800000 */
[----:B-----5:R-:W-:Y:S01]  /*1f30*/  SHF.L.U32 R145, R6, 0x10, RZ ;  /* 0x0000001006917819 */ /* 0x020fe200000006ff */
[----:B------:R-:W-:Y:S06]  /*1f40*/  BRA `(.L_x_8679) ;  /* 0x0000000000147947 */ /* 0x000fec0003800000 */
.L_x_8678:
[----:B-----5:R-:W-:-:S05]  /*1f50*/  SHF.L.U32 R128, R150, 0x10, RZ ;  /* 0x0000001096807819 */ /* 0x020fca00000006ff */
[----:B------:R-:W-:Y:S01]  /*1f60*/  FMUL.FTZ R145, R128, UR8 ;  /* 0x0000000880917c20 */ /* 0x000fe20008410000 */
[----:B------:R-:W-:-:S03]  /*1f70*/  @P2 SHF.L.U32 R128, R6, 0x10, RZ ;  /* 0x0000001006802819 */ /* 0x000fc600000006ff */
[----:B------:R-:W-:-:S04]  /*1f80*/  FMUL.FTZ R145, R60, R145 ;  /* 0x000000913c917220 */ /* 0x000fc80000410000 */
[----:B------:R-:W-:-:S07]  /*1f90*/  @P2 FADD.FTZ R145, R128, R145 ;  /* 0x0000009180912221 */ /* 0x000fce0000010000 */
.L_x_8679:
[----:B------:R-:W-:Y:S05]  /*1fa0*/  BSYNC B1 ;  /* 0x0000000000017941 */ /* 0x000fea0003800000 */
.L_x_8677:
[----:B------:R-:W-:Y:S04]  /*1fb0*/  BSSY B1, `(.L_x_8680) ;  /* 0x000000e000017945 */ /* 0x000fe80003800000 */
[----:B------:R-:W-:Y:S05]  /*1fc0*/  @P3 BRA `(.L_x_8681) ;  /* 0x0000000000143947 */ /* 0x000fea0003800000 */
[----:B------:R-:W-:Y:S01]  /*1fd0*/  HFMA2.MMA R146, -RZ, RZ, 0, 0 ;  /* 0x00000000ff927435 */ /* 0x000fe200000001ff */
[----:B------:R-:W-:Y:S10]  /*1fe0*/  @!P2 BRA `(.L_x_8682) ;  /* 0x000000000028a947 */ /* 0x000ff40003800000 */
[----:B-----5:R-:W-:-:S04]  /*1ff0*/  PRMT R146, R6, 0x7632, R146 ;  /* 0x0000763206927816 */ /* 0x020fc80000000092 */
[----:B------:R-:W-:Y:S01]  /*2000*/  SHF.L.U32 R146, R146, 0x10, RZ ;  /* 0x0000001092927819 */ /* 0x000fe200000006ff */
[----:B------:R-:W-:Y:S06]  /*2010*/  BRA `(.L_x_8682) ;  /* 0x00000000001c7947 */ /* 0x000fec0003800000 */
.L_x_8681:
[----:B-----5:R-:W-:Y:S02]  /*2020*/  PRMT R128, R150, 0x7632, R128 ;  /* 0x0000763296807816 */ /* 0x020fe40000000080 */
[----:B------:R-:W-:Y:S02]  /*2030*/  @P2 PRMT R129, R6, 0x7632, R129 ;  /* 0x0000763206812816 */ /* 0x000fe40000000081 */
[----:B------:R-:W-:Y:S02]  /*2040*/  SHF.L.U32 R128, R128, 0x10, RZ ;  /* 0x0000001080807819 */ /* 0x000fe400000006ff */
[----:B------:R-:W-:-:S03]  /*2050*/  @P2 SHF.L.U32 R129, R129, 0x10, RZ ;  /* 0x0000001081812819 */ /* 0x000fc600000006ff */
[----:B------:R-:W-:-:S04]  /*2060*/  FMUL.FTZ R128, R128, UR8 ;  /* 0x0000000880807c20 */ /* 0x000fc80008410000 */
[----:B------:R-:W-:-:S04]  /*2070*/  FMUL.FTZ R146, R61, R128 ;  /* 0x000000803d927220 */ /* 0x000fc80000410000 */
[----:B------:R-:W-:-:S07]  /*2080*/  @P2 FADD.FTZ R146, R129, R146 ;  /* 0x0000009281922221 */ /* 0x000fce0000010000 */
.L_x_8682:
[----:B------:R-:W-:Y:S05]  /*2090*/  BSYNC B1 ;  /* 0x0000000000017941 */ /* 0x000fea0003800000 */
.L_x_8680:
[----:B------:R-:W-:Y:S04]  /*20a0*/  BSSY B1, `(.L_x_8683) ;  /* 0x000000b000017945 */ /* 0x000fe80003800000 */
[----:B------:R-:W-:Y:S05]  /*20b0*/  @P3 BRA `(.L_x_8684) ;  /* 0x0000000000103947 */ /* 0x000fea0003800000 */
[----:B------:R-:W-:Y:S01]  /*20c0*/  MOV R147, RZ ;  /* 0x000000ff00937202 */ /* 0x000fe20000000f00 */
[----:B------:R-:W-:Y:S06]  /*20d0*/  @!P2 BRA `(.L_x_8685) ;  /* 0x00000000001ca947 */ /* 0x000fec0003800000 */
[----:B-----5:R-:W-:Y:S01]  /*20e0*/  SHF.L.U32 R147, R7, 0x10, RZ ;  /* 0x0000001007937819 */ /* 0x020fe200000006ff */
[----:B------:R-:W-:Y:S06]  /*20f0*/  BRA `(.L_x_8685) ;  /* 0x0000000000147947 */ /* 0x000fec0003800000 */
.L_x_8684:
[----:B-----5:R-:W-:-:S05]  /*2100*/  SHF.L.U32 R128, R151, 0x10, RZ ;  /* 0x0000001097807819 */ /* 0x020fca00000006ff */
[----:B------:R-:W-:Y:S01]  /*2110*/  FMUL.FTZ R147, R128, UR8 ;  /* 0x0000000880937c20 */ /* 0x000fe20008410000 */
[----:B------:R-:W-:-:S03]  /*2120*/  @P2 SHF.L.U32 R128, R7, 0x10, RZ ;  /* 0x0000001007802819 */ /* 0x000fc600000006ff */
[----:B------:R-:W-:-:S04]  /*2130*/  FMUL.FTZ R147, R62, R147 ;  /* 0x000000933e937220 */ /* 0x000fc80000410000 */
[----:B------:R-:W-:-:S07]  /*2140*/  @P2 FADD.FTZ R147, R128, R147 ;  /* 0x0000009380932221 */ /* 0x000fce0000010000 */
.L_x_8685:
[----:B------:R-:W-:Y:S05]  /*2150*/  BSYNC B1 ;  /* 0x0000000000017941 */ /* 0x000fea0003800000 */
.L_x_8683:
[----:B------:R-:W-:Y:S04]  /*2160*/  BSSY B1, `(.L_x_8686) ;  /* 0x000000e000017945 */ /* 0x000fe80003800000 */
[----:B------:R-:W-:Y:S05]  /*2170*/  @P3 BRA `(.L_x_8687) ;  /* 0x0000000000143947 */ /* 0x000fea0003800000 */
[----:B------:R-:W-:Y:S01]  /*2180*/  HFMA2.MMA R152, -RZ, RZ, 0, 0 ;  /* 0x00000000ff987435 */ /* 0x000fe200000001ff */
[----:B------:R-:W-:Y:S10]  /*2190*/  @!P2 BRA `(.L_x_8688) ;  /* 0x000000000028a947 */ /* 0x000ff40003800000 */
[----:B-----5:R-:W-:-:S04]  /*21a0*/  PRMT R152, R7, 0x7632, R152 ;  /* 0x0000763207987816 */ /* 0x020fc80000000098 */
[----:B------:R-:W-:Y:S01]  /*21b0*/  SHF.L.U32 R152, R152, 0x10, RZ ;  /* 0x0000001098987819 */ /* 0x000fe200000006ff */
[----:B------:R-:W-:Y:S06]  /*21c0*/  BRA `(.L_x_8688) ;  /* 0x00000000001c7947 */ /* 0x000fec0003800000 */
.L_x_8687:
[----:B-----5:R-:W-:Y:S02]  /*21d0*/  PRMT R128, R151, 0x7632, R128 ;  /* 0x0000763297807816 */ /* 0x020fe40000000080 */
[----:B------:R-:W-:Y:S02]  /*21e0*/  @P2 PRMT R129, R7, 0x7632, R129 ;  /* 0x0000763207812816 */ /* 0x000fe40000000081 */
[----:B------:R-:W-:Y:S02]  /*21f0*/  SHF.L.U32 R128, R128, 0x10, RZ ;  /* 0x0000001080807819 */ /* 0x000fe400000006ff */
[----:B------:R-:W-:-:S03]  /*2200*/  @P2 SHF.L.U32 R129, R129, 0x10, RZ ;  /* 0x0000001081812819 */ /* 0x000fc600000006ff */
[----:B------:R-:W-:-:S04]  /*2210*/  FMUL.FTZ R128, R128, UR8 ;  /* 0x0000000880807c20 */ /* 0x000fc80008410000 */
[----:B------:R-:W-:-:S04]  /*2220*/  FMUL.FTZ R152, R63, R128 ;  /* 0x000000803f987220 */ /* 0x000fc80000410000 */
[----:B------:R-:W-:-:S07]  /*2230*/  @P2 FADD.FTZ R152, R129, R152 ;  /* 0x0000009881982221 */ /* 0x000fce0000010000 */
.L_x_8688:
[----:B------:R-:W-:Y:S05]  /*2240*/  BSYNC B1 ;  /* 0x0000000000017941 */ /* 0x000fea0003800000 */
.L_x_8686:
        /* <DEDUP_REMOVED lines=9> */
.L_x_8664:
[----:B------:R-:W-:Y:S05]  /*22e0*/  BSYNC B0 ;  /* 0x0000000000007941 */ /* 0x000fea0003800000 */
.L_x_8663:
        /* <DEDUP_REMOVED lines=18> */
.L_x_8692:
[----:B-----5:R-:W-:-:S05]  /*2410*/  SHF.L.U32 R128, R148, 0x10, RZ ;  /* 0x0000001094807819 */ /* 0x020fca00000006ff */
[----:B------:R-:W-:Y:S01]  /*2420*/  FMUL.FTZ R153, R128, UR8 ;  /* 0x0000000880997c20 */ /* 0x000fe20008410000 */
[----:B------:R-:W-:-:S03]  /*2430*/  @P2 SHF.L.U32 R128, R4, 0x10, RZ ;  /* 0x0000001004802819 */ /* 0x000fc600000006ff */
[----:B------:R-:W-:-:S04]  /*2440*/  FMUL.FTZ R153, R32, R153 ;  /* 0x0000009920997220 */ /* 0x000fc80000410000 */
[----:B------:R-:W-:-:S07]  /*2450*/  @P2 FADD.FTZ R153, R128, R153 ;  /* 0x0000009980992221 */ /* 0x000fce0000010000 */
.L_x_8693:
[----:B------:R-:W-:Y:S05]  /*2460*/  BSYNC B1 ;  /* 0x0000000000017941 */ /* 0x000fea0003800000 */
.L_x_8691:
[----:B------:R-:W-:Y:S04]  /*2470*/  BSSY B1, `(.L_x_8694) ;  /* 0x000000e000017945 */ /* 0x000fe80003800000 */
[----:B------:R-:W-:Y:S05]  /*2480*/  @P3 BRA `(.L_x_8695) ;  /* 0x0000000000143947 */ /* 0x000fea0003800000 */
[----:B------:R-:W-:Y:S01]  /*2490*/  HFMA2.MMA R154, -RZ, RZ, 0, 0 ;  /* 0x00000000ff9a7435 */ /* 0x000fe200000001ff */
[----:B------:R-:W-:Y:S10]  /*24a0*/  @!P2 BRA `(.L_x_8696) ;  /* 0x000000000028a947 */ /* 0x000ff40003800000 */
[----:B-----5:R-:W-:-:S04]  /*24b0*/  PRMT R154, R4, 0x7632, R154 ;  /* 0x00007632049a7816 */ /* 0x020fc8000000009a */
[----:B------:R-:W-:Y:S01]  /*24c0*/  SHF.L.U32 R154, R154, 0x10, RZ ;  /* 0x000000109a9a7819 */ /* 0x000fe200000006ff */
[----:B------:R-:W-:Y:S06]  /*24d0*/  BRA `(.L_x_8696) ;  /* 0x00000000001c7947 */ /* 0x000fec0003800000 */
.L_x_8695:
[----:B-----5:R-:W-:Y:S02]  /*24e0*/  PRMT R128, R148, 0x7632, R128 ;  /* 0x0000763294807816 */ /* 0x020fe40000000080 */
[----:B------:R-:W-:Y:S02]  /*24f0*/  @P2 PRMT R129, R4, 0x7632, R129 ;  /* 0x0000763204812816 */ /* 0x000fe40000000081 */
[----:B------:R-:W-:Y:S02]  /*2500*/  SHF.L.U32 R128, R128, 0x10, RZ ;  /* 0x0000001080807819 */ /* 0x000fe400000006ff */
[----:B------:R-:W-:-:S03]  /*2510*/  @P2 SHF.L.U32 R129, R129, 0x10, RZ ;  /* 0x0000001081812819 */ /* 0x000fc600000006ff */
[----:B------:R-:W-:-:S04]  /*2520*/  FMUL.FTZ R128, R128, UR8 ;  /* 0x0000000880807c20 */ /* 0x000fc80008410000 */
[----:B------:R-:W-:-:S04]  /*2530*/  FMUL.FTZ R154, R33, R128 ;  /* 0x00000080219a7220 */ /* 0x000fc80000410000 */
[----:B------:R-:W-:-:S07]  /*2540*/  @P2 FADD.FTZ R154, R129, R154 ;  /* 0x0000009a819a2221 */ /* 0x000fce0000010000 */
.L_x_8696:
[----:B------:R-:W-:Y:S05]  /*2550*/  BSYNC B1 ;  /* 0x0000000000017941 */ /* 0x000fea0003800000 */
.L_x_8694:
[----:B------:R-:W-:Y:S04]  /*2560*/  BSSY B1, `(.L_x_8697) ;  /* 0x000000b000017945 */ /* 0x000fe80003800000 */
[----:B------:R-:W-:Y:S05]  /*2570*/  @P3 BRA `(.L_x_8698) ;  /* 0x0000000000103947 */ /* 0x000fea0003800000 */
[----:B------:R-:W-:Y:S01]  /*2580*/  MOV R155, RZ ;  /* 0x000000ff009b7202 */ /* 0x000fe20000000f00 */
[----:B------:R-:W-:Y:S06]  /*2590*/  @!P2 BRA `(.L_x_8699) ;  /* 0x00000000001ca947 */ /* 0x000fec0003800000 */
[----:B-----5:R-:W-:Y:S01]  /*25a0*/  SHF.L.U32 R155, R5, 0x10, RZ ;  /* 0x00000010059b7819 */ /* 0x020fe200000006ff */
[----:B------:R-:W-:Y:S06]  /*25b0*/  BRA `(.L_x_8699) ;  /* 0x0000000000147947 */ /* 0x000fec0003800000 */
.L_x_8698:
[----:B-----5:R-:W-:-:S05]  /*25c0*/  SHF.L.U32 R128, R149, 0x10, RZ ;  /* 0x0000001095807819 */ /* 0x020fca00000006ff */
[----:B------:R-:W-:Y:S01]  /*25d0*/  FMUL.FTZ R155, R128, UR8 ;  /* 0x00000008809b7c20 */ /* 0x000fe20008410000 */
[----:B------:R-:W-:-:S03]  /*25e0*/  @P2 SHF.L.U32 R128, R5, 0x10, RZ ;  /* 0x0000001005802819 */ /* 0x000fc600000006ff */
[----:B------:R-:W-:-:S04]  /*25f0*/  FMUL.FTZ R155, R34, R155 ;  /* 0x0000009b229b7220 */ /* 0x000fc80000410000 */
[----:B------:R-:W-:-:S07]  /*2600*/  @P2 FADD.FTZ R155, R128, R155 ;  /* 0x0000009b809b2221 */ /* 0x000fce0000010000 */
.L_x_8699:
[----:B------:R-:W-:Y:S05]  /*2610*/  BSYNC B1 ;  /* 0x0000000000017941 */ /* 0x000fea0003800000 */
.L_x_8697:
[----:B------:R-:W-:Y:S04]  /*2620*/  BSSY B1, `(.L_x_8700) ;  /* 0x000000e000017945 */ /* 0x000fe80003800000 */
[----:B------:R-:W-:Y:S05]  /*2630*/  @P3 BRA `(.L_x_8701) ;  /* 0x0000000000143947 */ /* 0x000fea0003800000 */
[----:B------:R-:W-:Y:S01]  /*2640*/  HFMA2.MMA R156, -RZ, RZ, 0, 0 ;  /* 0x00000000ff9c7435 */ /* 0x000fe200000001ff */
[----:B------:R-:W-:Y:S10]  /*2650*/  @!P2 BRA `(.L_x_8702) ;  /* 0x000000000028a947 */ /* 0x000ff40003800000 */
[----:B-----5:R-:W-:-:S04]  /*2660*/  PRMT R156, R5, 0x7632, R156 ;  /* 0x00007632059c7816 */ /* 0x020fc8000000009c */
[----:B------:R-:W-:Y:S01]  /*2670*/  SHF.L.U32 R156, R156, 0x10, RZ ;  /* 0x000000109c9c7819 */ /* 0x000fe200000006ff */
[----:B------:R-:W-:Y:S06]  /*2680*/  BRA `(.L_x_8702) ;  /* 0x00000000001c7947 */ /* 0x000fec0003800000 */
.L_x_8701:
[----:B-----5:R-:W-:Y:S02]  /*2690*/  PRMT R128, R149, 0x7632, R128 ;  /* 0x0000763295807816 */ /* 0x020fe40000000080 */
[----:B------:R-:W-:Y:S02]  /*26a0*/  @P2 PRMT R129, R5, 0x7632, R129 ;  /* 0x0000763205812816 */ /* 0x000fe40000000081 */
[----:B------:R-:W-:Y:S02]  /*26b0*/  SHF.L.U32 R128, R128, 0x10, RZ ;  /* 0x0000001080807819 */ /* 0x000fe400000006ff */
[----:B------:R-:W-:-:S03]  /*26c0*/  @P2 SHF.L.U32 R129, R129, 0x10, RZ ;  /* 0x0000001081812819 */ /* 0x000fc600000006ff */
[----:B------:R-:W-:-:S04]  /*26d0*/  FMUL.FTZ R128, R128, UR8 ;  /* 0x0000000880807c20 */ /* 0x000fc80008410000 */
[----:B------:R-:W-:-:S04]  /*26e0*/  FMUL.FTZ R156, R35, R128 ;  /* 0x00000080239c7220 */ /* 0x000fc80000410000 */
[----:B------:R-:W-:-:S07]  /*26f0*/  @P2 FADD.FTZ R156, R129, R156 ;  /* 0x0000009c819c2221 */ /* 0x000fce0000010000 */
.L_x_8702:
[----:B------:R-:W-:Y:S05]  /*2700*/  BSYNC B1 ;  /* 0x0000000000017941 */ /* 0x000fea0003800000 */
.L_x_8700:
[----:B------:R-:W-:Y:S04]  /*2710*/  BSSY B1, `(.L_x_8703) ;  /* 0x000000b000017945 */ /* 0x000fe80003800000 */
[----:B------:R-:W-:Y:S05]  /*2720*/  @P3 BRA `(.L_x_8704) ;  /* 0x0000000000103947 */ /* 0x000fea0003800000 */
[----:B------:R-:W-:Y:S01]  /*2730*/  MOV R157, RZ ;  /* 0x000000ff009d7202 */ /* 0x000fe20000000f00 */
[----:B------:R-:W-:Y:S06]  /*2740*/  @!P2 BRA `(.L_x_8705) ;  /* 0x00000000001ca947 */ /* 0x000fec0003800000 */
[----:B-----5:R-:W-:Y:S01]  /*2750*/  SHF.L.U32 R157, R6, 0x10, RZ ;  /* 0x00000010069d7819 */ /* 0x020fe200000006ff */
[----:B------:R-:W-:Y:S06]  /*2760*/  BRA `(.L_x_8705) ;  /* 0x0000000000147947 */ /* 0x000fec0003800000 */
.L_x_8704:
[----:B-----5:R-:W-:-:S05]  /*2770*/  SHF.L.U32 R128, R150, 0x10, RZ ;  /* 0x0000001096807819 */ /* 0x020fca00000006ff */
[----:B------:R-:W-:Y:S01]  /*2780*/  FMUL.FTZ R157, R128, UR8 ;  /* 0x00000008809d7c20 */ /* 0x000fe20008410000 */
[----:B------:R-:W-:-:S03]  /*2790*/  @P2 SHF.L.U32 R128, R6, 0x10, RZ ;  /* 0x0000001006802819 */ /* 0x000fc600000006ff */
[----:B------:R-:W-:-:S04]  /*27a0*/  FMUL.FTZ R157, R36, R157 ;  /* 0x0000009d249d7220 */ /* 0x000fc80000410000 */
[----:B------:R-:W-:-:S07]  /*27b0*/  @P2 FADD.FTZ R157, R128, R157 ;  /* 0x0000009d809d2221 */ /* 0x000fce0000010000 */
.L_x_8705:
[----:B------:R-:W-:Y:S05]  /*27c0*/  BSYNC B1 ;  /* 0x0000000000017941 */ /* 0x000fea0003800000 */
.L_x_8703:
[----:B------:R-:W-:Y:S04]  /*27d0*/  BSSY B1, `(.L_x_8706) ;  /* 0x000000e000017945 */ /* 0x000fe80003800000 */
[----:B------:R-:W-:Y:S05]  /*27e0*/  @P3 BRA `(.L_x_8707) ;  /* 0x0000000000143947 */ /* 0x000fea0003800000 */
[----:B------:R-:W-:Y:S01]  /*27f0*/  HFMA2.MMA R158, -RZ, RZ, 0, 0 ;  /* 0x00000000ff9e7435 */ /* 0x000fe200000001ff */
[----:B------:R-:W-:Y:S10]  /*2800*/  @!P2 BRA `(.L_x_8708) ;  /* 0x000000000028a947 */ /* 0x000ff40003800000 */
[----:B-----5:R-:W-:-:S04]  /*2810*/  PRMT R158, R6, 0x7632, R158 ;  /* 0x00007632069e7816 */ /* 0x020fc8000000009e */
[----:B------:R-:W-:Y:S01]  /*2820*/  SHF.L.U32 R158, R158, 0x10, RZ ;  /* 0x000000109e9e7819 */ /* 0x000fe200000006ff */
[----:B------:R-:W-:Y:S06]  /*2830*/  BRA `(.L_x_8708) ;  /* 0x00000000001c7947 */ /* 0x000fec0003800000 */
.L_x_8707:
[----:B-----5:R-:W-:Y:S02]  /*2840*/  PRMT R128, R150, 0x7632, R128 ;  /* 0x0000763296807816 */ /* 0x020fe40000000080 */
[----:B------:R-:W-:Y:S02]  /*2850*/  @P2 PRMT R129, R6, 0x7632, R129 ;  /* 0x0000763206812816 */ /* 0x000fe40000000081 */
[----:B------:R-:W-:Y:S02]  /*2860*/  SHF.L.U32 R128, R128, 0x10, RZ ;  /* 0x0000001080807819 */ /* 0x000fe400000006ff */
[----:B------:R-:W-:-:S03]  /*2870*/  @P2 SHF.L.U32 R129, R129, 0x10, RZ ;  /* 0x0000001081812819 */ /* 0x000fc600000006ff */
[----:B------:R-:W-:-:S04]  /*2880*/  FMUL.FTZ R128, R128, UR8 ;  /* 0x0000000880807c20 */ /* 0x000fc80008410000 */
[----:B------:R-:W-:-:S04]  /*2890*/  FMUL.FTZ R158, R37, R128 ;  /* 0x00000080259e7220 */ /* 0x000fc80000410000 */
[----:B------:R-:W-:-:S07]  /*28a0*/  @P2 FADD.FTZ R158, R129, R158 ;  /* 0x0000009e819e2221 */ /* 0x000fce0000010000 */
.L_x_8708:
[----:B------:R-:W-:Y:S05]  /*28b0*/  BSYNC B1 ;  /* 0x0000000000017941 */ /* 0x000fea0003800000 */
.L_x_8706:
[----:B------:R-:W-:Y:S04]  /*28c0*/  BSSY B1, `(.L_x_8709) ;  /* 0x000000b000017945 */ /* 0x000fe80003800000 */
[----:B------:R-:W-:Y:S05]  /*28d0*/  @P3 BRA `(.L_x_8710) ;  /* 0x0000000000103947 */ /* 0x000fea0003800000 */
[----:B------:R-:W-:Y:S01]  /*28e0*/  MOV R159, RZ ;  /* 0x000000ff009f7202 */ /* 0x000fe20000000f00 */
[----:B------:R-:W-:Y:S06]  /*28f0*/  @!P2 BRA `(.L_x_8711) ;  /* 0x00000000001ca947 */ /* 0x000fec0003800000 */
[----:B-----5:R-:W-:Y:S01]  /*2900*/  SHF.L.U32 R159, R7, 0x10, RZ ;  /* 0x00000010079f7819 */ /* 0x020fe200000006ff */
[----:B------:R-:W-:Y:S06]  /*2910*/  BRA `(.L_x_8711) ;  /* 0x0000000000147947 */ /* 0x000fec0003800000 */
.L_x_8710:
[----:B-----5:R-:W-:-:S05]  /*2920*/  SHF.L.U32 R128, R151, 0x10, RZ ;  /* 0x0000001097807819 */ /* 0x020fca00000006ff */
[----:B------:R-:W-:Y:S01]  /*2930*/  FMUL.FTZ R159, R128, UR8 ;  /* 0x00000008809f7c20 */ /* 0x000fe20008410000 */
[----:B------:R-:W-:-:S03]  /*2940*/  @P2 SHF.L.U32 R128, R7, 0x10, RZ ;  /* 0x0000001007802819 */ /* 0x000fc600000006ff */
[----:B------:R-:W-:-:S04]  /*2950*/  FMUL.FTZ R159, R38, R159 ;  /* 0x0000009f269f7220 */ /* 0x000fc80000410000 */
[----:B------:R-:W-:-:S07]  /*2960*/  @P2 FADD.FTZ R159, R128, R159 ;  /* 0x0000009f809f2221 */ /* 0x000fce0000010000 */
.L_x_8711:
[----:B------:R-:W-:Y:S05]  /*2970*/  BSYNC B1 ;  /* 0x0000000000017941 */ /* 0x000fea0003800000 */
.L_x_8709:
[----:B------:R-:W-:Y:S04]  /*2980*/  BSSY B1, `(.L_x_8712) ;  /* 0x000000e000017945 */ /* 0x000fe80003800000 */
[----:B------:R-:W-:Y:S05]  /*2990*/  @P3 BRA `(.L_x_8713) ;  /* 0x0000000000143947 */ /* 0x000fea0003800000 */
[----:B------:R-:W-:Y:S01]  /*29a0*/  HFMA2.MMA R160, -RZ, RZ, 0, 0 ;  /* 0x00000000ffa07435 */ /* 0x000fe200000001ff */
[----:B------:R-:W-:Y:S10]  /*29b0*/  @!P2 BRA `(.L_x_8714) ;  /* 0x000000000028a947 */ /* 0x000ff40003800000 */
[----:B-----5:R-:W-:-:S04]  /*29c0*/  PRMT R160, R7, 0x7632, R160 ;  /* 0x0000763207a07816 */ /* 0x020fc800000000a0 */
[----:B------:R-:W-:Y:S01]  /*29d0*/  SHF.L.U32 R160, R160, 0x10, RZ ;  /* 0x00000010a0a07819 */ /* 0x000fe200000006ff */
[----:B------:R-:W-:Y:S06]  /*29e0*/  BRA `(.L_x_8714) ;  /* 0x00000000001c7947 */ /* 0x000fec0003800000 */
.L_x_8713:
[----:B-----5:R-:W-:Y:S02]  /*29f0*/  PRMT R128, R151, 0x7632, R128 ;  /* 0x0000763297807816 */ /* 0x020fe40000000080 */
[----:B------:R-:W-:Y:S02]  /*2a00*/  @P2 PRMT R129, R7, 0x7632, R129 ;  /* 0x0000763207812816 */ /* 0x000fe40000000081 */
[----:B------:R-:W-:Y:S02]  /*2a10*/  SHF.L.U32 R128, R128, 0x10, RZ ;  /* 0x0000001080807819 */ /* 0x000fe400000006ff */
[----:B------:R-:W-:-:S03]  /*2a20*/  @P2 SHF.L.U32 R129, R129, 0x10, RZ ;  /* 0x0000001081812819 */ /* 0x000fc600000006ff */
[----:B------:R-:W-:-:S04]  /*2a30*/  FMUL.FTZ R128, R128, UR8 ;  /* 0x0000000880807c20 */ /* 0x000fc80008410000 */
[----:B------:R-:W-:-:S04]  /*2a40*/  FMUL.FTZ R160, R39, R128 ;  /* 0x0000008027a07220 */ /* 0x000fc80000410000 */
[----:B------:R-:W-:-:S07]  /*2a50*/  @P2 FADD.FTZ R160, R129, R160 ;  /* 0x000000a081a02221 */ /* 0x000fce0000010000 */
.L_x_8714:
[----:B------:R-:W-:Y:S05]  /*2a60*/  BSYNC B1 ;  /* 0x0000000000017941 */ /* 0x000fea0003800000 */
.L_x_8712:
        /* <DEDUP_REMOVED lines=9> */
.L_x_8690:
[----:B------:R-:W-:Y:S05]  /*2b00*/  BSYNC B0 ;  /* 0x0000000000007941 */ /* 0x000fea0003800000 */
.L_x_8689:
[----:B------:R-:W-:Y:S01]  /*2b10*/  ISETP.NE.AND P2, PT, R184, RZ, PT ;  /* 0x000000ffb800720c */ /* 0x000fe20003f45270 */
[----:B------:R-:W-:-:S12]  /*2b20*/  BSSY B0, `(.L_x_8715) ;  /* 0x000007e000007945 */ /* 0x000fd80003800000 */
[----:B------:R-:W-:Y:S05]  /*2b30*/  @!P2 BRA `(.L_x_8716) ;  /* 0x0000000400f0a947 */ /* 0x000fea0003800000 */
[----:B012-4-:R-:W0:Y:S02]  /*2b40*/  @P1 LDC.64 R128, c[0x0][0x220] ;  /* 0x00008800ff801b82 */ /* 0x017e240000000a00 */
[----:B0-----:R-:W-:-:S05]  /*2b50*/  @P1 IMAD.WIDE.U32 R128, R181, 0x10, R128 ;  /* 0x00000010b5801825 */ /* 0x001fca00078e0080 */
[----:B-----5:R0:W5:Y:S01]  /*2b60*/  @P1 LDG.E.128 R148, desc[UR4][R128.64] ;  /* 0x0000000480941981 */ /* 0x020162000c1e1d00 */
[----:B------:R-:W-:-:S04]  /*2b70*/  ISETP.NE.U32.AND P1, PT, RZ, UR6, PT ;  /* 0x00000006ff007c0c */ /* 0x000fc8000bf25070 */
[----:B------:R-:W-:-:S13]  /*2b80*/  ISETP.NE.AND.EX P1, PT, RZ, UR7, PT, P1 ;  /* 0x00000007ff007c0c */ /* 0x000fda000bf25310 */
[----:B------:R-:W1:Y:S02]  /*2b90*/  @P1 LDC.64 R130, c[0x0][0x230] ;  /* 0x00008c00ff821b82 */ /* 0x000e640000000a00 */
        /* <DEDUP_REMOVED lines=9> */
.L_x_8718:
[----:B-----5:R-:W-:-:S05]  /*2c30*/  SHF.L.U32 R0, R148, 0x10, RZ ;  /* 0x0000001094007819 */ /* 0x020fca00000006ff */
[----:B------:R-:W-:Y:S01]  /*2c40*/  FMUL.FTZ R161, R0, UR8 ;  /* 0x0000000800a17c20 */ /* 0x000fe20008410000 */
[----:B------:R-:W-:-:S03]  /*2c50*/  @P1 SHF.L.U32 R0, R4, 0x10, RZ ;  /* 0x0000001004001819 */ /* 0x000fc600000006ff */
[----:B------:R-:W-:-:S04]  /*2c60*/  FMUL.FTZ R161, R8, R161 ;  /* 0x000000a108a17220 */ /* 0x000fc80000410000 */
[----:B------:R-:W-:-:S07]  /*2c70*/  @P1 FADD.FTZ R161, R0, R161 ;  /* 0x000000a100a11221 */ /* 0x000fce0000010000 */
.L_x_8719:
[----:B------:R-:W-:Y:S05]  /*2c80*/  BSYNC B1 ;  /* 0x0000000000017941 */ /* 0x000fea0003800000 */
.L_x_8717:
[----:B------:R-:W-:Y:S04]  /*2c90*/  BSSY B1, `(.L_x_8720) ;  /* 0x000000e000017945 */ /* 0x000fe80003800000 */
[----:B------:R-:W-:Y:S05]  /*2ca0*/  @P2 BRA `(.L_x_8721) ;  /* 0x0000000000142947 */ /* 0x000fea0003800000 */
[----:B------:R-:W-:Y:S01]  /*2cb0*/  HFMA2.MMA R162, -RZ, RZ, 0, 0 ;  /* 0x00000000ffa27435 */ /* 0x000fe200000001ff */
[----:B------:R-:W-:Y:S10]  /*2cc0*/  @!P1 BRA `(.L_x_8722) ;  /* 0x0000000000289947 */ /* 0x000ff40003800000 */
[----:B-----5:R-:W-:-:S04]  /*2cd0*/  PRMT R162, R4, 0x7632, R162 ;  /* 0x0000763204a27816 */ /* 0x020fc800000000a2 */
[----:B------:R-:W-:Y:S01]  /*2ce0*/  SHF.L.U32 R162, R162, 0x10, RZ ;  /* 0x00000010a2a27819 */ /* 0x000fe200000006ff */
[----:B------:R-:W-:Y:S06]  /*2cf0*/  BRA `(.L_x_8722) ;  /* 0x00000000001c7947 */ /* 0x000fec0003800000 */
.L_x_8721:
[----:B-----5:R-:W-:Y:S02]  /*2d00*/  PRMT R0, R148, 0x7632, R0 ;  /* 0x0000763294007816 */ /* 0x020fe40000000000 */
[----:B------:R-:W-:Y:S02]  /*2d10*/  @P1 PRMT R128, R4, 0x7632, R128 ;  /* 0x0000763204801816 */ /* 0x000fe40000000080 */
[----:B------:R-:W-:Y:S02]  /*2d20*/  SHF.L.U32 R0, R0, 0x10, RZ ;  /* 0x0000001000007819 */ /* 0x000fe400000006ff */
[----:B------:R-:W-:-:S03]  /*2d30*/  @P1 SHF.L.U32 R129, R128, 0x10, RZ ;  /* 0x0000001080811819 */ /* 0x000fc600000006ff */
[----:B------:R-:W-:-:S04]  /*2d40*/  FMUL.FTZ R0, R0, UR8 ;  /* 0x0000000800007c20 */ /* 0x000fc80008410000 */
[----:B------:R-:W-:-:S04]  /*2d50*/  FMUL.FTZ R162, R9, R0 ;  /* 0x0000000009a27220 */ /* 0x000fc80000410000 */
[----:B------:R-:W-:-:S07]  /*2d60*/  @P1 FADD.FTZ R162, R129, R162 ;  /* 0x000000a281a21221 */ /* 0x000fce0000010000 */
.L_x_8722:
[----:B------:R-:W-:Y:S05]  /*2d70*/  BSYNC B1 ;  /* 0x0000000000017941 */ /* 0x000fea0003800000 */
.L_x_8720:
[----:B------:R-:W-:Y:S04]  /*2d80*/  BSSY B1, `(.L_x_8723) ;  /* 0x000000b000017945 */ /* 0x000fe80003800000 */
[----:B------:R-:W-:Y:S05]  /*2d90*/  @P2 BRA `(.L_x_8724) ;  /* 0x0000000000102947 */ /* 0x000fea0003800000 */
[----:B------:R-:W-:Y:S01]  /*2da0*/  MOV R163, RZ ;  /* 0x000000ff00a37202 */ /* 0x000fe20000000f00 */
[----:B------:R-:W-:Y:S06]  /*2db0*/  @!P1 BRA `(.L_x_8725) ;  /* 0x00000000001c9947 */ /* 0x000fec0003800000 */
[----:B-----5:R-:W-:Y:S01]  /*2dc0*/  SHF.L.U32 R163, R5, 0x10, RZ ;  /* 0x0000001005a37819 */ /* 0x020fe200000006ff */
[----:B------:R-:W-:Y:S06]  /*2dd0*/  BRA `(.L_x_8725) ;  /* 0x0000000000147947 */ /* 0x000fec0003800000 */
.L_x_8724:
[----:B-----5:R-:W-:-:S05]  /*2de0*/  SHF.L.U32 R0, R149, 0x10, RZ ;  /* 0x0000001095007819 */ /* 0x020fca00000006ff */
[----:B------:R-:W-:Y:S01]  /*2df0*/  FMUL.FTZ R163, R0, UR8 ;  /* 0x0000000800a37c20 */ /* 0x000fe20008410000 */
[----:B------:R-:W-:-:S03]  /*2e00*/  @P1 SHF.L.U32 R0, R5, 0x10, RZ ;  /* 0x0000001005001819 */ /* 0x000fc600000006ff */
[----:B------:R-:W-:-:S04]  /*2e10*/  FMUL.FTZ R163, R10, R163 ;  /* 0x000000a30aa37220 */ /* 0x000fc80000410000 */
[----:B------:R-:W-:-:S07]  /*2e20*/  @P1 FADD.FTZ R163, R0, R163 ;  /* 0x000000a300a31221 */ /* 0x000fce0000010000 */
.L_x_8725:
[----:B------:R-:W-:Y:S05]  /*2e30*/  BSYNC B1 ;  /* 0x0000000000017941 */ /* 0x000fea0003800000 */
.L_x_8723:
[----:B------:R-:W-:Y:S04]  /*2e40*/  BSSY B1, `(.L_x_8726) ;  /* 0x000000e000017945 */ /* 0x000fe80003800000 */
[----:B------:R-:W-:Y:S05]  /*2e50*/  @P2 BRA `(.L_x_8727) ;  /* 0x0000000000142947 */ /* 0x000fea0003800000 */
[----:B------:R-:W-:Y:S01]  /*2e60*/  HFMA2.MMA R164, -RZ, RZ, 0, 0 ;  /* 0x00000000ffa47435 */ /* 0x000fe200000001ff */
[----:B------:R-:W-:Y:S10]  /*2e70*/  @!P1 BRA `(.L_x_8728) ;  /* 0x0000000000289947 */ /* 0x000ff40003800000 */
[----:B-----5:R-:W-:-:S04]  /*2e80*/  PRMT R164, R5, 0x7632, R164 ;  /* 0x0000763205a47816 */ /* 0x020fc800000000a4 */
[----:B------:R-:W-:Y:S01]  /*2e90*/  SHF.L.U32 R164, R164, 0x10, RZ ;  /* 0x00000010a4a47819 */ /* 0x000fe200000006ff */
[----:B------:R-:W-:Y:S06]  /*2ea0*/  BRA `(.L_x_8728) ;  /* 0x00000000001c7947 */ /* 0x000fec0003800000 */
.L_x_8727:
[----:B-----5:R-:W-:Y:S02]  /*2eb0*/  PRMT R0, R149, 0x7632, R0 ;  /* 0x0000763295007816 */ /* 0x020fe40000000000 */
[----:B------:R-:W-:Y:S02]  /*2ec0*/  @P1 PRMT R128, R5, 0x7632, R128 ;  /* 0x0000763205801816 */ /* 0x000fe40000000080 */
[----:B------:R-:W-:Y:S02]  /*2ed0*/  SHF.L.U32 R0, R0, 0x10, RZ ;  /* 0x0000001000007819 */ /* 0x000fe400000006ff */
[----:B------:R-:W-:-:S03]  /*2ee0*/  @P1 SHF.L.U32 R129, R128, 0x10, RZ ;  /* 0x0000001080811819 */ /* 0x000fc600000006ff */
[----:B------:R-:W-:-:S04]  /*2ef0*/  FMUL.FTZ R0, R0, UR8 ;  /* 0x0000000800007c20 */ /* 0x000fc80008410000 */
[----:B------:R-:W-:-:S04]  /*2f00*/  FMUL.FTZ R164, R11, R0 ;  /* 0x000000000ba47220 */ /* 0x000fc80000410000 */
[----:B------:R-:W-:-:S07]  /*2f10*/  @P1 FADD.FTZ R164, R129, R164 ;  /* 0x000000a481a41221 */ /* 0x000fce0000010000 */
.L_x_8728:
[----:B------:R-:W-:Y:S05]  /*2f20*/  BSYNC B1 ;  /* 0x0000000000017941 */ /* 0x000fea0003800000 */
.L_x_8726:
[----:B------:R-:W-:Y:S04]  /*2f30*/  BSSY B1, `(.L_x_8729) ;  /* 0x000000b000017945 */ /* 0x000fe80003800000 */
[----:B------:R-:W-:Y:S05]  /*2f40*/  @P2 BRA `(.L_x_8730) ;  /* 0x0000000000102947 */ /* 0x000fea0003800000 */
[----:B------:R-:W-:Y:S01]  /*2f50*/  MOV R165, RZ ;  /* 0x000000ff00a57202 */ /* 0x000fe20000000f00 */
[----:B------:R-:W-:Y:S06]  /*2f60*/  @!P1 BRA `(.L_x_8731) ;  /* 0x00000000001c9947 */ /* 0x000fec0003800000 */
[----:B-----5:R-:W-:Y:S01]  /*2f70*/  SHF.L.U32 R165, R6, 0x10, RZ ;  /* 0x0000001006a57819 */ /* 0x020fe200000006ff */
[----:B------:R-:W-:Y:S06]  /*2f80*/  BRA `(.L_x_8731) ;  /* 0x0000000000147947 */ /* 0x000fec0003800000 */
.L_x_8730:
[----:B-----5:R-:W-:-:S05]  /*2f90*/  SHF.L.U32 R0, R150, 0x10, RZ ;  /* 0x0000001096007819 */ /* 0x020fca00000006ff */
[----:B------:R-:W-:Y:S01]  /*2fa0*/  FMUL.FTZ R165, R0, UR8 ;  /* 0x0000000800a57c20 */ /* 0x000fe20008410000 */
[----:B------:R-:W-:-:S03]  /*2fb0*/  @P1 SHF.L.U32 R0, R6, 0x10, RZ ;  /* 0x0000001006001819 */ /* 0x000fc600000006ff */
[----:B------:R-:W-:-:S04]  /*2fc0*/  FMUL.FTZ R165, R12, R165 ;  /* 0x000000a50ca57220 */ /* 0x000fc80000410000 */
[----:B------:R-:W-:-:S07]  /*2fd0*/  @P1 FADD.FTZ R165, R0, R165 ;  /* 0x000000a500a51221 */ /* 0x000fce0000010000 */
.L_x_8731:
[----:B------:R-:W-:Y:S05]  /*2fe0*/  BSYNC B1 ;  /* 0x0000000000017941 */ /* 0x000fea0003800000 */
.L_x_8729:
[----:B------:R-:W-:Y:S04]  /*2ff0*/  BSSY B1, `(.L_x_8732) ;  /* 0x000000e000017945 */ /* 0x000fe80003800000 */
[----:B------:R-:W-:Y:S05]  /*3000*/  @P2 BRA `(.L_x_8733) ;  /* 0x0000000000142947 */ /* 0x000fea0003800000 */
[----:B------:R-:W-:Y:S01]  /*3010*/  HFMA2.MMA R166, -RZ, RZ, 0, 0 ;  /* 0x00000000ffa67435 */ /* 0x000fe200000001ff */
[----:B------:R-:W-:Y:S10]  /*3020*/  @!P1 BRA `(.L_x_8734) ;  /* 0x0000000000289947 */ /* 0x000ff40003800000 */
[----:B-----5:R-:W-:-:S04]  /*3030*/  PRMT R166, R6, 0x7632, R166 ;  /* 0x0000763206a67816 */ /* 0x020fc800000000a6 */
[----:B------:R-:W-:Y:S01]  /*3040*/  SHF.L.U32 R166, R166, 0x10, RZ ;  /* 0x00000010a6a67819 */ /* 0x000fe200000006ff */
[----:B------:R-:W-:Y:S06]  /*3050*/  BRA `(.L_x_8734) ;  /* 0x00000000001c7947 */ /* 0x000fec0003800000 */
.L_x_8733:
[----:B-----5:R-:W-:Y:S02]  /*3060*/  PRMT R0, R150, 0x7632, R0 ;  /* 0x0000763296007816 */ /* 0x020fe40000000000 */
[----:B------:R-:W-:Y:S02]  /*3070*/  @P1 PRMT R128, R6, 0x7632, R128 ;  /* 0x0000763206801816 */ /* 0x000fe40000000080 */
[----:B------:R-:W-:Y:S02]  /*3080*/  SHF.L.U32 R0, R0, 0x10, RZ ;  /* 0x0000001000007819 */ /* 0x000fe400000006ff */
[----:B------:R-:W-:-:S03]  /*3090*/  @P1 SHF.L.U32 R129, R128, 0x10, RZ ;  /* 0x0000001080811819 */ /* 0x000fc600000006ff */
[----:B------:R-:W-:-:S04]  /*30a0*/  FMUL.FTZ R0, R0, UR8 ;  /* 0x0000000800007c20 */ /* 0x000fc80008410000 */
[----:B------:R-:W-:-:S04]  /*30b0*/  FMUL.FTZ R166, R13, R0 ;  /* 0x000000000da67220 */ /* 0x000fc80000410000 */
[----:B------:R-:W-:-:S07]  /*30c0*/  @P1 FADD.FTZ R166, R129, R166 ;  /* 0x000000a681a61221 */ /* 0x000fce0000010000 */
.L_x_8734:
[----:B------:R-:W-:Y:S05]  /*30d0*/  BSYNC B1 ;  /* 0x0000000000017941 */ /* 0x000fea0003800000 */
.L_x_8732:
[----:B------:R-:W-:Y:S04]  /*30e0*/  BSSY B1, `(.L_x_8735) ;  /* 0x000000b000017945 */ /* 0x000fe80003800000 */
[----:B------:R-:W-:Y:S05]  /*30f0*/  @P2 BRA `(.L_x_8736) ;  /* 0x0000000000102947 */ /* 0x000fea0003800000 */
[----:B------:R-:W-:Y:S01]  /*3100*/  MOV R167, RZ ;  /* 0x000000ff00a77202 */ /* 0x000fe20000000f00 */
[----:B------:R-:W-:Y:S06]  /*3110*/  @!P1 BRA `(.L_x_8737) ;  /* 0x00000000001c9947 */ /* 0x000fec0003800000 */
[----:B-----5:R-:W-:Y:S01]  /*3120*/  SHF.L.U32 R167, R7, 0x10, RZ ;  /* 0x0000001007a77819 */ /* 0x020fe200000006ff */
[----:B------:R-:W-:Y:S06]  /*3130*/  BRA `(.L_x_8737) ;  /* 0x0000000000147947 */ /* 0x000fec0003800000 */
.L_x_8736:
[----:B-----5:R-:W-:-:S05]  /*3140*/  SHF.L.U32 R0, R151, 0x10, RZ ;  /* 0x0000001097007819 */ /* 0x020fca00000006ff */
[----:B------:R-:W-:Y:S01]  /*3150*/  FMUL.FTZ R167, R0, UR8 ;  /* 0x0000000800a77c20 */ /* 0x000fe20008410000 */
[----:B------:R-:W-:-:S03]  /*3160*/  @P1 SHF.L.U32 R0, R7, 0x10, RZ ;  /* 0x0000001007001819 */ /* 0x000fc600000006ff */
[----:B------:R-:W-:-:S04]  /*3170*/  FMUL.FTZ R167, R14, R167 ;  /* 0x000000a70ea77220 */ /* 0x000fc80000410000 */
[----:B------:R-:W-:-:S07]  /*3180*/  @P1 FADD.FTZ R167, R0, R167 ;  /* 0x000000a700a71221 */ /* 0x000fce0000010000 */
.L_x_8737:
[----:B------:R-:W-:Y:S05]  /*3190*/  BSYNC B1 ;  /* 0x0000000000017941 */ /* 0x000fea0003800000 */
.L_x_8735:
[----:B------:R-:W-:Y:S04]  /*31a0*/  BSSY B1, `(.L_x_8738) ;  /* 0x000000e000017945 */ /* 0x000fe80003800000 */
[----:B------:R-:W-:Y:S05]  /*31b0*/  @P2 BRA `(.L_x_8739) ;  /* 0x0000000000142947 */ /* 0x000fea0003800000 */
[----:B------:R-:W-:Y:S01]  /*31c0*/  HFMA2.MMA R168, -RZ, RZ, 0, 0 ;  /* 0x00000000ffa87435 */ /* 0x000fe200000001ff */
[----:B------:R-:W-:Y:S10]  /*31d0*/  @!P1 BRA `(.L_x_8740) ;  /* 0x0000000000289947 */ /* 0x000ff40003800000 */
[----:B-----5:R-:W-:-:S04]  /*31e0*/  PRMT R168, R7, 0x7632, R168 ;  /* 0x0000763207a87816 */ /* 0x020fc800000000a8 */
[----:B------:R-:W-:Y:S01]  /*31f0*/  SHF.L.U32 R168, R168, 0x10, RZ ;  /* 0x00000010a8a87819 */ /* 0x000fe200000006ff */
[----:B------:R-:W-:Y:S06]  /*3200*/  BRA `(.L_x_8740) ;  /* 0x00000000001c7947 */ /* 0x000fec0003800000 */
.L_x_8739:
[----:B-----5:R-:W-:Y:S02]  /*3210*/  PRMT R0, R151, 0x7632, R0 ;  /* 0x0000763297007816 */ /* 0x020fe40000000000 */
[----:B------:R-:W-:Y:S02]  /*3220*/  @P1 PRMT R128, R7, 0x7632, R128 ;  /* 0x0000763207801816 */ /* 0x000fe40000000080 */
[----:B------:R-:W-:Y:S02]  /*3230*/  SHF.L.U32 R0, R0, 0x10, RZ ;  /* 0x0000001000007819 */ /* 0x000fe400000006ff */
[----:B------:R-:W-:-:S03]  /*3240*/  @P1 SHF.L.U32 R129, R128, 0x10, RZ ;  /* 0x0000001080811819 */ /* 0x000fc600000006ff */
[----:B------:R-:W-:-:S04]  /*3250*/  FMUL.FTZ R0, R0, UR8 ;  /* 0x0000000800007c20 */ /* 0x000fc80008410000 */
[----:B------:R-:W-:-:S04]  /*3260*/  FMUL.FTZ R168, R15, R0 ;  /* 0x000000000fa87220 */ /* 0x000fc80000410000 */
[----:B------:R-:W-:-:S07]  /*3270*/  @P1 FADD.FTZ R168, R129, R168 ;  /* 0x000000a881a81221 */ /* 0x000fce0000010000 */
.L_x_8740:
[----:B------:R-:W-:Y:S05]  /*3280*/  BSYNC B1 ;  /* 0x0000000000017941 */ /* 0x000fea0003800000 */
.L_x_8738:
[----:B------:R-:W0:Y:S01]  /*3290*/  LDC.64 R128, c[0x0][0x238] ;  /* 0x00008e00ff807b82 */ /* 0x000e220000000a00 */
[----:B------:R-:W-:Y:S02]  /*32a0*/  F2FP.BF16.F32.PACK_AB R131, R168, R167 ;  /* 0x000000a7a883723e */ /* 0x000fe400000010ff */
[----:B------:R-:W-:Y:S01]  /*32b0*/  F2FP.BF16.F32.PACK_AB R130, R166, R165 ;  /* 0x000000a5a682723e */ /* 0x000fe200000010ff */
[----:B0-----:R-:W-:Y:S01]  /*32c0*/  IMAD.WIDE.U32 R180, R180, 0x10, R128 ;  /* 0x00000010b4b47825 */ /* 0x001fe200078e0080 */
[----:B------:R-:W-:Y:S02]  /*32d0*/  F2FP.BF16.F32.PACK_AB R129, R164, R163 ;  /* 0x000000a3a481723e */ /* 0x000fe400000010ff */
[----:B------:R-:W-:-:S05]  /*32e0*/  F2FP.BF16.F32.PACK_AB R128, R162, R161 ;  /* 0x000000a1a280723e */ /* 0x000fca00000010ff */
[----:B------:R0:W-:Y:S02]  /*32f0*/  STG.E.128 desc[UR4][R180.64], R128 ;  /* 0x00000080b4007986 */ /* 0x0001e4000c101d04 */
.L_x_8716:
[----:B------:R-:W-:Y:S05]  /*3300*/  BSYNC B0 ;  /* 0x0000000000007941 */ /* 0x000fea0003800000 */
.L_x_8715:
[----:B012-4-:R-:W-:Y:S01]  /*3310*/  FADD.FTZ R129, RZ, R169 ;  /* 0x000000a9ff817221 */ /* 0x017fe20000010000 */
        /* <DEDUP_REMOVED lines=149> */
.L_x_8764:
[----:B------:R-:W2:Y:S01]  /*3c70*/  @!P5 LDC.64 R130, c[0x0][0x250] ;  /* 0x00009400ff82db82 */ /* 0x000ea20000000a00 */
[----:B------:R-:W-:Y:S01]  /*3c80*/  FMUL.FTZ R0, R129, R129 ;  /* 0x0000008181007220 */ /* 0x000fe20000410000 */
[----:B------:R-:W-:Y:S01]  /*3c90*/  ISETP.NE.AND P2, PT, R188, RZ, PT ;  /* 0x000000ffbc00720c */ /* 0x000fe20003f45270 */
[----:B-1----:R-:W-:Y:S01]  /*3ca0*/  FADD.FTZ R189, R183, R190 ;  /* 0x000000beb7bd7221 */ /* 0x002fe20000010000 */
[----:B------:R-:W-:Y:S02]  /*3cb0*/  BSSY B0, `(.L_x_8742) ;  /* 0x00000c5000007945 */ /* 0x000fe40003800000 */
[----:B0-----:R-:W-:Y:S01]  /*3cc0*/  FSEL R183, R0, RZ, P2 ;  /* 0x000000ff00b77208 */ /* 0x001fe20001000000 */
[----:B------:R-:W-:Y:S01]  /*3cd0*/  FFMA.FTZ R128, R189, R128, UR9 ;  /* 0x00000009bd807e23 */ /* 0x000fe20008010080 */
[----:B------:R-:W0:Y:S03]  /*3ce0*/  @!P5 LDC.64 R180, c[0x0][0x258] ;  /* 0x00009600ffb4db82 */ /* 0x000e260000000a00 */
[----:B------:R-:W-:-:S06]  /*3cf0*/  FADD.FTZ R183, R128, R183 ;  /* 0x000000b780b77221 */ /* 0x000fcc0000010000 */
[----:B------:R-:W1:Y:S01]  /*3d00*/  MUFU.RSQ R183, R183 ;  /* 0x000000b700b77308 */ /* 0x000e620000001400 */
[----:B--2---:R-:W-:-:S04]  /*3d10*/  @!P5 LEA R130, P1, R132, R130, 0x2 ;  /* 0x000000828482d211 */ /* 0x004fc800078210ff */
[C---:B------:R-:W-:Y:S02]  /*3d20*/  @!P5 LEA.HI.X R131, R132.reuse, R131, R178, 0x2, P1 ;  /* 0x000000838483d211 */ /* 0x040fe400008f14b2 */
[----:B0-----:R-:W-:-:S03]  /*3d30*/  @!P5 LEA R180, P1, R132, R180, 0x2 ;  /* 0x000000b484b4d211 */ /* 0x001fc600078210ff */
[----:B------:R0:W-:Y:S01]  /*3d40*/  @!P5 STG.E desc[UR4][R130.64], R129 ;  /* 0x000000818200d986 */ /* 0x0001e2000c101904 */
[----:B------:R-:W-:Y:S02]  /*3d50*/  @!P5 LEA.HI.X R181, R132, R181, R178, 0x2, P1 ;  /* 0x000000b584b5d211 */ /* 0x000fe400008f14b2 */
[----:B-----5:R-:W-:-:S03]  /*3d60*/  ISETP.GE.AND P1, PT, R177, 0x1, PT ;  /* 0x00000001b100780c */ /* 0x020fc60003f26270 */
[----:B-1----:R0:W-:Y:S10]  /*3d70*/  @!P5 STG.E desc[UR4][R180.64], R183 ;  /* 0x000000b7b400d986 */ /* 0x0021f4000c101904 */
[----:B------:R-:W-:Y:S05]  /*3d80*/  @!P1 BRA `(.L_x_8743) ;  /* 0x0000000800dc9947 */ /* 0x000fea0003800000 */
[----:B------:R-:W-:Y:S01]  /*3d90*/  IADD3 R0, R177, -0x1, RZ ;  /* 0xffffffffb1007810 */ /* 0x000fe20007ffe0ff */
[----:B------:R-:W-:Y:S01]  /*3da0*/  BSSY B1, `(.L_x_8744) ;  /* 0x0000028000017945 */ /* 0x000fe20003800000 */
[----:B------:R-:W-:-:S03]  /*3db0*/  LOP3.LUT R2, R182, 0x1f, RZ, 0xc0, !PT ;  /* 0x0000001fb6027812 */ /* 0x000fc600078ec0ff */
[----:B------:R-:W-:-:S05]  /*3dc0*/  IMAD R0, R0, R179, RZ ;  /* 0x000000b300007224 */ /* 0x000fca00078e02ff */
[----:B0-----:R-:W-:-:S04]  /*3dd0*/  SHF.R.S32.HI R131, RZ, 0x1f, R0 ;  /* 0x0000001fff837819 */ /* 0x001fc80000011400 */
        /* <DEDUP_REMOVED lines=36> */
.L_x_8745:
[----:B------:R-:W-:Y:S05]  /*4020*/  BSYNC B1 ;  /* 0x0000000000017941 */ /* 0x000fea0003800000 */
.L_x_8744:
        /* <DEDUP_REMOVED lines=35> */
.L_x_8747:
[----:B------:R-:W-:Y:S05]  /*4260*/  BSYNC B1 ;  /* 0x0000000000017941 */ /* 0x000fea0003800000 */
.L_x_8746:
        /* <DEDUP_REMOVED lines=35> */
.L_x_8749:
[----:B------:R-:W-:Y:S05]  /*44a0*/  BSYNC B1 ;  /* 0x0000000000017941 */ /* 0x000fea0003800000 */
.L_x_8748:
        /* <DEDUP_REMOVED lines=35> */
.L_x_8751:
[----:B------:R-:W-:Y:S05]  /*46e0*/  BSYNC B1 ;  /* 0x0000000000017941 */ /* 0x000fea0003800000 */
.L_x_8750:
[----:B------:R-:W-:-:S13]  /*46f0*/  ISETP.NE.AND P1, PT, R184, RZ, PT ;  /* 0x000000ffb800720c */ /* 0x000fda0003f25270 */
[----:B------:R-:W-:Y:S05]  /*4700*/  @!P1 BRA `(.L_x_8743) ;  /* 0x00000000007c9947 */ /* 0x000fea0003800000 */
[----:B012-4-:R-:W0:Y:S01]  /*4710*/  LDC.64 R128, c[0x0][0x2b8] ;  /* 0x0000ae00ff807b82 */ /* 0x017e220000000a00 */
        /* <DEDUP_REMOVED lines=30> */
.L_x_8743:
[----:B------:R-:W-:Y:S05]  /*4900*/  BSYNC B0 ;  /* 0x0000000000007941 */ /* 0x000fea0003800000 */
.L_x_8742:
[----:B012-4-:R-:W0:Y:S02]  /*4910*/  LDC.64 R128, c[0x0][0x210] ;  /* 0x00008400ff807b82 */ /* 0x017e240000000a00 */
[----:B0-----:R-:W-:-:S04]  /*4920*/  LEA R132, R128, R132, 0x2 ;  /* 0x0000008480847211 */ /* 0x001fc800078e10ff */
[----:B------:R-:W-:-:S13]  /*4930*/  ISETP.GE.AND P1, PT, R132, R129, PT ;  /* 0x000000818400720c */ /* 0x000fda0003f26270 */
[----:B------:R-:W-:Y:S05]  /*4940*/  @!P1 BRA `(.L_x_8752) ;  /* 0xffffffc000049947 */ /* 0x000fea000383ffff */
[----:B------:R-:W-:Y:S05]  /*4950*/  EXIT ;  /* 0x000000000000794d */ /* 0x000fea0003800000 */
.L_x_8741:
[----:B------:R-:W-:Y:S01]  /*4960*/  HFMA2.MMA R191, -RZ, RZ, 0, 5.9604644775390625e-08 ;  /* 0x00000001ffbf7435 */ /* 0x000fe200000001ff */
[----:B------:R-:W-:Y:S01]  /*4970*/  BSSY B0, `(.L_x_8753) ;  /* 0x0000007000007945 */ /* 0x000fe20003800000 */
[----:B------:R-:W-:Y:S02]  /*4980*/  MOV R192, R0 ;  /* 0x0000000000c07202 */ /* 0x000fe40000000f00 */
[----:B------:R-:W-:Y:S02]  /*4990*/  MOV R194, 0x1f ;  /* 0x0000001f00c27802 */ /* 0x000fe40000000f00 */
[----:B------:R-:W-:-:S07]  /*49a0*/  MOV R189, 0xffffffff ;  /* 0xffffffff00bd7802 */ /* 0x000fce0000000f00 */
[----:B---3-5:R-:W-:Y:S05]  /*49b0*/  WARPSYNC.COLLECTIVE R189, `(.L_x_8754) ;  /* 0x00000000bd087348 */ /* 0x028fea0003c00000 */
[----:B------:R0:W1:Y:S02]  /*49c0*/  SHFL.BFLY P6, R190, R192, R191, R194 ;  /* 0x0c0000bfc0be7389 */ /* 0x00006400000c00c2 */
[----:B01-3-5:R-:W-:Y:S01]  /*49d0*/  ENDCOLLECTIVE ;  /* 0x000000000000791b */ /* 0x02bfe20003800000 */
.L_x_8754:
[----:B------:R-:W-:Y:S05]  /*49e0*/  BSYNC B0 ;  /* 0x0000000000007941 */ /* 0x000fea0003800000 */
.L_x_8753:
        /* <DEDUP_REMOVED lines=9> */
.L_x_8755:
[----:B------:R-:W-:Y:S01]  /*4a80*/  HFMA2.MMA R191, -RZ, RZ, 0, 2.384185791015625e-07 ;  /* 0x00000004ffbf7435 */ /* 0x000fe200000001ff */
[----:B------:R-:W-:-:S05]  /*4a90*/  MOV R129, R190 ;  /* 0x000000be00817202 */ /* 0x000fca0000000f00 */
[----:B------:R-:W-:-:S05]  /*4aa0*/  FADD.FTZ R131, R130, R129 ;  /* 0x0000008182837221 */ /* 0x000fca0000010000 */
[----:B------:R-:W-:-:S07]  /*4ab0*/  MOV R192, R131 ;  /* 0x0000008300c07202 */ /* 0x000fce0000000f00 */
[----:B------:R-:W-:Y:S05]  /*4ac0*/  WARPSYNC.COLLECTIVE R189, `(.L_x_8756) ;  /* 0x00000000bd087348 */ /* 0x000fea0003c00000 */
[----:B------:R0:W1:Y:S02]  /*4ad0*/  SHFL.BFLY P6, R190, R192, R191, R194 ;  /* 0x0c0000bfc0be7389 */ /* 0x00006400000c00c2 */
[----:B01----:R-:W-:Y:S01]  /*4ae0*/  ENDCOLLECTIVE ;  /* 0x000000000000791b */ /* 0x003fe20003800000 */
.L_x_8756:
        /* <DEDUP_REMOVED lines=8> */
.L_x_8757:
[----:B------:R-:W-:Y:S01]  /*4b70*/  HFMA2.MMA R191, -RZ, RZ, 0, 9.5367431640625e-07 ;  /* 0x00000010ffbf7435 */ /* 0x000fe200000001ff */
[----:B------:R-:W-:-:S05]  /*4b80*/  MOV R129, R190 ;  /* 0x000000be00817202 */ /* 0x000fca0000000f00 */
[----:B------:R-:W-:-:S05]  /*4b90*/  FADD.FTZ R181, R180, R129 ;  /* 0x00000081b4b57221 */ /* 0x000fca0000010000 */
[----:B------:R-:W-:-:S07]  /*4ba0*/  MOV R192, R181 ;  /* 0x000000b500c07202 */ /* 0x000fce0000000f00 */
[----:B------:R-:W-:Y:S05]  /*4bb0*/  WARPSYNC.COLLECTIVE R189, `(.L_x_8758) ;  /* 0x00000000bd087348 */ /* 0x000fea0003c00000 */
[----:B------:R0:W1:Y:S02]  /*4bc0*/  SHFL.BFLY P6, R190, R192, R191, R194 ;  /* 0x0c0000bfc0be7389 */ /* 0x00006400000c00c2 */
[----:B01----:R-:W-:Y:S01]  /*4bd0*/  ENDCOLLECTIVE ;  /* 0x000000000000791b */ /* 0x003fe20003800000 */
.L_x_8758:
[----:B------:R-:W-:Y:S01]  /*4be0*/  HFMA2.MMA R191, -RZ, RZ, 0, 5.9604644775390625e-08 ;  /* 0x00000001ffbf7435 */ /* 0x000fe200000001ff */
        /* <DEDUP_REMOVED lines=87> */
.L_x_8759:
[----:B------:R-:W-:Y:S01]  /*5160*/  HFMA2.MMA R191, -RZ, RZ, 0, 1.1920928955078125e-07 ;  /* 0x00000002ffbf7435 */ /* 0x000fe200000001ff */
[----:B------:R-:W-:-:S05]  /*5170*/  MOV R131, R190 ;  /* 0x000000be00837202 */ /* 0x000fca0000000f00 */
[----:B------:R-:W-:-:S05]  /*5180*/  FADD.FTZ R131, R0, R131 ;  /* 0x0000008300837221 */ /* 0x000fca0000010000 */
[----:B------:R-:W-:-:S07]  /*5190*/  MOV R192, R131 ;  /* 0x0000008300c07202 */ /* 0x000fce0000000f00 */
[----:B------:R-:W-:Y:S05]  /*51a0*/  WARPSYNC.COLLECTIVE R189, `(.L_x_8760) ;  /* 0x00000000bd087348 */ /* 0x000fea0003c00000 */
[----:B------:R0:W1:Y:S02]  /*51b0*/  SHFL.BFLY P6, R190, R192, R191, R194 ;  /* 0x0c0000bfc0be7389 */ /* 0x00006400000c00c2 */
[----:B01----:R-:W-:Y:S01]  /*51c0*/  ENDCOLLECTIVE ;  /* 0x000000000000791b */ /* 0x003fe20003800000 */
.L_x_8760:
[----:B------:R-:W-:Y:S01]  /*51d0*/  HFMA2.MMA R191, -RZ, RZ, 0, 2.384185791015625e-07 ;  /* 0x00000004ffbf7435 */ /* 0x000fe200000001ff */
[----:B------:R-:W-:-:S05]  /*51e0*/  MOV R130, R190 ;  /* 0x000000be00827202 */ /* 0x000fca0000000f00 */
[----:B------:R-:W-:-:S05]  /*51f0*/  FADD.FTZ R130, R131, R130 ;  /* 0x0000008283827221 */ /* 0x000fca0000010000 */
[----:B------:R-:W-:-:S07]  /*5200*/  MOV R192, R130 ;  /* 0x0000008200c07202 */ /* 0x000fce0000000f00 */
[----:B------:R-:W-:Y:S05]  /*5210*/  WARPSYNC.COLLECTIVE R189, `(.L_x_8761) ;  /* 0x00000000bd087348 */ /* 0x000fea0003c00000 */
[----:B------:R0:W1:Y:S02]  /*5220*/  SHFL.BFLY P6, R190, R192, R191, R194 ;  /* 0x0c0000bfc0be7389 */ /* 0x00006400000c00c2 */
[----:B01----:R-:W-:Y:S01]  /*5230*/  ENDCOLLECTIVE ;  /* 0x000000000000791b */ /* 0x003fe20003800000 */
.L_x_8761:
[----:B------:R-:W-:Y:S01]  /*5240*/  HFMA2.MMA R191, -RZ, RZ, 0, 4.76837158203125e-07 ;  /* 0x00000008ffbf7435 */ /* 0x000fe200000001ff */
[----:B------:R-:W-:-:S05]  /*5250*/  MOV R181, R190 ;  /* 0x000000be00b57202 */ /* 0x000fca0000000f00 */
[----:B------:R-:W-:-:S05]  /*5260*/  FADD.FTZ R181, R130, R181 ;  /* 0x000000b582b57221 */ /* 0x000fca0000010000 */
[----:B------:R-:W-:-:S07]  /*5270*/  MOV R192, R181 ;  /* 0x000000b500c07202 */ /* 0x000fce0000000f00 */
[----:B------:R-:W-:Y:S05]  /*5280*/  WARPSYNC.COLLECTIVE R189, `(.L_x_8762) ;  /* 0x00000000bd087348 */ /* 0x000fea0003c00000 */
[----:B------:R0:W1:Y:S02]  /*5290*/  SHFL.BFLY P6, R190, R192, R191, R194 ;  /* 0x0c0000bfc0be7389 */ /* 0x00006400000c00c2 */
[----:B01----:R-:W-:Y:S01]  /*52a0*/  ENDCOLLECTIVE ;  /* 0x000000000000791b */ /* 0x003fe20003800000 */
.L_x_8762:
[----:B------:R-:W-:Y:S01]  /*52b0*/  HFMA2.MMA R191, -RZ, RZ, 0, 9.5367431640625e-07 ;  /* 0x00000010ffbf7435 */ /* 0x000fe200000001ff */
[----:B------:R-:W-:-:S05]  /*52c0*/  MOV R180, R190 ;  /* 0x000000be00b47202 */ /* 0x000fca0000000f00 */
[----:B------:R-:W-:-:S05]  /*52d0*/  FADD.FTZ R183, R181, R180 ;  /* 0x000000b4b5b77221 */ /* 0x000fca0000010000 */
[----:B------:R-:W-:-:S07]  /*52e0*/  MOV R192, R183 ;  /* 0x000000b700c07202 */ /* 0x000fce0000000f00 */
[----:B------:R-:W-:Y:S05]  /*52f0*/  WARPSYNC.COLLECTIVE R189, `(.L_x_8763) ;  /* 0x00000000bd087348 */ /* 0x000fea0003c00000 */
[----:B------:R0:W1:Y:S02]  /*5300*/  SHFL.BFLY P6, R190, R192, R191, R194 ;  /* 0x0c0000bfc0be7389 */ /* 0x00006400000c00c2 */
[----:B01----:R-:W-:Y:S01]  /*5310*/  ENDCOLLECTIVE ;  /* 0x000000000000791b */ /* 0x003fe20003800000 */
.L_x_8763:
[----:B------:R-:W-:Y:S05]  /*5320*/  BRA `(.L_x_8764) ;  /* 0xffffffe800507947 */ /* 0x000fea000383ffff */
.L_x_8765:
        /* <DEDUP_REMOVED lines=13> */
.L_x_37404:


//--------------------- .text._ZN10layer_norm13ln_fwd_kernelINS_13Kernel_traitsIf13__nv_bfloat16S2_S2_fjLj1280ELj1ELj4ELj1ELj16ENS_18Kernel_traits_baseILj1280EfS2_S2_S2_fjLj128EEEEELb0ELb1ELb1ELb1EEEvNS_9FwdParamsE --------------------------
	.section	.text._ZN10layer_norm13ln_fwd_kernelINS_13Kernel_traitsIf13__nv_bfloat16S2_S2_fjLj1280ELj1ELj4ELj1ELj16ENS_18Kernel_traits_baseILj1280EfS2_S2_S2_fjLj128EEEEELb0ELb1ELb1ELb1EEEvNS_9FwdParamsE,"ax",@progbits
	.align	128
        .global         _ZN10layer_norm13ln_fwd_kernelINS_13Kernel_traitsIf13__nv_bfloat16S2_S2_fjLj1280ELj1ELj4ELj1ELj16ENS_18Kernel_traits_baseILj1280EfS2_S2_S2_fjLj128EEEEELb0ELb1ELb1ELb1EEEvNS_9FwdParamsE
        .type           _ZN10layer_norm13ln_fwd_kernelINS_13Kernel_traitsIf13__nv_bfloat16S2_S2_fjLj1280ELj1ELj4ELj1ELj16ENS_18Kernel_traits_baseILj1280EfS2_S2_S2_fjLj128EEEEELb0ELb1ELb1ELb1EEEvNS_9FwdParamsE,@function
        .size           _ZN10layer_norm13ln_fwd_kernelINS_13Kernel_traitsIf13__nv_bfloat16S2_S2_fjLj1280ELj1ELj4ELj1ELj16ENS_18Kernel_traits_baseILj1280EfS2_S2_S2_fjLj128EEEEELb0ELb1ELb1ELb1EEEvNS_9FwdParamsE,(.L_x_37405 - _ZN10layer_norm13ln_fwd_kernelINS_13Kernel_traitsIf13__nv_bfloat16S2_S2_fjLj1280ELj1ELj4ELj1ELj16ENS_18Kernel_traits_baseILj1280EfS2_S2_S2_fjLj128EEEEELb0ELb1ELb1ELb1EEEvNS_9FwdParamsE)
        .other          _ZN10layer_norm13ln_fwd_kernelINS_13Kernel_traitsIf13__nv_bfloat16S2_S2_fjLj1280ELj1ELj4ELj1ELj16ENS_18Kernel_traits_baseILj1280EfS2_S2_S2_fjLj128EEEEELb0ELb1ELb1ELb1EEEvNS_9FwdParamsE,@"STO_CUDA_ENTRY STV_DEFAULT"
_ZN10layer_norm13ln_fwd_kernelINS_13Kernel_traitsIf13__nv_bfloat16S2_S2_fjLj1280ELj1ELj4ELj1ELj16ENS_18Kernel_traits_baseILj1280EfS2_S2_S2_fjLj128EEEEELb0ELb1ELb1ELb1EEEvNS_9FwdParamsE:
.text._ZN10layer_norm13ln_fwd_kernelINS_13Kernel_traitsIf13__nv_bfloat16S2_S2_fjLj1280ELj1ELj4ELj1ELj16ENS_18Kernel_traits_baseILj1280EfS2_S2_S2_fjLj128EEEEELb0ELb1ELb1ELb1EEEvNS_9FwdParamsE:
        /* <DEDUP_REMOVED lines=30> */
[----:B------:R-:W-:-:S04]  /*01e0*/  LOP3.LUT R0, R0, 0x3e0, RZ, 0xc0, !PT ;  /* 0x000003e000007812 */ /* 0x000fc800078ec0ff */
[----:B------:R-:W-:-:S04]  /*01f0*/  IADD3 R6, P1, R0, UR4, RZ ;  /* 0x0000000400067c10 */ /* 0x000fc8000ff3e0ff */
[----:B------:R-:W-:Y:S01]  /*0200*/  IADD3.X R7, RZ, UR5, RZ, P1, !PT ;  /* 0x00000005ff077c10 */ /* 0x000fe20008ffe4ff */
[----:B------:R-:W-:-:S04]  /*0210*/  ULDC.64 UR4, c[0x0][0x208] ;  /* 0x0000820000047ab9 */ /* 0x000fc80000000a00 */
[----:B------:R0:W5:Y:S04]  /*0220*/  @P0 LDG.E.128 R128, desc[UR4][R6.64] ;  /* 0x0000000406800981 */ /* 0x000168000c1e1d00 */
[----:B------:R0:W5:Y:S01]  /*0230*/  @P0 LDG.E.128 R124, desc[UR4][R6.64+0x10] ;  /* 0x00001004067c0981 */ /* 0x000162000c1e1d00 */
[----:B-1----:R-:W-:-:S03]  /*0240*/  LEA R3, R3, R2, 0x2 ;  /* 0x0000000203037211 */ /* 0x002fc600078e10ff */
[----:B------:R0:W5:Y:S01]  /*0250*/  @P0 LDG.E.128 R120, desc[UR4][R6.64+0x400] ;  /* 0x0004000406780981 */ /* 0x000162000c1e1d00 */
[----:B------:R-:W-:Y:S02]  /*0260*/  LOP3.LUT R2, R4, 0x1f, RZ, 0xc0, !PT ;  /* 0x0000001f04027812 */ /* 0x000fe400078ec0ff */
[----:B------:R-:W-:Y:S01]  /*0270*/  IADD3 R4, P2, R0, UR6, RZ ;  /* 0x0000000600047c10 */ /* 0x000fe2000ff5e0ff */
[----:B------:R0:W5:Y:S01]  /*0280*/  @P0 LDG.E.128 R116, desc[UR4][R6.64+0x410] ;  /* 0x0004100406740981 */ /* 0x000162000c1e1d00 */
[----:B------:R-:W-:Y:S01]  /*0290*/  ULDC UR6, c[0x0][0x214] ;  /* 0x0000850000067ab9 */ /* 0x000fe20000000800 */
[----:B------:R-:W-:Y:S02]  /*02a0*/  LEA R8, P3, R2, UR8, 0x5 ;  /* 0x0000000802087c11 */ /* 0x000fe4000f8628ff */
[----:B------:R0:W5:Y:S01]  /*02b0*/  @P0 LDG.E.128 R112, desc[UR4][R6.64+0x800] ;  /* 0x0008000406700981 */ /* 0x000162000c1e1d00 */
[----:B------:R-:W-:Y:S02]  /*02c0*/  ISETP.GE.AND P1, PT, R3, UR6, PT ;  /* 0x0000000603007c0c */ /* 0x000fe4000bf26270 */
[----:B------:R-:W-:Y:S01]  /*02d0*/  IADD3.X R9, RZ, UR9, RZ, P3, !PT ;  /* 0x00000009ff097c10 */ /* 0x000fe20009ffe4ff */
[----:B------:R0:W5:Y:S01]  /*02e0*/  @P0 LDG.E.128 R108, desc[UR4][R6.64+0x810] ;  /* 0x00081004066c0981 */ /* 0x000162000c1e1d00 */
[----:B------:R-:W-:-:S03]  /*02f0*/  IADD3.X R5, RZ, UR7, RZ, P2, !PT ;  /* 0x00000007ff057c10 */ /* 0x000fc600097fe4ff */
[----:B------:R0:W5:Y:S04]  /*0300*/  @P0 LDG.E.128 R104, desc[UR4][R6.64+0xc00] ;  /* 0x000c000406680981 */ /* 0x000168000c1e1d00 */
[----:B------:R0:W5:Y:S04]  /*0310*/  @P0 LDG.E.128 R100, desc[UR4][R6.64+0xc10] ;  /* 0x000c100406640981 */ /* 0x000168000c1e1d00 */
[----:B------:R0:W5:Y:S04]  /*0320*/  @P0 LDG.E.128 R96, desc[UR4][R6.64+0x1000] ;  /* 0x0010000406600981 */ /* 0x000168000c1e1d00 */
[----:B------:R0:W5:Y:S01]  /*0330*/  @P0 LDG.E.128 R92, desc[UR4][R6.64+0x1010] ;  /* 0x00101004065c0981 */ /* 0x000162000c1e1d00 */
[----:B------:R-:W-:Y:S05]  /*0340*/  @P1 EXIT ;  /* 0x000000000000194d */ /* 0x000fea0003800000 */
[----:B------:R1:W5:Y:S01]  /*0350*/  LDG.E.128 R88, desc[UR4][R4.64] ;  /* 0x0000000404587981 */ /* 0x000362000c1e1d00 */
[----:B------:R-:W-:Y:S01]  /*0360*/  ULDC.U8 UR6, c[0x0][0x2a0] ;  /* 0x0000a80000067ab9 */ /* 0x000fe20000000000 */
[----:B------:R-:W-:Y:S02]  /*0370*/  ULDC UR8, c[0x0][0x29c] ;  /* 0x0000a70000087ab9 */ /* 0x000fe40000000800 */
        /* <DEDUP_REMOVED lines=19> */
[----:B------:R-:W-:Y:S01]  /*04b0*/  ISETP.NE.AND P1, PT, RZ, UR6, PT ;  /* 0x00000006ff007c0c */ /* 0x000fe2000bf25270 */
[----:B------:R-:W-:Y:S01]  /*04c0*/  ULDC UR9, c[0x0][0x2d8] ;  /* 0x0000b60000097ab9 */ /* 0x000fe20000000800 */
[----:B------:R-:W-:-:S11]  /*04d0*/  ULDC.64 UR6, c[0x0][0x230] ;  /* 0x00008c0000067ab9 */ /* 0x000fd60000000a00 */
.L_x_8889:
[----:B------:R-:W2:Y:S01]  /*04e0*/  LDC.64 R132, c[0x0][0x280] ;  /* 0x0000a000ff847b82 */ /* 0x000ea20000000a00 */
[----:B------:R-:W-:-:S07]  /*04f0*/  ISETP.NE.U32.AND P0, PT, RZ, UR6, PT ;  /* 0x00000006ff007c0c */ /* 0x000fce000bf05070 */
[----:B------:R-:W3:Y:S08]  /*0500*/  LDC R138, c[0x0][0x218] ;  /* 0x00008600ff8a7b82 */ /* 0x000ef00000000800 */
[----:B------:R-:W4:Y:S01]  /*0510*/  LDC.64 R134, c[0x0][0x288] ;  /* 0x0000a200ff867b82 */ /* 0x000f220000000a00 */
[----:B--2---:R-:W-:-:S05]  /*0520*/  IMAD.WIDE R132, R3, 0x4, R132 ;  /* 0x0000000403847825 */ /* 0x004fca00078e0284 */
[----:B------:R2:W4:Y:S01]  /*0530*/  LDG.E R142, desc[UR4][R132.64] ;  /* 0x00000004848e7981 */ /* 0x000522000c1e1900 */
[----:B------:R-:W-:Y:S01]  /*0540*/  ISETP.NE.AND.EX P0, PT, RZ, UR7, PT, P0 ;  /* 0x00000007ff007c0c */ /* 0x000fe2000bf05300 */
[----:B---3--:R-:W-:-:S05]  /*0550*/  IMAD R0, R3, R138, RZ ;  /* 0x0000008a03007224 */ /* 0x008fca00078e02ff */
[----:B--2---:R-:W-:-:S07]  /*0560*/  SHF.R.S32.HI R133, RZ, 0x1f, R0 ;  /* 0x0000001fff857819 */ /* 0x004fce0000011400 */
[----:B------:R-:W2:Y:S01]  /*0570*/  @P0 LDC.64 R136, c[0x0][0x230] ;  /* 0x00008c00ff880b82 */ /* 0x000ea20000000a00 */
[----:B------:R-:W-:Y:S01]  /*0580*/  LEA.HI R133, R133, R0, RZ, 0x3 ;  /* 0x0000000085857211 */ /* 0x000fe200078f18ff */
[----:B------:R-:W-:-:S03]  /*0590*/  HFMA2.MMA R0, -RZ, RZ, 0, 0 ;  /* 0x00000000ff007435 */ /* 0x000fc600000001ff */
[----:B------:R-:W-:-:S05]  /*05a0*/  LEA.HI.SX32 R147, R133, R2, 0x1d ;  /* 0x0000000285937211 */ /* 0x000fca00078feaff */
[----:B--2---:R-:W-:-:S05]  /*05b0*/  @P0 IMAD.WIDE.U32 R136, R147, 0x10, R136 ;  /* 0x0000001093880825 */ /* 0x004fca00078e0088 */
[----:B-1---5:R1:W5:Y:S01]  /*05c0*/  @P0 LDG.E.128 R8, desc[UR4][R136.64] ;  /* 0x0000000488080981 */ /* 0x022362000c1e1d00 */
[----:B----4-:R-:W-:-:S13]  /*05d0*/  ISETP.GE.AND P2, PT, R142, 0x1, PT ;  /* 0x000000018e00780c */ /* 0x010fda0003f46270 */
[----:B------:R-:W2:Y:S01]  /*05e0*/  @P2 LDC.64 R140, c[0x0][0x220] ;  /* 0x00008800ff8c2b82 */ /* 0x000ea20000000a00 */
[----:B------:R-:W-:-:S05]  /*05f0*/  @P2 IADD3 R139, R142, -0x1, RZ ;  /* 0xffffffff8e8b2810 */ /* 0x000fca0007ffe0ff */
[----:B------:R-:W-:-:S05]  /*0600*/  @P2 IMAD R139, R139, R138, RZ ;  /* 0x0000008a8b8b2224 */ /* 0x000fca00078e02ff */
[----:B------:R-:W-:-:S04]  /*0610*/  @P2 SHF.R.S32.HI R132, RZ, 0x1f, R139 ;  /* 0x0000001fff842819 */ /* 0x000fc8000001148b */
[----:B------:R-:W-:Y:S01]  /*0620*/  @P2 LEA.HI R139, R132, R139, RZ, 0x3 ;  /* 0x0000008b848b2211 */ /* 0x000fe200078f18ff */
[----:B------:R-:W-:-:S03]  /*0630*/  IMAD.WIDE R132, R3, 0x4, R134 ;  /* 0x0000000403847825 */ /* 0x000fc600078e0286 */
[----:B------:R-:W-:Y:S02]  /*0640*/  @P2 LEA.HI.SX32 R0, R139, R2, 0x1d ;  /* 0x000000028b002211 */ /* 0x000fe400078feaff */
[----:B------:R1:W5:Y:S03]  /*0650*/  LDG.E R139, desc[UR4][R132.64] ;  /* 0x00000004848b7981 */ /* 0x000366000c1e1900 */
[----:B--2---:R-:W-:-:S05]  /*0660*/  @P2 IMAD.WIDE.U32 R134, R0, 0x10, R140 ;  /* 0x0000001000862825 */ /* 0x004fca00078e008c */
        /* <DEDUP_REMOVED lines=9> */
.L_x_8767:
[----:B-----5:R-:W-:-:S05]  /*0700*/  SHF.L.U32 R132, R4, 0x10, RZ ;  /* 0x0000001004847819 */ /* 0x020fca00000006ff */
[----:B------:R-:W-:Y:S01]  /*0710*/  FMUL.FTZ R141, R132, UR8 ;  /* 0x00000008848d7c20 */ /* 0x000fe20008410000 */
[----:B------:R-:W-:-:S03]  /*0720*/  @P0 SHF.L.U32 R132, R8, 0x10, RZ ;  /* 0x0000001008840819 */ /* 0x000fc600000006ff */
[----:B------:R-:W-:-:S04]  /*0730*/  FMUL.FTZ R141, R48, R141 ;  /* 0x0000008d308d7220 */ /* 0x000fc80000410000 */
[----:B------:R-:W-:-:S07]  /*0740*/  @P0 FADD.FTZ R141, R141, R132 ;  /* 0x000000848d8d0221 */ /* 0x000fce0000010000 */
.L_x_8768:
[----:B------:R-:W-:Y:S05]  /*0750*/  BSYNC B0 ;  /* 0x0000000000007941 */ /* 0x000fea0003800000 */
.L_x_8766:
[----:B------:R-:W-:Y:S04]  /*0760*/  BSSY B0, `(.L_x_8769) ;  /* 0x000000e000007945 */ /* 0x000fe80003800000 */
[----:B------:R-:W-:Y:S05]  /*0770*/  @P3 BRA `(.L_x_8770) ;  /* 0x0000000000143947 */ /* 0x000fea0003800000 */
[----:B------:R-:W-:Y:S01]  /*0780*/  MOV R142, RZ ;  /* 0x000000ff008e7202 */ /* 0x000fe20000000f00 */
[----:B------:R-:W-:Y:S06]  /*0790*/  @!P0 BRA `(.L_x_8771) ;  /* 0x0000000000288947 */ /* 0x000fec0003800000 */
[----:B-----5:R-:W-:-:S04]  /*07a0*/  PRMT R142, R8, 0x7632, R142 ;  /* 0x00007632088e7816 */ /* 0x020fc8000000008e */
[----:B------:R-:W-:Y:S01]  /*07b0*/  SHF.L.U32 R142, R142, 0x10, RZ ;  /* 0x000000108e8e7819 */ /* 0x000fe200000006ff */
[----:B------:R-:W-:Y:S06]  /*07c0*/  BRA `(.L_x_8771) ;  /* 0x00000000001c7947 */ /* 0x000fec0003800000 */
.L_x_8770:
[----:B-----5:R-:W-:Y:S02]  /*07d0*/  PRMT R132, R4, 0x7632, R132 ;  /* 0x0000763204847816 */ /* 0x020fe40000000084 */
[----:B------:R-:W-:Y:S02]  /*07e0*/  @P0 PRMT R133, R8, 0x7632, R133 ;  /* 0x0000763208850816 */ /* 0x000fe40000000085 */
[----:B------:R-:W-:Y:S02]  /*07f0*/  SHF.L.U32 R132, R132, 0x10, RZ ;  /* 0x0000001084847819 */ /* 0x000fe400000006ff */
[----:B------:R-:W-:-:S03]  /*0800*/  @P0 SHF.L.U32 R133, R133, 0x10, RZ ;  /* 0x0000001085850819 */ /* 0x000fc600000006ff */
[----:B------:R-:W-:-:S04]  /*0810*/  FMUL.FTZ R132, R132, UR8 ;  /* 0x0000000884847c20 */ /* 0x000fc80008410000 */
[----:B------:R-:W-:-:S04]  /*0820*/  FMUL.FTZ R142, R49, R132 ;  /* 0x00000084318e7220 */ /* 0x000fc80000410000 */
[----:B------:R-:W-:-:S07]  /*0830*/  @P0 FADD.FTZ R142, R142, R133 ;  /* 0x000000858e8e0221 */ /* 0x000fce0000010000 */
.L_x_8771:
[----:B------:R-:W-:Y:S05]  /*0840*/  BSYNC B0 ;  /* 0x0000000000007941 */ /* 0x000fea0003800000 */
.L_x_8769:
[----:B------:R-:W-:Y:S04]  /*0850*/  BSSY B0, `(.L_x_8772) ;  /* 0x000000b000007945 */ /* 0x000fe80003800000 */
[----:B------:R-:W-:Y:S05]  /*0860*/  @P3 BRA `(.L_x_8773) ;  /* 0x0000000000103947 */ /* 0x000fea0003800000 */
[----:B------:R-:W-:Y:S01]  /*0870*/  HFMA2.MMA R143, -RZ, RZ, 0, 0 ;  /* 0x00000000ff8f7435 */ /* 0x000fe200000001ff */
[----:B------:R-:W-:Y:S10]  /*0880*/  @!P0 BRA `(.L_x_8774) ;  /* 0x00000000001c8947 */ /* 0x000ff40003800000 */
[----:B-----5:R-:W-:Y:S01]  /*0890*/  SHF.L.U32 R143, R9, 0x10, RZ ;  /* 0x00000010098f7819 */ /* 0x020fe200000006ff */
[----:B------:R-:W-:Y:S06]  /*08a0*/  BRA `(.L_x_8774) ;  /* 0x0000000000147947 */ /* 0x000fec0003800000 */
.L_x_8773:
[----:B-----5:R-:W-:-:S05]  /*08b0*/  SHF.L.U32 R132, R5, 0x10, RZ ;  /* 0x0000001005847819 */ /* 0x020fca00000006ff */
[----:B------:R-:W-:Y:S01]  /*08c0*/  FMUL.FTZ R143, R132, UR8 ;  /* 0x00000008848f7c20 */ /* 0x000fe20008410000 */
[----:B------:R-:W-:-:S03]  /*08d0*/  @P0 SHF.L.U32 R132, R9, 0x10, RZ ;  /* 0x0000001009840819 */ /* 0x000fc600000006ff */
[----:B------:R-:W-:-:S04]  /*08e0*/  FMUL.FTZ R143, R50, R143 ;  /* 0x0000008f328f7220 */ /* 0x000fc80000410000 */
[----:B------:R-:W-:-:S07]  /*08f0*/  @P0 FADD.FTZ R143, R143, R132 ;  /* 0x000000848f8f0221 */ /* 0x000fce0000010000 */
.L_x_8774:
[----:B------:R-:W-:Y:S05]  /*0900*/  BSYNC B0 ;  /* 0x0000000000007941 */ /* 0x000fea0003800000 */
.L_x_8772:
[----:B------:R-:W-:Y:S04]  /*0910*/  BSSY B0, `(.L_x_8775) ;  /* 0x000000e000007945 */ /* 0x000fe80003800000 */
[----:B------:R-:W-:Y:S05]  /*0920*/  @P3 BRA `(.L_x_8776) ;  /* 0x0000000000143947 */ /* 0x000fea0003800000 */
[----:B------:R-:W-:Y:S01]  /*0930*/  MOV R144, RZ ;  /* 0x000000ff00907202 */ /* 0x000fe20000000f00 */
[----:B------:R-:W-:Y:S06]  /*0940*/  @!P0 BRA `(.L_x_8777) ;  /* 0x0000000000288947 */ /* 0x000fec0003800000 */
[----:B-----5:R-:W-:-:S04]  /*0950*/  PRMT R144, R9, 0x7632, R144 ;  /* 0x0000763209907816 */ /* 0x020fc80000000090 */
[----:B------:R-:W-:Y:S01]  /*0960*/  SHF.L.U32 R144, R144, 0x10, RZ ;  /* 0x0000001090907819 */ /* 0x000fe200000006ff */
[----:B------:R-:W-:Y:S06]  /*0970*/  BRA `(.L_x_8777) ;  /* 0x00000000001c7947 */ /* 0x000fec0003800000 */
.L_x_8776:
[----:B-----5:R-:W-:Y:S02]  /*0980*/  PRMT R132, R5, 0x7632, R132 ;  /* 0x0000763205847816 */ /* 0x020fe40000000084 */
[----:B------:R-:W-:Y:S02]  /*0990*/  @P0 PRMT R133, R9, 0x7632, R133 ;  /* 0x0000763209850816 */ /* 0x000fe40000000085 */
[----:B------:R-:W-:Y:S02]  /*09a0*/  SHF.L.U32 R132, R132, 0x10, RZ ;  /* 0x0000001084847819 */ /* 0x000fe400000006ff */
[----:B------:R-:W-:-:S03]  /*09b0*/  @P0 SHF.L.U32 R133, R133, 0x10, RZ ;  /* 0x0000001085850819 */ /* 0x000fc600000006ff */
[----:B------:R-:W-:-:S04]  /*09c0*/  FMUL.FTZ R132, R132, UR8 ;  /* 0x0000000884847c20 */ /* 0x000fc80008410000 */
[----:B------:R-:W-:-:S04]  /*09d0*/  FMUL.FTZ R144, R51, R132 ;  /* 0x0000008433907220 */ /* 0x000fc80000410000 */
[----:B------:R-:W-:-:S07]  /*09e0*/  @P0 FADD.FTZ R144, R144, R133 ;  /* 0x0000008590900221 */ /* 0x000fce0000010000 */
.L_x_8777:
[----:B------:R-:W-:Y:S05]  /*09f0*/  BSYNC B0 ;  /* 0x0000000000007941 */ /* 0x000fea0003800000 */
.L_x_8775:
[----:B------:R-:W-:Y:S04]  /*0a00*/  BSSY B0, `(.L_x_8778) ;  /* 0x000000b000007945 */ /* 0x000fe80003800000 */
[----:B------:R-:W-:Y:S05]  /*0a10*/  @P3 BRA `(.L_x_8779) ;  /* 0x0000000000103947 */ /* 0x000fea0003800000 */
[----:B------:R-:W-:Y:S01]  /*0a20*/  HFMA2.MMA R145, -RZ, RZ, 0, 0 ;  /* 0x00000000ff917435 */ /* 0x000fe200000001ff */
[----:B------:R-:W-:Y:S10]  /*0a30*/  @!P0 BRA `(.L_x_8780) ;  /* 0x00000000001c8947 */ /* 0x000ff40003800000 */
[----:B-----5:R-:W-:Y:S01]  /*0a40*/  SHF.L.U32 R145, R10, 0x10, RZ ;  /* 0x000000100a917819 */ /* 0x020fe200000006ff */
[----:B------:R-:W-:Y:S06]  /*0a50*/  BRA `(.L_x_8780) ;  /* 0x0000000000147947 */ /* 0x000fec0003800000 */
.L_x_8779:
[----:B-----5:R-:W-:-:S05]  /*0a60*/  SHF.L.U32 R132, R6, 0x10, RZ ;  /* 0x0000001006847819 */ /* 0x020fca00000006ff */
[----:B------:R-:W-:Y:S01]  /*0a70*/  FMUL.FTZ R145, R132, UR8 ;  /* 0x0000000884917c20 */ /* 0x000fe20008410000 */
[----:B------:R-:W-:-:S03]  /*0a80*/  @P0 SHF.L.U32 R132, R10, 0x10, RZ ;  /* 0x000000100a840819 */ /* 0x000fc600000006ff */
[----:B------:R-:W-:-:S04]  /*0a90*/  FMUL.FTZ R145, R44, R145 ;  /* 0x000000912c917220 */ /* 0x000fc80000410000 */
[----:B------:R-:W-:-:S07]  /*0aa0*/  @P0 FADD.FTZ R145, R145, R132 ;  /* 0x0000008491910221 */ /* 0x000fce0000010000 */
.L_x_8780:
[----:B------:R-:W-:Y:S05]  /*0ab0*/  BSYNC B0 ;  /* 0x0000000000007941 */ /* 0x000fea0003800000 */
.L_x_8778:
[----:B------:R-:W-:Y:S04]  /*0ac0*/  BSSY B0, `(.L_x_8781) ;  /* 0x000000e000007945 */ /* 0x000fe80003800000 */
[----:B------:R-:W-:Y:S05]  /*0ad0*/  @P3 BRA `(.L_x_8782) ;  /* 0x0000000000143947 */ /* 0x000fea0003800000 */
[----:B------:R-:W-:Y:S01]  /*0ae0*/  MOV R146, RZ ;  /* 0x000000ff00927202 */ /* 0x000fe20000000f00 */
[----:B------:R-:W-:Y:S06]  /*0af0*/  @!P0 BRA `(.L_x_8783) ;  /* 0x0000000000288947 */ /* 0x000fec0003800000 */
[----:B-----5:R-:W-:-:S04]  /*0b00*/  PRMT R146, R10, 0x7632, R146 ;  /* 0x000076320a927816 */ /* 0x020fc80000000092 */
[----:B------:R-:W-:Y:S01]  /*0b10*/  SHF.L.U32 R146, R146, 0x10, RZ ;  /* 0x0000001092927819 */ /* 0x000fe200000006ff */
[----:B------:R-:W-:Y:S06]  /*0b20*/  BRA `(.L_x_8783) ;  /* 0x00000000001c7947 */ /* 0x000fec0003800000 */
.L_x_8782:
[----:B-----5:R-:W-:Y:S02]  /*0b30*/  PRMT R132, R6, 0x7632, R132 ;  /* 0x0000763206847816 */ /* 0x020fe40000000084 */
[----:B------:R-:W-:Y:S02]  /*0b40*/  @P0 PRMT R133, R10, 0x7632, R133 ;  /* 0x000076320a850816 */ /* 0x000fe40000000085 */
[----:B------:R-:W-:Y:S02]  /*0b50*/  SHF.L.U32 R132, R132, 0x10, RZ ;  /* 0x0000001084847819 */ /* 0x000fe400000006ff */
[----:B------:R-:W-:-:S03]  /*0b60*/  @P0 SHF.L.U32 R133, R133, 0x10, RZ ;  /* 0x0000001085850819 */ /* 0x000fc600000006ff */
[----:B------:R-:W-:-:S04]  /*0b70*/  FMUL.FTZ R132, R132, UR8 ;  /* 0x0000000884847c20 */ /* 0x000fc80008410000 */
[----:B------:R-:W-:-:S04]  /*0b80*/  FMUL.FTZ R146, R45, R132 ;  /* 0x000000842d927220 */ /* 0x000fc80000410000 */
[----:B------:R-:W-:-:S07]  /*0b90*/  @P0 FADD.FTZ R146, R146, R133 ;  /* 0x0000008592920221 */ /* 0x000fce0000010000 */
.L_x_8783:
[----:B------:R-:W-:Y:S05]  /*0ba0*/  BSYNC B0 ;  /* 0x0000000000007941 */ /* 0x000fea0003800000 */
.L_x_8781:
[----:B------:R-:W-:Y:S04]  /*0bb0*/  BSSY B0, `(.L_x_8784) ;  /* 0x000000b000007945 */ /* 0x000fe80003800000 */
[----:B------:R-:W-:Y:S05]  /*0bc0*/  @P3 BRA `(.L_x_8785) ;  /* 0x0000000000103947 */ /* 0x000fea0003800000 */
[----:B------:R-:W-:Y:S01]  /*0bd0*/  HFMA2.MMA R148, -RZ, RZ, 0, 0 ;  /* 0x00000000ff947435 */ /* 0x000fe200000001ff */
[----:B------:R-:W-:Y:S10]  /*0be0*/  @!P0 BRA `(.L_x_8786) ;  /* 0x00000000001c8947 */ /* 0x000ff40003800000 */
[----:B-----5:R-:W-:Y:S01]  /*0bf0*/  SHF.L.U32 R148, R11, 0x10, RZ ;  /* 0x000000100b947819 */ /* 0x020fe200000006ff */
[----:B------:R-:W-:Y:S06]  /*0c00*/  BRA `(.L_x_8786) ;  /* 0x0000000000147947 */ /* 0x000fec0003800000 */
.L_x_8785:
[----:B-----5:R-:W-:Y:S02]  /*0c10*/  SHF.L.U32 R132, R7, 0x10, RZ ;  /* 0x0000001007847819 */ /* 0x020fe400000006ff */
[----:B------:R-:W-:-:S03]  /*0c20*/  @P0 SHF.L.U32 R135, R11, 0x10, RZ ;  /* 0x000000100b870819 */ /* 0x000fc600000006ff */
[----:B------:R-:W-:-:S04]  /*0c30*/  FMUL.FTZ R133, R132, UR8 ;  /* 0x0000000884857c20 */ /* 0x000fc80008410000 */
[----:B------:R-:W-:-:S04]  /*0c40*/  FMUL.FTZ R148, R46, R133 ;  /* 0x000000852e947220 */ /* 0x000fc80000410000 */
[----:B------:R-:W-:-:S07]  /*0c50*/  @P0 FADD.FTZ R148, R148, R135 ;  /* 0x0000008794940221 */ /* 0x000fce0000010000 */
.L_x_8786:
[----:B------:R-:W-:Y:S05]  /*0c60*/  BSYNC B0 ;  /* 0x0000000000007941 */ /* 0x000fea0003800000 */
.L_x_8784:
[----:B------:R-:W-:Y:S04]  /*0c70*/  BSSY B0, `(.L_x_8787) ;  /* 0x000000e000007945 */ /* 0x000fe80003800000 */
[----:B------:R-:W-:Y:S05]  /*0c80*/  @P3 BRA `(.L_x_8788) ;  /* 0x0000000000143947 */ /* 0x000fea0003800000 */
[----:B------:R-:W-:Y:S01]  /*0c90*/  MOV R149, RZ ;  /* 0x000000ff00957202 */ /* 0x000fe20000000f00 */
[----:B------:R-:W-:Y:S06]  /*0ca0*/  @!P0 BRA `(.L_x_8789) ;  /* 0x0000000000288947 */ /* 0x000fec0003800000 */
[----:B-----5:R-:W-:-:S04]  /*0cb0*/  PRMT R149, R11, 0x7632, R149 ;  /* 0x000076320b957816 */ /* 0x020fc80000000095 */
[----:B------:R-:W-:Y:S01]  /*0cc0*/  SHF.L.U32 R149, R149, 0x10, RZ ;  /* 0x0000001095957819 */ /* 0x000fe200000006ff */
[----:B------:R-:W-:Y:S06]  /*0cd0*/  BRA `(.L_x_8789) ;  /* 0x00000000001c7947 */ /* 0x000fec0003800000 */
.L_x_8788:
[----:B-----5:R-:W-:Y:S02]  /*0ce0*/  PRMT R132, R7, 0x7632, R132 ;  /* 0x0000763207847816 */ /* 0x020fe40000000084 */
[----:B------:R-:W-:Y:S02]  /*0cf0*/  @P0 PRMT R133, R11, 0x7632, R133 ;  /* 0x000076320b850816 */ /* 0x000fe40000000085 */
[----:B------:R-:W-:Y:S02]  /*0d00*/  SHF.L.U32 R132, R132, 0x10, RZ ;  /* 0x0000001084847819 */ /* 0x000fe400000006ff */
[----:B------:R-:W-:-:S03]  /*0d10*/  @P0 SHF.L.U32 R134, R133, 0x10, RZ ;  /* 0x0000001085860819 */ /* 0x000fc600000006ff */
[----:B------:R-:W-:-:S04]  /*0d20*/  FMUL.FTZ R132, R132, UR8 ;  /* 0x0000000884847c20 */ /* 0x000fc80008410000 */
[----:B------:R-:W-:-:S04]  /*0d30*/  FMUL.FTZ R149, R47, R132 ;  /* 0x000000842f957220 */ /* 0x000fc80000410000 */
[----:B------:R-:W-:-:S07]  /*0d40*/  @P0 FADD.FTZ R149, R149, R134 ;  /* 0x0000008695950221 */ /* 0x000fce0000010000 */
.L_x_8789:
[----:B------:R-:W-:Y:S05]  /*0d50*/  BSYNC B0 ;  /* 0x0000000000007941 */ /* 0x000fea0003800000 */
.L_x_8787:
        /* <DEDUP_REMOVED lines=19> */
[----:B-----5:R-:W-:Y:S01]  /*0e90*/  SHF.L.U32 R150, R8, 0x10, RZ ;  /* 0x0000001008967819 */ /* 0x020fe200000006ff */
[----:B------:R-:W-:Y:S06]  /*0ea0*/  BRA `(.L_x_8792) ;  /* 0x0000000000147947 */ /* 0x000fec0003800000 */
.L_x_8791:
[----:B0----5:R-:W-:Y:S02]  /*0eb0*/  SHF.L.U32 R132, R4, 0x10, RZ ;  /* 0x0000001004847819 */ /* 0x021fe400000006ff */
[----:B------:R-:W-:-:S03]  /*0ec0*/  @P0 SHF.L.U32 R135, R8, 0x10, RZ ;  /* 0x0000001008870819 */ /* 0x000fc600000006ff */
[----:B------:R-:W-:-:S04]  /*0ed0*/  FMUL.FTZ R133, R132, UR8 ;  /* 0x0000000884857c20 */ /* 0x000fc80008410000 */
[----:B------:R-:W-:-:S04]  /*0ee0*/  FMUL.FTZ R150, R40, R133 ;  /* 0x0000008528967220 */ /* 0x000fc80000410000 */
[----:B------:R-:W-:-:S07]  /*0ef0*/  @P0 FADD.FTZ R150, R135, R150 ;  /* 0x0000009687960221 */ /* 0x000fce0000010000 */
.L_x_8792:
[----:B------:R-:W-:Y:S05]  /*0f00*/  BSYNC B0 ;  /* 0x0000000000007941 */ /* 0x000fea0003800000 */
.L_x_8790:
[----:B------:R-:W-:Y:S04]  /*0f10*/  BSSY B0, `(.L_x_8793) ;  /* 0x000000e000007945 */ /* 0x000fe80003800000 */
[----:B------:R-:W-:Y:S05]  /*0f20*/  @P3 BRA `(.L_x_8794) ;  /* 0x0000000000143947 */ /* 0x000fea0003800000 */
[----:B------:R-:W-:Y:S01]  /*0f30*/  MOV R151, RZ ;  /* 0x000000ff00977202 */ /* 0x000fe20000000f00 */
[----:B------:R-:W-:Y:S06]  /*0f40*/  @!P0 BRA `(.L_x_8795) ;  /* 0x0000000000288947 */ /* 0x000fec0003800000 */
[----:B-----5:R-:W-:-:S04]  /*0f50*/  PRMT R151, R8, 0x7632, R151 ;  /* 0x0000763208977816 */ /* 0x020fc80000000097 */
[----:B------:R-:W-:Y:S01]  /*0f60*/  SHF.L.U32 R151, R151, 0x10, RZ ;  /* 0x0000001097977819 */ /* 0x000fe200000006ff */
[----:B------:R-:W-:Y:S06]  /*0f70*/  BRA `(.L_x_8795) ;  /* 0x00000000001c7947 */ /* 0x000fec0003800000 */
.L_x_8794:
[----:B-----5:R-:W-:Y:S02]  /*0f80*/  PRMT R132, R4, 0x7632, R132 ;  /* 0x0000763204847816 */ /* 0x020fe40000000084 */
[----:B------:R-:W-:Y:S02]  /*0f90*/  @P0 PRMT R133, R8, 0x7632, R133 ;  /* 0x0000763208850816 */ /* 0x000fe40000000085 */
[----:B------:R-:W-:Y:S02]  /*0fa0*/  SHF.L.U32 R132, R132, 0x10, RZ ;  /* 0x0000001084847819 */ /* 0x000fe400000006ff */
[----:B------:R-:W-:-:S03]  /*0fb0*/  @P0 SHF.L.U32 R134, R133, 0x10, RZ ;  /* 0x0000001085860819 */ /* 0x000fc600000006ff */
[----:B------:R-:W-:-:S04]  /*0fc0*/  FMUL.FTZ R132, R132, UR8 ;  /* 0x0000000884847c20 */ /* 0x000fc80008410000 */
[----:B------:R-:W-:-:S04]  /*0fd0*/  FMUL.FTZ R151, R41, R132 ;  /* 0x0000008429977220 */ /* 0x000fc80000410000 */
[----:B------:R-:W-:-:S07]  /*0fe0*/  @P0 FADD.FTZ R151, R151, R134 ;  /* 0x0000008697970221 */ /* 0x000fce0000010000 */
.L_x_8795:
[----:B------:R-:W-:Y:S05]  /*0ff0*/  BSYNC B0 ;  /* 0x0000000000007941 */ /* 0x000fea0003800000 */
.L_x_8793:
[----:B------:R-:W-:Y:S04]  /*1000*/  BSSY B0, `(.L_x_8796) ;  /* 0x000000b000007945 */ /* 0x000fe80003800000 */
[----:B------:R-:W-:Y:S05]  /*1010*/  @P3 BRA `(.L_x_8797) ;  /* 0x0000000000103947 */ /* 0x000fea0003800000 */
[----:B------:R-:W-:Y:S01]  /*1020*/  HFMA2.MMA R152, -RZ, RZ, 0, 0 ;  /* 0x00000000ff987435 */ /* 0x000fe200000001ff */
[----:B------:R-:W-:Y:S10]  /*1030*/  @!P0 BRA `(.L_x_8798) ;  /* 0x00000000001c8947 */ /* 0x000ff40003800000 */
[----:B-----5:R-:W-:Y:S01]  /*1040*/  SHF.L.U32 R152, R9, 0x10, RZ ;  /* 0x0000001009987819 */ /* 0x020fe200000006ff */
[----:B------:R-:W-:Y:S06]  /*1050*/  BRA `(.L_x_8798) ;  /* 0x0000000000147947 */ /* 0x000fec0003800000 */
.L_x_8797:
[----:B-----5:R-:W-:Y:S02]  /*1060*/  SHF.L.U32 R132, R5, 0x10, RZ ;  /* 0x0000001005847819 */ /* 0x020fe400000006ff */
[----:B------:R-:W-:-:S03]  /*1070*/  @P0 SHF.L.U32 R135, R9, 0x10, RZ ;  /* 0x0000001009870819 */ /* 0x000fc600000006ff */
[----:B------:R-:W-:-:S04]  /*1080*/  FMUL.FTZ R133, R132, UR8 ;  /* 0x0000000884857c20 */ /* 0x000fc80008410000 */
[----:B------:R-:W-:-:S04]  /*1090*/  FMUL.FTZ R152, R42, R133 ;  /* 0x000000852a987220 */ /* 0x000fc80000410000 */
[----:B------:R-:W-:-:S07]  /*10a0*/  @P0 FADD.FTZ R152, R135, R152 ;  /* 0x0000009887980221 */ /* 0x000fce0000010000 */
.L_x_8798:
[----:B------:R-:W-:Y:S05]  /*10b0*/  BSYNC B0 ;  /* 0x0000000000007941 */ /* 0x000fea0003800000 */
.L_x_8796:
[----:B------:R-:W-:Y:S04]  /*10c0*/  BSSY B0, `(.L_x_8799) ;  /* 0x000000e000007945 */ /* 0x000fe80003800000 */
[----:B------:R-:W-:Y:S05]  /*10d0*/  @P3 BRA `(.L_x_8800) ;  /* 0x0000000000143947 */ /* 0x000fea0003800000 */
[----:B------:R-:W-:Y:S01]  /*10e0*/  MOV R153, RZ ;  /* 0x000000ff00997202 */ /* 0x000fe20000000f00 */
[----:B------:R-:W-:Y:S06]  /*10f0*/  @!P0 BRA `(.L_x_8801) ;  /* 0x0000000000288947 */ /* 0x000fec0003800000 */
[----:B-----5:R-:W-:-:S04]  /*1100*/  PRMT R153, R9, 0x7632, R153 ;  /* 0x0000763209997816 */ /* 0x020fc80000000099 */
[----:B------:R-:W-:Y:S01]  /*1110*/  SHF.L.U32 R153, R153, 0x10, RZ ;  /* 0x0000001099997819 */ /* 0x000fe200000006ff */
[----:B------:R-:W-:Y:S06]  /*1120*/  BRA `(.L_x_8801) ;  /* 0x00000000001c7947 */ /* 0x000fec0003800000 */
.L_x_8800:
[----:B-----5:R-:W-:Y:S02]  /*1130*/  PRMT R132, R5, 0x7632, R132 ;  /* 0x0000763205847816 */ /* 0x020fe40000000084 */
[----:B------:R-:W-:Y:S02]  /*1140*/  @P0 PRMT R133, R9, 0x7632, R133 ;  /* 0x0000763209850816 */ /* 0x000fe40000000085 */
[----:B------:R-:W-:Y:S02]  /*1150*/  SHF.L.U32 R132, R132, 0x10, RZ ;  /* 0x0000001084847819 */ /* 0x000fe400000006ff */
[----:B------:R-:W-:-:S03]  /*1160*/  @P0 SHF.L.U32 R134, R133, 0x10, RZ ;  /* 0x0000001085860819 */ /* 0x000fc600000006ff */
[----:B------:R-:W-:-:S04]  /*1170*/  FMUL.FTZ R132, R132, UR8 ;  /* 0x0000000884847c20 */ /* 0x000fc80008410000 */
[----:B------:R-:W-:-:S04]  /*1180*/  FMUL.FTZ R153, R43, R132 ;  /* 0x000000842b997220 */ /* 0x000fc80000410000 */
[----:B------:R-:W-:-:S07]  /*1190*/  @P0 FADD.FTZ R153, R153, R134 ;  /* 0x0000008699990221 */ /* 0x000fce0000010000 */
.L_x_8801:
[----:B------:R-:W-:Y:S05]  /*11a0*/  BSYNC B0 ;  /* 0x0000000000007941 */ /* 0x000fea0003800000 */
.L_x_8799:
[----:B------:R-:W-:Y:S04]  /*11b0*/  BSSY B0, `(.L_x_8802) ;  /* 0x000000b000007945 */ /* 0x000fe80003800000 */
[----:B------:R-:W-:Y:S05]  /*11c0*/  @P3 BRA `(.L_x_8803) ;  /* 0x0000000000103947 */ /* 0x000fea0003800000 */
[----:B------:R-:W-:Y:S01]  /*11d0*/  HFMA2.MMA R154, -RZ, RZ, 0, 0 ;  /* 0x00000000ff9a7435 */ /* 0x000fe200000001ff */
[----:B------:R-:W-:Y:S10]  /*11e0*/  @!P0 BRA `(.L_x_8804) ;  /* 0x00000000001c8947 */ /* 0x000ff40003800000 */
[----:B-----5:R-:W-:Y:S01]  /*11f0*/  SHF.L.U32 R154, R10, 0x10, RZ ;  /* 0x000000100a9a7819 */ /* 0x020fe200000006ff */
[----:B------:R-:W-:Y:S06]  /*1200*/  BRA `(.L_x_8804) ;  /* 0x0000000000147947 */ /* 0x000fec0003800000 */
.L_x_8803:
[----:B-----5:R-:W-:Y:S02]  /*1210*/  SHF.L.U32 R132, R6, 0x10, RZ ;  /* 0x0000001006847819 */ /* 0x020fe400000006ff */
[----:B------:R-:W-:-:S03]  /*1220*/  @P0 SHF.L.U32 R135, R10, 0x10, RZ ;  /* 0x000000100a870819 */ /* 0x000fc600000006ff */
[----:B------:R-:W-:-:S04]  /*1230*/  FMUL.FTZ R133, R132, UR8 ;  /* 0x0000000884857c20 */ /* 0x000fc80008410000 */
[----:B------:R-:W-:-:S04]  /*1240*/  FMUL.FTZ R154, R36, R133 ;  /* 0x00000085249a7220 */ /* 0x000fc80000410000 */
[----:B------:R-:W-:-:S07]  /*1250*/  @P0 FADD.FTZ R154, R135, R154 ;  /* 0x0000009a879a0221 */ /* 0x000fce0000010000 */
.L_x_8804:
[----:B------:R-:W-:Y:S05]  /*1260*/  BSYNC B0 ;  /* 0x0000000000007941 */ /* 0x000fea0003800000 */
.L_x_8802:
[----:B------:R-:W-:Y:S04]  /*1270*/  BSSY B0, `(.L_x_8805) ;  /* 0x000000e000007945 */ /* 0x000fe80003800000 */
[----:B------:R-:W-:Y:S05]  /*1280*/  @P3 BRA `(.L_x_8806) ;  /* 0x0000000000143947 */ /* 0x000fea0003800000 */
[----:B------:R-:W-:Y:S01]  /*1290*/  MOV R155, RZ ;  /* 0x000000ff009b7202 */ /* 0x000fe20000000f00 */
[----:B------:R-:W-:Y:S06]  /*12a0*/  @!P0 BRA `(.L_x_8807) ;  /* 0x0000000000288947 */ /* 0x000fec0003800000 */
[----:B-----5:R-:W-:-:S04]  /*12b0*/  PRMT R155, R10, 0x7632, R155 ;  /* 0x000076320a9b7816 */ /* 0x020fc8000000009b */
[----:B------:R-:W-:Y:S01]  /*12c0*/  SHF.L.U32 R155, R155, 0x10, RZ ;  /* 0x000000109b9b7819 */ /* 0x000fe200000006ff */
[----:B------:R-:W-:Y:S06]  /*12d0*/  BRA `(.L_x_8807) ;  /* 0x00000000001c7947 */ /* 0x000fec0003800000 */
.L_x_8806:
[----:B-----5:R-:W-:Y:S02]  /*12e0*/  PRMT R132, R6, 0x7632, R132 ;  /* 0x0000763206847816 */ /* 0x020fe40000000084 */
[----:B------:R-:W-:Y:S02]  /*12f0*/  @P0 PRMT R133, R10, 0x7632, R133 ;  /* 0x000076320a850816 */ /* 0x000fe40000000085 */
[----:B------:R-:W-:Y:S02]  /*1300*/  SHF.L.U32 R132, R132, 0x10, RZ ;  /* 0x0000001084847819 */ /* 0x000fe400000006ff */
[----:B------:R-:W-:-:S03]  /*1310*/  @P0 SHF.L.U32 R134, R133, 0x10, RZ ;  /* 0x0000001085860819 */ /* 0x000fc600000006ff */
[----:B------:R-:W-:-:S04]  /*1320*/  FMUL.FTZ R132, R132, UR8 ;  /* 0x0000000884847c20 */ /* 0x000fc80008410000 */
[----:B------:R-:W-:-:S04]  /*1330*/  FMUL.FTZ R155, R37, R132 ;  /* 0x00000084259b7220 */ /* 0x000fc80000410000 */
[----:B------:R-:W-:-:S07]  /*1340*/  @P0 FADD.FTZ R155, R155, R134 ;  /* 0x000000869b9b0221 */ /* 0x000fce0000010000 */
.L_x_8807:
[----:B------:R-:W-:Y:S05]  /*1350*/  BSYNC B0 ;  /* 0x0000000000007941 */ /* 0x000fea0003800000 */
.L_x_8805:
[----:B------:R-:W-:Y:S04]  /*1360*/  BSSY B0, `(.L_x_8808) ;  /* 0x000000b000007945 */ /* 0x000fe80003800000 */
[----:B------:R-:W-:Y:S05]  /*1370*/  @P3 BRA `(.L_x_8809) ;  /* 0x0000000000103947 */ /* 0x000fea0003800000 */
[----:B------:R-:W-:Y:S01]  /*1380*/  HFMA2.MMA R156, -RZ, RZ, 0, 0 ;  /* 0x00000000ff9c7435 */ /* 0x000fe200000001ff */
[----:B------:R-:W-:Y:S10]  /*1390*/  @!P0 BRA `(.L_x_8810) ;  /* 0x00000000001c8947 */ /* 0x000ff40003800000 */
[----:B-----5:R-:W-:Y:S01]  /*13a0*/  SHF.L.U32 R156, R11, 0x10, RZ ;  /* 0x000000100b9c7819 */ /* 0x020fe200000006ff */
[----:B------:R-:W-:Y:S06]  /*13b0*/  BRA `(.L_x_8810) ;  /* 0x0000000000147947 */ /* 0x000fec0003800000 */
.L_x_8809:
[----:B-----5:R-:W-:Y:S02]  /*13c0*/  SHF.L.U32 R132, R7, 0x10, RZ ;  /* 0x0000001007847819 */ /* 0x020fe400000006ff */
[----:B------:R-:W-:-:S03]  /*13d0*/  @P0 SHF.L.U32 R135, R11, 0x10, RZ ;  /* 0x000000100b870819 */ /* 0x000fc600000006ff */
[----:B------:R-:W-:-:S04]  /*13e0*/  FMUL.FTZ R133, R132, UR8 ;  /* 0x0000000884857c20 */ /* 0x000fc80008410000 */
[----:B------:R-:W-:-:S04]  /*13f0*/  FMUL.FTZ R156, R38, R133 ;  /* 0x00000085269c7220 */ /* 0x000fc80000410000 */
[----:B------:R-:W-:-:S07]  /*1400*/  @P0 FADD.FTZ R156, R135, R156 ;  /* 0x0000009c879c0221 */ /* 0x000fce0000010000 */
.L_x_8810:
[----:B------:R-:W-:Y:S05]  /*1410*/  BSYNC B0 ;  /* 0x0000000000007941 */ /* 0x000fea0003800000 */
.L_x_8808:
[----:B------:R-:W-:Y:S04]  /*1420*/  BSSY B0, `(.L_x_8811) ;  /* 0x000000e000007945 */ /* 0x000fe80003800000 */
[----:B------:R-:W-:Y:S05]  /*1430*/  @P3 BRA `(.L_x_8812) ;  /* 0x0000000000143947 */ /* 0x000fea0003800000 */
[----:B------:R-:W-:Y:S01]  /*1440*/  MOV R157, RZ ;  /* 0x000000ff009d7202 */ /* 0x000fe20000000f00 */
[----:B------:R-:W-:Y:S06]  /*1450*/  @!P0 BRA `(.L_x_8813) ;  /* 0x0000000000288947 */ /* 0x000fec0003800000 */
[----:B-----5:R-:W-:-:S04]  /*1460*/  PRMT R157, R11, 0x7632, R157 ;  /* 0x000076320b9d7816 */ /* 0x020fc8000000009d */
[----:B------:R-:W-:Y:S01]  /*1470*/  SHF.L.U32 R157, R157, 0x10, RZ ;  /* 0x000000109d9d7819 */ /* 0x000fe200000006ff */
[----:B------:R-:W-:Y:S06]  /*1480*/  BRA `(.L_x_8813) ;  /* 0x00000000001c7947 */ /* 0x000fec0003800000 */
.L_x_8812:
[----:B-----5:R-:W-:Y:S02]  /*1490*/  PRMT R132, R7, 0x7632, R132 ;  /* 0x0000763207847816 */ /* 0x020fe40000000084 */
[----:B------:R-:W-:Y:S02]  /*14a0*/  @P0 PRMT R133, R11, 0x7632, R133 ;  /* 0x000076320b850816 */ /* 0x000fe40000000085 */
[----:B------:R-:W-:Y:S02]  /*14b0*/  SHF.L.U32 R132, R132, 0x10, RZ ;  /* 0x0000001084847819 */ /* 0x000fe400000006ff */
[----:B------:R-:W-:-:S03]  /*14c0*/  @P0 SHF.L.U32 R134, R133, 0x10, RZ ;  /* 0x0000001085860819 */ /* 0x000fc600000006ff */
[----:B------:R-:W-:-:S04]  /*14d0*/  FMUL.FTZ R132, R132, UR8 ;  /* 0x0000000884847c20 */ /* 0x000fc80008410000 */
[----:B------:R-:W-:-:S04]  /*14e0*/  FMUL.FTZ R157, R39, R132 ;  /* 0x00000084279d7220 */ /* 0x000fc80000410000 */
[----:B------:R-:W-:-:S07]  /*14f0*/  @P0 FADD.FTZ R157, R157, R134 ;  /* 0x000000869d9d0221 */ /* 0x000fce0000010000 */
.L_x_8813:
[----:B------:R-:W-:Y:S05]  /*1500*/  BSYNC B0 ;  /* 0x0000000000007941 */ /* 0x000fea0003800000 */
.L_x_8811:
        /* <DEDUP_REMOVED lines=20> */
.L_x_8815:
[----:B--2--5:R-:W-:Y:S02]  /*1650*/  SHF.L.U32 R132, R4, 0x10, RZ ;  /* 0x0000001004847819 */ /* 0x024fe400000006ff */
[----:B------:R-:W-:-:S03]  /*1660*/  @P0 SHF.L.U32 R135, R8, 0x10, RZ ;  /* 0x0000001008870819 */ /* 0x000fc600000006ff */
[----:B------:R-:W-:-:S04]  /*1670*/  FMUL.FTZ R133, R132, UR8 ;  /* 0x0000000884857c20 */ /* 0x000fc80008410000 */
[----:B------:R-:W-:-:S04]  /*1680*/  FMUL.FTZ R158, R32, R133 ;  /* 0x00000085209e7220 */ /* 0x000fc80000410000 */
[----:B------:R-:W-:-:S07]  /*1690*/  @P0 FADD.FTZ R158, R135, R158 ;  /* 0x0000009e879e0221 */ /* 0x000fce0000010000 */
.L_x_8816:
[----:B------:R-:W-:Y:S05]  /*16a0*/  BSYNC B0 ;  /* 0x0000000000007941 */ /* 0x000fea0003800000 */
.L_x_8814:
[----:B------:R-:W-:Y:S04]  /*16b0*/  BSSY B0, `(.L_x_8817) ;  /* 0x000000e000007945 */ /* 0x000fe80003800000 */
[----:B------:R-:W-:Y:S05]  /*16c0*/  @P3 BRA `(.L_x_8818) ;  /* 0x0000000000143947 */ /* 0x000fea0003800000 */
[----:B------:R-:W-:Y:S01]  /*16d0*/  MOV R159, RZ ;  /* 0x000000ff009f7202 */ /* 0x000fe20000000f00 */
[----:B------:R-:W-:Y:S06]  /*16e0*/  @!P0 BRA `(.L_x_8819) ;  /* 0x0000000000288947 */ /* 0x000fec0003800000 */
[----:B-----5:R-:W-:-:S04]  /*16f0*/  PRMT R159, R8, 0x7632, R159 ;  /* 0x00007632089f7816 */ /* 0x020fc8000000009f */
[----:B------:R-:W-:Y:S01]  /*1700*/  SHF.L.U32 R159, R159, 0x10, RZ ;  /* 0x000000109f9f7819 */ /* 0x000fe200000006ff */
[----:B------:R-:W-:Y:S06]  /*1710*/  BRA `(.L_x_8819) ;  /* 0x00000000001c7947 */ /* 0x000fec0003800000 */
.L_x_8818:
[----:B-----5:R-:W-:Y:S02]  /*1720*/  PRMT R132, R4, 0x7632, R132 ;  /* 0x0000763204847816 */ /* 0x020fe40000000084 */
[----:B------:R-:W-:Y:S02]  /*1730*/  @P0 PRMT R133, R8, 0x7632, R133 ;  /* 0x0000763208850816 */ /* 0x000fe40000000085 */
[----:B------:R-:W-:Y:S02]  /*1740*/  SHF.L.U32 R132, R132, 0x10, RZ ;  /* 0x0000001084847819 */ /* 0x000fe400000006ff */
[----:B------:R-:W-:-:S03]  /*1750*/  @P0 SHF.L.U32 R134, R133, 0x10, RZ ;  /* 0x0000001085860819 */ /* 0x000fc600000006ff */
[----:B------:R-:W-:-:S04]  /*1760*/  FMUL.FTZ R132, R132, UR8 ;  /* 0x0000000884847c20 */ /* 0x000fc80008410000 */
[----:B------:R-:W-:-:S04]  /*1770*/  FMUL.FTZ R159, R33, R132 ;  /* 0x00000084219f7220 */ /* 0x000fc80000410000 */
[----:B------:R-:W-:-:S07]  /*1780*/  @P0 FADD.FTZ R159, R159, R134 ;  /* 0x000000869f9f0221 */ /* 0x000fce0000010000 */
.L_x_8819:
[----:B------:R-:W-:Y:S05]  /*1790*/  BSYNC B0 ;  /* 0x0000000000007941 */ /* 0x000fea0003800000 */
.L_x_8817:
[----:B------:R-:W-:Y:S04]  /*17a0*/  BSSY B0, `(.L_x_8820) ;  /* 0x000000b000007945 */ /* 0x000fe80003800000 */
[----:B------:R-:W-:Y:S05]  /*17b0*/  @P3 BRA `(.L_x_8821) ;  /* 0x0000000000103947 */ /* 0x000fea0003800000 */
[----:B------:R-:W-:Y:S01]  /*17c0*/  HFMA2.MMA R160, -RZ, RZ, 0, 0 ;  /* 0x00000000ffa07435 */ /* 0x000fe200000001ff */
[----:B------:R-:W-:Y:S10]  /*17d0*/  @!P0 BRA `(.L_x_8822) ;  /* 0x00000000001c8947 */ /* 0x000ff40003800000 */
[----:B-----5:R-:W-:Y:S01]  /*17e0*/  SHF.L.U32 R160, R9, 0x10, RZ ;  /* 0x0000001009a07819 */ /* 0x020fe200000006ff */
[----:B------:R-:W-:Y:S06]  /*17f0*/  BRA `(.L_x_8822) ;  /* 0x0000000000147947 */ /* 0x000fec0003800000 */
.L_x_8821:
[----:B-----5:R-:W-:Y:S02]  /*1800*/  SHF.L.U32 R132, R5, 0x10, RZ ;  /* 0x0000001005847819 */ /* 0x020fe400000006ff */
[----:B------:R-:W-:-:S03]  /*1810*/  @P0 SHF.L.U32 R135, R9, 0x10, RZ ;  /* 0x0000001009870819 */ /* 0x000fc600000006ff */
[----:B------:R-:W-:-:S04]  /*1820*/  FMUL.FTZ R133, R132, UR8 ;  /* 0x0000000884857c20 */ /* 0x000fc80008410000 */
[----:B------:R-:W-:-:S04]  /*1830*/  FMUL.FTZ R160, R34, R133 ;  /* 0x0000008522a07220 */ /* 0x000fc80000410000 */
[----:B------:R-:W-:-:S07]  /*1840*/  @P0 FADD.FTZ R160, R135, R160 ;  /* 0x000000a087a00221 */ /* 0x000fce0000010000 */
.L_x_8822:
[----:B------:R-:W-:Y:S05]  /*1850*/  BSYNC B0 ;  /* 0x0000000000007941 */ /* 0x000fea0003800000 */
.L_x_8820:
[----:B------:R-:W-:Y:S04]  /*1860*/  BSSY B0, `(.L_x_8823) ;  /* 0x000000e000007945 */ /* 0x000fe80003800000 */
[----:B------:R-:W-:Y:S05]  /*1870*/  @P3 BRA `(.L_x_8824) ;  /* 0x0000000000143947 */ /* 0x000fea0003800000 */
[----:B------:R-:W-:Y:S01]  /*1880*/  MOV R161, RZ ;  /* 0x000000ff00a17202 */ /* 0x000fe20000000f00 */
[----:B------:R-:W-:Y:S06]  /*1890*/  @!P0 BRA `(.L_x_8825) ;  /* 0x0000000000288947 */ /* 0x000fec0003800000 */
[----:B-----5:R-:W-:-:S04]  /*18a0*/  PRMT R161, R9, 0x7632, R161 ;  /* 0x0000763209a17816 */ /* 0x020fc800000000a1 */
[----:B------:R-:W-:Y:S01]  /*18b0*/  SHF.L.U32 R161, R161, 0x10, RZ ;  /* 0x00000010a1a17819 */ /* 0x000fe200000006ff */
[----:B------:R-:W-:Y:S06]  /*18c0*/  BRA `(.L_x_8825) ;  /* 0x00000000001c7947 */ /* 0x000fec0003800000 */
.L_x_8824:
[----:B-----5:R-:W-:Y:S02]  /*18d0*/  PRMT R132, R5, 0x7632, R132 ;  /* 0x0000763205847816 */ /* 0x020fe40000000084 */
[----:B------:R-:W-:Y:S02]  /*18e0*/  @P0 PRMT R133, R9, 0x7632, R133 ;  /* 0x0000763209850816 */ /* 0x000fe40000000085 */
[----:B------:R-:W-:Y:S02]  /*18f0*/  SHF.L.U32 R132, R132, 0x10, RZ ;  /* 0x0000001084847819 */ /* 0x000fe400000006ff */
[----:B------:R-:W-:-:S03]  /*1900*/  @P0 SHF.L.U32 R134, R133, 0x10, RZ ;  /* 0x0000001085860819 */ /* 0x000fc600000006ff */
[----:B------:R-:W-:-:S04]  /*1910*/  FMUL.FTZ R132, R132, UR8 ;  /* 0x0000000884847c20 */ /* 0x000fc80008410000 */
[----:B------:R-:W-:-:S04]  /*1920*/  FMUL.FTZ R161, R35, R132 ;  /* 0x0000008423a17220 */ /* 0x000fc80000410000 */
[----:B------:R-:W-:-:S07]  /*1930*/  @P0 FADD.FTZ R161, R161, R134 ;  /* 0x00000086a1a10221 */ /* 0x000fce0000010000 */
.L_x_8825:
[----:B------:R-:W-:Y:S05]  /*1940*/  BSYNC B0 ;  /* 0x0000000000007941 */ /* 0x000fea0003800000 */
.L_x_8823:
[----:B------:R-:W-:Y:S04]  /*1950*/  BSSY B0, `(.L_x_8826) ;  /* 0x000000b000007945 */ /* 0x000fe80003800000 */
[----:B------:R-:W-:Y:S05]  /*1960*/  @P3 BRA `(.L_x_8827) ;  /* 0x0000000000103947 */ /* 0x000fea0003800000 */
[----:B------:R-:W-:Y:S01]  /*1970*/  HFMA2.MMA R162, -RZ, RZ, 0, 0 ;  /* 0x00000000ffa27435 */ /* 0x000fe200000001ff */
[----:B------:R-:W-:Y:S10]  /*1980*/  @!P0 BRA `(.L_x_8828) ;  /* 0x00000000001c8947 */ /* 0x000ff40003800000 */
[----:B-----5:R-:W-:Y:S01]  /*1990*/  SHF.L.U32 R162, R10, 0x10, RZ ;  /* 0x000000100aa27819 */ /* 0x020fe200000006ff */
[----:B------:R-:W-:Y:S06]  /*19a0*/  BRA `(.L_x_8828) ;  /* 0x0000000000147947 */ /* 0x000fec0003800000 */
.L_x_8827:
[----:B-----5:R-:W-:Y:S02]  /*19b0*/  SHF.L.U32 R132, R6, 0x10, RZ ;  /* 0x0000001006847819 */ /* 0x020fe400000006ff */
[----:B------:R-:W-:-:S03]  /*19c0*/  @P0 SHF.L.U32 R135, R10, 0x10, RZ ;  /* 0x000000100a870819 */ /* 0x000fc600000006ff */
[----:B------:R-:W-:-:S04]  /*19d0*/  FMUL.FTZ R133, R132, UR8 ;  /* 0x0000000884857c20 */ /* 0x000fc80008410000 */
[----:B------:R-:W-:-:S04]  /*19e0*/  FMUL.FTZ R162, R28, R133 ;  /* 0x000000851ca27220 */ /* 0x000fc80000410000 */
[----:B------:R-:W-:-:S07]  /*19f0*/  @P0 FADD.FTZ R162, R135, R162 ;  /* 0x000000a287a20221 */ /* 0x000fce0000010000 */
.L_x_8828:
[----:B------:R-:W-:Y:S05]  /*1a00*/  BSYNC B0 ;  /* 0x0000000000007941 */ /* 0x000fea0003800000 */
.L_x_8826:
[----:B------:R-:W-:Y:S04]  /*1a10*/  BSSY B0, `(.L_x_8829) ;  /* 0x000000e000007945 */ /* 0x000fe80003800000 */
[----:B------:R-:W-:Y:S05]  /*1a20*/  @P3 BRA `(.L_x_8830) ;  /* 0x0000000000143947 */ /* 0x000fea0003800000 */
[----:B------:R-:W-:Y:S01]  /*1a30*/  MOV R163, RZ ;  /* 0x000000ff00a37202 */ /* 0x000fe20000000f00 */
[----:B------:R-:W-:Y:S06]  /*1a40*/  @!P0 BRA `(.L_x_8831) ;  /* 0x0000000000288947 */ /* 0x000fec0003800000 */
[----:B-----5:R-:W-:-:S04]  /*1a50*/  PRMT R163, R10, 0x7632, R163 ;  /* 0x000076320aa37816 */ /* 0x020fc800000000a3 */
[----:B------:R-:W-:Y:S01]  /*1a60*/  SHF.L.U32 R163, R163, 0x10, RZ ;  /* 0x00000010a3a37819 */ /* 0x000fe200000006ff */
[----:B------:R-:W-:Y:S06]  /*1a70*/  BRA `(.L_x_8831) ;  /* 0x00000000001c7947 */ /* 0x000fec0003800000 */
.L_x_8830:
[----:B-----5:R-:W-:Y:S02]  /*1a80*/  PRMT R132, R6, 0x7632, R132 ;  /* 0x0000763206847816 */ /* 0x020fe40000000084 */
[----:B------:R-:W-:Y:S02]  /*1a90*/  @P0 PRMT R133, R10, 0x7632, R133 ;  /* 0x000076320a850816 */ /* 0x000fe40000000085 */
[----:B------:R-:W-:Y:S02]  /*1aa0*/  SHF.L.U32 R132, R132, 0x10, RZ ;  /* 0x0000001084847819 */ /* 0x000fe400000006ff */
[----:B------:R-:W-:-:S03]  /*1ab0*/  @P0 SHF.L.U32 R134, R133, 0x10, RZ ;  /* 0x0000001085860819 */ /* 0x000fc600000006ff */
[----:B------:R-:W-:-:S04]  /*1ac0*/  FMUL.FTZ R132, R132, UR8 ;  /* 0x0000000884847c20 */ /* 0x000fc80008410000 */
[----:B------:R-:W-:-:S04]  /*1ad0*/  FMUL.FTZ R163, R29, R132 ;  /* 0x000000841da37220 */ /* 0x000fc80000410000 */
[----:B------:R-:W-:-:S07]  /*1ae0*/  @P0 FADD.FTZ R163, R163, R134 ;  /* 0x00000086a3a30221 */ /* 0x000fce0000010000 */
.L_x_8831:
[----:B------:R-:W-:Y:S05]  /*1af0*/  BSYNC B0 ;  /* 0x0000000000007941 */ /* 0x000fea0003800000 */
.L_x_8829:
[----:B------:R-:W-:Y:S04]  /*1b00*/  BSSY B0, `(.L_x_8832) ;  /* 0x000000b000007945 */ /* 0x000fe80003800000 */
[----:B------:R-:W-:Y:S05]  /*1b10*/  @P3 BRA `(.L_x_8833) ;  /* 0x0000000000103947 */ /* 0x000fea0003800000 */
[----:B------:R-:W-:Y:S01]  /*1b20*/  HFMA2.MMA R164, -RZ, RZ, 0, 0 ;  /* 0x00000000ffa47435 */ /* 0x000fe200000001ff */
[----:B------:R-:W-:Y:S10]  /*1b30*/  @!P0 BRA `(.L_x_8834) ;  /* 0x00000000001c8947 */ /* 0x000ff40003800000 */
[----:B-----5:R-:W-:Y:S01]  /*1b40*/  SHF.L.U32 R164, R11, 0x10, RZ ;  /* 0x000000100ba47819 */ /* 0x020fe200000006ff */
[----:B------:R-:W-:Y:S06]  /*1b50*/  BRA `(.L_x_8834) ;  /* 0x0000000000147947 */ /* 0x000fec0003800000 */
.L_x_8833:
[----:B-----5:R-:W-:Y:S02]  /*1b60*/  SHF.L.U32 R132, R7, 0x10, RZ ;  /* 0x0000001007847819 */ /* 0x020fe400000006ff */
[----:B------:R-:W-:-:S03]  /*1b70*/  @P0 SHF.L.U32 R135, R11, 0x10, RZ ;  /* 0x000000100b870819 */ /* 0x000fc600000006ff */
[----:B------:R-:W-:-:S04]  /*1b80*/  FMUL.FTZ R133, R132, UR8 ;  /* 0x0000000884857c20 */ /* 0x000fc80008410000 */
[----:B------:R-:W-:-:S04]  /*1b90*/  FMUL.FTZ R164, R30, R133 ;  /* 0x000000851ea47220 */ /* 0x000fc80000410000 */
[----:B------:R-:W-:-:S07]  /*1ba0*/  @P0 FADD.FTZ R164, R135, R164 ;  /* 0x000000a487a40221 */ /* 0x000fce0000010000 */
.L_x_8834:
[----:B------:R-:W-:Y:S05]  /*1bb0*/  BSYNC B0 ;  /* 0x0000000000007941 */ /* 0x000fea0003800000 */
.L_x_8832:
[----:B------:R-:W-:Y:S04]  /*1bc0*/  BSSY B0, `(.L_x_8835) ;  /* 0x000000e000007945 */ /* 0x000fe80003800000 */
[----:B------:R-:W-:Y:S05]  /*1bd0*/  @P3 BRA `(.L_x_8836) ;  /* 0x0000000000143947 */ /* 0x000fea0003800000 */
[----:B------:R-:W-:Y:S01]  /*1be0*/  MOV R165, RZ ;  /* 0x000000ff00a57202 */ /* 0x000fe20000000f00 */
[----:B------:R-:W-:Y:S06]  /*1bf0*/  @!P0 BRA `(.L_x_8837) ;  /* 0x0000000000288947 */ /* 0x000fec0003800000 */
[----:B-----5:R-:W-:-:S04]  /*1c00*/  PRMT R165, R11, 0x7632, R165 ;  /* 0x000076320ba57816 */ /* 0x020fc800000000a5 */
[----:B------:R-:W-:Y:S01]  /*1c10*/  SHF.L.U32 R165, R165, 0x10, RZ ;  /* 0x00000010a5a57819 */ /* 0x000fe200000006ff */
[----:B------:R-:W-:Y:S06]  /*1c20*/  BRA `(.L_x_8837) ;  /* 0x00000000001c7947 */ /* 0x000fec0003800000 */
.L_x_8836:
[----:B-----5:R-:W-:Y:S02]  /*1c30*/  PRMT R132, R7, 0x7632, R132 ;  /* 0x0000763207847816 */ /* 0x020fe40000000084 */
[----:B------:R-:W-:Y:S02]  /*1c40*/  @P0 PRMT R133, R11, 0x7632, R133 ;  /* 0x000076320b850816 */ /* 0x000fe40000000085 */
[----:B------:R-:W-:Y:S02]  /*1c50*/  SHF.L.U32 R132, R132, 0x10, RZ ;  /* 0x0000001084847819 */ /* 0x000fe400000006ff */
[----:B------:R-:W-:-:S03]  /*1c60*/  @P0 SHF.L.U32 R134, R133, 0x10, RZ ;  /* 0x0000001085860819 */ /* 0x000fc600000006ff */
[----:B------:R-:W-:-:S04]  /*1c70*/  FMUL.FTZ R132, R132, UR8 ;  /* 0x0000000884847c20 */ /* 0x000fc80008410000 */
[----:B------:R-:W-:-:S04]  /*1c80*/  FMUL.FTZ R165, R31, R132 ;  /* 0x000000841fa57220 */ /* 0x000fc80000410000 */
[----:B------:R-:W-:-:S07]  /*1c90*/  @P0 FADD.FTZ R165, R165, R134 ;  /* 0x00000086a5a50221 */ /* 0x000fce0000010000 */
.L_x_8837:
[----:B------:R-:W-:Y:S05]  /*1ca0*/  BSYNC B0 ;  /* 0x0000000000007941 */ /* 0x000fea0003800000 */
.L_x_8835:
        /* <DEDUP_REMOVED lines=20> */
.L_x_8839:
[----:B--2--5:R-:W-:Y:S02]  /*1df0*/  SHF.L.U32 R132, R4, 0x10, RZ ;  /* 0x0000001004847819 */ /* 0x024fe400000006ff */
[----:B------:R-:W-:-:S03]  /*1e00*/  @P0 SHF.L.U32 R135, R8, 0x10, RZ ;  /* 0x0000001008870819 */ /* 0x000fc600000006ff */
[----:B------:R-:W-:-:S04]  /*1e10*/  FMUL.FTZ R133, R132, UR8 ;  /* 0x0000000884857c20 */ /* 0x000fc80008410000 */
[----:B------:R-:W-:-:S04]  /*1e20*/  FMUL.FTZ R166, R24, R133 ;  /* 0x0000008518a67220 */ /* 0x000fc80000410000 */
[----:B------:R-:W-:-:S07]  /*1e30*/  @P0 FADD.FTZ R166, R135, R166 ;  /* 0x000000a687a60221 */ /* 0x000fce0000010000 */
.L_x_8840:
[----:B------:R-:W-:Y:S05]  /*1e40*/  BSYNC B0 ;  /* 0x0000000000007941 */ /* 0x000fea0003800000 */
.L_x_8838:
[----:B------:R-:W-:Y:S04]  /*1e50*/  BSSY B0, `(.L_x_8841) ;  /* 0x000000e000007945 */ /* 0x000fe80003800000 */
[----:B------:R-:W-:Y:S05]  /*1e60*/  @P3 BRA `(.L_x_8842) ;  /* 0x0000000000143947 */ /* 0x000fea0003800000 */
[----:B------:R-:W-:Y:S01]  /*1e70*/  MOV R167, RZ ;  /* 0x000000ff00a77202 */ /* 0x000fe20000000f00 */
[----:B------:R-:W-:Y:S06]  /*1e80*/  @!P0 BRA `(.L_x_8843) ;  /* 0x0000000000288947 */ /* 0x000fec0003800000 */
[----:B-----5:R-:W-:-:S04]  /*1e90*/  PRMT R167, R8, 0x7632, R167 ;  /* 0x0000763208a77816 */ /* 0x020fc800000000a7 */
[----:B------:R-:W-:Y:S01]  /*1ea0*/  SHF.L.U32 R167, R167, 0x10, RZ ;  /* 0x00000010a7a77819 */ /* 0x000fe200000006ff */
[----:B------:R-:W-:Y:S06]  /*1eb0*/  BRA `(.L_x_8843) ;  /* 0x00000000001c7947 */ /* 0x000fec0003800000 */
.L_x_8842:
[----:B-----5:R-:W-:Y:S02]  /*1ec0*/  PRMT R132, R4, 0x7632, R132 ;  /* 0x0000763204847816 */ /* 0x020fe40000000084 */
[----:B------:R-:W-:Y:S02]  /*1ed0*/  @P0 PRMT R133, R8, 0x7632, R133 ;  /* 0x0000763208850816 */ /* 0x000fe40000000085 */
[----:B------:R-:W-:Y:S02]  /*1ee0*/  SHF.L.U32 R132, R132, 0x10, RZ ;  /* 0x0000001084847819 */ /* 0x000fe400000006ff */
[----:B------:R-:W-:-:S03]  /*1ef0*/  @P0 SHF.L.U32 R134, R133, 0x10, RZ ;  /* 0x0000001085860819 */ /* 0x000fc600000006ff */
[----:B------:R-:W-:-:S04]  /*1f00*/  FMUL.FTZ R132, R132, UR8 ;  /* 0x0000000884847c20 */ /* 0x000fc80008410000 */
[----:B------:R-:W-:-:S04]  /*1f10*/  FMUL.FTZ R167, R25, R132 ;  /* 0x0000008419a77220 */ /* 0x000fc80000410000 */
[----:B------:R-:W-:-:S07]  /*1f20*/  @P0 FADD.FTZ R167, R167, R134 ;  /* 0x00000086a7a70221 */ /* 0x000fce0000010000 */
.L_x_8843:
[----:B------:R-:W-:Y:S05]  /*1f30*/  BSYNC B0 ;  /* 0x0000000000007941 */ /* 0x000fea0003800000 */
.L_x_8841:
[----:B------:R-:W-:Y:S04]  /*1f40*/  BSSY B0, `(.L_x_8844) ;  /* 0x000000b000007945 */ /* 0x000fe80003800000 */
[----:B------:R-:W-:Y:S05]  /*1f50*/  @P3 BRA `(.L_x_8845) ;  /* 0x0000000000103947 */ /* 0x000fea0003800000 */
[----:B------:R-:W-:Y:S01]  /*1f60*/  HFMA2.MMA R168, -RZ, RZ, 0, 0 ;  /* 0x00000000ffa87435 */ /* 0x000fe200000001ff */
[----:B------:R-:W-:Y:S10]  /*1f70*/  @!P0 BRA `(.L_x_8846) ;  /* 0x00000000001c8947 */ /* 0x000ff40003800000 */
[----:B-----5:R-:W-:Y:S01]  /*1f80*/  SHF.L.U32 R168, R9, 0x10, RZ ;  /* 0x0000001009a87819 */ /* 0x020fe200000006ff */
[----:B------:R-:W-:Y:S06]  /*1f90*/  BRA `(.L_x_8846) ;  /* 0x0000000000147947 */ /* 0x000fec0003800000 */
.L_x_8845:
[----:B-----5:R-:W-:Y:S02]  /*1fa0*/  SHF.L.U32 R132, R5, 0x10, RZ ;  /* 0x0000001005847819 */ /* 0x020fe400000006ff */
[----:B------:R-:W-:-:S03]  /*1fb0*/  @P0 SHF.L.U32 R135, R9, 0x10, RZ ;  /* 0x0000001009870819 */ /* 0x000fc600000006ff */
[----:B------:R-:W-:-:S04]  /*1fc0*/  FMUL.FTZ R133, R132, UR8 ;  /* 0x0000000884857c20 */ /* 0x000fc80008410000 */
[----:B------:R-:W-:-:S04]  /*1fd0*/  FMUL.FTZ R168, R26, R133 ;  /* 0x000000851aa87220 */ /* 0x000fc80000410000 */
[----:B------:R-:W-:-:S07]  /*1fe0*/  @P0 FADD.FTZ R168, R135, R168 ;  /* 0x000000a887a80221 */ /* 0x000fce0000010000 */
.L_x_8846:
[----:B------:R-:W-:Y:S05]  /*1ff0*/  BSYNC B0 ;  /* 0x0000000000007941 */ /* 0x000fea0003800000 */
.L_x_8844:
[----:B------:R-:W-:Y:S04]  /*2000*/  BSSY B0, `(.L_x_8847) ;  /* 0x000000e000007945 */ /* 0x000fe80003800000 */
[----:B------:R-:W-:Y:S05]  /*2010*/  @P3 BRA `(.L_x_8848) ;  /* 0x0000000000143947 */ /* 0x000fea0003800000 */
[----:B------:R-:W-:Y:S01]  /*2020*/  MOV R169, RZ ;  /* 0x000000ff00a97202 */ /* 0x000fe20000000f00 */
[----:B------:R-:W-:Y:S06]  /*2030*/  @!P0 BRA `(.L_x_8849) ;  /* 0x0000000000288947 */ /* 0x000fec0003800000 */
[----:B-----5:R-:W-:-:S04]  /*2040*/  PRMT R169, R9, 0x7632, R169 ;  /* 0x0000763209a97816 */ /* 0x020fc800000000a9 */
[----:B------:R-:W-:Y:S01]  /*2050*/  SHF.L.U32 R169, R169, 0x10, RZ ;  /* 0x00000010a9a97819 */ /* 0x000fe200000006ff */
[----:B------:R-:W-:Y:S06]  /*2060*/  BRA `(.L_x_8849) ;  /* 0x00000000001c7947 */ /* 0x000fec0003800000 */
.L_x_8848:
[----:B-----5:R-:W-:Y:S02]  /*2070*/  PRMT R132, R5, 0x7632, R132 ;  /* 0x0000763205847816 */ /* 0x020fe40000000084 */
[----:B------:R-:W-:Y:S02]  /*2080*/  @P0 PRMT R133, R9, 0x7632, R133 ;  /* 0x0000763209850816 */ /* 0x000fe40000000085 */
[----:B------:R-:W-:Y:S02]  /*2090*/  SHF.L.U32 R132, R132, 0x10, RZ ;  /* 0x0000001084847819 */ /* 0x000fe400000006ff */
[----:B------:R-:W-:-:S03]  /*20a0*/  @P0 SHF.L.U32 R134, R133, 0x10, RZ ;  /* 0x0000001085860819 */ /* 0x000fc600000006ff */
[----:B------:R-:W-:-:S04]  /*20b0*/  FMUL.FTZ R132, R132, UR8 ;  /* 0x0000000884847c20 */ /* 0x000fc80008410000 */
[----:B------:R-:W-:-:S04]  /*20c0*/  FMUL.FTZ R169, R27, R132 ;  /* 0x000000841ba97220 */ /* 0x000fc80000410000 */
[----:B------:R-:W-:-:S07]  /*20d0*/  @P0 FADD.FTZ R169, R169, R134 ;  /* 0x00000086a9a90221 */ /* 0x000fce0000010000 */
.L_x_8849:
[----:B------:R-:W-:Y:S05]  /*20e0*/  BSYNC B0 ;  /* 0x0000000000007941 */ /* 0x000fea0003800000 */
.L_x_8847:
[----:B------:R-:W-:Y:S04]  /*20f0*/  BSSY B0, `(.L_x_8850) ;  /* 0x000000b000007945 */ /* 0x000fe80003800000 */
[----:B------:R-:W-:Y:S05]  /*2100*/  @P3 BRA `(.L_x_8851) ;  /* 0x0000000000103947 */ /* 0x000fea0003800000 */
[----:B------:R-:W-:Y:S01]  /*2110*/  HFMA2.MMA R170, -RZ, RZ, 0, 0 ;  /* 0x00000000ffaa7435 */ /* 0x000fe200000001ff */
[----:B------:R-:W-:Y:S10]  /*2120*/  @!P0 BRA `(.L_x_8852) ;  /* 0x00000000001c8947 */ /* 0x000ff40003800000 */
[----:B-----5:R-:W-:Y:S01]  /*2130*/  SHF.L.U32 R170, R10, 0x10, RZ ;  /* 0x000000100aaa7819 */ /* 0x020fe200000006ff */
[----:B------:R-:W-:Y:S06]  /*2140*/  BRA `(.L_x_8852) ;  /* 0x0000000000147947 */ /* 0x000fec0003800000 */
.L_x_8851:
[----:B-----5:R-:W-:Y:S02]  /*2150*/  SHF.L.U32 R132, R6, 0x10, RZ ;  /* 0x0000001006847819 */ /* 0x020fe400000006ff */
[----:B------:R-:W-:-:S03]  /*2160*/  @P0 SHF.L.U32 R135, R10, 0x10, RZ ;  /* 0x000000100a870819 */ /* 0x000fc600000006ff */
[----:B------:R-:W-:-:S04]  /*2170*/  FMUL.FTZ R133, R132, UR8 ;  /* 0x0000000884857c20 */ /* 0x000fc80008410000 */
[----:B------:R-:W-:-:S04]  /*2180*/  FMUL.FTZ R170, R20, R133 ;  /* 0x0000008514aa7220 */ /* 0x000fc80000410000 */
[----:B------:R-:W-:-:S07]  /*2190*/  @P0 FADD.FTZ R170, R135, R170 ;  /* 0x000000aa87aa0221 */ /* 0x000fce0000010000 */
.L_x_8852:
[----:B------:R-:W-:Y:S05]  /*21a0*/  BSYNC B0 ;  /* 0x0000000000007941 */ /* 0x000fea0003800000 */
.L_x_8850:
[----:B------:R-:W-:Y:S04]  /*21b0*/  BSSY B0, `(.L_x_8853) ;  /* 0x000000e000007945 */ /* 0x000fe80003800000 */
[----:B------:R-:W-:Y:S05]  /*21c0*/  @P3 BRA `(.L_x_8854) ;  /* 0x0000000000143947 */ /* 0x000fea0003800000 */
[----:B------:R-:W-:Y:S01]  /*21d0*/  MOV R171, RZ ;  /* 0x000000ff00ab7202 */ /* 0x000fe20000000f00 */
[----:B------:R-:W-:Y:S06]  /*21e0*/  @!P0 BRA `(.L_x_8855) ;  /* 0x0000000000288947 */ /* 0x000fec0003800000 */
[----:B-----5:R-:W-:-:S04]  /*21f0*/  PRMT R171, R10, 0x7632, R171 ;  /* 0x000076320aab7816 */ /* 0x020fc800000000ab */
[----:B------:R-:W-:Y:S01]  /*2200*/  SHF.L.U32 R171, R171, 0x10, RZ ;  /* 0x00000010abab7819 */ /* 0x000fe200000006ff */
[----:B------:R-:W-:Y:S06]  /*2210*/  BRA `(.L_x_8855) ;  /* 0x00000000001c7947 */ /* 0x000fec0003800000 */
.L_x_8854:
[----:B-----5:R-:W-:Y:S02]  /*2220*/  PRMT R132, R6, 0x7632, R132 ;  /* 0x0000763206847816 */ /* 0x020fe40000000084 */
[----:B------:R-:W-:Y:S02]  /*2230*/  @P0 PRMT R133, R10, 0x7632, R133 ;  /* 0x000076320a850816 */ /* 0x000fe40000000085 */
[----:B------:R-:W-:Y:S02]  /*2240*/  SHF.L.U32 R132, R132, 0x10, RZ ;  /* 0x0000001084847819 */ /* 0x000fe400000006ff */
[----:B------:R-:W-:-:S03]  /*2250*/  @P0 SHF.L.U32 R134, R133, 0x10, RZ ;  /* 0x0000001085860819 */ /* 0x000fc600000006ff */
[----:B------:R-:W-:-:S04]  /*2260*/  FMUL.FTZ R132, R132, UR8 ;  /* 0x0000000884847c20 */ /* 0x000fc80008410000 */
[----:B------:R-:W-:-:S04]  /*2270*/  FMUL.FTZ R171, R21, R132 ;  /* 0x0000008415ab7220 */ /* 0x000fc80000410000 */
[----:B------:R-:W-:-:S07]  /*2280*/  @P0 FADD.FTZ R171, R171, R134 ;  /* 0x00000086abab0221 */ /* 0x000fce0000010000 */
.L_x_8855:
[----:B------:R-:W-:Y:S05]  /*2290*/  BSYNC B0 ;  /* 0x0000000000007941 */ /* 0x000fea0003800000 */
.L_x_8853:
[----:B------:R-:W-:Y:S04]  /*22a0*/  BSSY B0, `(.L_x_8856) ;  /* 0x000000b000007945 */ /* 0x000fe80003800000 */
[----:B------:R-:W-:Y:S05]  /*22b0*/  @P3 BRA `(.L_x_8857) ;  /* 0x0000000000103947 */ /* 0x000fea0003800000 */
[----:B------:R-:W-:Y:S01]  /*22c0*/  HFMA2.MMA R172, -RZ, RZ, 0, 0 ;  /* 0x00000000ffac7435 */ /* 0x000fe200000001ff */
[----:B------:R-:W-:Y:S10]  /*22d0*/  @!P0 BRA `(.L_x_8858) ;  /* 0x00000000001c8947 */ /* 0x000ff40003800000 */
[----:B-----5:R-:W-:Y:S01]  /*22e0*/  SHF.L.U32 R172, R11, 0x10, RZ ;  /* 0x000000100bac7819 */ /* 0x020fe200000006ff */
[----:B------:R-:W-:Y:S06]  /*22f0*/  BRA `(.L_x_8858) ;  /* 0x0000000000147947 */ /* 0x000fec0003800000 */
.L_x_8857:
[----:B-----5:R-:W-:Y:S02]  /*2300*/  SHF.L.U32 R132, R7, 0x10, RZ ;  /* 0x0000001007847819 */ /* 0x020fe400000006ff */
[----:B------:R-:W-:-:S03]  /*2310*/  @P0 SHF.L.U32 R135, R11, 0x10, RZ ;  /* 0x000000100b870819 */ /* 0x000fc600000006ff */
[----:B------:R-:W-:-:S04]  /*2320*/  FMUL.FTZ R133, R132, UR8 ;  /* 0x0000000884857c20 */ /* 0x000fc80008410000 */
[----:B------:R-:W-:-:S04]  /*2330*/  FMUL.FTZ R172, R22, R133 ;  /* 0x0000008516ac7220 */ /* 0x000fc80000410000 */
[----:B------:R-:W-:-:S07]  /*2340*/  @P0 FADD.FTZ R172, R135, R172 ;  /* 0x000000ac87ac0221 */ /* 0x000fce0000010000 */
.L_x_8858:
[----:B------:R-:W-:Y:S05]  /*2350*/  BSYNC B0 ;  /* 0x0000000000007941 */ /* 0x000fea0003800000 */
.L_x_8856:
[----:B------:R-:W-:Y:S04]  /*2360*/  BSSY B0, `(.L_x_8859) ;  /* 0x000000e000007945 */ /* 0x000fe80003800000 */
[----:B------:R-:W-:Y:S05]  /*2370*/  @P3 BRA `(.L_x_8860) ;  /* 0x0000000000143947 */ /* 0x000fea0003800000 */
[----:B------:R-:W-:Y:S01]  /*2380*/  MOV R173, RZ ;  /* 0x000000ff00ad7202 */ /* 0x000fe20000000f00 */
[----:B------:R-:W-:Y:S06]  /*2390*/  @!P0 BRA `(.L_x_8861) ;  /* 0x0000000000288947 */ /* 0x000fec0003800000 */
[----:B-----5:R-:W-:-:S04]  /*23a0*/  PRMT R173, R11, 0x7632, R173 ;  /* 0x000076320bad7816 */ /* 0x020fc800000000ad */
[----:B------:R-:W-:Y:S01]  /*23b0*/  SHF.L.U32 R173, R173, 0x10, RZ ;  /* 0x00000010adad7819 */ /* 0x000fe200000006ff */
[----:B------:R-:W-:Y:S06]  /*23c0*/  BRA `(.L_x_8861) ;  /* 0x00000000001c7947 */ /* 0x000fec0003800000 */
.L_x_8860:
[----:B-----5:R-:W-:Y:S02]  /*23d0*/  PRMT R132, R7, 0x7632, R132 ;  /* 0x0000763207847816 */ /* 0x020fe40000000084 */
[----:B------:R-:W-:Y:S02]  /*23e0*/  @P0 PRMT R133, R11, 0x7632, R133 ;  /* 0x000076320b850816 */ /* 0x000fe40000000085 */
[----:B------:R-:W-:Y:S02]  /*23f0*/  SHF.L.U32 R132, R132, 0x10, RZ ;  /* 0x0000001084847819 */ /* 0x000fe400000006ff */
[----:B------:R-:W-:-:S03]  /*2400*/  @P0 SHF.L.U32 R134, R133, 0x10, RZ ;  /* 0x0000001085860819 */ /* 0x000fc600000006ff */
[----:B------:R-:W-:-:S04]  /*2410*/  FMUL.FTZ R132, R132, UR8 ;  /* 0x0000000884847c20 */ /* 0x000fc80008410000 */
[----:B------:R-:W-:-:S04]  /*2420*/  FMUL.FTZ R173, R23, R132 ;  /* 0x0000008417ad7220 */ /* 0x000fc80000410000 */
[----:B------:R-:W-:-:S07]  /*2430*/  @P0 FADD.FTZ R173, R173, R134 ;  /* 0x00000086adad0221 */ /* 0x000fce0000010000 */
.L_x_8861:
[----:B------:R-:W-:Y:S05]  /*2440*/  BSYNC B0 ;  /* 0x0000000000007941 */ /* 0x000fea0003800000 */
.L_x_8859:
[----:B------:R-:W0:Y:S01]  /*2450*/  @P2 LDC.64 R176, c[0x0][0x220] ;  /* 0x00008800ffb02b82 */ /* 0x000e220000000a00 */
        /* <DEDUP_REMOVED lines=19> */
.L_x_8863:
[----:B-----5:R-:W-:-:S05]  /*2590*/  SHF.L.U32 R0, R4, 0x10, RZ ;  /* 0x0000001004007819 */ /* 0x020fca00000006ff */
[----:B------:R-:W-:Y:S01]  /*25a0*/  FMUL.FTZ R147, R0, UR8 ;  /* 0x0000000800937c20 */ /* 0x000fe20008410000 */
[----:B------:R-:W-:-:S03]  /*25b0*/  @P0 SHF.L.U32 R0, R8, 0x10, RZ ;  /* 0x0000001008000819 */ /* 0x000fc600000006ff */
[----:B------:R-:W-:-:S04]  /*25c0*/  FMUL.FTZ R147, R16, R147 ;  /* 0x0000009310937220 */ /* 0x000fc80000410000 */
[----:B------:R-:W-:-:S07]  /*25d0*/  @P0 FADD.FTZ R147, R0, R147 ;  /* 0x0000009300930221 */ /* 0x000fce0000010000 */
.L_x_8864:
[----:B------:R-:W-:Y:S05]  /*25e0*/  BSYNC B0 ;  /* 0x0000000000007941 */ /* 0x000fea0003800000 */
.L_x_8862:
[----:B------:R-:W-:Y:S04]  /*25f0*/  BSSY B0, `(.L_x_8865) ;  /* 0x000000e000007945 */ /* 0x000fe80003800000 */
[----:B------:R-:W-:Y:S05]  /*2600*/  @P3 BRA `(.L_x_8866) ;  /* 0x0000000000143947 */ /* 0x000fea0003800000 */
[----:B--2---:R-:W-:Y:S01]  /*2610*/  MOV R174, RZ ;  /* 0x000000ff00ae7202 */ /* 0x004fe20000000f00 */
[----:B------:R-:W-:Y:S06]  /*2620*/  @!P0 BRA `(.L_x_8867) ;  /* 0x0000000000288947 */ /* 0x000fec0003800000 */
[----:B-----5:R-:W-:-:S04]  /*2630*/  PRMT R174, R8, 0x7632, R174 ;  /* 0x0000763208ae7816 */ /* 0x020fc800000000ae */
[----:B------:R-:W-:Y:S01]  /*2640*/  SHF.L.U32 R174, R174, 0x10, RZ ;  /* 0x00000010aeae7819 */ /* 0x000fe200000006ff */
[----:B------:R-:W-:Y:S06]  /*2650*/  BRA `(.L_x_8867) ;  /* 0x00000000001c7947 */ /* 0x000fec0003800000 */
.L_x_8866:
[----:B-----5:R-:W-:Y:S02]  /*2660*/  PRMT R0, R4, 0x7632, R0 ;  /* 0x0000763204007816 */ /* 0x020fe40000000000 */
[----:B--2---:R-:W-:Y:S02]  /*2670*/  @P0 PRMT R132, R8, 0x7632, R132 ;  /* 0x0000763208840816 */ /* 0x004fe40000000084 */
[----:B------:R-:W-:Y:S02]  /*2680*/  SHF.L.U32 R0, R0, 0x10, RZ ;  /* 0x0000001000007819 */ /* 0x000fe400000006ff */
[----:B------:R-:W-:-:S03]  /*2690*/  @P0 SHF.L.U32 R133, R132, 0x10, RZ ;  /* 0x0000001084850819 */ /* 0x000fc600000006ff */
[----:B------:R-:W-:-:S04]  /*26a0*/  FMUL.FTZ R0, R0, UR8 ;  /* 0x0000000800007c20 */ /* 0x000fc80008410000 */
[----:B------:R-:W-:-:S04]  /*26b0*/  FMUL.FTZ R174, R17, R0 ;  /* 0x0000000011ae7220 */ /* 0x000fc80000410000 */
[----:B------:R-:W-:-:S07]  /*26c0*/  @P0 FADD.FTZ R174, R174, R133 ;  /* 0x00000085aeae0221 */ /* 0x000fce0000010000 */
.L_x_8867:
[----:B------:R-:W-:Y:S05]  /*26d0*/  BSYNC B0 ;  /* 0x0000000000007941 */ /* 0x000fea0003800000 */
.L_x_8865:
[----:B------:R-:W-:Y:S04]  /*26e0*/  BSSY B0, `(.L_x_8868) ;  /* 0x000000b000007945 */ /* 0x000fe80003800000 */
[----:B------:R-:W-:Y:S05]  /*26f0*/  @P3 BRA `(.L_x_8869) ;  /* 0x0000000000103947 */ /* 0x000fea0003800000 */
[----:B------:R-:W-:Y:S01]  /*2700*/  HFMA2.MMA R175, -RZ, RZ, 0, 0 ;  /* 0x00000000ffaf7435 */ /* 0x000fe200000001ff */
[----:B------:R-:W-:Y:S10]  /*2710*/  @!P0 BRA `(.L_x_8870) ;  /* 0x00000000001c8947 */ /* 0x000ff40003800000 */
[----:B-----5:R-:W-:Y:S01]  /*2720*/  SHF.L.U32 R175, R9, 0x10, RZ ;  /* 0x0000001009af7819 */ /* 0x020fe200000006ff */
[----:B------:R-:W-:Y:S06]  /*2730*/  BRA `(.L_x_8870) ;  /* 0x0000000000147947 */ /* 0x000fec0003800000 */
.L_x_8869:
[----:B-----5:R-:W-:-:S05]  /*2740*/  SHF.L.U32 R0, R5, 0x10, RZ ;  /* 0x0000001005007819 */ /* 0x020fca00000006ff */
[----:B------:R-:W-:Y:S01]  /*2750*/  FMUL.FTZ R175, R0, UR8 ;  /* 0x0000000800af7c20 */ /* 0x000fe20008410000 */
[----:B------:R-:W-:-:S03]  /*2760*/  @P0 SHF.L.U32 R0, R9, 0x10, RZ ;  /* 0x0000001009000819 */ /* 0x000fc600000006ff */
[----:B------:R-:W-:-:S04]  /*2770*/  FMUL.FTZ R175, R18, R175 ;  /* 0x000000af12af7220 */ /* 0x000fc80000410000 */
[----:B------:R-:W-:-:S07]  /*2780*/  @P0 FADD.FTZ R175, R0, R175 ;  /* 0x000000af00af0221 */ /* 0x000fce0000010000 */
.L_x_8870:
[----:B------:R-:W-:Y:S05]  /*2790*/  BSYNC B0 ;  /* 0x0000000000007941 */ /* 0x000fea0003800000 */
.L_x_8868:
[----:B------:R-:W-:Y:S04]  /*27a0*/  BSSY B0, `(.L_x_8871) ;  /* 0x000000e000007945 */ /* 0x000fe80003800000 */
[----:B------:R-:W-:Y:S05]  /*27b0*/  @P3 BRA `(.L_x_8872) ;  /* 0x0000000000143947 */ /* 0x000fea0003800000 */
[----:B------:R-:W-:Y:S01]  /*27c0*/  MOV R176, RZ ;  /* 0x000000ff00b07202 */ /* 0x000fe20000000f00 */
[----:B------:R-:W-:Y:S06]  /*27d0*/  @!P0 BRA `(.L_x_8873) ;  /* 0x0000000000288947 */ /* 0x000fec0003800000 */
[----:B-----5:R-:W-:-:S04]  /*27e0*/  PRMT R176, R9, 0x7632, R176 ;  /* 0x0000763209b07816 */ /* 0x020fc800000000b0 */
[----:B------:R-:W-:Y:S01]  /*27f0*/  SHF.L.U32 R176, R176, 0x10, RZ ;  /* 0x00000010b0b07819 */ /* 0x000fe200000006ff */
[----:B------:R-:W-:Y:S06]  /*2800*/  BRA `(.L_x_8873) ;  /* 0x00000000001c7947 */ /* 0x000fec0003800000 */
.L_x_8872:
[----:B-----5:R-:W-:Y:S02]  /*2810*/  PRMT R0, R5, 0x7632, R0 ;  /* 0x0000763205007816 */ /* 0x020fe40000000000 */
[----:B------:R-:W-:Y:S02]  /*2820*/  @P0 PRMT R132, R9, 0x7632, R132 ;  /* 0x0000763209840816 */ /* 0x000fe40000000084 */
[----:B------:R-:W-:Y:S02]  /*2830*/  SHF.L.U32 R0, R0, 0x10, RZ ;  /* 0x0000001000007819 */ /* 0x000fe400000006ff */
[----:B------:R-:W-:-:S03]  /*2840*/  @P0 SHF.L.U32 R133, R132, 0x10, RZ ;  /* 0x0000001084850819 */ /* 0x000fc600000006ff */
[----:B------:R-:W-:-:S04]  /*2850*/  FMUL.FTZ R0, R0, UR8 ;  /* 0x0000000800007c20 */ /* 0x000fc80008410000 */
[----:B------:R-:W-:-:S04]  /*2860*/  FMUL.FTZ R176, R19, R0 ;  /* 0x0000000013b07220 */ /* 0x000fc80000410000 */
[----:B------:R-:W-:-:S07]  /*2870*/  @P0 FADD.FTZ R176, R176, R133 ;  /* 0x00000085b0b00221 */ /* 0x000fce0000010000 */
.L_x_8873:
[----:B------:R-:W-:Y:S05]  /*2880*/  BSYNC B0 ;  /* 0x0000000000007941 */ /* 0x000fea0003800000 */
.L_x_8871:
[----:B------:R-:W-:Y:S04]  /*2890*/  BSSY B0, `(.L_x_8874) ;  /* 0x000000b000007945 */ /* 0x000fe80003800000 */
[----:B------:R-:W-:Y:S05]  /*28a0*/  @P3 BRA `(.L_x_8875) ;  /* 0x0000000000103947 */ /* 0x000fea0003800000 */
[----:B------:R-:W-:Y:S01]  /*28b0*/  HFMA2.MMA R177, -RZ, RZ, 0, 0 ;  /* 0x00000000ffb17435 */ /* 0x000fe200000001ff */
[----:B------:R-:W-:Y:S10]  /*28c0*/  @!P0 BRA `(.L_x_8876) ;  /* 0x00000000001c8947 */ /* 0x000ff40003800000 */
[----:B-----5:R-:W-:Y:S01]  /*28d0*/  SHF.L.U32 R177, R10, 0x10, RZ ;  /* 0x000000100ab17819 */ /* 0x020fe200000006ff */
[----:B------:R-:W-:Y:S06]  /*28e0*/  BRA `(.L_x_8876) ;  /* 0x0000000000147947 */ /* 0x000fec0003800000 */
.L_x_8875:
[----:B-----5:R-:W-:-:S05]  /*28f0*/  SHF.L.U32 R0, R6, 0x10, RZ ;  /* 0x0000001006007819 */ /* 0x020fca00000006ff */
[----:B------:R-:W-:Y:S01]  /*2900*/  FMUL.FTZ R177, R0, UR8 ;  /* 0x0000000800b17c20 */ /* 0x000fe20008410000 */
[----:B------:R-:W-:-:S03]  /*2910*/  @P0 SHF.L.U32 R0, R10, 0x10, RZ ;  /* 0x000000100a000819 */ /* 0x000fc600000006ff */
[----:B------:R-:W-:-:S04]  /*2920*/  FMUL.FTZ R177, R12, R177 ;  /* 0x000000b10cb17220 */ /* 0x000fc80000410000 */
[----:B------:R-:W-:-:S07]  /*2930*/  @P0 FADD.FTZ R177, R0, R177 ;  /* 0x000000b100b10221 */ /* 0x000fce0000010000 */
.L_x_8876:
[----:B------:R-:W-:Y:S05]  /*2940*/  BSYNC B0 ;  /* 0x0000000000007941 */ /* 0x000fea0003800000 */
.L_x_8874:
[----:B------:R-:W-:Y:S04]  /*2950*/  BSSY B0, `(.L_x_8877) ;  /* 0x000000e000007945 */ /* 0x000fe80003800000 */
[----:B------:R-:W-:Y:S05]  /*2960*/  @P3 BRA `(.L_x_8878) ;  /* 0x0000000000143947 */ /* 0x000fea0003800000 */
[----:B------:R-:W-:Y:S01]  /*2970*/  MOV R178, RZ ;  /* 0x000000ff00b27202 */ /* 0x000fe20000000f00 */
[----:B------:R-:W-:Y:S06]  /*2980*/  @!P0 BRA `(.L_x_8879) ;  /* 0x0000000000288947 */ /* 0x000fec0003800000 */
[----:B-----5:R-:W-:-:S04]  /*2990*/  PRMT R178, R10, 0x7632, R178 ;  /* 0x000076320ab27816 */ /* 0x020fc800000000b2 */
[----:B------:R-:W-:Y:S01]  /*29a0*/  SHF.L.U32 R178, R178, 0x10, RZ ;  /* 0x00000010b2b27819 */ /* 0x000fe200000006ff */
[----:B------:R-:W-:Y:S06]  /*29b0*/  BRA `(.L_x_8879) ;  /* 0x00000000001c7947 */ /* 0x000fec0003800000 */
.L_x_8878:
[----:B-----5:R-:W-:Y:S02]  /*29c0*/  PRMT R0, R6, 0x7632, R0 ;  /* 0x0000763206007816 */ /* 0x020fe40000000000 */
[----:B------:R-:W-:Y:S02]  /*29d0*/  @P0 PRMT R132, R10, 0x7632, R132 ;  /* 0x000076320a840816 */ /* 0x000fe40000000084 */
[----:B------:R-:W-:Y:S02]  /*29e0*/  SHF.L.U32 R0, R0, 0x10, RZ ;  /* 0x0000001000007819 */ /* 0x000fe400000006ff */
[----:B------:R-:W-:-:S03]  /*29f0*/  @P0 SHF.L.U32 R133, R132, 0x10, RZ ;  /* 0x0000001084850819 */ /* 0x000fc600000006ff */
[----:B------:R-:W-:-:S04]  /*2a00*/  FMUL.FTZ R0, R0, UR8 ;  /* 0x0000000800007c20 */ /* 0x000fc80008410000 */
[----:B------:R-:W-:-:S04]  /*2a10*/  FMUL.FTZ R178, R13, R0 ;  /* 0x000000000db27220 */ /* 0x000fc80000410000 */
[----:B------:R-:W-:-:S07]  /*2a20*/  @P0 FADD.FTZ R178, R178, R133 ;  /* 0x00000085b2b20221 */ /* 0x000fce0000010000 */
.L_x_8879:
[----:B------:R-:W-:Y:S05]  /*2a30*/  BSYNC B0 ;  /* 0x0000000000007941 */ /* 0x000fea0003800000 */
.L_x_8877:
[----:B------:R-:W-:Y:S04]  /*2a40*/  BSSY B0, `(.L_x_8880) ;  /* 0x000000b000007945 */ /* 0x000fe80003800000 */
[----:B------:R-:W-:Y:S05]  /*2a50*/  @P3 BRA `(.L_x_8881) ;  /* 0x0000000000103947 */ /* 0x000fea0003800000 */
[----:B------:R-:W-:Y:S01]  /*2a60*/  HFMA2.MMA R179, -RZ, RZ, 0, 0 ;  /* 0x00000000ffb37435 */ /* 0x000fe200000001ff */
[----:B------:R-:W-:Y:S10]  /*2a70*/  @!P0 BRA `(.L_x_8882) ;  /* 0x00000000001c8947 */ /* 0x000ff40003800000 */
[----:B-----5:R-:W-:Y:S01]  /*2a80*/  SHF.L.U32 R179, R11, 0x10, RZ ;  /* 0x000000100bb37819 */ /* 0x020fe200000006ff */
[----:B------:R-:W-:Y:S06]  /*2a90*/  BRA `(.L_x_8882) ;  /* 0x0000000000147947 */ /* 0x000fec0003800000 */
.L_x_8881:
[----:B-----5:R-:W-:-:S05]  /*2aa0*/  SHF.L.U32 R0, R7, 0x10, RZ ;  /* 0x0000001007007819 */ /* 0x020fca00000006ff */
[----:B------:R-:W-:Y:S01]  /*2ab0*/  FMUL.FTZ R179, R0, UR8 ;  /* 0x0000000800b37c20 */ /* 0x000fe20008410000 */
[----:B------:R-:W-:-:S03]  /*2ac0*/  @P0 SHF.L.U32 R0, R11, 0x10, RZ ;  /* 0x000000100b000819 */ /* 0x000fc600000006ff */
[----:B------:R-:W-:-:S04]  /*2ad0*/  FMUL.FTZ R179, R14, R179 ;  /* 0x000000b30eb37220 */ /* 0x000fc80000410000 */
[----:B------:R-:W-:-:S07]  /*2ae0*/  @P0 FADD.FTZ R179, R0, R179 ;  /* 0x000000b300b30221 */ /* 0x000fce0000010000 */
.L_x_8882:
[----:B------:R-:W-:Y:S05]  /*2af0*/  BSYNC B0 ;  /* 0x0000000000007941 */ /* 0x000fea0003800000 */
.L_x_8880:
[----:B------:R-:W-:Y:S04]  /*2b00*/  BSSY B0, `(.L_x_8883) ;  /* 0x000000e000007945 */ /* 0x000fe80003800000 */
[----:B------:R-:W-:Y:S05]  /*2b10*/  @P3 BRA `(.L_x_8884) ;  /* 0x0000000000143947 */ /* 0x000fea0003800000 */
[----:B------:R-:W-:Y:S01]  /*2b20*/  MOV R180, RZ ;  /* 0x000000ff00b47202 */ /* 0x000fe20000000f00 */
[----:B------:R-:W-:Y:S06]  /*2b30*/  @!P0 BRA `(.L_x_8885) ;  /* 0x0000000000288947 */ /* 0x000fec0003800000 */
[----:B-----5:R-:W-:-:S04]  /*2b40*/  PRMT R180, R11, 0x7632, R180 ;  /* 0x000076320bb47816 */ /* 0x020fc800000000b4 */
[----:B------:R-:W-:Y:S01]  /*2b50*/  SHF.L.U32 R180, R180, 0x10, RZ ;  /* 0x00000010b4b47819 */ /* 0x000fe200000006ff */
[----:B------:R-:W-:Y:S06]  /*2b60*/  BRA `(.L_x_8885) ;  /* 0x00000000001c7947 */ /* 0x000fec0003800000 */
.L_x_8884:
[----:B-----5:R-:W-:Y:S02]  /*2b70*/  PRMT R0, R7, 0x7632, R0 ;  /* 0x0000763207007816 */ /* 0x020fe40000000000 */
[----:B------:R-:W-:Y:S02]  /*2b80*/  @P0 PRMT R132, R11, 0x7632, R132 ;  /* 0x000076320b840816 */ /* 0x000fe40000000084 */
[----:B------:R-:W-:Y:S02]  /*2b90*/  SHF.L.U32 R0, R0, 0x10, RZ ;  /* 0x0000001000007819 */ /* 0x000fe400000006ff */
[----:B------:R-:W-:-:S03]  /*2ba0*/  @P0 SHF.L.U32 R133, R132, 0x10, RZ ;  /* 0x0000001084850819 */ /* 0x000fc600000006ff */
[----:B------:R-:W-:-:S04]  /*2bb0*/  FMUL.FTZ R0, R0, UR8 ;  /* 0x0000000800007c20 */ /* 0x000fc80008410000 */
[----:B------:R-:W-:-:S04]  /*2bc0*/  FMUL.FTZ R180, R15, R0 ;  /* 0x000000000fb47220 */ /* 0x000fc80000410000 */
[----:B------:R-:W-:-:S07]  /*2bd0*/  @P0 FADD.FTZ R180, R180, R133 ;  /* 0x00000085b4b40221 */ /* 0x000fce0000010000 */
.L_x_8885:
[----:B------:R-:W-:Y:S05]  /*2be0*/  BSYNC B0 ;  /* 0x0000000000007941 */ /* 0x000fea0003800000 */
.L_x_8883:
        /* <DEDUP_REMOVED lines=150> */
.L_x_8901:
[----:B------:R-:W2:Y:S01]  /*3550*/  @!P0 LDC.64 R134, c[0x0][0x250] ;  /* 0x00009400ff868b82 */ /* 0x000ea20000000a00 */
[----:B------:R-:W-:Y:S01]  /*3560*/  FMUL.FTZ R0, R132, R132 ;  /* 0x0000008484007220 */ /* 0x000fe20000410000 */
[----:B01----:R-:W-:Y:S01]  /*3570*/  FADD.FTZ R136, R136, R181 ;  /* 0x000000b588887221 */ /* 0x003fe20000010000 */
[----:B------:R-:W-:Y:S03]  /*3580*/  BSSY B0, `(.L_x_8887) ;  /* 0x00000af000007945 */ /* 0x000fe60003800000 */
[----:B------:R-:W-:Y:S01]  /*3590*/  FSEL R0, R0, RZ, P1 ;  /* 0x000000ff00007208 */ /* 0x000fe20000800000 */
        /* <DEDUP_REMOVED lines=8> */
[----:B------:R-:W-:-:S05]  /*3620*/  @!P0 LEA.HI.X R137, R3, R183, R140, 0x2, P3 ;  /* 0x000000b703898211 */ /* 0x000fca00018f148c */
[----:B-1----:R0:W-:Y:S01]  /*3630*/  @!P0 STG.E desc[UR4][R136.64], R0 ;  /* 0x0000000088008986 */ /* 0x0021e2000c101904 */
[----:B------:R-:W-:-:S13]  /*3640*/  ISETP.GE.AND P0, PT, R139, 0x1, PT ;  /* 0x000000018b00780c */ /* 0x000fda0003f06270 */
[----:B0-----:R-:W-:Y:S05]  /*3650*/  @!P0 BRA `(.L_x_8888) ;  /* 0x0000000800848947 */ /* 0x001fea0003800000 */
[----:B------:R-:W-:Y:S02]  /*3660*/  FSEL R133, R132, RZ, !P1 ;  /* 0x000000ff84857208 */ /* 0x000fe40004800000 */
[----:B------:R-:W-:-:S03]  /*3670*/  IADD3 R139, R139, -0x1, RZ ;  /* 0xffffffff8b8b7810 */ /* 0x000fc60007ffe0ff */
[C---:B------:R-:W-:Y:S01]  /*3680*/  FADD.FTZ R183, -R133.reuse, R148 ;  /* 0x0000009485b77221 */ /* 0x040fe20000010100 */
[----:B------:R-:W-:Y:S01]  /*3690*/  FADD.FTZ R185, -R133, R149 ;  /* 0x0000009585b97221 */ /* 0x000fe20000010100 */
[----:B------:R-:W-:Y:S01]  /*36a0*/  IMAD R139, R139, R138, RZ ;  /* 0x0000008a8b8b7224 */ /* 0x000fe200078e02ff */
[----:B------:R-:W0:Y:S01]  /*36b0*/  LDC.64 R148, c[0x0][0x2b8] ;  /* 0x0000ae00ff947b82 */ /* 0x000e220000000a00 */
[C---:B------:R-:W-:Y:S01]  /*36c0*/  FADD.FTZ R141, -R133.reuse, R141 ;  /* 0x0000008d858d7221 */ /* 0x040fe20000010100 */
[C---:B------:R-:W-:Y:S01]  /*36d0*/  FADD.FTZ R135, -R133.reuse, R142 ;  /* 0x0000008e85877221 */ /* 0x040fe20000010100 */
[C---:B------:R-:W-:Y:S01]  /*36e0*/  FADD.FTZ R163, -R133.reuse, R163 ;  /* 0x000000a385a37221 */ /* 0x040fe20000010100 */
[----:B------:R-:W-:Y:S01]  /*36f0*/  SHF.R.S32.HI R132, RZ, 0x1f, R139 ;  /* 0x0000001fff847819 */ /* 0x000fe2000001148b */
[C---:B------:R-:W-:Y:S01]  /*3700*/  FADD.FTZ R143, -R133.reuse, R143 ;  /* 0x0000008f858f7221 */ /* 0x040fe20000010100 */
[C---:B------:R-:W-:Y:S01]  /*3710*/  FADD.FTZ R137, -R133.reuse, R144 ;  /* 0x0000009085897221 */ /* 0x040fe20000010100 */
[C---:B------:R-:W-:Y:S01]  /*3720*/  FADD.FTZ R145, -R133.reuse, R145 ;  /* 0x0000009185917221 */ /* 0x040fe20000010100 */
[----:B------:R-:W-:Y:S01]  /*3730*/  LEA.HI R139, R132, R139, RZ, 0x3 ;  /* 0x0000008b848b7211 */ /* 0x000fe200078f18ff */
[C---:B------:R-:W-:Y:S01]  /*3740*/  FADD.FTZ R147, -R133.reuse, R147 ;  /* 0x0000009385937221 */ /* 0x040fe20000010100 */
[C---:B------:R-:W-:Y:S01]  /*3750*/  FADD.FTZ R181, -R133.reuse, R146 ;  /* 0x0000009285b57221 */ /* 0x040fe20000010100 */
[----:B------:R-:W-:Y:S01]  /*3760*/  FADD.FTZ R187, -R133, R150 ;  /* 0x0000009685bb7221 */ /* 0x000fe20000010100 */
[----:B------:R-:W-:Y:S01]  /*3770*/  LEA.HI.SX32 R139, R139, R2, 0x1d ;  /* 0x000000028b8b7211 */ /* 0x000fe200078feaff */
        /* <DEDUP_REMOVED lines=37> */
[----:B------:R-:W-:Y:S01]  /*39d0*/  FFMA.FTZ R132, R88, R133, R128 ;  /* 0x0000008558847223 */ /* 0x000fe20000010080 */
[C---:B------:R-:W-:Y:S01]  /*39e0*/  IADD3 R147, R139.reuse, 0x40, RZ ;  /* 0x000000408b937810 */ /* 0x040fe20007ffe0ff */
[----:B------:R-:W-:Y:S01]  /*39f0*/  FFMA.FTZ R133, R90, R135, R130 ;  /* 0x000000875a857223 */ /* 0x000fe20000010082 */
[----:B------:R-:W-:Y:S01]  /*3a00*/  IADD3 R145, R139, 0x60, RZ ;  /* 0x000000608b917810 */ /* 0x000fe20007ffe0ff */
[----:B------:R-:W-:Y:S01]  /*3a10*/  FFMA.FTZ R136, R91, R136, R131 ;  /* 0x000000885b887223 */ /* 0x000fe20000010083 */
[C---:B------:R-:W-:Y:S01]  /*3a20*/  IADD3 R137, R139.reuse, 0x80, RZ ;  /* 0x000000808b897810 */ /* 0x040fe20007ffe0ff */
[C---:B------:R-:W-:Y:S01]  /*3a30*/  FMUL.FTZ R187, R0.reuse, R187 ;  /* 0x000000bb00bb7220 */ /* 0x040fe20000410000 */
[----:B------:R-:W-:Y:S01]  /*3a40*/  FMUL.FTZ R152, R0, R189 ;  /* 0x000000bd00987220 */ /* 0x000fe20000410000 */
[----:B0-----:R-:W-:Y:S01]  /*3a50*/  IMAD.WIDE.U32 R140, R139, 0x10, R148 ;  /* 0x000000108b8c7825 */ /* 0x001fe200078e0094 */
[----:B------:R-:W-:-:S03]  /*3a60*/  F2FP.BF16.F32.PACK_AB R133, R136, R133 ;  /* 0x000000858885723e */ /* 0x000fc600000010ff */
[----:B------:R-:W-:Y:S01]  /*3a70*/  FMUL.FTZ R138, R0, R181 ;  /* 0x000000b5008a7220 */ /* 0x000fe20000410000 */
[----:B------:R-:W-:Y:S01]  /*3a80*/  FFMA.FTZ R136, R80, R187, R120 ;  /* 0x000000bb50887223 */ /* 0x000fe20000010078 */
[----:B------:R-:W-:-:S04]  /*3a90*/  IMAD.WIDE.U32 R142, R143, 0x10, R148 ;  /* 0x000000108f8e7825 */ /* 0x000fc800078e0094 */
[C---:B------:R-:W-:Y:S01]  /*3aa0*/  FMUL.FTZ R193, R0.reuse, R193 ;  /* 0x000000c100c17220 */ /* 0x040fe20000410000 */
[C---:B------:R-:W-:Y:S01]  /*3ab0*/  FMUL.FTZ R156, R0.reuse, R155 ;  /* 0x0000009b009c7220 */ /* 0x040fe20000410000 */
[----:B------:R-:W-:Y:S01]  /*3ac0*/  FMUL.FTZ R195, R0, R195 ;  /* 0x000000c300c37220 */ /* 0x000fe20000410000 */
[----:B------:R-:W-:-:S04]  /*3ad0*/  IMAD.WIDE.U32 R146, R147, 0x10, R148 ;  /* 0x0000001093927825 */ /* 0x000fc800078e0094 */
[C---:B------:R-:W-:Y:S01]  /*3ae0*/  FMUL.FTZ R158, R0.reuse, R157 ;  /* 0x0000009d009e7220 */ /* 0x040fe20000410000 */
[C---:B------:R-:W-:Y:S01]  /*3af0*/  FMUL.FTZ R197, R0.reuse, R197 ;  /* 0x000000c500c57220 */ /* 0x040fe20000410000 */
[----:B------:R-:W-:Y:S01]  /*3b00*/  FMUL.FTZ R160, R0, R159 ;  /* 0x0000009f00a07220 */ /* 0x000fe20000410000 */
[----:B------:R-:W-:-:S04]  /*3b10*/  IMAD.WIDE.U32 R144, R145, 0x10, R148 ;  /* 0x0000001091907825 */ /* 0x000fc800078e0094 */
[C---:B------:R-:W-:Y:S01]  /*3b20*/  FMUL.FTZ R154, R0.reuse, R153 ;  /* 0x00000099009a7220 */ /* 0x040fe20000410000 */
[----:B------:R-:W-:Y:S01]  /*3b30*/  FFMA.FTZ R139, R85, R138, R125 ;  /* 0x0000008a558b7223 */ /* 0x000fe2000001007d */
[----:B------:R-:W-:Y:S01]  /*3b40*/  FMUL.FTZ R183, R0, R183 ;  /* 0x000000b700b77220 */ /* 0x000fe20000410000 */
[----:B------:R-:W-:-:S04]  /*3b50*/  IMAD.WIDE.U32 R148, R137, 0x10, R148 ;  /* 0x0000001089947825 */ /* 0x000fc800078e0094 */
[----:B------:R-:W-:Y:S01]  /*3b60*/  FFMA.FTZ R137, R89, R134, R129 ;  /* 0x0000008659897223 */ /* 0x000fe20000010081 */
[----:B------:R-:W-:Y:S01]  /*3b70*/  FFMA.FTZ R134, R84, R151, R124 ;  /* 0x0000009754867223 */ /* 0x000fe2000001007c */
[----:B------:R-:W-:Y:S01]  /*3b80*/  FFMA.FTZ R151, R81, R152, R121 ;  /* 0x0000009851977223 */ /* 0x000fe20000010079 */
[----:B------:R-:W-:Y:S01]  /*3b90*/  FMUL.FTZ R150, R0, R185 ;  /* 0x000000b900967220 */ /* 0x000fe20000410000 */
[----:B------:R-:W-:Y:S01]  /*3ba0*/  FFMA.FTZ R138, R76, R193, R116 ;  /* 0x000000c14c8a7223 */ /* 0x000fe20000010074 */
[----:B------:R-:W-:Y:S01]  /*3bb0*/  FFMA.FTZ R153, R77, R156, R117 ;  /* 0x0000009c4d997223 */ /* 0x000fe20000010075 */
[----:B------:R-:W-:Y:S01]  /*3bc0*/  FMUL.FTZ R191, R0, R191 ;  /* 0x000000bf00bf7220 */ /* 0x000fe20000410000 */
[----:B------:R-:W-:Y:S01]  /*3bd0*/  F2FP.BF16.F32.PACK_AB R136, R151, R136 ;  /* 0x000000889788723e */ /* 0x000fe200000010ff */
        /* <DEDUP_REMOVED lines=73> */
.L_x_8888:
[----:B------:R-:W-:Y:S05]  /*4070*/  BSYNC B0 ;  /* 0x0000000000007941 */ /* 0x000fea0003800000 */
.L_x_8887:
[----:B0-----:R-:W0:Y:S02]  /*4080*/  LDC.64 R132, c[0x0][0x210] ;  /* 0x00008400ff847b82 */ /* 0x001e240000000a00 */
[----:B0-----:R-:W-:-:S04]  /*4090*/  LEA R3, R132, R3, 0x2 ;  /* 0x0000000384037211 */ /* 0x001fc800078e10ff */
[----:B------:R-:W-:-:S13]  /*40a0*/  ISETP.GE.AND P0, PT, R3, R133, PT ;  /* 0x000000850300720c */ /* 0x000fda0003f06270 */
[----:B------:R-:W-:Y:S05]  /*40b0*/  @!P0 BRA `(.L_x_8889) ;  /* 0xffffffc400088947 */ /* 0x000fea000383ffff */
[----:B------:R-:W-:Y:S05]  /*40c0*/  EXIT ;  /* 0x000000000000794d */ /* 0x000fea0003800000 */
.L_x_8886:
        /* <DEDUP_REMOVED lines=8> */
.L_x_8891:
[----:B------:R-:W-:Y:S05]  /*4150*/  BSYNC B0 ;  /* 0x0000000000007941 */ /* 0x000fea0003800000 */
.L_x_8890:
        /* <DEDUP_REMOVED lines=9> */
.L_x_8892:
[----:B------:R-:W-:Y:S01]  /*41f0*/  HFMA2.MMA R184, -RZ, RZ, 0, 2.384185791015625e-07 ;  /* 0x00000004ffb87435 */ /* 0x000fe200000001ff */
[----:B------:R-:W-:-:S05]  /*4200*/  MOV R133, R183 ;  /* 0x000000b700857202 */ /* 0x000fca0000000f00 */
[----:B------:R-:W-:-:S05]  /*4210*/  FADD.FTZ R135, R134, R133 ;  /* 0x0000008586877221 */ /* 0x000fca0000010000 */
[----:B------:R-:W-:-:S07]  /*4220*/  MOV R185, R135 ;  /* 0x0000008700b97202 */ /* 0x000fce0000000f00 */
[----:B------:R-:W-:Y:S05]  /*4230*/  WARPSYNC.COLLECTIVE R182, `(.L_x_8893) ;  /* 0x00000000b6087348 */ /* 0x000fea0003c00000 */
[----:B------:R0:W1:Y:S02]  /*4240*/  SHFL.BFLY P2, R183, R185, R184, R187 ;  /* 0x0c0000b8b9b77389 */ /* 0x00006400000400bb */
[----:B01----:R-:W-:Y:S01]  /*4250*/  ENDCOLLECTIVE ;  /* 0x000000000000791b */ /* 0x003fe20003800000 */
.L_x_8893:
[----:B------:R-:W-:Y:S01]  /*4260*/  HFMA2.MMA R184, -RZ, RZ, 0, 4.76837158203125e-07 ;  /* 0x00000008ffb87435 */ /* 0x000fe200000001ff */
[----:B------:R-:W-:-:S05]  /*4270*/  MOV R0, R183 ;  /* 0x000000b700007202 */ /* 0x000fca0000000f00 */
[----:B------:R-:W-:-:S05]  /*4280*/  FADD.FTZ R136, R135, R0 ;  /* 0x0000000087887221 */ /* 0x000fca0000010000 */
[----:B------:R-:W-:-:S07]  /*4290*/  MOV R185, R136 ;  /* 0x0000008800b97202 */ /* 0x000fce0000000f00 */
[----:B------:R-:W-:Y:S05]  /*42a0*/  WARPSYNC.COLLECTIVE R182, `(.L_x_8894) ;  /* 0x00000000b6087348 */ /* 0x000fea0003c00000 */
[----:B------:R0:W1:Y:S02]  /*42b0*/  SHFL.BFLY P2, R183, R185, R184, R187 ;  /* 0x0c0000b8b9b77389 */ /* 0x00006400000400bb */
[----:B01----:R-:W-:Y:S01]  /*42c0*/  ENDCOLLECTIVE ;  /* 0x000000000000791b */ /* 0x003fe20003800000 */
.L_x_8894:
        /* <DEDUP_REMOVED lines=8> */
.L_x_8895:
        /* <DEDUP_REMOVED lines=88> */
.L_x_8896:
[----:B------:R-:W-:Y:S01]  /*48d0*/  HFMA2.MMA R184, -RZ, RZ, 0, 1.1920928955078125e-07 ;  /* 0x00000002ffb87435 */ /* 0x000fe200000001ff */
[----:B------:R-:W-:-:S05]  /*48e0*/  MOV R135, R183 ;  /* 0x000000b700877202 */ /* 0x000fca0000000f00 */
[----:B------:R-:W-:-:S05]  /*48f0*/  FADD.FTZ R135, R0, R135 ;  /* 0x0000008700877221 */ /* 0x000fca0000010000 */
[----:B------:R-:W-:-:S07]  /*4900*/  MOV R185, R135 ;  /* 0x0000008700b97202 */ /* 0x000fce0000000f00 */
[----:B------:R-:W-:Y:S05]  /*4910*/  WARPSYNC.COLLECTIVE R182, `(.L_x_8897) ;  /* 0x00000000b6087348 */ /* 0x000fea0003c00000 */
[----:B------:R0:W1:Y:S02]  /*4920*/  SHFL.BFLY P2, R183, R185, R184, R187 ;  /* 0x0c0000b8b9b77389 */ /* 0x00006400000400bb */
[----:B01----:R-:W-:Y:S01]  /*4930*/  ENDCOLLECTIVE ;  /* 0x000000000000791b */ /* 0x003fe20003800000 */
.L_x_8897:
[----:B------:R-:W-:Y:S01]  /*4940*/  HFMA2.MMA R184, -RZ, RZ, 0, 2.384185791015625e-07 ;  /* 0x00000004ffb87435 */ /* 0x000fe200000001ff */
[----:B------:R-:W-:-:S05]  /*4950*/  MOV R134, R183 ;  /* 0x000000b700867202 */ /* 0x000fca0000000f00 */
[----:B------:R-:W-:-:S05]  /*4960*/  FADD.FTZ R134, R135, R134 ;  /* 0x0000008687867221 */ /* 0x000fca0000010000 */
[----:B------:R-:W-:-:S07]  /*4970*/  MOV R185, R134 ;  /* 0x0000008600b97202 */ /* 0x000fce0000000f00 */
[----:B------:R-:W-:Y:S05]  /*4980*/  WARPSYNC.COLLECTIVE R182, `(.L_x_8898) ;  /* 0x00000000b6087348 */ /* 0x000fea0003c00000 */
[----:B------:R0:W1:Y:S02]  /*4990*/  SHFL.BFLY P2, R183, R185, R184, R187 ;  /* 0x0c0000b8b9b77389 */ /* 0x00006400000400bb */
[----:B01----:R-:W-:Y:S01]  /*49a0*/  ENDCOLLECTIVE ;  /* 0x000000000000791b */ /* 0x003fe20003800000 */
.L_x_8898:
[----:B------:R-:W-:Y:S01]  /*49b0*/  HFMA2.MMA R184, -RZ, RZ, 0, 4.76837158203125e-07 ;  /* 0x00000008ffb87435 */ /* 0x000fe200000001ff */
[----:B------:R-:W-:-:S05]  /*49c0*/  MOV R137, R183 ;  /* 0x000000b700897202 */ /* 0x000fca0000000f00 */
[----:B------:R-:W-:-:S05]  /*49d0*/  FADD.FTZ R137, R134, R137 ;  /* 0x0000008986897221 */ /* 0x000fca0000010000 */
[----:B------:R-:W-:-:S07]  /*49e0*/  MOV R185, R137 ;  /* 0x0000008900b97202 */ /* 0x000fce0000000f00 */
[----:B------:R-:W-:Y:S05]  /*49f0*/  WARPSYNC.COLLECTIVE R182, `(.L_x_8899) ;  /* 0x00000000b6087348 */ /* 0x000fea0003c00000 */
[----:B------:R0:W1:Y:S02]  /*4a00*/  SHFL.BFLY P2, R183, R185, R184, R187 ;  /* 0x0c0000b8b9b77389 */ /* 0x00006400000400bb */
[----:B01----:R-:W-:Y:S01]  /*4a10*/  ENDCOLLECTIVE ;  /* 0x000000000000791b */ /* 0x003fe20003800000 */
.L_x_8899:
[----:B------:R-:W-:Y:S01]  /*4a20*/  HFMA2.MMA R184, -RZ, RZ, 0, 9.5367431640625e-07 ;  /* 0x00000010ffb87435 */ /* 0x000fe200000001ff */
[----:B------:R-:W-:-:S05]  /*4a30*/  MOV R136, R183 ;  /* 0x000000b700887202 */ /* 0x000fca0000000f00 */
[----:B------:R-:W-:-:S05]  /*4a40*/  FADD.FTZ R136, R137, R136 ;  /* 0x0000008889887221 */ /* 0x000fca0000010000 */
[----:B------:R-:W-:-:S07]  /*4a50*/  MOV R185, R136 ;  /* 0x0000008800b97202 */ /* 0x000fce0000000f00 */
[----:B------:R-:W-:Y:S05]  /*4a60*/  WARPSYNC.COLLECTIVE R182, `(.L_x_8900) ;  /* 0x00000000b6087348 */ /* 0x000fea0003c00000 */
[----:B------:R0:W1:Y:S02]  /*4a70*/  SHFL.BFLY P2, R183, R185, R184, R187 ;  /* 0x0c0000b8b9b77389 */ /* 0x00006400000400bb */
[----:B01----:R-:W-:Y:S01]  /*4a80*/  ENDCOLLECTIVE ;  /* 0x000000000000791b */ /* 0x003fe20003800000 */
.L_x_8900:
[----:B------:R-:W-:Y:S01]  /*4a90*/  MOV R181, R183 ;  /* 0x000000b700b57202 */ /* 0x000fe20000000f00 */
[----:B------:R-:W-:Y:S06]  /*4aa0*/  BRA `(.L_x_8901) ;  /* 0xffffffe800a87947 */ /* 0x000fec000383ffff */
.L_x_8902:
        /* <DEDUP_REMOVED lines=13> */
.L_x_37405:


//--------------------- .text._ZN10layer_norm13ln_fwd_kernelINS_13Kernel_traitsIf13__nv_bfloat16S2_S2_fjLj1280ELj1ELj4ELj1ELj16ENS_18Kernel_traits_baseILj1280EfS2_S2_S2_fjLj128EEEEELb1ELb0ELb0ELb0EEEvNS_9FwdParamsE --------------------------
	.section	.text._ZN10layer_norm13ln_fwd_kernelINS_13Kernel_traitsIf13__nv_bfloat16S2_S2_fjLj1280ELj1ELj4ELj1ELj16ENS_18Kernel_traits_baseILj1280EfS2_S2_S2_fjLj128EEEEELb1ELb0ELb0ELb0EEEvNS_9FwdParamsE,"ax",@progbits
	.align	128
        .global         _ZN10layer_norm13ln_fwd_kernelINS_13Kernel_traitsIf13__nv_bfloat16S2_S2_fjLj1280ELj1ELj4ELj1ELj16ENS_18Kernel_traits_baseILj1280EfS2_S2_S2_fjLj128EEEEELb1ELb0ELb0ELb0EEEvNS_9FwdParamsE
        .type           _ZN10layer_norm13ln_fwd_kernelINS_13Kernel_traitsIf13__nv_bfloat16S2_S2_fjLj1280ELj1ELj4ELj1ELj16ENS_18Kernel_traits_baseILj1280EfS2_S2_S2_fjLj128EEEEELb1ELb0ELb0ELb0EEEvNS_9FwdParamsE,@function
        .size           _ZN10layer_norm13ln_fwd_kernelINS_13Kernel_traitsIf13__nv_bfloat16S2_S2_fjLj1280ELj1ELj4ELj1ELj16ENS_18Kernel_traits_baseILj1280EfS2_S2_S2_fjLj128EEEEELb1ELb0ELb0ELb0EEEvNS_9FwdParamsE,(.L_x_37406 - _ZN10layer_norm13ln_fwd_kernelINS_13Kernel_traitsIf13__nv_bfloat16S2_S2_fjLj1280ELj1ELj4ELj1ELj16ENS_18Kernel_traits_baseILj1280EfS2_S2_S2_fjLj128EEEEELb1ELb0ELb0ELb0EEEvNS_9FwdParamsE)
        .other          _ZN10layer_norm13ln_fwd_kernelINS_13Kernel_traitsIf13__nv_bfloat16S2_S2_fjLj1280ELj1ELj4ELj1ELj16ENS_18Kernel_traits_baseILj1280EfS2_S2_S2_fjLj128EEEEELb1ELb0ELb0ELb0EEEvNS_9FwdParamsE,@"STO_CUDA_ENTRY STV_DEFAULT"
_ZN10layer_norm13ln_fwd_kernelINS_13Kernel_traitsIf13__nv_bfloat16S2_S2_fjLj1280ELj1ELj4ELj1ELj16ENS_18Kernel_traits_baseILj1280EfS2_S2_S2_fjLj128EEEEELb1ELb0ELb0ELb0EEEvNS_9FwdParamsE:
.text._ZN10layer_norm13ln_fwd_kernelINS_13Kernel_traitsIf13__nv_bfloat16S2_S2_fjLj1280ELj1ELj4ELj1ELj16ENS_18Kernel_traits_baseILj1280EfS2_S2_S2_fjLj128EEEEELb1ELb0ELb0ELb0EEEvNS_9FwdParamsE:
[----:B------:R-:W-:Y:S08]  /*0000*/  LDC R1, c[0x0][0x28] ;  /* 0x00000a00ff017b82 */ /* 0x000ff00000000800 */
[----:B------:R-:W0:Y:S01]  /*0010*/  LDC R0, c[0x0][0x2e8] ;  /* 0x0000ba00ff007b82 */ /* 0x000e220000000800 */
[----:B------:R-:W-:Y:S01]  /*0020*/  ULDC.U8 UR4, c[0x0][0x2f4] ;  /* 0x0000bd0000047ab9 */ /* 0x000fe20000000000 */
[----:B------:R-:W-:Y:S01]  /*0030*/  ULDC.64 UR6, c[0x0][0x2e0] ;  /* 0x0000b80000067ab9 */ /* 0x000fe20000000a00 */
[----:B------:R-:W-:Y:S01]  /*0040*/  ISETP.NE.AND P0, PT, RZ, UR4, PT ;  /* 0x00000004ff007c0c */ /* 0x000fe2000bf05270 */
[----:B------:R-:W-:Y:S01]  /*0050*/  ULDC.64 UR4, c[0x0][0x208] ;  /* 0x0000820000047ab9 */ /* 0x000fe20000000a00 */
[----:B------:R-:W-:-:S02]  /*0060*/  IMAD.U32 R2, RZ, RZ, UR6 ;  /* 0x00000006ff027e24 */ /* 0x000fc4000f8e00ff */
        /* <DEDUP_REMOVED lines=56> */
[----:B------:R-:W-:Y:S01]  /*03f0*/  IMAD.WIDE.U32 R2, R2, -0x2daee0ad, RZ ;  /* 0xd2511f5302027825 */ /* 0x000fe200078e00ff */
[----:B------:R-:W-:Y:S02]  /*0400*/  LOP3.LUT R4, R15, UR27, R8, 0x96, !PT ;  /* 0x0000001b0f047c12 */ /* 0x000fe4000f8e9608 */
[----:B----4-:R-:W-:Y:S02]  /*0410*/  SHF.R.S32.HI R8, RZ, 0x1f, R19 ;  /* 0x0000001fff087819 */ /* 0x010fe40000011413 */
[----:B------:R-:W-:Y:S02]  /*0420*/  LOP3.LUT R6, R3, UR28, R6, 0x96, !PT ;  /* 0x0000001c03067c12 */ /* 0x000fe4000f8e9606 */
[----:B------:R-:W-:Y:S02]  /*0430*/  LOP3.LUT R3, R16, 0x1f, RZ, 0xc0, !PT ;  /* 0x0000001f10037812 */ /* 0x000fe400078ec0ff */
        /* <DEDUP_REMOVED lines=21> */
[----:B------:R-:W-:-:S02]  /*0590*/  LEA R9, R17, R9, 0x2 ;  /* 0x0000000911097211 */ /* 0x000fc400078e10ff */
[----:B------:R-:W-:Y:S02]  /*05a0*/  P2R R2, PR, RZ, 0x40 ;  /* 0x00000040ff027803 */ /* 0x000fe40000000000 */
[----:B------:R-:W-:Y:S02]  /*05b0*/  P2R R14, PR, RZ, 0x20 ;  /* 0x00000020ff0e7803 */ /* 0x000fe40000000000 */
[----:B------:R-:W-:Y:S02]  /*05c0*/  P2R R16, PR, RZ, 0x10 ;  /* 0x00000010ff107803 */ /* 0x000fe40000000000 */
[----:B------:R-:W-:Y:S02]  /*05d0*/  P2R R18, PR, RZ, 0x8 ;  /* 0x00000008ff127803 */ /* 0x000fe40000000000 */
[----:B------:R-:W-:Y:S02]  /*05e0*/  P2R R108, PR, RZ, 0x4 ;  /* 0x00000004ff6c7803 */ /* 0x000fe40000000000 */
[----:B------:R-:W-:Y:S01]  /*05f0*/  LOP3.LUT R17, R7, UR31, R6, 0x96, !PT ;  /* 0x0000001f07117c12 */ /* 0x000fe2000f8e9606 */
        /* <DEDUP_REMOVED lines=17> */
.L_x_8904:
[----:B------:R-:W-:Y:S05]  /*0710*/  BSYNC B0 ;  /* 0x0000000000007941 */ /* 0x000fea0003800000 */
.L_x_8903:
        /* <DEDUP_REMOVED lines=17> */
[----:B------:R-:W-:-:S07]  /*0830*/  VIADD R3, R3, 0x20 ;  /* 0x0000002003037836 */ /* 0x000fce0000000000 */
.L_x_8906:
[----:B------:R-:W-:Y:S05]  /*0840*/  BSYNC B0 ;  /* 0x0000000000007941 */ /* 0x000fea0003800000 */
.L_x_8905:
        /* <DEDUP_REMOVED lines=18> */
.L_x_8908:
[----:B------:R-:W-:Y:S05]  /*0970*/  BSYNC B0 ;  /* 0x0000000000007941 */ /* 0x000fea0003800000 */
.L_x_8907:
        /* <DEDUP_REMOVED lines=18> */
.L_x_8910:
[----:B------:R-:W-:Y:S05]  /*0aa0*/  BSYNC B0 ;  /* 0x0000000000007941 */ /* 0x000fea0003800000 */
.L_x_8909:
        /* <DEDUP_REMOVED lines=17> */
.L_x_8912:
[----:B------:R-:W-:Y:S05]  /*0bc0*/  BSYNC B0 ;  /* 0x0000000000007941 */ /* 0x000fea0003800000 */
.L_x_8911:
[----:B------:R-:W-:Y:S01]  /*0bd0*/  ULDC UR8, c[0x0][0x214] ;  /* 0x0000850000087ab9 */ /* 0x000fe20000000800 */
[----:B------:R-:W-:Y:S02]  /*0be0*/  LOP3.LUT R4, R15, UR32, R4, 0x96, !PT ;  /* 0x000000200f047c12 */ /* 0x000fe4000f8e9604 */
[----:B------:R-:W-:-:S13]  /*0bf0*/  ISETP.GE.AND P0, PT, R9, UR8, PT ;  /* 0x0000000809007c0c */ /* 0x000fda000bf06270 */
[----:B------:R-:W-:Y:S05]  /*0c00*/  @P0 EXIT ;  /* 0x000000000000094d */ /* 0x000fea0003800000 */
[----:B------:R-:W-:Y:S01]  /*0c10*/  IMAD R3, R19, -0x2daee0ad, RZ ;  /* 0xd2511f5313037824 */ /* 0x000fe200078e02ff */
[----:B------:R-:W-:Y:S01]  /*0c20*/  ULDC.64 UR8, c[0x0][0x270] ;  /* 0x00009c0000087ab9 */ /* 0x000fe20000000a00 */
[----:B------:R-:W-:Y:S01]  /*0c30*/  IMAD R5, R22, -0x326172a9, RZ ;  /* 0xcd9e8d5716057824 */ /* 0x000fe200078e02ff */
[----:B------:R-:W-:Y:S01]  /*0c40*/  BSSY B0, `(.L_x_8913) ;  /* 0x0000f8c000007945 */ /* 0x000fe20003800000 */
[----:B------:R-:W-:Y:S01]  /*0c50*/  IMAD.HI.U32 R8, R4, -0x326172a9, RZ ;  /* 0xcd9e8d5704087827 */ /* 0x000fe200078e00ff */
[----:B------:R-:W-:Y:S01]  /*0c60*/  UISETP.NE.U32.AND UP0, UPT, UR8, URZ, UPT ;  /* 0x0000003f0800728c */ /* 0x000fe2000bf05070 */
[----:B------:R-:W-:Y:S02]  /*0c70*/  ULDC UR35, c[0x0][0x218] ;  /* 0x0000860000237ab9 */ /* 0x000fe40000000800 */
[----:B01234-:R-:W-:Y:S01]  /*0c80*/  IMAD.WIDE.U32 R6, R17, -0x2daee0ad, RZ ;  /* 0xd2511f5311067825 */ /* 0x01ffe200078e00ff */
[----:B------:R-:W-:Y:S01]  /*0c90*/  LOP3.LUT R8, R8, UR33, R5, 0x96, !PT ;  /* 0x0000002108087c12 */ /* 0x000fe2000f8e9605 */
[----:B------:R-:W-:Y:S01]  /*0ca0*/  ULDC.U8 UR8, c[0x0][0x2a0] ;  /* 0x0000a80000087ab9 */ /* 0x000fe20000000000 */
[----:B------:R-:W-:Y:S01]  /*0cb0*/  LOP3.LUT R5, R0, 0x3, RZ, 0xc0, !PT ;  /* 0x0000000300057812 */ /* 0x000fe200078ec0ff */
[----:B------:R-:W-:Y:S01]  /*0cc0*/  IMAD R4, R4, -0x326172a9, RZ ;  /* 0xcd9e8d5704047824 */ /* 0x000fe200078e02ff */
[----:B------:R-:W-:Y:S01]  /*0cd0*/  LOP3.LUT R7, R7, UR34, R3, 0x96, !PT ;  /* 0x0000002207077c12 */ /* 0x000fe2000f8e9603 */
[----:B------:R-:W-:Y:S01]  /*0ce0*/  IMAD.MOV.U32 R3, RZ, RZ, RZ ;  /* 0x000000ffff037224 */ /* 0x000fe200078e00ff */
[----:B------:R-:W-:-:S02]  /*0cf0*/  UISETP.NE.AND.EX UP0, UPT, UR9, URZ, UPT, UP0 ;  /* 0x0000003f0900728c */ /* 0x000fc4000bf05300 */
[----:B------:R-:W-:Y:S01]  /*0d00*/  UISETP.NE.AND UP1, UPT, UR8, URZ, UPT ;  /* 0x0000003f0800728c */ /* 0x000fe2000bf25270 */
[----:B------:R-:W-:Y:S01]  /*0d10*/  ULDC UR16, c[0x0][0x2d8] ;  /* 0x0000b60000107ab9 */ /* 0x000fe20000000800 */
[----:B------:R-:W-:Y:S01]  /*0d20*/  ULDC.64 UR10, c[0x0][0x230] ;  /* 0x00008c00000a7ab9 */ /* 0x000fe20000000a00 */
[----:B------:R-:W-:Y:S01]  /*0d30*/  ULDC.64 UR12, c[0x0][0x238] ;  /* 0x00008e00000c7ab9 */ /* 0x000fe20000000a00 */
[----:B------:R-:W-:-:S07]  /*0d40*/  ULDC.64 UR14, c[0x0][0x240] ;  /* 0x00009000000e7ab9 */ /* 0x000fce0000000a00 */
.L_x_9215:
        /* <DEDUP_REMOVED lines=9> */
[----:B------:R-:W-:Y:S01]  /*0de0*/  HFMA2.MMA R147, -RZ, RZ, 1.875, 0 ;  /* 0x3f800000ff937435 */ /* 0x000fe200000001ff */
[----:B------:R-:W0:Y:S01]  /*0df0*/  S2R R145, SR_TID.X ;  /* 0x0000000000917919 */ /* 0x000e220000002100 */
[----:B------:R-:W-:Y:S01]  /*0e00*/  BSSY B1, `(.L_x_8914) ;  /* 0x00002d4000017945 */ /* 0x000fe20003800000 */
[----:B------:R-:W-:-:S04]  /*0e10*/  SHF.R.S32.HI R107, RZ, 0x1f, R106 ;  /* 0x0000001fff6b7819 */ /* 0x000fc8000001146a */
[----:B------:R-:W-:Y:S02]  /*0e20*/  LEA.HI R106, R107, R106, RZ, 0x3 ;  /* 0x0000006a6b6a7211 */ /* 0x000fe400078f18ff */
[----:B0-----:R-:W-:-:S04]  /*0e30*/  LOP3.LUT R145, R145, 0x1f, RZ, 0xc0, !PT ;  /* 0x0000001f91917812 */ /* 0x001fc800078ec0ff */
[----:B------:R-:W-:-:S05]  /*0e40*/  LEA.HI.SX32 R143, R106, R145, 0x1d ;  /* 0x000000916a8f7211 */ /* 0x000fca00078feaff */
[----:B------:R-:W-:Y:S02]  /*0e50*/  IMAD.MOV.U32 R148, RZ, RZ, R143 ;  /* 0x000000ffff947224 */ /* 0x000fe400078e008f */
[----:B--2---:R-:W-:Y:S01]  /*0e60*/  @P0 IMAD.U32 R147, R104, 0x10000, RZ ;  /* 0x0001000068930824 */ /* 0x004fe200078e00ff */
        /* <DEDUP_REMOVED lines=21> */
.L_x_8917:
[----:B------:R-:W-:-:S07]  /*0fc0*/  IMAD.MOV.U32 R0, RZ, RZ, R4 ;  /* 0x000000ffff007224 */ /* 0x000fce00078e0004 */
.L_x_8918:
[----:B------:R-:W-:Y:S05]  /*0fd0*/  BSYNC B2 ;  /* 0x0000000000027941 */ /* 0x000fea0003800000 */
.L_x_8916:
        /* <DEDUP_REMOVED lines=16> */
.L_x_8922:
[----:B------:R-:W-:Y:S05]  /*10e0*/  BSYNC B3 ;  /* 0x0000000000037941 */ /* 0x000fea0003800000 */
.L_x_8921:
        /* <DEDUP_REMOVED lines=42> */
.L_x_8920:
[----:B------:R-:W-:Y:S05]  /*1390*/  BSYNC B2 ;  /* 0x0000000000027941 */ /* 0x000fea0003800000 */
.L_x_8919:
        /* <DEDUP_REMOVED lines=26> */
.L_x_8924:
[----:B------:R-:W-:-:S07]  /*1540*/  IMAD.MOV.U32 R130, RZ, RZ, R4 ;  /* 0x000000ffff827224 */ /* 0x000fce00078e0004 */
.L_x_8925:
[----:B------:R-:W-:Y:S05]  /*1550*/  BSYNC B2 ;  /* 0x0000000000027941 */ /* 0x000fea0003800000 */
.L_x_8923:
        /* <DEDUP_REMOVED lines=16> */
.L_x_8929:
[----:B------:R-:W-:Y:S05]  /*1660*/  BSYNC B3 ;  /* 0x0000000000037941 */ /* 0x000fea0003800000 */
.L_x_8928:
        /* <DEDUP_REMOVED lines=42> */
.L_x_8927:
[----:B------:R-:W-:Y:S05]  /*1910*/  BSYNC B2 ;  /* 0x0000000000027941 */ /* 0x000fea0003800000 */
.L_x_8926:
[----:B------:R-:W-:Y:S01]  /*1920*/  I2FP.F32.U32 R110, R130 ;  /* 0x00000082006e7245 */ /* 0x000fe20000201000 */
[----:B------:R-:W-:Y:S01]  /*1930*/  IMAD.U32 R104, R104, 0x10000, RZ ;  /* 0x0001000068687824 */ /* 0x000fe200078e00ff */
[----:B------:R-:W-:Y:S01]  /*1940*/  @P0 PRMT R111, R20, 0x7632, R111 ;  /* 0x00007632146f0816 */ /* 0x000fe2000000006f */
[----:B------:R-:W-:Y:S01]  /*1950*/  BSSY B2, `(.L_x_8930) ;  /* 0x0000015000027945 */ /* 0x000fe20003800000 */
[----:B------:R-:W-:Y:S02]  /*1960*/  VIADD R120, R121, 0x1 ;  /* 0x0000000179787836 */ /* 0x000fe40000000000 */
[----:B------:R-:W-:Y:S01]  /*1970*/  FFMA.FTZ R5, R110, R149, 1.1641532182693481445e-10 ;  /* 0x2f0000006e057423 */ /* 0x000fe20000010095 */
[----:B------:R-:W-:Y:S01]  /*1980*/  FMUL.FTZ R104, R104, R147 ;  /* 0x0000009368687220 */ /* 0x000fe20000410000 */
[----:B------:R-:W-:-:S03]  /*1990*/  @P0 SHF.L.U32 R110, R111, 0x10, RZ ;  /* 0x000000106f6e0819 */ /* 0x000fc600000006ff */
        /* <DEDUP_REMOVED lines=15> */
.L_x_8931:
[----:B------:R-:W-:-:S07]  /*1a90*/  IMAD.MOV.U32 R104, RZ, RZ, R4 ;  /* 0x000000ffff687224 */ /* 0x000fce00078e0004 */
.L_x_8932:
[----:B------:R-:W-:Y:S05]  /*1aa0*/  BSYNC B2 ;  /* 0x0000000000027941 */ /* 0x000fea0003800000 */
.L_x_8930:
        /* <DEDUP_REMOVED lines=16> */
.L_x_8936:
[----:B------:R-:W-:Y:S05]  /*1bb0*/  BSYNC B3 ;  /* 0x0000000000037941 */ /* 0x000fea0003800000 */
.L_x_8935:
        /* <DEDUP_REMOVED lines=42> */
.L_x_8934:
[----:B------:R-:W-:Y:S05]  /*1e60*/  BSYNC B2 ;  /* 0x0000000000027941 */ /* 0x000fea0003800000 */
.L_x_8933:
        /* <DEDUP_REMOVED lines=22> */
.L_x_8938:
[----:B------:R-:W-:-:S07]  /*1fd0*/  IMAD.MOV.U32 R131, RZ, RZ, R4 ;  /* 0x000000ffff837224 */ /* 0x000fce00078e0004 */
.L_x_8939:
[----:B------:R-:W-:Y:S05]  /*1fe0*/  BSYNC B2 ;  /* 0x0000000000027941 */ /* 0x000fea0003800000 */
.L_x_8937:
        /* <DEDUP_REMOVED lines=16> */
.L_x_8943:
[----:B------:R-:W-:Y:S05]  /*20f0*/  BSYNC B3 ;  /* 0x0000000000037941 */ /* 0x000fea0003800000 */
.L_x_8942:
        /* <DEDUP_REMOVED lines=42> */
.L_x_8941:
[----:B------:R-:W-:Y:S05]  /*23a0*/  BSYNC B2 ;  /* 0x0000000000027941 */ /* 0x000fea0003800000 */
.L_x_8940:
[----:B------:R-:W-:Y:S01]  /*23b0*/  I2FP.F32.U32 R104, R131 ;  /* 0x0000008300687245 */ /* 0x000fe20000201000 */
[----:B------:R-:W-:Y:S01]  /*23c0*/  IMAD.U32 R130, R130, 0x10000, RZ ;  /* 0x0001000082827824 */ /* 0x000fe200078e00ff */
[----:B------:R-:W-:Y:S01]  /*23d0*/  ISETP.NE.AND P3, PT, R152, 0x1, PT ;  /* 0x000000019800780c */ /* 0x000fe20003f65270 */
[----:B------:R-:W-:Y:S01]  /*23e0*/  BSSY B2, `(.L_x_8944) ;  /* 0x0000014000027945 */ /* 0x000fe20003800000 */
[----:B------:R-:W-:Y:S01]  /*23f0*/  @P0 PRMT R105, R21, 0x7632, R105 ;  /* 0x0000763215690816 */ /* 0x000fe20000000069 */
[----:B------:R-:W-:Y:S01]  /*2400*/  FFMA.FTZ R5, R104, R149, 1.1641532182693481445e-10 ;  /* 0x2f00000068057423 */ /* 0x000fe20000010095 */
[----:B------:R-:W-:Y:S02]  /*2410*/  FMUL.FTZ R130, R130, R147 ;  /* 0x0000009382827220 */ /* 0x000fe40000410000 */
[----:B------:R-:W-:Y:S02]  /*2420*/  @P0 SHF.L.U32 R104, R105, 0x10, RZ ;  /* 0x0000001069680819 */ /* 0x000fe400000006ff */
[----:B------:R-:W-:Y:S01]  /*2430*/  FMUL.FTZ R130, R130, R141 ;  /* 0x0000008d82827220 */ /* 0x000fe20000410000 */
[----:B------:R-:W-:-:S04]  /*2440*/  FSETP.GTU.FTZ.AND P2, PT, R5, R148, PT ;  /* 0x000000940500720b */ /* 0x000fc80003f5c000 */
[----:B------:R-:W-:Y:S01]  /*2450*/  FSEL R121, R130, RZ, !P2 ;  /* 0x000000ff82797208 */ /* 0x000fe20005000000 */
[----:B------:R-:W-:-:S04]  /*2460*/  VIADD R130, R152, 0x1 ;  /* 0x0000000198827836 */ /* 0x000fc80000000000 */
        /* <DEDUP_REMOVED lines=10> */
.L_x_8945:
[----:B------:R-:W-:-:S07]  /*2510*/  IMAD.MOV.U32 R120, RZ, RZ, R4 ;  /* 0x000000ffff787224 */ /* 0x000fce00078e0004 */
.L_x_8946:
[----:B------:R-:W-:Y:S05]  /*2520*/  BSYNC B2 ;  /* 0x0000000000027941 */ /* 0x000fea0003800000 */
.L_x_8944:
        /* <DEDUP_REMOVED lines=16> */
.L_x_8950:
[----:B------:R-:W-:Y:S05]  /*2630*/  BSYNC B3 ;  /* 0x0000000000037941 */ /* 0x000fea0003800000 */
.L_x_8949:
        /* <DEDUP_REMOVED lines=42> */
.L_x_8948:
[----:B------:R-:W-:Y:S05]  /*28e0*/  BSYNC B2 ;  /* 0x0000000000027941 */ /* 0x000fea0003800000 */
.L_x_8947:
        /* <DEDUP_REMOVED lines=22> */
.L_x_8952:
[----:B------:R-:W-:-:S07]  /*2a50*/  IMAD.MOV.U32 R152, RZ, RZ, R4 ;  /* 0x000000ffff987224 */ /* 0x000fce00078e0004 */
.L_x_8953:
[----:B------:R-:W-:Y:S05]  /*2a60*/  BSYNC B2 ;  /* 0x0000000000027941 */ /* 0x000fea0003800000 */
.L_x_8951:
        /* <DEDUP_REMOVED lines=16> */
.L_x_8957:
[----:B------:R-:W-:Y:S05]  /*2b70*/  BSYNC B3 ;  /* 0x0000000000037941 */ /* 0x000fea0003800000 */
.L_x_8956:
        /* <DEDUP_REMOVED lines=42> */
.L_x_8955:
[----:B------:R-:W-:Y:S05]  /*2e20*/  BSYNC B2 ;  /* 0x0000000000027941 */ /* 0x000fea0003800000 */
.L_x_8954:
[----:B------:R-:W-:Y:S01]  /*2e30*/  I2FP.F32.U32 R104, R152 ;  /* 0x0000009800687245 */ /* 0x000fe20000201000 */
[----:B------:R-:W-:Y:S01]  /*2e40*/  IMAD.U32 R106, R106, 0x10000, RZ ;  /* 0x000100006a6a7824 */ /* 0x000fe200078e00ff */
[C---:B------:R-:W-:Y:S01]  /*2e50*/  ISETP.NE.AND P5, PT, R153.reuse, 0x1, PT ;  /* 0x000000019900780c */ /* 0x040fe20003fa5270 */
        /* <DEDUP_REMOVED lines=19> */
.L_x_8959:
[----:B------:R-:W-:-:S07]  /*2f90*/  IMAD.MOV.U32 R106, RZ, RZ, R4 ;  /* 0x000000ffff6a7224 */ /* 0x000fce00078e0004 */
.L_x_8960:
[----:B------:R-:W-:Y:S05]  /*2fa0*/  BSYNC B2 ;  /* 0x0000000000027941 */ /* 0x000fea0003800000 */
.L_x_8958:
        /* <DEDUP_REMOVED lines=16> */
.L_x_8964:
[----:B------:R-:W-:Y:S05]  /*30b0*/  BSYNC B3 ;  /* 0x0000000000037941 */ /* 0x000fea0003800000 */
.L_x_8963:
        /* <DEDUP_REMOVED lines=42> */
.L_x_8962:
[----:B------:R-:W-:Y:S05]  /*3360*/  BSYNC B2 ;  /* 0x0000000000027941 */ /* 0x000fea0003800000 */
.L_x_8961:
        /* <DEDUP_REMOVED lines=22> */
.L_x_8966:
[----:B------:R-:W-:-:S07]  /*34d0*/  IMAD.MOV.U32 R153, RZ, RZ, R4 ;  /* 0x000000ffff997224 */ /* 0x000fce00078e0004 */
.L_x_8967:
[----:B------:R-:W-:Y:S05]  /*34e0*/  BSYNC B2 ;  /* 0x0000000000027941 */ /* 0x000fea0003800000 */
.L_x_8965:
        /* <DEDUP_REMOVED lines=18> */
.L_x_8971:
[----:B------:R-:W-:Y:S05]  /*3610*/  BSYNC B3 ;  /* 0x0000000000037941 */ /* 0x000fea0003800000 */
.L_x_8970:
        /* <DEDUP_REMOVED lines=42> */
.L_x_8969:
[----:B------:R-:W-:Y:S05]  /*38c0*/  BSYNC B2 ;  /* 0x0000000000027941 */ /* 0x000fea0003800000 */
.L_x_8968:
[----:B------:R-:W-:Y:S01]  /*38d0*/  I2FP.F32.U32 R104, R153 ;  /* 0x0000009900687245 */ /* 0x000fe20000201000 */
[----:B------:R-:W-:Y:S01]  /*38e0*/  IMAD.U32 R152, R152, 0x10000, RZ ;  /* 0x0001000098987824 */ /* 0x000fe200078e00ff */
[----:B------:R-:W-:Y:S02]  /*38f0*/  SEL R105, RZ, 0x1, P1 ;  /* 0x00000001ff697807 */ /* 0x000fe40000800000 */
[----:B------:R-:W-:Y:S01]  /*3900*/  SEL R154, RZ, 0x10000, P5 ;  /* 0x00010000ff9a7807 */ /* 0x000fe20002800000 */
[----:B------:R-:W-:Y:S01]  /*3910*/  FFMA.FTZ R149, R104, R149, 1.1641532182693481445e-10 ;  /* 0x2f00000068957423 */ /* 0x000fe20000010095 */
[----:B------:R-:W-:Y:S01]  /*3920*/  FMUL.FTZ R152, R152, R147 ;  /* 0x0000009398987220 */ /* 0x000fe20000410000 */
[----:B------:R-:W-:Y:S02]  /*3930*/  @P0 PRMT R104, R23, 0x7632, R104 ;  /* 0x0000763217680816 */ /* 0x000fe40000000068 */
[----:B------:R-:W-:Y:S01]  /*3940*/  ISETP.NE.AND P5, PT, R151, RZ, PT ;  /* 0x000000ff9700720c */ /* 0x000fe20003fa5270 */
[----:B------:R-:W-:Y:S01]  /*3950*/  FMUL.FTZ R141, R152, R141 ;  /* 0x0000008d988d7220 */ /* 0x000fe20000410000 */
[----:B------:R-:W-:-:S02]  /*3960*/  FSETP.GTU.FTZ.AND P1, PT, R149, R148, PT ;  /* 0x000000949500720b */ /* 0x000fc40003f3c000 */
[----:B------:R-:W-:Y:S02]  /*3970*/  SEL R107, RZ, 0x100, P4 ;  /* 0x00000100ff6b7807 */ /* 0x000fe40002000000 */
[----:B------:R-:W-:Y:S02]  /*3980*/  SEL R106, RZ, 0x1, P2 ;  /* 0x00000001ff6a7807 */ /* 0x000fe40001000000 */
[----:B------:R-:W-:Y:S02]  /*3990*/  SEL R149, RZ, 0x1000000, P1 ;  /* 0x01000000ff957807 */ /* 0x000fe40000800000 */
[----:B------:R-:W-:Y:S02]  /*39a0*/  ISETP.NE.AND P6, PT, R150, RZ, PT ;  /* 0x000000ff9600720c */ /* 0x000fe40003fc5270 */
[----:B------:R-:W-:Y:S02]  /*39b0*/  FSEL R141, R141, RZ, !P1 ;  /* 0x000000ff8d8d7208 */ /* 0x000fe40004800000 */
[----:B------:R-:W-:Y:S01]  /*39c0*/  @P0 SHF.L.U32 R148, R104, 0x10, RZ ;  /* 0x0000001068940819 */ /* 0x000fe200000006ff */
[----:B------:R-:W-:Y:S01]  /*39d0*/  IMAD.WIDE.U32 R104, R105, 0x10000, RZ ;  /* 0x0001000069687825 */ /* 0x000fe200078e00ff */
[----:B------:R-:W-:-:S02]  /*39e0*/  SEL R150, RZ, 0x1, P5 ;  /* 0x00000001ff967807 */ /* 0x000fc40002800000 */
[----:B------:R-:W-:Y:S01]  /*39f0*/  LOP3.LUT R149, R107, R149, R154, 0xfe, !PT ;  /* 0x000000956b957212 */ /* 0x000fe200078efe9a */
[----:B------:R-:W-:Y:S01]  /*3a00*/  IMAD.WIDE.U32 R106, R106, 0x1000000, RZ ;  /* 0x010000006a6a7825 */ /* 0x000fe200078e00ff */
[----:B------:R-:W-:-:S03]  /*3a10*/  SEL R151, RZ, 0x1, P3 ;  /* 0x00000001ff977807 */ /* 0x000fc60001800000 */
[----:B------:R-:W-:Y:S01]  /*3a20*/  @P0 FADD.FTZ R141, R148, R141 ;  /* 0x0000008d948d0221 */ /* 0x000fe20000010000 */
[----:B------:R-:W-:Y:S01]  /*3a30*/  LEA R154, P0, R143, UR12, 0x4 ;  /* 0x0000000c8f9a7c11 */ /* 0x000fe2000f8020ff */
[----:B------:R-:W-:Y:S01]  /*3a40*/  IMAD.WIDE.U32 R152, R150, 0x100, RZ ;  /* 0x0000010096987825 */ /* 0x000fe200078e00ff */
[----:B------:R-:W-:Y:S02]  /*3a50*/  LOP3.LUT R151, R107, R149, R151, 0xfe, !PT ;  /* 0x000000956b977212 */ /* 0x000fe400078efe97 */
[C---:B------:R-:W-:Y:S02]  /*3a60*/  LEA.HI.X R155, R143.reuse, UR13, RZ, 0x4, P0 ;  /* 0x0000000d8f9b7c11 */ /* 0x040fe400080f24ff */
        /* <DEDUP_REMOVED lines=11> */
[----:B------:R-:W-:-:S03]  /*3b20*/  VIADD R148, R143, 0x20 ;  /* 0x000000208f947836 */ /* 0x000fc60000000000 */
[----:B------:R0:W-:Y:S04]  /*3b30*/  STG.E.64 desc[UR4][R150.64], R152 ;  /* 0x0000009896007986 */ /* 0x0001e8000c101b04 */
.L_x_8915:
[----:B------:R-:W-:Y:S05]  /*3b40*/  BSYNC B1 ;  /* 0x0000000000017941 */ /* 0x000fea0003800000 */
.L_x_8914:
        /* <DEDUP_REMOVED lines=23> */
.L_x_8975:
[----:B------:R-:W-:-:S07]  /*3cc0*/  MOV R15, R4 ;  /* 0x00000004000f7202 */ /* 0x000fce0000000f00 */
.L_x_8976:
[----:B------:R-:W-:Y:S05]  /*3cd0*/  BSYNC B2 ;  /* 0x0000000000027941 */ /* 0x000fea0003800000 */
.L_x_8974:
        /* <DEDUP_REMOVED lines=16> */
.L_x_8980:
[----:B------:R-:W-:Y:S05]  /*3de0*/  BSYNC B3 ;  /* 0x0000000000037941 */ /* 0x000fea0003800000 */
.L_x_8979:
        /* <DEDUP_REMOVED lines=42> */
.L_x_8978:
[----:B------:R-:W-:Y:S05]  /*4090*/  BSYNC B2 ;  /* 0x0000000000027941 */ /* 0x000fea0003800000 */
.L_x_8977:
[----:B------:R-:W0:Y:S01]  /*40a0*/  LDC R151, c[0x0][0x298] ;  /* 0x0000a600ff977b82 */ /* 0x000e220000000800 */
[----:B------:R-:W-:Y:S01]  /*40b0*/  HFMA2.MMA R149, -RZ, RZ, 0.1171875, 0 ;  /* 0x2f800000ff957435 */ /* 0x000fe200000001ff */
[----:B------:R-:W-:Y:S01]  /*40c0*/  I2FP.F32.U32 R112, R15 ;  /* 0x0000000f00707245 */ /* 0x000fe20000201000 */
[C---:B-----5:R-:W-:Y:S01]  /*40d0*/  IMAD.U32 R132, R104.reuse, 0x10000, RZ ;  /* 0x0001000068847824 */ /* 0x060fe200078e00ff */
[----:B------:R-:W-:Y:S01]  /*40e0*/  BSSY B2, `(.L_x_8981) ;  /* 0x0000017000027945 */ /* 0x000fe20003800000 */
[----:B------:R-:W-:Y:S02]  /*40f0*/  PRMT R104, R104, 0x7632, R104 ;  /* 0x0000763268687816 */ /* 0x000fe40000000068 */
[----:B------:R-:W-:Y:S01]  /*4100*/  FMUL.FTZ R132, R132, R147 ;  /* 0x0000009384847220 */ /* 0x000fe20000410000 */
[----:B------:R-:W1:Y:S01]  /*4110*/  LDC R150, c[0x0][0x294] ;  /* 0x0000a500ff967b82 */ /* 0x000e620000000800 */
[----:B------:R-:W-:Y:S02]  /*4120*/  IADD3 R123, R122, 0x1, RZ ;  /* 0x000000017a7b7810 */ /* 0x000fe40007ffe0ff */
[----:B------:R-:W-:Y:S01]  /*4130*/  FFMA.FTZ R5, R112, R149, 1.1641532182693481445e-10 ;  /* 0x2f00000070057423 */ /* 0x000fe20000010095 */
[----:B------:R-:W-:-:S02]  /*4140*/  @P0 IMAD.U32 R112, R20, 0x10000, RZ ;  /* 0x0001000014700824 */ /* 0x000fc400078e00ff */
        /* <DEDUP_REMOVED lines=15> */
.L_x_8982:
[----:B------:R-:W-:-:S07]  /*4240*/  IMAD.MOV.U32 R132, RZ, RZ, R4 ;  /* 0x000000ffff847224 */ /* 0x000fce00078e0004 */
.L_x_8983:
[----:B------:R-:W-:Y:S05]  /*4250*/  BSYNC B2 ;  /* 0x0000000000027941 */ /* 0x000fea0003800000 */
.L_x_8981:
        /* <DEDUP_REMOVED lines=16> */
.L_x_8987:
[----:B------:R-:W-:Y:S05]  /*4360*/  BSYNC B3 ;  /* 0x0000000000037941 */ /* 0x000fea0003800000 */
.L_x_8986:
        /* <DEDUP_REMOVED lines=42> */
.L_x_8985:
[----:B------:R-:W-:Y:S05]  /*4610*/  BSYNC B2 ;  /* 0x0000000000027941 */ /* 0x000fea0003800000 */
.L_x_8984:
[----:B------:R-:W-:Y:S01]  /*4620*/  I2FP.F32.U32 R112, R132 ;  /* 0x0000008400707245 */ /* 0x000fe20000201000 */
[----:B------:R-:W-:Y:S01]  /*4630*/  IMAD.U32 R104, R104, 0x10000, RZ ;  /* 0x0001000068687824 */ /* 0x000fe200078e00ff */
[----:B------:R-:W-:Y:S01]  /*4640*/  @P0 PRMT R113, R20, 0x7632, R113 ;  /* 0x0000763214710816 */ /* 0x000fe20000000071 */
[----:B------:R-:W-:Y:S01]  /*4650*/  BSSY B2, `(.L_x_8988) ;  /* 0x0000015000027945 */ /* 0x000fe20003800000 */
[----:B------:R-:W-:Y:S01]  /*4660*/  IADD3 R153, R123, 0x1, RZ ;  /* 0x000000017b997810 */ /* 0x000fe20007ffe0ff */
[----:B------:R-:W-:Y:S01]  /*4670*/  FFMA.FTZ R5, R112, R149, 1.1641532182693481445e-10 ;  /* 0x2f00000070057423 */ /* 0x000fe20000010095 */
[----:B------:R-:W-:Y:S01]  /*4680*/  FMUL.FTZ R104, R104, R147 ;  /* 0x0000009368687220 */ /* 0x000fe20000410000 */
[----:B------:R-:W-:-:S03]  /*4690*/  @P0 IMAD.U32 R113, R113, 0x10000, RZ ;  /* 0x0001000071710824 */ /* 0x000fc600078e00ff */
        /* <DEDUP_REMOVED lines=15> */
.L_x_8989:
[----:B------:R-:W-:-:S07]  /*4790*/  IMAD.MOV.U32 R104, RZ, RZ, R4 ;  /* 0x000000ffff687224 */ /* 0x000fce00078e0004 */
.L_x_8990:
[----:B------:R-:W-:Y:S05]  /*47a0*/  BSYNC B2 ;  /* 0x0000000000027941 */ /* 0x000fea0003800000 */
.L_x_8988:
        /* <DEDUP_REMOVED lines=16> */
.L_x_8994:
[----:B------:R-:W-:Y:S05]  /*48b0*/  BSYNC B3 ;  /* 0x0000000000037941 */ /* 0x000fea0003800000 */
.L_x_8993:
        /* <DEDUP_REMOVED lines=42> */
.L_x_8992:
[----:B------:R-:W-:Y:S05]  /*4b60*/  BSYNC B2 ;  /* 0x0000000000027941 */ /* 0x000fea0003800000 */
.L_x_8991:
        /* <DEDUP_REMOVED lines=22> */
.L_x_8996:
[----:B------:R-:W-:-:S07]  /*4cd0*/  IMAD.MOV.U32 R133, RZ, RZ, R4 ;  /* 0x000000ffff857224 */ /* 0x000fce00078e0004 */
.L_x_8997:
[----:B------:R-:W-:Y:S05]  /*4ce0*/  BSYNC B2 ;  /* 0x0000000000027941 */ /* 0x000fea0003800000 */
.L_x_8995:
        /* <DEDUP_REMOVED lines=16> */
.L_x_9001:
[----:B------:R-:W-:Y:S05]  /*4df0*/  BSYNC B3 ;  /* 0x0000000000037941 */ /* 0x000fea0003800000 */
.L_x_9000:
        /* <DEDUP_REMOVED lines=42> */
.L_x_8999:
[----:B------:R-:W-:Y:S05]  /*50a0*/  BSYNC B2 ;  /* 0x0000000000027941 */ /* 0x000fea0003800000 */
.L_x_8998:
        /* <DEDUP_REMOVED lines=22> */
.L_x_9003:
[----:B------:R-:W-:-:S07]  /*5210*/  IMAD.MOV.U32 R123, RZ, RZ, R4 ;  /* 0x000000ffff7b7224 */ /* 0x000fce00078e0004 */
.L_x_9004:
[----:B------:R-:W-:Y:S05]  /*5220*/  BSYNC B2 ;  /* 0x0000000000027941 */ /* 0x000fea0003800000 */
.L_x_9002:
        /* <DEDUP_REMOVED lines=16> */
.L_x_9008:
[----:B------:R-:W-:Y:S05]  /*5330*/  BSYNC B3 ;  /* 0x0000000000037941 */ /* 0x000fea0003800000 */
.L_x_9007:
        /* <DEDUP_REMOVED lines=42> */
.L_x_9006:
[----:B------:R-:W-:Y:S05]  /*55e0*/  BSYNC B2 ;  /* 0x0000000000027941 */ /* 0x000fea0003800000 */
.L_x_9005:
[----:B------:R-:W-:Y:S01]  /*55f0*/  I2FP.F32.U32 R104, R123 ;  /* 0x0000007b00687245 */ /* 0x000fe20000201000 */
[C---:B------:R-:W-:Y:S01]  /*5600*/  IMAD.U32 R132, R106.reuse, 0x10000, RZ ;  /* 0x000100006a847824 */ /* 0x040fe200078e00ff */
[C---:B------:R-:W-:Y:S01]  /*5610*/  ISETP.NE.AND P4, PT, R133.reuse, 0x1, PT ;  /* 0x000000018500780c */ /* 0x040fe20003f85270 */
        /* <DEDUP_REMOVED lines=19> */
.L_x_9010:
[----:B------:R-:W-:-:S07]  /*5750*/  IMAD.MOV.U32 R153, RZ, RZ, R4 ;  /* 0x000000ffff997224 */ /* 0x000fce00078e0004 */
.L_x_9011:
[----:B------:R-:W-:Y:S05]  /*5760*/  BSYNC B2 ;  /* 0x0000000000027941 */ /* 0x000fea0003800000 */
.L_x_9009:
        /* <DEDUP_REMOVED lines=16> */
.L_x_9015:
[----:B------:R-:W-:Y:S05]  /*5870*/  BSYNC B3 ;  /* 0x0000000000037941 */ /* 0x000fea0003800000 */
.L_x_9014:
        /* <DEDUP_REMOVED lines=42> */
.L_x_9013:
[----:B------:R-:W-:Y:S05]  /*5b20*/  BSYNC B2 ;  /* 0x0000000000027941 */ /* 0x000fea0003800000 */
.L_x_9012:
        /* <DEDUP_REMOVED lines=22> */
.L_x_9017:
[----:B------:R-:W-:-:S07]  /*5c90*/  IMAD.MOV.U32 R106, RZ, RZ, R4 ;  /* 0x000000ffff6a7224 */ /* 0x000fce00078e0004 */
.L_x_9018:
[----:B------:R-:W-:Y:S05]  /*5ca0*/  BSYNC B2 ;  /* 0x0000000000027941 */ /* 0x000fea0003800000 */
.L_x_9016:
        /* <DEDUP_REMOVED lines=16> */
.L_x_9022:
[----:B------:R-:W-:Y:S05]  /*5db0*/  BSYNC B3 ;  /* 0x0000000000037941 */ /* 0x000fea0003800000 */
.L_x_9021:
        /* <DEDUP_REMOVED lines=42> */
.L_x_9020:
[----:B------:R-:W-:Y:S05]  /*6060*/  BSYNC B2 ;  /* 0x0000000000027941 */ /* 0x000fea0003800000 */
.L_x_9019:
[----:B------:R-:W-:Y:S01]  /*6070*/  I2FP.F32.U32 R104, R106 ;  /* 0x0000006a00687245 */ /* 0x000fe20000201000 */
[----:B------:R-:W-:Y:S01]  /*6080*/  IMAD.U32 R106, R107, 0x10000, RZ ;  /* 0x000100006b6a7824 */ /* 0x000fe200078e00ff */
[----:B------:R-:W-:Y:S01]  /*6090*/  ISETP.NE.AND P6, PT, R155, 0x1, PT ;  /* 0x000000019b00780c */ /* 0x000fe20003fc5270 */
[----:B------:R-:W-:Y:S01]  /*60a0*/  BSSY B2, `(.L_x_9023) ;  /* 0x0000014000027945 */ /* 0x000fe20003800000 */
[----:B------:R-:W-:Y:S01]  /*60b0*/  PRMT R153, R107, 0x7632, R153 ;  /* 0x000076326b997816 */ /* 0x000fe20000000099 */
[----:B------:R-:W-:Y:S01]  /*60c0*/  FFMA.FTZ R5, R104, R149, 1.1641532182693481445e-10 ;  /* 0x2f00000068057423 */ /* 0x000fe20000010095 */
[----:B------:R-:W-:Y:S01]  /*60d0*/  FMUL.FTZ R106, R106, R147 ;  /* 0x000000936a6a7220 */ /* 0x000fe20000410000 */
[----:B------:R-:W-:-:S03]  /*60e0*/  @P0 IMAD.U32 R104, R23, 0x10000, RZ ;  /* 0x0001000017680824 */ /* 0x000fc600078e00ff */
[----:B------:R-:W-:Y:S01]  /*60f0*/  FMUL.FTZ R106, R106, R151 ;  /* 0x000000976a6a7220 */ /* 0x000fe20000410000 */
[----:B------:R-:W-:Y:S02]  /*6100*/  FSETP.GTU.FTZ.AND P5, PT, R5, R150, PT ;  /* 0x000000960500720b */ /* 0x000fe40003fbc000 */
[----:B------:R-:W-:Y:S02]  /*6110*/  IADD3 R5, R155, 0x1, RZ ;  /* 0x000000019b057810 */ /* 0x000fe40007ffe0ff */
        /* <DEDUP_REMOVED lines=11> */
.L_x_9024:
[----:B------:R-:W-:-:S07]  /*61d0*/  IMAD.MOV.U32 R154, RZ, RZ, R4 ;  /* 0x000000ffff9a7224 */ /* 0x000fce00078e0004 */
.L_x_9025:
[----:B------:R-:W-:Y:S05]  /*61e0*/  BSYNC B2 ;  /* 0x0000000000027941 */ /* 0x000fea0003800000 */
.L_x_9023:
        /* <DEDUP_REMOVED lines=11> */
[----:B------:R-:W-:Y:S02]  /*62a0*/  @!P6 VIADD R13, R13, 0x1 ;  /* 0x000000010d0de836 */ /* 0x000fe40000000000 */
[----:B------:R-:W-:Y:S02]  /*62b0*/  @!P6 VIADD R5, R3, 0x1 ;  /* 0x000000010305e836 */ /* 0x000fe40000000000 */
[----:B------:R-:W-:Y:S01]  /*62c0*/  @!P6 IMAD.MOV.U32 R11, RZ, RZ, RZ ;  /* 0x000000ffff0be224 */ /* 0x000fe200078e00ff */
[----:B------:R-:W-:-:S13]  /*62d0*/  ISETP.NE.AND P0, PT, R13, RZ, !P6 ;  /* 0x000000ff0d00720c */ /* 0x000fda0007705270 */
[----:B------:R-:W-:Y:S02]  /*62e0*/  @P0 IADD3 R5, R3, RZ, RZ ;  /* 0x000000ff03050210 */ /* 0x000fe40007ffe0ff */
[----:B------:R-:W-:-:S03]  /*62f0*/  ISETP.NE.AND P0, PT, R4, RZ, PT ;  /* 0x000000ff0400720c */ /* 0x000fc60003f05270 */
[----:B------:R-:W-:-:S10]  /*6300*/  @!P6 IMAD.MOV.U32 R3, RZ, RZ, R5 ;  /* 0x000000ffff03e224 */ /* 0x000fd400078e0005 */
.L_x_9029:
[----:B------:R-:W-:Y:S05]  /*6310*/  BSYNC B3 ;  /* 0x0000000000037941 */ /* 0x000fea0003800000 */
.L_x_9028:
        /* <DEDUP_REMOVED lines=42> */
.L_x_9027:
[----:B------:R-:W-:Y:S05]  /*65c0*/  BSYNC B2 ;  /* 0x0000000000027941 */ /* 0x000fea0003800000 */
.L_x_9026:
[----:B------:R-:W-:Y:S02]  /*65d0*/  I2FP.F32.U32 R106, R154 ;  /* 0x0000009a006a7245 */ /* 0x000fe40000201000 */
[----:B------:R-:W-:Y:S01]  /*65e0*/  ISETP.NE.AND P6, PT, R140, RZ, PT ;  /* 0x000000ff8c00720c */ /* 0x000fe20003fc5270 */
[----:B------:R-:W-:Y:S01]  /*65f0*/  IMAD.U32 R140, R153, 0x10000, RZ ;  /* 0x00010000998c7824 */ /* 0x000fe200078e00ff */
[----:B------:R-:W-:Y:S01]  /*6600*/  SEL R104, RZ, 0x1, P1 ;  /* 0x00000001ff687807 */ /* 0x000fe20000800000 */
[----:B------:R-:W-:Y:S01]  /*6610*/  FFMA.FTZ R149, R106, R149, 1.1641532182693481445e-10 ;  /* 0x2f0000006a957423 */ /* 0x000fe20000010095 */
[----:B------:R-:W-:Y:S01]  /*6620*/  SEL R157, RZ, 0x10000, P5 ;  /* 0x00010000ff9d7807 */ /* 0x000fe20002800000 */
[----:B------:R-:W-:Y:S01]  /*6630*/  FMUL.FTZ R140, R140, R147 ;  /* 0x000000938c8c7220 */ /* 0x000fe20000410000 */
[----:B------:R-:W-:Y:S02]  /*6640*/  ISETP.NE.AND P5, PT, R152, RZ, PT ;  /* 0x000000ff9800720c */ /* 0x000fe40003fa5270 */
[----:B------:R-:W-:Y:S01]  /*6650*/  FSETP.GTU.FTZ.AND P1, PT, R149, R150, PT ;  /* 0x000000969500720b */ /* 0x000fe20003f3c000 */
[----:B------:R-:W-:Y:S01]  /*6660*/  FMUL.FTZ R140, R140, R151 ;  /* 0x000000978c8c7220 */ /* 0x000fe20000410000 */
[----:B------:R-:W-:-:S02]  /*6670*/  SEL R107, RZ, 0x1, P2 ;  /* 0x00000001ff6b7807 */ /* 0x000fc40001000000 */
[----:B------:R-:W-:Y:S02]  /*6680*/  @P0 PRMT R105, R23, 0x7632, R105 ;  /* 0x0000763217690816 */ /* 0x000fe40000000069 */
[----:B------:R-:W-:Y:S01]  /*6690*/  SEL R156, RZ, 0x100, P4 ;  /* 0x00000100ff9c7807 */ /* 0x000fe20002000000 */
[----:B------:R-:W-:Y:S01]  /*66a0*/  IMAD.WIDE.U32 R106, R107, 0x1000000, RZ ;  /* 0x010000006b6a7825 */ /* 0x000fe200078e00ff */
[----:B------:R-:W-:Y:S02]  /*66b0*/  SEL R150, RZ, 0x1000000, P1 ;  /* 0x01000000ff967807 */ /* 0x000fe40000800000 */
[----:B------:R-:W-:Y:S01]  /*66c0*/  SEL R152, RZ, 0x1, P5 ;  /* 0x00000001ff987807 */ /* 0x000fe20002800000 */
[----:B------:R-:W-:Y:S01]  /*66d0*/  @P0 IMAD.U32 R149, R105, 0x10000, RZ ;  /* 0x0001000069950824 */ /* 0x000fe200078e00ff */
[----:B------:R-:W-:Y:S01]  /*66e0*/  FSEL R140, R140, RZ, !P1 ;  /* 0x000000ff8c8c7208 */ /* 0x000fe20004800000 */
[----:B------:R-:W-:Y:S01]  /*66f0*/  IMAD.WIDE.U32 R104, R104, 0x10000, RZ ;  /* 0x0001000068687825 */ /* 0x000fe200078e00ff */
[----:B------:R-:W-:-:S02]  /*6700*/  SEL R155, RZ, 0x1, P3 ;  /* 0x00000001ff9b7807 */ /* 0x000fc40001800000 */
[----:B------:R-:W-:Y:S01]  /*6710*/  LOP3.LUT R150, R156, R150, R157, 0xfe, !PT ;  /* 0x000000969c967212 */ /* 0x000fe200078efe9d */
[----:B------:R-:W-:-:S04]  /*6720*/  IMAD.WIDE.U32 R152, R152, 0x100, RZ ;  /* 0x0000010098987825 */ /* 0x000fc800078e00ff */
[----:B------:R-:W-:Y:S01]  /*6730*/  @P0 FADD.FTZ R140, R149, R140 ;  /* 0x0000008c958c0221 */ /* 0x000fe20000010000 */
[----:B------:R-:W-:Y:S02]  /*6740*/  LEA R154, P0, R148, UR12, 0x4 ;  /* 0x0000000c949a7c11 */ /* 0x000fe4000f8020ff */
[----:B------:R-:W-:Y:S02]  /*6750*/  LOP3.LUT R155, R107, R150, R155, 0xfe, !PT ;  /* 0x000000966b9b7212 */ /* 0x000fe400078efe9b */
[----:B------:R-:W-:Y:S02]  /*6760*/  LOP3.LUT R149, R152, R106, R104, 0xfe, !PT ;  /* 0x0000006a98957212 */ /* 0x000fe400078efe68 */
[----:B------:R-:W-:Y:S02]  /*6770*/  LOP3.LUT R153, R153, R155, R105, 0xfe, !PT ;  /* 0x0000009b99997212 */ /* 0x000fe400078efe69 */
[----:B------:R-:W-:Y:S02]  /*6780*/  LEA.HI.X R155, R148, UR13, RZ, 0x4, P0 ;  /* 0x0000000d949b7c11 */ /* 0x000fe400080f24ff */
[----:B------:R-:W-:-:S02]  /*6790*/  SEL R152, RZ, 0x1, P6 ;  /* 0x00000001ff987807 */ /* 0x000fc40003000000 */
[----:B------:R-:W-:Y:S02]  /*67a0*/  LEA R150, P0, R148, UR14, 0x3 ;  /* 0x0000000e94967c11 */ /* 0x000fe4000f8018ff */
        /* <DEDUP_REMOVED lines=9> */
.L_x_8973:
[----:B------:R-:W-:Y:S05]  /*6840*/  BSYNC B1 ;  /* 0x0000000000017941 */ /* 0x000fea0003800000 */
.L_x_8972:
        /* <DEDUP_REMOVED lines=23> */
.L_x_9033:
[----:B------:R-:W-:-:S07]  /*69c0*/  IMAD.MOV.U32 R17, RZ, RZ, R4 ;  /* 0x000000ffff117224 */ /* 0x000fce00078e0004 */
.L_x_9034:
[----:B------:R-:W-:Y:S05]  /*69d0*/  BSYNC B2 ;  /* 0x0000000000027941 */ /* 0x000fea0003800000 */
.L_x_9032:
        /* <DEDUP_REMOVED lines=16> */
.L_x_9038:
[----:B------:R-:W-:Y:S05]  /*6ae0*/  BSYNC B3 ;  /* 0x0000000000037941 */ /* 0x000fea0003800000 */
.L_x_9037:
        /* <DEDUP_REMOVED lines=42> */
.L_x_9036:
[----:B------:R-:W-:Y:S05]  /*6d90*/  BSYNC B2 ;  /* 0x0000000000027941 */ /* 0x000fea0003800000 */
.L_x_9035:
        /* <DEDUP_REMOVED lines=26> */
.L_x_9040:
[----:B------:R-:W-:-:S07]  /*6f40*/  IMAD.MOV.U32 R134, RZ, RZ, R4 ;  /* 0x000000ffff867224 */ /* 0x000fce00078e0004 */
.L_x_9041:
[----:B------:R-:W-:Y:S05]  /*6f50*/  BSYNC B2 ;  /* 0x0000000000027941 */ /* 0x000fea0003800000 */
.L_x_9039:
        /* <DEDUP_REMOVED lines=16> */
.L_x_9045:
[----:B------:R-:W-:Y:S05]  /*7060*/  BSYNC B3 ;  /* 0x0000000000037941 */ /* 0x000fea0003800000 */
.L_x_9044:
        /* <DEDUP_REMOVED lines=42> */
.L_x_9043:
[----:B------:R-:W-:Y:S05]  /*7310*/  BSYNC B2 ;  /* 0x0000000000027941 */ /* 0x000fea0003800000 */
.L_x_9042:
        /* <DEDUP_REMOVED lines=23> */
.L_x_9047:
[----:B------:R-:W-:-:S07]  /*7490*/  MOV R104, R4 ;  /* 0x0000000400687202 */ /* 0x000fce0000000f00 */
.L_x_9048:
[----:B------:R-:W-:Y:S05]  /*74a0*/  BSYNC B2 ;  /* 0x0000000000027941 */ /* 0x000fea0003800000 */
.L_x_9046:
        /* <DEDUP_REMOVED lines=16> */
.L_x_9052:
[----:B------:R-:W-:Y:S05]  /*75b0*/  BSYNC B3 ;  /* 0x0000000000037941 */ /* 0x000fea0003800000 */
.L_x_9051:
        /* <DEDUP_REMOVED lines=42> */
.L_x_9050:
[----:B------:R-:W-:Y:S05]  /*7860*/  BSYNC B2 ;  /* 0x0000000000027941 */ /* 0x000fea0003800000 */
.L_x_9049:
        /* <DEDUP_REMOVED lines=22> */
.L_x_9054:
[----:B------:R-:W-:-:S07]  /*79d0*/  IMAD.MOV.U32 R135, RZ, RZ, R4 ;  /* 0x000000ffff877224 */ /* 0x000fce00078e0004 */
.L_x_9055:
[----:B------:R-:W-:Y:S05]  /*79e0*/  BSYNC B2 ;  /* 0x0000000000027941 */ /* 0x000fea0003800000 */
.L_x_9053:
        /* <DEDUP_REMOVED lines=16> */
.L_x_9059:
[----:B------:R-:W-:Y:S05]  /*7af0*/  BSYNC B3 ;  /* 0x0000000000037941 */ /* 0x000fea0003800000 */
.L_x_9058:
        /* <DEDUP_REMOVED lines=42> */
.L_x_9057:
[----:B------:R-:W-:Y:S05]  /*7da0*/  BSYNC B2 ;  /* 0x0000000000027941 */ /* 0x000fea0003800000 */
.L_x_9056:
        /* <DEDUP_REMOVED lines=22> */
.L_x_9061:
[----:B------:R-:W-:-:S07]  /*7f10*/  MOV R125, R4 ;  /* 0x00000004007d7202 */ /* 0x000fce0000000f00 */
.L_x_9062:
[----:B------:R-:W-:Y:S05]  /*7f20*/  BSYNC B2 ;  /* 0x0000000000027941 */ /* 0x000fea0003800000 */
.L_x_9060:
        /* <DEDUP_REMOVED lines=16> */
.L_x_9066:
[----:B------:R-:W-:Y:S05]  /*8030*/  BSYNC B3 ;  /* 0x0000000000037941 */ /* 0x000fea0003800000 */
.L_x_9065:
        /* <DEDUP_REMOVED lines=42> */
.L_x_9064:
[----:B------:R-:W-:Y:S05]  /*82e0*/  BSYNC B2 ;  /* 0x0000000000027941 */ /* 0x000fea0003800000 */
.L_x_9063:
        /* <DEDUP_REMOVED lines=22> */
.L_x_9068:
[----:B------:R-:W-:-:S07]  /*8450*/  IMAD.MOV.U32 R153, RZ, RZ, R4 ;  /* 0x000000ffff997224 */ /* 0x000fce00078e0004 */
.L_x_9069:
[----:B------:R-:W-:Y:S05]  /*8460*/  BSYNC B2 ;  /* 0x0000000000027941 */ /* 0x000fea0003800000 */
.L_x_9067:
        /* <DEDUP_REMOVED lines=16> */
.L_x_9073:
[----:B------:R-:W-:Y:S05]  /*8570*/  BSYNC B3 ;  /* 0x0000000000037941 */ /* 0x000fea0003800000 */
.L_x_9072:
        /* <DEDUP_REMOVED lines=42> */
.L_x_9071:
[----:B------:R-:W-:Y:S05]  /*8820*/  BSYNC B2 ;  /* 0x0000000000027941 */ /* 0x000fea0003800000 */
.L_x_9070:
        /* <DEDUP_REMOVED lines=22> */
.L_x_9075:
[----:B------:R-:W-:-:S07]  /*8990*/  MOV R106, R4 ;  /* 0x00000004006a7202 */ /* 0x000fce0000000f00 */
.L_x_9076:
[----:B------:R-:W-:Y:S05]  /*89a0*/  BSYNC B2 ;  /* 0x0000000000027941 */ /* 0x000fea0003800000 */
.L_x_9074:
        /* <DEDUP_REMOVED lines=16> */
.L_x_9080:
[----:B------:R-:W-:Y:S05]  /*8ab0*/  BSYNC B3 ;  /* 0x0000000000037941 */ /* 0x000fea0003800000 */
.L_x_9079:
        /* <DEDUP_REMOVED lines=42> */
.L_x_9078:
[----:B------:R-:W-:Y:S05]  /*8d60*/  BSYNC B2 ;  /* 0x0000000000027941 */ /* 0x000fea0003800000 */
.L_x_9077:
        /* <DEDUP_REMOVED lines=22> */
.L_x_9082:
[----:B------:R-:W-:-:S07]  /*8ed0*/  IMAD.MOV.U32 R154, RZ, RZ, R4 ;  /* 0x000000ffff9a7224 */ /* 0x000fce00078e0004 */
.L_x_9083:
[----:B------:R-:W-:Y:S05]  /*8ee0*/  BSYNC B2 ;  /* 0x0000000000027941 */ /* 0x000fea0003800000 */
.L_x_9081:
        /* <DEDUP_REMOVED lines=18> */
.L_x_9087:
[----:B------:R-:W-:Y:S05]  /*9010*/  BSYNC B3 ;  /* 0x0000000000037941 */ /* 0x000fea0003800000 */
.L_x_9086:
        /* <DEDUP_REMOVED lines=42> */
.L_x_9085:
[----:B------:R-:W-:Y:S05]  /*92c0*/  BSYNC B2 ;  /* 0x0000000000027941 */ /* 0x000fea0003800000 */
.L_x_9084:
[----:B------:R-:W-:Y:S02]  /*92d0*/  I2FP.F32.U32 R106, R154 ;  /* 0x0000009a006a7245 */ /* 0x000fe40000201000 */
[----:B------:R-:W-:Y:S02]  /*92e0*/  ISETP.NE.AND P6, PT, R142, RZ, PT ;  /* 0x000000ff8e00720c */ /* 0x000fe40003fc5270 */
[----:B------:R-:W-:Y:S01]  /*92f0*/  SHF.L.U32 R142, R153, 0x10, RZ ;  /* 0x00000010998e7819 */ /* 0x000fe200000006ff */
[----:B------:R-:W-:Y:S01]  /*9300*/  FFMA.FTZ R149, R106, R149, 1.1641532182693481445e-10 ;  /* 0x2f0000006a957423 */ /* 0x000fe20000010095 */
[----:B------:R-:W-:Y:S02]  /*9310*/  SEL R104, RZ, 0x1, P1 ;  /* 0x00000001ff687807 */ /* 0x000fe40000800000 */
[----:B------:R-:W-:Y:S01]  /*9320*/  SEL R157, RZ, 0x10000, P5 ;  /* 0x00010000ff9d7807 */ /* 0x000fe20002800000 */
[----:B------:R-:W-:Y:S01]  /*9330*/  FMUL.FTZ R142, R142, R147 ;  /* 0x000000938e8e7220 */ /* 0x000fe20000410000 */
[----:B------:R-:W-:-:S02]  /*9340*/  FSETP.GTU.FTZ.AND P1, PT, R149, R150, PT ;  /* 0x000000969500720b */ /* 0x000fc40003f3c000 */
[----:B------:R-:W-:Y:S01]  /*9350*/  ISETP.NE.AND P5, PT, R152, RZ, PT ;  /* 0x000000ff9800720c */ /* 0x000fe20003fa5270 */
[----:B------:R-:W-:Y:S01]  /*9360*/  FMUL.FTZ R142, R142, R151 ;  /* 0x000000978e8e7220 */ /* 0x000fe20000410000 */
[----:B------:R-:W-:Y:S02]  /*9370*/  SEL R107, RZ, 0x1, P2 ;  /* 0x00000001ff6b7807 */ /* 0x000fe40001000000 */
        /* <DEDUP_REMOVED lines=28> */
.L_x_9031:
[----:B------:R-:W-:Y:S05]  /*9540*/  BSYNC B1 ;  /* 0x0000000000017941 */ /* 0x000fea0003800000 */
.L_x_9030:
        /* <DEDUP_REMOVED lines=23> */
.L_x_9091:
[----:B------:R-:W-:-:S07]  /*96c0*/  IMAD.MOV.U32 R19, RZ, RZ, R4 ;  /* 0x000000ffff137224 */ /* 0x000fce00078e0004 */
.L_x_9092:
[----:B------:R-:W-:Y:S05]  /*96d0*/  BSYNC B2 ;  /* 0x0000000000027941 */ /* 0x000fea0003800000 */
.L_x_9090:
        /* <DEDUP_REMOVED lines=16> */
.L_x_9096:
[----:B------:R-:W-:Y:S05]  /*97e0*/  BSYNC B3 ;  /* 0x0000000000037941 */ /* 0x000fea0003800000 */
.L_x_9095:
        /* <DEDUP_REMOVED lines=42> */
.L_x_9094:
[----:B------:R-:W-:Y:S05]  /*9a90*/  BSYNC B2 ;  /* 0x0000000000027941 */ /* 0x000fea0003800000 */
.L_x_9093:
        /* <DEDUP_REMOVED lines=26> */
.L_x_9098:
[----:B------:R-:W-:-:S07]  /*9c40*/  IMAD.MOV.U32 R136, RZ, RZ, R4 ;  /* 0x000000ffff887224 */ /* 0x000fce00078e0004 */
.L_x_9099:
[----:B------:R-:W-:Y:S05]  /*9c50*/  BSYNC B2 ;  /* 0x0000000000027941 */ /* 0x000fea0003800000 */
.L_x_9097:
        /* <DEDUP_REMOVED lines=16> */
.L_x_9103:
[----:B------:R-:W-:Y:S05]  /*9d60*/  BSYNC B3 ;  /* 0x0000000000037941 */ /* 0x000fea0003800000 */
.L_x_9102:
        /* <DEDUP_REMOVED lines=42> */
.L_x_9101:
[----:B------:R-:W-:Y:S05]  /*a010*/  BSYNC B2 ;  /* 0x0000000000027941 */ /* 0x000fea0003800000 */
.L_x_9100:
        /* <DEDUP_REMOVED lines=23> */
.L_x_9105:
[----:B------:R-:W-:-:S07]  /*a190*/  MOV R104, R4 ;  /* 0x0000000400687202 */ /* 0x000fce0000000f00 */
.L_x_9106:
[----:B------:R-:W-:Y:S05]  /*a1a0*/  BSYNC B2 ;  /* 0x0000000000027941 */ /* 0x000fea0003800000 */
.L_x_9104:
        /* <DEDUP_REMOVED lines=16> */
.L_x_9110:
[----:B------:R-:W-:Y:S05]  /*a2b0*/  BSYNC B3 ;  /* 0x0000000000037941 */ /* 0x000fea0003800000 */
.L_x_9109:
        /* <DEDUP_REMOVED lines=42> */
.L_x_9108:
[----:B------:R-:W-:Y:S05]  /*a560*/  BSYNC B2 ;  /* 0x0000000000027941 */ /* 0x000fea0003800000 */
.L_x_9107:
        /* <DEDUP_REMOVED lines=22> */
.L_x_9112:
[----:B------:R-:W-:-:S07]  /*a6d0*/  IMAD.MOV.U32 R137, RZ, RZ, R4 ;  /* 0x000000ffff897224 */ /* 0x000fce00078e0004 */
.L_x_9113:
[----:B------:R-:W-:Y:S05]  /*a6e0*/  BSYNC B2 ;  /* 0x0000000000027941 */ /* 0x000fea0003800000 */
.L_x_9111:
        /* <DEDUP_REMOVED lines=16> */
.L_x_9117:
[----:B------:R-:W-:Y:S05]  /*a7f0*/  BSYNC B3 ;  /* 0x0000000000037941 */ /* 0x000fea0003800000 */
.L_x_9116:
        /* <DEDUP_REMOVED lines=42> */
.L_x_9115:
[----:B------:R-:W-:Y:S05]  /*aaa0*/  BSYNC B2 ;  /* 0x0000000000027941 */ /* 0x000fea0003800000 */
.L_x_9114:
        /* <DEDUP_REMOVED lines=22> */
.L_x_9119:
[----:B------:R-:W-:-:S07]  /*ac10*/  MOV R127, R4 ;  /* 0x00000004007f7202 */ /* 0x000fce0000000f00 */
.L_x_9120:
[----:B------:R-:W-:Y:S05]  /*ac20*/  BSYNC B2 ;  /* 0x0000000000027941 */ /* 0x000fea0003800000 */
.L_x_9118:
        /* <DEDUP_REMOVED lines=16> */
.L_x_9124:
[----:B------:R-:W-:Y:S05]  /*ad30*/  BSYNC B3 ;  /* 0x0000000000037941 */ /* 0x000fea0003800000 */
.L_x_9123:
        /* <DEDUP_REMOVED lines=42> */
.L_x_9122:
[----:B------:R-:W-:Y:S05]  /*afe0*/  BSYNC B2 ;  /* 0x0000000000027941 */ /* 0x000fea0003800000 */
.L_x_9121:
        /* <DEDUP_REMOVED lines=22> */
.L_x_9126:
[----:B------:R-:W-:-:S07]  /*b150*/  IMAD.MOV.U32 R153, RZ, RZ, R4 ;  /* 0x000000ffff997224 */ /* 0x000fce00078e0004 */
.L_x_9127:
[----:B------:R-:W-:Y:S05]  /*b160*/  BSYNC B2 ;  /* 0x0000000000027941 */ /* 0x000fea0003800000 */
.L_x_9125:
        /* <DEDUP_REMOVED lines=16> */
.L_x_9131:
[----:B------:R-:W-:Y:S05]  /*b270*/  BSYNC B3 ;  /* 0x0000000000037941 */ /* 0x000fea0003800000 */
.L_x_9130:
        /* <DEDUP_REMOVED lines=42> */
.L_x_9129:
[----:B------:R-:W-:Y:S05]  /*b520*/  BSYNC B2 ;  /* 0x0000000000027941 */ /* 0x000fea0003800000 */
.L_x_9128:
        /* <DEDUP_REMOVED lines=22> */
.L_x_9133:
[----:B------:R-:W-:-:S07]  /*b690*/  MOV R106, R4 ;  /* 0x00000004006a7202 */ /* 0x000fce0000000f00 */
.L_x_9134:
[----:B------:R-:W-:Y:S05]  /*b6a0*/  BSYNC B2 ;  /* 0x0000000000027941 */ /* 0x000fea0003800000 */
.L_x_9132:
        /* <DEDUP_REMOVED lines=16> */
.L_x_9138:
[----:B------:R-:W-:Y:S05]  /*b7b0*/  BSYNC B3 ;  /* 0x0000000000037941 */ /* 0x000fea0003800000 */
.L_x_9137:
        /* <DEDUP_REMOVED lines=42> */
.L_x_9136:
[----:B------:R-:W-:Y:S05]  /*ba60*/  BSYNC B2 ;  /* 0x0000000000027941 */ /* 0x000fea0003800000 */
.L_x_9135:
        /* <DEDUP_REMOVED lines=22> */
.L_x_9140:
[----:B------:R-:W-:-:S07]  /*bbd0*/  IMAD.MOV.U32 R154, RZ, RZ, R4 ;  /* 0x000000ffff9a7224 */ /* 0x000fce00078e0004 */
.L_x_9141:
[----:B------:R-:W-:Y:S05]  /*bbe0*/  BSYNC B2 ;  /* 0x0000000000027941 */ /* 0x000fea0003800000 */
.L_x_9139:
        /* <DEDUP_REMOVED lines=18> */
.L_x_9145:
[----:B------:R-:W-:Y:S05]  /*bd10*/  BSYNC B3 ;  /* 0x0000000000037941 */ /* 0x000fea0003800000 */
.L_x_9144:
        /* <DEDUP_REMOVED lines=42> */
.L_x_9143:
[----:B------:R-:W-:Y:S05]  /*bfc0*/  BSYNC B2 ;  /* 0x0000000000027941 */ /* 0x000fea0003800000 */
.L_x_9142:
        /* <DEDUP_REMOVED lines=39> */
.L_x_9089:
[----:B------:R-:W-:Y:S05]  /*c240*/  BSYNC B1 ;  /* 0x0000000000017941 */ /* 0x000fea0003800000 */
.L_x_9088:
        /* <DEDUP_REMOVED lines=23> */
.L_x_9149:
[----:B------:R-:W-:-:S07]  /*c3c0*/  IMAD.MOV.U32 R109, RZ, RZ, R4 ;  /* 0x000000ffff6d7224 */ /* 0x000fce00078e0004 */
.L_x_9150:
[----:B------:R-:W-:Y:S05]  /*c3d0*/  BSYNC B2 ;  /* 0x0000000000027941 */ /* 0x000fea0003800000 */
.L_x_9148:
        /* <DEDUP_REMOVED lines=16> */
.L_x_9154:
[----:B------:R-:W-:Y:S05]  /*c4e0*/  BSYNC B3 ;  /* 0x0000000000037941 */ /* 0x000fea0003800000 */
.L_x_9153:
        /* <DEDUP_REMOVED lines=42> */
.L_x_9152:
[----:B------:R-:W-:Y:S05]  /*c790*/  BSYNC B2 ;  /* 0x0000000000027941 */ /* 0x000fea0003800000 */
.L_x_9151:
[----:B------:R-:W0:Y:S01]  /*c7a0*/  LDC R151, c[0x0][0x298] ;  /* 0x0000a600ff977b82 */ /* 0x000e220000000800 */
[----:B------:R-:W-:Y:S01]  /*c7b0*/  HFMA2.MMA R149, -RZ, RZ, 0.1171875, 0 ;  /* 0x2f800000ff957435 */ /* 0x000fe200000001ff */
[----:B------:R-:W-:Y:S01]  /*c7c0*/  I2FP.F32.U32 R118, R109 ;  /* 0x0000006d00767245 */ /* 0x000fe20000201000 */
[----:B-----5:R-:W-:Y:S01]  /*c7d0*/  IMAD.U32 R138, R104, 0x10000, RZ ;  /* 0x00010000688a7824 */ /* 0x020fe200078e00ff */
[----:B------:R-:W-:Y:S01]  /*c7e0*/  BSSY B2, `(.L_x_9155) ;  /* 0x0000017000027945 */ /* 0x000fe20003800000 */
[----:B------:R-:W-:Y:S02]  /*c7f0*/  VIADD R129, R128, 0x1 ;  /* 0x0000000180817836 */ /* 0x000fe40000000000 */
[----:B------:R-:W-:Y:S01]  /*c800*/  FMUL.FTZ R138, R138, R147 ;  /* 0x000000938a8a7220 */ /* 0x000fe20000410000 */
[----:B------:R-:W1:Y:S03]  /*c810*/  LDC R150, c[0x0][0x294] ;  /* 0x0000a500ff967b82 */ /* 0x000e660000000800 */
[----:B------:R-:W-:Y:S01]  /*c820*/  FFMA.FTZ R5, R118, R149, 1.1641532182693481445e-10 ;  /* 0x2f00000076057423 */ /* 0x000fe20000010095 */
[----:B------:R-:W-:Y:S01]  /*c830*/  @P0 SHF.L.U32 R118, R20, 0x10, RZ ;  /* 0x0000001014760819 */ /* 0x000fe200000006ff */
[----:B0-----:R-:W-:-:S03]  /*c840*/  FMUL.FTZ R138, R138, R151 ;  /* 0x000000978a8a7220 */ /* 0x001fc60000410000 */
[----:B-1----:R-:W-:-:S04]  /*c850*/  FSETP.GTU.FTZ.AND P1, PT, R5, R150, PT ;  /* 0x000000960500720b */ /* 0x002fc80003f3c000 */
[----:B------:R-:W-:Y:S02]  /*c860*/  P2R R146, PR, RZ, 0x2 ;  /* 0x00000002ff927803 */ /* 0x000fe40000000000 */
[----:B------:R-:W-:Y:S02]  /*c870*/  FSEL R109, R138, RZ, !P1 ;  /* 0x000000ff8a6d7208 */ /* 0x000fe40004800000 */
[----:B------:R-:W-:Y:S02]  /*c880*/  ISETP.NE.AND P1, PT, R128, 0x1, PT ;  /* 0x000000018000780c */ /* 0x000fe40003f25270 */
[----:B------:R-:W-:Y:S01]  /*c890*/  PRMT R138, R104, 0x7632, R138 ;  /* 0x00007632688a7816 */ /* 0x000fe2000000008a */
        /* <DEDUP_REMOVED lines=10> */
.L_x_9156:
[----:B------:R-:W-:-:S07]  /*c940*/  IMAD.MOV.U32 R104, RZ, RZ, R4 ;  /* 0x000000ffff687224 */ /* 0x000fce00078e0004 */
.L_x_9157:
[----:B------:R-:W-:Y:S05]  /*c950*/  BSYNC B2 ;  /* 0x0000000000027941 */ /* 0x000fea0003800000 */
.L_x_9155:
        /* <DEDUP_REMOVED lines=16> */
.L_x_9161:
[----:B------:R-:W-:Y:S05]  /*ca60*/  BSYNC B3 ;  /* 0x0000000000037941 */ /* 0x000fea0003800000 */
.L_x_9160:
        /* <DEDUP_REMOVED lines=42> */
.L_x_9159:
[----:B------:R-:W-:Y:S05]  /*cd10*/  BSYNC B2 ;  /* 0x0000000000027941 */ /* 0x000fea0003800000 */
.L_x_9158:
        /* <DEDUP_REMOVED lines=23> */
.L_x_9163:
[----:B------:R-:W-:-:S07]  /*ce90*/  MOV R104, R4 ;  /* 0x0000000400687202 */ /* 0x000fce0000000f00 */
.L_x_9164:
[----:B------:R-:W-:Y:S05]  /*cea0*/  BSYNC B2 ;  /* 0x0000000000027941 */ /* 0x000fea0003800000 */
.L_x_9162:
        /* <DEDUP_REMOVED lines=16> */
.L_x_9168:
[----:B------:R-:W-:Y:S05]  /*cfb0*/  BSYNC B3 ;  /* 0x0000000000037941 */ /* 0x000fea0003800000 */
.L_x_9167:
        /* <DEDUP_REMOVED lines=42> */
.L_x_9166:
[----:B------:R-:W-:Y:S05]  /*d260*/  BSYNC B2 ;  /* 0x0000000000027941 */ /* 0x000fea0003800000 */
.L_x_9165:
        /* <DEDUP_REMOVED lines=22> */
.L_x_9170:
[----:B------:R-:W-:-:S07]  /*d3d0*/  IMAD.MOV.U32 R139, RZ, RZ, R4 ;  /* 0x000000ffff8b7224 */ /* 0x000fce00078e0004 */
.L_x_9171:
[----:B------:R-:W-:Y:S05]  /*d3e0*/  BSYNC B2 ;  /* 0x0000000000027941 */ /* 0x000fea0003800000 */
.L_x_9169:
        /* <DEDUP_REMOVED lines=16> */
.L_x_9175:
[----:B------:R-:W-:Y:S05]  /*d4f0*/  BSYNC B3 ;  /* 0x0000000000037941 */ /* 0x000fea0003800000 */
.L_x_9174:
        /* <DEDUP_REMOVED lines=42> */
.L_x_9173:
[----:B------:R-:W-:Y:S05]  /*d7a0*/  BSYNC B2 ;  /* 0x0000000000027941 */ /* 0x000fea0003800000 */
.L_x_9172:
        /* <DEDUP_REMOVED lines=22> */
.L_x_9177:
[----:B------:R-:W-:-:S07]  /*d910*/  MOV R129, R4 ;  /* 0x0000000400817202 */ /* 0x000fce0000000f00 */
.L_x_9178:
[----:B------:R-:W-:Y:S05]  /*d920*/  BSYNC B2 ;  /* 0x0000000000027941 */ /* 0x000fea0003800000 */
.L_x_9176:
        /* <DEDUP_REMOVED lines=16> */
.L_x_9182:
[----:B------:R-:W-:Y:S05]  /*da30*/  BSYNC B3 ;  /* 0x0000000000037941 */ /* 0x000fea0003800000 */
.L_x_9181:
        /* <DEDUP_REMOVED lines=42> */
.L_x_9180:
[----:B------:R-:W-:Y:S05]  /*dce0*/  BSYNC B2 ;  /* 0x0000000000027941 */ /* 0x000fea0003800000 */
.L_x_9179:
        /* <DEDUP_REMOVED lines=22> */
.L_x_9184:
[----:B------:R-:W-:-:S07]  /*de50*/  IMAD.MOV.U32 R153, RZ, RZ, R4 ;  /* 0x000000ffff997224 */ /* 0x000fce00078e0004 */
.L_x_9185:
[----:B------:R-:W-:Y:S05]  /*de60*/  BSYNC B2 ;  /* 0x0000000000027941 */ /* 0x000fea0003800000 */
.L_x_9183:
        /* <DEDUP_REMOVED lines=16> */
.L_x_9189:
[----:B------:R-:W-:Y:S05]  /*df70*/  BSYNC B3 ;  /* 0x0000000000037941 */ /* 0x000fea0003800000 */
.L_x_9188:
        /* <DEDUP_REMOVED lines=42> */
.L_x_9187:
[----:B------:R-:W-:Y:S05]  /*e220*/  BSYNC B2 ;  /* 0x0000000000027941 */ /* 0x000fea0003800000 */
.L_x_9186:
        /* <DEDUP_REMOVED lines=22> */
.L_x_9191:
[----:B------:R-:W-:-:S07]  /*e390*/  MOV R106, R4 ;  /* 0x00000004006a7202 */ /* 0x000fce0000000f00 */
.L_x_9192:
[----:B------:R-:W-:Y:S05]  /*e3a0*/  BSYNC B2 ;  /* 0x0000000000027941 */ /* 0x000fea0003800000 */
.L_x_9190:
        /* <DEDUP_REMOVED lines=16> */
.L_x_9196:
[----:B------:R-:W-:Y:S05]  /*e4b0*/  BSYNC B3 ;  /* 0x0000000000037941 */ /* 0x000fea0003800000 */
.L_x_9195:
        /* <DEDUP_REMOVED lines=42> */
.L_x_9194:
[----:B------:R-:W-:Y:S05]  /*e760*/  BSYNC B2 ;  /* 0x0000000000027941 */ /* 0x000fea0003800000 */
.L_x_9193:
        /* <DEDUP_REMOVED lines=22> */
.L_x_9198:
[----:B------:R-:W-:-:S07]  /*e8d0*/  IMAD.MOV.U32 R154, RZ, RZ, R4 ;  /* 0x000000ffff9a7224 */ /* 0x000fce00078e0004 */
.L_x_9199:
[----:B------:R-:W-:Y:S05]  /*e8e0*/  BSYNC B2 ;  /* 0x0000000000027941 */ /* 0x000fea0003800000 */
.L_x_9197:
        /* <DEDUP_REMOVED lines=18> */
.L_x_9203:
[----:B------:R-:W-:Y:S05]  /*ea10*/  BSYNC B3 ;  /* 0x0000000000037941 */ /* 0x000fea0003800000 */
.L_x_9202:
        /* <DEDUP_REMOVED lines=42> */
.L_x_9201:
[----:B------:R-:W-:Y:S05]  /*ecc0*/  BSYNC B2 ;  /* 0x0000000000027941 */ /* 0x000fea0003800000 */
.L_x_9200:
[----:B------:R-:W-:Y:S02]  /*ecd0*/  SEL R157, RZ, 0x10000, P5 ;  /* 0x00010000ff9d7807 */ /* 0x000fe40002800000 */
[----:B------:R-:W-:Y:S02]  /*ece0*/  ISETP.NE.AND P6, PT, R146, RZ, PT ;  /* 0x000000ff9200720c */ /* 0x000fe40003fc5270 */
[----:B------:R-:W-:Y:S02]  /*ecf0*/  ISETP.NE.AND P5, PT, R152, RZ, PT ;  /* 0x000000ff9800720c */ /* 0x000fe40003fa5270 */
[----:B------:R-:W-:Y:S02]  /*ed00*/  I2FP.F32.U32 R146, R154 ;  /* 0x0000009a00927245 */ /* 0x000fe40000201000 */
[----:B------:R-:W-:Y:S02]  /*ed10*/  SHF.L.U32 R152, R153, 0x10, RZ ;  /* 0x0000001099987819 */ /* 0x000fe400000006ff */
[----:B------:R-:W-:Y:S01]  /*ed20*/  SEL R106, RZ, 0x1, P1 ;  /* 0x00000001ff6a7807 */ /* 0x000fe20000800000 */
[----:B------:R-:W-:Y:S01]  /*ed30*/  FFMA.FTZ R149, R146, R149, 1.1641532182693481445e-10 ;  /* 0x2f00000092957423 */ /* 0x000fe20000010095 */
[----:B------:R-:W-:Y:S01]  /*ed40*/  @P0 PRMT R105, R23, 0x7632, R105 ;  /* 0x0000763217690816 */ /* 0x000fe20000000069 */
[----:B------:R-:W-:Y:S01]  /*ed50*/  FMUL.FTZ R152, R152, R147 ;  /* 0x0000009398987220 */ /* 0x000fe20000410000 */
[----:B------:R-:W-:-:S02]  /*ed60*/  SEL R107, RZ, 0x1, P2 ;  /* 0x00000001ff6b7807 */ /* 0x000fc40001000000 */
[----:B------:R-:W-:Y:S01]  /*ed70*/  FSETP.GTU.FTZ.AND P1, PT, R149, R150, PT ;  /* 0x000000969500720b */ /* 0x000fe20003f3c000 */
[----:B------:R-:W-:Y:S01]  /*ed80*/  FMUL.FTZ R152, R152, R151 ;  /* 0x0000009798987220 */ /* 0x000fe20000410000 */
[----:B------:R-:W-:Y:S01]  /*ed90*/  SEL R104, RZ, 0x1, P5 ;  /* 0x00000001ff687807 */ /* 0x000fe20002800000 */
[----:B------:R-:W-:Y:S01]  /*eda0*/  @P0 IMAD.U32 R147, R105, 0x10000, RZ ;  /* 0x0001000069930824 */ /* 0x000fe200078e00ff */
[----:B------:R-:W-:Y:S01]  /*edb0*/  SEL R156, RZ, 0x100, P4 ;  /* 0x00000100ff9c7807 */ /* 0x000fe20002000000 */
[----:B------:R-:W-:Y:S01]  /*edc0*/  IMAD.WIDE.U32 R150, R107, 0x1000000, RZ ;  /* 0x010000006b967825 */ /* 0x000fe200078e00ff */
[----:B------:R-:W-:Y:S02]  /*edd0*/  FSEL R146, R152, RZ, !P1 ;  /* 0x000000ff98927208 */ /* 0x000fe40004800000 */
[----:B------:R-:W-:Y:S01]  /*ede0*/  SEL R149, RZ, 0x1000000, P1 ;  /* 0x01000000ff957807 */ /* 0x000fe20000800000 */
[----:B------:R-:W-:Y:S01]  /*edf0*/  IMAD.WIDE.U32 R106, R106, 0x10000, RZ ;  /* 0x000100006a6a7825 */ /* 0x000fe200078e00ff */
[----:B------:R-:W-:-:S03]  /*ee00*/  SEL R155, RZ, 0x1, P3 ;  /* 0x00000001ff9b7807 */ /* 0x000fc60001800000 */
[----:B------:R-:W-:Y:S01]  /*ee10*/  @P0 FADD.FTZ R146, R147, R146 ;  /* 0x0000009293920221 */ /* 0x000fe20000010000 */
[----:B------:R-:W-:Y:S01]  /*ee20*/  LOP3.LUT R149, R156, R149, R157, 0xfe, !PT ;  /* 0x000000959c957212 */ /* 0x000fe200078efe9d */
[----:B------:R-:W-:Y:S01]  /*ee30*/  IMAD.WIDE.U32 R104, R104, 0x100, RZ ;  /* 0x0000010068687825 */ /* 0x000fe200078e00ff */
[----:B------:R-:W-:Y:S02]  /*ee40*/  LEA R152, P0, R148, UR12, 0x4 ;  /* 0x0000000c94987c11 */ /* 0x000fe4000f8020ff */
[----:B------:R-:W-:Y:S02]  /*ee50*/  LOP3.LUT R155, R151, R149, R155, 0xfe, !PT ;  /* 0x00000095979b7212 */ /* 0x000fe400078efe9b */
[----:B------:R-:W-:Y:S02]  /*ee60*/  LOP3.LUT R147, R104, R150, R106, 0xfe, !PT ;  /* 0x0000009668937212 */ /* 0x000fe400078efe6a */
[C---:B------:R-:W-:Y:S02]  /*ee70*/  LEA.HI.X R153, R148.reuse, UR13, RZ, 0x4, P0 ;  /* 0x0000000d94997c11 */ /* 0x040fe400080f24ff */
[----:B------:R-:W-:-:S02]  /*ee80*/  LEA R150, P0, R148, UR14, 0x3 ;  /* 0x0000000e94967c11 */ /* 0x000fc4000f8018ff */
[----:B------:R-:W-:Y:S02]  /*ee90*/  SEL R154, RZ, 0x1, P6 ;  /* 0x00000001ff9a7807 */ /* 0x000fe40003000000 */
[----:B------:R-:W-:Y:S02]  /*eea0*/  LOP3.LUT R149, R105, R155, R107, 0xfe, !PT ;  /* 0x0000009b69957212 */ /* 0x000fe400078efe6b */
[----:B------:R-:W-:Y:S02]  /*eeb0*/  F2FP.BF16.F32.PACK_AB R106, R138, R129 ;  /* 0x000000818a6a723e */ /* 0x000fe400000010ff */
[----:B------:R-:W-:Y:S02]  /*eec0*/  F2FP.BF16.F32.PACK_AB R105, R128, R119 ;  /* 0x000000778069723e */ /* 0x000fe400000010ff */
[----:B------:R-:W-:Y:S02]  /*eed0*/  F2FP.BF16.F32.PACK_AB R104, R118, R109 ;  /* 0x0000006d7668723e */ /* 0x000fe400000010ff */
[----:B------:R-:W-:-:S02]  /*eee0*/  F2FP.BF16.F32.PACK_AB R107, R146, R139 ;  /* 0x0000008b926b723e */ /* 0x000fc400000010ff */
[----:B------:R-:W-:Y:S02]  /*eef0*/  LEA.HI.X R151, R148, UR15, RZ, 0x3, P0 ;  /* 0x0000000f94977c11 */ /* 0x000fe400080f1cff */
[----:B------:R-:W-:Y:S01]  /*ef00*/  LOP3.LUT R148, R147, R154, RZ, 0xfc, !PT ;  /* 0x0000009a93947212 */ /* 0x000fe200078efcff */
[----:B------:R4:W-:Y:S04]  /*ef10*/  STG.E.128 desc[UR4][R152.64], R104 ;  /* 0x0000006898007986 */ /* 0x0009e8000c101d04 */
[----:B------:R4:W-:Y:S02]  /*ef20*/  STG.E.64 desc[UR4][R150.64], R148 ;  /* 0x0000009496007986 */ /* 0x0009e4000c101b04 */
.L_x_9147:
[----:B------:R-:W-:Y:S05]  /*ef30*/  BSYNC B1 ;  /* 0x0000000000017941 */ /* 0x000fea0003800000 */
.L_x_9146:
        /* <DEDUP_REMOVED lines=151> */
.L_x_9227:
        /* <DEDUP_REMOVED lines=49> */
.L_x_9206:
[----:B------:R-:W-:Y:S05]  /*fbc0*/  BSYNC B1 ;  /* 0x0000000000017941 */ /* 0x000fea0003800000 */
.L_x_9205:
        /* <DEDUP_REMOVED lines=35> */
.L_x_9208:
[----:B------:R-:W-:Y:S05]  /*fe00*/  BSYNC B1 ;  /* 0x0000000000017941 */ /* 0x000fea0003800000 */
.L_x_9207:
        /* <DEDUP_REMOVED lines=35> */
.L_x_9210:
[----:B------:R-:W-:Y:S05]  /*10040*/  BSYNC B1 ;  /* 0x0000000000017941 */ /* 0x000fea0003800000 */
.L_x_9209:
        /* <DEDUP_REMOVED lines=35> */
.L_x_9212:
[----:B------:R-:W-:Y:S05]  /*10280*/  BSYNC B1 ;  /* 0x0000000000017941 */ /* 0x000fea0003800000 */
.L_x_9211:
        /* <DEDUP_REMOVED lines=34> */
.L_x_9214:
[----:B------:R-:W-:Y:S05]  /*104b0*/  BSYNC B1 ;  /* 0x0000000000017941 */ /* 0x000fea0003800000 */
.L_x_9213:
[----:B01234-:R-:W0:Y:S02]  /*104c0*/  LDC.64 R104, c[0x0][0x210] ;  /* 0x00008400ff687b82 */ /* 0x01fe240000000a00 */
[----:B0-----:R-:W-:-:S04]  /*104d0*/  LEA R9, R104, R9, 0x2 ;  /* 0x0000000968097211 */ /* 0x001fc800078e10ff */
[----:B------:R-:W-:-:S13]  /*104e0*/  ISETP.GE.AND P0, PT, R9, R105, PT ;  /* 0x000000690900720c */ /* 0x000fda0003f06270 */
[----:B------:R-:W-:Y:S05]  /*104f0*/  @!P0 BRA `(.L_x_9215) ;  /* 0xffffff0800148947 */ /* 0x000fea000383ffff */
[----:B------:R-:W-:Y:S05]  /*10500*/  BSYNC B0 ;  /* 0x0000000000007941 */ /* 0x000fea0003800000 */
.L_x_8913:
[----:B------:R-:W-:Y:S05]  /*10510*/  EXIT ;  /* 0x000000000000794d */ /* 0x000fea0003800000 */
.L_x_9204:
        /* <DEDUP_REMOVED lines=8> */
.L_x_9217:
[----:B------:R-:W-:Y:S05]  /*105a0*/  BSYNC B1 ;  /* 0x0000000000017941 */ /* 0x000fea0003800000 */
.L_x_9216:
        /* <DEDUP_REMOVED lines=10> */
.L_x_9218:
[----:B------:R-:W-:Y:S01]  /*10650*/  HFMA2.MMA R152, -RZ, RZ, 0, 2.384185791015625e-07 ;  /* 0x00000004ff987435 */ /* 0x000fe200000001ff */
[----:B------:R-:W-:-:S05]  /*10660*/  MOV R106, R147 ;  /* 0x00000093006a7202 */ /* 0x000fca0000000f00 */
[----:B------:R-:W-:-:S04]  /*10670*/  FADD.FTZ R106, R105, R106 ;  /* 0x0000006a696a7221 */ /* 0x000fc80000010000 */
[----:B------:R-:W-:-:S07]  /*10680*/  IMAD.MOV.U32 R151, RZ, RZ, R106 ;  /* 0x000000ffff977224 */ /* 0x000fce00078e006a */
[----:B------:R-:W-:Y:S05]  /*10690*/  WARPSYNC.COLLECTIVE R150, `(.L_x_9219) ;  /* 0x0000000096087348 */ /* 0x000fea0003c00000 */
[----:B------:R0:W1:Y:S02]  /*106a0*/  SHFL.BFLY P5, R147, R151, R152, R153 ;  /* 0x0c00009897937389 */ /* 0x00006400000a0099 */
[----:B01----:R-:W-:Y:S01]  /*106b0*/  ENDCOLLECTIVE ;  /* 0x000000000000791b */ /* 0x003fe20003800000 */
.L_x_9219:
[----:B------:R-:W-:Y:S02]  /*106c0*/  IMAD.MOV.U32 R152, RZ, RZ, 0x8 ;  /* 0x00000008ff987424 */ /* 0x000fe400078e00ff */
[----:B------:R-:W-:-:S04]  /*106d0*/  IMAD.MOV.U32 R107, RZ, RZ, R147 ;  /* 0x000000ffff6b7224 */ /* 0x000fc800078e0093 */
[----:B------:R-:W-:-:S05]  /*106e0*/  FADD.FTZ R107, R106, R107 ;  /* 0x0000006b6a6b7221 */ /* 0x000fca0000010000 */
[----:B------:R-:W-:-:S07]  /*106f0*/  MOV R151, R107 ;  /* 0x0000006b00977202 */ /* 0x000fce0000000f00 */
[----:B------:R-:W-:Y:S05]  /*10700*/  WARPSYNC.COLLECTIVE R150, `(.L_x_9220) ;  /* 0x0000000096087348 */ /* 0x000fea0003c00000 */
[----:B------:R0:W1:Y:S02]  /*10710*/  SHFL.BFLY P5, R147, R151, R152, R153 ;  /* 0x0c00009897937389 */ /* 0x00006400000a0099 */
[----:B01----:R-:W-:Y:S01]  /*10720*/  ENDCOLLECTIVE ;  /* 0x000000000000791b */ /* 0x003fe20003800000 */
.L_x_9220:
[----:B------:R-:W-:Y:S01]  /*10730*/  HFMA2.MMA R152, -RZ, RZ, 0, 9.5367431640625e-07 ;  /* 0x00000010ff987435 */ /* 0x000fe200000001ff */
[----:B------:R-:W-:-:S05]  /*10740*/  MOV R148, R147 ;  /* 0x0000009300947202 */ /* 0x000fca0000000f00 */
[----:B------:R-:W-:-:S04]  /*10750*/  FADD.FTZ R148, R107, R148 ;  /* 0x000000946b947221 */ /* 0x000fc80000010000 */
[----:B------:R-:W-:-:S07]  /*10760*/  IMAD.MOV.U32 R151, RZ, RZ, R148 ;  /* 0x000000ffff977224 */ /* 0x000fce00078e0094 */
[----:B------:R-:W-:Y:S05]  /*10770*/  WARPSYNC.COLLECTIVE R150, `(.L_x_9221) ;  /* 0x0000000096087348 */ /* 0x000fea0003c00000 */
[----:B------:R0:W1:Y:S02]  /*10780*/  SHFL.BFLY P5, R147, R151, R152, R153 ;  /* 0x0c00009897937389 */ /* 0x00006400000a0099 */
[----:B01----:R-:W-:Y:S01]  /*10790*/  ENDCOLLECTIVE ;  /* 0x000000000000791b */ /* 0x003fe20003800000 */
.L_x_9221:
        /* <DEDUP_REMOVED lines=88> */
.L_x_9222:
[----:B------:R-:W-:Y:S02]  /*10d20*/  IMAD.MOV.U32 R152, RZ, RZ, 0x2 ;  /* 0x00000002ff987424 */ /* 0x000fe400078e00ff */
[----:B------:R-:W-:-:S04]  /*10d30*/  IMAD.MOV.U32 R105, RZ, RZ, R147 ;  /* 0x000000ffff697224 */ /* 0x000fc800078e0093 */
[----:B------:R-:W-:-:S05]  /*10d40*/  FADD.FTZ R105, R104, R105 ;  /* 0x0000006968697221 */ /* 0x000fca0000010000 */
[----:B------:R-:W-:-:S07]  /*10d50*/  MOV R151, R105 ;  /* 0x0000006900977202 */ /* 0x000fce0000000f00 */
[----:B------:R-:W-:Y:S05]  /*10d60*/  WARPSYNC.COLLECTIVE R150, `(.L_x_9223) ;  /* 0x0000000096087348 */ /* 0x000fea0003c00000 */
[----:B------:R0:W1:Y:S02]  /*10d70*/  SHFL.BFLY P5, R147, R151, R152, R153 ;  /* 0x0c00009897937389 */ /* 0x00006400000a0099 */
[----:B01----:R-:W-:Y:S01]  /*10d80*/  ENDCOLLECTIVE ;  /* 0x000000000000791b */ /* 0x003fe20003800000 */
.L_x_9223:
[----:B------:R-:W-:Y:S01]  /*10d90*/  HFMA2.MMA R152, -RZ, RZ, 0, 2.384185791015625e-07 ;  /* 0x00000004ff987435 */ /* 0x000fe200000001ff */
[----:B------:R-:W-:-:S05]  /*10da0*/  MOV R106, R147 ;  /* 0x00000093006a7202 */ /* 0x000fca0000000f00 */
[----:B------:R-:W-:-:S04]  /*10db0*/  FADD.FTZ R106, R105, R106 ;  /* 0x0000006a696a7221 */ /* 0x000fc80000010000 */
[----:B------:R-:W-:-:S07]  /*10dc0*/  IMAD.MOV.U32 R151, RZ, RZ, R106 ;  /* 0x000000ffff977224 */ /* 0x000fce00078e006a */
[----:B------:R-:W-:Y:S05]  /*10dd0*/  WARPSYNC.COLLECTIVE R150, `(.L_x_9224) ;  /* 0x0000000096087348 */ /* 0x000fea0003c00000 */
[----:B------:R0:W1:Y:S02]  /*10de0*/  SHFL.BFLY P5, R147, R151, R152, R153 ;  /* 0x0c00009897937389 */ /* 0x00006400000a0099 */
[----:B01----:R-:W-:Y:S01]  /*10df0*/  ENDCOLLECTIVE ;  /* 0x000000000000791b */ /* 0x003fe20003800000 */
.L_x_9224:
[----:B------:R-:W-:Y:S02]  /*10e00*/  IMAD.MOV.U32 R152, RZ, RZ, 0x8 ;  /* 0x00000008ff987424 */ /* 0x000fe400078e00ff */
[----:B------:R-:W-:-:S04]  /*10e10*/  IMAD.MOV.U32 R107, RZ, RZ, R147 ;  /* 0x000000ffff6b7224 */ /* 0x000fc800078e0093 */
[----:B------:R-:W-:-:S05]  /*10e20*/  FADD.FTZ R107, R106, R107 ;  /* 0x0000006b6a6b7221 */ /* 0x000fca0000010000 */
[----:B------:R-:W-:-:S07]  /*10e30*/  MOV R151, R107 ;  /* 0x0000006b00977202 */ /* 0x000fce0000000f00 */
[----:B------:R-:W-:Y:S05]  /*10e40*/  WARPSYNC.COLLECTIVE R150, `(.L_x_9225) ;  /* 0x0000000096087348 */ /* 0x000fea0003c00000 */
[----:B------:R0:W1:Y:S02]  /*10e50*/  SHFL.BFLY P5, R147, R151, R152, R153 ;  /* 0x0c00009897937389 */ /* 0x00006400000a0099 */
[----:B01----:R-:W-:Y:S01]  /*10e60*/  ENDCOLLECTIVE ;  /* 0x000000000000791b */ /* 0x003fe20003800000 */
.L_x_9225:
[----:B------:R-:W-:Y:S01]  /*10e70*/  HFMA2.MMA R152, -RZ, RZ, 0, 9.5367431640625e-07 ;  /* 0x00000010ff987435 */ /* 0x000fe200000001ff */
[----:B------:R-:W-:-:S05]  /*10e80*/  MOV R148, R147 ;  /* 0x0000009300947202 */ /* 0x000fca0000000f00 */
[----:B------:R-:W-:-:S04]  /*10e90*/  FADD.FTZ R148, R107, R148 ;  /* 0x000000946b947221 */ /* 0x000fc80000010000 */
[----:B------:R-:W-:-:S07]  /*10ea0*/  IMAD.MOV.U32 R151, RZ, RZ, R148 ;  /* 0x000000ffff977224 */ /* 0x000fce00078e0094 */
[----:B------:R-:W-:Y:S05]  /*10eb0*/  WARPSYNC.COLLECTIVE R150, `(.L_x_9226) ;  /* 0x0000000096087348 */ /* 0x000fea0003c00000 */
[----:B------:R0:W1:Y:S02]  /*10ec0*/  SHFL.BFLY P5, R147, R151, R152, R153 ;  /* 0x0c00009897937389 */ /* 0x00006400000a0099 */
[----:B01----:R-:W-:Y:S01]  /*10ed0*/  ENDCOLLECTIVE ;  /* 0x000000000000791b */ /* 0x003fe20003800000 */
.L_x_9226:
[----:B------:R-:W-:Y:S05]  /*10ee0*/  BRA `(.L_x_9227) ;  /* 0xffffffe800707947 */ /* 0x000fea000383ffff */
.L_x_9228:
        /* <DEDUP_REMOVED lines=9> */
.L_x_37406:


//--------------------- .text._ZN10layer_norm13ln_fwd_kernelINS_13Kernel_traitsIf13__nv_bfloat16S2_S2_fjLj1280ELj1ELj4ELj1ELj16ENS_18Kernel_traits_baseILj1280EfS2_S2_S2_fjLj128EEEEELb1ELb0ELb0ELb1EEEvNS_9FwdParamsE --------------------------
	.section	.text._ZN10layer_norm13ln_fwd_kernelINS_13Kernel_traitsIf13__nv_bfloat16S2_S2_fjLj1280ELj1ELj4ELj1ELj16ENS_18Kernel_traits_baseILj1280EfS2_S2_S2_fjLj128EEEEELb1ELb0ELb0ELb1EEEvNS_9FwdParamsE,"ax",@progbits
	.align	128
        .global         _ZN10layer_norm13ln_fwd_kernelINS_13Kernel_traitsIf13__nv_bfloat16S2_S2_fjLj1280ELj1ELj4ELj1ELj16ENS_18Kernel_traits_baseILj1280EfS2_S2_S2_fjLj128EEEEELb1ELb0ELb0ELb1EEEvNS_9FwdParamsE
        .type           _ZN10layer_norm13ln_fwd_kernelINS_13Kernel_traitsIf13__nv_bfloat16S2_S2_fjLj1280ELj1ELj4ELj1ELj16ENS_18Kernel_traits_baseILj1280EfS2_S2_S2_fjLj128EEEEELb1ELb0ELb0ELb1EEEvNS_9FwdParamsE,@function
        .size           _ZN10layer_norm13ln_fwd_kernelINS_13Kernel_traitsIf13__nv_bfloat16S2_S2_fjLj1280ELj1ELj4ELj1ELj16ENS_18Kernel_traits_baseILj1280EfS2_S2_S2_fjLj128EEEEELb1ELb0ELb0ELb1EEEvNS_9FwdParamsE,(.L_x_37407 - _ZN10layer_norm13ln_fwd_kernelINS_13Kernel_traitsIf13__nv_bfloat16S2_S2_fjLj1280ELj1ELj4ELj1ELj16ENS_18Kernel_traits_baseILj1280EfS2_S2_S2_fjLj128EEEEELb1ELb0ELb0ELb1EEEvNS_9FwdParamsE)
        .other          _ZN10layer_norm13ln_fwd_kernelINS_13Kernel_traitsIf13__nv_bfloat16S2_S2_fjLj1280ELj1ELj4ELj1ELj16ENS_18Kernel_traits_baseILj1280EfS2_S2_S2_fjLj128EEEEELb1ELb0ELb0ELb1EEEvNS_9FwdParamsE,@"STO_CUDA_ENTRY STV_DEFAULT"
_ZN10layer_norm13ln_fwd_kernelINS_13Kernel_traitsIf13__nv_bfloat16S2_S2_fjLj1280ELj1ELj4ELj1ELj16ENS_18Kernel_traits_baseILj1280EfS2_S2_S2_fjLj128EEEEELb1ELb0ELb0ELb1EEEvNS_9FwdParamsE:
.text._ZN10layer_norm13ln_fwd_kernelINS_13Kernel_traitsIf13__nv_bfloat16S2_S2_fjLj1280ELj1ELj4ELj1ELj16ENS_18Kernel_traits_baseILj1280EfS2_S2_S2_fjLj128EEEEELb1ELb0ELb0ELb1EEEvNS_9FwdParamsE:
        /* <DEDUP_REMOVED lines=8> */
[----:B------:R-:W1:Y:S01]  /*0080*/  LDC R7, c[0x0][0x2ec] ;  /* 0x0000bb00ff077b82 */ /* 0x000e620000000800 */
[----:B------:R-:W2:Y:S01]  /*0090*/  S2R R10, SR_TID.X ;  /* 0x00000000000a7919 */ /* 0x000ea20000002100 */
[----:B------:R-:W3:Y:S01]  /*00a0*/  S2R R11, SR_CTAID.X ;  /* 0x00000000000b7919 */ /* 0x000ee20000002500 */
[----:B------:R-:W-:Y:S01]  /*00b0*/  ULDC UR8, c[0x0][0x0] ;  /* 0x0000000000087ab9 */ /* 0x000fe20000000800 */
[----:B------:R-:W-:-:S04]  /*00c0*/  ULDC.64 UR10, c[0x0][0x260] ;  /* 0x00009800000a7ab9 */ /* 0x000fc80000000a00 */
[----:B------:R-:W4:Y:S01]  /*00d0*/  @P0 LDC R9, c[0x0][0x2f0] ;  /* 0x0000bc00ff090b82 */ /* 0x000f220000000800 */
[----:B------:R-:W4:Y:S01]  /*00e0*/  @P0 LDG.E.64 R2, desc[UR4][R2.64] ;  /* 0x0000000402020981 */ /* 0x000f22000c1e1b00 */
[----:B0-----:R-:W-:-:S05]  /*00f0*/  @P0 MOV R6, R0 ;  /* 0x0000000000060202 */ /* 0x001fca0000000f00 */
[----:B-1----:R-:W4:Y:S01]  /*0100*/  @P0 LDG.E.64 R4, desc[UR4][R6.64] ;  /* 0x0000000406040981 */ /* 0x002f22000c1e1b00 */
        /* <DEDUP_REMOVED lines=8> */
[--C-:B--2---:R-:W-:Y:S02]  /*0190*/  SHF.R.U32.HI R12, RZ, 0x5, R10.reuse ;  /* 0x00000005ff0c7819 */ /* 0x104fe4000001160a */
[----:B------:R-:W-:Y:S02]  /*01a0*/  CS2R R84, SRZ ;  /* 0x0000000000547805 */ /* 0x000fe4000001ff00 */
[----:B------:R-:W-:Y:S02]  /*01b0*/  CS2R R86, SRZ ;  /* 0x0000000000567805 */ /* 0x000fe4000001ff00 */
[----:B------:R-:W-:Y:S01]  /*01c0*/  CS2R R80, SRZ ;  /* 0x0000000000507805 */ /* 0x000fe2000001ff00 */
[----:B---3--:R-:W-:Y:S01]  /*01d0*/  IMAD R13, R11, UR8, R10 ;  /* 0x000000080b0d7c24 */ /* 0x008fe2000f8e020a */
[----:B------:R-:W-:Y:S01]  /*01e0*/  ULDC.64 UR8, c[0x0][0x2c8] ;  /* 0x0000b20000087ab9 */ /* 0x000fe20000000a00 */
        /* <DEDUP_REMOVED lines=9> */
[----:B------:R-:W-:Y:S02]  /*0280*/  LEA R12, R11, R12, 0x2 ;  /* 0x0000000c0b0c7211 */ /* 0x000fe400078e10ff */
[----:B----4-:R-:W-:Y:S02]  /*0290*/  @P0 R2UR UR6, R2 ;  /* 0x00000000020602ca */ /* 0x010fe400000e0000 */
[----:B------:R-:W-:-:S11]  /*02a0*/  @P0 R2UR UR7, R3 ;  /* 0x00000000030702ca */ /* 0x000fd600000e0000 */
[----:B------:R-:W-:Y:S01]  /*02b0*/  UIADD3 UR16, UR6, -0x61c88647, URZ ;  /* 0x9e3779b906107890 */ /* 0x000fe2000fffe03f */
[----:B------:R-:W-:Y:S01]  /*02c0*/  @P0 IADD3 R0, P1, R4, R9, RZ ;  /* 0x0000000904000210 */ /* 0x000fe20007f3e0ff */
[----:B------:R-:W-:Y:S02]  /*02d0*/  UIADD3 UR17, UR7, -0x4498517b, URZ ;  /* 0xbb67ae8507117890 */ /* 0x000fe4000fffe03f */
[----:B------:R-:W-:Y:S02]  /*02e0*/  UIADD3 UR18, UR6, 0x3c6ef372, URZ ;  /* 0x3c6ef37206127890 */ /* 0x000fe4000fffe03f */
[----:B------:R-:W-:Y:S01]  /*02f0*/  @P0 IMAD.X R7, RZ, RZ, R5, P1 ;  /* 0x000000ffff070224 */ /* 0x000fe200008e0605 */
[----:B------:R-:W-:Y:S01]  /*0300*/  UIADD3 UR19, UR7, 0x76cf5d0a, URZ ;  /* 0x76cf5d0a07137890 */ /* 0x000fe2000fffe03f */
[----:B------:R-:W-:Y:S01]  /*0310*/  IMAD.WIDE.U32 R4, R13, -0x326172a9, RZ ;  /* 0xcd9e8d570d047825 */ /* 0x000fe200078e00ff */
[----:B------:R-:W-:Y:S01]  /*0320*/  UIADD3 UR21, UR7, 0x32370b8f, URZ ;  /* 0x32370b8f07157890 */ /* 0x000fe2000fffe03f */
[----:B------:R-:W-:Y:S01]  /*0330*/  ISETP.NE.U32.AND P0, PT, RZ, UR8, PT ;  /* 0x00000008ff007c0c */ /* 0x000fe2000bf05070 */
[----:B------:R-:W-:Y:S01]  /*0340*/  UIADD3 UR20, UR6, -0x255992d5, URZ ;  /* 0xdaa66d2b06147890 */ /* 0x000fe2000fffe03f */
[--C-:B------:R-:W-:Y:S01]  /*0350*/  SHF.R.U32.HI R15, RZ, 0x2, R7.reuse ;  /* 0x00000002ff0f7819 */ /* 0x100fe20000011607 */
[----:B------:R-:W-:Y:S01]  /*0360*/  UIADD3 UR22, UR6, 0x78dde6e4, URZ ;  /* 0x78dde6e406167890 */ /* 0x000fe2000fffe03f */
[----:B------:R-:W-:Y:S01]  /*0370*/  SHF.R.U64 R14, R0, 0x2, R7 ;  /* 0x00000002000e7819 */ /* 0x000fe20000001207 */
[----:B------:R-:W-:Y:S01]  /*0380*/  UIADD3 UR23, UR7, -0x126145ec, URZ ;  /* 0xed9eba1407177890 */ /* 0x000fe2000fffe03f */
[----:B------:R-:W-:Y:S01]  /*0390*/  LOP3.LUT R6, R5, UR6, R15, 0x96, !PT ;  /* 0x0000000605067c12 */ /* 0x000fe2000f8e960f */
[----:B------:R-:W-:Y:S01]  /*03a0*/  UIADD3 UR25, UR7, -0x56f99767, URZ ;  /* 0xa906689907197890 */ /* 0x000fe2000fffe03f */
[----:B------:R-:W-:Y:S01]  /*03b0*/  ISETP.NE.AND.EX P0, PT, RZ, UR9, PT, P0 ;  /* 0x00000009ff007c0c */ /* 0x000fe2000bf05300 */
[----:B------:R-:W-:Y:S01]  /*03c0*/  IMAD.WIDE.U32 R2, R14, -0x2daee0ad, RZ ;  /* 0xd2511f530e027825 */ /* 0x000fe200078e00ff */
[----:B------:R-:W-:-:S02]  /*03d0*/  UIADD3 UR24, UR6, 0x1715609d, URZ ;  /* 0x1715609d06187890 */ /* 0x000fc4000fffe03f */
[----:B------:R-:W-:Y:S01]  /*03e0*/  UIADD3 UR26, UR6, -0x4ab325aa, URZ ;  /* 0xb54cda56061a7890 */ /* 0x000fe2000fffe03f */
[----:B------:R-:W-:Y:S01]  /*03f0*/  IMAD.WIDE.U32 R6, R6, -0x2daee0ad, RZ ;  /* 0xd2511f5306067825 */ /* 0x000fe200078e00ff */
[----:B------:R-:W-:Y:S01]  /*0400*/  LOP3.LUT R3, R3, UR7, RZ, 0x3c, !PT ;  /* 0x0000000703037c12 */ /* 0x000fe2000f8e3cff */
[----:B------:R-:W-:Y:S02]  /*0410*/  UIADD3 UR27, UR7, 0x646e171e, URZ ;  /* 0x646e171e071b7890 */ /* 0x000fe4000fffe03f */
[----:B------:R-:W-:Y:S01]  /*0420*/  UIADD3 UR29, UR7, 0x1fd5c5a3, URZ ;  /* 0x1fd5c5a3071d7890 */ /* 0x000fe2000fffe03f */
[----:B------:R-:W-:Y:S01]  /*0430*/  LOP3.LUT R8, R7, UR17, R2, 0x96, !PT ;  /* 0x0000001107087c12 */ /* 0x000fe2000f8e9602 */
[----:B------:R-:W-:Y:S01]  /*0440*/  IMAD.WIDE.U32 R2, R3, -0x326172a9, RZ ;  /* 0xcd9e8d5703027825 */ /* 0x000fe200078e00ff */
[----:B------:R-:W-:Y:S02]  /*0450*/  UIADD3 UR28, UR6, 0x5384540f, URZ ;  /* 0x5384540f061c7890 */ /* 0x000fe4000fffe03f */
[----:B------:R-:W-:Y:S01]  /*0460*/  UIADD3 UR30, UR6, -0xe443238, URZ ;  /* 0xf1bbcdc8061e7890 */ /* 0x000fe2000fffe03f */
[----:B------:R-:W-:Y:S01]  /*0470*/  IMAD.WIDE.U32 R8, R8, -0x326172a9, RZ ;  /* 0xcd9e8d5708087825 */ /* 0x000fe200078e00ff */
[----:B------:R-:W-:Y:S01]  /*0480*/  LOP3.LUT R3, R3, UR16, R4, 0x96, !PT ;  /* 0x0000001003037c12 */ /* 0x000fe2000f8e9604 */
[----:B------:R-:W-:-:S03]  /*0490*/  UIADD3 UR31, UR7, -0x24c28bd8, URZ ;  /* 0xdb3d7428071f7890 */ /* 0x000fc6000fffe03f */
        /* <DEDUP_REMOVED lines=21> */
[----:B------:R-:W-:Y:S02]  /*05f0*/  IMAD.SHL.U32 R7, R10, 0x20, RZ ;  /* 0x000000200a077824 */ /* 0x000fe400078e00ff */
[----:B------:R-:W-:-:S03]  /*0600*/  IMAD.WIDE.U32 R2, R3, -0x326172a9, RZ ;  /* 0xcd9e8d5703027825 */ /* 0x000fc600078e00ff */
[----:B------:R-:W-:Y:S01]  /*0610*/  LOP3.LUT R7, R7, 0x3e0, RZ, 0xc0, !PT ;  /* 0x000003e007077812 */ /* 0x000fe200078ec0ff */
[----:B------:R-:W-:Y:S01]  /*0620*/  IMAD.HI.U32 R5, R8, -0x326172a9, RZ ;  /* 0xcd9e8d5708057827 */ /* 0x000fe200078e00ff */
[----:B------:R-:W-:Y:S02]  /*0630*/  LOP3.LUT R9, R3, UR28, R4, 0x96, !PT ;  /* 0x0000001c03097c12 */ /* 0x000fe4000f8e9604 */
[----:B------:R-:W-:Y:S01]  /*0640*/  IADD3 R4, P2, R7, UR8, RZ ;  /* 0x0000000807047c10 */ /* 0x000fe2000ff5e0ff */
[----:B------:R-:W-:Y:S01]  /*0650*/  ULDC UR8, c[0x0][0x214] ;  /* 0x0000850000087ab9 */ /* 0x000fe20000000800 */
[----:B------:R-:W-:Y:S01]  /*0660*/  LOP3.LUT R10, R5, UR30, R2, 0x96, !PT ;  /* 0x0000001e050a7c12 */ /* 0x000fe2000f8e9602 */
[----:B------:R-:W-:Y:S01]  /*0670*/  IMAD.HI.U32 R3, R9, -0x2daee0ad, RZ ;  /* 0xd2511f5309037827 */ /* 0x000fe200078e00ff */
[----:B------:R-:W-:Y:S02]  /*0680*/  IADD3.X R5, RZ, UR9, RZ, P2, !PT ;  /* 0x00000009ff057c10 */ /* 0x000fe400097fe4ff */
[----:B------:R-:W-:-:S02]  /*0690*/  IADD3 R2, P1, R7, UR10, RZ ;  /* 0x0000000a07027c10 */ /* 0x000fc4000ff3e0ff */
[----:B------:R-:W-:Y:S01]  /*06a0*/  LOP3.LUT R16, R3, UR31, R6, 0x96, !PT ;  /* 0x0000001f03107c12 */ /* 0x000fe2000f8e9606 */
[----:B------:R0:W5:Y:S02]  /*06b0*/  @P0 LDG.E.128 R100, desc[UR4][R4.64] ;  /* 0x0000000404640981 */ /* 0x000164000c1e1d00 */
[----:B------:R-:W-:Y:S01]  /*06c0*/  IMAD.X R3, RZ, RZ, UR11, P1 ;  /* 0x0000000bff037e24 */ /* 0x000fe200088e06ff */
[----:B------:R-:W-:Y:S01]  /*06d0*/  ISETP.GE.AND P1, PT, R12, UR8, PT ;  /* 0x000000080c007c0c */ /* 0x000fe2000bf26270 */
[----:B------:R0:W5:Y:S04]  /*06e0*/  @P0 LDG.E.128 R96, desc[UR4][R4.64+0x10] ;  /* 0x0000100404600981 */ /* 0x000168000c1e1d00 */
[----:B------:R0:W5:Y:S04]  /*06f0*/  @P0 LDG.E.128 R92, desc[UR4][R4.64+0x400] ;  /* 0x00040004045c0981 */ /* 0x000168000c1e1d00 */
        /* <DEDUP_REMOVED lines=18> */
[----:B0-----:R-:W-:Y:S01]  /*0820*/  IMAD.WIDE.U32 R4, R10, -0x2daee0ad, RZ ;  /* 0xd2511f530a047825 */ /* 0x001fe200078e00ff */
[----:B------:R-:W-:Y:S01]  /*0830*/  UIADD3 UR32, UR6, -0x700cb87f, URZ ;  /* 0x8ff3478106207890 */ /* 0x000fe2000fffe03f */
[----:B------:R-:W-:Y:S01]  /*0840*/  BSSY B0, `(.L_x_9229) ;  /* 0x0000f8e000007945 */ /* 0x000fe20003800000 */
[----:B------:R-:W-:Y:S01]  /*0850*/  UIADD3 UR33, UR7, -0x695add53, URZ ;  /* 0x96a522ad07217890 */ /* 0x000fe2000fffe03f */
[----:B------:R-:W-:Y:S01]  /*0860*/  IMAD R9, R9, -0x2daee0ad, RZ ;  /* 0xd2511f5309097824 */ /* 0x000fe200078e02ff */
[----:B------:R-:W-:Y:S01]  /*0870*/  ULDC.64 UR8, c[0x0][0x270] ;  /* 0x00009c0000087ab9 */ /* 0x000fe20000000a00 */
[----:B------:R-:W-:Y:S01]  /*0880*/  IMAD R6, R8, -0x326172a9, RZ ;  /* 0xcd9e8d5708067824 */ /* 0x000fe200078e02ff */
[----:B------:R-:W-:Y:S01]  /*0890*/  MOV R10, R4 ;  /* 0x00000004000a7202 */ /* 0x000fe20000000f00 */
[C---:B------:R-:W-:Y:S01]  /*08a0*/  IMAD.HI.U32 R11, R16.reuse, -0x326172a9, RZ ;  /* 0xcd9e8d57100b7827 */ /* 0x040fe200078e00ff */
[----:B------:R-:W-:Y:S01]  /*08b0*/  HFMA2.MMA R4, -RZ, RZ, 0, 0 ;  /* 0x00000000ff047435 */ /* 0x000fe200000001ff */
[----:B------:R-:W-:Y:S01]  /*08c0*/  UISETP.NE.U32.AND UP0, UPT, UR8, URZ, UPT ;  /* 0x0000003f0800728c */ /* 0x000fe2000bf05070 */
[----:B------:R-:W-:Y:S01]  /*08d0*/  LOP3.LUT R9, R5, UR33, R9, 0x96, !PT ;  /* 0x0000002105097c12 */ /* 0x000fe2000f8e9609 */
[----:B------:R-:W-:Y:S01]  /*08e0*/  IMAD.MOV.U32 R8, RZ, RZ, R13 ;  /* 0x000000ffff087224 */ /* 0x000fe200078e000d */
[----:B------:R-:W-:Y:S01]  /*08f0*/  LOP3.LUT R11, R11, UR32, R6, 0x96, !PT ;  /* 0x000000200b0b7c12 */ /* 0x000fe2000f8e9606 */
[----:B------:R-:W-:Y:S01]  /*0900*/  IMAD.MOV.U32 R5, RZ, RZ, R15 ;  /* 0x000000ffff057224 */ /* 0x000fe200078e000f */
[----:B------:R-:W-:Y:S01]  /*0910*/  MOV R7, R14 ;  /* 0x0000000e00077202 */ /* 0x000fe20000000f00 */
[----:B------:R-:W-:Y:S01]  /*0920*/  IMAD R6, R16, -0x326172a9, RZ ;  /* 0xcd9e8d5710067824 */ /* 0x000fe200078e02ff */
[----:B------:R-:W-:Y:S01]  /*0930*/  LOP3.LUT R155, R0, 0x3, RZ, 0xc0, !PT ;  /* 0x00000003009b7812 */ /* 0x000fe200078ec0ff */
[----:B------:R-:W-:Y:S01]  /*0940*/  ULDC.U8 UR8, c[0x0][0x2a0] ;  /* 0x0000a80000087ab9 */ /* 0x000fe20000000000 */
[----:B------:R-:W-:-:S02]  /*0950*/  UISETP.NE.AND.EX UP0, UPT, UR9, URZ, UPT, UP0 ;  /* 0x0000003f0900728c */ /* 0x000fc4000bf05300 */
[----:B------:R-:W-:Y:S01]  /*0960*/  UISETP.NE.AND UP1, UPT, UR8, URZ, UPT ;  /* 0x0000003f0800728c */ /* 0x000fe2000bf25270 */
[----:B------:R-:W-:Y:S01]  /*0970*/  ULDC UR10, c[0x0][0x218] ;  /* 0x00008600000a7ab9 */ /* 0x000fe20000000800 */
[----:B------:R-:W-:Y:S01]  /*0980*/  ULDC UR11, c[0x0][0x2d8] ;  /* 0x0000b600000b7ab9 */ /* 0x000fe20000000800 */
[----:B------:R-:W-:Y:S01]  /*0990*/  ULDC.64 UR12, c[0x0][0x230] ;  /* 0x00008c00000c7ab9 */ /* 0x000fe20000000a00 */
[----:B-1----:R-:W-:-:S07]  /*09a0*/  ULDC.64 UR14, c[0x0][0x2b8] ;  /* 0x0000ae00000e7ab9 */ /* 0x002fce0000000a00 */
.L_x_9511:
        /* <DEDUP_REMOVED lines=10> */
[----:B------:R-:W-:Y:S02]  /*0a50*/  LEA.HI R2, R3, R0, RZ, 0x3 ;  /* 0x0000000003027211 */ /* 0x000fe400078f18ff */
[----:B------:R-:W-:-:S05]  /*0a60*/  MOV R15, UR9 ;  /* 0x00000009000f7c02 */ /* 0x000fca0008000f00 */
[----:B------:R-:W2:Y:S01]  /*0a70*/  @P0 LDC.64 R18, c[0x0][0x230] ;  /* 0x00008c00ff120b82 */ /* 0x000ea20000000a00 */
[----:B------:R-:W-:-:S06]  /*0a80*/  @P1 IMAD.WIDE R14, R12, 0x2, R14 ;  /* 0x000000020c0e1825 */ /* 0x000fcc00078e020e */
        /* <DEDUP_REMOVED lines=22> */
.L_x_9231:
[----:B------:R-:W-:-:S07]  /*0bf0*/  IMAD.MOV.U32 R0, RZ, RZ, R6 ;  /* 0x000000ffff007224 */ /* 0x000fce00078e0006 */
.L_x_9232:
[----:B------:R-:W-:Y:S05]  /*0c00*/  BSYNC B1 ;  /* 0x0000000000017941 */ /* 0x000fea0003800000 */
.L_x_9230:
        /* <DEDUP_REMOVED lines=16> */
.L_x_9236:
[----:B------:R-:W-:Y:S05]  /*0d10*/  BSYNC B2 ;  /* 0x0000000000027941 */ /* 0x000fea0003800000 */
.L_x_9235:
        /* <DEDUP_REMOVED lines=44> */
.L_x_9234:
[----:B------:R-:W-:Y:S05]  /*0fe0*/  BSYNC B1 ;  /* 0x0000000000017941 */ /* 0x000fea0003800000 */
.L_x_9233:
[----:B------:R-:W0:Y:S01]  /*0ff0*/  LDC R17, c[0x0][0x298] ;  /* 0x0000a600ff117b82 */ /* 0x000e220000000800 */
[----:B------:R-:W-:Y:S01]  /*1000*/  HFMA2.MMA R120, -RZ, RZ, 0.1171875, 0 ;  /* 0x2f800000ff787435 */ /* 0x000fe200000001ff */
[----:B------:R-:W-:Y:S01]  /*1010*/  I2FP.F32.U32 R13, R0 ;  /* 0x00000000000d7245 */ /* 0x000fe20000201000 */
[----:B-----5:R-:W-:Y:S01]  /*1020*/  IMAD.U32 R15, R104, 0x10000, RZ ;  /* 0x00010000680f7824 */ /* 0x020fe200078e00ff */
[----:B------:R-:W-:Y:S01]  /*1030*/  ISETP.NE.AND P1, PT, R108, 0x1, PT ;  /* 0x000000016c00780c */ /* 0x000fe20003f25270 */
[----:B------:R-:W-:Y:S01]  /*1040*/  BSSY B1, `(.L_x_9237) ;  /* 0x0000016000017945 */ /* 0x000fe20003800000 */
[----:B------:R-:W-:Y:S01]  /*1050*/  PRMT R104, R104, 0x7632, R104 ;  /* 0x0000763268687816 */ /* 0x000fe20000000068 */
[----:B------:R-:W-:Y:S01]  /*1060*/  FMUL.FTZ R0, R15, R16 ;  /* 0x000000100f007220 */ /* 0x000fe20000410000 */
[----:B------:R-:W1:Y:S01]  /*1070*/  LDC R18, c[0x0][0x294] ;  /* 0x0000a500ff127b82 */ /* 0x000e620000000800 */
[----:B------:R-:W-:Y:S02]  /*1080*/  VIADD R19, R108, 0x1 ;  /* 0x000000016c137836 */ /* 0x000fe40000000000 */
[----:B------:R-:W-:Y:S01]  /*1090*/  FFMA.FTZ R13, R13, R120, 1.1641532182693481445e-10 ;  /* 0x2f0000000d0d7423 */ /* 0x000fe20000010078 */
[----:B0-----:R-:W-:-:S04]  /*10a0*/  FMUL.FTZ R0, R0, R17 ;  /* 0x0000001100007220 */ /* 0x001fc80000410000 */
[----:B-1----:R-:W-:Y:S02]  /*10b0*/  FSETP.GTU.FTZ.AND P2, PT, R13, R18, PT ;  /* 0x000000120d00720b */ /* 0x002fe40003f5c000 */
        /* <DEDUP_REMOVED lines=13> */
.L_x_9238:
[----:B------:R-:W-:-:S07]  /*1190*/  IMAD.MOV.U32 R13, RZ, RZ, R6 ;  /* 0x000000ffff0d7224 */ /* 0x000fce00078e0006 */
.L_x_9239:
[----:B------:R-:W-:Y:S05]  /*11a0*/  BSYNC B1 ;  /* 0x0000000000017941 */ /* 0x000fea0003800000 */
.L_x_9237:
        /* <DEDUP_REMOVED lines=16> */
.L_x_9243:
[----:B------:R-:W-:Y:S05]  /*12b0*/  BSYNC B2 ;  /* 0x0000000000027941 */ /* 0x000fea0003800000 */
.L_x_9242:
        /* <DEDUP_REMOVED lines=44> */
.L_x_9241:
[----:B------:R-:W-:Y:S05]  /*1580*/  BSYNC B1 ;  /* 0x0000000000017941 */ /* 0x000fea0003800000 */
.L_x_9240:
[----:B------:R-:W-:Y:S01]  /*1590*/  I2FP.F32.U32 R13, R13 ;  /* 0x0000000d000d7245 */ /* 0x000fe20000201000 */
[----:B------:R-:W-:Y:S01]  /*15a0*/  BSSY B1, `(.L_x_9244) ;  /* 0x0000017000017945 */ /* 0x000fe20003800000 */
[----:B------:R-:W-:Y:S02]  /*15b0*/  SHF.L.U32 R15, R104, 0x10, RZ ;  /* 0x00000010680f7819 */ /* 0x000fe400000006ff */
[----:B------:R-:W-:Y:S01]  /*15c0*/  ISETP.NE.AND P1, PT, R19, 0x1, PT ;  /* 0x000000011300780c */ /* 0x000fe20003f25270 */
[----:B------:R-:W-:Y:S01]  /*15d0*/  FFMA.FTZ R13, R13, R120, 1.1641532182693481445e-10 ;  /* 0x2f0000000d0d7423 */ /* 0x000fe20000010078 */
[----:B------:R-:W-:Y:S01]  /*15e0*/  IADD3 R108, R19, 0x1, RZ ;  /* 0x00000001136c7810 */ /* 0x000fe20007ffe0ff */
[----:B------:R-:W-:Y:S01]  /*15f0*/  FMUL.FTZ R14, R15, R16 ;  /* 0x000000100f0e7220 */ /* 0x000fe20000410000 */
[----:B------:R-:W-:Y:S02]  /*1600*/  @P0 PRMT R15, R20, 0x7632, R15 ;  /* 0x00007632140f0816 */ /* 0x000fe4000000000f */
[----:B------:R-:W-:Y:S01]  /*1610*/  FSETP.GTU.FTZ.AND P2, PT, R13, R18, PT ;  /* 0x000000120d00720b */ /* 0x000fe20003f5c000 */
[----:B------:R-:W-:-:S02]  /*1620*/  FMUL.FTZ R14, R14, R17 ;  /* 0x000000110e0e7220 */ /* 0x000fc40000410000 */
[----:B------:R-:W-:Y:S01]  /*1630*/  @P0 IMAD.U32 R104, R15, 0x10000, RZ ;  /* 0x000100000f680824 */ /* 0x000fe200078e00ff */
        /* <DEDUP_REMOVED lines=12> */
.L_x_9245:
[----:B------:R-:W-:-:S07]  /*1700*/  MOV R13, R6 ;  /* 0x00000006000d7202 */ /* 0x000fce0000000f00 */
.L_x_9246:
[----:B------:R-:W-:Y:S05]  /*1710*/  BSYNC B1 ;  /* 0x0000000000017941 */ /* 0x000fea0003800000 */
.L_x_9244:
        /* <DEDUP_REMOVED lines=16> */
.L_x_9250:
[----:B------:R-:W-:Y:S05]  /*1820*/  BSYNC B2 ;  /* 0x0000000000027941 */ /* 0x000fea0003800000 */
.L_x_9249:
        /* <DEDUP_REMOVED lines=42> */
[----:B------:R-:W-:Y:S01]  /*1ad0*/  HFMA2.MMA R108, -RZ, RZ, 0, 0 ;  /* 0x00000000ff6c7435 */ /* 0x000fe200000001ff */
[----:B------:R-:W-:-:S10]  /*1ae0*/  LOP3.LUT R9, R109, UR33, R110, 0x96, !PT ;  /* 0x000000216d097c12 */ /* 0x000fd4000f8e966e */
.L_x_9248:
[----:B------:R-:W-:Y:S05]  /*1af0*/  BSYNC B1 ;  /* 0x0000000000017941 */ /* 0x000fea0003800000 */
.L_x_9247:
[----:B------:R-:W-:Y:S01]  /*1b00*/  I2FP.F32.U32 R13, R13 ;  /* 0x0000000d000d7245 */ /* 0x000fe20000201000 */
[----:B------:R-:W-:Y:S01]  /*1b10*/  IMAD.U32 R19, R105, 0x10000, RZ ;  /* 0x0001000069137824 */ /* 0x000fe200078e00ff */
[C---:B------:R-:W-:Y:S01]  /*1b20*/  ISETP.NE.AND P2, PT, R108.reuse, 0x1, PT ;  /* 0x000000016c00780c */ /* 0x040fe20003f45270 */
        /* <DEDUP_REMOVED lines=19> */
.L_x_9252:
[----:B------:R-:W-:-:S07]  /*1c60*/  IMAD.MOV.U32 R14, RZ, RZ, R6 ;  /* 0x000000ffff0e7224 */ /* 0x000fce00078e0006 */
.L_x_9253:
[----:B------:R-:W-:Y:S05]  /*1c70*/  BSYNC B1 ;  /* 0x0000000000017941 */ /* 0x000fea0003800000 */
.L_x_9251:
        /* <DEDUP_REMOVED lines=16> */
.L_x_9257:
[----:B------:R-:W-:Y:S05]  /*1d80*/  BSYNC B2 ;  /* 0x0000000000027941 */ /* 0x000fea0003800000 */
.L_x_9256:
        /* <DEDUP_REMOVED lines=44> */
.L_x_9255:
[----:B------:R-:W-:Y:S05]  /*2050*/  BSYNC B1 ;  /* 0x0000000000017941 */ /* 0x000fea0003800000 */
.L_x_9254:
        /* <DEDUP_REMOVED lines=22> */
.L_x_9259:
[----:B------:R-:W-:-:S07]  /*21c0*/  MOV R14, R6 ;  /* 0x00000006000e7202 */ /* 0x000fce0000000f00 */
.L_x_9260:
[----:B------:R-:W-:Y:S05]  /*21d0*/  BSYNC B1 ;  /* 0x0000000000017941 */ /* 0x000fea0003800000 */
.L_x_9258:
        /* <DEDUP_REMOVED lines=16> */
.L_x_9264:
[----:B------:R-:W-:Y:S05]  /*22e0*/  BSYNC B2 ;  /* 0x0000000000027941 */ /* 0x000fea0003800000 */
.L_x_9263:
        /* <DEDUP_REMOVED lines=44> */
.L_x_9262:
[----:B------:R-:W-:Y:S05]  /*25b0*/  BSYNC B1 ;  /* 0x0000000000017941 */ /* 0x000fea0003800000 */
.L_x_9261:
        /* <DEDUP_REMOVED lines=22> */
.L_x_9266:
[----:B------:R-:W-:-:S07]  /*2720*/  IMAD.MOV.U32 R19, RZ, RZ, R6 ;  /* 0x000000ffff137224 */ /* 0x000fce00078e0006 */
.L_x_9267:
[----:B------:R-:W-:Y:S05]  /*2730*/  BSYNC B1 ;  /* 0x0000000000017941 */ /* 0x000fea0003800000 */
.L_x_9265:
        /* <DEDUP_REMOVED lines=16> */
.L_x_9271:
[----:B------:R-:W-:Y:S05]  /*2840*/  BSYNC B2 ;  /* 0x0000000000027941 */ /* 0x000fea0003800000 */
.L_x_9270:
        /* <DEDUP_REMOVED lines=44> */
.L_x_9269:
[----:B------:R-:W-:Y:S05]  /*2b10*/  BSYNC B1 ;  /* 0x0000000000017941 */ /* 0x000fea0003800000 */
.L_x_9268:
[----:B------:R-:W-:Y:S01]  /*2b20*/  I2FP.F32.U32 R19, R19 ;  /* 0x0000001300137245 */ /* 0x000fe20000201000 */
[----:B------:R-:W-:Y:S01]  /*2b30*/  BSSY B1, `(.L_x_9272) ;  /* 0x0000016000017945 */ /* 0x000fe20003800000 */
[----:B------:R-:W-:Y:S02]  /*2b40*/  SHF.L.U32 R105, R106, 0x10, RZ ;  /* 0x000000106a697819 */ /* 0x000fe400000006ff */
[C---:B------:R-:W-:Y:S01]  /*2b50*/  ISETP.NE.AND P5, PT, R108.reuse, 0x1, PT ;  /* 0x000000016c00780c */ /* 0x040fe20003fa5270 */
[----:B------:R-:W-:Y:S01]  /*2b60*/  FFMA.FTZ R19, R19, R120, 1.1641532182693481445e-10 ;  /* 0x2f00000013137423 */ /* 0x000fe20000010078 */
[----:B------:R-:W-:Y:S01]  /*2b70*/  IADD3 R110, R108, 0x1, RZ ;  /* 0x000000016c6e7810 */ /* 0x000fe20007ffe0ff */
[----:B------:R-:W-:Y:S01]  /*2b80*/  FMUL.FTZ R104, R105, R16 ;  /* 0x0000001069687220 */ /* 0x000fe20000410000 */
[----:B------:R-:W-:Y:S02]  /*2b90*/  @P0 PRMT R105, R22, 0x7632, R105 ;  /* 0x0000763216690816 */ /* 0x000fe40000000069 */
[----:B------:R-:W-:Y:S01]  /*2ba0*/  FSETP.GTU.FTZ.AND P4, PT, R19, R18, PT ;  /* 0x000000121300720b */ /* 0x000fe20003f9c000 */
[----:B------:R-:W-:-:S02]  /*2bb0*/  FMUL.FTZ R104, R104, R17 ;  /* 0x0000001168687220 */ /* 0x000fc40000410000 */
[----:B------:R-:W-:-:S03]  /*2bc0*/  @P0 IMAD.U32 R106, R105, 0x10000, RZ ;  /* 0x00010000696a0824 */ /* 0x000fc600078e00ff */
        /* <DEDUP_REMOVED lines=11> */
.L_x_9273:
[----:B------:R-:W-:-:S07]  /*2c80*/  MOV R104, R6 ;  /* 0x0000000600687202 */ /* 0x000fce0000000f00 */
.L_x_9274:
[----:B------:R-:W-:Y:S05]  /*2c90*/  BSYNC B1 ;  /* 0x0000000000017941 */ /* 0x000fea0003800000 */
.L_x_9272:
        /* <DEDUP_REMOVED lines=16> */
.L_x_9278:
[----:B------:R-:W-:Y:S05]  /*2da0*/  BSYNC B2 ;  /* 0x0000000000027941 */ /* 0x000fea0003800000 */
.L_x_9277:
        /* <DEDUP_REMOVED lines=43> */
[----:B------:R-:W-:-:S11]  /*3060*/  HFMA2.MMA R110, -RZ, RZ, 0, 0 ;  /* 0x00000000ff6e7435 */ /* 0x000fd600000001ff */
.L_x_9276:
[----:B------:R-:W-:Y:S05]  /*3070*/  BSYNC B1 ;  /* 0x0000000000017941 */ /* 0x000fea0003800000 */
.L_x_9275:
        /* <DEDUP_REMOVED lines=22> */
.L_x_9280:
[----:B------:R-:W-:-:S07]  /*31e0*/  IMAD.MOV.U32 R104, RZ, RZ, R6 ;  /* 0x000000ffff687224 */ /* 0x000fce00078e0006 */
.L_x_9281:
[----:B------:R-:W-:Y:S05]  /*31f0*/  BSYNC B1 ;  /* 0x0000000000017941 */ /* 0x000fea0003800000 */
.L_x_9279:
        /* <DEDUP_REMOVED lines=18> */
.L_x_9285:
[----:B------:R-:W-:Y:S05]  /*3320*/  BSYNC B2 ;  /* 0x0000000000027941 */ /* 0x000fea0003800000 */
.L_x_9284:
        /* <DEDUP_REMOVED lines=44> */
.L_x_9283:
[----:B------:R-:W-:Y:S05]  /*35f0*/  BSYNC B1 ;  /* 0x0000000000017941 */ /* 0x000fea0003800000 */
.L_x_9282:
[----:B------:R-:W-:Y:S01]  /*3600*/  I2FP.F32.U32 R105, R104 ;  /* 0x0000006800697245 */ /* 0x000fe20000201000 */
[----:B------:R-:W0:Y:S01]  /*3610*/  LDC.64 R118, c[0x0][0x238] ;  /* 0x00008e00ff767b82 */ /* 0x000e220000000a00 */
        /* <DEDUP_REMOVED lines=12> */
[----:B------:R-:W2:Y:S01]  /*36e0*/  @P0 LDC.64 R104, c[0x0][0x230] ;  /* 0x00008c00ff680b82 */ /* 0x000ea20000000a00 */
[----:B------:R-:W-:-:S04]  /*36f0*/  IMAD.WIDE.U32 R108, R108, 0x1000000, RZ ;  /* 0x010000006c6c7825 */ /* 0x000fc800078e00ff */
[----:B------:R-:W-:Y:S01]  /*3700*/  FMUL.FTZ R110, R110, R17 ;  /* 0x000000116e6e7220 */ /* 0x000fe20000410000 */
[----:B------:R-:W-:Y:S01]  /*3710*/  @P0 PRMT R111, R23, 0x7632, R111 ;  /* 0x00007632176f0816 */ /* 0x000fe2000000006f */
[----:B------:R-:W-:Y:S01]  /*3720*/  IMAD.WIDE.U32 R106, R106, 0x10000, RZ ;  /* 0x000100006a6a7825 */ /* 0x000fe200078e00ff */
[----:B------:R-:W-:Y:S02]  /*3730*/  SEL R125, RZ, 0x1000000, P4 ;  /* 0x01000000ff7d7807 */ /* 0x000fe40002000000 */
[----:B------:R-:W-:Y:S01]  /*3740*/  SEL R127, RZ, 0x1, P3 ;  /* 0x00000001ff7f7807 */ /* 0x000fe20001800000 */
[----:B------:R-:W-:Y:S01]  /*3750*/  IMAD.WIDE.U32 R122, R122, 0x100, RZ ;  /* 0x000001007a7a7825 */ /* 0x000fe200078e00ff */
[----:B------:R-:W-:-:S03]  /*3760*/  SEL R131, RZ, 0x1, P6 ;  /* 0x00000001ff837807 */ /* 0x000fc60003000000 */
[----:B------:R-:W-:Y:S01]  /*3770*/  @P0 IMAD.U32 R111, R111, 0x10000, RZ ;  /* 0x000100006f6f0824 */ /* 0x000fe200078e00ff */
[----:B------:R-:W-:Y:S02]  /*3780*/  LOP3.LUT R130, R122, R108, R106, 0xfe, !PT ;  /* 0x0000006c7a827212 */ /* 0x000fe400078efe6a */
[----:B------:R-:W-:Y:S02]  /*3790*/  FSEL R122, R110, RZ, !P4 ;  /* 0x000000ff6e7a7208 */ /* 0x000fe40006000000 */
[----:B------:R-:W-:Y:S01]  /*37a0*/  LOP3.LUT R108, R121, R125, R124, 0xfe, !PT ;  /* 0x0000007d796c7212 */ /* 0x000fe200078efe7c */
[C---:B0-----:R-:W-:Y:S01]  /*37b0*/  IMAD.WIDE.U32 R124, R2.reuse, 0x10, R118 ;  /* 0x00000010027c7825 */ /* 0x041fe200078e0076 */
[----:B------:R-:W-:-:S03]  /*37c0*/  IADD3 R121, R2, 0x20, RZ ;  /* 0x0000002002797810 */ /* 0x000fc60007ffe0ff */
[----:B------:R-:W-:Y:S01]  /*37d0*/  @P0 FADD.FTZ R122, R122, R111 ;  /* 0x0000006f7a7a0221 */ /* 0x000fe20000010000 */
[----:B------:R-:W-:Y:S02]  /*37e0*/  LOP3.LUT R127, R109, R108, R127, 0xfe, !PT ;  /* 0x0000006c6d7f7212 */ /* 0x000fe400078efe7f */
[----:B------:R-:W-:Y:S01]  /*37f0*/  LOP3.LUT R130, R130, R131, RZ, 0xfc, !PT ;  /* 0x0000008382827212 */ /* 0x000fe200078efcff */
[----:B--2---:R-:W-:Y:S01]  /*3800*/  @P0 IMAD.WIDE.U32 R128, R121, 0x10, R104 ;  /* 0x0000001079800825 */ /* 0x004fe200078e0068 */
[----:B------:R-:W-:Y:S02]  /*3810*/  F2FP.BF16.F32.PACK_AB R110, R19, R14 ;  /* 0x0000000e136e723e */ /* 0x000fe400000010ff */
[----:B------:R-:W-:Y:S01]  /*3820*/  F2FP.BF16.F32.PACK_AB R109, R112, R13 ;  /* 0x0000000d706d723e */ /* 0x000fe200000010ff */
[----:B------:R-:W-:Y:S01]  /*3830*/  IMAD.WIDE.U32 R104, R121, 0x10, R116 ;  /* 0x0000001079687825 */ /* 0x000fe200078e0074 */
[----:B------:R-:W-:Y:S02]  /*3840*/  F2FP.BF16.F32.PACK_AB R108, R15, R0 ;  /* 0x000000000f6c723e */ /* 0x000fe400000010ff */
[----:B------:R-:W-:-:S02]  /*3850*/  F2FP.BF16.F32.PACK_AB R111, R122, R113 ;  /* 0x000000717a6f723e */ /* 0x000fc400000010ff */
[----:B------:R-:W-:Y:S01]  /*3860*/  LOP3.LUT R131, R123, R127, R107, 0xfe, !PT ;  /* 0x0000007f7b837212 */ /* 0x000fe200078efe6b */
[----:B-1----:R-:W-:Y:S02]  /*3870*/  IMAD.WIDE.U32 R126, R2, 0x8, R114 ;  /* 0x00000008027e7825 */ /* 0x002fe400078e0072 */
        /* <DEDUP_REMOVED lines=16> */
.L_x_9287:
[----:B------:R-:W-:-:S07]  /*3980*/  IMAD.MOV.U32 R108, RZ, RZ, R6 ;  /* 0x000000ffff6c7224 */ /* 0x000fce00078e0006 */
.L_x_9288:
[----:B------:R-:W-:Y:S05]  /*3990*/  BSYNC B1 ;  /* 0x0000000000017941 */ /* 0x000fea0003800000 */
.L_x_9286:
        /* <DEDUP_REMOVED lines=16> */
.L_x_9292:
[----:B------:R-:W-:Y:S05]  /*3aa0*/  BSYNC B2 ;  /* 0x0000000000027941 */ /* 0x000fea0003800000 */
.L_x_9291:
        /* <DEDUP_REMOVED lines=44> */
.L_x_9290:
[----:B------:R-:W-:Y:S05]  /*3d70*/  BSYNC B1 ;  /* 0x0000000000017941 */ /* 0x000fea0003800000 */
.L_x_9289:
        /* <DEDUP_REMOVED lines=23> */
.L_x_9294:
[----:B------:R-:W-:-:S07]  /*3ef0*/  MOV R108, R6 ;  /* 0x00000006006c7202 */ /* 0x000fce0000000f00 */
.L_x_9295:
[----:B------:R-:W-:Y:S05]  /*3f00*/  BSYNC B1 ;  /* 0x0000000000017941 */ /* 0x000fea0003800000 */
.L_x_9293:
        /* <DEDUP_REMOVED lines=16> */
.L_x_9299:
[----:B------:R-:W-:Y:S05]  /*4010*/  BSYNC B2 ;  /* 0x0000000000027941 */ /* 0x000fea0003800000 */
.L_x_9298:
        /* <DEDUP_REMOVED lines=44> */
.L_x_9297:
[----:B------:R-:W-:Y:S05]  /*42e0*/  BSYNC B1 ;  /* 0x0000000000017941 */ /* 0x000fea0003800000 */
.L_x_9296:
        /* <DEDUP_REMOVED lines=23> */
.L_x_9301:
[----:B------:R-:W-:-:S07]  /*4460*/  IMAD.MOV.U32 R104, RZ, RZ, R6 ;  /* 0x000000ffff687224 */ /* 0x000fce00078e0006 */
.L_x_9302:
[----:B------:R-:W-:Y:S05]  /*4470*/  BSYNC B1 ;  /* 0x0000000000017941 */ /* 0x000fea0003800000 */
.L_x_9300:
        /* <DEDUP_REMOVED lines=16> */
.L_x_9306:
[----:B------:R-:W-:Y:S05]  /*4580*/  BSYNC B2 ;  /* 0x0000000000027941 */ /* 0x000fea0003800000 */
.L_x_9305:
        /* <DEDUP_REMOVED lines=42> */
[----:B------:R-:W-:Y:S01]  /*4830*/  MOV R10, R108 ;  /* 0x0000006c000a7202 */ /* 0x000fe20000000f00 */
[----:B------:R-:W-:-:S07]  /*4840*/  IMAD.MOV.U32 R108, RZ, RZ, RZ ;  /* 0x000000ffff6c7224 */ /* 0x000fce00078e00ff */
.L_x_9304:
[----:B------:R-:W-:Y:S05]  /*4850*/  BSYNC B1 ;  /* 0x0000000000017941 */ /* 0x000fea0003800000 */
.L_x_9303:
[----:B------:R-:W-:Y:S01]  /*4860*/  I2FP.F32.U32 R109, R104 ;  /* 0x00000068006d7245 */ /* 0x000fe20000201000 */
[----:B------:R-:W-:Y:S01]  /*4870*/  BSSY B1, `(.L_x_9307) ;  /* 0x0000016000017945 */ /* 0x000fe20003800000 */
[----:B------:R-:W-:Y:S02]  /*4880*/  SHF.L.U32 R111, R105, 0x10, RZ ;  /* 0x00000010696f7819 */ /* 0x000fe400000006ff */
[C---:B------:R-:W-:Y:S01]  /*4890*/  ISETP.NE.AND P2, PT, R108.reuse, 0x1, PT ;  /* 0x000000016c00780c */ /* 0x040fe20003f45270 */
        /* <DEDUP_REMOVED lines=18> */
.L_x_9308:
[----:B------:R-:W-:-:S07]  /*49c0*/  MOV R104, R6 ;  /* 0x0000000600687202 */ /* 0x000fce0000000f00 */
.L_x_9309:
[----:B------:R-:W-:Y:S05]  /*49d0*/  BSYNC B1 ;  /* 0x0000000000017941 */ /* 0x000fea0003800000 */
.L_x_9307:
        /* <DEDUP_REMOVED lines=16> */
.L_x_9313:
[----:B------:R-:W-:Y:S05]  /*4ae0*/  BSYNC B2 ;  /* 0x0000000000027941 */ /* 0x000fea0003800000 */
.L_x_9312:
        /* <DEDUP_REMOVED lines=42> */
[----:B------:R-:W-:Y:S01]  /*4d90*/  IMAD.MOV.U32 R10, RZ, RZ, R110 ;  /* 0x000000ffff0a7224 */ /* 0x000fe200078e006e */
[----:B------:R-:W-:-:S11]  /*4da0*/  HFMA2.MMA R110, -RZ, RZ, 0, 0 ;  /* 0x00000000ff6e7435 */ /* 0x000fd600000001ff */
.L_x_9311:
[----:B------:R-:W-:Y:S05]  /*4db0*/  BSYNC B1 ;  /* 0x0000000000017941 */ /* 0x000fea0003800000 */
.L_x_9310:
        /* <DEDUP_REMOVED lines=22> */
.L_x_9315:
[----:B------:R-:W-:-:S07]  /*4f20*/  IMAD.MOV.U32 R104, RZ, RZ, R6 ;  /* 0x000000ffff687224 */ /* 0x000fce00078e0006 */
.L_x_9316:
[----:B------:R-:W-:Y:S05]  /*4f30*/  BSYNC B1 ;  /* 0x0000000000017941 */ /* 0x000fea0003800000 */
.L_x_9314:
        /* <DEDUP_REMOVED lines=16> */
.L_x_9320:
[----:B------:R-:W-:Y:S05]  /*5040*/  BSYNC B2 ;  /* 0x0000000000027941 */ /* 0x000fea0003800000 */
.L_x_9319:
        /* <DEDUP_REMOVED lines=44> */
.L_x_9318:
[----:B------:R-:W-:Y:S05]  /*5310*/  BSYNC B1 ;  /* 0x0000000000017941 */ /* 0x000fea0003800000 */
.L_x_9317:
[----:B------:R-:W-:Y:S01]  /*5320*/  I2FP.F32.U32 R105, R104 ;  /* 0x0000006800697245 */ /* 0x000fe20000201000 */
[----:B------:R-:W-:Y:S01]  /*5330*/  @P0 IMAD.U32 R108, R22, 0x10000, RZ ;  /* 0x00010000166c0824 */ /* 0x000fe200078e00ff */
[C---:B------:R-:W-:Y:S01]  /*5340*/  SHF.L.U32 R109, R106.reuse, 0x10, RZ ;  /* 0x000000106a6d7819 */ /* 0x040fe200000006ff */
        /* <DEDUP_REMOVED lines=19> */
.L_x_9322:
[----:B------:R-:W-:-:S07]  /*5480*/  MOV R104, R6 ;  /* 0x0000000600687202 */ /* 0x000fce0000000f00 */
.L_x_9323:
[----:B------:R-:W-:Y:S05]  /*5490*/  BSYNC B1 ;  /* 0x0000000000017941 */ /* 0x000fea0003800000 */
.L_x_9321:
        /* <DEDUP_REMOVED lines=16> */
.L_x_9327:
[----:B------:R-:W-:Y:S05]  /*55a0*/  BSYNC B2 ;  /* 0x0000000000027941 */ /* 0x000fea0003800000 */
.L_x_9326:
        /* <DEDUP_REMOVED lines=44> */
.L_x_9325:
[----:B------:R-:W-:Y:S05]  /*5870*/  BSYNC B1 ;  /* 0x0000000000017941 */ /* 0x000fea0003800000 */
.L_x_9324:
        /* <DEDUP_REMOVED lines=22> */
.L_x_9329:
[----:B------:R-:W-:-:S07]  /*59e0*/  IMAD.MOV.U32 R104, RZ, RZ, R6 ;  /* 0x000000ffff687224 */ /* 0x000fce00078e0006 */
.L_x_9330:
[----:B------:R-:W-:Y:S05]  /*59f0*/  BSYNC B1 ;  /* 0x0000000000017941 */ /* 0x000fea0003800000 */
.L_x_9328:
        /* <DEDUP_REMOVED lines=16> */
.L_x_9334:
[----:B------:R-:W-:Y:S05]  /*5b00*/  BSYNC B2 ;  /* 0x0000000000027941 */ /* 0x000fea0003800000 */
.L_x_9333:
        /* <DEDUP_REMOVED lines=44> */
.L_x_9332:
[----:B------:R-:W-:Y:S05]  /*5dd0*/  BSYNC B1 ;  /* 0x0000000000017941 */ /* 0x000fea0003800000 */
.L_x_9331:
[----:B------:R-:W-:Y:S01]  /*5de0*/  I2FP.F32.U32 R105, R104 ;  /* 0x0000006800697245 */ /* 0x000fe20000201000 */
[----:B------:R-:W-:Y:S01]  /*5df0*/  @P0 IMAD.U32 R106, R23, 0x10000, RZ ;  /* 0x00010000176a0824 */ /* 0x000fe200078e00ff */
[----:B------:R-:W-:Y:S01]  /*5e00*/  SHF.L.U32 R109, R107, 0x10, RZ ;  /* 0x000000106b6d7819 */ /* 0x000fe200000006ff */
[----:B------:R-:W-:Y:S01]  /*5e10*/  BSSY B1, `(.L_x_9335) ;  /* 0x0000014000017945 */ /* 0x000fe20003800000 */
[C---:B------:R-:W-:Y:S01]  /*5e20*/  ISETP.NE.AND P6, PT, R110.reuse, 0x1, PT ;  /* 0x000000016e00780c */ /* 0x040fe20003fc5270 */
        /* <DEDUP_REMOVED lines=17> */
.L_x_9336:
[----:B------:R-:W-:-:S07]  /*5f40*/  MOV R106, R6 ;  /* 0x00000006006a7202 */ /* 0x000fce0000000f00 */
.L_x_9337:
[----:B------:R-:W-:Y:S05]  /*5f50*/  BSYNC B1 ;  /* 0x0000000000017941 */ /* 0x000fea0003800000 */
.L_x_9335:
        /* <DEDUP_REMOVED lines=18> */
.L_x_9341:
[----:B------:R-:W-:Y:S05]  /*6080*/  BSYNC B2 ;  /* 0x0000000000027941 */ /* 0x000fea0003800000 */
.L_x_9340:
        /* <DEDUP_REMOVED lines=44> */
.L_x_9339:
[----:B------:R-:W-:Y:S05]  /*6350*/  BSYNC B1 ;  /* 0x0000000000017941 */ /* 0x000fea0003800000 */
.L_x_9338:
[----:B------:R-:W-:Y:S01]  /*6360*/  I2FP.F32.U32 R105, R106 ;  /* 0x0000006a00697245 */ /* 0x000fe20000201000 */
[----:B------:R-:W-:Y:S01]  /*6370*/  IMAD.U32 R107, R107, 0x10000, RZ ;  /* 0x000100006b6b7824 */ /* 0x000fe200078e00ff */
[----:B------:R-:W-:Y:S01]  /*6380*/  SEL R136, RZ, 0x10000, P5 ;  /* 0x00010000ff887807 */ /* 0x000fe20002800000 */
[----:B------:R-:W0:Y:S01]  /*6390*/  @P0 LDC.64 R132, c[0x0][0x230] ;  /* 0x00008c00ff840b82 */ /* 0x000e220000000a00 */
[----:B------:R-:W-:Y:S01]  /*63a0*/  ISETP.NE.AND P5, PT, R131, RZ, PT ;  /* 0x000000ff8300720c */ /* 0x000fe20003fa5270 */
[----:B------:R-:W-:Y:S01]  /*63b0*/  FFMA.FTZ R105, R105, R120, 1.1641532182693481445e-10 ;  /* 0x2f00000069697423 */ /* 0x000fe20000010078 */
[----:B------:R-:W-:Y:S01]  /*63c0*/  SEL R108, RZ, 0x1, P2 ;  /* 0x00000001ff6c7807 */ /* 0x000fe20001000000 */
[----:B------:R-:W-:Y:S01]  /*63d0*/  FMUL.FTZ R110, R107, R16 ;  /* 0x000000106b6e7220 */ /* 0x000fe20000410000 */
[----:B------:R-:W-:Y:S01]  /*63e0*/  SEL R106, RZ, 0x1, P1 ;  /* 0x00000001ff6a7807 */ /* 0x000fe20000800000 */
[----:B------:R-:W-:Y:S01]  /*63f0*/  IMAD.WIDE.U32 R138, R121, 0x10, R118 ;  /* 0x00000010798a7825 */ /* 0x000fe200078e0076 */
[----:B------:R-:W-:-:S03]  /*6400*/  SEL R104, RZ, 0x1, P5 ;  /* 0x00000001ff687807 */ /* 0x000fc60002800000 */
[----:B------:R-:W-:Y:S01]  /*6410*/  FMUL.FTZ R110, R110, R17 ;  /* 0x000000116e6e7220 */ /* 0x000fe20000410000 */
[----:B------:R-:W-:Y:S01]  /*6420*/  SEL R131, RZ, 0x100, P4 ;  /* 0x00000100ff837807 */ /* 0x000fe20002000000 */
[----:B------:R-:W-:Y:S01]  /*6430*/  IMAD.WIDE.U32 R108, R108, 0x1000000, RZ ;  /* 0x010000006c6c7825 */ /* 0x000fe200078e00ff */
[----:B------:R-:W-:Y:S02]  /*6440*/  FSETP.GTU.FTZ.AND P4, PT, R105, R18, PT ;  /* 0x000000126900720b */ /* 0x000fe40003f9c000 */
[----:B------:R-:W-:Y:S01]  /*6450*/  @P0 PRMT R111, R23, 0x7632, R111 ;  /* 0x00007632176f0816 */ /* 0x000fe2000000006f */
[----:B------:R-:W-:Y:S01]  /*6460*/  IMAD.WIDE.U32 R106, R106, 0x10000, RZ ;  /* 0x000100006a6a7825 */ /* 0x000fe200078e00ff */
[----:B------:R-:W-:Y:S02]  /*6470*/  ISETP.NE.AND P6, PT, R130, RZ, PT ;  /* 0x000000ff8200720c */ /* 0x000fe40003fc5270 */
[----:B------:R-:W-:Y:S01]  /*6480*/  SEL R137, RZ, 0x1000000, P4 ;  /* 0x01000000ff897807 */ /* 0x000fe20002000000 */
[----:B------:R-:W-:Y:S01]  /*6490*/  IMAD.WIDE.U32 R104, R104, 0x100, RZ ;  /* 0x0000010068687825 */ /* 0x000fe200078e00ff */
[----:B------:R-:W-:-:S02]  /*64a0*/  @P0 SHF.L.U32 R111, R111, 0x10, RZ ;  /* 0x000000106f6f0819 */ /* 0x000fc400000006ff */
[----:B------:R-:W-:Y:S02]  /*64b0*/  FSEL R130, R110, RZ, !P4 ;  /* 0x000000ff6e827208 */ /* 0x000fe40006000000 */
[----:B------:R-:W-:Y:S02]  /*64c0*/  SEL R135, RZ, 0x1, P6 ;  /* 0x00000001ff877807 */ /* 0x000fe40003000000 */
[----:B------:R-:W-:Y:S01]  /*64d0*/  LOP3.LUT R134, R104, R108, R106, 0xfe, !PT ;  /* 0x0000006c68867212 */ /* 0x000fe200078efe6a */
[----:B------:R-:W-:Y:S01]  /*64e0*/  @P0 FADD.FTZ R130, R130, R111 ;  /* 0x0000006f82820221 */ /* 0x000fe20000010000 */
[----:B------:R-:W-:Y:S01]  /*64f0*/  LOP3.LUT R131, R131, R137, R136, 0xfe, !PT ;  /* 0x0000008983837212 */ /* 0x000fe200078efe88 */
[----:B------:R-:W-:Y:S01]  /*6500*/  IMAD.WIDE.U32 R136, R121, 0x8, R114 ;  /* 0x0000000879887825 */ /* 0x000fe200078e0072 */
[----:B------:R-:W-:Y:S02]  /*6510*/  SEL R108, RZ, 0x1, P3 ;  /* 0x00000001ff6c7807 */ /* 0x000fe40001800000 */
[----:B------:R-:W-:-:S02]  /*6520*/  LOP3.LUT R134, R134, R135, RZ, 0xfc, !PT ;  /* 0x0000008786867212 */ /* 0x000fc400078efcff */
[----:B------:R-:W-:Y:S01]  /*6530*/  LOP3.LUT R135, R109, R131, R108, 0xfe, !PT ;  /* 0x000000836d877212 */ /* 0x000fe200078efe6c */
[----:B------:R-:W-:Y:S01]  /*6540*/  VIADD R131, R2, 0x40 ;  /* 0x0000004002837836 */ /* 0x000fe20000000000 */
[----:B------:R-:W-:Y:S02]  /*6550*/  F2FP.BF16.F32.PACK_AB R110, R128, R127 ;  /* 0x0000007f806e723e */ /* 0x000fe400000010ff */
[----:B------:R-:W-:Y:S01]  /*6560*/  F2FP.BF16.F32.PACK_AB R109, R125, R124 ;  /* 0x0000007c7d6d723e */ /* 0x000fe200000010ff */
[----:B0-----:R-:W-:Y:S01]  /*6570*/  @P0 IMAD.WIDE.U32 R132, R131, 0x10, R132 ;  /* 0x0000001083840825 */ /* 0x001fe200078e0084 */
[----:B------:R-:W-:Y:S02]  /*6580*/  F2FP.BF16.F32.PACK_AB R108, R126, R123 ;  /* 0x0000007b7e6c723e */ /* 0x000fe400000010ff */
[----:B------:R-:W-:Y:S02]  /*6590*/  F2FP.BF16.F32.PACK_AB R111, R130, R129 ;  /* 0x00000081826f723e */ /* 0x000fe400000010ff */
        /* <DEDUP_REMOVED lines=18> */
.L_x_9343:
[----:B------:R-:W-:-:S07]  /*66c0*/  MOV R136, R6 ;  /* 0x0000000600887202 */ /* 0x000fce0000000f00 */
.L_x_9344:
[----:B------:R-:W-:Y:S05]  /*66d0*/  BSYNC B1 ;  /* 0x0000000000017941 */ /* 0x000fea0003800000 */
.L_x_9342:
        /* <DEDUP_REMOVED lines=16> */
.L_x_9348:
[----:B------:R-:W-:Y:S05]  /*67e0*/  BSYNC B2 ;  /* 0x0000000000027941 */ /* 0x000fea0003800000 */
.L_x_9347:
        /* <DEDUP_REMOVED lines=44> */
.L_x_9346:
[----:B------:R-:W-:Y:S05]  /*6ab0*/  BSYNC B1 ;  /* 0x0000000000017941 */ /* 0x000fea0003800000 */
.L_x_9345:
[----:B------:R-:W-:Y:S01]  /*6ac0*/  I2FP.F32.U32 R109, R136 ;  /* 0x00000088006d7245 */ /* 0x000fe20000201000 */
[C---:B-----5:R-:W-:Y:S01]  /*6ad0*/  IMAD.U32 R111, R104.reuse, 0x10000, RZ ;  /* 0x00010000686f7824 */ /* 0x060fe200078e00ff */
        /* <DEDUP_REMOVED lines=21> */
.L_x_9350:
[----:B------:R-:W-:-:S07]  /*6c30*/  IMAD.MOV.U32 R104, RZ, RZ, R6 ;  /* 0x000000ffff687224 */ /* 0x000fce00078e0006 */
.L_x_9351:
[----:B------:R-:W-:Y:S05]  /*6c40*/  BSYNC B1 ;  /* 0x0000000000017941 */ /* 0x000fea0003800000 */
.L_x_9349:
        /* <DEDUP_REMOVED lines=16> */
.L_x_9355:
[----:B------:R-:W-:Y:S05]  /*6d50*/  BSYNC B2 ;  /* 0x0000000000027941 */ /* 0x000fea0003800000 */
.L_x_9354:
        /* <DEDUP_REMOVED lines=44> */
.L_x_9353:
[----:B------:R-:W-:Y:S05]  /*7020*/  BSYNC B1 ;  /* 0x0000000000017941 */ /* 0x000fea0003800000 */
.L_x_9352:
        /* <DEDUP_REMOVED lines=23> */
.L_x_9357:
[----:B------:R-:W-:-:S07]  /*71a0*/  MOV R104, R6 ;  /* 0x0000000600687202 */ /* 0x000fce0000000f00 */
.L_x_9358:
[----:B------:R-:W-:Y:S05]  /*71b0*/  BSYNC B1 ;  /* 0x0000000000017941 */ /* 0x000fea0003800000 */
.L_x_9356:
        /* <DEDUP_REMOVED lines=16> */
.L_x_9362:
[----:B------:R-:W-:Y:S05]  /*72c0*/  BSYNC B2 ;  /* 0x0000000000027941 */ /* 0x000fea0003800000 */
.L_x_9361:
        /* <DEDUP_REMOVED lines=42> */
[----:B------:R-:W-:Y:S01]  /*7570*/  LOP3.LUT R9, R109, UR33, R10, 0x96, !PT ;  /* 0x000000216d097c12 */ /* 0x000fe2000f8e960a */
[----:B------:R-:W-:-:S07]  /*7580*/  IMAD.MOV.U32 R10, RZ, RZ, R108 ;  /* 0x000000ffff0a7224 */ /* 0x000fce00078e006c */
.L_x_9360:
[----:B------:R-:W-:Y:S05]  /*7590*/  BSYNC B1 ;  /* 0x0000000000017941 */ /* 0x000fea0003800000 */
.L_x_9359:
        /* <DEDUP_REMOVED lines=22> */
.L_x_9364:
[----:B------:R-:W-:-:S07]  /*7700*/  IMAD.MOV.U32 R138, RZ, RZ, R6 ;  /* 0x000000ffff8a7224 */ /* 0x000fce00078e0006 */
.L_x_9365:
[----:B------:R-:W-:Y:S05]  /*7710*/  BSYNC B1 ;  /* 0x0000000000017941 */ /* 0x000fea0003800000 */
.L_x_9363:
        /* <DEDUP_REMOVED lines=16> */
.L_x_9369:
[----:B------:R-:W-:Y:S05]  /*7820*/  BSYNC B2 ;  /* 0x0000000000027941 */ /* 0x000fea0003800000 */
.L_x_9368:
        /* <DEDUP_REMOVED lines=44> */
.L_x_9367:
[----:B------:R-:W-:Y:S05]  /*7af0*/  BSYNC B1 ;  /* 0x0000000000017941 */ /* 0x000fea0003800000 */
.L_x_9366:
        /* <DEDUP_REMOVED lines=22> */
.L_x_9371:
[----:B------:R-:W-:-:S07]  /*7c60*/  MOV R134, R6 ;  /* 0x0000000600867202 */ /* 0x000fce0000000f00 */
.L_x_9372:
[----:B------:R-:W-:Y:S05]  /*7c70*/  BSYNC B1 ;  /* 0x0000000000017941 */ /* 0x000fea0003800000 */
.L_x_9370:
        /* <DEDUP_REMOVED lines=16> */
.L_x_9376:
[----:B------:R-:W-:Y:S05]  /*7d80*/  BSYNC B2 ;  /* 0x0000000000027941 */ /* 0x000fea0003800000 */
.L_x_9375:
        /* <DEDUP_REMOVED lines=44> */
.L_x_9374:
[----:B------:R-:W-:Y:S05]  /*8050*/  BSYNC B1 ;  /* 0x0000000000017941 */ /* 0x000fea0003800000 */
.L_x_9373:
        /* <DEDUP_REMOVED lines=22> */
.L_x_9378:
[----:B------:R-:W-:-:S07]  /*81c0*/  IMAD.MOV.U32 R137, RZ, RZ, R6 ;  /* 0x000000ffff897224 */ /* 0x000fce00078e0006 */
.L_x_9379:
[----:B------:R-:W-:Y:S05]  /*81d0*/  BSYNC B1 ;  /* 0x0000000000017941 */ /* 0x000fea0003800000 */
.L_x_9377:
        /* <DEDUP_REMOVED lines=16> */
.L_x_9383:
[----:B------:R-:W-:Y:S05]  /*82e0*/  BSYNC B2 ;  /* 0x0000000000027941 */ /* 0x000fea0003800000 */
.L_x_9382:
        /* <DEDUP_REMOVED lines=44> */
.L_x_9381:
[----:B------:R-:W-:Y:S05]  /*85b0*/  BSYNC B1 ;  /* 0x0000000000017941 */ /* 0x000fea0003800000 */
.L_x_9380:
        /* <DEDUP_REMOVED lines=22> */
.L_x_9385:
[----:B------:R-:W-:-:S07]  /*8720*/  MOV R106, R6 ;  /* 0x00000006006a7202 */ /* 0x000fce0000000f00 */
.L_x_9386:
[----:B------:R-:W-:Y:S05]  /*8730*/  BSYNC B1 ;  /* 0x0000000000017941 */ /* 0x000fea0003800000 */
.L_x_9384:
        /* <DEDUP_REMOVED lines=16> */
.L_x_9390:
[----:B------:R-:W-:Y:S05]  /*8840*/  BSYNC B2 ;  /* 0x0000000000027941 */ /* 0x000fea0003800000 */
.L_x_9389:
        /* <DEDUP_REMOVED lines=44> */
.L_x_9388:
[----:B------:R-:W-:Y:S05]  /*8b10*/  BSYNC B1 ;  /* 0x0000000000017941 */ /* 0x000fea0003800000 */
.L_x_9387:
        /* <DEDUP_REMOVED lines=22> */
.L_x_9392:
[----:B------:R-:W-:-:S07]  /*8c80*/  IMAD.MOV.U32 R140, RZ, RZ, R6 ;  /* 0x000000ffff8c7224 */ /* 0x000fce00078e0006 */
.L_x_9393:
[----:B------:R-:W-:Y:S05]  /*8c90*/  BSYNC B1 ;  /* 0x0000000000017941 */ /* 0x000fea0003800000 */
.L_x_9391:
        /* <DEDUP_REMOVED lines=18> */
.L_x_9397:
[----:B------:R-:W-:Y:S05]  /*8dc0*/  BSYNC B2 ;  /* 0x0000000000027941 */ /* 0x000fea0003800000 */
.L_x_9396:
        /* <DEDUP_REMOVED lines=44> */
.L_x_9395:
[----:B------:R-:W-:Y:S05]  /*9090*/  BSYNC B1 ;  /* 0x0000000000017941 */ /* 0x000fea0003800000 */
.L_x_9394:
[----:B------:R-:W-:Y:S01]  /*90a0*/  I2FP.F32.U32 R105, R140 ;  /* 0x0000008c00697245 */ /* 0x000fe20000201000 */
[----:B------:R-:W0:Y:S01]  /*90b0*/  @P0 LDC.64 R144, c[0x0][0x230] ;  /* 0x00008c00ff900b82 */ /* 0x000e220000000a00 */
[----:B------:R-:W-:Y:S01]  /*90c0*/  SEL R141, RZ, 0x100, P4 ;  /* 0x00000100ff8d7807 */ /* 0x000fe20002000000 */
[----:B------:R-:W-:Y:S01]  /*90d0*/  IMAD.WIDE.U32 R148, R131, 0x10, R118 ;  /* 0x0000001083947825 */ /* 0x000fe200078e0076 */
[----:B------:R-:W-:-:S03]  /*90e0*/  SEL R146, RZ, 0x10000, P5 ;  /* 0x00010000ff927807 */ /* 0x000fc60002800000 */
[----:B------:R-:W-:Y:S01]  /*90f0*/  FFMA.FTZ R105, R105, R120, 1.1641532182693481445e-10 ;  /* 0x2f00000069697423 */ /* 0x000fe20000010078 */
[----:B------:R-:W-:Y:S02]  /*9100*/  ISETP.NE.AND P5, PT, R111, RZ, PT ;  /* 0x000000ff6f00720c */ /* 0x000fe40003fa5270 */
        /* <DEDUP_REMOVED lines=15> */
[----:B------:R-:W-:Y:S02]  /*9200*/  LOP3.LUT R141, R141, R140, R146, 0xfe, !PT ;  /* 0x0000008c8d8d7212 */ /* 0x000fe400078efe92 */
[----:B------:R-:W-:Y:S01]  /*9210*/  F2FP.BF16.F32.PACK_AB R110, R139, R134 ;  /* 0x000000868b6e723e */ /* 0x000fe200000010ff */
[----:B------:R-:W-:Y:S01]  /*9220*/  @P0 IMAD.U32 R111, R111, 0x10000, RZ ;  /* 0x000100006f6f0824 */ /* 0x000fe200078e00ff */
[----:B------:R-:W-:Y:S01]  /*9230*/  LOP3.LUT R142, R104, R108, R106, 0xfe, !PT ;  /* 0x0000006c688e7212 */ /* 0x000fe200078efe6a */
[----:B------:R-:W-:Y:S01]  /*9240*/  IMAD.WIDE.U32 R146, R131, 0x8, R114 ;  /* 0x0000000883927825 */ /* 0x000fe200078e0072 */
[----:B------:R-:W-:-:S03]  /*9250*/  SEL R108, RZ, 0x1, P3 ;  /* 0x00000001ff6c7807 */ /* 0x000fc60001800000 */
[----:B------:R-:W-:Y:S01]  /*9260*/  @P0 FADD.FTZ R138, R138, R111 ;  /* 0x0000006f8a8a0221 */ /* 0x000fe20000010000 */
[----:B------:R-:W-:Y:S02]  /*9270*/  LOP3.LUT R142, R142, R143, RZ, 0xfc, !PT ;  /* 0x0000008f8e8e7212 */ /* 0x000fe400078efcff */
[----:B------:R-:W-:Y:S02]  /*9280*/  LOP3.LUT R143, R109, R141, R108, 0xfe, !PT ;  /* 0x0000008d6d8f7212 */ /* 0x000fe400078efe6c */
[----:B------:R-:W-:Y:S02]  /*9290*/  IADD3 R141, R2, 0x60, RZ ;  /* 0x00000060028d7810 */ /* 0x000fe40007ffe0ff */
        /* <DEDUP_REMOVED lines=22> */
.L_x_9399:
[----:B------:R-:W-:-:S07]  /*9400*/  IMAD.MOV.U32 R140, RZ, RZ, R6 ;  /* 0x000000ffff8c7224 */ /* 0x000fce00078e0006 */
.L_x_9400:
[----:B------:R-:W-:Y:S05]  /*9410*/  BSYNC B1 ;  /* 0x0000000000017941 */ /* 0x000fea0003800000 */
.L_x_9398:
        /* <DEDUP_REMOVED lines=16> */
.L_x_9404:
[----:B------:R-:W-:Y:S05]  /*9520*/  BSYNC B2 ;  /* 0x0000000000027941 */ /* 0x000fea0003800000 */
.L_x_9403:
        /* <DEDUP_REMOVED lines=44> */
.L_x_9402:
[----:B------:R-:W-:Y:S05]  /*97f0*/  BSYNC B1 ;  /* 0x0000000000017941 */ /* 0x000fea0003800000 */
.L_x_9401:
[----:B------:R-:W-:Y:S01]  /*9800*/  I2FP.F32.U32 R109, R140 ;  /* 0x0000008c006d7245 */ /* 0x000fe20000201000 */
[----:B------:R-:W-:Y:S01]  /*9810*/  BSSY B1, `(.L_x_9405) ;  /* 0x0000017000017945 */ /* 0x000fe20003800000 */
[----:B-----5:R-:W-:Y:S02]  /*9820*/  SHF.L.U32 R111, R104, 0x10, RZ ;  /* 0x00000010686f7819 */ /* 0x020fe400000006ff */
[----:B------:R-:W-:Y:S01]  /*9830*/  ISETP.NE.AND P1, PT, R151, 0x1, PT ;  /* 0x000000019700780c */ /* 0x000fe20003f25270 */
[----:B------:R-:W-:Y:S01]  /*9840*/  FFMA.FTZ R109, R109, R120, 1.1641532182693481445e-10 ;  /* 0x2f0000006d6d7423 */ /* 0x000fe20000010078 */
[----:B------:R-:W-:Y:S01]  /*9850*/  IADD3 R140, R151, 0x1, RZ ;  /* 0x00000001978c7810 */ /* 0x000fe20007ffe0ff */
[----:B------:R-:W-:Y:S01]  /*9860*/  FMUL.FTZ R108, R111, R16 ;  /* 0x000000106f6c7220 */ /* 0x000fe20000410000 */
[----:B------:R-:W-:Y:S02]  /*9870*/  @P0 IMAD.U32 R111, R20, 0x10000, RZ ;  /* 0x00010000146f0824 */ /* 0x000fe400078e00ff */
[----:B------:R-:W-:Y:S01]  /*9880*/  FSETP.GTU.FTZ.AND P2, PT, R109, R18, PT ;  /* 0x000000126d00720b */ /* 0x000fe20003f5c000 */
[----:B------:R-:W-:Y:S01]  /*9890*/  FMUL.FTZ R108, R108, R17 ;  /* 0x000000116c6c7220 */ /* 0x000fe20000410000 */
[----:B------:R-:W-:-:S02]  /*98a0*/  PRMT R109, R104, 0x7632, R109 ;  /* 0x00007632686d7816 */ /* 0x000fc4000000006d */
        /* <DEDUP_REMOVED lines=12> */
.L_x_9406:
[----:B------:R-:W-:-:S07]  /*9970*/  MOV R104, R6 ;  /* 0x0000000600687202 */ /* 0x000fce0000000f00 */
.L_x_9407:
[----:B------:R-:W-:Y:S05]  /*9980*/  BSYNC B1 ;  /* 0x0000000000017941 */ /* 0x000fea0003800000 */
.L_x_9405:
        /* <DEDUP_REMOVED lines=16> */
.L_x_9411:
[----:B------:R-:W-:Y:S05]  /*9a90*/  BSYNC B2 ;  /* 0x0000000000027941 */ /* 0x000fea0003800000 */
.L_x_9410:
        /* <DEDUP_REMOVED lines=44> */
.L_x_9409:
[----:B------:R-:W-:Y:S05]  /*9d60*/  BSYNC B1 ;  /* 0x0000000000017941 */ /* 0x000fea0003800000 */
.L_x_9408:
        /* <DEDUP_REMOVED lines=23> */
.L_x_9413:
[----:B------:R-:W-:-:S07]  /*9ee0*/  IMAD.MOV.U32 R104, RZ, RZ, R6 ;  /* 0x000000ffff687224 */ /* 0x000fce00078e0006 */
.L_x_9414:
[----:B------:R-:W-:Y:S05]  /*9ef0*/  BSYNC B1 ;  /* 0x0000000000017941 */ /* 0x000fea0003800000 */
.L_x_9412:
        /* <DEDUP_REMOVED lines=16> */
.L_x_9418:
[----:B------:R-:W-:Y:S05]  /*a000*/  BSYNC B2 ;  /* 0x0000000000027941 */ /* 0x000fea0003800000 */
.L_x_9417:
        /* <DEDUP_REMOVED lines=44> */
.L_x_9416:
[----:B------:R-:W-:Y:S05]  /*a2d0*/  BSYNC B1 ;  /* 0x0000000000017941 */ /* 0x000fea0003800000 */
.L_x_9415:
        /* <DEDUP_REMOVED lines=22> */
.L_x_9420:
[----:B------:R-:W-:-:S07]  /*a440*/  MOV R140, R6 ;  /* 0x00000006008c7202 */ /* 0x000fce0000000f00 */
.L_x_9421:
[----:B------:R-:W-:Y:S05]  /*a450*/  BSYNC B1 ;  /* 0x0000000000017941 */ /* 0x000fea0003800000 */
.L_x_9419:
        /* <DEDUP_REMOVED lines=16> */
.L_x_9425:
[----:B------:R-:W-:Y:S05]  /*a560*/  BSYNC B2 ;  /* 0x0000000000027941 */ /* 0x000fea0003800000 */
.L_x_9424:
        /* <DEDUP_REMOVED lines=42> */
[----:B------:R-:W-:Y:S01]  /*a810*/  LOP3.LUT R9, R105, UR33, R10, 0x96, !PT ;  /* 0x0000002169097c12 */ /* 0x000fe2000f8e960a */
[----:B------:R-:W-:-:S07]  /*a820*/  IMAD.MOV.U32 R10, RZ, RZ, R104 ;  /* 0x000000ffff0a7224 */ /* 0x000fce00078e0068 */
.L_x_9423:
[----:B------:R-:W-:Y:S05]  /*a830*/  BSYNC B1 ;  /* 0x0000000000017941 */ /* 0x000fea0003800000 */
.L_x_9422:
[----:B------:R-:W-:Y:S01]  /*a840*/  I2FP.F32.U32 R105, R140 ;  /* 0x0000008c00697245 */ /* 0x000fe20000201000 */
[----:B------:R-:W-:Y:S01]  /*a850*/  IMAD.U32 R143, R110, 0x10000, RZ ;  /* 0x000100006e8f7824 */ /* 0x000fe200078e00ff */
[C---:B------:R-:W-:Y:S01]  /*a860*/  ISETP.NE.AND P3, PT, R144.reuse, 0x1, PT ;  /* 0x000000019000780c */ /* 0x040fe20003f65270 */
        /* <DEDUP_REMOVED lines=19> */
.L_x_9427:
[----:B------:R-:W-:-:S07]  /*a9a0*/  IMAD.MOV.U32 R110, RZ, RZ, R6 ;  /* 0x000000ffff6e7224 */ /* 0x000fce00078e0006 */
.L_x_9428:
[----:B------:R-:W-:Y:S05]  /*a9b0*/  BSYNC B1 ;  /* 0x0000000000017941 */ /* 0x000fea0003800000 */
.L_x_9426:
        /* <DEDUP_REMOVED lines=16> */
.L_x_9432:
[----:B------:R-:W-:Y:S05]  /*aac0*/  BSYNC B2 ;  /* 0x0000000000027941 */ /* 0x000fea0003800000 */
.L_x_9431:
        /* <DEDUP_REMOVED lines=44> */
.L_x_9430:
[----:B------:R-:W-:Y:S05]  /*ad90*/  BSYNC B1 ;  /* 0x0000000000017941 */ /* 0x000fea0003800000 */
.L_x_9429:
        /* <DEDUP_REMOVED lines=22> */
.L_x_9434:
[----:B------:R-:W-:-:S07]  /*af00*/  MOV R148, R6 ;  /* 0x0000000600947202 */ /* 0x000fce0000000f00 */
.L_x_9435:
[----:B------:R-:W-:Y:S05]  /*af10*/  BSYNC B1 ;  /* 0x0000000000017941 */ /* 0x000fea0003800000 */
.L_x_9433:
        /* <DEDUP_REMOVED lines=16> */
.L_x_9439:
[----:B------:R-:W-:Y:S05]  /*b020*/  BSYNC B2 ;  /* 0x0000000000027941 */ /* 0x000fea0003800000 */
.L_x_9438:
        /* <DEDUP_REMOVED lines=44> */
.L_x_9437:
[----:B------:R-:W-:Y:S05]  /*b2f0*/  BSYNC B1 ;  /* 0x0000000000017941 */ /* 0x000fea0003800000 */
.L_x_9436:
        /* <DEDUP_REMOVED lines=22> */
.L_x_9441:
[----:B------:R-:W-:-:S07]  /*b460*/  IMAD.MOV.U32 R106, RZ, RZ, R6 ;  /* 0x000000ffff6a7224 */ /* 0x000fce00078e0006 */
.L_x_9442:
[----:B------:R-:W-:Y:S05]  /*b470*/  BSYNC B1 ;  /* 0x0000000000017941 */ /* 0x000fea0003800000 */
.L_x_9440:
        /* <DEDUP_REMOVED lines=16> */
.L_x_9446:
[----:B------:R-:W-:Y:S05]  /*b580*/  BSYNC B2 ;  /* 0x0000000000027941 */ /* 0x000fea0003800000 */
.L_x_9445:
        /* <DEDUP_REMOVED lines=44> */
.L_x_9444:
[----:B------:R-:W-:Y:S05]  /*b850*/  BSYNC B1 ;  /* 0x0000000000017941 */ /* 0x000fea0003800000 */
.L_x_9443:
[----:B------:R-:W-:Y:S01]  /*b860*/  I2FP.F32.U32 R105, R106 ;  /* 0x0000006a00697245 */ /* 0x000fe20000201000 */
[----:B------:R-:W-:Y:S01]  /*b870*/  BSSY B1, `(.L_x_9447) ;  /* 0x0000016000017945 */ /* 0x000fe20003800000 */
[----:B------:R-:W-:Y:S02]  /*b880*/  SHF.L.U32 R145, R107, 0x10, RZ ;  /* 0x000000106b917819 */ /* 0x000fe400000006ff */
[C---:B------:R-:W-:Y:S01]  /*b890*/  ISETP.NE.AND P6, PT, R150.reuse, 0x1, PT ;  /* 0x000000019600780c */ /* 0x040fe20003fc5270 */
        /* <DEDUP_REMOVED lines=18> */
.L_x_9448:
[----:B------:R-:W-:-:S07]  /*b9c0*/  MOV R149, R6 ;  /* 0x0000000600957202 */ /* 0x000fce0000000f00 */
.L_x_9449:
[----:B------:R-:W-:Y:S05]  /*b9d0*/  BSYNC B1 ;  /* 0x0000000000017941 */ /* 0x000fea0003800000 */
.L_x_9447:
        /* <DEDUP_REMOVED lines=18> */
.L_x_9453:
[----:B------:R-:W-:Y:S05]  /*bb00*/  BSYNC B2 ;  /* 0x0000000000027941 */ /* 0x000fea0003800000 */
.L_x_9452:
        /* <DEDUP_REMOVED lines=44> */
.L_x_9451:
[----:B------:R-:W-:Y:S05]  /*bdd0*/  BSYNC B1 ;  /* 0x0000000000017941 */ /* 0x000fea0003800000 */
.L_x_9450:
[----:B------:R-:W-:Y:S01]  /*bde0*/  I2FP.F32.U32 R105, R149 ;  /* 0x0000009500697245 */ /* 0x000fe20000201000 */
[----:B------:R-:W-:Y:S01]  /*bdf0*/  IMAD.U32 R107, R148, 0x10000, RZ ;  /* 0x00010000946b7824 */ /* 0x000fe200078e00ff */
[----:B------:R-:W-:Y:S01]  /*be00*/  ISETP.NE.AND P6, PT, R146, RZ, PT ;  /* 0x000000ff9200720c */ /* 0x000fe20003fc5270 */
[----:B------:R-:W0:Y:S01]  /*be10*/  @P0 LDC.64 R148, c[0x0][0x230] ;  /* 0x00008c00ff940b82 */ /* 0x000e220000000a00 */
[----:B------:R-:W-:Y:S01]  /*be20*/  SEL R146, RZ, 0x10000, P5 ;  /* 0x00010000ff927807 */ /* 0x000fe20002800000 */
[----:B------:R-:W-:Y:S01]  /*be30*/  FFMA.FTZ R105, R105, R120, 1.1641532182693481445e-10 ;  /* 0x2f00000069697423 */ /* 0x000fe20000010078 */
[----:B------:R-:W-:Y:S01]  /*be40*/  FMUL.FTZ R104, R107, R16 ;  /* 0x000000106b687220 */ /* 0x000fe20000410000 */
[----:B------:R-:W-:Y:S01]  /*be50*/  SEL R155, RZ, 0x100, P4 ;  /* 0x00000100ff9b7807 */ /* 0x000fe20002000000 */
[----:B------:R-:W-:Y:S01]  /*be60*/  IMAD.WIDE.U32 R150, R141, 0x10, R118 ;  /* 0x000000108d967825 */ /* 0x000fe200078e0076 */
[----:B------:R-:W-:-:S03]  /*be70*/  SEL R152, RZ, 0x1, P2 ;  /* 0x00000001ff987807 */ /* 0x000fc60001000000 */
[----:B------:R-:W-:Y:S01]  /*be80*/  FMUL.FTZ R104, R104, R17 ;  /* 0x0000001168687220 */ /* 0x000fe20000410000 */
[----:B------:R-:W-:Y:S02]  /*be90*/  FSETP.GTU.FTZ.AND P5, PT, R105, R18, PT ;  /* 0x000000126900720b */ /* 0x000fe40003fbc000 */
[----:B------:R-:W-:Y:S02]  /*bea0*/  F2FP.BF16.F32.PACK_AB R106, R143, R110 ;  /* 0x0000006e8f6a723e */ /* 0x000fe400000010ff */
[----:B------:R-:W-:Y:S02]  /*beb0*/  FSEL R145, R104, RZ, !P5 ;  /* 0x000000ff68917208 */ /* 0x000fe40006800000 */
[----:B------:R-:W-:Y:S02]  /*bec0*/  @P0 PRMT R104, R23, 0x7632, R104 ;  /* 0x0000763217680816 */ /* 0x000fe40000000068 */
[----:B------:R-:W-:Y:S02]  /*bed0*/  SEL R153, RZ, 0x1000000, P5 ;  /* 0x01000000ff997807 */ /* 0x000fe40002800000 */
[----:B------:R-:W-:-:S02]  /*bee0*/  @P0 SHF.L.U32 R104, R104, 0x10, RZ ;  /* 0x0000001068680819 */ /* 0x000fc400000006ff */
[----:B------:R-:W-:Y:S02]  /*bef0*/  ISETP.NE.AND P5, PT, R147, RZ, PT ;  /* 0x000000ff9300720c */ /* 0x000fe40003fa5270 */
[----:B------:R-:W-:Y:S01]  /*bf00*/  LOP3.LUT R155, R155, R153, R146, 0xfe, !PT ;  /* 0x000000999b9b7212 */ /* 0x000fe200078efe92 */
[----:B------:R-:W-:Y:S01]  /*bf10*/  @P0 FADD.FTZ R145, R145, R104 ;  /* 0x0000006891910221 */ /* 0x000fe20000010000 */
[----:B------:R-:W-:Y:S01]  /*bf20*/  F2FP.BF16.F32.PACK_AB R105, R140, R109 ;  /* 0x0000006d8c69723e */ /* 0x000fe200000010ff */
[----:B------:R-:W-:Y:S01]  /*bf30*/  IMAD.WIDE.U32 R152, R152, 0x1000000, RZ ;  /* 0x0100000098987825 */ /* 0x000fe200078e00ff */
[----:B------:R-:W-:Y:S02]  /*bf40*/  F2FP.BF16.F32.PACK_AB R104, R111, R108 ;  /* 0x0000006c6f68723e */ /* 0x000fe400000010ff */
[----:B------:R-:W-:Y:S02]  /*bf50*/  F2FP.BF16.F32.PACK_AB R107, R145, R142 ;  /* 0x0000008e916b723e */ /* 0x000fe400000010ff */
[----:B------:R-:W-:-:S02]  /*bf60*/  SEL R147, RZ, 0x1, P3 ;  /* 0x00000001ff937807 */ /* 0x000fc40001800000 */
[----:B------:R-:W-:Y:S01]  /*bf70*/  SEL R146, RZ, 0x1, P1 ;  /* 0x00000001ff927807 */ /* 0x000fe20000800000 */
[----:B------:R1:W-:Y:S01]  /*bf80*/  STG.E.128 desc[UR4][R150.64], R104 ;  /* 0x0000006896007986 */ /* 0x0003e2000c101d04 */
[----:B------:R-:W-:Y:S02]  /*bf90*/  SEL R154, RZ, 0x1, P5 ;  /* 0x00000001ff9a7807 */ /* 0x000fe40002800000 */
[----:B------:R-:W-:Y:S01]  /*bfa0*/  LOP3.LUT R153, R153, R155, R147, 0xfe, !PT ;  /* 0x0000009b99997212 */ /* 0x000fe200078efe93 */
[----:B------:R-:W-:-:S04]  /*bfb0*/  IMAD.WIDE.U32 R146, R146, 0x10000, RZ ;  /* 0x0001000092927825 */ /* 0x000fc800078e00ff */
[----:B-1----:R-:W-:Y:S01]  /*bfc0*/  IMAD.WIDE.U32 R150, R154, 0x100, RZ ;  /* 0x000001009a967825 */ /* 0x002fe200078e00ff */
[----:B------:R-:W-:Y:S02]  /*bfd0*/  SEL R105, RZ, 0x1, P6 ;  /* 0x00000001ff697807 */ /* 0x000fe40003000000 */
[----:B------:R-:W-:Y:S02]  /*bfe0*/  LOP3.LUT R152, R150, R152, R146, 0xfe, !PT ;  /* 0x0000009896987212 */ /* 0x000fe400078efe92 */
[----:B------:R-:W-:Y:S01]  /*bff0*/  LOP3.LUT R151, R151, R153, R147, 0xfe, !PT ;  /* 0x0000009997977212 */ /* 0x000fe200078efe93 */
[----:B------:R-:W-:Y:S01]  /*c000*/  VIADD R147, R2, 0x80 ;  /* 0x0000008002937836 */ /* 0x000fe20000000000 */
[----:B------:R-:W-:Y:S01]  /*c010*/  LOP3.LUT R150, R152, R105, RZ, 0xfc, !PT ;  /* 0x0000006998967212 */ /* 0x000fe200078efcff */
[----:B------:R-:W-:-:S04]  /*c020*/  IMAD.WIDE.U32 R152, R141, 0x8, R114 ;  /* 0x000000088d987825 */ /* 0x000fc800078e0072 */
[C---:B------:R-:W-:Y:S01]  /*c030*/  IMAD.WIDE.U32 R104, R147.reuse, 0x10, R116 ;  /* 0x0000001093687825 */ /* 0x040fe200078e0074 */
[----:B------:R1:W-:Y:S03]  /*c040*/  STG.E.64 desc[UR4][R152.64], R150 ;  /* 0x0000009698007986 */ /* 0x0003e6000c101b04 */
        /* <DEDUP_REMOVED lines=15> */
.L_x_9455:
[----:B------:R-:W-:-:S07]  /*c140*/  MOV R146, R6 ;  /* 0x0000000600927202 */ /* 0x000fce0000000f00 */
.L_x_9456:
[----:B------:R-:W-:Y:S05]  /*c150*/  BSYNC B1 ;  /* 0x0000000000017941 */ /* 0x000fea0003800000 */
.L_x_9454:
        /* <DEDUP_REMOVED lines=16> */
.L_x_9460:
[----:B------:R-:W-:Y:S05]  /*c260*/  BSYNC B2 ;  /* 0x0000000000027941 */ /* 0x000fea0003800000 */
.L_x_9459:
        /* <DEDUP_REMOVED lines=44> */
.L_x_9458:
[----:B------:R-:W-:Y:S05]  /*c530*/  BSYNC B1 ;  /* 0x0000000000017941 */ /* 0x000fea0003800000 */
.L_x_9457:
[----:B------:R-:W-:Y:S01]  /*c540*/  I2FP.F32.U32 R117, R146 ;  /* 0x0000009200757245 */ /* 0x000fe20000201000 */
[----:B-----5:R-:W-:Y:S01]  /*c550*/  IMAD.U32 R149, R104, 0x10000, RZ ;  /* 0x0001000068957824 */ /* 0x020fe200078e00ff */
[C---:B------:R-:W-:Y:S01]  /*c560*/  ISETP.NE.AND P1, PT, R154.reuse, 0x1, PT ;  /* 0x000000019a00780c */ /* 0x040fe20003f25270 */
[----:B------:R-:W-:Y:S01]  /*c570*/  BSSY B1, `(.L_x_9461) ;  /* 0x0000015000017945 */ /* 0x000fe20003800000 */
[----:B------:R-:W-:Y:S02]  /*c580*/  VIADD R146, R154, 0x1 ;  /* 0x000000019a927836 */ /* 0x000fe40000000000 */
[----:B------:R-:W-:Y:S01]  /*c590*/  FFMA.FTZ R117, R117, R120, 1.1641532182693481445e-10 ;  /* 0x2f00000075757423 */ /* 0x000fe20000010078 */
[----:B------:R-:W-:Y:S01]  /*c5a0*/  FMUL.FTZ R116, R149, R16 ;  /* 0x0000001095747220 */ /* 0x000fe20000410000 */
[----:B------:R-:W-:-:S03]  /*c5b0*/  @P0 SHF.L.U32 R149, R20, 0x10, RZ ;  /* 0x0000001014950819 */ /* 0x000fc600000006ff */
[----:B------:R-:W-:Y:S01]  /*c5c0*/  FMUL.FTZ R116, R116, R17 ;  /* 0x0000001174747220 */ /* 0x000fe20000410000 */
[----:B------:R-:W-:Y:S02]  /*c5d0*/  FSETP.GTU.FTZ.AND P2, PT, R117, R18, PT ;  /* 0x000000127500720b */ /* 0x000fe40003f5c000 */
[----:B------:R-:W-:Y:S02]  /*c5e0*/  PRMT R117, R104, 0x7632, R117 ;  /* 0x0000763268757816 */ /* 0x000fe40000000075 */
        /* <DEDUP_REMOVED lines=12> */
.L_x_9462:
[----:B------:R-:W-:-:S07]  /*c6b0*/  IMAD.MOV.U32 R104, RZ, RZ, R6 ;  /* 0x000000ffff687224 */ /* 0x000fce00078e0006 */
.L_x_9463:
[----:B------:R-:W-:Y:S05]  /*c6c0*/  BSYNC B1 ;  /* 0x0000000000017941 */ /* 0x000fea0003800000 */
.L_x_9461:
        /* <DEDUP_REMOVED lines=16> */
.L_x_9467:
[----:B------:R-:W-:Y:S05]  /*c7d0*/  BSYNC B2 ;  /* 0x0000000000027941 */ /* 0x000fea0003800000 */
.L_x_9466:
        /* <DEDUP_REMOVED lines=44> */
.L_x_9465:
[----:B------:R-:W-:Y:S05]  /*caa0*/  BSYNC B1 ;  /* 0x0000000000017941 */ /* 0x000fea0003800000 */
.L_x_9464:
        /* <DEDUP_REMOVED lines=23> */
.L_x_9469:
[----:B------:R-:W-:-:S07]  /*cc20*/  MOV R104, R6 ;  /* 0x0000000600687202 */ /* 0x000fce0000000f00 */
.L_x_9470:
[----:B------:R-:W-:Y:S05]  /*cc30*/  BSYNC B1 ;  /* 0x0000000000017941 */ /* 0x000fea0003800000 */
.L_x_9468:
        /* <DEDUP_REMOVED lines=16> */
.L_x_9474:
[----:B------:R-:W-:Y:S05]  /*cd40*/  BSYNC B2 ;  /* 0x0000000000027941 */ /* 0x000fea0003800000 */
.L_x_9473:
        /* <DEDUP_REMOVED lines=44> */
.L_x_9472:
[----:B------:R-:W-:Y:S05]  /*d010*/  BSYNC B1 ;  /* 0x0000000000017941 */ /* 0x000fea0003800000 */
.L_x_9471:
        /* <DEDUP_REMOVED lines=22> */
.L_x_9476:
[----:B------:R-:W-:-:S07]  /*d180*/  IMAD.MOV.U32 R146, RZ, RZ, R6 ;  /* 0x000000ffff927224 */ /* 0x000fce00078e0006 */
.L_x_9477:
[----:B------:R-:W-:Y:S05]  /*d190*/  BSYNC B1 ;  /* 0x0000000000017941 */ /* 0x000fea0003800000 */
.L_x_9475:
        /* <DEDUP_REMOVED lines=16> */
.L_x_9481:
[----:B------:R-:W-:Y:S05]  /*d2a0*/  BSYNC B2 ;  /* 0x0000000000027941 */ /* 0x000fea0003800000 */
.L_x_9480:
        /* <DEDUP_REMOVED lines=44> */
.L_x_9479:
[----:B------:R-:W-:Y:S05]  /*d570*/  BSYNC B1 ;  /* 0x0000000000017941 */ /* 0x000fea0003800000 */
.L_x_9478:
        /* <DEDUP_REMOVED lines=22> */
.L_x_9483:
[----:B------:R-:W-:-:S07]  /*d6e0*/  MOV R144, R6 ;  /* 0x0000000600907202 */ /* 0x000fce0000000f00 */
.L_x_9484:
[----:B------:R-:W-:Y:S05]  /*d6f0*/  BSYNC B1 ;  /* 0x0000000000017941 */ /* 0x000fea0003800000 */
.L_x_9482:
        /* <DEDUP_REMOVED lines=16> */
.L_x_9488:
[----:B------:R-:W-:Y:S05]  /*d800*/  BSYNC B2 ;  /* 0x0000000000027941 */ /* 0x000fea0003800000 */
.L_x_9487:
        /* <DEDUP_REMOVED lines=44> */
.L_x_9486:
[----:B------:R-:W-:Y:S05]  /*dad0*/  BSYNC B1 ;  /* 0x0000000000017941 */ /* 0x000fea0003800000 */
.L_x_9485:
        /* <DEDUP_REMOVED lines=22> */
.L_x_9490:
[----:B------:R-:W-:-:S07]  /*dc40*/  IMAD.MOV.U32 R148, RZ, RZ, R6 ;  /* 0x000000ffff947224 */ /* 0x000fce00078e0006 */
.L_x_9491:
[----:B------:R-:W-:Y:S05]  /*dc50*/  BSYNC B1 ;  /* 0x0000000000017941 */ /* 0x000fea0003800000 */
.L_x_9489:
        /* <DEDUP_REMOVED lines=16> */
.L_x_9495:
[----:B------:R-:W-:Y:S05]  /*dd60*/  BSYNC B2 ;  /* 0x0000000000027941 */ /* 0x000fea0003800000 */
.L_x_9494:
        /* <DEDUP_REMOVED lines=44> */
.L_x_9493:
[----:B------:R-:W-:Y:S05]  /*e030*/  BSYNC B1 ;  /* 0x0000000000017941 */ /* 0x000fea0003800000 */
.L_x_9492:
        /* <DEDUP_REMOVED lines=22> */
.L_x_9497:
[----:B------:R-:W-:-:S07]  /*e1a0*/  MOV R106, R6 ;  /* 0x00000006006a7202 */ /* 0x000fce0000000f00 */
.L_x_9498:
[----:B------:R-:W-:Y:S05]  /*e1b0*/  BSYNC B1 ;  /* 0x0000000000017941 */ /* 0x000fea0003800000 */
.L_x_9496:
        /* <DEDUP_REMOVED lines=16> */
.L_x_9502:
[----:B------:R-:W-:Y:S05]  /*e2c0*/  BSYNC B2 ;  /* 0x0000000000027941 */ /* 0x000fea0003800000 */
.L_x_9501:
        /* <DEDUP_REMOVED lines=44> */
.L_x_9500:
[----:B------:R-:W-:Y:S05]  /*e590*/  BSYNC B1 ;  /* 0x0000000000017941 */ /* 0x000fea0003800000 */
.L_x_9499:
[----:B------:R-:W-:Y:S01]  /*e5a0*/  I2FP.F32.U32 R105, R106 ;  /* 0x0000006a00697245 */ /* 0x000fe20000201000 */
[----:B------:R-:W-:Y:S01]  /*e5b0*/  IMAD.U32 R153, R107, 0x10000, RZ ;  /* 0x000100006b997824 */ /* 0x000fe200078e00ff */
[----:B------:R-:W-:Y:S01]  /*e5c0*/  ISETP.NE.AND P6, PT, R156, 0x1, PT ;  /* 0x000000019c00780c */ /* 0x000fe20003fc5270 */
[----:B------:R-:W-:Y:S01]  /*e5d0*/  BSSY B1, `(.L_x_9503) ;  /* 0x0000014000017945 */ /* 0x000fe20003800000 */
[----:B------:R-:W-:Y:S01]  /*e5e0*/  @P0 SHF.L.U32 R155, R23, 0x10, RZ ;  /* 0x00000010179b0819 */ /* 0x000fe200000006ff */
[----:B------:R-:W-:Y:S01]  /*e5f0*/  FMUL.FTZ R104, R153, R16 ;  /* 0x0000001099687220 */ /* 0x000fe20000410000 */
[----:B------:R-:W-:Y:S01]  /*e600*/  FFMA.FTZ R105, R105, R120, 1.1641532182693481445e-10 ;  /* 0x2f00000069697423 */ /* 0x000fe20000010078 */
[----:B------:R-:W-:Y:S02]  /*e610*/  PRMT R153, R107, 0x7632, R153 ;  /* 0x000076326b997816 */ /* 0x000fe40000000099 */
[----:B------:R-:W-:Y:S02]  /*e620*/  FMUL.FTZ R104, R104, R17 ;  /* 0x0000001168687220 */ /* 0x000fe40000410000 */
[----:B------:R-:W-:-:S04]  /*e630*/  FSETP.GTU.FTZ.AND P5, PT, R105, R18, PT ;  /* 0x000000126900720b */ /* 0x000fc80003fbc000 */
[----:B------:R-:W-:-:S05]  /*e640*/  FSEL R148, R104, RZ, !P5 ;  /* 0x000000ff68947208 */ /* 0x000fca0006800000 */
[----:B------:R-:W-:Y:S01]  /*e650*/  @P0 FADD.FTZ R148, R155, R148 ;  /* 0x000000949b940221 */ /* 0x000fe20000010000 */
[----:B------:R-:W-:Y:S01]  /*e660*/  VIADD R155, R156, 0x1 ;  /* 0x000000019c9b7836 */ /* 0x000fe20000000000 */
        /* <DEDUP_REMOVED lines=9> */
.L_x_9504:
[----:B------:R-:W-:-:S07]  /*e700*/  IMAD.MOV.U32 R154, RZ, RZ, R6 ;  /* 0x000000ffff9a7224 */ /* 0x000fce00078e0006 */
.L_x_9505:
[----:B------:R-:W-:Y:S05]  /*e710*/  BSYNC B1 ;  /* 0x0000000000017941 */ /* 0x000fea0003800000 */
.L_x_9503:
        /* <DEDUP_REMOVED lines=18> */
.L_x_9509:
[----:B------:R-:W-:Y:S05]  /*e840*/  BSYNC B2 ;  /* 0x0000000000027941 */ /* 0x000fea0003800000 */
.L_x_9508:
        /* <DEDUP_REMOVED lines=44> */
.L_x_9507:
[----:B------:R-:W-:Y:S05]  /*eb10*/  BSYNC B1 ;  /* 0x0000000000017941 */ /* 0x000fea0003800000 */
.L_x_9506:
[----:B------:R-:W-:Y:S01]  /*eb20*/  I2FP.F32.U32 R105, R154 ;  /* 0x0000009a00697245 */ /* 0x000fe20000201000 */
[----:B------:R-:W-:Y:S01]  /*eb30*/  IMAD.WIDE.U32 R114, R147, 0x8, R114 ;  /* 0x0000000893727825 */ /* 0x000fe200078e0072 */
[----:B------:R-:W-:Y:S01]  /*eb40*/  SHF.L.U32 R153, R153, 0x10, RZ ;  /* 0x0000001099997819 */ /* 0x000fe200000006ff */
[----:B------:R-:W-:Y:S01]  /*eb50*/  UMOV UR8, 0xffffffff ;  /* 0xffffffff00087882 */ /* 0x000fe20000000000 */
[----:B------:R-:W-:Y:S01]  /*eb60*/  ISETP.NE.AND P6, PT, R150, RZ, PT ;  /* 0x000000ff9600720c */ /* 0x000fe20003fc5270 */
[----:B------:R-:W-:Y:S01]  /*eb70*/  FFMA.FTZ R105, R105, R120, 1.1641532182693481445e-10 ;  /* 0x2f00000069697423 */ /* 0x000fe20000010078 */
[----:B------:R-:W-:Y:S01]  /*eb80*/  SEL R150, RZ, 0x10000, P5 ;  /* 0x00010000ff967807 */ /* 0x000fe20002800000 */
[----:B------:R-:W-:Y:S01]  /*eb90*/  FMUL.FTZ R16, R153, R16 ;  /* 0x0000001099107220 */ /* 0x000fe20000410000 */
[----:B------:R-:W-:Y:S02]  /*eba0*/  @P0 PRMT R104, R23, 0x7632, R104 ;  /* 0x0000763217680816 */ /* 0x000fe40000000068 */
[----:B------:R-:W-:Y:S01]  /*ebb0*/  FSETP.GTU.FTZ.AND P5, PT, R105, R18, PT ;  /* 0x000000126900720b */ /* 0x000fe20003fbc000 */
[----:B------:R-:W-:Y:S01]  /*ebc0*/  FMUL.FTZ R16, R16, R17 ;  /* 0x0000001110107220 */ /* 0x000fe20000410000 */
[----:B------:R-:W-:Y:S01]  /*ebd0*/  SEL R157, RZ, 0x100, P4 ;  /* 0x00000100ff9d7807 */ /* 0x000fe20002000000 */
[----:B------:R-:W-:Y:S01]  /*ebe0*/  @P0 IMAD.U32 R104, R104, 0x10000, RZ ;  /* 0x0001000068680824 */ /* 0x000fe200078e00ff */
[----:B------:R-:W-:-:S02]  /*ebf0*/  F2FP.BF16.F32.PACK_AB R106, R151, R144 ;  /* 0x00000090976a723e */ /* 0x000fc400000010ff */
[----:B------:R-:W-:Y:S01]  /*ec00*/  FSEL R153, R16, RZ, !P5 ;  /* 0x000000ff10997208 */ /* 0x000fe20006800000 */
[----:B------:R-:W-:Y:S01]  /*ec10*/  FADD.FTZ R16, RZ, R0 ;  /* 0x00000000ff107221 */ /* 0x000fe20000010000 */
[----:B------:R-:W-:-:S03]  /*ec20*/  F2FP.BF16.F32.PACK_AB R105, R146, R117 ;  /* 0x000000759269723e */ /* 0x000fc600000010ff */
[----:B------:R-:W-:Y:S01]  /*ec30*/  FADD.FTZ R16, R16, R15 ;  /* 0x0000000f10107221 */ /* 0x000fe20000010000 */
[----:B------:R-:W-:Y:S01]  /*ec40*/  @P0 FADD.FTZ R153, R153, R104 ;  /* 0x0000006899990221 */ /* 0x000fe20000010000 */
[----:B------:R-:W-:Y:S02]  /*ec50*/  F2FP.BF16.F32.PACK_AB R104, R149, R116 ;  /* 0x000000749568723e */ /* 0x000fe400000010ff */
        /* <DEDUP_REMOVED lines=23> */
[----:B------:R-:W-:Y:S01]  /*edd0*/  IMAD.WIDE.U32 R16, R147, 0x10, R118 ;  /* 0x0000001093107825 */ /* 0x000fe200078e0076 */
[----:B------:R-:W-:-:S03]  /*ede0*/  SEL R118, RZ, 0x1, P2 ;  /* 0x00000001ff767807 */ /* 0x000fc60001000000 */
[----:B------:R-:W-:Y:S01]  /*edf0*/  FADD.FTZ R18, R107, R108 ;  /* 0x0000006c6b127221 */ /* 0x000fe20000010000 */
[----:B------:R-:W-:-:S03]  /*ee00*/  F2FP.BF16.F32.PACK_AB R107, R153, R148 ;  /* 0x00000094996b723e */ /* 0x000fc600000010ff */
[----:B------:R-:W-:Y:S02]  /*ee10*/  FADD.FTZ R18, R18, R111 ;  /* 0x0000006f12127221 */ /* 0x000fe40000010000 */
[----:B------:R0:W-:Y:S02]  /*ee20*/  STG.E.128 desc[UR4][R16.64], R104 ;  /* 0x0000006810007986 */ /* 0x0001e4000c101d04 */
[----:B------:R-:W-:Y:S01]  /*ee30*/  FADD.FTZ R119, R18, R109 ;  /* 0x0000006d12777221 */ /* 0x000fe20000010000 */
[----:B------:R-:W-:-:S03]  /*ee40*/  SEL R18, RZ, 0x1000000, P5 ;  /* 0x01000000ff127807 */ /* 0x000fc60002800000 */
[----:B------:R-:W-:Y:S01]  /*ee50*/  FADD.FTZ R119, R119, R140 ;  /* 0x0000008c77777221 */ /* 0x000fe20000010000 */
[----:B------:R-:W-:Y:S02]  /*ee60*/  LOP3.LUT R150, R157, R18, R150, 0xfe, !PT ;  /* 0x000000129d967212 */ /* 0x000fe400078efe96 */
[----:B------:R-:W-:Y:S01]  /*ee70*/  SEL R18, RZ, 0x1, P1 ;  /* 0x00000001ff127807 */ /* 0x000fe20000800000 */
[----:B------:R-:W-:Y:S01]  /*ee80*/  FADD.FTZ R120, R119, R110 ;  /* 0x0000006e77787221 */ /* 0x000fe20000010000 */
[----:B------:R-:W-:Y:S01]  /*ee90*/  IMAD.WIDE.U32 R118, R118, 0x1000000, RZ ;  /* 0x0100000076767825 */ /* 0x000fe200078e00ff */
[----:B------:R-:W-:-:S04]  /*eea0*/  SEL R157, RZ, 0x1, P3 ;  /* 0x00000001ff9d7807 */ /* 0x000fc80001800000 */
[----:B------:R-:W-:Y:S01]  /*eeb0*/  LOP3.LUT R157, R119, R150, R157, 0xfe, !PT ;  /* 0x00000096779d7212 */ /* 0x000fe200078efe9d */
        /* <DEDUP_REMOVED lines=122> */
.L_x_9523:
[----:B01----:R-:W-:Y:S01]  /*f660*/  FADD.FTZ R107, R107, R106 ;  /* 0x0000006a6b6b7221 */ /* 0x003fe20000010000 */
[----:B------:R-:W-:Y:S01]  /*f670*/  FMUL.FTZ R3, R105, R105 ;  /* 0x0000006969037220 */ /* 0x000fe20000410000 */
[----:B------:R-:W-:Y:S01]  /*f680*/  PLOP3.LUT P1, PT, PT, PT, UP1, 0x40, 0x0 ;  /* 0x000000000000781c */ /* 0x000fe20003f2e818 */
[----:B------:R-:W0:Y:S01]  /*f690*/  @!P0 LDC.64 R16, c[0x0][0x250] ;  /* 0x00009400ff108b82 */ /* 0x000e220000000a00 */
[----:B------:R-:W-:Y:S01]  /*f6a0*/  FFMA.FTZ R18, R107, R18, UR11 ;  /* 0x0000000b6b127e23 */ /* 0x000fe20008010012 */
[----:B------:R-:W-:Y:S02]  /*f6b0*/  PLOP3.LUT P2, PT, PT, PT, UP1, 0x40, 0x0 ;  /* 0x000000000000781c */ /* 0x000fe40003f4e818 */
[----:B------:R-:W-:Y:S02]  /*f6c0*/  FSEL R107, R3, RZ, !P1 ;  /* 0x000000ff036b7208 */ /* 0x000fe40004800000 */
[----:B------:R-:W-:-:S03]  /*f6d0*/  FSEL R3, R105, RZ, P2 ;  /* 0x000000ff69037208 */ /* 0x000fc60001000000 */
[----:B------:R-:W-:Y:S02]  /*f6e0*/  FADD.FTZ R18, R18, R107 ;  /* 0x0000006b12127221 */ /* 0x000fe40000010000 */
[C---:B------:R-:W-:Y:S01]  /*f6f0*/  FADD.FTZ R104, -R3.reuse, R15 ;  /* 0x0000000f03687221 */ /* 0x040fe20000010100 */
[C---:B------:R-:W-:Y:S01]  /*f700*/  FADD.FTZ R106, -R3.reuse, R14 ;  /* 0x0000000e036a7221 */ /* 0x040fe20000010100 */
[----:B------:R-:W1:Y:S01]  /*f710*/  MUFU.RSQ R115, R18 ;  /* 0x0000001200737308 */ /* 0x000e620000001400 */
        /* <DEDUP_REMOVED lines=10> */
[----:B0-----:R-:W-:-:S04]  /*f7c0*/  @!P0 IMAD.WIDE R16, R12, 0x4, R16 ;  /* 0x000000040c108825 */ /* 0x001fc800078e0210 */
        /* <DEDUP_REMOVED lines=29> */
[C---:B-1----:R-:W-:Y:S01]  /*f9a0*/  FMUL.FTZ R3, R115.reuse, R0 ;  /* 0x0000000073037220 */ /* 0x042fe20000410000 */
[C---:B------:R-:W-:Y:S01]  /*f9b0*/  FMUL.FTZ R107, R115.reuse, R106 ;  /* 0x0000006a736b7220 */ /* 0x040fe20000410000 */
[C---:B------:R-:W-:Y:S01]  /*f9c0*/  FMUL.FTZ R0, R115.reuse, R19 ;  /* 0x0000001373007220 */ /* 0x040fe20000410000 */
[C---:B------:R-:W-:Y:S01]  /*f9d0*/  FMUL.FTZ R104, R115.reuse, R104 ;  /* 0x0000006873687220 */ /* 0x040fe20000410000 */
[C---:B------:R-:W-:Y:S01]  /*f9e0*/  FMUL.FTZ R13, R115.reuse, R13 ;  /* 0x0000000d730d7220 */ /* 0x040fe20000410000 */
[C---:B------:R-:W-:Y:S01]  /*f9f0*/  FMUL.FTZ R112, R115.reuse, R112 ;  /* 0x0000007073707220 */ /* 0x040fe20000410000 */
[C---:B------:R-:W-:Y:S01]  /*fa00*/  FMUL.FTZ R113, R115.reuse, R113 ;  /* 0x0000007173717220 */ /* 0x040fe20000410000 */
[----:B------:R-:W-:Y:S01]  /*fa10*/  FMUL.FTZ R122, R115, R122 ;  /* 0x0000007a737a7220 */ /* 0x000fe20000410000 */
[----:B------:R0:W-:Y:S01]  /*fa20*/  @!P0 STG.E desc[UR4][R16.64], R105 ;  /* 0x0000006910008986 */ /* 0x0001e2000c101904 */
[----:B------:R-:W-:Y:S01]  /*fa30*/  FFMA.FTZ R18, R56, R107, R96 ;  /* 0x0000006b38127223 */ /* 0x000fe20000010060 */
[----:B------:R-:W-:Y:S01]  /*fa40*/  FFMA.FTZ R3, R60, R3, R100 ;  /* 0x000000033c037223 */ /* 0x000fe20000010064 */
[----:B------:R-:W-:Y:S01]  /*fa50*/  FFMA.FTZ R19, R58, R113, R98 ;  /* 0x000000713a137223 */ /* 0x000fe20000010062 */
[----:B------:R-:W-:Y:S01]  /*fa60*/  FFMA.FTZ R122, R59, R122, R99 ;  /* 0x0000007a3b7a7223 */ /* 0x000fe20000010063 */
[----:B------:R-:W-:Y:S01]  /*fa70*/  FFMA.FTZ R13, R62, R13, R102 ;  /* 0x0000000d3e0d7223 */ /* 0x000fe20000010066 */
[----:B------:R-:W-:Y:S01]  /*fa80*/  FFMA.FTZ R112, R63, R112, R103 ;  /* 0x000000703f707223 */ /* 0x000fe20000010067 */
[----:B--2---:R-:W-:-:S04]  /*fa90*/  @!P0 IMAD.WIDE R14, R12, 0x4, R14 ;  /* 0x000000040c0e8825 */ /* 0x004fc800078e020e */
[C---:B------:R-:W-:Y:S01]  /*faa0*/  FMUL.FTZ R119, R115.reuse, R134 ;  /* 0x0000008673777220 */ /* 0x040fe20000410000 */
[----:B------:R-:W-:Y:S01]  /*fab0*/  F2FP.BF16.F32.PACK_AB R19, R122, R19 ;  /* 0x000000137a13723e */ /* 0x000fe200000010ff */
[----:B------:R-:W-:Y:S01]  /*fac0*/  FMUL.FTZ R122, R115, R139 ;  /* 0x0000008b737a7220 */ /* 0x000fe20000410000 */
[----:B------:R-:W1:Y:S01]  /*fad0*/  LDC.64 R106, c[0x0][0x2b8] ;  /* 0x0000ae00ff6a7b82 */ /* 0x000e620000000a00 */
[----:B0-----:R-:W-:Y:S01]  /*fae0*/  FFMA.FTZ R17, R57, R0, R97 ;  /* 0x0000000039117223 */ /* 0x001fe20000010061 */
[----:B------:R-:W-:Y:S01]  /*faf0*/  FFMA.FTZ R16, R61, R104, R101 ;  /* 0x000000683d107223 */ /* 0x000fe20000010065 */
[----:B------:R-:W-:Y:S01]  /*fb00*/  LEA R104, P1, R2, UR14, 0x4 ;  /* 0x0000000e02687c11 */ /* 0x000fe2000f8220ff */
[----:B------:R0:W-:Y:S01]  /*fb10*/  @!P0 STG.E desc[UR4][R14.64], R115 ;  /* 0x000000730e008986 */ /* 0x0001e2000c101904 */
[----:B------:R-:W-:Y:S01]  /*fb20*/  FMUL.FTZ R143, R115, R110 ;  /* 0x0000006e738f7220 */ /* 0x000fe20000410000 */
[----:B------:R-:W-:Y:S01]  /*fb30*/  F2FP.BF16.F32.PACK_AB R18, R17, R18 ;  /* 0x000000121112723e */ /* 0x000fe200000010ff */
[C---:B------:R-:W-:Y:S01]  /*fb40*/  FMUL.FTZ R118, R115.reuse, R118 ;  /* 0x0000007673767220 */ /* 0x040fe20000410000 */
[----:B------:R-:W-:Y:S01]  /*fb50*/  F2FP.BF16.F32.PACK_AB R17, R112, R13 ;  /* 0x0000000d7011723e */ /* 0x000fe200000010ff */
[C---:B------:R-:W-:Y:S01]  /*fb60*/  FMUL.FTZ R0, R115.reuse, R125 ;  /* 0x0000007d73007220 */ /* 0x040fe20000410000 */
[----:B------:R-:W-:Y:S01]  /*fb70*/  F2FP.BF16.F32.PACK_AB R16, R16, R3 ;  /* 0x000000031010723e */ /* 0x000fe200000010ff */
[C---:B------:R-:W-:Y:S01]  /*fb80*/  FMUL.FTZ R125, R115.reuse, R114 ;  /* 0x00000072737d7220 */ /* 0x040fe20000410000 */
[----:B------:R-:W-:Y:S01]  /*fb90*/  LEA.HI.X R105, R2, UR15, RZ, 0x4, P1 ;  /* 0x0000000f02697c11 */ /* 0x000fe200088f24ff */
[----:B------:R-:W-:Y:S01]  /*fba0*/  FFMA.FTZ R114, R32, R143, R72 ;  /* 0x0000008f20727223 */ /* 0x000fe20000010048 */
[----:B------:R-:W-:Y:S01]  /*fbb0*/  FMUL.FTZ R3, R115, R124 ;  /* 0x0000007c73037220 */ /* 0x000fe20000410000 */
[----:B------:R-:W-:Y:S01]  /*fbc0*/  FFMA.FTZ R0, R55, R0, R95 ;  /* 0x0000000037007223 */ /* 0x000fe2000001005f */
[----:B0-----:R-:W-:Y:S01]  /*fbd0*/  FFMA.FTZ R15, R41, R122, R81 ;  /* 0x0000007a290f7223 */ /* 0x001fe20000010051 */
[----:B------:R0:W-:Y:S01]  /*fbe0*/  STG.E.128 desc[UR4][R104.64], R16 ;  /* 0x0000001068007986 */ /* 0x0001e2000c101d04 */
        /* <DEDUP_REMOVED lines=17> */
[----:B0-----:R-:W-:Y:S01]  /*fd00*/  FFMA.FTZ R18, R40, R119, R80 ;  /* 0x0000007728127223 */ /* 0x001fe20000010050 */
[----:B------:R-:W-:Y:S01]  /*fd10*/  F2FP.BF16.F32.PACK_AB R105, R0, R3 ;  /* 0x000000030069723e */ /* 0x000fe200000010ff */
[C---:B------:R-:W-:Y:S01]  /*fd20*/  FMUL.FTZ R140, R115.reuse, R140 ;  /* 0x0000008c738c7220 */ /* 0x040fe20000410000 */
[C---:B------:R-:W-:Y:S01]  /*fd30*/  FMUL.FTZ R135, R115.reuse, R116 ;  /* 0x0000007473877220 */ /* 0x040fe20000410000 */
[----:B------:R-:W-:Y:S01]  /*fd40*/  FMUL.FTZ R150, R115, R150 ;  /* 0x0000009673967220 */ /* 0x000fe20000410000 */
[----:B------:R-:W-:Y:S01]  /*fd50*/  F2FP.BF16.F32.PACK_AB R18, R15, R18 ;  /* 0x000000120f12723e */ /* 0x000fe200000010ff */
[----:B------:R-:W-:Y:S01]  /*fd60*/  FFMA.FTZ R15, R33, R118, R73 ;  /* 0x00000076210f7223 */ /* 0x000fe20000010049 */
[C---:B------:R-:W-:Y:S01]  /*fd70*/  FMUL.FTZ R139, R115.reuse, R152 ;  /* 0x00000098738b7220 */ /* 0x040fe20000410000 */
[C---:B------:R-:W-:Y:S01]  /*fd80*/  FMUL.FTZ R146, R115.reuse, R146 ;  /* 0x0000009273927220 */ /* 0x040fe20000410000 */
[C---:B------:R-:W-:Y:S01]  /*fd90*/  FMUL.FTZ R145, R115.reuse, R144 ;  /* 0x0000009073917220 */ /* 0x040fe20000410000 */
        /* <DEDUP_REMOVED lines=23> */
[----:B------:R-:W-:-:S03]  /*ff10*/  F2FP.BF16.F32.PACK_AB R104, R104, R123 ;  /* 0x0000007b6868723e */ /* 0x000fc600000010ff */
        /* <DEDUP_REMOVED lines=13> */
[----:B------:R-:W-:-:S02]  /*fff0*/  LEA R2, P0, R147, UR14, 0x4 ;  /* 0x0000000e93027c11 */ /* 0x000fc4000f8020ff */
[----:B------:R-:W-:Y:S01]  /*10000*/  F2FP.BF16.F32.PACK_AB R19, R138, R19 ;  /* 0x000000138a13723e */ /* 0x000fe200000010ff */
[----:B------:R-:W-:Y:S01]  /*10010*/  IMAD.WIDE.U32 R116, R141, 0x10, R106 ;  /* 0x000000108d747825 */ /* 0x000fe200078e006a */
[----:B------:R-:W-:Y:S02]  /*10020*/  F2FP.BF16.F32.PACK_AB R107, R130, R129 ;  /* 0x00000081826b723e */ /* 0x000fe400000010ff */
[----:B------:R-:W-:Y:S02]  /*10030*/  F2FP.BF16.F32.PACK_AB R106, R128, R127 ;  /* 0x0000007f806a723e */ /* 0x000fe400000010ff */
[----:B------:R-:W-:Y:S02]  /*10040*/  F2FP.BF16.F32.PACK_AB R17, R136, R17 ;  /* 0x000000118811723e */ /* 0x000fe400000010ff */
[----:B------:R-:W-:Y:S01]  /*10050*/  F2FP.BF16.F32.PACK_AB R113, R140, R113 ;  /* 0x000000718c71723e */ /* 0x000fe200000010ff */
[----:B------:R1:W-:Y:S01]  /*10060*/  STG.E.128 desc[UR4][R108.64], R104 ;  /* 0x000000686c007986 */ /* 0x0003e2000c101d04 */
[----:B------:R-:W-:-:S02]  /*10070*/  F2FP.BF16.F32.PACK_AB R122, R3, R122 ;  /* 0x0000007a037a723e */ /* 0x000fc400000010ff */
[----:B------:R-:W-:Y:S01]  /*10080*/  F2FP.BF16.F32.PACK_AB R123, R156, R123 ;  /* 0x0000007b9c7b723e */ /* 0x000fe200000010ff */
[----:B------:R1:W-:Y:S01]  /*10090*/  STG.E.128 desc[UR4][R110.64], R16 ;  /* 0x000000106e007986 */ /* 0x0003e2000c101d04 */
[----:B------:R-:W-:Y:S02]  /*100a0*/  F2FP.BF16.F32.PACK_AB R121, R146, R121 ;  /* 0x000000799279723e */ /* 0x000fe400000010ff */
[----:B------:R-:W-:Y:S01]  /*100b0*/  LEA.HI.X R3, R147, UR15, RZ, 0x4, P0 ;  /* 0x0000000f93037c11 */ /* 0x000fe200080f24ff */
[----:B------:R1:W-:Y:S01]  /*100c0*/  STG.E.128 desc[UR4][R116.64], R112 ;  /* 0x0000007074007986 */ /* 0x0003e2000c101d04 */
[----:B------:R-:W-:Y:S02]  /*100d0*/  F2FP.BF16.F32.PACK_AB R120, R13, R120 ;  /* 0x000000780d78723e */ /* 0x000fe400000010ff */
[----:B0-----:R-:W-:-:S03]  /*100e0*/  LEA R12, R14, R12, 0x2 ;  /* 0x0000000c0e0c7211 */ /* 0x001fc600078e10ff */
[----:B------:R1:W-:Y:S01]  /*100f0*/  STG.E.128 desc[UR4][R2.64], R120 ;  /* 0x0000007802007986 */ /* 0x0003e2000c101d04 */
[----:B------:R-:W-:-:S13]  /*10100*/  ISETP.GE.AND P0, PT, R12, R15, PT ;  /* 0x0000000f0c00720c */ /* 0x000fda0003f06270 */
[----:B------:R-:W-:Y:S05]  /*10110*/  @!P0 BRA `(.L_x_9511) ;  /* 0xffffff0800248947 */ /* 0x000fea000383ffff */
[----:B------:R-:W-:Y:S05]  /*10120*/  BSYNC B0 ;  /* 0x0000000000007941 */ /* 0x000fea0003800000 */
.L_x_9229:
[----:B------:R-:W-:Y:S05]  /*10130*/  EXIT ;  /* 0x000000000000794d */ /* 0x000fea0003800000 */
.L_x_9510:
        /* <DEDUP_REMOVED lines=8> */
.L_x_9513:
[----:B------:R-:W-:Y:S05]  /*101c0*/  BSYNC B1 ;  /* 0x0000000000017941 */ /* 0x000fea0003800000 */
.L_x_9512:
        /* <DEDUP_REMOVED lines=9> */
.L_x_9514:
[----:B------:R-:W-:Y:S01]  /*10260*/  HFMA2.MMA R118, -RZ, RZ, 0, 2.384185791015625e-07 ;  /* 0x00000004ff767435 */ /* 0x000fe200000001ff */
[----:B------:R-:W-:-:S05]  /*10270*/  MOV R17, R115 ;  /* 0x0000007300117202 */ /* 0x000fca0000000f00 */
[----:B------:R-:W-:-:S04]  /*10280*/  FADD.FTZ R17, R16, R17 ;  /* 0x0000001110117221 */ /* 0x000fc80000010000 */
[----:B------:R-:W-:-:S07]  /*10290*/  IMAD.MOV.U32 R119, RZ, RZ, R17 ;  /* 0x000000ffff777224 */ /* 0x000fce00078e0011 */
[----:B------:R-:W-:Y:S05]  /*102a0*/  WARPSYNC.COLLECTIVE R114, `(.L_x_9515) ;  /* 0x0000000072087348 */ /* 0x000fea0003c00000 */
[----:B------:R0:W1:Y:S02]  /*102b0*/  SHFL.BFLY P1, R115, R119, R118, R157 ;  /* 0x0c00007677737389 */ /* 0x000064000002009d */
[----:B01----:R-:W-:Y:S01]  /*102c0*/  ENDCOLLECTIVE ;  /* 0x000000000000791b */ /* 0x003fe20003800000 */
.L_x_9515:
        /* <DEDUP_REMOVED lines=8> */
.L_x_9516:
[----:B------:R-:W-:Y:S01]  /*10350*/  HFMA2.MMA R118, -RZ, RZ, 0, 9.5367431640625e-07 ;  /* 0x00000010ff767435 */ /* 0x000fe200000001ff */
[----:B------:R-:W-:-:S05]  /*10360*/  MOV R105, R115 ;  /* 0x0000007300697202 */ /* 0x000fca0000000f00 */
[----:B------:R-:W-:-:S04]  /*10370*/  FADD.FTZ R106, R104, R105 ;  /* 0x00000069686a7221 */ /* 0x000fc80000010000 */
[----:B------:R-:W-:-:S07]  /*10380*/  IMAD.MOV.U32 R119, RZ, RZ, R106 ;  /* 0x000000ffff777224 */ /* 0x000fce00078e006a */
[----:B------:R-:W-:Y:S05]  /*10390*/  WARPSYNC.COLLECTIVE R114, `(.L_x_9517) ;  /* 0x0000000072087348 */ /* 0x000fea0003c00000 */
[----:B------:R0:W1:Y:S02]  /*103a0*/  SHFL.BFLY P1, R115, R119, R118, R157 ;  /* 0x0c00007677737389 */ /* 0x000064000002009d */
[----:B01----:R-:W-:Y:S01]  /*103b0*/  ENDCOLLECTIVE ;  /* 0x000000000000791b */ /* 0x003fe20003800000 */
.L_x_9517:
        /* <DEDUP_REMOVED lines=88> */
.L_x_9518:
[----:B------:R-:W-:Y:S01]  /*10940*/  HFMA2.MMA R118, -RZ, RZ, 0, 1.1920928955078125e-07 ;  /* 0x00000002ff767435 */ /* 0x000fe200000001ff */
[----:B------:R-:W-:-:S05]  /*10950*/  MOV R16, R115 ;  /* 0x0000007300107202 */ /* 0x000fca0000000f00 */
[----:B------:R-:W-:-:S04]  /*10960*/  FADD.FTZ R16, R3, R16 ;  /* 0x0000001003107221 */ /* 0x000fc80000010000 */
[----:B------:R-:W-:-:S07]  /*10970*/  IMAD.MOV.U32 R119, RZ, RZ, R16 ;  /* 0x000000ffff777224 */ /* 0x000fce00078e0010 */
[----:B------:R-:W-:Y:S05]  /*10980*/  WARPSYNC.COLLECTIVE R114, `(.L_x_9519) ;  /* 0x0000000072087348 */ /* 0x000fea0003c00000 */
[----:B------:R0:W1:Y:S02]  /*10990*/  SHFL.BFLY P1, R115, R119, R118, R157 ;  /* 0x0c00007677737389 */ /* 0x000064000002009d */
[----:B01----:R-:W-:Y:S01]  /*109a0*/  ENDCOLLECTIVE ;  /* 0x000000000000791b */ /* 0x003fe20003800000 */
.L_x_9519:
[----:B------:R-:W-:Y:S02]  /*109b0*/  IMAD.MOV.U32 R118, RZ, RZ, 0x4 ;  /* 0x00000004ff767424 */ /* 0x000fe400078e00ff */
[----:B------:R-:W-:-:S04]  /*109c0*/  IMAD.MOV.U32 R17, RZ, RZ, R115 ;  /* 0x000000ffff117224 */ /* 0x000fc800078e0073 */
[----:B------:R-:W-:-:S05]  /*109d0*/  FADD.FTZ R17, R16, R17 ;  /* 0x0000001110117221 */ /* 0x000fca0000010000 */
[----:B------:R-:W-:-:S07]  /*109e0*/  MOV R119, R17 ;  /* 0x0000001100777202 */ /* 0x000fce0000000f00 */
[----:B------:R-:W-:Y:S05]  /*109f0*/  WARPSYNC.COLLECTIVE R114, `(.L_x_9520) ;  /* 0x0000000072087348 */ /* 0x000fea0003c00000 */
[----:B------:R0:W1:Y:S02]  /*10a00*/  SHFL.BFLY P1, R115, R119, R118, R157 ;  /* 0x0c00007677737389 */ /* 0x000064000002009d */
[----:B01----:R-:W-:Y:S01]  /*10a10*/  ENDCOLLECTIVE ;  /* 0x000000000000791b */ /* 0x003fe20003800000 */
.L_x_9520:
[----:B------:R-:W-:Y:S01]  /*10a20*/  HFMA2.MMA R118, -RZ, RZ, 0, 4.76837158203125e-07 ;  /* 0x00000008ff767435 */ /* 0x000fe200000001ff */
[----:B------:R-:W-:-:S05]  /*10a30*/  MOV R104, R115 ;  /* 0x0000007300687202 */ /* 0x000fca0000000f00 */
[----:B------:R-:W-:-:S04]  /*10a40*/  FADD.FTZ R104, R17, R104 ;  /* 0x0000006811687221 */ /* 0x000fc80000010000 */
[----:B------:R-:W-:-:S07]  /*10a50*/  IMAD.MOV.U32 R119, RZ, RZ, R104 ;  /* 0x000000ffff777224 */ /* 0x000fce00078e0068 */
[----:B------:R-:W-:Y:S05]  /*10a60*/  WARPSYNC.COLLECTIVE R114, `(.L_x_9521) ;  /* 0x0000000072087348 */ /* 0x000fea0003c00000 */
[----:B------:R0:W1:Y:S02]  /*10a70*/  SHFL.BFLY P1, R115, R119, R118, R157 ;  /* 0x0c00007677737389 */ /* 0x000064000002009d */
[----:B01----:R-:W-:Y:S01]  /*10a80*/  ENDCOLLECTIVE ;  /* 0x000000000000791b */ /* 0x003fe20003800000 */
.L_x_9521:
[----:B------:R-:W-:Y:S01]  /*10a90*/  HFMA2.MMA R118, -RZ, RZ, 0, 9.5367431640625e-07 ;  /* 0x00000010ff767435 */ /* 0x000fe200000001ff */
[----:B------:R-:W-:-:S05]  /*10aa0*/  MOV R107, R115 ;  /* 0x00000073006b7202 */ /* 0x000fca0000000f00 */
[----:B------:R-:W-:-:S04]  /*10ab0*/  FADD.FTZ R107, R104, R107 ;  /* 0x0000006b686b7221 */ /* 0x000fc80000010000 */
[----:B------:R-:W-:-:S07]  /*10ac0*/  IMAD.MOV.U32 R119, RZ, RZ, R107 ;  /* 0x000000ffff777224 */ /* 0x000fce00078e006b */
[----:B------:R-:W-:Y:S05]  /*10ad0*/  WARPSYNC.COLLECTIVE R114, `(.L_x_9522) ;  /* 0x0000000072087348 */ /* 0x000fea0003c00000 */
[----:B------:R0:W1:Y:S02]  /*10ae0*/  SHFL.BFLY P1, R115, R119, R118, R157 ;  /* 0x0c00007677737389 */ /* 0x000064000002009d */
[----:B01----:R-:W-:Y:S01]  /*10af0*/  ENDCOLLECTIVE ;  /* 0x000000000000791b */ /* 0x003fe20003800000 */
.L_x_9522:
[----:B------:R-:W-:Y:S01]  /*10b00*/  MOV R106, R115 ;  /* 0x00000073006a7202 */ /* 0x000fe20000000f00 */
[----:B------:R-:W-:Y:S06]  /*10b10*/  BRA `(.L_x_9523) ;  /* 0xffffffe800d07947 */ /* 0x000fec000383ffff */
.L_x_9524:
        /* <DEDUP_REMOVED lines=14> */
.L_x_37407:


//--------------------- .text._ZN10layer_norm13ln_fwd_kernelINS_13Kernel_traitsIf13__nv_bfloat16S2_S2_fjLj1280ELj1ELj4ELj1ELj16ENS_18Kernel_traits_baseILj1280EfS2_S2_S2_fjLj128EEEEELb1ELb0ELb1ELb0EEEvNS_9FwdParamsE --------------------------
	.section	.text._ZN10layer_norm13ln_fwd_kernelINS_13Kernel_traitsIf13__nv_bfloat16S2_S2_fjLj1280ELj1ELj4ELj1ELj16ENS_18Kernel_traits_baseILj1280EfS2_S2_S2_fjLj128EEEEELb1ELb0ELb1ELb0EEEvNS_9FwdParamsE,"ax",@progbits
	.align	128
        .global         _ZN10layer_norm13ln_fwd_kernelINS_13Kernel_traitsIf13__nv_bfloat16S2_S2_fjLj1280ELj1ELj4ELj1ELj16ENS_18Kernel_traits_baseILj1280EfS2_S2_S2_fjLj128EEEEELb1ELb0ELb1ELb0EEEvNS_9FwdParamsE
        .type           _ZN10layer_norm13ln_fwd_kernelINS_13Kernel_traitsIf13__nv_bfloat16S2_S2_fjLj1280ELj1ELj4ELj1ELj16ENS_18Kernel_traits_baseILj1280EfS2_S2_S2_fjLj128EEEEELb1ELb0ELb1ELb0EEEvNS_9FwdParamsE,@function
        .size           _ZN10layer_norm13ln_fwd_kernelINS_13Kernel_traitsIf13__nv_bfloat16S2_S2_fjLj1280ELj1ELj4ELj1ELj16ENS_18Kernel_traits_baseILj1280EfS2_S2_S2_fjLj128EEEEELb1ELb0ELb1ELb0EEEvNS_9FwdParamsE,(.L_x_37408 - _ZN10layer_norm13ln_fwd_kernelINS_13Kernel_traitsIf13__nv_bfloat16S2_S2_fjLj1280ELj1ELj4ELj1ELj16ENS_18Kernel_traits_baseILj1280EfS2_S2_S2_fjLj128EEEEELb1ELb0ELb1ELb0EEEvNS_9FwdParamsE)
        .other          _ZN10layer_norm13ln_fwd_kernelINS_13Kernel_traitsIf13__nv_bfloat16S2_S2_fjLj1280ELj1ELj4ELj1ELj16ENS_18Kernel_traits_baseILj1280EfS2_S2_S2_fjLj128EEEEELb1ELb0ELb1ELb0EEEvNS_9FwdParamsE,@"STO_CUDA_ENTRY STV_DEFAULT"
_ZN10layer_norm13ln_fwd_kernelINS_13Kernel_traitsIf13__nv_bfloat16S2_S2_fjLj1280ELj1ELj4ELj1ELj16ENS_18Kernel_traits_baseILj1280EfS2_S2_S2_fjLj128EEEEELb1ELb0ELb1ELb0EEEvNS_9FwdParamsE:
.text._ZN10layer_norm13ln_fwd_kernelINS_13Kernel_traitsIf13__nv_bfloat16S2_S2_fjLj1280ELj1ELj4ELj1ELj16ENS_18Kernel_traits_baseILj1280EfS2_S2_S2_fjLj128EEEEELb1ELb0ELb1ELb0EEEvNS_9FwdParamsE:
        /* <DEDUP_REMOVED lines=56> */
[----:B------:R-:W-:-:S04]  /*0380*/  UIADD3 UR22, UR4, 0x1715609d, URZ ;  /* 0x1715609d04167890 */ /* 0x000fc8000fffe03f */
[----:B------:R-:W-:Y:S01]  /*0390*/  LOP3.LUT R16, R9, UR23, R4, 0x96, !PT ;  /* 0x0000001709107c12 */ /* 0x000fe2000f8e9604 */
[----:B------:R-:W-:Y:S01]  /*03a0*/  IMAD.WIDE.U32 R12, R12, -0x326172a9, RZ ;  /* 0xcd9e8d570c0c7825 */ /* 0x000fe200078e00ff */
[----:B------:R-:W-:Y:S01]  /*03b0*/  LOP3.LUT R4, R164, 0x1f, RZ, 0xc0, !PT ;  /* 0x0000001fa4047812 */ /* 0x000fe200078ec0ff */
[----:B------:R-:W-:Y:S02]  /*03c0*/  UIADD3 UR24, UR4, -0x4ab325aa, URZ ;  /* 0xb54cda5604187890 */ /* 0x000fe4000fffe03f */
[----:B------:R-:W-:Y:S01]  /*03d0*/  IMAD.WIDE.U32 R16, R16, -0x326172a9, RZ ;  /* 0xcd9e8d5710107825 */ /* 0x000fe200078e00ff */
[----:B----4-:R-:W-:Y:S02]  /*03e0*/  SHF.R.S32.HI R5, RZ, 0x1f, R20 ;  /* 0x0000001fff057819 */ /* 0x010fe40000011414 */
[----:B------:R-:W-:Y:S02]  /*03f0*/  MOV R11, R4 ;  /* 0x00000004000b7202 */ /* 0x000fe40000000f00 */
[----:B------:R-:W-:-:S02]  /*0400*/  LOP3.LUT R14, R13, UR22, R6, 0x96, !PT ;  /* 0x000000160d0e7c12 */ /* 0x000fc4000f8e9606 */
[----:B------:R-:W-:Y:S01]  /*0410*/  LOP3.LUT R6, R17, UR24, R12, 0x96, !PT ;  /* 0x0000001811067c12 */ /* 0x000fe2000f8e960c */
[----:B------:R-:W-:Y:S01]  /*0420*/  UIADD3 UR25, UR5, 0x646e171e, URZ ;  /* 0x646e171e05197890 */ /* 0x000fe2000fffe03f */
[----:B------:R-:W-:Y:S02]  /*0430*/  LEA.HI R5, R5, R20, RZ, 0x3 ;  /* 0x0000001405057211 */ /* 0x000fe400078f18ff */
[----:B------:R-:W-:Y:S01]  /*0440*/  LOP3.LUT R12, R11, 0x1f, RZ, 0x3c, !PT ;  /* 0x0000001f0b0c7812 */ /* 0x000fe200078e3cff */
[----:B------:R-:W-:-:S03]  /*0450*/  IMAD.WIDE.U32 R14, R14, -0x2daee0ad, RZ ;  /* 0xd2511f530e0e7825 */ /* 0x000fc600078e00ff */
[----:B------:R-:W-:Y:S01]  /*0460*/  LEA.HI.SX32 R105, R5, R12, 0x1d ;  /* 0x0000000c05697211 */ /* 0x000fe200078feaff */
[----:B------:R-:W-:Y:S01]  /*0470*/  UIADD3 UR27, UR5, 0x1fd5c5a3, URZ ;  /* 0x1fd5c5a3051b7890 */ /* 0x000fe2000fffe03f */
[----:B------:R-:W-:Y:S01]  /*0480*/  LOP3.LUT R8, R15, UR25, R8, 0x96, !PT ;  /* 0x000000190f087c12 */ /* 0x000fe2000f8e9608 */
        /* <DEDUP_REMOVED lines=40> */
.L_x_9526:
[----:B------:R-:W-:Y:S05]  /*0710*/  BSYNC B0 ;  /* 0x0000000000007941 */ /* 0x000fea0003800000 */
.L_x_9525:
        /* <DEDUP_REMOVED lines=18> */
.L_x_9528:
[----:B------:R-:W-:Y:S05]  /*0840*/  BSYNC B0 ;  /* 0x0000000000007941 */ /* 0x000fea0003800000 */
.L_x_9527:
        /* <DEDUP_REMOVED lines=18> */
.L_x_9530:
[----:B------:R-:W-:Y:S05]  /*0970*/  BSYNC B0 ;  /* 0x0000000000007941 */ /* 0x000fea0003800000 */
.L_x_9529:
        /* <DEDUP_REMOVED lines=18> */
.L_x_9532:
[----:B------:R-:W-:Y:S05]  /*0aa0*/  BSYNC B0 ;  /* 0x0000000000007941 */ /* 0x000fea0003800000 */
.L_x_9531:
        /* <DEDUP_REMOVED lines=17> */
.L_x_9534:
[----:B------:R-:W-:Y:S05]  /*0bc0*/  BSYNC B0 ;  /* 0x0000000000007941 */ /* 0x000fea0003800000 */
.L_x_9533:
[----:B------:R-:W-:Y:S01]  /*0bd0*/  ULDC UR8, c[0x0][0x214] ;  /* 0x0000850000087ab9 */ /* 0x000fe20000000800 */
[----:B------:R-:W-:Y:S02]  /*0be0*/  LOP3.LUT R15, R15, UR29, R6, 0x96, !PT ;  /* 0x0000001d0f0f7c12 */ /* 0x000fe4000f8e9606 */
[----:B------:R-:W-:-:S13]  /*0bf0*/  ISETP.GE.AND P1, PT, R5, UR8, PT ;  /* 0x0000000805007c0c */ /* 0x000fda000bf26270 */
[----:B------:R-:W-:Y:S05]  /*0c00*/  @P1 EXIT ;  /* 0x000000000000194d */ /* 0x000fea0003800000 */
[----:B------:R-:W-:Y:S01]  /*0c10*/  IMAD R7, R16, -0x2daee0ad, RZ ;  /* 0xd2511f5310077824 */ /* 0x000fe200078e02ff */
[----:B------:R-:W-:Y:S01]  /*0c20*/  BSSY B0, `(.L_x_9535) ;  /* 0x0001179000007945 */ /* 0x000fe20003800000 */
[----:B01234-:R-:W-:Y:S01]  /*0c30*/  IMAD.WIDE.U32 R8, R17, -0x2daee0ad, RZ ;  /* 0xd2511f5311087825 */ /* 0x01ffe200078e00ff */
[----:B------:R-:W-:Y:S01]  /*0c40*/  ULDC.U8 UR8, c[0x0][0x2a0] ;  /* 0x0000a80000087ab9 */ /* 0x000fe20000000000 */
[----:B------:R-:W-:Y:S01]  /*0c50*/  ULDC UR10, c[0x0][0x294] ;  /* 0x0000a500000a7ab9 */ /* 0x000fe20000000800 */
[----:B------:R-:W-:Y:S01]  /*0c60*/  UISETP.NE.AND UP0, UPT, UR8, URZ, UPT ;  /* 0x0000003f0800728c */ /* 0x000fe2000bf05270 */
[----:B------:R-:W-:Y:S01]  /*0c70*/  IMAD R11, R14, -0x326172a9, RZ ;  /* 0xcd9e8d570e0b7824 */ /* 0x000fe200078e02ff */
[----:B------:R-:W-:Y:S01]  /*0c80*/  LOP3.LUT R7, R9, UR31, R7, 0x96, !PT ;  /* 0x0000001f09077c12 */ /* 0x000fe2000f8e9607 */
[C---:B------:R-:W-:Y:S01]  /*0c90*/  IMAD.HI.U32 R6, R15.reuse, -0x326172a9, RZ ;  /* 0xcd9e8d570f067827 */ /* 0x040fe200078e00ff */
[----:B------:R-:W-:Y:S01]  /*0ca0*/  LOP3.LUT R9, R10, 0x3, RZ, 0xc0, !PT ;  /* 0x000000030a097812 */ /* 0x000fe200078ec0ff */
[----:B------:R-:W-:Y:S01]  /*0cb0*/  ULDC UR11, c[0x0][0x2d8] ;  /* 0x0000b600000b7ab9 */ /* 0x000fe20000000800 */
[----:B------:R-:W-:Y:S01]  /*0cc0*/  ULDC.64 UR12, c[0x0][0x298] ;  /* 0x0000a600000c7ab9 */ /* 0x000fe20000000a00 */
[----:B------:R-:W-:Y:S01]  /*0cd0*/  IMAD R10, R15, -0x326172a9, RZ ;  /* 0xcd9e8d570f0a7824 */ /* 0x000fe200078e02ff */
[----:B------:R-:W-:Y:S01]  /*0ce0*/  LOP3.LUT R6, R6, UR30, R11, 0x96, !PT ;  /* 0x0000001e06067c12 */ /* 0x000fe2000f8e960b */
[----:B------:R-:W-:Y:S01]  /*0cf0*/  IMAD.MOV.U32 R11, RZ, RZ, RZ ;  /* 0x000000ffff0b7224 */ /* 0x000fe200078e00ff */
[----:B------:R-:W-:-:S06]  /*0d00*/  ULDC.64 UR8, c[0x0][0x230] ;  /* 0x00008c0000087ab9 */ /* 0x000fcc0000000a00 */
.L_x_9965:
[----:B------:R-:W0:Y:S08]  /*0d10*/  LDC.64 R68, c[0x0][0x280] ;  /* 0x0000a000ff447b82 */ /* 0x000e300000000a00 */
[----:B------:R-:W1:Y:S01]  /*0d20*/  LDC R100, c[0x0][0x218] ;  /* 0x00008600ff647b82 */ /* 0x000e620000000800 */
[----:B0-----:R-:W-:-:S05]  /*0d30*/  IMAD.WIDE R68, R5, 0x4, R68 ;  /* 0x0000000405447825 */ /* 0x001fca00078e0244 */
[----:B------:R0:W2:Y:S02]  /*0d40*/  LDG.E R101, desc[UR6][R68.64] ;  /* 0x0000000644657981 */ /* 0x0000a4000c1e1900 */
[----:B0-----:R-:W0:Y:S02]  /*0d50*/  LDC.64 R68, c[0x0][0x288] ;  /* 0x0000a200ff447b82 */ /* 0x001e240000000a00 */
[----:B0-----:R-:W-:-:S05]  /*0d60*/  IMAD.WIDE R68, R5, 0x4, R68 ;  /* 0x0000000405447825 */ /* 0x001fca00078e0244 */
[----:B-----5:R0:W5:Y:S01]  /*0d70*/  LDG.E R106, desc[UR6][R68.64] ;  /* 0x00000006446a7981 */ /* 0x020162000c1e1900 */
[----:B-1----:R-:W-:Y:S01]  /*0d80*/  IMAD R70, R5, R100, RZ ;  /* 0x0000006405467224 */ /* 0x002fe200078e02ff */
[----:B------:R-:W-:Y:S01]  /*0d90*/  BSSY B1, `(.L_x_9536) ;  /* 0x000033b000017945 */ /* 0x000fe20003800000 */
[----:B------:R-:W-:Y:S02]  /*0da0*/  SHF.R.S32.HI R107, RZ, 0x1f, R5 ;  /* 0x0000001fff6b7819 */ /* 0x000fe40000011405 */
[----:B--2---:R-:W-:-:S13]  /*0db0*/  ISETP.GE.AND P1, PT, R101, 0x1, PT ;  /* 0x000000016500780c */ /* 0x004fda0003f26270 */
[----:B------:R-:W-:-:S05]  /*0dc0*/  @P1 IADD3 R71, R101, -0x1, RZ ;  /* 0xffffffff65471810 */ /* 0x000fca0007ffe0ff */
[----:B------:R-:W-:Y:S01]  /*0dd0*/  @P1 IMAD R100, R71, R100, RZ ;  /* 0x0000006447641224 */ /* 0x000fe200078e02ff */
[----:B------:R-:W-:-:S04]  /*0de0*/  SHF.R.S32.HI R71, RZ, 0x1f, R70 ;  /* 0x0000001fff477819 */ /* 0x000fc80000011446 */
[----:B------:R-:W-:Y:S02]  /*0df0*/  LEA.HI R71, R71, R70, RZ, 0x3 ;  /* 0x0000004647477211 */ /* 0x000fe400078f18ff */
[----:B------:R-:W-:Y:S02]  /*0e00*/  @P1 SHF.R.S32.HI R103, RZ, 0x1f, R100 ;  /* 0x0000001fff671819 */ /* 0x000fe40000011464 */
[----:B------:R-:W-:Y:S02]  /*0e10*/  LEA.HI.SX32 R104, R71, R4, 0x1d ;  /* 0x0000000447687211 */ /* 0x000fe400078feaff */
[----:B------:R-:W-:Y:S01]  /*0e20*/  @P1 LEA.HI R103, R103, R100, RZ, 0x3 ;  /* 0x0000006467671211 */ /* 0x000fe200078f18ff */
[----:B------:R-:W-:Y:S01]  /*0e30*/  IMAD.MOV.U32 R100, RZ, RZ, RZ ;  /* 0x000000ffff647224 */ /* 0x000fe200078e00ff */
        /* <DEDUP_REMOVED lines=20> */
.L_x_9539:
        /* <DEDUP_REMOVED lines=12> */
.L_x_9542:
[----:B------:R-:W-:-:S07]  /*1040*/  IMAD.MOV.U32 R14, RZ, RZ, R10 ;  /* 0x000000ffff0e7224 */ /* 0x000fce00078e000a */
.L_x_9543:
[----:B------:R-:W-:Y:S05]  /*1050*/  BSYNC B3 ;  /* 0x0000000000037941 */ /* 0x000fea0003800000 */
.L_x_9541:
        /* <DEDUP_REMOVED lines=16> */
.L_x_9547:
[----:B------:R-:W-:Y:S05]  /*1160*/  BSYNC B4 ;  /* 0x0000000000047941 */ /* 0x000fea0003800000 */
.L_x_9546:
        /* <DEDUP_REMOVED lines=43> */
.L_x_9545:
[----:B------:R-:W-:Y:S05]  /*1420*/  BSYNC B3 ;  /* 0x0000000000037941 */ /* 0x000fea0003800000 */
.L_x_9544:
        /* <DEDUP_REMOVED lines=11> */
.L_x_9540:
[----:B------:R-:W-:Y:S05]  /*14e0*/  BSYNC B2 ;  /* 0x0000000000027941 */ /* 0x000fea0003800000 */
.L_x_9538:
        /* <DEDUP_REMOVED lines=9> */
.L_x_9549:
        /* <DEDUP_REMOVED lines=12> */
.L_x_9552:
[----:B------:R-:W-:-:S07]  /*1640*/  IMAD.MOV.U32 R16, RZ, RZ, R10 ;  /* 0x000000ffff107224 */ /* 0x000fce00078e000a */
.L_x_9553:
[----:B------:R-:W-:Y:S05]  /*1650*/  BSYNC B3 ;  /* 0x0000000000037941 */ /* 0x000fea0003800000 */
.L_x_9551:
        /* <DEDUP_REMOVED lines=16> */
.L_x_9557:
[----:B------:R-:W-:Y:S05]  /*1760*/  BSYNC B4 ;  /* 0x0000000000047941 */ /* 0x000fea0003800000 */
.L_x_9556:
        /* <DEDUP_REMOVED lines=43> */
.L_x_9555:
[----:B------:R-:W-:Y:S05]  /*1a20*/  BSYNC B3 ;  /* 0x0000000000037941 */ /* 0x000fea0003800000 */
.L_x_9554:
        /* <DEDUP_REMOVED lines=13> */
.L_x_9550:
[----:B------:R-:W-:Y:S05]  /*1b00*/  BSYNC B2 ;  /* 0x0000000000027941 */ /* 0x000fea0003800000 */
.L_x_9548:
        /* <DEDUP_REMOVED lines=8> */
.L_x_9559:
        /* <DEDUP_REMOVED lines=12> */
.L_x_9562:
[----:B------:R-:W-:-:S07]  /*1c50*/  IMAD.MOV.U32 R18, RZ, RZ, R10 ;  /* 0x000000ffff127224 */ /* 0x000fce00078e000a */
.L_x_9563:
[----:B------:R-:W-:Y:S05]  /*1c60*/  BSYNC B3 ;  /* 0x0000000000037941 */ /* 0x000fea0003800000 */
.L_x_9561:
        /* <DEDUP_REMOVED lines=16> */
.L_x_9567:
[----:B------:R-:W-:Y:S05]  /*1d70*/  BSYNC B4 ;  /* 0x0000000000047941 */ /* 0x000fea0003800000 */
.L_x_9566:
        /* <DEDUP_REMOVED lines=37> */
[----:B------:R-:W-:Y:S01]  /*1fd0*/  IMAD.WIDE.U32 R68, R68, -0x326172a9, RZ ;  /* 0xcd9e8d5744447825 */ /* 0x000fe200078e00ff */
[----:B------:R-:W-:-:S04]  /*1fe0*/  LOP3.LUT R8, R7, UR28, R8, 0x96, !PT ;  /* 0x0000001c07087c12 */ /* 0x000fc8000f8e9608 */
[----:B------:R-:W-:Y:S01]  /*1ff0*/  LOP3.LUT R6, R69, UR30, R6, 0x96, !PT ;  /* 0x0000001e45067c12 */ /* 0x000fe2000f8e9606 */
[----:B------:R-:W-:Y:S01]  /*2000*/  IMAD.WIDE.U32 R8, R8, -0x2daee0ad, RZ ;  /* 0xd2511f5308087825 */ /* 0x000fe200078e00ff */
[----:B------:R-:W-:-:S04]  /*2010*/  MOV R10, R68 ;  /* 0x00000044000a7202 */ /* 0x000fc80000000f00 */
[----:B------:R-:W-:-:S07]  /*2020*/  LOP3.LUT R7, R9, UR31, R16, 0x96, !PT ;  /* 0x0000001f09077c12 */ /* 0x000fce000f8e9610 */
.L_x_9565:
[----:B------:R-:W-:Y:S05]  /*2030*/  BSYNC B3 ;  /* 0x0000000000037941 */ /* 0x000fea0003800000 */
.L_x_9564:
        /* <DEDUP_REMOVED lines=11> */
.L_x_9560:
[----:B------:R-:W-:Y:S05]  /*20f0*/  BSYNC B2 ;  /* 0x0000000000027941 */ /* 0x000fea0003800000 */
.L_x_9558:
        /* <DEDUP_REMOVED lines=9> */
.L_x_9569:
        /* <DEDUP_REMOVED lines=12> */
.L_x_9572:
[----:B------:R-:W-:-:S07]  /*2250*/  IMAD.MOV.U32 R20, RZ, RZ, R10 ;  /* 0x000000ffff147224 */ /* 0x000fce00078e000a */
.L_x_9573:
[----:B------:R-:W-:Y:S05]  /*2260*/  BSYNC B3 ;  /* 0x0000000000037941 */ /* 0x000fea0003800000 */
.L_x_9571:
        /* <DEDUP_REMOVED lines=16> */
.L_x_9577:
[----:B------:R-:W-:Y:S05]  /*2370*/  BSYNC B4 ;  /* 0x0000000000047941 */ /* 0x000fea0003800000 */
.L_x_9576:
[----:B------:R-:W-:Y:S01]  /*2380*/  LOP3.LUT R8, R6, UR5, R11, 0x96, !PT ;  /* 0x0000000506087c12 */ /* 0x000fe2000f8e960b */
[----:B------:R-:W-:-:S04]  /*2390*/  IMAD.HI.U32 R6, R0, -0x326172a9, RZ ;  /* 0xcd9e8d5700067827 */ /* 0x000fc800078e00ff */
[----:B------:R-:W-:Y:S01]  /*23a0*/  IMAD R7, R0, -0x326172a9, RZ ;  /* 0xcd9e8d5700077824 */ /* 0x000fe200078e02ff */
[----:B------:R-:W-:Y:S01]  /*23b0*/  LOP3.LUT R6, R6, UR4, R3, 0x96, !PT ;  /* 0x0000000406067c12 */ /* 0x000fe2000f8e9603 */
[----:B------:R-:W-:-:S05]  /*23c0*/  IMAD.WIDE.U32 R8, R8, -0x326172a9, RZ ;  /* 0xcd9e8d5708087825 */ /* 0x000fca00078e00ff */
[----:B------:R-:W-:Y:S01]  /*23d0*/  LOP3.LUT R18, R9, UR14, R7, 0x96, !PT ;  /* 0x0000000e09127c12 */ /* 0x000fe2000f8e9607 */
[----:B------:R-:W-:Y:S02]  /*23e0*/  IMAD R9, R2, -0x2daee0ad, RZ ;  /* 0xd2511f5302097824 */ /* 0x000fe400078e02ff */
        /* <DEDUP_REMOVED lines=34> */
[----:B------:R-:W-:Y:S01]  /*2610*/  LOP3.LUT R7, R9, UR31, R18, 0x96, !PT ;  /* 0x0000001f09077c12 */ /* 0x000fe2000f8e9612 */
[----:B------:R-:W-:-:S07]  /*2620*/  IMAD.MOV.U32 R9, RZ, RZ, RZ ;  /* 0x000000ffff097224 */ /* 0x000fce00078e00ff */
.L_x_9575:
[----:B------:R-:W-:Y:S05]  /*2630*/  BSYNC B3 ;  /* 0x0000000000037941 */ /* 0x000fea0003800000 */
.L_x_9574:
        /* <DEDUP_REMOVED lines=13> */
.L_x_9570:
[----:B------:R-:W-:Y:S05]  /*2710*/  BSYNC B2 ;  /* 0x0000000000027941 */ /* 0x000fea0003800000 */
.L_x_9568:
        /* <DEDUP_REMOVED lines=8> */
.L_x_9579:
        /* <DEDUP_REMOVED lines=12> */
.L_x_9582:
[----:B------:R-:W-:-:S07]  /*2860*/  IMAD.MOV.U32 R22, RZ, RZ, R10 ;  /* 0x000000ffff167224 */ /* 0x000fce00078e000a */
.L_x_9583:
[----:B------:R-:W-:Y:S05]  /*2870*/  BSYNC B3 ;  /* 0x0000000000037941 */ /* 0x000fea0003800000 */
.L_x_9581:
        /* <DEDUP_REMOVED lines=16> */
.L_x_9587:
[----:B------:R-:W-:Y:S05]  /*2980*/  BSYNC B4 ;  /* 0x0000000000047941 */ /* 0x000fea0003800000 */
.L_x_9586:
[----:B------:R-:W-:Y:S01]  /*2990*/  LOP3.LUT R8, R6, UR5, R11, 0x96, !PT ;  /* 0x0000000506087c12 */ /* 0x000fe2000f8e960b */
[----:B------:R-:W-:-:S04]  /*29a0*/  IMAD.HI.U32 R6, R0, -0x326172a9, RZ ;  /* 0xcd9e8d5700067827 */ /* 0x000fc800078e00ff */
[----:B------:R-:W-:Y:S01]  /*29b0*/  IMAD R7, R0, -0x326172a9, RZ ;  /* 0xcd9e8d5700077824 */ /* 0x000fe200078e02ff */
[----:B------:R-:W-:Y:S01]  /*29c0*/  LOP3.LUT R6, R6, UR4, R3, 0x96, !PT ;  /* 0x0000000406067c12 */ /* 0x000fe2000f8e9603 */
[----:B------:R-:W-:-:S04]  /*29d0*/  IMAD.WIDE.U32 R8, R8, -0x326172a9, RZ ;  /* 0xcd9e8d5708087825 */ /* 0x000fc800078e00ff */
[----:B------:R-:W-:Y:S01]  /*29e0*/  IMAD.MOV.U32 R26, RZ, RZ, RZ ;  /* 0x000000ffff1a7224 */ /* 0x000fe200078e00ff */
        /* <DEDUP_REMOVED lines=36> */
[----:B------:R-:W-:-:S07]  /*2c30*/  LOP3.LUT R7, R9, UR31, R20, 0x96, !PT ;  /* 0x0000001f09077c12 */ /* 0x000fce000f8e9614 */
.L_x_9585:
[----:B------:R-:W-:Y:S05]  /*2c40*/  BSYNC B3 ;  /* 0x0000000000037941 */ /* 0x000fea0003800000 */
.L_x_9584:
        /* <DEDUP_REMOVED lines=11> */
.L_x_9580:
[----:B------:R-:W-:Y:S05]  /*2d00*/  BSYNC B2 ;  /* 0x0000000000027941 */ /* 0x000fea0003800000 */
.L_x_9578:
        /* <DEDUP_REMOVED lines=9> */
.L_x_9589:
        /* <DEDUP_REMOVED lines=12> */
.L_x_9592:
[----:B------:R-:W-:-:S07]  /*2e60*/  IMAD.MOV.U32 R24, RZ, RZ, R10 ;  /* 0x000000ffff187224 */ /* 0x000fce00078e000a */
.L_x_9593:
[----:B------:R-:W-:Y:S05]  /*2e70*/  BSYNC B3 ;  /* 0x0000000000037941 */ /* 0x000fea0003800000 */
.L_x_9591:
        /* <DEDUP_REMOVED lines=16> */
.L_x_9597:
[----:B------:R-:W-:Y:S05]  /*2f80*/  BSYNC B4 ;  /* 0x0000000000047941 */ /* 0x000fea0003800000 */
.L_x_9596:
        /* <DEDUP_REMOVED lines=43> */
.L_x_9595:
[----:B------:R-:W-:Y:S05]  /*3240*/  BSYNC B3 ;  /* 0x0000000000037941 */ /* 0x000fea0003800000 */
.L_x_9594:
        /* <DEDUP_REMOVED lines=13> */
.L_x_9590:
[----:B------:R-:W-:Y:S05]  /*3320*/  BSYNC B2 ;  /* 0x0000000000027941 */ /* 0x000fea0003800000 */
.L_x_9588:
        /* <DEDUP_REMOVED lines=8> */
.L_x_9599:
        /* <DEDUP_REMOVED lines=12> */
.L_x_9602:
[----:B------:R-:W-:-:S07]  /*3470*/  IMAD.MOV.U32 R26, RZ, RZ, R10 ;  /* 0x000000ffff1a7224 */ /* 0x000fce00078e000a */
.L_x_9603:
[----:B------:R-:W-:Y:S05]  /*3480*/  BSYNC B3 ;  /* 0x0000000000037941 */ /* 0x000fea0003800000 */
.L_x_9601:
        /* <DEDUP_REMOVED lines=16> */
.L_x_9607:
[----:B------:R-:W-:Y:S05]  /*3590*/  BSYNC B4 ;  /* 0x0000000000047941 */ /* 0x000fea0003800000 */
.L_x_9606:
        /* <DEDUP_REMOVED lines=43> */
.L_x_9605:
[----:B------:R-:W-:Y:S05]  /*3850*/  BSYNC B3 ;  /* 0x0000000000037941 */ /* 0x000fea0003800000 */
.L_x_9604:
        /* <DEDUP_REMOVED lines=11> */
.L_x_9600:
[----:B------:R-:W-:Y:S05]  /*3910*/  BSYNC B2 ;  /* 0x0000000000027941 */ /* 0x000fea0003800000 */
.L_x_9598:
        /* <DEDUP_REMOVED lines=9> */
.L_x_9609:
        /* <DEDUP_REMOVED lines=12> */
.L_x_9612:
[----:B------:R-:W-:-:S07]  /*3a70*/  IMAD.MOV.U32 R68, RZ, RZ, R10 ;  /* 0x000000ffff447224 */ /* 0x000fce00078e000a */
.L_x_9613:
[----:B------:R-:W-:Y:S05]  /*3a80*/  BSYNC B3 ;  /* 0x0000000000037941 */ /* 0x000fea0003800000 */
.L_x_9611:
        /* <DEDUP_REMOVED lines=16> */
.L_x_9617:
[----:B------:R-:W-:Y:S05]  /*3b90*/  BSYNC B4 ;  /* 0x0000000000047941 */ /* 0x000fea0003800000 */
.L_x_9616:
        /* <DEDUP_REMOVED lines=43> */
.L_x_9615:
[----:B------:R-:W-:Y:S05]  /*3e50*/  BSYNC B3 ;  /* 0x0000000000037941 */ /* 0x000fea0003800000 */
.L_x_9614:
        /* <DEDUP_REMOVED lines=13> */
.L_x_9610:
[----:B------:R-:W-:Y:S05]  /*3f30*/  BSYNC B2 ;  /* 0x0000000000027941 */ /* 0x000fea0003800000 */
.L_x_9608:
        /* <DEDUP_REMOVED lines=10> */
[----:B------:R-:W-:-:S04]  /*3fe0*/  LOP3.LUT R70, R17, 0xff, RZ, 0xc0, !PT ;  /* 0x000000ff11467812 */ /* 0x000fc800078ec0ff */
[----:B------:R-:W-:Y:S01]  /*3ff0*/  LOP3.LUT R69, R68, 0xff0000, RZ, 0xc0, !PT ;  /* 0x00ff000044457812 */ /* 0x000fe200078ec0ff */
[----:B------:R-:W-:Y:S01]  /*4000*/  IMAD.WIDE.U32 R70, R70, 0x10000, RZ ;  /* 0x0001000046467825 */ /* 0x000fe200078e00ff */
[----:B------:R-:W-:-:S04]  /*4010*/  LOP3.LUT R68, R27, 0xffff, RZ, 0xc0, !PT ;  /* 0x0000ffff1b447812 */ /* 0x000fc800078ec0ff */
[----:B------:R-:W-:Y:S02]  /*4020*/  PRMT R69, R69, 0x4210, R68 ;  /* 0x0000421045457816 */ /* 0x000fe40000000044 */
[----:B------:R-:W-:-:S04]  /*4030*/  PRMT R68, R23, 0x7104, RZ ;  /* 0x0000710417447816 */ /* 0x000fc800000000ff */
[----:B------:R-:W-:Y:S02]  /*4040*/  LOP3.LUT R102, R69, 0xff00, R68, 0xf8, !PT ;  /* 0x0000ff0045667812 */ /* 0x000fe400078ef844 */
[----:B------:R-:W-:Y:S02]  /*4050*/  LOP3.LUT R68, R19, 0xff, RZ, 0xc0, !PT ;  /* 0x000000ff13447812 */ /* 0x000fe400078ec0ff */
[----:B------:R-:W-:Y:S02]  /*4060*/  LOP3.LUT R165, R102, 0xff, R21, 0xf8, !PT ;  /* 0x000000ff66a57812 */ /* 0x000fe400078ef815 */
[----:B------:R-:W-:Y:S01]  /*4070*/  LOP3.LUT R102, R15, 0xff, RZ, 0xc0, !PT ;  /* 0x000000ff0f667812 */ /* 0x000fe200078ec0ff */
[----:B------:R-:W-:-:S04]  /*4080*/  IMAD.WIDE.U32 R68, R68, 0x1000000, RZ ;  /* 0x0100000044447825 */ /* 0x000fc800078e00ff */
[----:B------:R-:W-:Y:S01]  /*4090*/  IMAD.WIDE.U32 R102, R102, 0x100, RZ ;  /* 0x0000010066667825 */ /* 0x000fe200078e00ff */
[----:B------:R-:W-:Y:S02]  /*40a0*/  LOP3.LUT R69, R71, R165, R69, 0xfe, !PT ;  /* 0x000000a547457212 */ /* 0x000fe400078efe45 */
[----:B------:R-:W-:Y:S02]  /*40b0*/  LOP3.LUT R68, R102, R68, R70, 0xfe, !PT ;  /* 0x0000004466447212 */ /* 0x000fe400078efe46 */
[----:B------:R-:W0:Y:S01]  /*40c0*/  LDC.64 R70, c[0x0][0x240] ;  /* 0x00009000ff467b82 */ /* 0x000e220000000a00 */
[----:B------:R-:W-:Y:S02]  /*40d0*/  LOP3.LUT R69, R69, R103, RZ, 0xfc, !PT ;  /* 0x0000006745457212 */ /* 0x000fe400078efcff */
[----:B------:R-:W-:Y:S01]  /*40e0*/  LOP3.LUT R68, R68, 0xff, R13, 0xf8, !PT ;  /* 0x000000ff44447812 */ /* 0x000fe200078ef80d */
[----:B0-----:R-:W-:-:S05]  /*40f0*/  IMAD.WIDE.U32 R70, R100, 0x8, R70 ;  /* 0x0000000864467825 */ /* 0x001fca00078e0046 */
[----:B------:R1:W-:Y:S02]  /*4100*/  STG.E.64 desc[UR6][R70.64], R68 ;  /* 0x0000004446007986 */ /* 0x0003e4000c101b06 */
.L_x_9619:
[----:B------:R-:W-:Y:S05]  /*4110*/  BSYNC B2 ;  /* 0x0000000000027941 */ /* 0x000fea0003800000 */
.L_x_9618:
[----:B------:R-:W-:Y:S01]  /*4120*/  IADD3 R104, R104, 0x20, RZ ;  /* 0x0000002068687810 */ /* 0x000fe20007ffe0ff */
[----:B------:R-:W-:-:S07]  /*4130*/  VIADD R100, R100, 0x20 ;  /* 0x0000002064647836 */ /* 0x000fce0000000000 */
.L_x_9537:
[----:B------:R-:W-:Y:S05]  /*4140*/  BSYNC B1 ;  /* 0x0000000000017941 */ /* 0x000fea0003800000 */
.L_x_9536:
[----:B------:R-:W-:Y:S01]  /*4150*/  ISETP.NE.AND P2, PT, R163, RZ, PT ;  /* 0x000000ffa300720c */ /* 0x000fe20003f45270 */
[----:B------:R-:W-:-:S12]  /*4160*/  BSSY B1, `(.L_x_9620) ;  /* 0x000032f000017945 */ /* 0x000fd80003800000 */
[----:B------:R-:W-:Y:S05]  /*4170*/  @!P2 BRA `(.L_x_9621) ;  /* 0x0000003000b4a947 */ /* 0x000fea0003800000 */
[----:B------:R-:W-:Y:S01]  /*4180*/  ISETP.NE.U32.AND P2, PT, RZ, UR8, PT ;  /* 0x00000008ff007c0c */ /* 0x000fe2000bf45070 */
[----:B------:R-:W2:Y:S03]  /*4190*/  @P1 LDC.64 R30, c[0x0][0x220] ;  /* 0x00008800ff1e1b82 */ /* 0x000ea60000000a00 */
[----:B------:R-:W-:-:S13]  /*41a0*/  ISETP.NE.AND.EX P2, PT, RZ, UR9, PT, P2 ;  /* 0x00000009ff007c0c */ /* 0x000fda000bf45320 */
[----:B------:R-:W3:Y:S01]  /*41b0*/  @P2 LDC.64 R28, c[0x0][0x230] ;  /* 0x00008c00ff1c2b82 */ /* 0x000ee20000000a00 */
[----:B--2---:R-:W-:-:S05]  /*41c0*/  @P1 IMAD.WIDE.U32 R30, R100, 0x10, R30 ;  /* 0x00000010641e1825 */ /* 0x004fca00078e001e */
[----:B-----5:R2:W5:Y:S01]  /*41d0*/  @P1 LDG.E.128 R60, desc[UR6][R30.64] ;  /* 0x000000061e3c1981 */ /* 0x020562000c1e1d00 */
[----:B---3--:R-:W-:-:S05]  /*41e0*/  @P2 IMAD.WIDE.U32 R28, R104, 0x10, R28 ;  /* 0x00000010681c2825 */ /* 0x008fca00078e001c */
[----:B------:R2:W5:Y:S01]  /*41f0*/  @P2 LDG.E.128 R64, desc[UR6][R28.64] ;  /* 0x000000061c402981 */ /* 0x000562000c1e1d00 */
[----:B------:R-:W-:Y:S01]  /*4200*/  ISETP.GT.AND P3, PT, R101, RZ, PT ;  /* 0x000000ff6500720c */ /* 0x000fe20003f64270 */
[----:B------:R-:W-:-:S12]  /*4210*/  BSSY B2, `(.L_x_9622) ;  /* 0x000005e000027945 */ /* 0x000fd80003800000 */
[----:B--2---:R-:W-:Y:S05]  /*4220*/  @P3 BRA `(.L_x_9623) ;  /* 0x0000000000183947 */ /* 0x004fea0003800000 */
[----:B------:R-:W-:Y:S01]  /*4230*/  IMAD.MOV.U32 R28, RZ, RZ, RZ ;  /* 0x000000ffff1c7224 */ /* 0x000fe200078e00ff */
[----:B------:R-:W-:Y:S01]  /*4240*/  MOV R30, R9 ;  /* 0x00000009001e7202 */ /* 0x000fe20000000f00 */
[----:B------:R-:W-:Y:S06]  /*4250*/  @!P2 BRA `(.L_x_9624) ;  /* 0x000000040064a947 */ /* 0x000fec0003800000 */
[----:B------:R-:W-:Y:S02]  /*4260*/  IMAD.MOV.U32 R30, RZ, RZ, R9 ;  /* 0x000000ffff1e7224 */ /* 0x000fe400078e0009 */
[----:B-----5:R-:W-:Y:S01]  /*4270*/  IMAD.U32 R28, R64, 0x10000, RZ ;  /* 0x00010000401c7824 */ /* 0x020fe200078e00ff */
[----:B------:R-:W-:Y:S06]  /*4280*/  BRA `(.L_x_9624) ;  /* 0x0000000400587947 */ /* 0x000fec0003800000 */
.L_x_9623:
        /* <DEDUP_REMOVED lines=12> */
.L_x_9626:
[----:B------:R-:W-:-:S07]  /*4350*/  IMAD.MOV.U32 R13, RZ, RZ, R10 ;  /* 0x000000ffff0d7224 */ /* 0x000fce00078e000a */
.L_x_9627:
[----:B------:R-:W-:Y:S05]  /*4360*/  BSYNC B3 ;  /* 0x0000000000037941 */ /* 0x000fea0003800000 */
.L_x_9625:
        /* <DEDUP_REMOVED lines=16> */
.L_x_9631:
[----:B------:R-:W-:Y:S05]  /*4470*/  BSYNC B4 ;  /* 0x0000000000047941 */ /* 0x000fea0003800000 */
.L_x_9630:
        /* <DEDUP_REMOVED lines=43> */
.L_x_9629:
[----:B------:R-:W-:Y:S05]  /*4730*/  BSYNC B3 ;  /* 0x0000000000037941 */ /* 0x000fea0003800000 */
.L_x_9628:
        /* <DEDUP_REMOVED lines=11> */
.L_x_9624:
[----:B------:R-:W-:Y:S05]  /*47f0*/  BSYNC B2 ;  /* 0x0000000000027941 */ /* 0x000fea0003800000 */
.L_x_9622:
        /* <DEDUP_REMOVED lines=9> */
.L_x_9633:
        /* <DEDUP_REMOVED lines=12> */
.L_x_9636:
[----:B------:R-:W-:-:S07]  /*4950*/  IMAD.MOV.U32 R15, RZ, RZ, R10 ;  /* 0x000000ffff0f7224 */ /* 0x000fce00078e000a */
.L_x_9637:
[----:B------:R-:W-:Y:S05]  /*4960*/  BSYNC B3 ;  /* 0x0000000000037941 */ /* 0x000fea0003800000 */
.L_x_9635:
        /* <DEDUP_REMOVED lines=16> */
.L_x_9641:
[----:B------:R-:W-:Y:S05]  /*4a70*/  BSYNC B4 ;  /* 0x0000000000047941 */ /* 0x000fea0003800000 */
.L_x_9640:
[----:B------:R-:W-:Y:S01]  /*4a80*/  IMAD.HI.U32 R6, R0, -0x326172a9, RZ ;  /* 0xcd9e8d5700067827 */ /* 0x000fe200078e00ff */
[----:B------:R-:W-:-:S03]  /*4a90*/  LOP3.LUT R8, R8, UR5, R11, 0x96, !PT ;  /* 0x0000000508087c12 */ /* 0x000fc6000f8e960b */
[----:B------:R-:W-:Y:S01]  /*4aa0*/  IMAD R7, R0, -0x326172a9, RZ ;  /* 0xcd9e8d5700077824 */ /* 0x000fe200078e02ff */
[----:B------:R-:W-:Y:S01]  /*4ab0*/  LOP3.LUT R6, R6, UR4, R3, 0x96, !PT ;  /* 0x0000000406067c12 */ /* 0x000fe2000f8e9603 */
[----:B------:R-:W-:-:S04]  /*4ac0*/  IMAD.WIDE.U32 R8, R8, -0x326172a9, RZ ;  /* 0xcd9e8d5708087825 */ /* 0x000fc800078e00ff */
[----:B------:R-:W-:Y:S01]  /*4ad0*/  IMAD R29, R2, -0x2daee0ad, RZ ;  /* 0xd2511f53021d7824 */ /* 0x000fe200078e02ff */
[----:B------:R-:W-:Y:S01]  /*4ae0*/  LOP3.LUT R7, R9, UR14, R7, 0x96, !PT ;  /* 0x0000000e09077c12 */ /* 0x000fe2000f8e9607 */
[----:B01----:R-:W-:-:S04]  /*4af0*/  IMAD.WIDE.U32 R68, R6, -0x2daee0ad, RZ ;  /* 0xd2511f5306447825 */ /* 0x003fc800078e00ff */
        /* <DEDUP_REMOVED lines=35> */
.L_x_9639:
[----:B------:R-:W-:Y:S05]  /*4d30*/  BSYNC B3 ;  /* 0x0000000000037941 */ /* 0x000fea0003800000 */
.L_x_9638:
        /* <DEDUP_REMOVED lines=13> */
.L_x_9634:
[----:B------:R-:W-:Y:S05]  /*4e10*/  BSYNC B2 ;  /* 0x0000000000027941 */ /* 0x000fea0003800000 */
.L_x_9632:
[----:B------:R-:W-:Y:S04]  /*4e20*/  BSSY B2, `(.L_x_9642) ;  /* 0x000005e000027945 */ /* 0x000fe80003800000 */
[----:B------:R-:W-:Y:S05]  /*4e30*/  @P3 BRA `(.L_x_9643) ;  /* 0x0000000000183947 */ /* 0x000fea0003800000 */
[----:B------:R-:W-:Y:S01]  /*4e40*/  IMAD.MOV.U32 R30, RZ, RZ, RZ ;  /* 0x000000ffff1e7224 */ /* 0x000fe200078e00ff */
[----:B01----:R-:W-:Y:S01]  /*4e50*/  MOV R68, R9 ;  /* 0x0000000900447202 */ /* 0x003fe20000000f00 */
[----:B------:R-:W-:Y:S06]  /*4e60*/  @!P2 BRA `(.L_x_9644) ;  /* 0x000000040064a947 */ /* 0x000fec0003800000 */
[----:B------:R-:W-:Y:S02]  /*4e70*/  IMAD.MOV.U32 R68, RZ, RZ, R9 ;  /* 0x000000ffff447224 */ /* 0x000fe400078e0009 */
[----:B-----5:R-:W-:Y:S01]  /*4e80*/  IMAD.U32 R30, R65, 0x10000, RZ ;  /* 0x00010000411e7824 */ /* 0x020fe200078e00ff */
[----:B------:R-:W-:Y:S06]  /*4e90*/  BRA `(.L_x_9644) ;  /* 0x0000000400587947 */ /* 0x000fec0003800000 */
.L_x_9643:
[C---:B------:R-:W-:Y:S01]  /*4ea0*/  ISETP.NE.AND P4, PT, R9.reuse, 0x1, PT ;  /* 0x000000010900780c */ /* 0x040fe20003f85270 */
[----:B------:R-:W-:Y:S01]  /*4eb0*/  BSSY B3, `(.L_x_9645) ;  /* 0x000000c000037945 */ /* 0x000fe20003800000 */
[----:B01----:R-:W-:-:S11]  /*4ec0*/  IADD3 R68, R9, 0x1, RZ ;  /* 0x0000000109447810 */ /* 0x003fd60007ffe0ff */
        /* <DEDUP_REMOVED lines=9> */
.L_x_9646:
[----:B------:R-:W-:-:S07]  /*4f60*/  IMAD.MOV.U32 R17, RZ, RZ, R10 ;  /* 0x000000ffff117224 */ /* 0x000fce00078e000a */
.L_x_9647:
[----:B------:R-:W-:Y:S05]  /*4f70*/  BSYNC B3 ;  /* 0x0000000000037941 */ /* 0x000fea0003800000 */
.L_x_9645:
        /* <DEDUP_REMOVED lines=16> */
.L_x_9651:
[----:B------:R-:W-:Y:S05]  /*5080*/  BSYNC B4 ;  /* 0x0000000000047941 */ /* 0x000fea0003800000 */
.L_x_9650:
        /* <DEDUP_REMOVED lines=37> */
[----:B------:R-:W-:Y:S02]  /*52e0*/  LOP3.LUT R8, R7, UR28, R8, 0x96, !PT ;  /* 0x0000001c07087c12 */ /* 0x000fe4000f8e9608 */
[----:B------:R-:W-:-:S03]  /*52f0*/  MOV R10, R68 ;  /* 0x00000044000a7202 */ /* 0x000fc60000000f00 */
[----:B------:R-:W-:Y:S01]  /*5300*/  IMAD.WIDE.U32 R8, R8, -0x2daee0ad, RZ ;  /* 0xd2511f5308087825 */ /* 0x000fe200078e00ff */
[----:B------:R-:W-:-:S03]  /*5310*/  LOP3.LUT R6, R69, UR30, R6, 0x96, !PT ;  /* 0x0000001e45067c12 */ /* 0x000fc6000f8e9606 */
[----:B------:R-:W-:Y:S01]  /*5320*/  IMAD.MOV.U32 R68, RZ, RZ, RZ ;  /* 0x000000ffff447224 */ /* 0x000fe200078e00ff */
[----:B------:R-:W-:-:S07]  /*5330*/  LOP3.LUT R7, R9, UR31, R30, 0x96, !PT ;  /* 0x0000001f09077c12 */ /* 0x000fce000f8e961e */
.L_x_9649:
[----:B------:R-:W-:Y:S05]  /*5340*/  BSYNC B3 ;  /* 0x0000000000037941 */ /* 0x000fea0003800000 */
.L_x_9648:
        /* <DEDUP_REMOVED lines=11> */
.L_x_9644:
[----:B------:R-:W-:Y:S05]  /*5400*/  BSYNC B2 ;  /* 0x0000000000027941 */ /* 0x000fea0003800000 */
.L_x_9642:
        /* <DEDUP_REMOVED lines=9> */
.L_x_9653:
        /* <DEDUP_REMOVED lines=12> */
.L_x_9656:
[----:B------:R-:W-:-:S07]  /*5560*/  IMAD.MOV.U32 R19, RZ, RZ, R10 ;  /* 0x000000ffff137224 */ /* 0x000fce00078e000a */
.L_x_9657:
[----:B------:R-:W-:Y:S05]  /*5570*/  BSYNC B3 ;  /* 0x0000000000037941 */ /* 0x000fea0003800000 */
.L_x_9655:
        /* <DEDUP_REMOVED lines=16> */
.L_x_9661:
[----:B------:R-:W-:Y:S05]  /*5680*/  BSYNC B4 ;  /* 0x0000000000047941 */ /* 0x000fea0003800000 */
.L_x_9660:
        /* <DEDUP_REMOVED lines=42> */
[----:B------:R-:W-:-:S11]  /*5930*/  HFMA2.MMA R9, -RZ, RZ, 0, 0 ;  /* 0x00000000ff097435 */ /* 0x000fd600000001ff */
.L_x_9659:
[----:B------:R-:W-:Y:S05]  /*5940*/  BSYNC B3 ;  /* 0x0000000000037941 */ /* 0x000fea0003800000 */
.L_x_9658:
        /* <DEDUP_REMOVED lines=13> */
.L_x_9654:
[----:B------:R-:W-:Y:S05]  /*5a20*/  BSYNC B2 ;  /* 0x0000000000027941 */ /* 0x000fea0003800000 */
.L_x_9652:
        /* <DEDUP_REMOVED lines=8> */
.L_x_9663:
        /* <DEDUP_REMOVED lines=12> */
.L_x_9666:
[----:B------:R-:W-:-:S07]  /*5b70*/  MOV R21, R10 ;  /* 0x0000000a00157202 */ /* 0x000fce0000000f00 */
.L_x_9667:
[----:B------:R-:W-:Y:S05]  /*5b80*/  BSYNC B3 ;  /* 0x0000000000037941 */ /* 0x000fea0003800000 */
.L_x_9665:
        /* <DEDUP_REMOVED lines=16> */
.L_x_9671:
[----:B------:R-:W-:Y:S05]  /*5c90*/  BSYNC B4 ;  /* 0x0000000000047941 */ /* 0x000fea0003800000 */
.L_x_9670:
        /* <DEDUP_REMOVED lines=43> */
.L_x_9669:
[----:B------:R-:W-:Y:S05]  /*5f50*/  BSYNC B3 ;  /* 0x0000000000037941 */ /* 0x000fea0003800000 */
.L_x_9668:
        /* <DEDUP_REMOVED lines=11> */
.L_x_9664:
[----:B------:R-:W-:Y:S05]  /*6010*/  BSYNC B2 ;  /* 0x0000000000027941 */ /* 0x000fea0003800000 */
.L_x_9662:
        /* <DEDUP_REMOVED lines=9> */
.L_x_9673:
        /* <DEDUP_REMOVED lines=12> */
.L_x_9676:
[----:B------:R-:W-:-:S07]  /*6170*/  IMAD.MOV.U32 R23, RZ, RZ, R10 ;  /* 0x000000ffff177224 */ /* 0x000fce00078e000a */
.L_x_9677:
[----:B------:R-:W-:Y:S05]  /*6180*/  BSYNC B3 ;  /* 0x0000000000037941 */ /* 0x000fea0003800000 */
.L_x_9675:
        /* <DEDUP_REMOVED lines=16> */
.L_x_9681:
[----:B------:R-:W-:Y:S05]  /*6290*/  BSYNC B4 ;  /* 0x0000000000047941 */ /* 0x000fea0003800000 */
.L_x_9680:
        /* <DEDUP_REMOVED lines=43> */
.L_x_9679:
[----:B------:R-:W-:Y:S05]  /*6550*/  BSYNC B3 ;  /* 0x0000000000037941 */ /* 0x000fea0003800000 */
.L_x_9678:
        /* <DEDUP_REMOVED lines=13> */
.L_x_9674:
[----:B------:R-:W-:Y:S05]  /*6630*/  BSYNC B2 ;  /* 0x0000000000027941 */ /* 0x000fea0003800000 */
.L_x_9672:
        /* <DEDUP_REMOVED lines=8> */
.L_x_9683:
        /* <DEDUP_REMOVED lines=12> */
.L_x_9686:
[----:B------:R-:W-:-:S07]  /*6780*/  MOV R25, R10 ;  /* 0x0000000a00197202 */ /* 0x000fce0000000f00 */
.L_x_9687:
[----:B------:R-:W-:Y:S05]  /*6790*/  BSYNC B3 ;  /* 0x0000000000037941 */ /* 0x000fea0003800000 */
.L_x_9685:
        /* <DEDUP_REMOVED lines=16> */
.L_x_9691:
[----:B------:R-:W-:Y:S05]  /*68a0*/  BSYNC B4 ;  /* 0x0000000000047941 */ /* 0x000fea0003800000 */
.L_x_9690:
        /* <DEDUP_REMOVED lines=43> */
.L_x_9689:
[----:B------:R-:W-:Y:S05]  /*6b60*/  BSYNC B3 ;  /* 0x0000000000037941 */ /* 0x000fea0003800000 */
.L_x_9688:
        /* <DEDUP_REMOVED lines=11> */
.L_x_9684:
[----:B------:R-:W-:Y:S05]  /*6c20*/  BSYNC B2 ;  /* 0x0000000000027941 */ /* 0x000fea0003800000 */
.L_x_9682:
        /* <DEDUP_REMOVED lines=9> */
.L_x_9693:
        /* <DEDUP_REMOVED lines=12> */
.L_x_9696:
[----:B------:R-:W-:-:S07]  /*6d80*/  IMAD.MOV.U32 R27, RZ, RZ, R10 ;  /* 0x000000ffff1b7224 */ /* 0x000fce00078e000a */
.L_x_9697:
[----:B------:R-:W-:Y:S05]  /*6d90*/  BSYNC B3 ;  /* 0x0000000000037941 */ /* 0x000fea0003800000 */
.L_x_9695:
        /* <DEDUP_REMOVED lines=16> */
.L_x_9701:
[----:B------:R-:W-:Y:S05]  /*6ea0*/  BSYNC B4 ;  /* 0x0000000000047941 */ /* 0x000fea0003800000 */
.L_x_9700:
        /* <DEDUP_REMOVED lines=43> */
.L_x_9699:
[----:B------:R-:W-:Y:S05]  /*7160*/  BSYNC B3 ;  /* 0x0000000000037941 */ /* 0x000fea0003800000 */
.L_x_9698:
[----:B-----5:R-:W-:Y:S02]  /*7170*/  PRMT R68, R63, 0x7632, R68 ;  /* 0x000076323f447816 */ /* 0x020fe40000000044 */
[----:B------:R-:W-:Y:S02]  /*7180*/  I2FP.F32.U32 R27, R27 ;  /* 0x0000001b001b7245 */ /* 0x000fe40000201000 */
[----:B------:R-:W-:Y:S01]  /*7190*/  MOV R70, 0x2f800000 ;  /* 0x2f80000000467802 */ /* 0x000fe20000000f00 */
[----:B------:R-:W-:Y:S01]  /*71a0*/  IMAD.U32 R68, R68, 0x10000, RZ ;  /* 0x0001000044447824 */ /* 0x000fe200078e00ff */
[----:B------:R-:W-:-:S03]  /*71b0*/  @P2 PRMT R69, R67, 0x7632, R69 ;  /* 0x0000763243452816 */ /* 0x000fc60000000045 */
        /* <DEDUP_REMOVED lines=8> */
.L_x_9694:
[----:B------:R-:W-:Y:S05]  /*7240*/  BSYNC B2 ;  /* 0x0000000000027941 */ /* 0x000fea0003800000 */
.L_x_9692:
        /* <DEDUP_REMOVED lines=29> */
.L_x_9703:
[----:B------:R-:W-:Y:S05]  /*7420*/  BSYNC B2 ;  /* 0x0000000000027941 */ /* 0x000fea0003800000 */
.L_x_9702:
[----:B------:R-:W-:Y:S01]  /*7430*/  VIADD R104, R104, 0x20 ;  /* 0x0000002068687836 */ /* 0x000fe20000000000 */
[----:B------:R-:W-:-:S07]  /*7440*/  IADD3 R100, R100, 0x20, RZ ;  /* 0x0000002064647810 */ /* 0x000fce0007ffe0ff */
.L_x_9621:
[----:B------:R-:W-:Y:S05]  /*7450*/  BSYNC B1 ;  /* 0x0000000000017941 */ /* 0x000fea0003800000 */
.L_x_9620:
        /* <DEDUP_REMOVED lines=20> */
.L_x_9707:
        /* <DEDUP_REMOVED lines=12> */
.L_x_9710:
[----:B------:R-:W-:-:S07]  /*7660*/  IMAD.MOV.U32 R13, RZ, RZ, R10 ;  /* 0x000000ffff0d7224 */ /* 0x000fce00078e000a */
.L_x_9711:
[----:B------:R-:W-:Y:S05]  /*7670*/  BSYNC B3 ;  /* 0x0000000000037941 */ /* 0x000fea0003800000 */
.L_x_9709:
        /* <DEDUP_REMOVED lines=16> */
.L_x_9715:
[----:B------:R-:W-:Y:S05]  /*7780*/  BSYNC B4 ;  /* 0x0000000000047941 */ /* 0x000fea0003800000 */
.L_x_9714:
        /* <DEDUP_REMOVED lines=43> */
.L_x_9713:
[----:B------:R-:W-:Y:S05]  /*7a40*/  BSYNC B3 ;  /* 0x0000000000037941 */ /* 0x000fea0003800000 */
.L_x_9712:
        /* <DEDUP_REMOVED lines=11> */
.L_x_9708:
[----:B------:R-:W-:Y:S05]  /*7b00*/  BSYNC B2 ;  /* 0x0000000000027941 */ /* 0x000fea0003800000 */
.L_x_9706:
        /* <DEDUP_REMOVED lines=9> */
.L_x_9717:
        /* <DEDUP_REMOVED lines=12> */
.L_x_9720:
[----:B------:R-:W-:-:S07]  /*7c60*/  MOV R15, R10 ;  /* 0x0000000a000f7202 */ /* 0x000fce0000000f00 */
.L_x_9721:
[----:B------:R-:W-:Y:S05]  /*7c70*/  BSYNC B3 ;  /* 0x0000000000037941 */ /* 0x000fea0003800000 */
.L_x_9719:
        /* <DEDUP_REMOVED lines=16> */
.L_x_9725:
[----:B------:R-:W-:Y:S05]  /*7d80*/  BSYNC B4 ;  /* 0x0000000000047941 */ /* 0x000fea0003800000 */
.L_x_9724:
        /* <DEDUP_REMOVED lines=43> */
.L_x_9723:
[----:B------:R-:W-:Y:S05]  /*8040*/  BSYNC B3 ;  /* 0x0000000000037941 */ /* 0x000fea0003800000 */
.L_x_9722:
        /* <DEDUP_REMOVED lines=13> */
.L_x_9718:
[----:B------:R-:W-:Y:S05]  /*8120*/  BSYNC B2 ;  /* 0x0000000000027941 */ /* 0x000fea0003800000 */
.L_x_9716:
        /* <DEDUP_REMOVED lines=8> */
.L_x_9727:
        /* <DEDUP_REMOVED lines=12> */
.L_x_9730:
[----:B------:R-:W-:-:S07]  /*8270*/  IMAD.MOV.U32 R17, RZ, RZ, R10 ;  /* 0x000000ffff117224 */ /* 0x000fce00078e000a */
.L_x_9731:
[----:B------:R-:W-:Y:S05]  /*8280*/  BSYNC B3 ;  /* 0x0000000000037941 */ /* 0x000fea0003800000 */
.L_x_9729:
        /* <DEDUP_REMOVED lines=16> */
.L_x_9735:
[----:B------:R-:W-:Y:S05]  /*8390*/  BSYNC B4 ;  /* 0x0000000000047941 */ /* 0x000fea0003800000 */
.L_x_9734:
        /* <DEDUP_REMOVED lines=37> */
[----:B------:R-:W-:-:S03]  /*85f0*/  LOP3.LUT R8, R7, UR28, R8, 0x96, !PT ;  /* 0x0000001c07087c12 */ /* 0x000fc6000f8e9608 */
[----:B------:R-:W-:Y:S01]  /*8600*/  IMAD.MOV.U32 R10, RZ, RZ, R70 ;  /* 0x000000ffff0a7224 */ /* 0x000fe200078e0046 */
[----:B------:R-:W-:Y:S01]  /*8610*/  LOP3.LUT R6, R71, UR30, R6, 0x96, !PT ;  /* 0x0000001e47067c12 */ /* 0x000fe2000f8e9606 */
[----:B------:R-:W-:-:S05]  /*8620*/  IMAD.WIDE.U32 R8, R8, -0x2daee0ad, RZ ;  /* 0xd2511f5308087825 */ /* 0x000fca00078e00ff */
[----:B------:R-:W-:Y:S01]  /*8630*/  LOP3.LUT R7, R9, UR31, R68, 0x96, !PT ;  /* 0x0000001f09077c12 */ /* 0x000fe2000f8e9644 */
[----:B------:R-:W-:-:S11]  /*8640*/  HFMA2.MMA R68, -RZ, RZ, 0, 0 ;  /* 0x00000000ff447435 */ /* 0x000fd600000001ff */
.L_x_9733:
[----:B------:R-:W-:Y:S05]  /*8650*/  BSYNC B3 ;  /* 0x0000000000037941 */ /* 0x000fea0003800000 */
.L_x_9732:
        /* <DEDUP_REMOVED lines=11> */
.L_x_9728:
[----:B------:R-:W-:Y:S05]  /*8710*/  BSYNC B2 ;  /* 0x0000000000027941 */ /* 0x000fea0003800000 */
.L_x_9726:
        /* <DEDUP_REMOVED lines=9> */
.L_x_9737:
        /* <DEDUP_REMOVED lines=12> */
.L_x_9740:
[----:B------:R-:W-:-:S07]  /*8870*/  MOV R19, R10 ;  /* 0x0000000a00137202 */ /* 0x000fce0000000f00 */
.L_x_9741:
[----:B------:R-:W-:Y:S05]  /*8880*/  BSYNC B3 ;  /* 0x0000000000037941 */ /* 0x000fea0003800000 */
.L_x_9739:
        /* <DEDUP_REMOVED lines=16> */
.L_x_9745:
[----:B------:R-:W-:Y:S05]  /*8990*/  BSYNC B4 ;  /* 0x0000000000047941 */ /* 0x000fea0003800000 */
.L_x_9744:
        /* <DEDUP_REMOVED lines=43> */
.L_x_9743:
[----:B------:R-:W-:Y:S05]  /*8c50*/  BSYNC B3 ;  /* 0x0000000000037941 */ /* 0x000fea0003800000 */
.L_x_9742:
        /* <DEDUP_REMOVED lines=13> */
.L_x_9738:
[----:B------:R-:W-:Y:S05]  /*8d30*/  BSYNC B2 ;  /* 0x0000000000027941 */ /* 0x000fea0003800000 */
.L_x_9736:
        /* <DEDUP_REMOVED lines=8> */
.L_x_9747:
        /* <DEDUP_REMOVED lines=12> */
.L_x_9750:
[----:B------:R-:W-:-:S07]  /*8e80*/  IMAD.MOV.U32 R21, RZ, RZ, R10 ;  /* 0x000000ffff157224 */ /* 0x000fce00078e000a */
.L_x_9751:
[----:B------:R-:W-:Y:S05]  /*8e90*/  BSYNC B3 ;  /* 0x0000000000037941 */ /* 0x000fea0003800000 */
.L_x_9749:
        /* <DEDUP_REMOVED lines=16> */
.L_x_9755:
[----:B------:R-:W-:Y:S05]  /*8fa0*/  BSYNC B4 ;  /* 0x0000000000047941 */ /* 0x000fea0003800000 */
.L_x_9754:
        /* <DEDUP_REMOVED lines=43> */
.L_x_9753:
[----:B------:R-:W-:Y:S05]  /*9260*/  BSYNC B3 ;  /* 0x0000000000037941 */ /* 0x000fea0003800000 */
.L_x_9752:
        /* <DEDUP_REMOVED lines=11> */
.L_x_9748:
[----:B------:R-:W-:Y:S05]  /*9320*/  BSYNC B2 ;  /* 0x0000000000027941 */ /* 0x000fea0003800000 */
.L_x_9746:
        /* <DEDUP_REMOVED lines=9> */
.L_x_9757:
        /* <DEDUP_REMOVED lines=12> */
.L_x_9760:
[----:B------:R-:W-:-:S07]  /*9480*/  MOV R23, R10 ;  /* 0x0000000a00177202 */ /* 0x000fce0000000f00 */
.L_x_9761:
[----:B------:R-:W-:Y:S05]  /*9490*/  BSYNC B3 ;  /* 0x0000000000037941 */ /* 0x000fea0003800000 */
.L_x_9759:
        /* <DEDUP_REMOVED lines=16> */
.L_x_9765:
[----:B------:R-:W-:Y:S05]  /*95a0*/  BSYNC B4 ;  /* 0x0000000000047941 */ /* 0x000fea0003800000 */
.L_x_9764:
        /* <DEDUP_REMOVED lines=43> */
.L_x_9763:
[----:B------:R-:W-:Y:S05]  /*9860*/  BSYNC B3 ;  /* 0x0000000000037941 */ /* 0x000fea0003800000 */
.L_x_9762:
        /* <DEDUP_REMOVED lines=13> */
.L_x_9758:
[----:B------:R-:W-:Y:S05]  /*9940*/  BSYNC B2 ;  /* 0x0000000000027941 */ /* 0x000fea0003800000 */
.L_x_9756:
        /* <DEDUP_REMOVED lines=8> */
.L_x_9767:
        /* <DEDUP_REMOVED lines=12> */
.L_x_9770:
[----:B------:R-:W-:-:S07]  /*9a90*/  IMAD.MOV.U32 R25, RZ, RZ, R10 ;  /* 0x000000ffff197224 */ /* 0x000fce00078e000a */
.L_x_9771:
[----:B------:R-:W-:Y:S05]  /*9aa0*/  BSYNC B3 ;  /* 0x0000000000037941 */ /* 0x000fea0003800000 */
.L_x_9769:
        /* <DEDUP_REMOVED lines=16> */
.L_x_9775:
[----:B------:R-:W-:Y:S05]  /*9bb0*/  BSYNC B4 ;  /* 0x0000000000047941 */ /* 0x000fea0003800000 */
.L_x_9774:
        /* <DEDUP_REMOVED lines=43> */
.L_x_9773:
[----:B------:R-:W-:Y:S05]  /*9e70*/  BSYNC B3 ;  /* 0x0000000000037941 */ /* 0x000fea0003800000 */
.L_x_9772:
        /* <DEDUP_REMOVED lines=11> */
.L_x_9768:
[----:B------:R-:W-:Y:S05]  /*9f30*/  BSYNC B2 ;  /* 0x0000000000027941 */ /* 0x000fea0003800000 */
.L_x_9766:
        /* <DEDUP_REMOVED lines=9> */
.L_x_9777:
        /* <DEDUP_REMOVED lines=12> */
.L_x_9780:
[----:B------:R-:W-:-:S07]  /*a090*/  MOV R27, R10 ;  /* 0x0000000a001b7202 */ /* 0x000fce0000000f00 */
.L_x_9781:
[----:B------:R-:W-:Y:S05]  /*a0a0*/  BSYNC B3 ;  /* 0x0000000000037941 */ /* 0x000fea0003800000 */
.L_x_9779:
        /* <DEDUP_REMOVED lines=16> */
.L_x_9785:
[----:B------:R-:W-:Y:S05]  /*a1b0*/  BSYNC B4 ;  /* 0x0000000000047941 */ /* 0x000fea0003800000 */
.L_x_9784:
        /* <DEDUP_REMOVED lines=43> */
.L_x_9783:
[----:B------:R-:W-:Y:S05]  /*a470*/  BSYNC B3 ;  /* 0x0000000000037941 */ /* 0x000fea0003800000 */
.L_x_9782:
[----:B-----5:R-:W-:Y:S01]  /*a480*/  PRMT R68, R63, 0x7632, R68 ;  /* 0x000076323f447816 */ /* 0x020fe20000000044 */
[----:B------:R-:W-:Y:S01]  /*a490*/  IMAD.MOV.U32 R70, RZ, RZ, 0x2f800000 ;  /* 0x2f800000ff467424 */ /* 0x000fe200078e00ff */
[----:B------:R-:W-:Y:S02]  /*a4a0*/  I2FP.F32.U32 R27, R27 ;  /* 0x0000001b001b7245 */ /* 0x000fe40000201000 */
[----:B------:R-:W-:Y:S02]  /*a4b0*/  SHF.L.U32 R68, R68, 0x10, RZ ;  /* 0x0000001044447819 */ /* 0x000fe400000006ff */
[----:B------:R-:W-:Y:S01]  /*a4c0*/  @P2 PRMT R69, R67, 0x7632, R69 ;  /* 0x0000763243452816 */ /* 0x000fe20000000045 */
[----:B------:R-:W-:Y:S02]  /*a4d0*/  FFMA.FTZ R27, R27, R70, 1.1641532182693481445e-10 ;  /* 0x2f0000001b1b7423 */ /* 0x000fe40000010046 */
[----:B------:R-:W-:Y:S01]  /*a4e0*/  FMUL.FTZ R68, R68, UR13 ;  /* 0x0000000d44447c20 */ /* 0x000fe20008410000 */
[----:B------:R-:W-:-:S02]  /*a4f0*/  @P2 SHF.L.U32 R70, R69, 0x10, RZ ;  /* 0x0000001045462819 */ /* 0x000fc400000006ff */
[----:B------:R-:W-:Y:S01]  /*a500*/  FSETP.GTU.FTZ.AND P3, PT, R27, UR10, PT ;  /* 0x0000000a1b007c0b */ /* 0x000fe2000bf7c000 */
[----:B------:R-:W-:-:S03]  /*a510*/  FMUL.FTZ R68, R68, UR12 ;  /* 0x0000000c44447c20 */ /* 0x000fc60008410000 */
[----:B------:R-:W-:Y:S02]  /*a520*/  SEL R27, RZ, 0x1, P3 ;  /* 0x00000001ff1b7807 */ /* 0x000fe40001800000 */
[----:B------:R-:W-:-:S05]  /*a530*/  FSEL R83, R68, RZ, !P3 ;  /* 0x000000ff44537208 */ /* 0x000fca0005800000 */
[----:B------:R-:W-:-:S07]  /*a540*/  @P2 FADD.FTZ R83, R70, R83 ;  /* 0x0000005346532221 */ /* 0x000fce0000010000 */
.L_x_9778:
[----:B------:R-:W-:Y:S05]  /*a550*/  BSYNC B2 ;  /* 0x0000000000027941 */ /* 0x000fea0003800000 */
.L_x_9776:
        /* <DEDUP_REMOVED lines=29> */
.L_x_9787:
[----:B------:R-:W-:Y:S05]  /*a730*/  BSYNC B2 ;  /* 0x0000000000027941 */ /* 0x000fea0003800000 */
.L_x_9786:
[----:B------:R-:W-:Y:S01]  /*a740*/  IADD3 R104, R104, 0x20, RZ ;  /* 0x0000002068687810 */ /* 0x000fe20007ffe0ff */
[----:B------:R-:W-:-:S07]  /*a750*/  VIADD R100, R100, 0x20 ;  /* 0x0000002064647836 */ /* 0x000fce0000000000 */
.L_x_9705:
[----:B------:R-:W-:Y:S05]  /*a760*/  BSYNC B1 ;  /* 0x0000000000017941 */ /* 0x000fea0003800000 */
.L_x_9704:
        /* <DEDUP_REMOVED lines=20> */
.L_x_9791:
        /* <DEDUP_REMOVED lines=12> */
.L_x_9794:
[----:B------:R-:W-:-:S07]  /*a970*/  MOV R13, R10 ;  /* 0x0000000a000d7202 */ /* 0x000fce0000000f00 */
.L_x_9795:
[----:B------:R-:W-:Y:S05]  /*a980*/  BSYNC B3 ;  /* 0x0000000000037941 */ /* 0x000fea0003800000 */
.L_x_9793:
        /* <DEDUP_REMOVED lines=16> */
.L_x_9799:
[----:B------:R-:W-:Y:S05]  /*aa90*/  BSYNC B4 ;  /* 0x0000000000047941 */ /* 0x000fea0003800000 */
.L_x_9798:
        /* <DEDUP_REMOVED lines=43> */
.L_x_9797:
[----:B------:R-:W-:Y:S05]  /*ad50*/  BSYNC B3 ;  /* 0x0000000000037941 */ /* 0x000fea0003800000 */
.L_x_9796:
        /* <DEDUP_REMOVED lines=11> */
.L_x_9792:
[----:B------:R-:W-:Y:S05]  /*ae10*/  BSYNC B2 ;  /* 0x0000000000027941 */ /* 0x000fea0003800000 */
.L_x_9790:
        /* <DEDUP_REMOVED lines=9> */
.L_x_9801:
        /* <DEDUP_REMOVED lines=12> */
.L_x_9804:
[----:B------:R-:W-:-:S07]  /*af70*/  IMAD.MOV.U32 R15, RZ, RZ, R10 ;  /* 0x000000ffff0f7224 */ /* 0x000fce00078e000a */
.L_x_9805:
[----:B------:R-:W-:Y:S05]  /*af80*/  BSYNC B3 ;  /* 0x0000000000037941 */ /* 0x000fea0003800000 */
.L_x_9803:
        /* <DEDUP_REMOVED lines=16> */
.L_x_9809:
[----:B------:R-:W-:Y:S05]  /*b090*/  BSYNC B4 ;  /* 0x0000000000047941 */ /* 0x000fea0003800000 */
.L_x_9808:
        /* <DEDUP_REMOVED lines=43> */
.L_x_9807:
[----:B------:R-:W-:Y:S05]  /*b350*/  BSYNC B3 ;  /* 0x0000000000037941 */ /* 0x000fea0003800000 */
.L_x_9806:
        /* <DEDUP_REMOVED lines=13> */
.L_x_9802:
[----:B------:R-:W-:Y:S05]  /*b430*/  BSYNC B2 ;  /* 0x0000000000027941 */ /* 0x000fea0003800000 */
.L_x_9800:
        /* <DEDUP_REMOVED lines=8> */
.L_x_9811:
        /* <DEDUP_REMOVED lines=12> */
.L_x_9814:
[----:B------:R-:W-:-:S07]  /*b580*/  MOV R17, R10 ;  /* 0x0000000a00117202 */ /* 0x000fce0000000f00 */
.L_x_9815:
[----:B------:R-:W-:Y:S05]  /*b590*/  BSYNC B3 ;  /* 0x0000000000037941 */ /* 0x000fea0003800000 */
.L_x_9813:
        /* <DEDUP_REMOVED lines=16> */
.L_x_9819:
[----:B------:R-:W-:Y:S05]  /*b6a0*/  BSYNC B4 ;  /* 0x0000000000047941 */ /* 0x000fea0003800000 */
.L_x_9818:
        /* <DEDUP_REMOVED lines=41> */
[----:B------:R-:W-:Y:S01]  /*b940*/  LOP3.LUT R7, R9, UR31, R68, 0x96, !PT ;  /* 0x0000001f09077c12 */ /* 0x000fe2000f8e9644 */
[----:B------:R-:W-:-:S07]  /*b950*/  IMAD.MOV.U32 R68, RZ, RZ, RZ ;  /* 0x000000ffff447224 */ /* 0x000fce00078e00ff */
.L_x_9817:
[----:B------:R-:W-:Y:S05]  /*b960*/  BSYNC B3 ;  /* 0x0000000000037941 */ /* 0x000fea0003800000 */
.L_x_9816:
        /* <DEDUP_REMOVED lines=11> */
.L_x_9812:
[----:B------:R-:W-:Y:S05]  /*ba20*/  BSYNC B2 ;  /* 0x0000000000027941 */ /* 0x000fea0003800000 */
.L_x_9810:
        /* <DEDUP_REMOVED lines=9> */
.L_x_9821:
        /* <DEDUP_REMOVED lines=12> */
.L_x_9824:
[----:B------:R-:W-:-:S07]  /*bb80*/  IMAD.MOV.U32 R19, RZ, RZ, R10 ;  /* 0x000000ffff137224 */ /* 0x000fce00078e000a */
.L_x_9825:
[----:B------:R-:W-:Y:S05]  /*bb90*/  BSYNC B3 ;  /* 0x0000000000037941 */ /* 0x000fea0003800000 */
.L_x_9823:
        /* <DEDUP_REMOVED lines=16> */
.L_x_9829:
[----:B------:R-:W-:Y:S05]  /*bca0*/  BSYNC B4 ;  /* 0x0000000000047941 */ /* 0x000fea0003800000 */
.L_x_9828:
        /* <DEDUP_REMOVED lines=43> */
.L_x_9827:
[----:B------:R-:W-:Y:S05]  /*bf60*/  BSYNC B3 ;  /* 0x0000000000037941 */ /* 0x000fea0003800000 */
.L_x_9826:
        /* <DEDUP_REMOVED lines=13> */
.L_x_9822:
[----:B------:R-:W-:Y:S05]  /*c040*/  BSYNC B2 ;  /* 0x0000000000027941 */ /* 0x000fea0003800000 */
.L_x_9820:
        /* <DEDUP_REMOVED lines=8> */
.L_x_9831:
        /* <DEDUP_REMOVED lines=12> */
.L_x_9834:
[----:B------:R-:W-:-:S07]  /*c190*/  MOV R21, R10 ;  /* 0x0000000a00157202 */ /* 0x000fce0000000f00 */
.L_x_9835:
[----:B------:R-:W-:Y:S05]  /*c1a0*/  BSYNC B3 ;  /* 0x0000000000037941 */ /* 0x000fea0003800000 */
.L_x_9833:
        /* <DEDUP_REMOVED lines=16> */
.L_x_9839:
[----:B------:R-:W-:Y:S05]  /*c2b0*/  BSYNC B4 ;  /* 0x0000000000047941 */ /* 0x000fea0003800000 */
.L_x_9838:
        /* <DEDUP_REMOVED lines=43> */
.L_x_9837:
[----:B------:R-:W-:Y:S05]  /*c570*/  BSYNC B3 ;  /* 0x0000000000037941 */ /* 0x000fea0003800000 */
.L_x_9836:
        /* <DEDUP_REMOVED lines=11> */
.L_x_9832:
[----:B------:R-:W-:Y:S05]  /*c630*/  BSYNC B2 ;  /* 0x0000000000027941 */ /* 0x000fea0003800000 */
.L_x_9830:
        /* <DEDUP_REMOVED lines=9> */
.L_x_9841:
        /* <DEDUP_REMOVED lines=12> */
.L_x_9844:
[----:B------:R-:W-:-:S07]  /*c790*/  IMAD.MOV.U32 R23, RZ, RZ, R10 ;  /* 0x000000ffff177224 */ /* 0x000fce00078e000a */
.L_x_9845:
[----:B------:R-:W-:Y:S05]  /*c7a0*/  BSYNC B3 ;  /* 0x0000000000037941 */ /* 0x000fea0003800000 */
.L_x_9843:
        /* <DEDUP_REMOVED lines=16> */
.L_x_9849:
[----:B------:R-:W-:Y:S05]  /*c8b0*/  BSYNC B4 ;  /* 0x0000000000047941 */ /* 0x000fea0003800000 */
.L_x_9848:
        /* <DEDUP_REMOVED lines=43> */
.L_x_9847:
[----:B------:R-:W-:Y:S05]  /*cb70*/  BSYNC B3 ;  /* 0x0000000000037941 */ /* 0x000fea0003800000 */
.L_x_9846:
        /* <DEDUP_REMOVED lines=13> */
.L_x_9842:
[----:B------:R-:W-:Y:S05]  /*cc50*/  BSYNC B2 ;  /* 0x0000000000027941 */ /* 0x000fea0003800000 */
.L_x_9840:
        /* <DEDUP_REMOVED lines=8> */
.L_x_9851:
        /* <DEDUP_REMOVED lines=12> */
.L_x_9854:
[----:B------:R-:W-:-:S07]  /*cda0*/  MOV R25, R10 ;  /* 0x0000000a00197202 */ /* 0x000fce0000000f00 */
.L_x_9855:
[----:B------:R-:W-:Y:S05]  /*cdb0*/  BSYNC B3 ;  /* 0x0000000000037941 */ /* 0x000fea0003800000 */
.L_x_9853:
        /* <DEDUP_REMOVED lines=16> */
.L_x_9859:
[----:B------:R-:W-:Y:S05]  /*cec0*/  BSYNC B4 ;  /* 0x0000000000047941 */ /* 0x000fea0003800000 */
.L_x_9858:
        /* <DEDUP_REMOVED lines=43> */
.L_x_9857:
[----:B------:R-:W-:Y:S05]  /*d180*/  BSYNC B3 ;  /* 0x0000000000037941 */ /* 0x000fea0003800000 */
.L_x_9856:
        /* <DEDUP_REMOVED lines=11> */
.L_x_9852:
[----:B------:R-:W-:Y:S05]  /*d240*/  BSYNC B2 ;  /* 0x0000000000027941 */ /* 0x000fea0003800000 */
.L_x_9850:
        /* <DEDUP_REMOVED lines=9> */
.L_x_9861:
        /* <DEDUP_REMOVED lines=12> */
.L_x_9864:
[----:B------:R-:W-:-:S07]  /*d3a0*/  IMAD.MOV.U32 R27, RZ, RZ, R10 ;  /* 0x000000ffff1b7224 */ /* 0x000fce00078e000a */
.L_x_9865:
[----:B------:R-:W-:Y:S05]  /*d3b0*/  BSYNC B3 ;  /* 0x0000000000037941 */ /* 0x000fea0003800000 */
.L_x_9863:
        /* <DEDUP_REMOVED lines=16> */
.L_x_9869:
[----:B------:R-:W-:Y:S05]  /*d4c0*/  BSYNC B4 ;  /* 0x0000000000047941 */ /* 0x000fea0003800000 */
.L_x_9868:
        /* <DEDUP_REMOVED lines=43> */
.L_x_9867:
[----:B------:R-:W-:Y:S05]  /*d780*/  BSYNC B3 ;  /* 0x0000000000037941 */ /* 0x000fea0003800000 */
.L_x_9866:
        /* <DEDUP_REMOVED lines=13> */
.L_x_9862:
[----:B------:R-:W-:Y:S05]  /*d860*/  BSYNC B2 ;  /* 0x0000000000027941 */ /* 0x000fea0003800000 */
.L_x_9860:
        /* <DEDUP_REMOVED lines=29> */
.L_x_9871:
[----:B------:R-:W-:Y:S05]  /*da40*/  BSYNC B2 ;  /* 0x0000000000027941 */ /* 0x000fea0003800000 */
.L_x_9870:
[----:B------:R-:W-:Y:S01]  /*da50*/  VIADD R104, R104, 0x20 ;  /* 0x0000002068687836 */ /* 0x000fe20000000000 */
[----:B------:R-:W-:-:S07]  /*da60*/  IADD3 R100, R100, 0x20, RZ ;  /* 0x0000002064647810 */ /* 0x000fce0007ffe0ff */
.L_x_9789:
[----:B------:R-:W-:Y:S05]  /*da70*/  BSYNC B1 ;  /* 0x0000000000017941 */ /* 0x000fea0003800000 */
.L_x_9788:
        /* <DEDUP_REMOVED lines=20> */
.L_x_9875:
        /* <DEDUP_REMOVED lines=12> */
.L_x_9878:
[----:B------:R-:W-:-:S07]  /*dc80*/  IMAD.MOV.U32 R13, RZ, RZ, R10 ;  /* 0x000000ffff0d7224 */ /* 0x000fce00078e000a */
.L_x_9879:
[----:B------:R-:W-:Y:S05]  /*dc90*/  BSYNC B3 ;  /* 0x0000000000037941 */ /* 0x000fea0003800000 */
.L_x_9877:
        /* <DEDUP_REMOVED lines=16> */
.L_x_9883:
[----:B------:R-:W-:Y:S05]  /*dda0*/  BSYNC B4 ;  /* 0x0000000000047941 */ /* 0x000fea0003800000 */
.L_x_9882:
        /* <DEDUP_REMOVED lines=43> */
.L_x_9881:
[----:B------:R-:W-:Y:S05]  /*e060*/  BSYNC B3 ;  /* 0x0000000000037941 */ /* 0x000fea0003800000 */
.L_x_9880:
        /* <DEDUP_REMOVED lines=11> */
.L_x_9876:
[----:B------:R-:W-:Y:S05]  /*e120*/  BSYNC B2 ;  /* 0x0000000000027941 */ /* 0x000fea0003800000 */
.L_x_9874:
        /* <DEDUP_REMOVED lines=9> */
.L_x_9885:
        /* <DEDUP_REMOVED lines=12> */
.L_x_9888:
[----:B------:R-:W-:-:S07]  /*e280*/  MOV R15, R10 ;  /* 0x0000000a000f7202 */ /* 0x000fce0000000f00 */
.L_x_9889:
[----:B------:R-:W-:Y:S05]  /*e290*/  BSYNC B3 ;  /* 0x0000000000037941 */ /* 0x000fea0003800000 */
.L_x_9887:
        /* <DEDUP_REMOVED lines=16> */
.L_x_9893:
[----:B------:R-:W-:Y:S05]  /*e3a0*/  BSYNC B4 ;  /* 0x0000000000047941 */ /* 0x000fea0003800000 */
.L_x_9892:
        /* <DEDUP_REMOVED lines=43> */
.L_x_9891:
[----:B------:R-:W-:Y:S05]  /*e660*/  BSYNC B3 ;  /* 0x0000000000037941 */ /* 0x000fea0003800000 */
.L_x_9890:
        /* <DEDUP_REMOVED lines=13> */
.L_x_9886:
[----:B------:R-:W-:Y:S05]  /*e740*/  BSYNC B2 ;  /* 0x0000000000027941 */ /* 0x000fea0003800000 */
.L_x_9884:
        /* <DEDUP_REMOVED lines=8> */
.L_x_9895:
        /* <DEDUP_REMOVED lines=12> */
.L_x_9898:
[----:B------:R-:W-:-:S07]  /*e890*/  IMAD.MOV.U32 R17, RZ, RZ, R10 ;  /* 0x000000ffff117224 */ /* 0x000fce00078e000a */
.L_x_9899:
[----:B------:R-:W-:Y:S05]  /*e8a0*/  BSYNC B3 ;  /* 0x0000000000037941 */ /* 0x000fea0003800000 */
.L_x_9897:
        /* <DEDUP_REMOVED lines=16> */
.L_x_9903:
[----:B------:R-:W-:Y:S05]  /*e9b0*/  BSYNC B4 ;  /* 0x0000000000047941 */ /* 0x000fea0003800000 */
.L_x_9902:
        /* <DEDUP_REMOVED lines=43> */
.L_x_9901:
[----:B------:R-:W-:Y:S05]  /*ec70*/  BSYNC B3 ;  /* 0x0000000000037941 */ /* 0x000fea0003800000 */
.L_x_9900:
        /* <DEDUP_REMOVED lines=11> */
.L_x_9896:
[----:B------:R-:W-:Y:S05]  /*ed30*/  BSYNC B2 ;  /* 0x0000000000027941 */ /* 0x000fea0003800000 */
.L_x_9894:
        /* <DEDUP_REMOVED lines=9> */
.L_x_9905:
        /* <DEDUP_REMOVED lines=12> */
.L_x_9908:
[----:B------:R-:W-:-:S07]  /*ee90*/  MOV R19, R10 ;  /* 0x0000000a00137202 */ /* 0x000fce0000000f00 */
.L_x_9909:
[----:B------:R-:W-:Y:S05]  /*eea0*/  BSYNC B3 ;  /* 0x0000000000037941 */ /* 0x000fea0003800000 */
.L_x_9907:
        /* <DEDUP_REMOVED lines=16> */
.L_x_9913:
[----:B------:R-:W-:Y:S05]  /*efb0*/  BSYNC B4 ;  /* 0x0000000000047941 */ /* 0x000fea0003800000 */
.L_x_9912:
        /* <DEDUP_REMOVED lines=43> */
.L_x_9911:
[----:B------:R-:W-:Y:S05]  /*f270*/  BSYNC B3 ;  /* 0x0000000000037941 */ /* 0x000fea0003800000 */
.L_x_9910:
        /* <DEDUP_REMOVED lines=13> */
.L_x_9906:
[----:B------:R-:W-:Y:S05]  /*f350*/  BSYNC B2 ;  /* 0x0000000000027941 */ /* 0x000fea0003800000 */
.L_x_9904:
        /* <DEDUP_REMOVED lines=8> */
.L_x_9915:
        /* <DEDUP_REMOVED lines=12> */
.L_x_9918:
[----:B------:R-:W-:-:S07]  /*f4a0*/  IMAD.MOV.U32 R21, RZ, RZ, R10 ;  /* 0x000000ffff157224 */ /* 0x000fce00078e000a */
.L_x_9919:
[----:B------:R-:W-:Y:S05]  /*f4b0*/  BSYNC B3 ;  /* 0x0000000000037941 */ /* 0x000fea0003800000 */
.L_x_9917:
        /* <DEDUP_REMOVED lines=16> */
.L_x_9923:
[----:B------:R-:W-:Y:S05]  /*f5c0*/  BSYNC B4 ;  /* 0x0000000000047941 */ /* 0x000fea0003800000 */
.L_x_9922:
        /* <DEDUP_REMOVED lines=43> */
.L_x_9921:
[----:B------:R-:W-:Y:S05]  /*f880*/  BSYNC B3 ;  /* 0x0000000000037941 */ /* 0x000fea0003800000 */
.L_x_9920:
        /* <DEDUP_REMOVED lines=11> */
.L_x_9916:
[----:B------:R-:W-:Y:S05]  /*f940*/  BSYNC B2 ;  /* 0x0000000000027941 */ /* 0x000fea0003800000 */
.L_x_9914:
        /* <DEDUP_REMOVED lines=9> */
.L_x_9925:
        /* <DEDUP_REMOVED lines=12> */
.L_x_9928:
[----:B------:R-:W-:-:S07]  /*faa0*/  MOV R23, R10 ;  /* 0x0000000a00177202 */ /* 0x000fce0000000f00 */
.L_x_9929:
[----:B------:R-:W-:Y:S05]  /*fab0*/  BSYNC B3 ;  /* 0x0000000000037941 */ /* 0x000fea0003800000 */
.L_x_9927:
        /* <DEDUP_REMOVED lines=16> */
.L_x_9933:
[----:B------:R-:W-:Y:S05]  /*fbc0*/  BSYNC B4 ;  /* 0x0000000000047941 */ /* 0x000fea0003800000 */
.L_x_9932:
        /* <DEDUP_REMOVED lines=43> */
.L_x_9931:
[----:B------:R-:W-:Y:S05]  /*fe80*/  BSYNC B3 ;  /* 0x0000000000037941 */ /* 0x000fea0003800000 */
.L_x_9930:
        /* <DEDUP_REMOVED lines=13> */
.L_x_9926:
[----:B------:R-:W-:Y:S05]  /*ff60*/  BSYNC B2 ;  /* 0x0000000000027941 */ /* 0x000fea0003800000 */
.L_x_9924:
        /* <DEDUP_REMOVED lines=8> */
.L_x_9935:
        /* <DEDUP_REMOVED lines=12> */
.L_x_9938:
[----:B------:R-:W-:-:S07]  /*100b0*/  IMAD.MOV.U32 R25, RZ, RZ, R10 ;  /* 0x000000ffff197224 */ /* 0x000fce00078e000a */
.L_x_9939:
[----:B------:R-:W-:Y:S05]  /*100c0*/  BSYNC B3 ;  /* 0x0000000000037941 */ /* 0x000fea0003800000 */
.L_x_9937:
        /* <DEDUP_REMOVED lines=16> */
.L_x_9943:
[----:B------:R-:W-:Y:S05]  /*101d0*/  BSYNC B4 ;  /* 0x0000000000047941 */ /* 0x000fea0003800000 */
.L_x_9942:
        /* <DEDUP_REMOVED lines=43> */
.L_x_9941:
[----:B------:R-:W-:Y:S05]  /*10490*/  BSYNC B3 ;  /* 0x0000000000037941 */ /* 0x000fea0003800000 */
.L_x_9940:
        /* <DEDUP_REMOVED lines=11> */
.L_x_9936:
[----:B------:R-:W-:Y:S05]  /*10550*/  BSYNC B2 ;  /* 0x0000000000027941 */ /* 0x000fea0003800000 */
.L_x_9934:
        /* <DEDUP_REMOVED lines=9> */
.L_x_9945:
        /* <DEDUP_REMOVED lines=12> */
.L_x_9948:
[----:B------:R-:W-:-:S07]  /*106b0*/  MOV R27, R10 ;  /* 0x0000000a001b7202 */ /* 0x000fce0000000f00 */
.L_x_9949:
[----:B------:R-:W-:Y:S05]  /*106c0*/  BSYNC B3 ;  /* 0x0000000000037941 */ /* 0x000fea0003800000 */
.L_x_9947:
        /* <DEDUP_REMOVED lines=16> */
.L_x_9953:
[----:B------:R-:W-:Y:S05]  /*107d0*/  BSYNC B4 ;  /* 0x0000000000047941 */ /* 0x000fea0003800000 */
.L_x_9952:
        /* <DEDUP_REMOVED lines=43> */
.L_x_9951:
[----:B------:R-:W-:Y:S05]  /*10a90*/  BSYNC B3 ;  /* 0x0000000000037941 */ /* 0x000fea0003800000 */
.L_x_9950:
        /* <DEDUP_REMOVED lines=13> */
.L_x_9946:
[----:B------:R-:W-:Y:S05]  /*10b70*/  BSYNC B2 ;  /* 0x0000000000027941 */ /* 0x000fea0003800000 */
.L_x_9944:
        /* <DEDUP_REMOVED lines=8> */
[----:B--2---:R-:W-:Y:S01]  /*10c00*/  IMAD.U32 R68, R25, 0x10000, RZ ;  /* 0x0001000019447824 */ /* 0x004fe200078e00ff */
        /* <DEDUP_REMOVED lines=19> */
.L_x_9873:
[----:B------:R-:W-:Y:S05]  /*10d40*/  BSYNC B1 ;  /* 0x0000000000017941 */ /* 0x000fea0003800000 */
.L_x_9872:
        /* <DEDUP_REMOVED lines=61> */
[----:B------:R-:W-:-:S03]  /*11120*/  FADD.FTZ R70, R14, -R104 ;  /* 0x800000680e467221 */ /* 0x000fc60000010000 */
[----:B------:R-:W-:Y:S01]  /*11130*/  FFMA.FTZ R69, R68, R68, RZ ;  /* 0x0000004444457223 */ /* 0x000fe200000100ff */
[----:B------:R-:W-:-:S03]  /*11140*/  FADD.FTZ R68, R20, -R104 ;  /* 0x8000006814447221 */ /* 0x000fc60000010000 */
[----:B------:R-:W-:Y:S01]  /*11150*/  FFMA.FTZ R69, R70, R70, R69 ;  /* 0x0000004646457223 */ /* 0x000fe20000010045 */
[----:B------:R-:W-:-:S04]  /*11160*/  FADD.FTZ R70, R16, -R104 ;  /* 0x8000006810467221 */ /* 0x000fc80000010000 */
[----:B------:R-:W-:Y:S01]  /*11170*/  FFMA.FTZ R69, R70, R70, R69 ;  /* 0x0000004646457223 */ /* 0x000fe20000010045 */
[----:B------:R-:W-:-:S04]  /*11180*/  FADD.FTZ R70, R18, -R104 ;  /* 0x8000006812467221 */ /* 0x000fc80000010000 */
[----:B------:R-:W-:Y:S01]  /*11190*/  FFMA.FTZ R69, R70, R70, R69 ;  /* 0x0000004646457223 */ /* 0x000fe20000010045 */
[----:B------:R-:W-:-:S03]  /*111a0*/  FADD.FTZ R70, R29, -R104 ;  /* 0x800000681d467221 */ /* 0x000fc60000010000 */
        /* <DEDUP_REMOVED lines=80> */
.L_x_9977:
[----:B------:R-:W2:Y:S01]  /*116b0*/  @!P5 LDC.64 R68, c[0x0][0x250] ;  /* 0x00009400ff44db82 */ /* 0x000ea20000000a00 */
[----:B------:R-:W-:Y:S01]  /*116c0*/  FMUL.FTZ R100, R104, R104 ;  /* 0x0000006868647220 */ /* 0x000fe20000410000 */
[----:B------:R-:W-:Y:S01]  /*116d0*/  PLOP3.LUT P1, PT, PT, PT, UP0, 0x40, 0x0 ;  /* 0x000000000000781c */ /* 0x000fe20003f2e808 */
[----:B-1----:R-:W-:Y:S01]  /*116e0*/  FADD.FTZ R102, R165, R102 ;  /* 0x00000066a5667221 */ /* 0x002fe20000010000 */
[----:B------:R-:W-:Y:S02]  /*116f0*/  BSSY B1, `(.L_x_9955) ;  /* 0x00000c7000017945 */ /* 0x000fe40003800000 */
[----:B------:R-:W-:Y:S01]  /*11700*/  FSEL R100, R100, RZ, !P1 ;  /* 0x000000ff64647208 */ /* 0x000fe20004800000 */
        /* <DEDUP_REMOVED lines=13> */
[----:B------:R-:W-:Y:S01]  /*117e0*/  IADD3 R106, R106, -0x1, RZ ;  /* 0xffffffff6a6a7810 */ /* 0x000fe20007ffe0ff */
[----:B------:R-:W-:Y:S01]  /*117f0*/  BSSY B2, `(.L_x_9957) ;  /* 0x0000029000027945 */ /* 0x000fe20003800000 */
[----:B------:R-:W-:Y:S02]  /*11800*/  PLOP3.LUT P1, PT, PT, PT, UP0, 0x40, 0x0 ;  /* 0x000000000000781c */ /* 0x000fe40003f2e808 */
[----:B------:R-:W-:Y:S02]  /*11810*/  LOP3.LUT R4, R164, 0x1f, RZ, 0xc0, !PT ;  /* 0x0000001fa4047812 */ /* 0x000fe400078ec0ff */
[----:B-1----:R-:W-:Y:S01]  /*11820*/  FSEL R104, R104, RZ, P1 ;  /* 0x000000ff68687208 */ /* 0x002fe20000800000 */
[----:B--2---:R-:W-:-:S05]  /*11830*/  IMAD R106, R106, R103, RZ ;  /* 0x000000676a6a7224 */ /* 0x004fca00078e02ff */
[----:B------:R-:W-:-:S04]  /*11840*/  SHF.R.S32.HI R69, RZ, 0x1f, R106 ;  /* 0x0000001fff457819 */ /* 0x000fc8000001146a */
[----:B------:R-:W-:-:S04]  /*11850*/  LEA.HI R69, R69, R106, RZ, 0x3 ;  /* 0x0000006a45457211 */ /* 0x000fc800078f18ff */
[----:B------:R-:W-:Y:S01]  /*11860*/  LEA.HI.SX32 R103, R69, R4, 0x1d ;  /* 0x0000000445677211 */ /* 0x000fe200078feaff */
[----:B------:R-:W-:Y:S06]  /*11870*/  @!P0 BRA `(.L_x_9958) ;  /* 0x0000000000808947 */ /* 0x000fec0003800000 */
[--C-:B------:R-:W-:Y:S01]  /*11880*/  FADD.FTZ R69, R12, -R104.reuse ;  /* 0x800000680c457221 */ /* 0x100fe20000010000 */
        /* <DEDUP_REMOVED lines=12> */
[--C-:B------:R-:W-:Y:S01]  /*11950*/  FADD.FTZ R106, R24, -R104.reuse ;  /* 0x80000068186a7221 */ /* 0x100fe20000010000 */
[----:B------:R-:W-:Y:S01]  /*11960*/  F2FP.BF16.F32.PACK_AB R68, R69, R68 ;  /* 0x000000444544723e */ /* 0x000fe200000010ff */
[--C-:B------:R-:W-:Y:S01]  /*11970*/  FADD.FTZ R107, R20, -R104.reuse ;  /* 0x80000068146b7221 */ /* 0x100fe20000010000 */
[----:B------:R-:W-:Y:S01]  /*11980*/  F2FP.BF16.F32.PACK_AB R69, R100, R101 ;  /* 0x000000656445723e */ /* 0x000fe200000010ff */
[----:B0-----:R-:W-:Y:S01]  /*11990*/  FADD.FTZ R165, R26, -R104 ;  /* 0x800000681aa57221 */ /* 0x001fe20000010000 */
[----:B------:R-:W0:Y:S01]  /*119a0*/  LDC.64 R100, c[0x0][0x2b8] ;  /* 0x0000ae00ff647b82 */ /* 0x000e220000000a00 */
[C---:B------:R-:W-:Y:S01]  /*119b0*/  FMUL.FTZ R70, R102.reuse, R71 ;  /* 0x0000004766467220 */ /* 0x040fe20000410000 */
[C---:B------:R-:W-:Y:S01]  /*119c0*/  FMUL.FTZ R71, R102.reuse, R106 ;  /* 0x0000006a66477220 */ /* 0x040fe20000410000 */
[C---:B------:R-:W-:Y:S01]  /*119d0*/  FMUL.FTZ R107, R102.reuse, R107 ;  /* 0x0000006b666b7220 */ /* 0x040fe20000410000 */
[----:B------:R-:W-:Y:S01]  /*119e0*/  FMUL.FTZ R106, R102, R165 ;  /* 0x000000a5666a7220 */ /* 0x000fe20000410000 */
[----:B------:R-:W-:Y:S01]  /*119f0*/  FFMA.FTZ R70, R153, R70, R117 ;  /* 0x0000004699467223 */ /* 0x000fe20000010075 */
[----:B------:R-:W-:Y:S01]  /*11a00*/  FFMA.FTZ R71, R154, R71, R118 ;  /* 0x000000479a477223 */ /* 0x000fe20000010076 */
[----:B------:R-:W-:Y:S01]  /*11a10*/  FFMA.FTZ R107, R152, R107, R116 ;  /* 0x0000006b986b7223 */ /* 0x000fe20000010074 */
[----:B------:R-:W-:-:S04]  /*11a20*/  FFMA.FTZ R106, R155, R106, R119 ;  /* 0x0000006a9b6a7223 */ /* 0x000fc80000010077 */
[----:B------:R-:W-:Y:S02]  /*11a30*/  F2FP.BF16.F32.PACK_AB R70, R70, R107 ;  /* 0x0000006b4646723e */ /* 0x000fe400000010ff */
[----:B------:R-:W-:Y:S01]  /*11a40*/  F2FP.BF16.F32.PACK_AB R71, R106, R71 ;  /* 0x000000476a47723e */ /* 0x000fe200000010ff */
[----:B0-----:R-:W-:-:S04]  /*11a50*/  IMAD.WIDE.U32 R100, R103, 0x10, R100 ;  /* 0x0000001067647825 */ /* 0x001fc800078e0064 */
[----:B------:R-:W-:Y:S01]  /*11a60*/  VIADD R103, R103, 0x20 ;  /* 0x0000002067677836 */ /* 0x000fe20000000000 */
[----:B------:R1:W-:Y:S06]  /*11a70*/  STG.E.128 desc[UR6][R100.64], R68 ;  /* 0x0000004464007986 */ /* 0x0003ec000c101d06 */
.L_x_9958:
[----:B------:R-:W-:Y:S05]  /*11a80*/  BSYNC B2 ;  /* 0x0000000000027941 */ /* 0x000fea0003800000 */
.L_x_9957:
[----:B------:R-:W-:Y:S01]  /*11a90*/  ISETP.NE.AND P1, PT, R163, RZ, PT ;  /* 0x000000ffa300720c */ /* 0x000fe20003f25270 */
[----:B------:R-:W-:-:S12]  /*11aa0*/  BSSY B2, `(.L_x_9959) ;  /* 0x0000022000027945 */ /* 0x000fd80003800000 */
[----:B------:R-:W-:Y:S05]  /*11ab0*/  @!P1 BRA `(.L_x_9960) ;  /* 0x0000000000809947 */ /* 0x000fea0003800000 */
        /* <DEDUP_REMOVED lines=29> */
[C---:B0-----:R-:W-:Y:S01]  /*11c90*/  IMAD.WIDE.U32 R100, R103.reuse, 0x10, R100 ;  /* 0x0000001067647825 */ /* 0x041fe200078e0064 */
[----:B------:R-:W-:-:S04]  /*11ca0*/  IADD3 R103, R103, 0x20, RZ ;  /* 0x0000002067677810 */ /* 0x000fc80007ffe0ff */
[----:B------:R2:W-:Y:S03]  /*11cb0*/  STG.E.128 desc[UR6][R100.64], R68 ;  /* 0x0000004464007986 */ /* 0x0005e6000c101d06 */
.L_x_9960:
[----:B------:R-:W-:Y:S05]  /*11cc0*/  BSYNC B2 ;  /* 0x0000000000027941 */ /* 0x000fea0003800000 */
.L_x_9959:
        /* <DEDUP_REMOVED lines=35> */
.L_x_9962:
[----:B------:R-:W-:Y:S05]  /*11f00*/  BSYNC B2 ;  /* 0x0000000000027941 */ /* 0x000fea0003800000 */
.L_x_9961:
        /* <DEDUP_REMOVED lines=35> */
.L_x_9964:
[----:B------:R-:W-:Y:S05]  /*12140*/  BSYNC B2 ;  /* 0x0000000000027941 */ /* 0x000fea0003800000 */
.L_x_9963:
[----:B------:R-:W-:-:S13]  /*12150*/  ISETP.NE.AND P1, PT, R160, RZ, PT ;  /* 0x000000ffa000720c */ /* 0x000fda0003f25270 */
[----:B------:R-:W-:Y:S05]  /*12160*/  @!P1 BRA `(.L_x_9956) ;  /* 0x00000000007c9947 */ /* 0x000fea0003800000 */
[--C-:B-1234-:R-:W-:Y:S01]  /*12170*/  FADD.FTZ R69, R92, -R104.reuse ;  /* 0x800000685c457221 */ /* 0x11efe20000010000 */
        /* <DEDUP_REMOVED lines=16> */
[----:B------:R-:W0:Y:S01]  /*12280*/  LDC.64 R100, c[0x0][0x2b8] ;  /* 0x0000ae00ff647b82 */ /* 0x000e220000000a00 */
[----:B------:R-:W-:Y:S01]  /*12290*/  FFMA.FTZ R71, R146, R71, R58 ;  /* 0x0000004792477223 */ /* 0x000fe2000001003a */
[----:B------:R-:W-:Y:S01]  /*122a0*/  FFMA.FTZ R102, R147, R102, R59 ;  /* 0x0000006693667223 */ /* 0x000fe2000001003b */
[----:B------:R-:W-:Y:S01]  /*122b0*/  FFMA.FTZ R106, R145, R104, R57 ;  /* 0x00000068916a7223 */ /* 0x000fe20000010039 */
[----:B------:R-:W-:-:S03]  /*122c0*/  FFMA.FTZ R104, R151, R70, R55 ;  /* 0x0000004697687223 */ /* 0x000fc60000010037 */
[----:B------:R-:W-:Y:S01]  /*122d0*/  F2FP.BF16.F32.PACK_AB R71, R102, R71 ;  /* 0x000000476647723e */ /* 0x000fe200000010ff */
[----:B------:R-:W-:Y:S01]  /*122e0*/  FFMA.FTZ R102, R148, R69, R52 ;  /* 0x0000004594667223 */ /* 0x000fe20000010034 */
[----:B------:R-:W-:Y:S01]  /*122f0*/  FFMA.FTZ R69, R150, R107, R54 ;  /* 0x0000006b96457223 */ /* 0x000fe20000010036 */
[----:B------:R-:W-:Y:S01]  /*12300*/  FFMA.FTZ R107, R149, R68, R53 ;  /* 0x00000044956b7223 */ /* 0x000fe20000010035 */
[----:B------:R-:W-:-:S03]  /*12310*/  F2FP.BF16.F32.PACK_AB R70, R106, R165 ;  /* 0x000000a56a46723e */ /* 0x000fc600000010ff */
[----:B------:R-:W-:Y:S02]  /*12320*/  F2FP.BF16.F32.PACK_AB R69, R104, R69 ;  /* 0x000000456845723e */ /* 0x000fe400000010ff */
[----:B------:R-:W-:Y:S01]  /*12330*/  F2FP.BF16.F32.PACK_AB R68, R107, R102 ;  /* 0x000000666b44723e */ /* 0x000fe200000010ff */
[----:B0-----:R-:W-:-:S05]  /*12340*/  IMAD.WIDE.U32 R100, R103, 0x10, R100 ;  /* 0x0000001067647825 */ /* 0x001fca00078e0064 */
[----:B------:R0:W-:Y:S02]  /*12350*/  STG.E.128 desc[UR6][R100.64], R68 ;  /* 0x0000004464007986 */ /* 0x0001e4000c101d06 */
.L_x_9956:
[----:B------:R-:W-:Y:S05]  /*12360*/  BSYNC B1 ;  /* 0x0000000000017941 */ /* 0x000fea0003800000 */
.L_x_9955:
[----:B01234-:R-:W0:Y:S02]  /*12370*/  LDC.64 R68, c[0x0][0x210] ;  /* 0x00008400ff447b82 */ /* 0x01fe240000000a00 */
[----:B0-----:R-:W-:-:S05]  /*12380*/  IMAD R5, R68, 0x4, R5 ;  /* 0x0000000444057824 */ /* 0x001fca00078e0205 */
[----:B------:R-:W-:-:S13]  /*12390*/  ISETP.GE.AND P1, PT, R5, R69, PT ;  /* 0x000000450500720c */ /* 0x000fda0003f26270 */
[----:B------:R-:W-:Y:S05]  /*123a0*/  @!P1 BRA `(.L_x_9965) ;  /* 0xfffffee800589947 */ /* 0x000fea000383ffff */
[----:B------:R-:W-:Y:S05]  /*123b0*/  BSYNC B0 ;  /* 0x0000000000007941 */ /* 0x000fea0003800000 */
.L_x_9535:
[----:B------:R-:W-:Y:S05]  /*123c0*/  EXIT ;  /* 0x000000000000794d */ /* 0x000fea0003800000 */
.L_x_9954:
        /* <DEDUP_REMOVED lines=8> */
.L_x_9967:
[----:B------:R-:W-:Y:S05]  /*12450*/  BSYNC B1 ;  /* 0x0000000000017941 */ /* 0x000fea0003800000 */
.L_x_9966:
[----:B------:R-:W-:Y:S01]  /*12460*/  FADD.FTZ R103, R69, R102 ;  /* 0x0000006645677221 */ /* 0x000fe20000010000 */
[----:B------:R-:W-:Y:S01]  /*12470*/  MOV R100, 0x2 ;  /* 0x0000000200647802 */ /* 0x000fe20000000f00 */
[----:B------:R-:W-:Y:S01]  /*12480*/  IMAD.MOV.U32 R71, RZ, RZ, 0x1f ;  /* 0x0000001fff477424 */ /* 0x000fe200078e00ff */
[----:B------:R-:W-:Y:S01]  /*12490*/  MOV R70, 0xffffffff ;  /* 0xffffffff00467802 */ /* 0x000fe20000000f00 */
[----:B------:R-:W0:Y:S06]  /*124a0*/  LDC R101, c[0x0][0x290] ;  /* 0x0000a400ff657b82 */ /* 0x000e2c0000000800 */
[----:B0-----:R-:W-:Y:S05]  /*124b0*/  WARPSYNC.COLLECTIVE R70, `(.L_x_9968) ;  /* 0x0000000046087348 */ /* 0x001fea0003c00000 */
[----:B------:R1:W2:Y:S02]  /*124c0*/  SHFL.BFLY P6, R102, R103, R100, R71 ;  /* 0x0c00006467667389 */ /* 0x0002a400000c0047 */
[----:B012---:R-:W-:Y:S01]  /*124d0*/  ENDCOLLECTIVE ;  /* 0x000000000000791b */ /* 0x007fe20003800000 */
.L_x_9968:
[----:B------:R-:W-:Y:S01]  /*124e0*/  HFMA2.MMA R100, -RZ, RZ, 0, 2.384185791015625e-07 ;  /* 0x00000004ff647435 */ /* 0x000fe200000001ff */
[----:B------:R-:W-:-:S04]  /*124f0*/  FADD.FTZ R165, R103, R102 ;  /* 0x0000006667a57221 */ /* 0x000fc80000010000 */
[----:B------:R-:W-:-:S07]  /*12500*/  IMAD.MOV.U32 R103, RZ, RZ, R165 ;  /* 0x000000ffff677224 */ /* 0x000fce00078e00a5 */
[----:B------:R-:W-:Y:S05]  /*12510*/  WARPSYNC.COLLECTIVE R70, `(.L_x_9969) ;  /* 0x0000000046087348 */ /* 0x000fea0003c00000 */
[----:B------:R0:W1:Y:S02]  /*12520*/  SHFL.BFLY P6, R102, R103, R100, R71 ;  /* 0x0c00006467667389 */ /* 0x00006400000c0047 */
[----:B01----:R-:W-:Y:S01]  /*12530*/  ENDCOLLECTIVE ;  /* 0x000000000000791b */ /* 0x003fe20003800000 */
.L_x_9969:
[----:B------:R-:W-:Y:S01]  /*12540*/  MOV R100, 0x8 ;  /* 0x0000000800647802 */ /* 0x000fe20000000f00 */
[----:B------:R-:W-:-:S04]  /*12550*/  FADD.FTZ R165, R165, R102 ;  /* 0x00000066a5a57221 */ /* 0x000fc80000010000 */
[----:B------:R-:W-:-:S07]  /*12560*/  IMAD.MOV.U32 R103, RZ, RZ, R165 ;  /* 0x000000ffff677224 */ /* 0x000fce00078e00a5 */
[----:B------:R-:W-:Y:S05]  /*12570*/  WARPSYNC.COLLECTIVE R70, `(.L_x_9970) ;  /* 0x0000000046087348 */ /* 0x000fea0003c00000 */
[----:B------:R0:W1:Y:S02]  /*12580*/  SHFL.BFLY P6, R102, R103, R100, R71 ;  /* 0x0c00006467667389 */ /* 0x00006400000c0047 */
[----:B01----:R-:W-:Y:S01]  /*12590*/  ENDCOLLECTIVE ;  /* 0x000000000000791b */ /* 0x003fe20003800000 */
.L_x_9970:
[----:B------:R-:W-:Y:S01]  /*125a0*/  HFMA2.MMA R100, -RZ, RZ, 0, 9.5367431640625e-07 ;  /* 0x00000010ff647435 */ /* 0x000fe200000001ff */
[----:B------:R-:W-:-:S04]  /*125b0*/  FADD.FTZ R68, R165, R102 ;  /* 0x00000066a5447221 */ /* 0x000fc80000010000 */
[----:B------:R-:W-:-:S07]  /*125c0*/  IMAD.MOV.U32 R103, RZ, RZ, R68 ;  /* 0x000000ffff677224 */ /* 0x000fce00078e0044 */
[----:B------:R-:W-:Y:S05]  /*125d0*/  WARPSYNC.COLLECTIVE R70, `(.L_x_9971) ;  /* 0x0000000046087348 */ /* 0x000fea0003c00000 */
[----:B------:R0:W1:Y:S02]  /*125e0*/  SHFL.BFLY P6, R102, R103, R100, R71 ;  /* 0x0c00006467667389 */ /* 0x00006400000c0047 */
[----:B01----:R-:W-:Y:S01]  /*125f0*/  ENDCOLLECTIVE ;  /* 0x000000000000791b */ /* 0x003fe20003800000 */
.L_x_9971:
        /* <DEDUP_REMOVED lines=84> */
[----:B------:R-:W-:-:S03]  /*12b40*/  IMAD.MOV.U32 R70, RZ, RZ, -0x1 ;  /* 0xffffffffff467424 */ /* 0x000fc600078e00ff */
[----:B------:R-:W-:-:S07]  /*12b50*/  IMAD.MOV.U32 R103, RZ, RZ, R68 ;  /* 0x000000ffff677224 */ /* 0x000fce00078e0044 */
[----:B------:R-:W-:Y:S05]  /*12b60*/  WARPSYNC.COLLECTIVE R70, `(.L_x_9972) ;  /* 0x0000000046087348 */ /* 0x000fea0003c00000 */
[----:B------:R0:W1:Y:S02]  /*12b70*/  SHFL.BFLY P6, R102, R103, R100, R71 ;  /* 0x0c00006467667389 */ /* 0x00006400000c0047 */
[----:B01----:R-:W-:Y:S01]  /*12b80*/  ENDCOLLECTIVE ;  /* 0x000000000000791b */ /* 0x003fe20003800000 */
.L_x_9972:
[----:B------:R-:W-:Y:S02]  /*12b90*/  IMAD.MOV.U32 R100, RZ, RZ, 0x2 ;  /* 0x00000002ff647424 */ /* 0x000fe400078e00ff */
[----:B------:R-:W-:-:S05]  /*12ba0*/  FADD.FTZ R69, R68, R102 ;  /* 0x0000006644457221 */ /* 0x000fca0000010000 */
[----:B------:R-:W-:-:S07]  /*12bb0*/  MOV R103, R69 ;  /* 0x0000004500677202 */ /* 0x000fce0000000f00 */
[----:B------:R-:W-:Y:S05]  /*12bc0*/  WARPSYNC.COLLECTIVE R70, `(.L_x_9973) ;  /* 0x0000000046087348 */ /* 0x000fea0003c00000 */
[----:B------:R0:W1:Y:S02]  /*12bd0*/  SHFL.BFLY P6, R102, R103, R100, R71 ;  /* 0x0c00006467667389 */ /* 0x00006400000c0047 */
[----:B01----:R-:W-:Y:S01]  /*12be0*/  ENDCOLLECTIVE ;  /* 0x000000000000791b */ /* 0x003fe20003800000 */
.L_x_9973:
[----:B------:R-:W-:Y:S01]  /*12bf0*/  HFMA2.MMA R100, -RZ, RZ, 0, 2.384185791015625e-07 ;  /* 0x00000004ff647435 */ /* 0x000fe200000001ff */
[----:B------:R-:W-:-:S10]  /*12c00*/  FADD.FTZ R103, R69, R102 ;  /* 0x0000006645677221 */ /* 0x000fd40000010000 */
[----:B------:R-:W-:Y:S05]  /*12c10*/  WARPSYNC.COLLECTIVE R70, `(.L_x_9974) ;  /* 0x0000000046087348 */ /* 0x000fea0003c00000 */
[----:B------:R0:W1:Y:S02]  /*12c20*/  SHFL.BFLY P6, R102, R103, R100, R71 ;  /* 0x0c00006467667389 */ /* 0x00006400000c0047 */
[----:B01----:R-:W-:Y:S01]  /*12c30*/  ENDCOLLECTIVE ;  /* 0x000000000000791b */ /* 0x003fe20003800000 */
.L_x_9974:
[----:B------:R-:W-:Y:S01]  /*12c40*/  MOV R100, 0x8 ;  /* 0x0000000800647802 */ /* 0x000fe20000000f00 */
[----:B------:R-:W-:-:S04]  /*12c50*/  FADD.FTZ R165, R103, R102 ;  /* 0x0000006667a57221 */ /* 0x000fc80000010000 */
[----:B------:R-:W-:-:S07]  /*12c60*/  IMAD.MOV.U32 R103, RZ, RZ, R165 ;  /* 0x000000ffff677224 */ /* 0x000fce00078e00a5 */
[----:B------:R-:W-:Y:S05]  /*12c70*/  WARPSYNC.COLLECTIVE R70, `(.L_x_9975) ;  /* 0x0000000046087348 */ /* 0x000fea0003c00000 */
[----:B------:R0:W1:Y:S02]  /*12c80*/  SHFL.BFLY P6, R102, R103, R100, R71 ;  /* 0x0c00006467667389 */ /* 0x00006400000c0047 */
[----:B01----:R-:W-:Y:S01]  /*12c90*/  ENDCOLLECTIVE ;  /* 0x000000000000791b */ /* 0x003fe20003800000 */
.L_x_9975:
[----:B------:R-:W-:Y:S01]  /*12ca0*/  HFMA2.MMA R100, -RZ, RZ, 0, 9.5367431640625e-07 ;  /* 0x00000010ff647435 */ /* 0x000fe200000001ff */
[----:B------:R-:W-:-:S04]  /*12cb0*/  FADD.FTZ R165, R165, R102 ;  /* 0x00000066a5a57221 */ /* 0x000fc80000010000 */
[----:B------:R-:W-:-:S07]  /*12cc0*/  IMAD.MOV.U32 R103, RZ, RZ, R165 ;  /* 0x000000ffff677224 */ /* 0x000fce00078e00a5 */
[----:B------:R-:W-:Y:S05]  /*12cd0*/  WARPSYNC.COLLECTIVE R70, `(.L_x_9976) ;  /* 0x0000000046087348 */ /* 0x000fea0003c00000 */
[----:B------:R0:W1:Y:S02]  /*12ce0*/  SHFL.BFLY P6, R102, R103, R100, R71 ;  /* 0x0c00006467667389 */ /* 0x00006400000c0047 */
[----:B01----:R-:W-:Y:S01]  /*12cf0*/  ENDCOLLECTIVE ;  /* 0x000000000000791b */ /* 0x003fe20003800000 */
.L_x_9976:
[----:B------:R-:W-:Y:S05]  /*12d00*/  BRA `(.L_x_9977) ;  /* 0xffffffe800687947 */ /* 0x000fea000383ffff */
.L_x_9978:
        /* <DEDUP_REMOVED lines=15> */
.L_x_37408:


//--------------------- .text._ZN10layer_norm13ln_fwd_kernelINS_13Kernel_traitsIf13__nv_bfloat16S2_S2_fjLj1280ELj1ELj4ELj1ELj16ENS_18Kernel_traits_baseILj1280EfS2_S2_S2_fjLj128EEEEELb1ELb0ELb1ELb1EEEvNS_9FwdParamsE --------------------------
	.section	.text._ZN10layer_norm13ln_fwd_kernelINS_13Kernel_traitsIf13__nv_bfloat16S2_S2_fjLj1280ELj1ELj4ELj1ELj16ENS_18Kernel_traits_baseILj1280EfS2_S2_S2_fjLj128EEEEELb1ELb0ELb1ELb1EEEvNS_9FwdParamsE,"ax",@progbits
	.align	128
        .global         _ZN10layer_norm13ln_fwd_kernelINS_13Kernel_traitsIf13__nv_bfloat16S2_S2_fjLj1280ELj1ELj4ELj1ELj16ENS_18Kernel_traits_baseILj1280EfS2_S2_S2_fjLj128EEEEELb1ELb0ELb1ELb1EEEvNS_9FwdParamsE
        .type           _ZN10layer_norm13ln_fwd_kernelINS_13Kernel_traitsIf13__nv_bfloat16S2_S2_fjLj1280ELj1ELj4ELj1ELj16ENS_18Kernel_traits_baseILj1280EfS2_S2_S2_fjLj128EEEEELb1ELb0ELb1ELb1EEEvNS_9FwdParamsE,@function
        .size           _ZN10layer_norm13ln_fwd_kernelINS_13Kernel_traitsIf13__nv_bfloat16S2_S2_fjLj1280ELj1ELj4ELj1ELj16ENS_18Kernel_traits_baseILj1280EfS2_S2_S2_fjLj128EEEEELb1ELb0ELb1ELb1EEEvNS_9FwdParamsE,(.L_x_37409 - _ZN10layer_norm13ln_fwd_kernelINS_13Kernel_traitsIf13__nv_bfloat16S2_S2_fjLj1280ELj1ELj4ELj1ELj16ENS_18Kernel_traits_baseILj1280EfS2_S2_S2_fjLj128EEEEELb1ELb0ELb1ELb1EEEvNS_9FwdParamsE)
        .other          _ZN10layer_norm13ln_fwd_kernelINS_13Kernel_traitsIf13__nv_bfloat16S2_S2_fjLj1280ELj1ELj4ELj1ELj16ENS_18Kernel_traits_baseILj1280EfS2_S2_S2_fjLj128EEEEELb1ELb0ELb1ELb1EEEvNS_9FwdParamsE,@"STO_CUDA_ENTRY STV_DEFAULT"
_ZN10layer_norm13ln_fwd_kernelINS_13Kernel_traitsIf13__nv_bfloat16S2_S2_fjLj1280ELj1ELj4ELj1ELj16ENS_18Kernel_traits_baseILj1280EfS2_S2_S2_fjLj128EEEEELb1ELb0ELb1ELb1EEEvNS_9FwdParamsE:
.text._ZN10layer_norm13ln_fwd_kernelINS_13Kernel_traitsIf13__nv_bfloat16S2_S2_fjLj1280ELj1ELj4ELj1ELj16ENS_18Kernel_traits_baseILj1280EfS2_S2_S2_fjLj128EEEEELb1ELb0ELb1ELb1EEEvNS_9FwdParamsE:
        /* <DEDUP_REMOVED lines=10> */
[----:B------:R-:W2:Y:S01]  /*00a0*/  S2R R11, SR_CTAID.X ;  /* 0x00000000000b7919 */ /* 0x000ea20000002500 */
[----:B------:R-:W-:-:S03]  /*00b0*/  ULDC UR8, c[0x0][0x0] ;  /* 0x0000000000087ab9 */ /* 0x000fc60000000800 */
[----:B------:R-:W3:Y:S01]  /*00c0*/  @P0 LDC R9, c[0x0][0x2f0] ;  /* 0x0000bc00ff090b82 */ /* 0x000ee20000000800 */
[----:B------:R-:W-:Y:S01]  /*00d0*/  ULDC.64 UR10, c[0x0][0x260] ;  /* 0x00009800000a7ab9 */ /* 0x000fe20000000a00 */
[----:B------:R-:W4:Y:S01]  /*00e0*/  @P0 LDG.E.64 R2, desc[UR6][R2.64] ;  /* 0x0000000602020981 */ /* 0x000f22000c1e1b00 */
[----:B0-----:R-:W-:Y:S01]  /*00f0*/  @P0 MOV R6, R128 ;  /* 0x0000008000060202 */ /* 0x001fe20000000f00 */
[----:B-1----:R-:W-:-:S05]  /*0100*/  @P0 IMAD.MOV.U32 R7, RZ, RZ, R129 ;  /* 0x000000ffff070224 */ /* 0x002fca00078e0081 */
[----:B------:R-:W3:Y:S01]  /*0110*/  @P0 LDG.E.64 R4, desc[UR6][R6.64] ;  /* 0x0000000606040981 */ /* 0x000ee2000c1e1b00 */
[----:B------:R-:W-:Y:S02]  /*0120*/  CS2R R16, SRZ ;  /* 0x0000000000107805 */ /* 0x000fe4000001ff00 */
[----:B------:R-:W-:Y:S02]  /*0130*/  CS2R R18, SRZ ;  /* 0x0000000000127805 */ /* 0x000fe4000001ff00 */
[----:B------:R-:W-:Y:S02]  /*0140*/  CS2R R20, SRZ ;  /* 0x0000000000147805 */ /* 0x000fe4000001ff00 */
[----:B------:R-:W-:Y:S02]  /*0150*/  CS2R R22, SRZ ;  /* 0x0000000000167805 */ /* 0x000fe4000001ff00 */
[----:B------:R-:W-:Y:S02]  /*0160*/  CS2R R24, SRZ ;  /* 0x0000000000187805 */ /* 0x000fe4000001ff00 */
[----:B------:R-:W-:-:S02]  /*0170*/  CS2R R26, SRZ ;  /* 0x00000000001a7805 */ /* 0x000fc4000001ff00 */
[----:B------:R-:W-:Y:S02]  /*0180*/  CS2R R28, SRZ ;  /* 0x00000000001c7805 */ /* 0x000fe4000001ff00 */
[----:B------:R-:W-:Y:S01]  /*0190*/  CS2R R30, SRZ ;  /* 0x00000000001e7805 */ /* 0x000fe2000001ff00 */
[----:B--2---:R-:W-:Y:S01]  /*01a0*/  IMAD R10, R11, UR8, R0 ;  /* 0x000000080b0a7c24 */ /* 0x004fe2000f8e0200 */
[----:B------:R-:W-:Y:S01]  /*01b0*/  ULDC.64 UR8, c[0x0][0x2c8] ;  /* 0x0000b20000087ab9 */ /* 0x000fe20000000a00 */
        /* <DEDUP_REMOVED lines=12> */
[----:B----4-:R-:W-:Y:S02]  /*0280*/  @P0 R2UR UR4, R2 ;  /* 0x00000000020402ca */ /* 0x010fe400000e0000 */
[----:B------:R-:W-:-:S11]  /*0290*/  @P0 R2UR UR5, R3 ;  /* 0x00000000030502ca */ /* 0x000fd600000e0000 */
[----:B------:R-:W-:Y:S02]  /*02a0*/  UIADD3 UR14, UR4, -0x61c88647, URZ ;  /* 0x9e3779b9040e7890 */ /* 0x000fe4000fffe03f */
[----:B------:R-:W-:Y:S02]  /*02b0*/  UIADD3 UR15, UR5, -0x4498517b, URZ ;  /* 0xbb67ae85050f7890 */ /* 0x000fe4000fffe03f */
[----:B------:R-:W-:Y:S01]  /*02c0*/  UIADD3 UR16, UR4, 0x3c6ef372, URZ ;  /* 0x3c6ef37204107890 */ /* 0x000fe2000fffe03f */
[----:B---3--:R-:W-:Y:S01]  /*02d0*/  @P0 IADD3 R128, P1, R4, R9, RZ ;  /* 0x0000000904800210 */ /* 0x008fe20007f3e0ff */
[----:B------:R-:W-:Y:S02]  /*02e0*/  UIADD3 UR17, UR5, 0x76cf5d0a, URZ ;  /* 0x76cf5d0a05117890 */ /* 0x000fe4000fffe03f */
[----:B------:R-:W-:Y:S02]  /*02f0*/  UIADD3 UR19, UR5, 0x32370b8f, URZ ;  /* 0x32370b8f05137890 */ /* 0x000fe4000fffe03f */
[----:B------:R-:W-:Y:S01]  /*0300*/  @P0 IMAD.X R129, RZ, RZ, R5, P1 ;  /* 0x000000ffff810224 */ /* 0x000fe200008e0605 */
[----:B------:R-:W-:Y:S01]  /*0310*/  UIADD3 UR18, UR4, -0x255992d5, URZ ;  /* 0xdaa66d2b04127890 */ /* 0x000fe2000fffe03f */
[----:B------:R-:W-:Y:S01]  /*0320*/  IMAD.WIDE.U32 R4, R10, -0x326172a9, RZ ;  /* 0xcd9e8d570a047825 */ /* 0x000fe200078e00ff */
[----:B------:R-:W-:Y:S01]  /*0330*/  UIADD3 UR20, UR4, 0x78dde6e4, URZ ;  /* 0x78dde6e404147890 */ /* 0x000fe2000fffe03f */
[----:B------:R-:W-:Y:S01]  /*0340*/  ISETP.NE.U32.AND P0, PT, RZ, UR8, PT ;  /* 0x00000008ff007c0c */ /* 0x000fe2000bf05070 */
[----:B------:R-:W-:Y:S01]  /*0350*/  UIADD3 UR21, UR5, -0x126145ec, URZ ;  /* 0xed9eba1405157890 */ /* 0x000fe2000fffe03f */
[--C-:B------:R-:W-:Y:S01]  /*0360*/  SHF.R.U32.HI R13, RZ, 0x2, R129.reuse ;  /* 0x00000002ff0d7819 */ /* 0x100fe20000011681 */
[----:B------:R-:W-:Y:S01]  /*0370*/  UIADD3 UR23, UR5, -0x56f99767, URZ ;  /* 0xa906689905177890 */ /* 0x000fe2000fffe03f */
[----:B------:R-:W-:Y:S01]  /*0380*/  SHF.R.U64 R12, R128, 0x2, R129 ;  /* 0x00000002800c7819 */ /* 0x000fe20000001281 */
[----:B------:R-:W-:-:S02]  /*0390*/  UIADD3 UR22, UR4, 0x1715609d, URZ ;  /* 0x1715609d04167890 */ /* 0x000fc4000fffe03f */
[----:B------:R-:W-:Y:S01]  /*03a0*/  LOP3.LUT R6, R5, UR4, R13, 0x96, !PT ;  /* 0x0000000405067c12 */ /* 0x000fe2000f8e960d */
[----:B------:R-:W-:Y:S01]  /*03b0*/  UIADD3 UR24, UR4, -0x4ab325aa, URZ ;  /* 0xb54cda5604187890 */ /* 0x000fe2000fffe03f */
[----:B------:R-:W-:Y:S01]  /*03c0*/  ISETP.NE.AND.EX P0, PT, RZ, UR9, PT, P0 ;  /* 0x00000009ff007c0c */ /* 0x000fe2000bf05300 */
[----:B------:R-:W-:Y:S01]  /*03d0*/  IMAD.WIDE.U32 R2, R12, -0x2daee0ad, RZ ;  /* 0xd2511f530c027825 */ /* 0x000fe200078e00ff */
[----:B------:R-:W-:Y:S02]  /*03e0*/  UIADD3 UR25, UR5, 0x646e171e, URZ ;  /* 0x646e171e05197890 */ /* 0x000fe4000fffe03f */
[----:B------:R-:W-:Y:S01]  /*03f0*/  UIADD3 UR27, UR5, 0x1fd5c5a3, URZ ;  /* 0x1fd5c5a3051b7890 */ /* 0x000fe2000fffe03f */
[----:B------:R-:W-:Y:S01]  /*0400*/  IMAD.WIDE.U32 R6, R6, -0x2daee0ad, RZ ;  /* 0xd2511f5306067825 */ /* 0x000fe200078e00ff */
[----:B------:R-:W-:Y:S01]  /*0410*/  LOP3.LUT R3, R3, UR5, RZ, 0x3c, !PT ;  /* 0x0000000503037c12 */ /* 0x000fe2000f8e3cff */
[----:B------:R-:W-:Y:S02]  /*0420*/  UIADD3 UR26, UR4, 0x5384540f, URZ ;  /* 0x5384540f041a7890 */ /* 0x000fe4000fffe03f */
[----:B------:R-:W-:Y:S01]  /*0430*/  UIADD3 UR28, UR4, -0xe443238, URZ ;  /* 0xf1bbcdc8041c7890 */ /* 0x000fe2000fffe03f */
[----:B------:R-:W-:Y:S01]  /*0440*/  LOP3.LUT R8, R7, UR15, R2, 0x96, !PT ;  /* 0x0000000f07087c12 */ /* 0x000fe2000f8e9602 */
[----:B------:R-:W-:Y:S01]  /*0450*/  IMAD.WIDE.U32 R2, R3, -0x326172a9, RZ ;  /* 0xcd9e8d5703027825 */ /* 0x000fe200078e00ff */
[----:B------:R-:W-:-:S03]  /*0460*/  UIADD3 UR29, UR5, -0x24c28bd8, URZ ;  /* 0xdb3d7428051d7890 */ /* 0x000fc6000fffe03f */
        /* <DEDUP_REMOVED lines=22> */
[----:B------:R-:W-:Y:S01]  /*05d0*/  IMAD.SHL.U32 R5, R0, 0x20, RZ ;  /* 0x0000002000057824 */ /* 0x000fe200078e00ff */
[----:B------:R-:W-:Y:S01]  /*05e0*/  LOP3.LUT R14, R7, UR27, R2, 0x96, !PT ;  /* 0x0000001b070e7c12 */ /* 0x000fe2000f8e9602 */
[----:B------:R-:W-:Y:S01]  /*05f0*/  IMAD.WIDE.U32 R8, R8, -0x326172a9, RZ ;  /* 0xcd9e8d5708087825 */ /* 0x000fe200078e00ff */
[----:B------:R-:W-:Y:S02]  /*0600*/  SHF.R.U32.HI R2, RZ, 0x5, R0 ;  /* 0x00000005ff027819 */ /* 0x000fe40000011600 */
[----:B------:R-:W-:Y:S01]  /*0610*/  LOP3.LUT R5, R5, 0x3e0, RZ, 0xc0, !PT ;  /* 0x000003e005057812 */ /* 0x000fe200078ec0ff */
[----:B------:R-:W-:Y:S01]  /*0620*/  IMAD.HI.U32 R3, R14, -0x326172a9, RZ ;  /* 0xcd9e8d570e037827 */ /* 0x000fe200078e00ff */
[----:B------:R-:W-:Y:S02]  /*0630*/  LOP3.LUT R7, R9, UR26, R4, 0x96, !PT ;  /* 0x0000001a09077c12 */ /* 0x000fe4000f8e9604 */
[----:B------:R-:W-:Y:S01]  /*0640*/  IADD3 R4, P2, R5, UR8, RZ ;  /* 0x0000000805047c10 */ /* 0x000fe2000ff5e0ff */
[----:B------:R-:W-:Y:S01]  /*0650*/  ULDC UR8, c[0x0][0x214] ;  /* 0x0000850000087ab9 */ /* 0x000fe20000000800 */
[----:B------:R-:W-:-:S02]  /*0660*/  LEA R2, R11, R2, 0x2 ;  /* 0x000000020b027211 */ /* 0x000fc400078e10ff */
[----:B------:R-:W-:Y:S01]  /*0670*/  LOP3.LUT R11, R3, UR28, R8, 0x96, !PT ;  /* 0x0000001c030b7c12 */ /* 0x000fe2000f8e9608 */
[----:B------:R-:W-:Y:S01]  /*0680*/  IMAD.HI.U32 R3, R7, -0x2daee0ad, RZ ;  /* 0xd2511f5307037827 */ /* 0x000fe200078e00ff */
[----:B------:R-:W-:-:S03]  /*0690*/  IADD3 R8, P1, R5, UR10, RZ ;  /* 0x0000000a05087c10 */ /* 0x000fc6000ff3e0ff */
[----:B------:R-:W-:Y:S01]  /*06a0*/  IMAD.X R5, RZ, RZ, UR9, P2 ;  /* 0x00000009ff057e24 */ /* 0x000fe200090e06ff */
[----:B------:R-:W-:Y:S02]  /*06b0*/  IADD3.X R9, RZ, UR11, RZ, P1, !PT ;  /* 0x0000000bff097c10 */ /* 0x000fe40008ffe4ff */
[----:B------:R-:W-:Y:S02]  /*06c0*/  ISETP.GE.AND P1, PT, R2, UR8, PT ;  /* 0x0000000802007c0c */ /* 0x000fe4000bf26270 */
[----:B------:R0:W5:Y:S01]  /*06d0*/  @P0 LDG.E.128 R16, desc[UR6][R4.64] ;  /* 0x0000000604100981 */ /* 0x000162000c1e1d00 */
[----:B------:R-:W-:-:S03]  /*06e0*/  LOP3.LUT R15, R3, UR29, R6, 0x96, !PT ;  /* 0x0000001d030f7c12 */ /* 0x000fc6000f8e9606 */
        /* <DEDUP_REMOVED lines=10> */
[----:B------:R-:W-:Y:S01]  /*0790*/  UIADD3 UR30, UR4, -0x700cb87f, URZ ;  /* 0x8ff34781041e7890 */ /* 0x000fe2000fffe03f */
[----:B0-----:R-:W-:Y:S01]  /*07a0*/  IMAD R5, R7, -0x2daee0ad, RZ ;  /* 0xd2511f5307057824 */ /* 0x001fe200078e02ff */
[----:B------:R-:W-:Y:S01]  /*07b0*/  UIADD3 UR31, UR5, -0x695add53, URZ ;  /* 0x96a522ad051f7890 */ /* 0x000fe2000fffe03f */
[----:B------:R-:W-:Y:S01]  /*07c0*/  IMAD R4, R14, -0x326172a9, RZ ;  /* 0xcd9e8d570e047824 */ /* 0x000fe200078e02ff */
[----:B------:R-:W5:Y:S01]  /*07d0*/  LDG.E.128 R56, desc[UR6][R8.64] ;  /* 0x0000000608387981 */ /* 0x000f62000c1e1d00 */
[----:B------:R-:W-:Y:S01]  /*07e0*/  IMAD.HI.U32 R3, R15, -0x326172a9, RZ ;  /* 0xcd9e8d570f037827 */ /* 0x000fe200078e00ff */
[----:B------:R-:W-:Y:S01]  /*07f0*/  ULDC.U8 UR8, c[0x0][0x2a0] ;  /* 0x0000a80000087ab9 */ /* 0x000fe20000000000 */
[----:B------:R-:W-:Y:S01]  /*0800*/  LOP3.LUT R128, R128, 0x3, RZ, 0xc0, !PT ;  /* 0x0000000380807812 */ /* 0x000fe200078ec0ff */
[----:B------:R-:W5:Y:S01]  /*0810*/  LDG.E.128 R60, desc[UR6][R8.64+0x10] ;  /* 0x00001006083c7981 */ /* 0x000f62000c1e1d00 */
[----:B------:R-:W-:Y:S01]  /*0820*/  IMAD.WIDE.U32 R6, R11, -0x2daee0ad, RZ ;  /* 0xd2511f530b067825 */ /* 0x000fe200078e00ff */
[----:B------:R-:W-:Y:S01]  /*0830*/  LOP3.LUT R3, R3, UR30, R4, 0x96, !PT ;  /* 0x0000001e03037c12 */ /* 0x000fe2000f8e9604 */
[----:B------:R-:W-:Y:S01]  /*0840*/  BSSY B0, `(.L_x_9979) ;  /* 0x0001168000007945 */ /* 0x000fe20003800000 */
[----:B------:R-:W5:Y:S01]  /*0850*/  LDG.E.128 R64, desc[UR6][R8.64+0x400] ;  /* 0x0004000608407981 */ /* 0x000f62000c1e1d00 */
[----:B------:R-:W-:Y:S01]  /*0860*/  ULDC UR10, c[0x0][0x294] ;  /* 0x0000a500000a7ab9 */ /* 0x000fe20000000800 */
[----:B------:R-:W-:Y:S01]  /*0870*/  LOP3.LUT R4, R7, UR31, R5, 0x96, !PT ;  /* 0x0000001f07047c12 */ /* 0x000fe2000f8e9605 */
[----:B------:R-:W-:Y:S01]  /*0880*/  IMAD.MOV.U32 R5, RZ, RZ, R10 ;  /* 0x000000ffff057224 */ /* 0x000fe200078e000a */
[----:B------:R-:W5:Y:S01]  /*0890*/  LDG.E.128 R68, desc[UR6][R8.64+0x410] ;  /* 0x0004100608447981 */ /* 0x000f62000c1e1d00 */
[----:B------:R-:W-:Y:S01]  /*08a0*/  IMAD.MOV.U32 R7, RZ, RZ, R12 ;  /* 0x000000ffff077224 */ /* 0x000fe200078e000c */
[----:B------:R-:W-:Y:S01]  /*08b0*/  LOP3.LUT R11, R0, 0x1f, RZ, 0xc0, !PT ;  /* 0x0000001f000b7812 */ /* 0x000fe200078ec0ff */
[----:B------:R-:W-:Y:S01]  /*08c0*/  IMAD R10, R15, -0x326172a9, RZ ;  /* 0xcd9e8d570f0a7824 */ /* 0x000fe200078e02ff */
[----:B------:R-:W5:Y:S01]  /*08d0*/  LDG.E.128 R72, desc[UR6][R8.64+0x800] ;  /* 0x0008000608487981 */ /* 0x000f62000c1e1d00 */
[----:B------:R-:W-:Y:S01]  /*08e0*/  ISETP.NE.AND P1, PT, RZ, UR8, PT ;  /* 0x00000008ff007c0c */ /* 0x000fe2000bf25270 */
[----:B------:R-:W-:Y:S01]  /*08f0*/  ULDC UR11, c[0x0][0x2d8] ;  /* 0x0000b600000b7ab9 */ /* 0x000fe20000000800 */
[----:B------:R-:W-:Y:S01]  /*0900*/  ULDC.64 UR12, c[0x0][0x298] ;  /* 0x0000a600000c7ab9 */ /* 0x000fe20000000a00 */
[----:B------:R-:W5:Y:S01]  /*0910*/  LDG.E.128 R76, desc[UR6][R8.64+0x810] ;  /* 0x00081006084c7981 */ /* 0x000f62000c1e1d00 */
[----:B------:R-:W-:-:S03]  /*0920*/  ULDC.64 UR8, c[0x0][0x230] ;  /* 0x00008c0000087ab9 */ /* 0x000fc60000000a00 */
[----:B------:R-:W5:Y:S04]  /*0930*/  LDG.E.128 R80, desc[UR6][R8.64+0xc00] ;  /* 0x000c000608507981 */ /* 0x000f68000c1e1d00 */
[----:B------:R-:W5:Y:S04]  /*0940*/  LDG.E.128 R84, desc[UR6][R8.64+0xc10] ;  /* 0x000c100608547981 */ /* 0x000f68000c1e1d00 */
[----:B------:R-:W5:Y:S04]  /*0950*/  LDG.E.128 R88, desc[UR6][R8.64+0x1000] ;  /* 0x0010000608587981 */ /* 0x000f68000c1e1d00 */
[----:B------:R0:W5:Y:S02]  /*0960*/  LDG.E.128 R92, desc[UR6][R8.64+0x1010] ;  /* 0x00101006085c7981 */ /* 0x000164000c1e1d00 */
[----:B0-----:R-:W-:Y:S01]  /*0970*/  MOV R8, R13 ;  /* 0x0000000d00087202 */ /* 0x001fe20000000f00 */
[----:B------:R-:W-:-:S07]  /*0980*/  IMAD.MOV.U32 R9, RZ, RZ, RZ ;  /* 0x000000ffff097224 */ /* 0x000fce00078e00ff */
.L_x_10393:
        /* <DEDUP_REMOVED lines=9> */
[----:B0-----:R-:W-:-:S06]  /*0a20*/  SHF.R.S32.HI R105, RZ, 0x1f, R112 ;  /* 0x0000001fff697819 */ /* 0x001fcc0000011470 */
[----:B------:R-:W0:Y:S01]  /*0a30*/  @P0 LDC.64 R108, c[0x0][0x230] ;  /* 0x00008c00ff6c0b82 */ /* 0x000e220000000a00 */
[----:B------:R-:W-:Y:S01]  /*0a40*/  LEA.HI R112, R105, R112, RZ, 0x3 ;  /* 0x0000007069707211 */ /* 0x000fe200078f18ff */
[----:B--2---:R-:W-:-:S03]  /*0a50*/  IMAD.WIDE R104, R2, 0x4, R106 ;  /* 0x0000000402687825 */ /* 0x004fc600078e026a */
[----:B------:R-:W-:Y:S02]  /*0a60*/  LEA.HI.SX32 R159, R112, R11, 0x1d ;  /* 0x0000000b709f7211 */ /* 0x000fe400078feaff */
[----:B-----5:R1:W5:Y:S03]  /*0a70*/  LDG.E R117, desc[UR6][R104.64] ;  /* 0x0000000668757981 */ /* 0x020366000c1e1900 */
        /* <DEDUP_REMOVED lines=22> */
.L_x_9981:
        /* <DEDUP_REMOVED lines=12> */
.L_x_9984:
[----:B------:R-:W-:-:S07]  /*0ca0*/  MOV R12, R10 ;  /* 0x0000000a000c7202 */ /* 0x000fce0000000f00 */
.L_x_9985:
[----:B------:R-:W-:Y:S05]  /*0cb0*/  BSYNC B2 ;  /* 0x0000000000027941 */ /* 0x000fea0003800000 */
.L_x_9983:
        /* <DEDUP_REMOVED lines=16> */
.L_x_9989:
[----:B------:R-:W-:Y:S05]  /*0dc0*/  BSYNC B3 ;  /* 0x0000000000037941 */ /* 0x000fea0003800000 */
.L_x_9988:
        /* <DEDUP_REMOVED lines=44> */
.L_x_9987:
[----:B------:R-:W-:Y:S05]  /*1090*/  BSYNC B2 ;  /* 0x0000000000027941 */ /* 0x000fea0003800000 */
.L_x_9986:
        /* <DEDUP_REMOVED lines=10> */
[----:B------:R-:W-:-:S07]  /*1140*/  @P0 FADD.FTZ R115, R115, R106 ;  /* 0x0000006a73730221 */ /* 0x000fce0000010000 */
.L_x_9982:
[----:B------:R-:W-:Y:S05]  /*1150*/  BSYNC B1 ;  /* 0x0000000000017941 */ /* 0x000fea0003800000 */
.L_x_9980:
        /* <DEDUP_REMOVED lines=9> */
.L_x_9991:
        /* <DEDUP_REMOVED lines=12> */
.L_x_9994:
[----:B------:R-:W-:-:S07]  /*12b0*/  IMAD.MOV.U32 R13, RZ, RZ, R10 ;  /* 0x000000ffff0d7224 */ /* 0x000fce00078e000a */
.L_x_9995:
[----:B------:R-:W-:Y:S05]  /*12c0*/  BSYNC B2 ;  /* 0x0000000000027941 */ /* 0x000fea0003800000 */
.L_x_9993:
        /* <DEDUP_REMOVED lines=16> */
.L_x_9999:
[----:B------:R-:W-:Y:S05]  /*13d0*/  BSYNC B3 ;  /* 0x0000000000037941 */ /* 0x000fea0003800000 */
.L_x_9998:
        /* <DEDUP_REMOVED lines=44> */
.L_x_9997:
[----:B------:R-:W-:Y:S05]  /*16a0*/  BSYNC B2 ;  /* 0x0000000000027941 */ /* 0x000fea0003800000 */
.L_x_9996:
        /* <DEDUP_REMOVED lines=13> */
.L_x_9992:
[----:B------:R-:W-:Y:S05]  /*1780*/  BSYNC B1 ;  /* 0x0000000000017941 */ /* 0x000fea0003800000 */
.L_x_9990:
        /* <DEDUP_REMOVED lines=8> */
.L_x_10001:
        /* <DEDUP_REMOVED lines=12> */
.L_x_10004:
[----:B------:R-:W-:-:S07]  /*18d0*/  IMAD.MOV.U32 R14, RZ, RZ, R10 ;  /* 0x000000ffff0e7224 */ /* 0x000fce00078e000a */
.L_x_10005:
[----:B------:R-:W-:Y:S05]  /*18e0*/  BSYNC B2 ;  /* 0x0000000000027941 */ /* 0x000fea0003800000 */
.L_x_10003:
        /* <DEDUP_REMOVED lines=16> */
.L_x_10009:
[----:B------:R-:W-:Y:S05]  /*19f0*/  BSYNC B3 ;  /* 0x0000000000037941 */ /* 0x000fea0003800000 */
.L_x_10008:
        /* <DEDUP_REMOVED lines=42> */
[----:B------:R-:W-:Y:S01]  /*1ca0*/  IMAD.MOV.U32 R10, RZ, RZ, R106 ;  /* 0x000000ffff0a7224 */ /* 0x000fe200078e006a */
[----:B------:R-:W-:-:S09]  /*1cb0*/  LOP3.LUT R4, R105, UR31, R108, 0x96, !PT ;  /* 0x0000001f69047c12 */ /* 0x000fd2000f8e966c */
.L_x_10007:
[----:B------:R-:W-:Y:S05]  /*1cc0*/  BSYNC B2 ;  /* 0x0000000000027941 */ /* 0x000fea0003800000 */
.L_x_10006:
        /* <DEDUP_REMOVED lines=10> */
[----:B------:R-:W-:-:S07]  /*1d70*/  @P0 FADD.FTZ R113, R113, R106 ;  /* 0x0000006a71710221 */ /* 0x000fce0000010000 */
.L_x_10002:
[----:B------:R-:W-:Y:S05]  /*1d80*/  BSYNC B1 ;  /* 0x0000000000017941 */ /* 0x000fea0003800000 */
.L_x_10000:
        /* <DEDUP_REMOVED lines=9> */
.L_x_10011:
        /* <DEDUP_REMOVED lines=12> */
.L_x_10014:
[----:B------:R-:W-:-:S07]  /*1ee0*/  MOV R15, R10 ;  /* 0x0000000a000f7202 */ /* 0x000fce0000000f00 */
.L_x_10015:
[----:B------:R-:W-:Y:S05]  /*1ef0*/  BSYNC B2 ;  /* 0x0000000000027941 */ /* 0x000fea0003800000 */
.L_x_10013:
        /* <DEDUP_REMOVED lines=16> */
.L_x_10019:
[----:B------:R-:W-:Y:S05]  /*2000*/  BSYNC B3 ;  /* 0x0000000000037941 */ /* 0x000fea0003800000 */
.L_x_10018:
        /* <DEDUP_REMOVED lines=44> */
.L_x_10017:
[----:B------:R-:W-:Y:S05]  /*22d0*/  BSYNC B2 ;  /* 0x0000000000027941 */ /* 0x000fea0003800000 */
.L_x_10016:
        /* <DEDUP_REMOVED lines=13> */
.L_x_10012:
[----:B------:R-:W-:Y:S05]  /*23b0*/  BSYNC B1 ;  /* 0x0000000000017941 */ /* 0x000fea0003800000 */
.L_x_10010:
        /* <DEDUP_REMOVED lines=8> */
.L_x_10021:
        /* <DEDUP_REMOVED lines=12> */
.L_x_10024:
[----:B------:R-:W-:-:S07]  /*2500*/  MOV R104, R10 ;  /* 0x0000000a00687202 */ /* 0x000fce0000000f00 */
.L_x_10025:
[----:B------:R-:W-:Y:S05]  /*2510*/  BSYNC B2 ;  /* 0x0000000000027941 */ /* 0x000fea0003800000 */
.L_x_10023:
        /* <DEDUP_REMOVED lines=16> */
.L_x_10029:
[----:B------:R-:W-:Y:S05]  /*2620*/  BSYNC B3 ;  /* 0x0000000000037941 */ /* 0x000fea0003800000 */
.L_x_10028:
        /* <DEDUP_REMOVED lines=44> */
.L_x_10027:
[----:B------:R-:W-:Y:S05]  /*28f0*/  BSYNC B2 ;  /* 0x0000000000027941 */ /* 0x000fea0003800000 */
.L_x_10026:
        /* <DEDUP_REMOVED lines=11> */
.L_x_10022:
[----:B------:R-:W-:Y:S05]  /*29b0*/  BSYNC B1 ;  /* 0x0000000000017941 */ /* 0x000fea0003800000 */
.L_x_10020:
        /* <DEDUP_REMOVED lines=9> */
.L_x_10031:
        /* <DEDUP_REMOVED lines=12> */
.L_x_10034:
[----:B------:R-:W-:-:S07]  /*2b10*/  MOV R104, R10 ;  /* 0x0000000a00687202 */ /* 0x000fce0000000f00 */
.L_x_10035:
[----:B------:R-:W-:Y:S05]  /*2b20*/  BSYNC B2 ;  /* 0x0000000000027941 */ /* 0x000fea0003800000 */
.L_x_10033:
        /* <DEDUP_REMOVED lines=16> */
.L_x_10039:
[----:B------:R-:W-:Y:S05]  /*2c30*/  BSYNC B3 ;  /* 0x0000000000037941 */ /* 0x000fea0003800000 */
.L_x_10038:
        /* <DEDUP_REMOVED lines=44> */
.L_x_10037:
[----:B------:R-:W-:Y:S05]  /*2f00*/  BSYNC B2 ;  /* 0x0000000000027941 */ /* 0x000fea0003800000 */
.L_x_10036:
        /* <DEDUP_REMOVED lines=13> */
.L_x_10032:
[----:B------:R-:W-:Y:S05]  /*2fe0*/  BSYNC B1 ;  /* 0x0000000000017941 */ /* 0x000fea0003800000 */
.L_x_10030:
        /* <DEDUP_REMOVED lines=8> */
.L_x_10041:
        /* <DEDUP_REMOVED lines=12> */
.L_x_10044:
[----:B------:R-:W-:-:S07]  /*3130*/  MOV R104, R10 ;  /* 0x0000000a00687202 */ /* 0x000fce0000000f00 */
.L_x_10045:
[----:B------:R-:W-:Y:S05]  /*3140*/  BSYNC B2 ;  /* 0x0000000000027941 */ /* 0x000fea0003800000 */
.L_x_10043:
        /* <DEDUP_REMOVED lines=16> */
.L_x_10049:
[----:B------:R-:W-:Y:S05]  /*3250*/  BSYNC B3 ;  /* 0x0000000000037941 */ /* 0x000fea0003800000 */
.L_x_10048:
        /* <DEDUP_REMOVED lines=44> */
.L_x_10047:
[----:B------:R-:W-:Y:S05]  /*3520*/  BSYNC B2 ;  /* 0x0000000000027941 */ /* 0x000fea0003800000 */
.L_x_10046:
        /* <DEDUP_REMOVED lines=11> */
.L_x_10042:
[----:B------:R-:W-:Y:S05]  /*35e0*/  BSYNC B1 ;  /* 0x0000000000017941 */ /* 0x000fea0003800000 */
.L_x_10040:
        /* <DEDUP_REMOVED lines=9> */
.L_x_10051:
        /* <DEDUP_REMOVED lines=12> */
.L_x_10054:
[----:B------:R-:W-:-:S07]  /*3740*/  MOV R104, R10 ;  /* 0x0000000a00687202 */ /* 0x000fce0000000f00 */
.L_x_10055:
[----:B------:R-:W-:Y:S05]  /*3750*/  BSYNC B2 ;  /* 0x0000000000027941 */ /* 0x000fea0003800000 */
.L_x_10053:
        /* <DEDUP_REMOVED lines=16> */
.L_x_10059:
[----:B------:R-:W-:Y:S05]  /*3860*/  BSYNC B3 ;  /* 0x0000000000037941 */ /* 0x000fea0003800000 */
.L_x_10058:
        /* <DEDUP_REMOVED lines=44> */
.L_x_10057:
[----:B------:R-:W-:Y:S05]  /*3b30*/  BSYNC B2 ;  /* 0x0000000000027941 */ /* 0x000fea0003800000 */
.L_x_10056:
        /* <DEDUP_REMOVED lines=13> */
.L_x_10052:
[----:B------:R-:W-:Y:S05]  /*3c10*/  BSYNC B1 ;  /* 0x0000000000017941 */ /* 0x000fea0003800000 */
.L_x_10050:
        /* <DEDUP_REMOVED lines=35> */
.L_x_10061:
[----:B------:R-:W-:Y:S05]  /*3e50*/  BSYNC B1 ;  /* 0x0000000000017941 */ /* 0x000fea0003800000 */
.L_x_10060:
        /* <DEDUP_REMOVED lines=10> */
.L_x_10063:
        /* <DEDUP_REMOVED lines=12> */
.L_x_10066:
[----:B------:R-:W-:-:S07]  /*3fc0*/  IMAD.MOV.U32 R12, RZ, RZ, R10 ;  /* 0x000000ffff0c7224 */ /* 0x000fce00078e000a */
.L_x_10067:
[----:B------:R-:W-:Y:S05]  /*3fd0*/  BSYNC B2 ;  /* 0x0000000000027941 */ /* 0x000fea0003800000 */
.L_x_10065:
        /* <DEDUP_REMOVED lines=16> */
.L_x_10071:
[----:B------:R-:W-:Y:S05]  /*40e0*/  BSYNC B3 ;  /* 0x0000000000037941 */ /* 0x000fea0003800000 */
.L_x_10070:
[----:B------:R-:W-:Y:S01]  /*40f0*/  IMAD.HI.U32 R3, R5, -0x326172a9, RZ ;  /* 0xcd9e8d5705037827 */ /* 0x000fe200078e00ff */
[----:B------:R-:W-:-:S03]  /*4100*/  LOP3.LUT R4, R4, UR5, R9, 0x96, !PT ;  /* 0x0000000504047c12 */ /* 0x000fc6000f8e9609 */
[----:B--2---:R-:W-:Y:S01]  /*4110*/  IMAD R121, R5, -0x326172a9, RZ ;  /* 0xcd9e8d5705797824 */ /* 0x004fe200078e02ff */
        /* <DEDUP_REMOVED lines=41> */
.L_x_10069:
[----:B------:R-:W-:Y:S05]  /*43b0*/  BSYNC B2 ;  /* 0x0000000000027941 */ /* 0x000fea0003800000 */
.L_x_10068:
        /* <DEDUP_REMOVED lines=10> */
[----:B------:R-:W-:-:S07]  /*4460*/  @P0 FADD.FTZ R131, R118, R131 ;  /* 0x0000008376830221 */ /* 0x000fce0000010000 */
.L_x_10064:
[----:B------:R-:W-:Y:S05]  /*4470*/  BSYNC B1 ;  /* 0x0000000000017941 */ /* 0x000fea0003800000 */
.L_x_10062:
        /* <DEDUP_REMOVED lines=9> */
.L_x_10073:
        /* <DEDUP_REMOVED lines=12> */
.L_x_10076:
[----:B------:R-:W-:-:S07]  /*45d0*/  IMAD.MOV.U32 R13, RZ, RZ, R10 ;  /* 0x000000ffff0d7224 */ /* 0x000fce00078e000a */
.L_x_10077:
[----:B------:R-:W-:Y:S05]  /*45e0*/  BSYNC B2 ;  /* 0x0000000000027941 */ /* 0x000fea0003800000 */
.L_x_10075:
        /* <DEDUP_REMOVED lines=16> */
.L_x_10081:
[----:B------:R-:W-:Y:S05]  /*46f0*/  BSYNC B3 ;  /* 0x0000000000037941 */ /* 0x000fea0003800000 */
.L_x_10080:
        /* <DEDUP_REMOVED lines=44> */
.L_x_10079:
[----:B------:R-:W-:Y:S05]  /*49c0*/  BSYNC B2 ;  /* 0x0000000000027941 */ /* 0x000fea0003800000 */
.L_x_10078:
        /* <DEDUP_REMOVED lines=13> */
.L_x_10074:
[----:B------:R-:W-:Y:S05]  /*4aa0*/  BSYNC B1 ;  /* 0x0000000000017941 */ /* 0x000fea0003800000 */
.L_x_10072:
        /* <DEDUP_REMOVED lines=8> */
.L_x_10083:
        /* <DEDUP_REMOVED lines=12> */
.L_x_10086:
[----:B------:R-:W-:-:S07]  /*4bf0*/  IMAD.MOV.U32 R14, RZ, RZ, R10 ;  /* 0x000000ffff0e7224 */ /* 0x000fce00078e000a */
.L_x_10087:
[----:B------:R-:W-:Y:S05]  /*4c00*/  BSYNC B2 ;  /* 0x0000000000027941 */ /* 0x000fea0003800000 */
.L_x_10085:
        /* <DEDUP_REMOVED lines=16> */
.L_x_10091:
[----:B------:R-:W-:Y:S05]  /*4d10*/  BSYNC B3 ;  /* 0x0000000000037941 */ /* 0x000fea0003800000 */
.L_x_10090:
        /* <DEDUP_REMOVED lines=44> */
.L_x_10089:
[----:B------:R-:W-:Y:S05]  /*4fe0*/  BSYNC B2 ;  /* 0x0000000000027941 */ /* 0x000fea0003800000 */
.L_x_10088:
        /* <DEDUP_REMOVED lines=11> */
.L_x_10084:
[----:B------:R-:W-:Y:S05]  /*50a0*/  BSYNC B1 ;  /* 0x0000000000017941 */ /* 0x000fea0003800000 */
.L_x_10082:
        /* <DEDUP_REMOVED lines=9> */
.L_x_10093:
        /* <DEDUP_REMOVED lines=12> */
.L_x_10096:
[----:B------:R-:W-:-:S07]  /*5200*/  IMAD.MOV.U32 R15, RZ, RZ, R10 ;  /* 0x000000ffff0f7224 */ /* 0x000fce00078e000a */
.L_x_10097:
[----:B------:R-:W-:Y:S05]  /*5210*/  BSYNC B2 ;  /* 0x0000000000027941 */ /* 0x000fea0003800000 */
.L_x_10095:
        /* <DEDUP_REMOVED lines=16> */
.L_x_10101:
[----:B------:R-:W-:Y:S05]  /*5320*/  BSYNC B3 ;  /* 0x0000000000037941 */ /* 0x000fea0003800000 */
.L_x_10100:
        /* <DEDUP_REMOVED lines=44> */
.L_x_10099:
[----:B------:R-:W-:Y:S05]  /*55f0*/  BSYNC B2 ;  /* 0x0000000000027941 */ /* 0x000fea0003800000 */
.L_x_10098:
        /* <DEDUP_REMOVED lines=10> */
[----:B--2---:R-:W-:Y:S02]  /*56a0*/  FSEL R122, R104, RZ, !P4 ;  /* 0x000000ff687a7208 */ /* 0x004fe40006000000 */
[----:B------:R-:W-:-:S03]  /*56b0*/  SEL R15, RZ, 0x1, P4 ;  /* 0x00000001ff0f7807 */ /* 0x000fc60002000000 */
[----:B------:R-:W-:-:S07]  /*56c0*/  @P0 FADD.FTZ R122, R122, R107 ;  /* 0x0000006b7a7a0221 */ /* 0x000fce0000010000 */
.L_x_10094:
[----:B------:R-:W-:Y:S05]  /*56d0*/  BSYNC B1 ;  /* 0x0000000000017941 */ /* 0x000fea0003800000 */
.L_x_10092:
        /* <DEDUP_REMOVED lines=8> */
.L_x_10103:
        /* <DEDUP_REMOVED lines=12> */
.L_x_10106:
[----:B------:R-:W-:-:S07]  /*5820*/  IMAD.MOV.U32 R118, RZ, RZ, R10 ;  /* 0x000000ffff767224 */ /* 0x000fce00078e000a */
.L_x_10107:
[----:B------:R-:W-:Y:S05]  /*5830*/  BSYNC B2 ;  /* 0x0000000000027941 */ /* 0x000fea0003800000 */
.L_x_10105:
        /* <DEDUP_REMOVED lines=16> */
.L_x_10111:
[----:B------:R-:W-:Y:S05]  /*5940*/  BSYNC B3 ;  /* 0x0000000000037941 */ /* 0x000fea0003800000 */
.L_x_10110:
        /* <DEDUP_REMOVED lines=44> */
.L_x_10109:
[----:B------:R-:W-:Y:S05]  /*5c10*/  BSYNC B2 ;  /* 0x0000000000027941 */ /* 0x000fea0003800000 */
.L_x_10108:
        /* <DEDUP_REMOVED lines=11> */
.L_x_10104:
[----:B------:R-:W-:Y:S05]  /*5cd0*/  BSYNC B1 ;  /* 0x0000000000017941 */ /* 0x000fea0003800000 */
.L_x_10102:
        /* <DEDUP_REMOVED lines=9> */
.L_x_10113:
        /* <DEDUP_REMOVED lines=12> */
.L_x_10116:
[----:B------:R-:W-:-:S07]  /*5e30*/  IMAD.MOV.U32 R118, RZ, RZ, R10 ;  /* 0x000000ffff767224 */ /* 0x000fce00078e000a */
.L_x_10117:
[----:B------:R-:W-:Y:S05]  /*5e40*/  BSYNC B2 ;  /* 0x0000000000027941 */ /* 0x000fea0003800000 */
.L_x_10115:
        /* <DEDUP_REMOVED lines=16> */
.L_x_10121:
[----:B------:R-:W-:Y:S05]  /*5f50*/  BSYNC B3 ;  /* 0x0000000000037941 */ /* 0x000fea0003800000 */
.L_x_10120:
        /* <DEDUP_REMOVED lines=44> */
.L_x_10119:
[----:B------:R-:W-:Y:S05]  /*6220*/  BSYNC B2 ;  /* 0x0000000000027941 */ /* 0x000fea0003800000 */
.L_x_10118:
        /* <DEDUP_REMOVED lines=13> */
.L_x_10114:
[----:B------:R-:W-:Y:S05]  /*6300*/  BSYNC B1 ;  /* 0x0000000000017941 */ /* 0x000fea0003800000 */
.L_x_10112:
        /* <DEDUP_REMOVED lines=8> */
.L_x_10123:
        /* <DEDUP_REMOVED lines=12> */
.L_x_10126:
[----:B------:R-:W-:-:S07]  /*6450*/  IMAD.MOV.U32 R118, RZ, RZ, R10 ;  /* 0x000000ffff767224 */ /* 0x000fce00078e000a */
.L_x_10127:
[----:B------:R-:W-:Y:S05]  /*6460*/  BSYNC B2 ;  /* 0x0000000000027941 */ /* 0x000fea0003800000 */
.L_x_10125:
        /* <DEDUP_REMOVED lines=16> */
.L_x_10131:
[----:B------:R-:W-:Y:S05]  /*6570*/  BSYNC B3 ;  /* 0x0000000000037941 */ /* 0x000fea0003800000 */
.L_x_10130:
        /* <DEDUP_REMOVED lines=44> */
.L_x_10129:
[----:B------:R-:W-:Y:S05]  /*6840*/  BSYNC B2 ;  /* 0x0000000000027941 */ /* 0x000fea0003800000 */
.L_x_10128:
        /* <DEDUP_REMOVED lines=11> */
.L_x_10124:
[----:B------:R-:W-:Y:S05]  /*6900*/  BSYNC B1 ;  /* 0x0000000000017941 */ /* 0x000fea0003800000 */
.L_x_10122:
        /* <DEDUP_REMOVED lines=9> */
.L_x_10133:
        /* <DEDUP_REMOVED lines=12> */
.L_x_10136:
[----:B------:R-:W-:-:S07]  /*6a60*/  IMAD.MOV.U32 R118, RZ, RZ, R10 ;  /* 0x000000ffff767224 */ /* 0x000fce00078e000a */
.L_x_10137:
[----:B------:R-:W-:Y:S05]  /*6a70*/  BSYNC B2 ;  /* 0x0000000000027941 */ /* 0x000fea0003800000 */
.L_x_10135:
        /* <DEDUP_REMOVED lines=16> */
.L_x_10141:
[----:B------:R-:W-:Y:S05]  /*6b80*/  BSYNC B3 ;  /* 0x0000000000037941 */ /* 0x000fea0003800000 */
.L_x_10140:
        /* <DEDUP_REMOVED lines=44> */
.L_x_10139:
[----:B------:R-:W-:Y:S05]  /*6e50*/  BSYNC B2 ;  /* 0x0000000000027941 */ /* 0x000fea0003800000 */
.L_x_10138:
        /* <DEDUP_REMOVED lines=13> */
.L_x_10134:
[----:B------:R-:W-:Y:S05]  /*6f30*/  BSYNC B1 ;  /* 0x0000000000017941 */ /* 0x000fea0003800000 */
.L_x_10132:
        /* <DEDUP_REMOVED lines=34> */
.L_x_10143:
[----:B------:R-:W-:Y:S05]  /*7160*/  BSYNC B1 ;  /* 0x0000000000017941 */ /* 0x000fea0003800000 */
.L_x_10142:
        /* <DEDUP_REMOVED lines=10> */
.L_x_10145:
        /* <DEDUP_REMOVED lines=12> */
.L_x_10148:
[----:B------:R-:W-:-:S07]  /*72d0*/  MOV R12, R10 ;  /* 0x0000000a000c7202 */ /* 0x000fce0000000f00 */
.L_x_10149:
[----:B------:R-:W-:Y:S05]  /*72e0*/  BSYNC B2 ;  /* 0x0000000000027941 */ /* 0x000fea0003800000 */
.L_x_10147:
        /* <DEDUP_REMOVED lines=16> */
.L_x_10153:
[----:B------:R-:W-:Y:S05]  /*73f0*/  BSYNC B3 ;  /* 0x0000000000037941 */ /* 0x000fea0003800000 */
.L_x_10152:
        /* <DEDUP_REMOVED lines=44> */
.L_x_10151:
[----:B------:R-:W-:Y:S05]  /*76c0*/  BSYNC B2 ;  /* 0x0000000000027941 */ /* 0x000fea0003800000 */
.L_x_10150:
        /* <DEDUP_REMOVED lines=11> */
.L_x_10146:
[----:B------:R-:W-:Y:S05]  /*7780*/  BSYNC B1 ;  /* 0x0000000000017941 */ /* 0x000fea0003800000 */
.L_x_10144:
        /* <DEDUP_REMOVED lines=9> */
.L_x_10155:
        /* <DEDUP_REMOVED lines=12> */
.L_x_10158:
[----:B------:R-:W-:-:S07]  /*78e0*/  MOV R13, R10 ;  /* 0x0000000a000d7202 */ /* 0x000fce0000000f00 */
.L_x_10159:
[----:B------:R-:W-:Y:S05]  /*78f0*/  BSYNC B2 ;  /* 0x0000000000027941 */ /* 0x000fea0003800000 */
.L_x_10157:
        /* <DEDUP_REMOVED lines=16> */
.L_x_10163:
[----:B------:R-:W-:Y:S05]  /*7a00*/  BSYNC B3 ;  /* 0x0000000000037941 */ /* 0x000fea0003800000 */
.L_x_10162:
        /* <DEDUP_REMOVED lines=44> */
.L_x_10161:
[----:B------:R-:W-:Y:S05]  /*7cd0*/  BSYNC B2 ;  /* 0x0000000000027941 */ /* 0x000fea0003800000 */
.L_x_10160:
        /* <DEDUP_REMOVED lines=13> */
.L_x_10156:
[----:B------:R-:W-:Y:S05]  /*7db0*/  BSYNC B1 ;  /* 0x0000000000017941 */ /* 0x000fea0003800000 */
.L_x_10154:
        /* <DEDUP_REMOVED lines=8> */
.L_x_10165:
        /* <DEDUP_REMOVED lines=12> */
.L_x_10168:
[----:B------:R-:W-:-:S07]  /*7f00*/  MOV R14, R10 ;  /* 0x0000000a000e7202 */ /* 0x000fce0000000f00 */
.L_x_10169:
[----:B------:R-:W-:Y:S05]  /*7f10*/  BSYNC B2 ;  /* 0x0000000000027941 */ /* 0x000fea0003800000 */
.L_x_10167:
        /* <DEDUP_REMOVED lines=16> */
.L_x_10173:
[----:B------:R-:W-:Y:S05]  /*8020*/  BSYNC B3 ;  /* 0x0000000000037941 */ /* 0x000fea0003800000 */
.L_x_10172:
        /* <DEDUP_REMOVED lines=44> */
.L_x_10171:
[----:B------:R-:W-:Y:S05]  /*82f0*/  BSYNC B2 ;  /* 0x0000000000027941 */ /* 0x000fea0003800000 */
.L_x_10170:
        /* <DEDUP_REMOVED lines=11> */
.L_x_10166:
[----:B------:R-:W-:Y:S05]  /*83b0*/  BSYNC B1 ;  /* 0x0000000000017941 */ /* 0x000fea0003800000 */
.L_x_10164:
        /* <DEDUP_REMOVED lines=9> */
.L_x_10175:
        /* <DEDUP_REMOVED lines=12> */
.L_x_10178:
[----:B------:R-:W-:-:S07]  /*8510*/  MOV R15, R10 ;  /* 0x0000000a000f7202 */ /* 0x000fce0000000f00 */
.L_x_10179:
[----:B------:R-:W-:Y:S05]  /*8520*/  BSYNC B2 ;  /* 0x0000000000027941 */ /* 0x000fea0003800000 */
.L_x_10177:
        /* <DEDUP_REMOVED lines=16> */
.L_x_10183:
[----:B------:R-:W-:Y:S05]  /*8630*/  BSYNC B3 ;  /* 0x0000000000037941 */ /* 0x000fea0003800000 */
.L_x_10182:
        /* <DEDUP_REMOVED lines=44> */
.L_x_10181:
[----:B------:R-:W-:Y:S05]  /*8900*/  BSYNC B2 ;  /* 0x0000000000027941 */ /* 0x000fea0003800000 */
.L_x_10180:
        /* <DEDUP_REMOVED lines=13> */
.L_x_10176:
[----:B------:R-:W-:Y:S05]  /*89e0*/  BSYNC B1 ;  /* 0x0000000000017941 */ /* 0x000fea0003800000 */
.L_x_10174:
        /* <DEDUP_REMOVED lines=8> */
.L_x_10185:
        /* <DEDUP_REMOVED lines=12> */
.L_x_10188:
[----:B------:R-:W-:-:S07]  /*8b30*/  MOV R124, R10 ;  /* 0x0000000a007c7202 */ /* 0x000fce0000000f00 */
.L_x_10189:
[----:B------:R-:W-:Y:S05]  /*8b40*/  BSYNC B2 ;  /* 0x0000000000027941 */ /* 0x000fea0003800000 */
.L_x_10187:
        /* <DEDUP_REMOVED lines=16> */
.L_x_10193:
[----:B------:R-:W-:Y:S05]  /*8c50*/  BSYNC B3 ;  /* 0x0000000000037941 */ /* 0x000fea0003800000 */
.L_x_10192:
        /* <DEDUP_REMOVED lines=44> */
.L_x_10191:
[----:B------:R-:W-:Y:S05]  /*8f20*/  BSYNC B2 ;  /* 0x0000000000027941 */ /* 0x000fea0003800000 */
.L_x_10190:
        /* <DEDUP_REMOVED lines=9> */
[----:B-1----:R-:W-:-:S05]  /*8fc0*/  FSEL R135, R107, RZ, !P4 ;  /* 0x000000ff6b877208 */ /* 0x002fca0006000000 */
[----:B------:R-:W-:-:S07]  /*8fd0*/  @P0 FADD.FTZ R135, R106, R135 ;  /* 0x000000876a870221 */ /* 0x000fce0000010000 */
.L_x_10186:
[----:B------:R-:W-:Y:S05]  /*8fe0*/  BSYNC B1 ;  /* 0x0000000000017941 */ /* 0x000fea0003800000 */
.L_x_10184:
        /* <DEDUP_REMOVED lines=9> */
.L_x_10195:
        /* <DEDUP_REMOVED lines=12> */
.L_x_10198:
[----:B------:R-:W-:-:S07]  /*9140*/  MOV R125, R10 ;  /* 0x0000000a007d7202 */ /* 0x000fce0000000f00 */
.L_x_10199:
[----:B------:R-:W-:Y:S05]  /*9150*/  BSYNC B2 ;  /* 0x0000000000027941 */ /* 0x000fea0003800000 */
.L_x_10197:
        /* <DEDUP_REMOVED lines=16> */
.L_x_10203:
[----:B------:R-:W-:Y:S05]  /*9260*/  BSYNC B3 ;  /* 0x0000000000037941 */ /* 0x000fea0003800000 */
.L_x_10202:
        /* <DEDUP_REMOVED lines=44> */
.L_x_10201:
[----:B------:R-:W-:Y:S05]  /*9530*/  BSYNC B2 ;  /* 0x0000000000027941 */ /* 0x000fea0003800000 */
.L_x_10200:
        /* <DEDUP_REMOVED lines=13> */
.L_x_10196:
[----:B------:R-:W-:Y:S05]  /*9610*/  BSYNC B1 ;  /* 0x0000000000017941 */ /* 0x000fea0003800000 */
.L_x_10194:
        /* <DEDUP_REMOVED lines=8> */
.L_x_10205:
        /* <DEDUP_REMOVED lines=12> */
.L_x_10208:
[----:B------:R-:W-:-:S07]  /*9760*/  MOV R126, R10 ;  /* 0x0000000a007e7202 */ /* 0x000fce0000000f00 */
.L_x_10209:
[----:B------:R-:W-:Y:S05]  /*9770*/  BSYNC B2 ;  /* 0x0000000000027941 */ /* 0x000fea0003800000 */
.L_x_10207:
        /* <DEDUP_REMOVED lines=16> */
.L_x_10213:
[----:B------:R-:W-:Y:S05]  /*9880*/  BSYNC B3 ;  /* 0x0000000000037941 */ /* 0x000fea0003800000 */
.L_x_10212:
        /* <DEDUP_REMOVED lines=44> */
.L_x_10211:
[----:B------:R-:W-:Y:S05]  /*9b50*/  BSYNC B2 ;  /* 0x0000000000027941 */ /* 0x000fea0003800000 */
.L_x_10210:
        /* <DEDUP_REMOVED lines=11> */
.L_x_10206:
[----:B------:R-:W-:Y:S05]  /*9c10*/  BSYNC B1 ;  /* 0x0000000000017941 */ /* 0x000fea0003800000 */
.L_x_10204:
        /* <DEDUP_REMOVED lines=9> */
.L_x_10215:
        /* <DEDUP_REMOVED lines=12> */
.L_x_10218:
[----:B------:R-:W-:-:S07]  /*9d70*/  MOV R127, R10 ;  /* 0x0000000a007f7202 */ /* 0x000fce0000000f00 */
.L_x_10219:
[----:B------:R-:W-:Y:S05]  /*9d80*/  BSYNC B2 ;  /* 0x0000000000027941 */ /* 0x000fea0003800000 */
.L_x_10217:
        /* <DEDUP_REMOVED lines=16> */
.L_x_10223:
[----:B------:R-:W-:Y:S05]  /*9e90*/  BSYNC B3 ;  /* 0x0000000000037941 */ /* 0x000fea0003800000 */
.L_x_10222:
        /* <DEDUP_REMOVED lines=44> */
.L_x_10221:
[----:B------:R-:W-:Y:S05]  /*a160*/  BSYNC B2 ;  /* 0x0000000000027941 */ /* 0x000fea0003800000 */
.L_x_10220:
        /* <DEDUP_REMOVED lines=13> */
.L_x_10216:
[----:B------:R-:W-:Y:S05]  /*a240*/  BSYNC B1 ;  /* 0x0000000000017941 */ /* 0x000fea0003800000 */
.L_x_10214:
        /* <DEDUP_REMOVED lines=34> */
.L_x_10225:
[----:B------:R-:W-:Y:S05]  /*a470*/  BSYNC B1 ;  /* 0x0000000000017941 */ /* 0x000fea0003800000 */
.L_x_10224:
        /* <DEDUP_REMOVED lines=10> */
.L_x_10227:
        /* <DEDUP_REMOVED lines=12> */
.L_x_10230:
[----:B------:R-:W-:-:S07]  /*a5e0*/  IMAD.MOV.U32 R12, RZ, RZ, R10 ;  /* 0x000000ffff0c7224 */ /* 0x000fce00078e000a */
.L_x_10231:
[----:B------:R-:W-:Y:S05]  /*a5f0*/  BSYNC B2 ;  /* 0x0000000000027941 */ /* 0x000fea0003800000 */
.L_x_10229:
        /* <DEDUP_REMOVED lines=16> */
.L_x_10235:
[----:B------:R-:W-:Y:S05]  /*a700*/  BSYNC B3 ;  /* 0x0000000000037941 */ /* 0x000fea0003800000 */
.L_x_10234:
        /* <DEDUP_REMOVED lines=44> */
.L_x_10233:
[----:B------:R-:W-:Y:S05]  /*a9d0*/  BSYNC B2 ;  /* 0x0000000000027941 */ /* 0x000fea0003800000 */
.L_x_10232:
        /* <DEDUP_REMOVED lines=11> */
.L_x_10228:
[----:B------:R-:W-:Y:S05]  /*aa90*/  BSYNC B1 ;  /* 0x0000000000017941 */ /* 0x000fea0003800000 */
.L_x_10226:
        /* <DEDUP_REMOVED lines=9> */
.L_x_10237:
        /* <DEDUP_REMOVED lines=12> */
.L_x_10240:
[----:B------:R-:W-:-:S07]  /*abf0*/  IMAD.MOV.U32 R13, RZ, RZ, R10 ;  /* 0x000000ffff0d7224 */ /* 0x000fce00078e000a */
.L_x_10241:
[----:B------:R-:W-:Y:S05]  /*ac00*/  BSYNC B2 ;  /* 0x0000000000027941 */ /* 0x000fea0003800000 */
.L_x_10239:
        /* <DEDUP_REMOVED lines=16> */
.L_x_10245:
[----:B------:R-:W-:Y:S05]  /*ad10*/  BSYNC B3 ;  /* 0x0000000000037941 */ /* 0x000fea0003800000 */
.L_x_10244:
        /* <DEDUP_REMOVED lines=44> */
.L_x_10243:
[----:B------:R-:W-:Y:S05]  /*afe0*/  BSYNC B2 ;  /* 0x0000000000027941 */ /* 0x000fea0003800000 */
.L_x_10242:
        /* <DEDUP_REMOVED lines=13> */
.L_x_10238:
[----:B------:R-:W-:Y:S05]  /*b0c0*/  BSYNC B1 ;  /* 0x0000000000017941 */ /* 0x000fea0003800000 */
.L_x_10236:
        /* <DEDUP_REMOVED lines=8> */
.L_x_10247:
        /* <DEDUP_REMOVED lines=12> */
.L_x_10250:
[----:B------:R-:W-:-:S07]  /*b210*/  IMAD.MOV.U32 R14, RZ, RZ, R10 ;  /* 0x000000ffff0e7224 */ /* 0x000fce00078e000a */
.L_x_10251:
[----:B------:R-:W-:Y:S05]  /*b220*/  BSYNC B2 ;  /* 0x0000000000027941 */ /* 0x000fea0003800000 */
.L_x_10249:
        /* <DEDUP_REMOVED lines=16> */
.L_x_10255:
[----:B------:R-:W-:Y:S05]  /*b330*/  BSYNC B3 ;  /* 0x0000000000037941 */ /* 0x000fea0003800000 */
.L_x_10254:
        /* <DEDUP_REMOVED lines=44> */
.L_x_10253:
[----:B------:R-:W-:Y:S05]  /*b600*/  BSYNC B2 ;  /* 0x0000000000027941 */ /* 0x000fea0003800000 */
.L_x_10252:
        /* <DEDUP_REMOVED lines=11> */
.L_x_10248:
[----:B------:R-:W-:Y:S05]  /*b6c0*/  BSYNC B1 ;  /* 0x0000000000017941 */ /* 0x000fea0003800000 */
.L_x_10246:
        /* <DEDUP_REMOVED lines=9> */
.L_x_10257:
        /* <DEDUP_REMOVED lines=12> */
.L_x_10260:
[----:B------:R-:W-:-:S07]  /*b820*/  IMAD.MOV.U32 R15, RZ, RZ, R10 ;  /* 0x000000ffff0f7224 */ /* 0x000fce00078e000a */
.L_x_10261:
[----:B------:R-:W-:Y:S05]  /*b830*/  BSYNC B2 ;  /* 0x0000000000027941 */ /* 0x000fea0003800000 */
.L_x_10259:
        /* <DEDUP_REMOVED lines=16> */
.L_x_10265:
[----:B------:R-:W-:Y:S05]  /*b940*/  BSYNC B3 ;  /* 0x0000000000037941 */ /* 0x000fea0003800000 */
.L_x_10264:
        /* <DEDUP_REMOVED lines=44> */
.L_x_10263:
[----:B------:R-:W-:Y:S05]  /*bc10*/  BSYNC B2 ;  /* 0x0000000000027941 */ /* 0x000fea0003800000 */
.L_x_10262:
        /* <DEDUP_REMOVED lines=13> */
.L_x_10258:
[----:B------:R-:W-:Y:S05]  /*bcf0*/  BSYNC B1 ;  /* 0x0000000000017941 */ /* 0x000fea0003800000 */
.L_x_10256:
        /* <DEDUP_REMOVED lines=8> */
.L_x_10267:
        /* <DEDUP_REMOVED lines=12> */
.L_x_10270:
[----:B------:R-:W-:-:S07]  /*be40*/  IMAD.MOV.U32 R124, RZ, RZ, R10 ;  /* 0x000000ffff7c7224 */ /* 0x000fce00078e000a */
.L_x_10271:
[----:B------:R-:W-:Y:S05]  /*be50*/  BSYNC B2 ;  /* 0x0000000000027941 */ /* 0x000fea0003800000 */
.L_x_10269:
        /* <DEDUP_REMOVED lines=16> */
.L_x_10275:
[----:B------:R-:W-:Y:S05]  /*bf60*/  BSYNC B3 ;  /* 0x0000000000037941 */ /* 0x000fea0003800000 */
.L_x_10274:
        /* <DEDUP_REMOVED lines=44> */
.L_x_10273:
[----:B------:R-:W-:Y:S05]  /*c230*/  BSYNC B2 ;  /* 0x0000000000027941 */ /* 0x000fea0003800000 */
.L_x_10272:
        /* <DEDUP_REMOVED lines=11> */
.L_x_10268:
[----:B------:R-:W-:Y:S05]  /*c2f0*/  BSYNC B1 ;  /* 0x0000000000017941 */ /* 0x000fea0003800000 */
.L_x_10266:
        /* <DEDUP_REMOVED lines=9> */
.L_x_10277:
        /* <DEDUP_REMOVED lines=12> */
.L_x_10280:
[----:B------:R-:W-:-:S07]  /*c450*/  IMAD.MOV.U32 R125, RZ, RZ, R10 ;  /* 0x000000ffff7d7224 */ /* 0x000fce00078e000a */
.L_x_10281:
[----:B------:R-:W-:Y:S05]  /*c460*/  BSYNC B2 ;  /* 0x0000000000027941 */ /* 0x000fea0003800000 */
.L_x_10279:
        /* <DEDUP_REMOVED lines=16> */
.L_x_10285:
[----:B------:R-:W-:Y:S05]  /*c570*/  BSYNC B3 ;  /* 0x0000000000037941 */ /* 0x000fea0003800000 */
.L_x_10284:
        /* <DEDUP_REMOVED lines=44> */
.L_x_10283:
[----:B------:R-:W-:Y:S05]  /*c840*/  BSYNC B2 ;  /* 0x0000000000027941 */ /* 0x000fea0003800000 */
.L_x_10282:
        /* <DEDUP_REMOVED lines=13> */
.L_x_10278:
[----:B------:R-:W-:Y:S05]  /*c920*/  BSYNC B1 ;  /* 0x0000000000017941 */ /* 0x000fea0003800000 */
.L_x_10276:
        /* <DEDUP_REMOVED lines=8> */
.L_x_10287:
        /* <DEDUP_REMOVED lines=12> */
.L_x_10290:
[----:B------:R-:W-:-:S07]  /*ca70*/  IMAD.MOV.U32 R126, RZ, RZ, R10 ;  /* 0x000000ffff7e7224 */ /* 0x000fce00078e000a */
.L_x_10291:
[----:B------:R-:W-:Y:S05]  /*ca80*/  BSYNC B2 ;  /* 0x0000000000027941 */ /* 0x000fea0003800000 */
.L_x_10289:
        /* <DEDUP_REMOVED lines=16> */
.L_x_10295:
[----:B------:R-:W-:Y:S05]  /*cb90*/  BSYNC B3 ;  /* 0x0000000000037941 */ /* 0x000fea0003800000 */
.L_x_10294:
        /* <DEDUP_REMOVED lines=44> */
.L_x_10293:
[----:B------:R-:W-:Y:S05]  /*ce60*/  BSYNC B2 ;  /* 0x0000000000027941 */ /* 0x000fea0003800000 */
.L_x_10292:
        /* <DEDUP_REMOVED lines=11> */
.L_x_10288:
[----:B------:R-:W-:Y:S05]  /*cf20*/  BSYNC B1 ;  /* 0x0000000000017941 */ /* 0x000fea0003800000 */
.L_x_10286:
        /* <DEDUP_REMOVED lines=9> */
.L_x_10297:
        /* <DEDUP_REMOVED lines=12> */
.L_x_10300:
[----:B------:R-:W-:-:S07]  /*d080*/  IMAD.MOV.U32 R127, RZ, RZ, R10 ;  /* 0x000000ffff7f7224 */ /* 0x000fce00078e000a */
.L_x_10301:
[----:B------:R-:W-:Y:S05]  /*d090*/  BSYNC B2 ;  /* 0x0000000000027941 */ /* 0x000fea0003800000 */
.L_x_10299:
        /* <DEDUP_REMOVED lines=16> */
.L_x_10305:
[----:B------:R-:W-:Y:S05]  /*d1a0*/  BSYNC B3 ;  /* 0x0000000000037941 */ /* 0x000fea0003800000 */
.L_x_10304:
        /* <DEDUP_REMOVED lines=44> */
.L_x_10303:
[----:B------:R-:W-:Y:S05]  /*d470*/  BSYNC B2 ;  /* 0x0000000000027941 */ /* 0x000fea0003800000 */
.L_x_10302:
        /* <DEDUP_REMOVED lines=8> */
[----:B------:R-:W-:Y:S02]  /*d500*/  @P0 PRMT R104, R103, 0x7632, R104 ;  /* 0x0000763267680816 */ /* 0x000fe40000000068 */
[----:B------:R-:W-:Y:S02]  /*d510*/  SEL R127, RZ, 0x1, P4 ;  /* 0x00000001ff7f7807 */ /* 0x000fe40002000000 */
[----:B------:R-:W-:Y:S02]  /*d520*/  @P0 SHF.L.U32 R104, R104, 0x10, RZ ;  /* 0x0000001068680819 */ /* 0x000fe400000006ff */
[----:B------:R-:W-:-:S05]  /*d530*/  FSEL R143, R105, RZ, !P4 ;  /* 0x000000ff698f7208 */ /* 0x000fca0006000000 */
[----:B------:R-:W-:-:S07]  /*d540*/  @P0 FADD.FTZ R143, R143, R104 ;  /* 0x000000688f8f0221 */ /* 0x000fce0000010000 */
.L_x_10298:
[----:B------:R-:W-:Y:S05]  /*d550*/  BSYNC B1 ;  /* 0x0000000000017941 */ /* 0x000fea0003800000 */
.L_x_10296:
        /* <DEDUP_REMOVED lines=8> */
[----:B0-----:R-:W-:Y:S01]  /*d5e0*/  IMAD.U32 R104, R126, 0x10000, RZ ;  /* 0x000100007e687824 */ /* 0x001fe200078e00ff */
        /* <DEDUP_REMOVED lines=19> */
.L_x_10307:
[----:B------:R-:W-:Y:S05]  /*d720*/  BSYNC B1 ;  /* 0x0000000000017941 */ /* 0x000fea0003800000 */
.L_x_10306:
[----:B01----:R-:W0:Y:S01]  /*d730*/  @P2 LDC.64 R106, c[0x0][0x220] ;  /* 0x00008800ff6a2b82 */ /* 0x003e220000000a00 */
[----:B------:R-:W-:Y:S01]  /*d740*/  IADD3 R158, R158, 0x80, RZ ;  /* 0x000000809e9e7810 */ /* 0x000fe20007ffe0ff */
[----:B------:R-:W-:-:S06]  /*d750*/  VIADD R159, R159, 0x80 ;  /* 0x000000809f9f7836 */ /* 0x000fcc0000000000 */
[----:B------:R-:W1:Y:S01]  /*d760*/  @P0 LDC.64 R104, c[0x0][0x230] ;  /* 0x00008c00ff680b82 */ /* 0x000e620000000a00 */
[----:B0-----:R-:W-:-:S05]  /*d770*/  @P2 IMAD.WIDE.U32 R106, R158, 0x10, R106 ;  /* 0x000000109e6a2825 */ /* 0x001fca00078e006a */
[----:B-----5:R0:W5:Y:S01]  /*d780*/  @P2 LDG.E.128 R96, desc[UR6][R106.64] ;  /* 0x000000066a602981 */ /* 0x020162000c1e1d00 */
[----:B-1----:R-:W-:-:S05]  /*d790*/  @P0 IMAD.WIDE.U32 R104, R159, 0x10, R104 ;  /* 0x000000109f680825 */ /* 0x002fca00078e0068 */
        /* <DEDUP_REMOVED lines=9> */
.L_x_10309:
        /* <DEDUP_REMOVED lines=12> */
.L_x_10312:
[----:B------:R-:W-:-:S07]  /*d8f0*/  MOV R12, R10 ;  /* 0x0000000a000c7202 */ /* 0x000fce0000000f00 */
.L_x_10313:
[----:B------:R-:W-:Y:S05]  /*d900*/  BSYNC B2 ;  /* 0x0000000000027941 */ /* 0x000fea0003800000 */
.L_x_10311:
        /* <DEDUP_REMOVED lines=16> */
.L_x_10317:
[----:B------:R-:W-:Y:S05]  /*da10*/  BSYNC B3 ;  /* 0x0000000000037941 */ /* 0x000fea0003800000 */
.L_x_10316:
        /* <DEDUP_REMOVED lines=44> */
.L_x_10315:
[----:B------:R-:W-:Y:S05]  /*dce0*/  BSYNC B2 ;  /* 0x0000000000027941 */ /* 0x000fea0003800000 */
.L_x_10314:
        /* <DEDUP_REMOVED lines=11> */
.L_x_10310:
[----:B------:R-:W-:Y:S05]  /*dda0*/  BSYNC B1 ;  /* 0x0000000000017941 */ /* 0x000fea0003800000 */
.L_x_10308:
        /* <DEDUP_REMOVED lines=9> */
.L_x_10319:
        /* <DEDUP_REMOVED lines=12> */
.L_x_10322:
[----:B------:R-:W-:-:S07]  /*df00*/  MOV R13, R10 ;  /* 0x0000000a000d7202 */ /* 0x000fce0000000f00 */
.L_x_10323:
[----:B------:R-:W-:Y:S05]  /*df10*/  BSYNC B2 ;  /* 0x0000000000027941 */ /* 0x000fea0003800000 */
.L_x_10321:
        /* <DEDUP_REMOVED lines=16> */
.L_x_10327:
[----:B------:R-:W-:Y:S05]  /*e020*/  BSYNC B3 ;  /* 0x0000000000037941 */ /* 0x000fea0003800000 */
.L_x_10326:
        /* <DEDUP_REMOVED lines=44> */
.L_x_10325:
[----:B------:R-:W-:Y:S05]  /*e2f0*/  BSYNC B2 ;  /* 0x0000000000027941 */ /* 0x000fea0003800000 */
.L_x_10324:
        /* <DEDUP_REMOVED lines=8> */
[----:B------:R-:W-:-:S04]  /*e380*/  @P0 PRMT R13, R100, 0x7632, R13 ;  /* 0x00007632640d0816 */ /* 0x000fc8000000000d */
[----:B------:R-:W-:Y:S01]  /*e390*/  FSEL R155, R104, RZ, !P4 ;  /* 0x000000ff689b7208 */ /* 0x000fe20006000000 */
[----:B------:R-:W-:Y:S01]  /*e3a0*/  @P0 IMAD.U32 R106, R13, 0x10000, RZ ;  /* 0x000100000d6a0824 */ /* 0x000fe200078e00ff */
[----:B------:R-:W-:-:S03]  /*e3b0*/  SEL R13, RZ, 0x1, P4 ;  /* 0x00000001ff0d7807 */ /* 0x000fc60002000000 */
[----:B------:R-:W-:-:S07]  /*e3c0*/  @P0 FADD.FTZ R155, R155, R106 ;  /* 0x0000006a9b9b0221 */ /* 0x000fce0000010000 */
.L_x_10320:
[----:B------:R-:W-:Y:S05]  /*e3d0*/  BSYNC B1 ;  /* 0x0000000000017941 */ /* 0x000fea0003800000 */
.L_x_10318:
        /* <DEDUP_REMOVED lines=8> */
.L_x_10329:
        /* <DEDUP_REMOVED lines=12> */
.L_x_10332:
[----:B------:R-:W-:-:S07]  /*e520*/  MOV R14, R10 ;  /* 0x0000000a000e7202 */ /* 0x000fce0000000f00 */
.L_x_10333:
[----:B------:R-:W-:Y:S05]  /*e530*/  BSYNC B2 ;  /* 0x0000000000027941 */ /* 0x000fea0003800000 */
.L_x_10331:
        /* <DEDUP_REMOVED lines=16> */
.L_x_10337:
[----:B------:R-:W-:Y:S05]  /*e640*/  BSYNC B3 ;  /* 0x0000000000037941 */ /* 0x000fea0003800000 */
.L_x_10336:
        /* <DEDUP_REMOVED lines=43> */
[----:B------:R-:W-:-:S11]  /*e900*/  HFMA2.MMA R106, -RZ, RZ, 0, 0 ;  /* 0x00000000ff6a7435 */ /* 0x000fd600000001ff */
.L_x_10335:
[----:B------:R-:W-:Y:S05]  /*e910*/  BSYNC B2 ;  /* 0x0000000000027941 */ /* 0x000fea0003800000 */
.L_x_10334:
        /* <DEDUP_REMOVED lines=11> */
.L_x_10330:
[----:B------:R-:W-:Y:S05]  /*e9d0*/  BSYNC B1 ;  /* 0x0000000000017941 */ /* 0x000fea0003800000 */
.L_x_10328:
        /* <DEDUP_REMOVED lines=9> */
.L_x_10339:
        /* <DEDUP_REMOVED lines=12> */
.L_x_10342:
[----:B------:R-:W-:-:S07]  /*eb30*/  MOV R15, R10 ;  /* 0x0000000a000f7202 */ /* 0x000fce0000000f00 */
.L_x_10343:
[----:B------:R-:W-:Y:S05]  /*eb40*/  BSYNC B2 ;  /* 0x0000000000027941 */ /* 0x000fea0003800000 */
.L_x_10341:
        /* <DEDUP_REMOVED lines=16> */
.L_x_10347:
[----:B------:R-:W-:Y:S05]  /*ec50*/  BSYNC B3 ;  /* 0x0000000000037941 */ /* 0x000fea0003800000 */
.L_x_10346:
        /* <DEDUP_REMOVED lines=42> */
[----:B------:R-:W-:Y:S01]  /*ef00*/  HFMA2.MMA R104, -RZ, RZ, 0, 0 ;  /* 0x00000000ff687435 */ /* 0x000fe200000001ff */
[----:B------:R-:W-:-:S10]  /*ef10*/  LOP3.LUT R4, R105, UR31, R106, 0x96, !PT ;  /* 0x0000001f69047c12 */ /* 0x000fd4000f8e966a */
.L_x_10345:
[----:B------:R-:W-:Y:S05]  /*ef20*/  BSYNC B2 ;  /* 0x0000000000027941 */ /* 0x000fea0003800000 */
.L_x_10344:
        /* <DEDUP_REMOVED lines=13> */
.L_x_10340:
[----:B------:R-:W-:Y:S05]  /*f000*/  BSYNC B1 ;  /* 0x0000000000017941 */ /* 0x000fea0003800000 */
.L_x_10338:
        /* <DEDUP_REMOVED lines=8> */
.L_x_10349:
        /* <DEDUP_REMOVED lines=12> */
.L_x_10352:
[----:B------:R-:W-:-:S07]  /*f150*/  MOV R124, R10 ;  /* 0x0000000a007c7202 */ /* 0x000fce0000000f00 */
.L_x_10353:
[----:B------:R-:W-:Y:S05]  /*f160*/  BSYNC B2 ;  /* 0x0000000000027941 */ /* 0x000fea0003800000 */
.L_x_10351:
        /* <DEDUP_REMOVED lines=16> */
.L_x_10357:
[----:B------:R-:W-:Y:S05]  /*f270*/  BSYNC B3 ;  /* 0x0000000000037941 */ /* 0x000fea0003800000 */
.L_x_10356:
        /* <DEDUP_REMOVED lines=44> */
.L_x_10355:
[----:B------:R-:W-:Y:S05]  /*f540*/  BSYNC B2 ;  /* 0x0000000000027941 */ /* 0x000fea0003800000 */
.L_x_10354:
        /* <DEDUP_REMOVED lines=11> */
.L_x_10350:
[----:B------:R-:W-:Y:S05]  /*f600*/  BSYNC B1 ;  /* 0x0000000000017941 */ /* 0x000fea0003800000 */
.L_x_10348:
        /* <DEDUP_REMOVED lines=9> */
.L_x_10359:
        /* <DEDUP_REMOVED lines=12> */
.L_x_10362:
[----:B------:R-:W-:-:S07]  /*f760*/  MOV R125, R10 ;  /* 0x0000000a007d7202 */ /* 0x000fce0000000f00 */
.L_x_10363:
[----:B------:R-:W-:Y:S05]  /*f770*/  BSYNC B2 ;  /* 0x0000000000027941 */ /* 0x000fea0003800000 */
.L_x_10361:
        /* <DEDUP_REMOVED lines=16> */
.L_x_10367:
[----:B------:R-:W-:Y:S05]  /*f880*/  BSYNC B3 ;  /* 0x0000000000037941 */ /* 0x000fea0003800000 */
.L_x_10366:
        /* <DEDUP_REMOVED lines=44> */
.L_x_10365:
[----:B------:R-:W-:Y:S05]  /*fb50*/  BSYNC B2 ;  /* 0x0000000000027941 */ /* 0x000fea0003800000 */
.L_x_10364:
        /* <DEDUP_REMOVED lines=12> */
[----:B------:R-:W-:-:S07]  /*fc20*/  @P0 FADD.FTZ R151, R151, R128 ;  /* 0x0000008097970221 */ /* 0x000fce0000010000 */
.L_x_10360:
[----:B------:R-:W-:Y:S05]  /*fc30*/  BSYNC B1 ;  /* 0x0000000000017941 */ /* 0x000fea0003800000 */
.L_x_10358:
        /* <DEDUP_REMOVED lines=8> */
.L_x_10369:
        /* <DEDUP_REMOVED lines=12> */
.L_x_10372:
[----:B------:R-:W-:-:S07]  /*fd80*/  MOV R126, R10 ;  /* 0x0000000a007e7202 */ /* 0x000fce0000000f00 */
.L_x_10373:
[----:B------:R-:W-:Y:S05]  /*fd90*/  BSYNC B2 ;  /* 0x0000000000027941 */ /* 0x000fea0003800000 */
.L_x_10371:
        /* <DEDUP_REMOVED lines=16> */
.L_x_10377:
[----:B------:R-:W-:Y:S05]  /*fea0*/  BSYNC B3 ;  /* 0x0000000000037941 */ /* 0x000fea0003800000 */
.L_x_10376:
        /* <DEDUP_REMOVED lines=44> */
.L_x_10375:
[----:B------:R-:W-:Y:S05]  /*10170*/  BSYNC B2 ;  /* 0x0000000000027941 */ /* 0x000fea0003800000 */
.L_x_10374:
        /* <DEDUP_REMOVED lines=11> */
.L_x_10370:
[----:B------:R-:W-:Y:S05]  /*10230*/  BSYNC B1 ;  /* 0x0000000000017941 */ /* 0x000fea0003800000 */
.L_x_10368:
        /* <DEDUP_REMOVED lines=9> */
.L_x_10379:
        /* <DEDUP_REMOVED lines=12> */
.L_x_10382:
[----:B------:R-:W-:-:S07]  /*10390*/  MOV R127, R10 ;  /* 0x0000000a007f7202 */ /* 0x000fce0000000f00 */
.L_x_10383:
[----:B------:R-:W-:Y:S05]  /*103a0*/  BSYNC B2 ;  /* 0x0000000000027941 */ /* 0x000fea0003800000 */
.L_x_10381:
        /* <DEDUP_REMOVED lines=16> */
.L_x_10387:
[----:B------:R-:W-:Y:S05]  /*104b0*/  BSYNC B3 ;  /* 0x0000000000037941 */ /* 0x000fea0003800000 */
.L_x_10386:
        /* <DEDUP_REMOVED lines=43> */
[----:B------:R-:W-:-:S07]  /*10770*/  LOP3.LUT R4, R105, UR31, R106, 0x96, !PT ;  /* 0x0000001f69047c12 */ /* 0x000fce000f8e966a */
.L_x_10385:
[----:B------:R-:W-:Y:S05]  /*10780*/  BSYNC B2 ;  /* 0x0000000000027941 */ /* 0x000fea0003800000 */
.L_x_10384:
        /* <DEDUP_REMOVED lines=13> */
.L_x_10380:
[----:B------:R-:W-:Y:S05]  /*10860*/  BSYNC B1 ;  /* 0x0000000000017941 */ /* 0x000fea0003800000 */
.L_x_10378:
        /* <DEDUP_REMOVED lines=28> */
.L_x_10389:
[----:B------:R-:W-:Y:S05]  /*10a30*/  BSYNC B1 ;  /* 0x0000000000017941 */ /* 0x000fea0003800000 */
.L_x_10388:
[----:B01----:R-:W-:Y:S01]  /*10a40*/  FADD.FTZ R105, RZ, R115 ;  /* 0x00000073ff697221 */ /* 0x003fe20000010000 */
[----:B------:R-:W-:Y:S01]  /*10a50*/  UMOV UR32, 0xffffffff ;  /* 0xffffffff00207882 */ /* 0x000fe20000000000 */
[----:B------:R-:W-:Y:S02]  /*10a60*/  LOP3.LUT P0, RZ, R0, 0x1f, RZ, 0xc0, !PT ;  /* 0x0000001f00ff7812 */ /* 0x000fe4000780c0ff */
        /* <DEDUP_REMOVED lines=141> */
.L_x_10405:
[----:B-1----:R-:W-:Y:S01]  /*11340*/  FADD.FTZ R156, R160, R163 ;  /* 0x000000a3a09c7221 */ /* 0x002fe20000010000 */
[----:B------:R-:W1:Y:S01]  /*11350*/  @!P0 LDC.64 R106, c[0x0][0x258] ;  /* 0x00009600ff6a8b82 */ /* 0x000e620000000a00 */
[----:B------:R-:W-:Y:S01]  /*11360*/  FMUL.FTZ R158, R157, R157 ;  /* 0x0000009d9d9e7220 */ /* 0x000fe20000410000 */
[----:B------:R-:W-:Y:S01]  /*11370*/  BSSY B1, `(.L_x_10391) ;  /* 0x00000b0000017945 */ /* 0x000fe20003800000 */
[----:B------:R-:W-:-:S03]  /*11380*/  FFMA.FTZ R156, R156, R105, UR11 ;  /* 0x0000000b9c9c7e23 */ /* 0x000fc60008010069 */
        /* <DEDUP_REMOVED lines=22> */
[----:B------:R-:W-:Y:S01]  /*114f0*/  FADD.FTZ R113, -R11, R113 ;  /* 0x000000710b717221 */ /* 0x000fe20000010100 */
[----:B------:R-:W-:Y:S01]  /*11500*/  FMUL.FTZ R106, R156, R107 ;  /* 0x0000006b9c6a7220 */ /* 0x000fe20000410000 */
[----:B------:R-:W-:Y:S01]  /*11510*/  FFMA.FTZ R107, R62, R109, R22 ;  /* 0x0000006d3e6b7223 */ /* 0x000fe20000010016 */
[----:B------:R-:W-:Y:S01]  /*11520*/  FFMA.FTZ R114, R63, R114, R23 ;  /* 0x000000723f727223 */ /* 0x000fe20000010017 */
[C---:B------:R-:W-:Y:S01]  /*11530*/  FADD.FTZ R111, -R11.reuse, R111 ;  /* 0x0000006f0b6f7221 */ /* 0x040fe20000010100 */
[C---:B------:R-:W-:Y:S01]  /*11540*/  FMUL.FTZ R110, R156.reuse, R117 ;  /* 0x000000759c6e7220 */ /* 0x040fe20000410000 */
[C---:B------:R-:W-:Y:S01]  /*11550*/  FMUL.FTZ R113, R156.reuse, R113 ;  /* 0x000000719c717220 */ /* 0x040fe20000410000 */
[----:B------:R-:W-:Y:S01]  /*11560*/  FMUL.FTZ R118, R156, R165 ;  /* 0x000000a59c767220 */ /* 0x000fe20000410000 */
[----:B------:R-:W-:Y:S01]  /*11570*/  IMAD R119, R104, R119, RZ ;  /* 0x0000007768777224 */ /* 0x000fe200078e02ff */
[----:B------:R-:W1:Y:S01]  /*11580*/  LDC.64 R164, c[0x0][0x2b8] ;  /* 0x0000ae00ffa47b82 */ /* 0x000e620000000a00 */
[C---:B------:R-:W-:Y:S01]  /*11590*/  FADD.FTZ R123, -R11.reuse, R123 ;  /* 0x0000007b0b7b7221 */ /* 0x040fe20000010100 */
[C---:B------:R-:W-:Y:S01]  /*115a0*/  FADD.FTZ R163, -R11.reuse, R120 ;  /* 0x000000780ba37221 */ /* 0x040fe20000010100 */
[C---:B------:R-:W-:Y:S01]  /*115b0*/  FADD.FTZ R144, -R11.reuse, R144 ;  /* 0x000000900b907221 */ /* 0x040fe20000010100 */
[----:B------:R-:W-:Y:S01]  /*115c0*/  FMUL.FTZ R111, R156, R111 ;  /* 0x0000006f9c6f7220 */ /* 0x000fe20000410000 */
[----:B------:R-:W-:Y:S01]  /*115d0*/  F2FP.BF16.F32.PACK_AB R107, R114, R107 ;  /* 0x0000006b726b723e */ /* 0x000fe200000010ff */
[C---:B------:R-:W-:Y:S01]  /*115e0*/  FADD.FTZ R129, -R11.reuse, R129 ;  /* 0x000000810b817221 */ /* 0x040fe20000010100 */
[C---:B------:R-:W-:Y:S01]  /*115f0*/  FADD.FTZ R161, -R11.reuse, R122 ;  /* 0x0000007a0ba17221 */ /* 0x040fe20000010100 */
[----:B------:R-:W-:Y:S01]  /*11600*/  FADD.FTZ R143, -R11, R143 ;  /* 0x0000008f0b8f7221 */ /* 0x000fe20000010100 */
[----:B------:R-:W-:Y:S01]  /*11610*/  FMUL.FTZ R104, R156, R105 ;  /* 0x000000699c687220 */ /* 0x000fe20000410000 */
[----:B------:R-:W-:Y:S01]  /*11620*/  FFMA.FTZ R114, R61, R110, R21 ;  /* 0x0000006e3d727223 */ /* 0x000fe20000010015 */
[C---:B------:R-:W-:Y:S01]  /*11630*/  FADD.FTZ R121, -R11.reuse, R121 ;  /* 0x000000790b797221 */ /* 0x040fe20000010100 */
[C---:B------:R-:W-:Y:S01]  /*11640*/  FADD.FTZ R147, -R11.reuse, R147 ;  /* 0x000000930b937221 */ /* 0x040fe20000010100 */
[----:B------:R-:W-:Y:S01]  /*11650*/  FADD.FTZ R148, -R11, R148 ;  /* 0x000000940b947221 */ /* 0x000fe20000010100 */
[----:B------:R-:W-:Y:S01]  /*11660*/  FFMA.FTZ R105, R58, R113, R18 ;  /* 0x000000713a697223 */ /* 0x000fe20000010012 */
[----:B------:R-:W-:Y:S01]  /*11670*/  FFMA.FTZ R110, R59, R106, R19 ;  /* 0x0000006a3b6e7223 */ /* 0x000fe20000010013 */
[C---:B------:R-:W-:Y:S01]  /*11680*/  FADD.FTZ R140, -R11.reuse, R140 ;  /* 0x0000008c0b8c7221 */ /* 0x040fe20000010100 */
[C---:B------:R-:W-:Y:S01]  /*11690*/  FADD.FTZ R145, -R11.reuse, R145 ;  /* 0x000000910b917221 */ /* 0x040fe20000010100 */
[C---:B------:R-:W-:Y:S01]  /*116a0*/  FADD.FTZ R146, -R11.reuse, R146 ;  /* 0x000000920b927221 */ /* 0x040fe20000010100 */
[C---:B------:R-:W-:Y:S01]  /*116b0*/  FADD.FTZ R141, -R11.reuse, R141 ;  /* 0x0000008d0b8d7221 */ /* 0x040fe20000010100 */
[C---:B------:R-:W-:Y:S01]  /*116c0*/  FADD.FTZ R149, -R11.reuse, R149 ;  /* 0x000000950b957221 */ /* 0x040fe20000010100 */
        /* <DEDUP_REMOVED lines=22> */
[C---:B------:R-:W-:Y:S01]  /*11830*/  FMUL.FTZ R112, R156.reuse, R161 ;  /* 0x000000a19c707220 */ /* 0x040fe20000410000 */
[C---:B------:R-:W-:Y:S01]  /*11840*/  FMUL.FTZ R144, R156.reuse, R143 ;  /* 0x0000008f9c907220 */ /* 0x040fe20000410000 */
[----:B------:R-:W-:Y:S01]  /*11850*/  FADD.FTZ R11, -R11, R150 ;  /* 0x000000960b0b7221 */ /* 0x000fe20000010100 */
[C---:B------:R-:W-:Y:S01]  /*11860*/  FMUL.FTZ R117, R156.reuse, R121 ;  /* 0x000000799c757220 */ /* 0x040fe20000410000 */
[C---:B------:R-:W-:Y:S01]  /*11870*/  FMUL.FTZ R120, R156.reuse, R147 ;  /* 0x000000939c787220 */ /* 0x040fe20000410000 */
[C---:B------:R-:W-:Y:S01]  /*11880*/  FMUL.FTZ R143, R156.reuse, R148 ;  /* 0x000000949c8f7220 */ /* 0x040fe20000410000 */
[C---:B------:R-:W-:Y:S01]  /*11890*/  FMUL.FTZ R147, R156.reuse, R140 ;  /* 0x0000008c9c937220 */ /* 0x040fe20000410000 */
[C---:B------:R-:W-:Y:S01]  /*118a0*/  FMUL.FTZ R122, R156.reuse, R145 ;  /* 0x000000919c7a7220 */ /* 0x040fe20000410000 */
[----:B------:R-:W-:Y:S01]  /*118b0*/  SHF.R.S32.HI R148, RZ, 0x1f, R119 ;  /* 0x0000001fff947819 */ /* 0x000fe20000011477 */
[----:B------:R-:W-:Y:S01]  /*118c0*/  FMUL.FTZ R121, R156, R146 ;  /* 0x000000929c797220 */ /* 0x000fe20000410000 */
[----:B------:R-:W-:Y:S01]  /*118d0*/  F2FP.BF16.F32.PACK_AB R105, R110, R105 ;  /* 0x000000696e69723e */ /* 0x000fe200000010ff */
[C---:B------:R-:W-:Y:S01]  /*118e0*/  FMUL.FTZ R145, R156.reuse, R141 ;  /* 0x0000008d9c917220 */ /* 0x040fe20000410000 */
[----:B------:R-:W-:Y:S01]  /*118f0*/  FMUL.FTZ R140, R156, R149 ;  /* 0x000000959c8c7220 */ /* 0x000fe20000410000 */
        /* <DEDUP_REMOVED lines=21> */
[----:B------:R-:W-:Y:S01]  /*11a50*/  FFMA.FTZ R112, R67, R112, R27 ;  /* 0x0000007043707223 */ /* 0x000fe2000001001b */
[----:B------:R-:W-:Y:S01]  /*11a60*/  FMUL.FTZ R156, R156, R11 ;  /* 0x0000000b9c9c7220 */ /* 0x000fe20000410000 */
[----:B------:R-:W-:Y:S01]  /*11a70*/  FFMA.FTZ R111, R70, R117, R30 ;  /* 0x00000075466f7223 */ /* 0x000fe2000001001e */
[----:B------:R-:W-:Y:S01]  /*11a80*/  FFMA.FTZ R118, R71, R118, R31 ;  /* 0x0000007647767223 */ /* 0x000fe2000001001f */
[----:B------:R-:W-:Y:S01]  /*11a90*/  LEA.HI R148, R148, R119, RZ, 0x3 ;  /* 0x0000007794947211 */ /* 0x000fe200078f18ff */
[----:B------:R-:W-:Y:S01]  /*11aa0*/  FFMA.FTZ R115, R56, R115, R16 ;  /* 0x0000007338737223 */ /* 0x000fe20000010010 */
[----:B------:R-:W-:Y:S01]  /*11ab0*/  LOP3.LUT R11, R0, 0x1f, RZ, 0xc0, !PT ;  /* 0x0000001f000b7812 */ /* 0x000fe200078ec0ff */
[----:B------:R-:W-:Y:S01]  /*11ac0*/  FFMA.FTZ R104, R57, R104, R17 ;  /* 0x0000006839687223 */ /* 0x000fe20000010011 */
[----:B------:R-:W-:Y:S01]  /*11ad0*/  F2FP.BF16.F32.PACK_AB R110, R113, R110 ;  /* 0x0000006e716e723e */ /* 0x000fe200000010ff */
[----:B------:R-:W-:Y:S01]  /*11ae0*/  FFMA.FTZ R114, R76, R135, R36 ;  /* 0x000000874c727223 */ /* 0x000fe20000010024 */
[----:B------:R-:W-:Y:S01]  /*11af0*/  F2FP.BF16.F32.PACK_AB R109, R112, R109 ;  /* 0x0000006d706d723e */ /* 0x000fe200000010ff */
[----:B------:R-:W-:Y:S01]  /*11b00*/  FFMA.FTZ R113, R77, R134, R37 ;  /* 0x000000864d717223 */ /* 0x000fe20000010025 */
[----:B------:R-:W-:Y:S01]  /*11b10*/  LEA.HI.SX32 R163, R148, R11, 0x1d ;  /* 0x0000000b94a37211 */ /* 0x000fe200078feaff */
        /* <DEDUP_REMOVED lines=9> */
[----:B------:R-:W-:Y:S01]  /*11bb0*/  IADD3 R161, R163, 0x20, RZ ;  /* 0x00000020a3a17810 */ /* 0x000fe20007ffe0ff */
[----:B------:R-:W-:Y:S01]  /*11bc0*/  FFMA.FTZ R132, R79, R132, R39 ;  /* 0x000000844f847223 */ /* 0x000fe20000010027 */
[----:B------:R-:W-:Y:S01]  /*11bd0*/  F2FP.BF16.F32.PACK_AB R104, R104, R115 ;  /* 0x000000736868723e */ /* 0x000fe200000010ff */
[----:B------:R-:W-:Y:S01]  /*11be0*/  FFMA.FTZ R115, R78, R133, R38 ;  /* 0x000000854e737223 */ /* 0x000fe20000010026 */
[----:B------:R-:W-:Y:S01]  /*11bf0*/  F2FP.BF16.F32.PACK_AB R114, R113, R114 ;  /* 0x000000727172723e */ /* 0x000fe200000010ff */
[----:B------:R-:W-:Y:S01]  /*11c00*/  FFMA.FTZ R113, R74, R137, R34 ;  /* 0x000000894a717223 */ /* 0x000fe20000010022 */
[----:B------:R-:W-:Y:S01]  /*11c10*/  FFMA.FTZ R136, R75, R136, R35 ;  /* 0x000000884b887223 */ /* 0x000fe20000010023 */
[----:B------:R-:W-:Y:S01]  /*11c20*/  F2FP.BF16.F32.PACK_AB R112, R117, R112 ;  /* 0x000000707570723e */ /* 0x000fe200000010ff */
[----:B------:R-:W-:Y:S01]  /*11c30*/  FFMA.FTZ R116, R80, R121, R40 ;  /* 0x0000007950747223 */ /* 0x000fe20000010028 */
[C---:B------:R-:W-:Y:S01]  /*11c40*/  VIADD R159, R163.reuse, 0x40 ;  /* 0x00000040a39f7836 */ /* 0x040fe20000000000 */
[----:B------:R-:W-:Y:S01]  /*11c50*/  IADD3 R155, R163, 0x60, RZ ;  /* 0x00000060a39b7810 */ /* 0x000fe20007ffe0ff */
[----:B------:R-:W-:Y:S01]  /*11c60*/  FFMA.FTZ R119, R86, R157, R46 ;  /* 0x0000009d56777223 */ /* 0x000fe2000001002e */
[----:B------:R-:W-:Y:S01]  /*11c70*/  F2FP.BF16.F32.PACK_AB R108, R108, R131 ;  /* 0x000000836c6c723e */ /* 0x000fe200000010ff */
[----:B------:R-:W-:Y:S01]  /*11c80*/  FFMA.FTZ R144, R87, R144, R47 ;  /* 0x0000009057907223 */ /* 0x000fe2000001002f */
[----:B------:R-:W-:Y:S01]  /*11c90*/  F2FP.BF16.F32.PACK_AB R118, R123, R118 ;  /* 0x000000767b76723e */ /* 0x000fe200000010ff */
[----:B------:R-:W-:Y:S01]  /*11ca0*/  FFMA.FTZ R121, R81, R120, R41 ;  /* 0x0000007851797223 */ /* 0x000fe20000010029 */
[----:B------:R-:W-:Y:S01]  /*11cb0*/  F2FP.BF16.F32.PACK_AB R117, R122, R147 ;  /* 0x000000937a75723e */ /* 0x000fe200000010ff */
[----:B------:R-:W-:-:S02]  /*11cc0*/  VIADD R151, R163, 0x80 ;  /* 0x00000080a3977836 */ /* 0x000fc40000000000 */
        /* <DEDUP_REMOVED lines=8> */
[--C-:B-1----:R-:W-:Y:S01]  /*11d50*/  IMAD.WIDE.U32 R162, R163, 0x10, R164.reuse ;  /* 0x00000010a3a27825 */ /* 0x102fe200078e00a4 */
[----:B------:R-:W-:Y:S02]  /*11d60*/  F2FP.BF16.F32.PACK_AB R115, R132, R115 ;  /* 0x000000738473723e */ /* 0x000fe400000010ff */
[----:B------:R-:W-:Y:S01]  /*11d70*/  F2FP.BF16.F32.PACK_AB R113, R136, R113 ;  /* 0x000000718871723e */ /* 0x000fe200000010ff */
[--C-:B0-----:R-:W-:Y:S01]  /*11d80*/  IMAD.WIDE.U32 R160, R161, 0x10, R164.reuse ;  /* 0x00000010a1a07825 */ /* 0x101fe200078e00a4 */
[----:B------:R-:W-:Y:S01]  /*11d90*/  F2FP.BF16.F32.PACK_AB R119, R144, R119 ;  /* 0x000000779077723e */ /* 0x000fe200000010ff */
[----:B------:R1:W-:Y:S01]  /*11da0*/  STG.E.128 desc[UR6][R162.64], R104 ;  /* 0x00000068a2007986 */ /* 0x0003e2000c101d06 */
[----:B------:R-:W-:Y:S01]  /*11db0*/  F2FP.BF16.F32.PACK_AB R116, R121, R116 ;  /* 0x000000747974723e */ /* 0x000fe200000010ff */
[--C-:B------:R-:W-:Y:S01]  /*11dc0*/  IMAD.WIDE.U32 R158, R159, 0x10, R164.reuse ;  /* 0x000000109f9e7825 */ /* 0x100fe200078e00a4 */
[----:B------:R-:W-:Y:S01]  /*11dd0*/  F2FP.BF16.F32.PACK_AB R123, R156, R123 ;  /* 0x0000007b9c7b723e */ /* 0x000fe200000010ff */
[----:B------:R1:W-:Y:S01]  /*11de0*/  STG.E.128 desc[UR6][R160.64], R108 ;  /* 0x0000006ca0007986 */ /* 0x0003e2000c101d06 */
[----:B------:R-:W-:Y:S01]  /*11df0*/  F2FP.BF16.F32.PACK_AB R122, R131, R122 ;  /* 0x0000007a837a723e */ /* 0x000fe200000010ff */
[--C-:B------:R-:W-:Y:S01]  /*11e00*/  IMAD.WIDE.U32 R154, R155, 0x10, R164.reuse ;  /* 0x000000109b9a7825 */ /* 0x100fe200078e00a4 */
[----:B------:R-:W-:Y:S01]  /*11e10*/  F2FP.BF16.F32.PACK_AB R121, R140, R143 ;  /* 0x0000008f8c79723e */ /* 0x000fe200000010ff */
[----:B------:R1:W-:Y:S01]  /*11e20*/  STG.E.128 desc[UR6][R158.64], R112 ;  /* 0x000000709e007986 */ /* 0x0003e2000c101d06 */
[----:B------:R-:W-:Y:S01]  /*11e30*/  F2FP.BF16.F32.PACK_AB R120, R129, R120 ;  /* 0x000000788178723e */ /* 0x000fe200000010ff */
[----:B------:R-:W-:-:S02]  /*11e40*/  IMAD.WIDE.U32 R150, R151, 0x10, R164 ;  /* 0x0000001097967825 */ /* 0x000fc400078e00a4 */
[----:B------:R1:W-:Y:S04]  /*11e50*/  STG.E.128 desc[UR6][R154.64], R116 ;  /* 0x000000749a007986 */ /* 0x0003e8000c101d06 */
[----:B------:R1:W-:Y:S02]  /*11e60*/  STG.E.128 desc[UR6][R150.64], R120 ;  /* 0x0000007896007986 */ /* 0x0003e4000c101d06 */
.L_x_10392:
[----:B------:R-:W-:Y:S05]  /*11e70*/  BSYNC B1 ;  /* 0x0000000000017941 */ /* 0x000fea0003800000 */
.L_x_10391:
[----:B-1----:R-:W1:Y:S02]  /*11e80*/  LDC.64 R104, c[0x0][0x210] ;  /* 0x00008400ff687b82 */ /* 0x002e640000000a00 */
[----:B-1----:R-:W-:-:S04]  /*11e90*/  LEA R2, R104, R2, 0x2 ;  /* 0x0000000268027211 */ /* 0x002fc800078e10ff */
[----:B------:R-:W-:-:S13]  /*11ea0*/  ISETP.GE.AND P0, PT, R2, R105, PT ;  /* 0x000000690200720c */ /* 0x000fda0003f06270 */
[----:B------:R-:W-:Y:S05]  /*11eb0*/  @!P0 BRA `(.L_x_10393) ;  /* 0xfffffee800b48947 */ /* 0x000fea000383ffff */
[----:B------:R-:W-:Y:S05]  /*11ec0*/  BSYNC B0 ;  /* 0x0000000000007941 */ /* 0x000fea0003800000 */
.L_x_9979:
[----:B------:R-:W-:Y:S05]  /*11ed0*/  EXIT ;  /* 0x000000000000794d */ /* 0x000fea0003800000 */
.L_x_10390:
        /* <DEDUP_REMOVED lines=8> */
.L_x_10395:
[----:B------:R-:W-:Y:S05]  /*11f60*/  BSYNC B1 ;  /* 0x0000000000017941 */ /* 0x000fea0003800000 */
.L_x_10394:
        /* <DEDUP_REMOVED lines=9> */
.L_x_10396:
[----:B------:R-:W-:Y:S01]  /*12000*/  HFMA2.MMA R156, -RZ, RZ, 0, 2.384185791015625e-07 ;  /* 0x00000004ff9c7435 */ /* 0x000fe200000001ff */
[----:B------:R-:W-:-:S05]  /*12010*/  MOV R105, R162 ;  /* 0x000000a200697202 */ /* 0x000fca0000000f00 */
[----:B------:R-:W-:-:S04]  /*12020*/  FADD.FTZ R159, R158, R105 ;  /* 0x000000699e9f7221 */ /* 0x000fc80000010000 */
[----:B------:R-:W-:-:S07]  /*12030*/  IMAD.MOV.U32 R165, RZ, RZ, R159 ;  /* 0x000000ffffa57224 */ /* 0x000fce00078e009f */
[----:B------:R-:W-:Y:S05]  /*12040*/  WARPSYNC.COLLECTIVE R106, `(.L_x_10397) ;  /* 0x000000006a087348 */ /* 0x000fea0003c00000 */
[----:B------:R0:W1:Y:S02]  /*12050*/  SHFL.BFLY P2, R162, R165, R156, R107 ;  /* 0x0c00009ca5a27389 */ /* 0x000064000004006b */
[----:B01----:R-:W-:Y:S01]  /*12060*/  ENDCOLLECTIVE ;  /* 0x000000000000791b */ /* 0x003fe20003800000 */
.L_x_10397:
[----:B------:R-:W-:Y:S02]  /*12070*/  IMAD.MOV.U32 R156, RZ, RZ, 0x8 ;  /* 0x00000008ff9c7424 */ /* 0x000fe400078e00ff */
[----:B------:R-:W-:-:S04]  /*12080*/  IMAD.MOV.U32 R160, RZ, RZ, R162 ;  /* 0x000000ffffa07224 */ /* 0x000fc800078e00a2 */
[----:B------:R-:W-:-:S05]  /*12090*/  FADD.FTZ R160, R159, R160 ;  /* 0x000000a09fa07221 */ /* 0x000fca0000010000 */
[----:B------:R-:W-:-:S07]  /*120a0*/  MOV R165, R160 ;  /* 0x000000a000a57202 */ /* 0x000fce0000000f00 */
[----:B------:R-:W-:Y:S05]  /*120b0*/  WARPSYNC.COLLECTIVE R106, `(.L_x_10398) ;  /* 0x000000006a087348 */ /* 0x000fea0003c00000 */
[----:B------:R0:W1:Y:S02]  /*120c0*/  SHFL.BFLY P2, R162, R165, R156, R107 ;  /* 0x0c00009ca5a27389 */ /* 0x000064000004006b */
[----:B01----:R-:W-:Y:S01]  /*120d0*/  ENDCOLLECTIVE ;  /* 0x000000000000791b */ /* 0x003fe20003800000 */
.L_x_10398:
        /* <DEDUP_REMOVED lines=8> */
.L_x_10399:
        /* <DEDUP_REMOVED lines=83> */
[----:B------:R-:W-:-:S03]  /*12690*/  IMAD.MOV.U32 R107, RZ, RZ, 0x1f ;  /* 0x0000001fff6b7424 */ /* 0x000fc600078e00ff */
[----:B------:R-:W-:-:S07]  /*126a0*/  IMAD.MOV.U32 R165, RZ, RZ, R104 ;  /* 0x000000ffffa57224 */ /* 0x000fce00078e0068 */
[----:B------:R-:W-:Y:S05]  /*126b0*/  WARPSYNC.COLLECTIVE R106, `(.L_x_10400) ;  /* 0x000000006a087348 */ /* 0x000fea0003c00000 */
[----:B------:R0:W1:Y:S02]  /*126c0*/  SHFL.BFLY P2, R162, R165, R156, R107 ;  /* 0x0c00009ca5a27389 */ /* 0x000064000004006b */
[----:B01----:R-:W-:Y:S01]  /*126d0*/  ENDCOLLECTIVE ;  /* 0x000000000000791b */ /* 0x003fe20003800000 */
.L_x_10400:
[----:B------:R-:W-:Y:S01]  /*126e0*/  HFMA2.MMA R156, -RZ, RZ, 0, 1.1920928955078125e-07 ;  /* 0x00000002ff9c7435 */ /* 0x000fe200000001ff */
[----:B------:R-:W-:-:S05]  /*126f0*/  MOV R159, R162 ;  /* 0x000000a2009f7202 */ /* 0x000fca0000000f00 */
[----:B------:R-:W-:-:S04]  /*12700*/  FADD.FTZ R159, R104, R159 ;  /* 0x0000009f689f7221 */ /* 0x000fc80000010000 */
[----:B------:R-:W-:-:S07]  /*12710*/  IMAD.MOV.U32 R165, RZ, RZ, R159 ;  /* 0x000000ffffa57224 */ /* 0x000fce00078e009f */
[----:B------:R-:W-:Y:S05]  /*12720*/  WARPSYNC.COLLECTIVE R106, `(.L_x_10401) ;  /* 0x000000006a087348 */ /* 0x000fea0003c00000 */
[----:B------:R0:W1:Y:S02]  /*12730*/  SHFL.BFLY P2, R162, R165, R156, R107 ;  /* 0x0c00009ca5a27389 */ /* 0x000064000004006b */
[----:B01----:R-:W-:Y:S01]  /*12740*/  ENDCOLLECTIVE ;  /* 0x000000000000791b */ /* 0x003fe20003800000 */
.L_x_10401:
[----:B------:R-:W-:Y:S02]  /*12750*/  IMAD.MOV.U32 R156, RZ, RZ, 0x4 ;  /* 0x00000004ff9c7424 */ /* 0x000fe400078e00ff */
[----:B------:R-:W-:-:S04]  /*12760*/  IMAD.MOV.U32 R158, RZ, RZ, R162 ;  /* 0x000000ffff9e7224 */ /* 0x000fc800078e00a2 */
[----:B------:R-:W-:-:S05]  /*12770*/  FADD.FTZ R158, R159, R158 ;  /* 0x0000009e9f9e7221 */ /* 0x000fca0000010000 */
[----:B------:R-:W-:-:S07]  /*12780*/  MOV R165, R158 ;  /* 0x0000009e00a57202 */ /* 0x000fce0000000f00 */
[----:B------:R-:W-:Y:S05]  /*12790*/  WARPSYNC.COLLECTIVE R106, `(.L_x_10402) ;  /* 0x000000006a087348 */ /* 0x000fea0003c00000 */
[----:B------:R0:W1:Y:S02]  /*127a0*/  SHFL.BFLY P2, R162, R165, R156, R107 ;  /* 0x0c00009ca5a27389 */ /* 0x000064000004006b */
[----:B01----:R-:W-:Y:S01]  /*127b0*/  ENDCOLLECTIVE ;  /* 0x000000000000791b */ /* 0x003fe20003800000 */
.L_x_10402:
[----:B------:R-:W-:Y:S01]  /*127c0*/  HFMA2.MMA R156, -RZ, RZ, 0, 4.76837158203125e-07 ;  /* 0x00000008ff9c7435 */ /* 0x000fe200000001ff */
[----:B------:R-:W-:-:S05]  /*127d0*/  MOV R161, R162 ;  /* 0x000000a200a17202 */ /* 0x000fca0000000f00 */
[----:B------:R-:W-:-:S04]  /*127e0*/  FADD.FTZ R161, R158, R161 ;  /* 0x000000a19ea17221 */ /* 0x000fc80000010000 */
[----:B------:R-:W-:-:S07]  /*127f0*/  IMAD.MOV.U32 R165, RZ, RZ, R161 ;  /* 0x000000ffffa57224 */ /* 0x000fce00078e00a1 */
[----:B------:R-:W-:Y:S05]  /*12800*/  WARPSYNC.COLLECTIVE R106, `(.L_x_10403) ;  /* 0x000000006a087348 */ /* 0x000fea0003c00000 */
[----:B------:R0:W1:Y:S02]  /*12810*/  SHFL.BFLY P2, R162, R165, R156, R107 ;  /* 0x0c00009ca5a27389 */ /* 0x000064000004006b */
[----:B01----:R-:W-:Y:S01]  /*12820*/  ENDCOLLECTIVE ;  /* 0x000000000000791b */ /* 0x003fe20003800000 */
.L_x_10403:
[----:B------:R-:W-:Y:S02]  /*12830*/  IMAD.MOV.U32 R156, RZ, RZ, 0x10 ;  /* 0x00000010ff9c7424 */ /* 0x000fe400078e00ff */
[----:B------:R-:W-:-:S04]  /*12840*/  IMAD.MOV.U32 R160, RZ, RZ, R162 ;  /* 0x000000ffffa07224 */ /* 0x000fc800078e00a2 */
[----:B------:R-:W-:-:S05]  /*12850*/  FADD.FTZ R160, R161, R160 ;  /* 0x000000a0a1a07221 */ /* 0x000fca0000010000 */
[----:B------:R-:W-:-:S07]  /*12860*/  MOV R165, R160 ;  /* 0x000000a000a57202 */ /* 0x000fce0000000f00 */
[----:B------:R-:W-:Y:S05]  /*12870*/  WARPSYNC.COLLECTIVE R106, `(.L_x_10404) ;  /* 0x000000006a087348 */ /* 0x000fea0003c00000 */
[----:B------:R0:W1:Y:S02]  /*12880*/  SHFL.BFLY P2, R162, R165, R156, R107 ;  /* 0x0c00009ca5a27389 */ /* 0x000064000004006b */
[----:B01----:R-:W-:Y:S01]  /*12890*/  ENDCOLLECTIVE ;  /* 0x000000000000791b */ /* 0x003fe20003800000 */
.L_x_10404:
[----:B------:R-:W-:Y:S01]  /*128a0*/  MOV R163, R162 ;  /* 0x000000a200a37202 */ /* 0x000fe20000000f00 */
[----:B------:R-:W-:Y:S06]  /*128b0*/  BRA `(.L_x_10405) ;  /* 0xffffffe800a07947 */ /* 0x000fec000383ffff */
.L_x_10406:
        /* <DEDUP_REMOVED lines=12> */
.L_x_37409:


//--------------------- .text._ZN10layer_norm13ln_fwd_kernelINS_13Kernel_traitsIf13__nv_bfloat16S2_S2_fjLj1280ELj1ELj4ELj1ELj16ENS_18Kernel_traits_baseILj1280EfS2_S2_S2_fjLj128EEEEELb1ELb1ELb0ELb0EEEvNS_9FwdParamsE --------------------------
	.section	.text._ZN10layer_norm13ln_fwd_kernelINS_13Kernel_traitsIf13__nv_bfloat16S2_S2_fjLj1280ELj1ELj4ELj1ELj16ENS_18Kernel_traits_baseILj1280EfS2_S2_S2_fjLj128EEEEELb1ELb1ELb0ELb0EEEvNS_9FwdParamsE,"ax",@progbits
	.align	128
        .global         _ZN10layer_norm13ln_fwd_kernelINS_13Kernel_traitsIf13__nv_bfloat16S2_S2_fjLj1280ELj1ELj4ELj1ELj16ENS_18Kernel_traits_baseILj1280EfS2_S2_S2_fjLj128EEEEELb1ELb1ELb0ELb0EEEvNS_9FwdParamsE
        .type           _ZN10layer_norm13ln_fwd_kernelINS_13Kernel_traitsIf13__nv_bfloat16S2_S2_fjLj1280ELj1ELj4ELj1ELj16ENS_18Kernel_traits_baseILj1280EfS2_S2_S2_fjLj128EEEEELb1ELb1ELb0ELb0EEEvNS_9FwdParamsE,@function
        .size           _ZN10layer_norm13ln_fwd_kernelINS_13Kernel_traitsIf13__nv_bfloat16S2_S2_fjLj1280ELj1ELj4ELj1ELj16ENS_18Kernel_traits_baseILj1280EfS2_S2_S2_fjLj128EEEEELb1ELb1ELb0ELb0EEEvNS_9FwdParamsE,(.L_x_37410 - _ZN10layer_norm13ln_fwd_kernelINS_13Kernel_traitsIf13__nv_bfloat16S2_S2_fjLj1280ELj1ELj4ELj1ELj16ENS_18Kernel_traits_baseILj1280EfS2_S2_S2_fjLj128EEEEELb1ELb1ELb0ELb0EEEvNS_9FwdParamsE)
        .other          _ZN10layer_norm13ln_fwd_kernelINS_13Kernel_traitsIf13__nv_bfloat16S2_S2_fjLj1280ELj1ELj4ELj1ELj16ENS_18Kernel_traits_baseILj1280EfS2_S2_S2_fjLj128EEEEELb1ELb1ELb0ELb0EEEvNS_9FwdParamsE,@"STO_CUDA_ENTRY STV_DEFAULT"
_ZN10layer_norm13ln_fwd_kernelINS_13Kernel_traitsIf13__nv_bfloat16S2_S2_fjLj1280ELj1ELj4ELj1ELj16ENS_18Kernel_traits_baseILj1280EfS2_S2_S2_fjLj128EEEEELb1ELb1ELb0ELb0EEEvNS_9FwdParamsE:
.text._ZN10layer_norm13ln_fwd_kernelINS_13Kernel_traitsIf13__nv_bfloat16S2_S2_fjLj1280ELj1ELj4ELj1ELj16ENS_18Kernel_traits_baseILj1280EfS2_S2_S2_fjLj128EEEEELb1ELb1ELb0ELb0EEEvNS_9FwdParamsE:
        /* <DEDUP_REMOVED lines=8> */
[----:B------:R-:W2:Y:S05]  /*0080*/  S2R R37, SR_CTAID.X ;  /* 0x0000000000257919 */ /* 0x000eaa0000002500 */
[----:B------:R-:W3:Y:S01]  /*0090*/  @P0 LDC R9, c[0x0][0x2f0] ;  /* 0x0000bc00ff090b82 */ /* 0x000ee20000000800 */
[----:B0-----:R-:W-:-:S07]  /*00a0*/  @P0 IMAD.MOV.U32 R2, RZ, RZ, R6 ;  /* 0x000000ffff020224 */ /* 0x001fce00078e0006 */
[----:B------:R-:W0:Y:S01]  /*00b0*/  LDC R15, c[0x0][0x218] ;  /* 0x00008600ff0f7b82 */ /* 0x000e220000000800 */
[----:B-1----:R-:W-:-:S06]  /*00c0*/  @P0 IMAD.MOV.U32 R3, RZ, RZ, R7 ;  /* 0x000000ffff030224 */ /* 0x002fcc00078e0007 */
[----:B------:R-:W3:Y:S01]  /*00d0*/  @P0 LDG.E.64 R2, desc[UR4][R2.64] ;  /* 0x0000000402020981 */ /* 0x000ee2000c1e1b00 */
[----:B------:R-:W-:Y:S01]  /*00e0*/  MOV R200, UR6 ;  /* 0x0000000600c87c02 */ /* 0x000fe20008000f00 */
[----:B------:R-:W-:-:S06]  /*00f0*/  IMAD.U32 R201, RZ, RZ, UR7 ;  /* 0x00000007ffc97e24 */ /* 0x000fcc000f8e00ff */
[----:B------:R-:W4:Y:S01]  /*0100*/  @P0 LDG.E.64 R200, desc[UR4][R200.64] ;  /* 0x00000004c8c80981 */ /* 0x000f22000c1e1b00 */
[----:B------:R-:W-:Y:S01]  /*0110*/  ULDC UR6, c[0x0][0x0] ;  /* 0x0000000000067ab9 */ /* 0x000fe20000000800 */
[----:B------:R-:W-:Y:S01]  /*0120*/  LOP3.LUT R5, R5, 0xfffffff7, RZ, 0xc0, !PT ;  /* 0xfffffff705057812 */ /* 0x000fe200078ec0ff */
[----:B--2---:R-:W-:Y:S01]  /*0130*/  IMAD R160, R37, UR6, R14 ;  /* 0x0000000625a07c24 */ /* 0x004fe2000f8e020e */
[----:B0-----:R-:W-:Y:S01]  /*0140*/  SHF.R.S32.HI R0, RZ, 0x1f, R15 ;  /* 0x0000001fff007819 */ /* 0x001fe2000001140f */
[----:B------:R-:W-:Y:S03]  /*0150*/  BSSY B0, `(.L_x_10407) ;  /* 0x000005d000007945 */ /* 0x000fe60003800000 */
[----:B------:R-:W-:Y:S02]  /*0160*/  LEA.HI R0, R0, R15, RZ, 0x3 ;  /* 0x0000000f00007211 */ /* 0x000fe400078f18ff */
[----:B---3--:R-:W-:Y:S01]  /*0170*/  @P0 IADD3 R6, P1, R2, R9, RZ ;  /* 0x0000000902060210 */ /* 0x008fe20007f3e0ff */
[----:B------:R-:W-:-:S04]  /*0180*/  IMAD.WIDE.U32 R8, R160, -0x326172a9, RZ ;  /* 0xcd9e8d57a0087825 */ /* 0x000fc800078e00ff */
[----:B------:R-:W-:Y:S01]  /*0190*/  @P0 IMAD.X R7, RZ, RZ, R3, P1 ;  /* 0x000000ffff070224 */ /* 0x000fe200008e0603 */
[----:B----4-:R-:W-:Y:S01]  /*01a0*/  IADD3 R29, R201, -0x4498517b, RZ ;  /* 0xbb67ae85c91d7810 */ /* 0x010fe20007ffe0ff */
[----:B------:R-:W-:-:S03]  /*01b0*/  VIADD R28, R200, 0x9e3779b9 ;  /* 0x9e3779b9c81c7836 */ /* 0x000fc60000000000 */
[--C-:B------:R-:W-:Y:S01]  /*01c0*/  SHF.R.U64 R31, R6, 0x2, R7.reuse ;  /* 0x00000002061f7819 */ /* 0x100fe20000001207 */
[----:B------:R-:W-:Y:S01]  /*01d0*/  VIADD R27, R200, 0x3c6ef372 ;  /* 0x3c6ef372c81b7836 */ /* 0x000fe20000000000 */
[----:B------:R-:W-:Y:S01]  /*01e0*/  SHF.R.U32.HI R30, RZ, 0x2, R7 ;  /* 0x00000002ff1e7819 */ /* 0x000fe20000011607 */
[----:B------:R-:W-:Y:S01]  /*01f0*/  VIADD R25, R201, 0x32370b8f ;  /* 0x32370b8fc9197836 */ /* 0x000fe20000000000 */
[----:B------:R-:W-:Y:S01]  /*0200*/  LOP3.LUT R7, R14, 0x1f, RZ, 0xc0, !PT ;  /* 0x0000001f0e077812 */ /* 0x000fe200078ec0ff */
[----:B------:R-:W-:Y:S01]  /*0210*/  IMAD.WIDE.U32 R2, R31, -0x2daee0ad, RZ ;  /* 0xd2511f531f027825 */ /* 0x000fe200078e00ff */
[----:B------:R-:W-:Y:S02]  /*0220*/  LOP3.LUT R10, R9, R30, R200, 0x96, !PT ;  /* 0x0000001e090a7212 */ /* 0x000fe400078e96c8 */
[----:B------:R-:W-:Y:S01]  /*0230*/  IADD3 R26, R201, 0x76cf5d0a, RZ ;  /* 0x76cf5d0ac91a7810 */ /* 0x000fe20007ffe0ff */
[----:B------:R-:W-:Y:S01]  /*0240*/  VIADD R24, R200, 0xdaa66d2b ;  /* 0xdaa66d2bc8187836 */ /* 0x000fe20000000000 */
[----:B------:R-:W-:Y:S01]  /*0250*/  LOP3.LUT R12, R3, R201, RZ, 0x3c, !PT ;  /* 0x000000c9030c7212 */ /* 0x000fe200078e3cff */
[----:B------:R-:W-:Y:S01]  /*0260*/  IMAD.WIDE.U32 R10, R10, -0x2daee0ad, RZ ;  /* 0xd2511f530a0a7825 */ /* 0x000fe200078e00ff */
[----:B------:R-:W-:-:S02]  /*0270*/  LOP3.LUT R17, R7, 0x1f, RZ, 0x3c, !PT ;  /* 0x0000001f07117812 */ /* 0x000fc400078e3cff */
[----:B------:R-:W-:Y:S01]  /*0280*/  IADD3 R23, R200, 0x78dde6e4, RZ ;  /* 0x78dde6e4c8177810 */ /* 0x000fe20007ffe0ff */
[----:B------:R-:W-:Y:S01]  /*0290*/  IMAD.WIDE.U32 R12, R12, -0x326172a9, RZ ;  /* 0xcd9e8d570c0c7825 */ /* 0x000fe200078e00ff */
[----:B------:R-:W-:Y:S02]  /*02a0*/  LOP3.LUT R9, R11, R2, R29, 0x96, !PT ;  /* 0x000000020b097212 */ /* 0x000fe400078e961d */
[----:B------:R-:W-:Y:S01]  /*02b0*/  LEA.HI.SX32 R17, R0, R17, 0x1d ;  /* 0x0000001100117211 */ /* 0x000fe200078feaff */
[----:B------:R-:W-:Y:S01]  /*02c0*/  VIADD R22, R201, 0xed9eba14 ;  /* 0xed9eba14c9167836 */ /* 0x000fe20000000000 */
[----:B------:R-:W-:Y:S01]  /*02d0*/  LOP3.LUT R2, R13, R28, R8, 0x96, !PT ;  /* 0x0000001c0d027212 */ /* 0x000fe200078e9608 */
[----:B------:R-:W-:Y:S01]  /*02e0*/  IMAD.WIDE.U32 R8, R9, -0x326172a9, RZ ;  /* 0xcd9e8d5709087825 */ /* 0x000fe200078e00ff */
[C---:B------:R-:W-:Y:S02]  /*02f0*/  LOP3.LUT P6, RZ, R17.reuse, 0xffffffe0, RZ, 0xc0, !PT ;  /* 0xffffffe011ff7812 */ /* 0x040fe400078cc0ff */
[----:B------:R-:W-:Y:S01]  /*0300*/  ISETP.GE.U32.AND P5, PT, R17, 0x40, PT ;  /* 0x000000401100780c */ /* 0x000fe20003fa6070 */
[----:B------:R-:W-:Y:S01]  /*0310*/  IMAD.WIDE.U32 R2, R2, -0x2daee0ad, RZ ;  /* 0xd2511f5302027825 */ /* 0x000fe200078e00ff */
[----:B------:R-:W-:-:S02]  /*0320*/  LOP3.LUT R11, R9, R12, R27, 0x96, !PT ;  /* 0x0000000c090b7212 */ /* 0x000fc400078e961b */
[----:B------:R-:W-:Y:S01]  /*0330*/  ISETP.GE.U32.AND P4, PT, R17, 0x60, PT ;  /* 0x000000601100780c */ /* 0x000fe20003f86070 */
[----:B------:R-:W-:Y:S01]  /*0340*/  VIADD R21, R201, 0xa9066899 ;  /* 0xa9066899c9157836 */ /* 0x000fe20000000000 */
[----:B------:R-:W-:Y:S01]  /*0350*/  LOP3.LUT R12, R3, R10, R26, 0x96, !PT ;  /* 0x0000000a030c7212 */ /* 0x000fe200078e961a */
[----:B------:R-:W-:Y:S01]  /*0360*/  IMAD.WIDE.U32 R10, R11, -0x2daee0ad, RZ ;  /* 0xd2511f530b0a7825 */ /* 0x000fe200078e00ff */
[----:B------:R-:W-:Y:S02]  /*0370*/  IADD3 R20, R200, 0x1715609d, RZ ;  /* 0x1715609dc8147810 */ /* 0x000fe40007ffe0ff */
[----:B------:R-:W-:Y:S01]  /*0380*/  ISETP.GE.U32.AND P3, PT, R17, 0x80, PT ;  /* 0x000000801100780c */ /* 0x000fe20003f66070 */
[----:B------:R-:W-:Y:S01]  /*0390*/  IMAD.WIDE.U32 R12, R12, -0x326172a9, RZ ;  /* 0xcd9e8d570c0c7825 */ /* 0x000fe200078e00ff */
[----:B------:R-:W-:Y:S02]  /*03a0*/  LOP3.LUT R9, R11, R2, R25, 0x96, !PT ;  /* 0x000000020b097212 */ /* 0x000fe400078e9619 */
[----:B------:R-:W-:Y:S01]  /*03b0*/  @P6 LOP3.LUT R5, R5, 0x8, RZ, 0xfc, !PT ;  /* 0x0000000805056812 */ /* 0x000fe200078efcff */
[----:B------:R-:W-:Y:S01]  /*03c0*/  VIADD R19, R200, 0xb54cda56 ;  /* 0xb54cda56c8137836 */ /* 0x000fe20000000000 */
[----:B------:R-:W-:Y:S01]  /*03d0*/  LOP3.LUT R2, R13, R8, R24, 0x96, !PT ;  /* 0x000000080d027212 */ /* 0x000fe200078e9618 */
[----:B------:R-:W-:Y:S01]  /*03e0*/  IMAD.WIDE.U32 R8, R9, -0x326172a9, RZ ;  /* 0xcd9e8d5709087825 */ /* 0x000fe200078e00ff */
[----:B------:R-:W-:-:S02]  /*03f0*/  LOP3.LUT R5, R5, 0xfffffeff, RZ, 0xc0, !PT ;  /* 0xfffffeff05057812 */ /* 0x000fc400078ec0ff */
[----:B------:R-:W-:Y:S01]  /*0400*/  ISETP.GE.U32.AND P2, PT, R17, 0xa0, PT ;  /* 0x000000a01100780c */ /* 0x000fe20003f46070 */
[----:B------:R-:W-:Y:S01]  /*0410*/  IMAD.WIDE.U32 R2, R2, -0x2daee0ad, RZ ;  /* 0xd2511f5302027825 */ /* 0x000fe200078e00ff */
[----:B------:R-:W-:Y:S02]  /*0420*/  LOP3.LUT R11, R9, R12, R23, 0x96, !PT ;  /* 0x0000000c090b7212 */ /* 0x000fe400078e9617 */
[----:B------:R-:W-:Y:S01]  /*0430*/  @P5 LOP3.LUT R5, R5, 0x100, RZ, 0xfc, !PT ;  /* 0x0000010005055812 */ /* 0x000fe200078efcff */
[----:B------:R-:W-:Y:S01]  /*0440*/  VIADD R18, R201, 0x646e171e ;  /* 0x646e171ec9127836 */ /* 0x000fe20000000000 */
[----:B------:R-:W-:Y:S01]  /*0450*/  LOP3.LUT R3, R3, R10, R22, 0x96, !PT ;  /* 0x0000000a03037212 */ /* 0x000fe200078e9616 */
[----:B------:R-:W-:Y:S01]  /*0460*/  IMAD.WIDE.U32 R10, R11, -0x2daee0ad, RZ ;  /* 0xd2511f530b0a7825 */ /* 0x000fe200078e00ff */
[----:B------:R-:W-:Y:S02]  /*0470*/  LOP3.LUT R5, R5, 0xffffff7f, RZ, 0xc0, !PT ;  /* 0xffffff7f05057812 */ /* 0x000fe400078ec0ff */
[----:B------:R-:W-:Y:S01]  /*0480*/  SHF.R.U32.HI R14, RZ, 0x5, R14 ;  /* 0x00000005ff0e7819 */ /* 0x000fe2000001160e */
[----:B------:R-:W-:Y:S01]  /*0490*/  VIADD R15, R200, 0x5384540f ;  /* 0x5384540fc80f7836 */ /* 0x000fe20000000000 */
[----:B------:R-:W-:Y:S01]  /*04a0*/  LOP3.LUT R12, R11, R2, R21, 0x96, !PT ;  /* 0x000000020b0c7212 */ /* 0x000fe200078e9615 */
[----:B------:R-:W-:Y:S01]  /*04b0*/  IMAD.WIDE.U32 R2, R3, -0x326172a9, RZ ;  /* 0xcd9e8d5703027825 */ /* 0x000fe200078e00ff */
[----:B------:R-:W-:-:S02]  /*04c0*/  @P4 LOP3.LUT R5, R5, 0x80, RZ, 0xfc, !PT ;  /* 0x0000008005054812 */ /* 0x000fc400078efcff */
[----:B------:R-:W-:Y:S01]  /*04d0*/  IADD3 R16, R201, 0x1fd5c5a3, RZ ;  /* 0x1fd5c5a3c9107810 */ /* 0x000fe20007ffe0ff */
[----:B------:R-:W-:Y:S01]  /*04e0*/  IMAD.WIDE.U32 R12, R12, -0x326172a9, RZ ;  /* 0xcd9e8d570c0c7825 */ /* 0x000fe200078e00ff */
[----:B------:R-:W-:Y:S02]  /*04f0*/  LOP3.LUT R8, R3, R8, R20, 0x96, !PT ;  /* 0x0000000803087212 */ /* 0x000fe400078e9614 */
[----:B------:R-:W-:Y:S01]  /*0500*/  LOP3.LUT R5, R5, 0xffffffbf, RZ, 0xc0, !PT ;  /* 0xffffffbf05057812 */ /* 0x000fe200078ec0ff */
[----:B------:R-:W-:Y:S01]  /*0510*/  IMAD R14, R37, 0x4, R14 ;  /* 0x00000004250e7824 */ /* 0x000fe200078e020e */
[----:B------:R-:W-:Y:S01]  /*0520*/  LOP3.LUT R32, R13, R2, R19, 0x96, !PT ;  /* 0x000000020d207212 */ /* 0x000fe200078e9613 */
[----:B------:R-:W-:Y:S01]  /*0530*/  IMAD.WIDE.U32 R8, R8, -0x2daee0ad, RZ ;  /* 0xd2511f5308087825 */ /* 0x000fe200078e00ff */
[----:B------:R-:W-:-:S03]  /*0540*/  @P3 LOP3.LUT R5, R5, 0x40, RZ, 0xfc, !PT ;  /* 0x0000004005053812 */ /* 0x000fc600078efcff */
[----:B------:R-:W-:Y:S01]  /*0550*/  IMAD.WIDE.U32 R32, R32, -0x2daee0ad, RZ ;  /* 0xd2511f5320207825 */ /* 0x000fe200078e00ff */
[----:B------:R-:W-:Y:S02]  /*0560*/  LOP3.LUT R34, R9, R10, R18, 0x96, !PT ;  /* 0x0000000a09227212 */ /* 0x000fe400078e9612 */
[----:B------:R-:W-:Y:S02]  /*0570*/  LOP3.LUT R5, R5, 0xffffffdf, RZ, 0xc0, !PT ;  /* 0xffffffdf05057812 */ /* 0x000fe400078ec0ff */
[----:B------:R-:W-:Y:S01]  /*0580*/  LOP3.LUT R156, R33, R8, R16, 0x96, !PT ;  /* 0x00000008219c7212 */ /* 0x000fe200078e9610 */
[----:B------:R-:W-:Y:S01]  /*0590*/  IMAD.WIDE.U32 R34, R34, -0x326172a9, RZ ;  /* 0xcd9e8d5722227825 */ /* 0x000fe200078e00ff */
[----:B------:R-:W-:-:S04]  /*05a0*/  @P2 LOP3.LUT R5, R5, 0x20, RZ, 0xfc, !PT ;  /* 0x0000002005052812 */ /* 0x000fc800078efcff */
[----:B------:R-:W-:Y:S01]  /*05b0*/  LOP3.LUT R4, R35, R12, R15, 0x96, !PT ;  /* 0x0000000c23047212 */ /* 0x000fe200078e960f */
        /* <DEDUP_REMOVED lines=22> */
.L_x_10408:
[----:B------:R-:W-:Y:S05]  /*0720*/  BSYNC B0 ;  /* 0x0000000000007941 */ /* 0x000fea0003800000 */
.L_x_10407:
        /* <DEDUP_REMOVED lines=23> */
.L_x_10410:
[----:B------:R-:W-:Y:S05]  /*08a0*/  BSYNC B0 ;  /* 0x0000000000007941 */ /* 0x000fea0003800000 */
.L_x_10409:
        /* <DEDUP_REMOVED lines=22> */
[----:B------:R-:W-:-:S07]  /*0a10*/  VIADD R7, R7, 0x20 ;  /* 0x0000002007077836 */ /* 0x000fce0000000000 */
.L_x_10412:
[----:B------:R-:W-:Y:S05]  /*0a20*/  BSYNC B0 ;  /* 0x0000000000007941 */ /* 0x000fea0003800000 */
.L_x_10411:
        /* <DEDUP_REMOVED lines=23> */
.L_x_10414:
[----:B------:R-:W-:Y:S05]  /*0ba0*/  BSYNC B0 ;  /* 0x0000000000007941 */ /* 0x000fea0003800000 */
.L_x_10413:
        /* <DEDUP_REMOVED lines=22> */
.L_x_10416:
[----:B------:R-:W-:Y:S05]  /*0d10*/  BSYNC B0 ;  /* 0x0000000000007941 */ /* 0x000fea0003800000 */
.L_x_10415:
[----:B------:R-:W-:Y:S01]  /*0d20*/  ULDC UR6, c[0x0][0x214] ;  /* 0x0000850000067ab9 */ /* 0x000fe20000000800 */
[----:B------:R-:W-:Y:S01]  /*0d30*/  IMAD.HI.U32 R0, R156, -0x326172a9, RZ ;  /* 0xcd9e8d579c007827 */ /* 0x000fe200078e00ff */
[----:B------:R-:W-:Y:S02]  /*0d40*/  ISETP.GE.AND P0, PT, R14, UR6, PT ;  /* 0x000000060e007c0c */ /* 0x000fe4000bf06270 */
[----:B------:R-:W-:Y:S01]  /*0d50*/  IADD3 R13, R200, -0xe443238, RZ ;  /* 0xf1bbcdc8c80d7810 */ /* 0x000fe20007ffe0ff */
[----:B01234-:R-:W-:-:S03]  /*0d60*/  IMAD.HI.U32 R3, R4, -0x2daee0ad, RZ ;  /* 0xd2511f5304037827 */ /* 0x01ffc600078e00ff */
[----:B------:R-:W-:Y:S01]  /*0d70*/  LOP3.LUT R8, R0, R34, R13, 0x96, !PT ;  /* 0x0000002200087212 */ /* 0x000fe200078e960d */
[C---:B------:R-:W-:Y:S02]  /*0d80*/  VIADD R12, R201.reuse, 0xdb3d7428 ;  /* 0xdb3d7428c90c7836 */ /* 0x040fe40000000000 */
[----:B------:R-:W-:-:S03]  /*0d90*/  VIADD R11, R201, 0x96a522ad ;  /* 0x96a522adc90b7836 */ /* 0x000fc60000000000 */
[----:B------:R-:W-:Y:S01]  /*0da0*/  LOP3.LUT R32, R3, R32, R12, 0x96, !PT ;  /* 0x0000002003207212 */ /* 0x000fe200078e960c */
[----:B------:R-:W-:Y:S06]  /*0db0*/  @P0 EXIT ;  /* 0x000000000000094d */ /* 0x000fec0003800000 */
[----:B------:R-:W-:Y:S01]  /*0dc0*/  ULDC.64 UR6, c[0x0][0x270] ;  /* 0x00009c0000067ab9 */ /* 0x000fe20000000a00 */
[----:B------:R-:W-:Y:S01]  /*0dd0*/  LOP3.LUT R5, R5, 0xffffffef, RZ, 0xc0, !PT ;  /* 0xffffffef05057812 */ /* 0x000fe200078ec0ff */
[----:B------:R-:W-:Y:S01]  /*0de0*/  IMAD R0, R4, -0x2daee0ad, RZ ;  /* 0xd2511f5304007824 */ /* 0x000fe200078e02ff */
[----:B------:R-:W-:Y:S01]  /*0df0*/  ISETP.NE.U32.AND P0, PT, RZ, UR6, PT ;  /* 0x00000006ff007c0c */ /* 0x000fe2000bf05070 */
[----:B------:R-:W-:Y:S01]  /*0e00*/  ULDC.U8 UR6, c[0x0][0x2a0] ;  /* 0x0000a80000067ab9 */ /* 0x000fe20000000000 */
[----:B------:R-:W-:Y:S01]  /*0e10*/  IMAD.WIDE.U32 R8, R8, -0x2daee0ad, RZ ;  /* 0xd2511f5308087825 */ /* 0x000fe200078e00ff */
[----:B------:R-:W-:Y:S01]  /*0e20*/  IADD3 R10, R200, -0x700cb87f, RZ ;  /* 0x8ff34781c80a7810 */ /* 0x000fe20007ffe0ff */
[----:B------:R-:W-:Y:S01]  /*0e30*/  ULDC UR13, c[0x0][0x218] ;  /* 0x00008600000d7ab9 */ /* 0x000fe20000000800 */
[----:B------:R-:W-:Y:S01]  /*0e40*/  ISETP.NE.AND.EX P1, PT, RZ, UR7, PT, P0 ;  /* 0x00000007ff007c0c */ /* 0x000fe2000bf25300 */
[----:B------:R-:W-:Y:S01]  /*0e50*/  IMAD R2, R156, -0x326172a9, RZ ;  /* 0xcd9e8d579c027824 */ /* 0x000fe200078e02ff */
[----:B------:R-:W-:Y:S01]  /*0e60*/  ISETP.NE.AND P0, PT, RZ, UR6, PT ;  /* 0x00000006ff007c0c */ /* 0x000fe2000bf05270 */
[----:B------:R-:W-:Y:S01]  /*0e70*/  IMAD.HI.U32 R7, R32, -0x326172a9, RZ ;  /* 0xcd9e8d5720077827 */ /* 0x000fe200078e00ff */
[----:B------:R-:W-:Y:S01]  /*0e80*/  LOP3.LUT R9, R9, R0, R11, 0x96, !PT ;  /* 0x0000000009097212 */ /* 0x000fe200078e960b */
[----:B------:R-:W-:Y:S01]  /*0e90*/  ULDC UR12, c[0x0][0x2d8] ;  /* 0x0000b600000c7ab9 */ /* 0x000fe20000000800 */
[----:B------:R-:W-:Y:S01]  /*0ea0*/  LOP3.LUT R6, R6, 0x3, RZ, 0xc0, !PT ;  /* 0x0000000306067812 */ /* 0x000fe200078ec0ff */
[----:B------:R-:W-:Y:S01]  /*0eb0*/  IMAD.MOV.U32 R3, RZ, RZ, RZ ;  /* 0x000000ffff037224 */ /* 0x000fe200078e00ff */
[----:B------:R-:W-:Y:S01]  /*0ec0*/  LOP3.LUT R7, R7, R2, R10, 0x96, !PT ;  /* 0x0000000207077212 */ /* 0x000fe200078e960a */
[----:B------:R-:W-:Y:S01]  /*0ed0*/  IMAD R4, R32, -0x326172a9, RZ ;  /* 0xcd9e8d5720047824 */ /* 0x000fe200078e02ff */
[----:B------:R-:W-:Y:S01]  /*0ee0*/  ULDC.64 UR6, c[0x0][0x230] ;  /* 0x00008c0000067ab9 */ /* 0x000fe20000000a00 */
[----:B------:R-:W-:Y:S01]  /*0ef0*/  ULDC.64 UR8, c[0x0][0x238] ;  /* 0x00008e0000087ab9 */ /* 0x000fe20000000a00 */
[----:B------:R-:W-:Y:S01]  /*0f00*/  ULDC.64 UR10, c[0x0][0x240] ;  /* 0x00009000000a7ab9 */ /* 0x000fe20000000a00 */
[----:B------:R-:W-:-:S04]  /*0f10*/  @P1 LOP3.LUT R5, R5, 0x10, RZ, 0xfc, !PT ;  /* 0x0000001005051812 */ /* 0x000fc800078efcff */
[----:B------:R-:W-:-:S04]  /*0f20*/  LOP3.LUT R5, R5, 0xfffffdff, RZ, 0xc0, !PT ;  /* 0xfffffdff05057812 */ /* 0x000fc800078ec0ff */
[----:B------:R-:W-:-:S07]  /*0f30*/  @P0 LOP3.LUT R5, R5, 0x200, RZ, 0xfc, !PT ;  /* 0x0000020005050812 */ /* 0x000fce00078efcff */
.L_x_10718:
        /* <DEDUP_REMOVED lines=36> */
.L_x_10420:
[----:B------:R-:W-:-:S07]  /*1180*/  MOV R2, R4 ;  /* 0x0000000400027202 */ /* 0x000fce0000000f00 */
.L_x_10421:
[----:B------:R-:W-:Y:S05]  /*1190*/  BSYNC B1 ;  /* 0x0000000000017941 */ /* 0x000fea0003800000 */
.L_x_10419:
        /* <DEDUP_REMOVED lines=16> */
.L_x_10425:
[----:B------:R-:W-:Y:S05]  /*12a0*/  BSYNC B2 ;  /* 0x0000000000027941 */ /* 0x000fea0003800000 */
.L_x_10424:
        /* <DEDUP_REMOVED lines=43> */
.L_x_10423:
[----:B------:R-:W-:Y:S05]  /*1560*/  BSYNC B1 ;  /* 0x0000000000017941 */ /* 0x000fea0003800000 */
.L_x_10422:
[----:B------:R-:W0:Y:S01]  /*1570*/  LDC R203, c[0x0][0x294] ;  /* 0x0000a500ffcb7b82 */ /* 0x000e220000000800 */
[----:B------:R-:W-:Y:S01]  /*1580*/  I2FP.F32.U32 R169, R2 ;  /* 0x0000000200a97245 */ /* 0x000fe20000201000 */
[----:B------:R-:W-:Y:S01]  /*1590*/  IMAD.MOV.U32 R204, RZ, RZ, 0x2f800000 ;  /* 0x2f800000ffcc7424 */ /* 0x000fe200078e00ff */
[----:B------:R-:W-:Y:S01]  /*15a0*/  LOP3.LUT R5, R5, 0xfffffffb, RZ, 0xc0, !PT ;  /* 0xfffffffb05057812 */ /* 0x000fe200078ec0ff */
[----:B-----5:R-:W-:Y:S01]  /*15b0*/  IMAD.U32 R6, R156, 0x10000, RZ ;  /* 0x000100009c067824 */ /* 0x020fe200078e00ff */
[----:B------:R-:W-:Y:S01]  /*15c0*/  @P0 SHF.L.U32 R179, R32, 0x10, RZ ;  /* 0x0000001020b30819 */ /* 0x000fe200000006ff */
[----:B------:R-:W-:Y:S01]  /*15d0*/  FFMA.FTZ R2, R169, R204, 1.1641532182693481445e-10 ;  /* 0x2f000000a9027423 */ /* 0x000fe200000100cc */
[----:B------:R-:W-:Y:S01]  /*15e0*/  BSSY B1, `(.L_x_10426) ;  /* 0x0000016000017945 */ /* 0x000fe20003800000 */
[----:B------:R-:W1:Y:S01]  /*15f0*/  LDC R202, c[0x0][0x298] ;  /* 0x0000a600ffca7b82 */ /* 0x000e620000000800 */
[----:B------:R-:W-:Y:S01]  /*1600*/  FMUL.FTZ R169, R6, R211 ;  /* 0x000000d306a97220 */ /* 0x000fe20000410000 */
[----:B------:R-:W-:Y:S01]  /*1610*/  PRMT R156, R156, 0x7632, R156 ;  /* 0x000076329c9c7816 */ /* 0x000fe2000000009c */
        /* <DEDUP_REMOVED lines=17> */
.L_x_10427:
[----:B------:R-:W-:-:S07]  /*1730*/  IMAD.MOV.U32 R179, RZ, RZ, R4 ;  /* 0x000000ffffb37224 */ /* 0x000fce00078e0004 */
.L_x_10428:
[----:B------:R-:W-:Y:S05]  /*1740*/  BSYNC B1 ;  /* 0x0000000000017941 */ /* 0x000fea0003800000 */
.L_x_10426:
        /* <DEDUP_REMOVED lines=16> */
.L_x_10432:
[----:B------:R-:W-:Y:S05]  /*1850*/  BSYNC B2 ;  /* 0x0000000000027941 */ /* 0x000fea0003800000 */
.L_x_10431:
        /* <DEDUP_REMOVED lines=43> */
.L_x_10430:
[----:B------:R-:W-:Y:S05]  /*1b10*/  BSYNC B1 ;  /* 0x0000000000017941 */ /* 0x000fea0003800000 */
.L_x_10429:
        /* <DEDUP_REMOVED lines=9> */
[----:B------:R-:W-:-:S02]  /*1bb0*/  FMUL.FTZ R169, R169, R202 ;  /* 0x000000caa9a97220 */ /* 0x000fc40000410000 */
[----:B------:R-:W-:-:S03]  /*1bc0*/  @P0 IMAD.U32 R156, R156, 0x10000, RZ ;  /* 0x000100009c9c0824 */ /* 0x000fc600078e00ff */
        /* <DEDUP_REMOVED lines=14> */
.L_x_10434:
[----:B------:R-:W-:-:S07]  /*1cb0*/  MOV R156, R4 ;  /* 0x00000004009c7202 */ /* 0x000fce0000000f00 */
.L_x_10435:
[----:B------:R-:W-:Y:S05]  /*1cc0*/  BSYNC B1 ;  /* 0x0000000000017941 */ /* 0x000fea0003800000 */
.L_x_10433:
        /* <DEDUP_REMOVED lines=16> */
.L_x_10439:
[----:B------:R-:W-:Y:S05]  /*1dd0*/  BSYNC B2 ;  /* 0x0000000000027941 */ /* 0x000fea0003800000 */
.L_x_10438:
        /* <DEDUP_REMOVED lines=43> */
.L_x_10437:
[----:B------:R-:W-:Y:S05]  /*2090*/  BSYNC B1 ;  /* 0x0000000000017941 */ /* 0x000fea0003800000 */
.L_x_10436:
        /* <DEDUP_REMOVED lines=23> */
.L_x_10441:
[----:B------:R-:W-:-:S07]  /*2210*/  IMAD.MOV.U32 R181, RZ, RZ, R4 ;  /* 0x000000ffffb57224 */ /* 0x000fce00078e0004 */
.L_x_10442:
[----:B------:R-:W-:Y:S05]  /*2220*/  BSYNC B1 ;  /* 0x0000000000017941 */ /* 0x000fea0003800000 */
.L_x_10440:
        /* <DEDUP_REMOVED lines=16> */
.L_x_10446:
[----:B------:R-:W-:Y:S05]  /*2330*/  BSYNC B2 ;  /* 0x0000000000027941 */ /* 0x000fea0003800000 */
.L_x_10445:
        /* <DEDUP_REMOVED lines=43> */
.L_x_10444:
[----:B------:R-:W-:Y:S05]  /*25f0*/  BSYNC B1 ;  /* 0x0000000000017941 */ /* 0x000fea0003800000 */
.L_x_10443:
        /* <DEDUP_REMOVED lines=23> */
.L_x_10448:
[----:B------:R-:W-:-:S07]  /*2770*/  IMAD.MOV.U32 R179, RZ, RZ, R4 ;  /* 0x000000ffffb37224 */ /* 0x000fce00078e0004 */
.L_x_10449:
[----:B------:R-:W-:Y:S05]  /*2780*/  BSYNC B1 ;  /* 0x0000000000017941 */ /* 0x000fea0003800000 */
.L_x_10447:
        /* <DEDUP_REMOVED lines=16> */
.L_x_10453:
[----:B------:R-:W-:Y:S05]  /*2890*/  BSYNC B2 ;  /* 0x0000000000027941 */ /* 0x000fea0003800000 */
.L_x_10452:
        /* <DEDUP_REMOVED lines=43> */
.L_x_10451:
[----:B------:R-:W-:Y:S05]  /*2b50*/  BSYNC B1 ;  /* 0x0000000000017941 */ /* 0x000fea0003800000 */
.L_x_10450:
        /* <DEDUP_REMOVED lines=23> */
.L_x_10455:
[----:B------:R-:W-:-:S07]  /*2cd0*/  MOV R194, R4 ;  /* 0x0000000400c27202 */ /* 0x000fce0000000f00 */
.L_x_10456:
[----:B------:R-:W-:Y:S05]  /*2ce0*/  BSYNC B1 ;  /* 0x0000000000017941 */ /* 0x000fea0003800000 */
.L_x_10454:
        /* <DEDUP_REMOVED lines=16> */
.L_x_10460:
[----:B------:R-:W-:Y:S05]  /*2df0*/  BSYNC B2 ;  /* 0x0000000000027941 */ /* 0x000fea0003800000 */
.L_x_10459:
        /* <DEDUP_REMOVED lines=43> */
.L_x_10458:
[----:B------:R-:W-:Y:S05]  /*30b0*/  BSYNC B1 ;  /* 0x0000000000017941 */ /* 0x000fea0003800000 */
.L_x_10457:
[----:B------:R-:W-:Y:S01]  /*30c0*/  I2FP.F32.U32 R157, R194 ;  /* 0x000000c2009d7245 */ /* 0x000fe20000201000 */
[----:B------:R-:W-:Y:S01]  /*30d0*/  IMAD.U32 R158, R158, 0x10000, RZ ;  /* 0x000100009e9e7824 */ /* 0x000fe200078e00ff */
[----:B------:R-:W-:Y:S01]  /*30e0*/  ISETP.NE.AND P5, PT, R193, 0x1, PT ;  /* 0x00000001c100780c */ /* 0x000fe20003fa5270 */
[----:B------:R-:W-:Y:S01]  /*30f0*/  BSSY B1, `(.L_x_10461) ;  /* 0x0000015000017945 */ /* 0x000fe20003800000 */
[----:B------:R-:W-:Y:S01]  /*3100*/  @P0 PRMT R156, R34, 0x7632, R156 ;  /* 0x00007632229c0816 */ /* 0x000fe2000000009c */
[----:B------:R-:W-:Y:S01]  /*3110*/  FFMA.FTZ R6, R157, R204, 1.1641532182693481445e-10 ;  /* 0x2f0000009d067423 */ /* 0x000fe200000100cc */
[----:B------:R-:W-:Y:S01]  /*3120*/  FMUL.FTZ R157, R158, R211 ;  /* 0x000000d39e9d7220 */ /* 0x000fe20000410000 */
[----:B------:R-:W-:-:S03]  /*3130*/  IADD3 R206, R193, 0x1, RZ ;  /* 0x00000001c1ce7810 */ /* 0x000fc60007ffe0ff */
        /* <DEDUP_REMOVED lines=15> */
.L_x_10462:
[----:B------:R-:W-:-:S07]  /*3230*/  IMAD.MOV.U32 R158, RZ, RZ, R4 ;  /* 0x000000ffff9e7224 */ /* 0x000fce00078e0004 */
.L_x_10463:
[----:B------:R-:W-:Y:S05]  /*3240*/  BSYNC B1 ;  /* 0x0000000000017941 */ /* 0x000fea0003800000 */
.L_x_10461:
        /* <DEDUP_REMOVED lines=16> */
.L_x_10467:
[----:B------:R-:W-:Y:S05]  /*3350*/  BSYNC B2 ;  /* 0x0000000000027941 */ /* 0x000fea0003800000 */
.L_x_10466:
        /* <DEDUP_REMOVED lines=43> */
.L_x_10465:
[----:B------:R-:W-:Y:S05]  /*3610*/  BSYNC B1 ;  /* 0x0000000000017941 */ /* 0x000fea0003800000 */
.L_x_10464:
        /* <DEDUP_REMOVED lines=23> */
.L_x_10469:
[----:B------:R-:W-:-:S07]  /*3790*/  IMAD.MOV.U32 R205, RZ, RZ, R4 ;  /* 0x000000ffffcd7224 */ /* 0x000fce00078e0004 */
.L_x_10470:
[----:B------:R-:W-:Y:S05]  /*37a0*/  BSYNC B1 ;  /* 0x0000000000017941 */ /* 0x000fea0003800000 */
.L_x_10468:
        /* <DEDUP_REMOVED lines=18> */
.L_x_10474:
[----:B------:R-:W-:Y:S05]  /*38d0*/  BSYNC B2 ;  /* 0x0000000000027941 */ /* 0x000fea0003800000 */
.L_x_10473:
        /* <DEDUP_REMOVED lines=43> */
.L_x_10472:
[----:B------:R-:W-:Y:S05]  /*3b90*/  BSYNC B1 ;  /* 0x0000000000017941 */ /* 0x000fea0003800000 */
.L_x_10471:
[----:B------:R-:W-:Y:S02]  /*3ba0*/  SHF.L.U32 R156, R193, 0x10, RZ ;  /* 0x00000010c19c7819 */ /* 0x000fe400000006ff */
[----:B------:R-:W-:Y:S02]  /*3bb0*/  I2FP.F32.U32 R157, R205 ;  /* 0x000000cd009d7245 */ /* 0x000fe40000201000 */
[----:B------:R-:W-:Y:S01]  /*3bc0*/  SEL R212, RZ, 0x100, P4 ;  /* 0x00000100ffd47807 */ /* 0x000fe20002000000 */
[----:B------:R-:W-:Y:S01]  /*3bd0*/  FMUL.FTZ R159, R156, R211 ;  /* 0x000000d39c9f7220 */ /* 0x000fe20000410000 */
[----:B------:R-:W-:Y:S01]  /*3be0*/  SEL R217, RZ, 0x10000, P5 ;  /* 0x00010000ffd97807 */ /* 0x000fe20002800000 */
[----:B------:R-:W-:Y:S01]  /*3bf0*/  FFMA.FTZ R204, R157, R204, 1.1641532182693481445e-10 ;  /* 0x2f0000009dcc7423 */ /* 0x000fe200000100cc */
[----:B------:R-:W-:Y:S01]  /*3c00*/  @P0 PRMT R157, R35, 0x7632, R157 ;  /* 0x00007632239d0816 */ /* 0x000fe2000000009d */
[----:B------:R-:W-:Y:S01]  /*3c10*/  FMUL.FTZ R159, R159, R202 ;  /* 0x000000ca9f9f7220 */ /* 0x000fe20000410000 */
[----:B------:R-:W-:-:S02]  /*3c20*/  LOP3.LUT P5, RZ, R5, 0x2, RZ, 0xc0, !PT ;  /* 0x0000000205ff7812 */ /* 0x000fc400078ac0ff */
[----:B------:R-:W-:Y:S01]  /*3c30*/  FSETP.GTU.FTZ.AND P4, PT, R204, R203, PT ;  /* 0x000000cbcc00720b */ /* 0x000fe20003f9c000 */
[----:B------:R-:W-:Y:S01]  /*3c40*/  @P0 IMAD.U32 R158, R157, 0x10000, RZ ;  /* 0x000100009d9e0824 */ /* 0x000fe200078e00ff */
        /* <DEDUP_REMOVED lines=10> */
[----:B------:R-:W-:Y:S01]  /*3cf0*/  SEL R158, RZ, 0x1000000, P4 ;  /* 0x01000000ff9e7807 */ /* 0x000fe20002000000 */
[----:B------:R-:W-:Y:S01]  /*3d00*/  IMAD.WIDE.U32 R156, R156, 0x1000000, RZ ;  /* 0x010000009c9c7825 */ /* 0x000fe200078e00ff */
[----:B------:R-:W-:Y:S02]  /*3d10*/  LEA R204, P0, R198, UR8, 0x4 ;  /* 0x00000008c6cc7c11 */ /* 0x000fe4000f8020ff */
[----:B------:R-:W-:Y:S01]  /*3d20*/  LOP3.LUT R158, R212, R158, R217, 0xfe, !PT ;  /* 0x0000009ed49e7212 */ /* 0x000fe200078efed9 */
[C---:B------:R-:W-:Y:S01]  /*3d30*/  VIADD R212, R198.reuse, 0x20 ;  /* 0x00000020c6d47836 */ /* 0x040fe20000000000 */
        /* <DEDUP_REMOVED lines=14> */
.L_x_10418:
[----:B------:R-:W-:Y:S05]  /*3e20*/  BSYNC B0 ;  /* 0x0000000000007941 */ /* 0x000fea0003800000 */
.L_x_10417:
        /* <DEDUP_REMOVED lines=23> */
.L_x_10478:
[----:B------:R-:W-:-:S07]  /*3fa0*/  IMAD.MOV.U32 R0, RZ, RZ, R4 ;  /* 0x000000ffff007224 */ /* 0x000fce00078e0004 */
.L_x_10479:
[----:B------:R-:W-:Y:S05]  /*3fb0*/  BSYNC B1 ;  /* 0x0000000000017941 */ /* 0x000fea0003800000 */
.L_x_10477:
        /* <DEDUP_REMOVED lines=16> */
.L_x_10483:
[----:B------:R-:W-:Y:S05]  /*40c0*/  BSYNC B2 ;  /* 0x0000000000027941 */ /* 0x000fea0003800000 */
.L_x_10482:
        /* <DEDUP_REMOVED lines=43> */
.L_x_10481:
[----:B------:R-:W-:Y:S05]  /*4380*/  BSYNC B1 ;  /* 0x0000000000017941 */ /* 0x000fea0003800000 */
.L_x_10480:
[----:B------:R-:W0:Y:S01]  /*4390*/  LDC R204, c[0x0][0x294] ;  /* 0x0000a500ffcc7b82 */ /* 0x000e220000000800 */
[----:B------:R-:W-:Y:S01]  /*43a0*/  I2FP.F32.U32 R0, R0 ;  /* 0x0000000000007245 */ /* 0x000fe20000201000 */
[----:B------:R-:W-:Y:S01]  /*43b0*/  IMAD.MOV.U32 R205, RZ, RZ, 0x2f800000 ;  /* 0x2f800000ffcd7424 */ /* 0x000fe200078e00ff */
[----:B-----5:R-:W-:Y:S01]  /*43c0*/  SHF.L.U32 R6, R156, 0x10, RZ ;  /* 0x000000109c067819 */ /* 0x020fe200000006ff */
[----:B------:R-:W-:Y:S01]  /*43d0*/  @P0 IMAD.U32 R191, R32, 0x10000, RZ ;  /* 0x0001000020bf0824 */ /* 0x000fe200078e00ff */
[----:B------:R-:W-:Y:S01]  /*43e0*/  LOP3.LUT R5, R5, 0xfffffffb, RZ, 0xc0, !PT ;  /* 0xfffffffb05057812 */ /* 0x000fe200078ec0ff */
        /* <DEDUP_REMOVED lines=22> */
.L_x_10485:
[----:B------:R-:W-:-:S07]  /*4550*/  MOV R165, R4 ;  /* 0x0000000400a57202 */ /* 0x000fce0000000f00 */
.L_x_10486:
[----:B------:R-:W-:Y:S05]  /*4560*/  BSYNC B1 ;  /* 0x0000000000017941 */ /* 0x000fea0003800000 */
.L_x_10484:
        /* <DEDUP_REMOVED lines=16> */
.L_x_10490:
[----:B------:R-:W-:Y:S05]  /*4670*/  BSYNC B2 ;  /* 0x0000000000027941 */ /* 0x000fea0003800000 */
.L_x_10489:
        /* <DEDUP_REMOVED lines=43> */
.L_x_10488:
[----:B------:R-:W-:Y:S05]  /*4930*/  BSYNC B1 ;  /* 0x0000000000017941 */ /* 0x000fea0003800000 */
.L_x_10487:
        /* <DEDUP_REMOVED lines=25> */
.L_x_10492:
[----:B------:R-:W-:-:S07]  /*4ad0*/  IMAD.MOV.U32 R156, RZ, RZ, R4 ;  /* 0x000000ffff9c7224 */ /* 0x000fce00078e0004 */
.L_x_10493:
[----:B------:R-:W-:Y:S05]  /*4ae0*/  BSYNC B1 ;  /* 0x0000000000017941 */ /* 0x000fea0003800000 */
.L_x_10491:
        /* <DEDUP_REMOVED lines=16> */
.L_x_10497:
[----:B------:R-:W-:Y:S05]  /*4bf0*/  BSYNC B2 ;  /* 0x0000000000027941 */ /* 0x000fea0003800000 */
.L_x_10496:
        /* <DEDUP_REMOVED lines=43> */
.L_x_10495:
[----:B------:R-:W-:Y:S05]  /*4eb0*/  BSYNC B1 ;  /* 0x0000000000017941 */ /* 0x000fea0003800000 */
.L_x_10494:
        /* <DEDUP_REMOVED lines=23> */
.L_x_10499:
[----:B------:R-:W-:-:S07]  /*5030*/  IMAD.MOV.U32 R180, RZ, RZ, R4 ;  /* 0x000000ffffb47224 */ /* 0x000fce00078e0004 */
.L_x_10500:
[----:B------:R-:W-:Y:S05]  /*5040*/  BSYNC B1 ;  /* 0x0000000000017941 */ /* 0x000fea0003800000 */
.L_x_10498:
        /* <DEDUP_REMOVED lines=16> */
.L_x_10504:
[----:B------:R-:W-:Y:S05]  /*5150*/  BSYNC B2 ;  /* 0x0000000000027941 */ /* 0x000fea0003800000 */
.L_x_10503:
        /* <DEDUP_REMOVED lines=43> */
.L_x_10502:
[----:B------:R-:W-:Y:S05]  /*5410*/  BSYNC B1 ;  /* 0x0000000000017941 */ /* 0x000fea0003800000 */
.L_x_10501:
        /* <DEDUP_REMOVED lines=23> */
.L_x_10506:
[----:B------:R-:W-:-:S07]  /*5590*/  IMAD.MOV.U32 R178, RZ, RZ, R4 ;  /* 0x000000ffffb27224 */ /* 0x000fce00078e0004 */
.L_x_10507:
[----:B------:R-:W-:Y:S05]  /*55a0*/  BSYNC B1 ;  /* 0x0000000000017941 */ /* 0x000fea0003800000 */
.L_x_10505:
        /* <DEDUP_REMOVED lines=16> */
.L_x_10511:
[----:B------:R-:W-:Y:S05]  /*56b0*/  BSYNC B2 ;  /* 0x0000000000027941 */ /* 0x000fea0003800000 */
.L_x_10510:
        /* <DEDUP_REMOVED lines=43> */
.L_x_10509:
[----:B------:R-:W-:Y:S05]  /*5970*/  BSYNC B1 ;  /* 0x0000000000017941 */ /* 0x000fea0003800000 */
.L_x_10508:
        /* <DEDUP_REMOVED lines=23> */
.L_x_10513:
[----:B------:R-:W-:-:S07]  /*5af0*/  IMAD.MOV.U32 R202, RZ, RZ, R4 ;  /* 0x000000ffffca7224 */ /* 0x000fce00078e0004 */
.L_x_10514:
[----:B------:R-:W-:Y:S05]  /*5b00*/  BSYNC B1 ;  /* 0x0000000000017941 */ /* 0x000fea0003800000 */
.L_x_10512:
        /* <DEDUP_REMOVED lines=16> */
.L_x_10518:
[----:B------:R-:W-:Y:S05]  /*5c10*/  BSYNC B2 ;  /* 0x0000000000027941 */ /* 0x000fea0003800000 */
.L_x_10517:
        /* <DEDUP_REMOVED lines=43> */
.L_x_10516:
[----:B------:R-:W-:Y:S05]  /*5ed0*/  BSYNC B1 ;  /* 0x0000000000017941 */ /* 0x000fea0003800000 */
.L_x_10515:
        /* <DEDUP_REMOVED lines=23> */
.L_x_10520:
[----:B------:R-:W-:-:S07]  /*6050*/  IMAD.MOV.U32 R158, RZ, RZ, R4 ;  /* 0x000000ffff9e7224 */ /* 0x000fce00078e0004 */
.L_x_10521:
[----:B------:R-:W-:Y:S05]  /*6060*/  BSYNC B1 ;  /* 0x0000000000017941 */ /* 0x000fea0003800000 */
.L_x_10519:
        /* <DEDUP_REMOVED lines=16> */
.L_x_10525:
[----:B------:R-:W-:Y:S05]  /*6170*/  BSYNC B2 ;  /* 0x0000000000027941 */ /* 0x000fea0003800000 */
.L_x_10524:
        /* <DEDUP_REMOVED lines=43> */
.L_x_10523:
[----:B------:R-:W-:Y:S05]  /*6430*/  BSYNC B1 ;  /* 0x0000000000017941 */ /* 0x000fea0003800000 */
.L_x_10522:
        /* <DEDUP_REMOVED lines=23> */
.L_x_10527:
[----:B------:R-:W-:-:S07]  /*65b0*/  IMAD.MOV.U32 R203, RZ, RZ, R4 ;  /* 0x000000ffffcb7224 */ /* 0x000fce00078e0004 */
.L_x_10528:
[----:B------:R-:W-:Y:S05]  /*65c0*/  BSYNC B1 ;  /* 0x0000000000017941 */ /* 0x000fea0003800000 */
.L_x_10526:
        /* <DEDUP_REMOVED lines=18> */
.L_x_10532:
[----:B------:R-:W-:Y:S05]  /*66f0*/  BSYNC B2 ;  /* 0x0000000000027941 */ /* 0x000fea0003800000 */
.L_x_10531:
        /* <DEDUP_REMOVED lines=43> */
.L_x_10530:
[----:B------:R-:W-:Y:S05]  /*69b0*/  BSYNC B1 ;  /* 0x0000000000017941 */ /* 0x000fea0003800000 */
.L_x_10529:
        /* <DEDUP_REMOVED lines=40> */
.L_x_10476:
[----:B------:R-:W-:Y:S05]  /*6c40*/  BSYNC B0 ;  /* 0x0000000000007941 */ /* 0x000fea0003800000 */
.L_x_10475:
        /* <DEDUP_REMOVED lines=23> */
.L_x_10536:
[----:B------:R-:W-:-:S07]  /*6dc0*/  MOV R161, R4 ;  /* 0x0000000400a17202 */ /* 0x000fce0000000f00 */
.L_x_10537:
[----:B------:R-:W-:Y:S05]  /*6dd0*/  BSYNC B1 ;  /* 0x0000000000017941 */ /* 0x000fea0003800000 */
.L_x_10535:
        /* <DEDUP_REMOVED lines=16> */
.L_x_10541:
[----:B------:R-:W-:Y:S05]  /*6ee0*/  BSYNC B2 ;  /* 0x0000000000027941 */ /* 0x000fea0003800000 */
.L_x_10540:
        /* <DEDUP_REMOVED lines=43> */
.L_x_10539:
[----:B------:R-:W-:Y:S05]  /*71a0*/  BSYNC B1 ;  /* 0x0000000000017941 */ /* 0x000fea0003800000 */
.L_x_10538:
[----:B------:R-:W0:Y:S01]  /*71b0*/  LDC R204, c[0x0][0x294] ;  /* 0x0000a500ffcc7b82 */ /* 0x000e220000000800 */
[----:B------:R-:W-:Y:S01]  /*71c0*/  HFMA2.MMA R205, -RZ, RZ, 0.1171875, 0 ;  /* 0x2f800000ffcd7435 */ /* 0x000fe200000001ff */
[----:B------:R-:W-:Y:S01]  /*71d0*/  I2FP.F32.U32 R6, R161 ;  /* 0x000000a100067245 */ /* 0x000fe20000201000 */
[C---:B-----5:R-:W-:Y:S01]  /*71e0*/  IMAD.U32 R164, R156.reuse, 0x10000, RZ ;  /* 0x000100009ca47824 */ /* 0x060fe200078e00ff */
        /* <DEDUP_REMOVED lines=24> */
.L_x_10543:
[----:B------:R-:W-:-:S07]  /*7370*/  IMAD.MOV.U32 R164, RZ, RZ, R4 ;  /* 0x000000ffffa47224 */ /* 0x000fce00078e0004 */
.L_x_10544:
[----:B------:R-:W-:Y:S05]  /*7380*/  BSYNC B1 ;  /* 0x0000000000017941 */ /* 0x000fea0003800000 */
.L_x_10542:
        /* <DEDUP_REMOVED lines=16> */
.L_x_10548:
[----:B------:R-:W-:Y:S05]  /*7490*/  BSYNC B2 ;  /* 0x0000000000027941 */ /* 0x000fea0003800000 */
.L_x_10547:
        /* <DEDUP_REMOVED lines=43> */
.L_x_10546:
[----:B------:R-:W-:Y:S05]  /*7750*/  BSYNC B1 ;  /* 0x0000000000017941 */ /* 0x000fea0003800000 */
.L_x_10545:
        /* <DEDUP_REMOVED lines=25> */
.L_x_10550:
[----:B------:R-:W-:-:S07]  /*78f0*/  IMAD.MOV.U32 R156, RZ, RZ, R4 ;  /* 0x000000ffff9c7224 */ /* 0x000fce00078e0004 */
.L_x_10551:
[----:B------:R-:W-:Y:S05]  /*7900*/  BSYNC B1 ;  /* 0x0000000000017941 */ /* 0x000fea0003800000 */
.L_x_10549:
        /* <DEDUP_REMOVED lines=16> */
.L_x_10555:
[----:B------:R-:W-:Y:S05]  /*7a10*/  BSYNC B2 ;  /* 0x0000000000027941 */ /* 0x000fea0003800000 */
.L_x_10554:
        /* <DEDUP_REMOVED lines=43> */
.L_x_10553:
[----:B------:R-:W-:Y:S05]  /*7cd0*/  BSYNC B1 ;  /* 0x0000000000017941 */ /* 0x000fea0003800000 */
.L_x_10552:
        /* <DEDUP_REMOVED lines=23> */
.L_x_10557:
[----:B------:R-:W-:-:S07]  /*7e50*/  IMAD.MOV.U32 R189, RZ, RZ, R4 ;  /* 0x000000ffffbd7224 */ /* 0x000fce00078e0004 */
.L_x_10558:
[----:B------:R-:W-:Y:S05]  /*7e60*/  BSYNC B1 ;  /* 0x0000000000017941 */ /* 0x000fea0003800000 */
.L_x_10556:
        /* <DEDUP_REMOVED lines=16> */
.L_x_10562:
[----:B------:R-:W-:Y:S05]  /*7f70*/  BSYNC B2 ;  /* 0x0000000000027941 */ /* 0x000fea0003800000 */
.L_x_10561:
        /* <DEDUP_REMOVED lines=43> */
.L_x_10560:
[----:B------:R-:W-:Y:S05]  /*8230*/  BSYNC B1 ;  /* 0x0000000000017941 */ /* 0x000fea0003800000 */
.L_x_10559:
        /* <DEDUP_REMOVED lines=9> */
[----:B------:R-:W-:Y:S02]  /*82d0*/  @P0 SHF.L.U32 R6, R6, 0x10, RZ ;  /* 0x0000001006060819 */ /* 0x000fe400000006ff */
        /* <DEDUP_REMOVED lines=13> */
.L_x_10564:
[----:B------:R-:W-:-:S07]  /*83b0*/  IMAD.MOV.U32 R176, RZ, RZ, R4 ;  /* 0x000000ffffb07224 */ /* 0x000fce00078e0004 */
.L_x_10565:
[----:B------:R-:W-:Y:S05]  /*83c0*/  BSYNC B1 ;  /* 0x0000000000017941 */ /* 0x000fea0003800000 */
.L_x_10563:
        /* <DEDUP_REMOVED lines=16> */
.L_x_10569:
[----:B------:R-:W-:Y:S05]  /*84d0*/  BSYNC B2 ;  /* 0x0000000000027941 */ /* 0x000fea0003800000 */
.L_x_10568:
        /* <DEDUP_REMOVED lines=43> */
.L_x_10567:
[----:B------:R-:W-:Y:S05]  /*8790*/  BSYNC B1 ;  /* 0x0000000000017941 */ /* 0x000fea0003800000 */
.L_x_10566:
        /* <DEDUP_REMOVED lines=23> */
.L_x_10571:
[----:B------:R-:W-:-:S07]  /*8910*/  IMAD.MOV.U32 R202, RZ, RZ, R4 ;  /* 0x000000ffffca7224 */ /* 0x000fce00078e0004 */
.L_x_10572:
[----:B------:R-:W-:Y:S05]  /*8920*/  BSYNC B1 ;  /* 0x0000000000017941 */ /* 0x000fea0003800000 */
.L_x_10570:
        /* <DEDUP_REMOVED lines=16> */
.L_x_10576:
[----:B------:R-:W-:Y:S05]  /*8a30*/  BSYNC B2 ;  /* 0x0000000000027941 */ /* 0x000fea0003800000 */
.L_x_10575:
        /* <DEDUP_REMOVED lines=43> */
.L_x_10574:
[----:B------:R-:W-:Y:S05]  /*8cf0*/  BSYNC B1 ;  /* 0x0000000000017941 */ /* 0x000fea0003800000 */
.L_x_10573:
        /* <DEDUP_REMOVED lines=23> */
.L_x_10578:
[----:B------:R-:W-:-:S07]  /*8e70*/  IMAD.MOV.U32 R158, RZ, RZ, R4 ;  /* 0x000000ffff9e7224 */ /* 0x000fce00078e0004 */
.L_x_10579:
[----:B------:R-:W-:Y:S05]  /*8e80*/  BSYNC B1 ;  /* 0x0000000000017941 */ /* 0x000fea0003800000 */
.L_x_10577:
        /* <DEDUP_REMOVED lines=16> */
.L_x_10583:
[----:B------:R-:W-:Y:S05]  /*8f90*/  BSYNC B2 ;  /* 0x0000000000027941 */ /* 0x000fea0003800000 */
.L_x_10582:
        /* <DEDUP_REMOVED lines=43> */
.L_x_10581:
[----:B------:R-:W-:Y:S05]  /*9250*/  BSYNC B1 ;  /* 0x0000000000017941 */ /* 0x000fea0003800000 */
.L_x_10580:
        /* <DEDUP_REMOVED lines=23> */
.L_x_10585:
[----:B------:R-:W-:-:S07]  /*93d0*/  IMAD.MOV.U32 R203, RZ, RZ, R4 ;  /* 0x000000ffffcb7224 */ /* 0x000fce00078e0004 */
.L_x_10586:
[----:B------:R-:W-:Y:S05]  /*93e0*/  BSYNC B1 ;  /* 0x0000000000017941 */ /* 0x000fea0003800000 */
.L_x_10584:
        /* <DEDUP_REMOVED lines=18> */
.L_x_10590:
[----:B------:R-:W-:Y:S05]  /*9510*/  BSYNC B2 ;  /* 0x0000000000027941 */ /* 0x000fea0003800000 */
.L_x_10589:
        /* <DEDUP_REMOVED lines=43> */
.L_x_10588:
[----:B------:R-:W-:Y:S05]  /*97d0*/  BSYNC B1 ;  /* 0x0000000000017941 */ /* 0x000fea0003800000 */
.L_x_10587:
        /* <DEDUP_REMOVED lines=40> */
.L_x_10534:
[----:B------:R-:W-:Y:S05]  /*9a60*/  BSYNC B0 ;  /* 0x0000000000007941 */ /* 0x000fea0003800000 */
.L_x_10533:
        /* <DEDUP_REMOVED lines=23> */
.L_x_10594:
[----:B------:R-:W-:-:S07]  /*9be0*/  MOV R162, R4 ;  /* 0x0000000400a27202 */ /* 0x000fce0000000f00 */
.L_x_10595:
[----:B------:R-:W-:Y:S05]  /*9bf0*/  BSYNC B1 ;  /* 0x0000000000017941 */ /* 0x000fea0003800000 */
.L_x_10593:
        /* <DEDUP_REMOVED lines=16> */
.L_x_10599:
[----:B------:R-:W-:Y:S05]  /*9d00*/  BSYNC B2 ;  /* 0x0000000000027941 */ /* 0x000fea0003800000 */
.L_x_10598:
        /* <DEDUP_REMOVED lines=43> */
.L_x_10597:
[----:B------:R-:W-:Y:S05]  /*9fc0*/  BSYNC B1 ;  /* 0x0000000000017941 */ /* 0x000fea0003800000 */
.L_x_10596:
        /* <DEDUP_REMOVED lines=28> */
.L_x_10601:
[----:B------:R-:W-:-:S07]  /*a190*/  IMAD.MOV.U32 R185, RZ, RZ, R4 ;  /* 0x000000ffffb97224 */ /* 0x000fce00078e0004 */
.L_x_10602:
[----:B------:R-:W-:Y:S05]  /*a1a0*/  BSYNC B1 ;  /* 0x0000000000017941 */ /* 0x000fea0003800000 */
.L_x_10600:
        /* <DEDUP_REMOVED lines=16> */
.L_x_10606:
[----:B------:R-:W-:Y:S05]  /*a2b0*/  BSYNC B2 ;  /* 0x0000000000027941 */ /* 0x000fea0003800000 */
.L_x_10605:
        /* <DEDUP_REMOVED lines=43> */
.L_x_10604:
[----:B------:R-:W-:Y:S05]  /*a570*/  BSYNC B1 ;  /* 0x0000000000017941 */ /* 0x000fea0003800000 */
.L_x_10603:
        /* <DEDUP_REMOVED lines=25> */
.L_x_10608:
[----:B------:R-:W-:-:S07]  /*a710*/  IMAD.MOV.U32 R156, RZ, RZ, R4 ;  /* 0x000000ffff9c7224 */ /* 0x000fce00078e0004 */
.L_x_10609:
[----:B------:R-:W-:Y:S05]  /*a720*/  BSYNC B1 ;  /* 0x0000000000017941 */ /* 0x000fea0003800000 */
.L_x_10607:
        /* <DEDUP_REMOVED lines=16> */
.L_x_10613:
[----:B------:R-:W-:Y:S05]  /*a830*/  BSYNC B2 ;  /* 0x0000000000027941 */ /* 0x000fea0003800000 */
.L_x_10612:
        /* <DEDUP_REMOVED lines=43> */
.L_x_10611:
[----:B------:R-:W-:Y:S05]  /*aaf0*/  BSYNC B1 ;  /* 0x0000000000017941 */ /* 0x000fea0003800000 */
.L_x_10610:
[----:B------:R-:W-:Y:S01]  /*ab00*/  I2FP.F32.U32 R6, R156 ;  /* 0x0000009c00067245 */ /* 0x000fe20000201000 */
[----:B------:R-:W-:Y:S01]  /*ab10*/  IMAD.U32 R156, R157, 0x10000, RZ ;  /* 0x000100009d9c7824 */ /* 0x000fe200078e00ff */
[C---:B------:R-:W-:Y:S01]  /*ab20*/  ISETP.NE.AND P2, PT, R174.reuse, 0x1, PT ;  /* 0x00000001ae00780c */ /* 0x040fe20003f45270 */
[----:B------:R-:W-:Y:S01]  /*ab30*/  BSSY B1, `(.L_x_10614) ;  /* 0x0000015000017945 */ /* 0x000fe20003800000 */
[----:B------:R-:W-:Y:S02]  /*ab40*/  VIADD R202, R174, 0x1 ;  /* 0x00000001aeca7836 */ /* 0x000fe40000000000 */
[----:B------:R-:W-:Y:S01]  /*ab50*/  FFMA.FTZ R175, R6, R205, 1.1641532182693481445e-10 ;  /* 0x2f00000006af7423 */ /* 0x000fe200000100cd */
[----:B------:R-:W-:-:S04]  /*ab60*/  FMUL.FTZ R185, R156, R211 ;  /* 0x000000d39cb97220 */ /* 0x000fc80000410000 */
[----:B------:R-:W-:Y:S01]  /*ab70*/  FMUL.FTZ R185, R185, R196 ;  /* 0x000000c4b9b97220 */ /* 0x000fe20000410000 */
[----:B------:R-:W-:Y:S02]  /*ab80*/  FSETP.GTU.FTZ.AND P1, PT, R175, R204, PT ;  /* 0x000000ccaf00720b */ /* 0x000fe40003f3c000 */
[----:B------:R-:W-:Y:S02]  /*ab90*/  @P0 SHF.L.U32 R175, R33, 0x10, RZ ;  /* 0x0000001021af0819 */ /* 0x000fe400000006ff */
        /* <DEDUP_REMOVED lines=13> */
.L_x_10615:
[----:B------:R-:W-:-:S07]  /*ac70*/  IMAD.MOV.U32 R187, RZ, RZ, R4 ;  /* 0x000000ffffbb7224 */ /* 0x000fce00078e0004 */
.L_x_10616:
[----:B------:R-:W-:Y:S05]  /*ac80*/  BSYNC B1 ;  /* 0x0000000000017941 */ /* 0x000fea0003800000 */
.L_x_10614:
        /* <DEDUP_REMOVED lines=16> */
.L_x_10620:
[----:B------:R-:W-:Y:S05]  /*ad90*/  BSYNC B2 ;  /* 0x0000000000027941 */ /* 0x000fea0003800000 */
.L_x_10619:
        /* <DEDUP_REMOVED lines=43> */
.L_x_10618:
[----:B------:R-:W-:Y:S05]  /*b050*/  BSYNC B1 ;  /* 0x0000000000017941 */ /* 0x000fea0003800000 */
.L_x_10617:
        /* <DEDUP_REMOVED lines=23> */
.L_x_10622:
[----:B------:R-:W-:-:S07]  /*b1d0*/  IMAD.MOV.U32 R174, RZ, RZ, R4 ;  /* 0x000000ffffae7224 */ /* 0x000fce00078e0004 */
.L_x_10623:
[----:B------:R-:W-:Y:S05]  /*b1e0*/  BSYNC B1 ;  /* 0x0000000000017941 */ /* 0x000fea0003800000 */
.L_x_10621:
        /* <DEDUP_REMOVED lines=16> */
.L_x_10627:
[----:B------:R-:W-:Y:S05]  /*b2f0*/  BSYNC B2 ;  /* 0x0000000000027941 */ /* 0x000fea0003800000 */
.L_x_10626:
        /* <DEDUP_REMOVED lines=43> */
.L_x_10625:
[----:B------:R-:W-:Y:S05]  /*b5b0*/  BSYNC B1 ;  /* 0x0000000000017941 */ /* 0x000fea0003800000 */
.L_x_10624:
        /* <DEDUP_REMOVED lines=23> */
.L_x_10629:
[----:B------:R-:W-:-:S07]  /*b730*/  IMAD.MOV.U32 R185, RZ, RZ, R4 ;  /* 0x000000ffffb97224 */ /* 0x000fce00078e0004 */
.L_x_10630:
[----:B------:R-:W-:Y:S05]  /*b740*/  BSYNC B1 ;  /* 0x0000000000017941 */ /* 0x000fea0003800000 */
.L_x_10628:
        /* <DEDUP_REMOVED lines=16> */
.L_x_10634:
[----:B------:R-:W-:Y:S05]  /*b850*/  BSYNC B2 ;  /* 0x0000000000027941 */ /* 0x000fea0003800000 */
.L_x_10633:
        /* <DEDUP_REMOVED lines=43> */
.L_x_10632:
[----:B------:R-:W-:Y:S05]  /*bb10*/  BSYNC B1 ;  /* 0x0000000000017941 */ /* 0x000fea0003800000 */
.L_x_10631:
        /* <DEDUP_REMOVED lines=23> */
.L_x_10636:
[----:B------:R-:W-:-:S07]  /*bc90*/  IMAD.MOV.U32 R158, RZ, RZ, R4 ;  /* 0x000000ffff9e7224 */ /* 0x000fce00078e0004 */
.L_x_10637:
[----:B------:R-:W-:Y:S05]  /*bca0*/  BSYNC B1 ;  /* 0x0000000000017941 */ /* 0x000fea0003800000 */
.L_x_10635:
        /* <DEDUP_REMOVED lines=16> */
.L_x_10641:
[----:B------:R-:W-:Y:S05]  /*bdb0*/  BSYNC B2 ;  /* 0x0000000000027941 */ /* 0x000fea0003800000 */
.L_x_10640:
        /* <DEDUP_REMOVED lines=43> */
.L_x_10639:
[----:B------:R-:W-:Y:S05]  /*c070*/  BSYNC B1 ;  /* 0x0000000000017941 */ /* 0x000fea0003800000 */
.L_x_10638:
        /* <DEDUP_REMOVED lines=23> */
.L_x_10643:
[----:B------:R-:W-:-:S07]  /*c1f0*/  IMAD.MOV.U32 R203, RZ, RZ, R4 ;  /* 0x000000ffffcb7224 */ /* 0x000fce00078e0004 */
.L_x_10644:
[----:B------:R-:W-:Y:S05]  /*c200*/  BSYNC B1 ;  /* 0x0000000000017941 */ /* 0x000fea0003800000 */
.L_x_10642:
        /* <DEDUP_REMOVED lines=18> */
.L_x_10648:
[----:B------:R-:W-:Y:S05]  /*c330*/  BSYNC B2 ;  /* 0x0000000000027941 */ /* 0x000fea0003800000 */
.L_x_10647:
        /* <DEDUP_REMOVED lines=43> */
.L_x_10646:
[----:B------:R-:W-:Y:S05]  /*c5f0*/  BSYNC B1 ;  /* 0x0000000000017941 */ /* 0x000fea0003800000 */
.L_x_10645:
        /* <DEDUP_REMOVED lines=10> */
[----:B------:R-:W-:Y:S02]  /*c6a0*/  SEL R208, RZ, 0x1, P1 ;  /* 0x00000001ffd07807 */ /* 0x000fe40000800000 */
[----:B------:R-:W-:Y:S02]  /*c6b0*/  FSEL R196, R157, RZ, !P4 ;  /* 0x000000ff9dc47208 */ /* 0x000fe40006000000 */
[----:B------:R-:W-:Y:S01]  /*c6c0*/  @P0 SHF.L.U32 R157, R156, 0x10, RZ ;  /* 0x000000109c9d0819 */ /* 0x000fe200000006ff */
[----:B------:R-:W-:Y:S01]  /*c6d0*/  IMAD.WIDE.U32 R208, R208, 0x10000, RZ ;  /* 0x00010000d0d07825 */ /* 0x000fe200078e00ff */
[----:B------:R-:W-:-:S03]  /*c6e0*/  SEL R156, RZ, 0x1, P2 ;  /* 0x00000001ff9c7807 */ /* 0x000fc60001000000 */
[----:B------:R-:W-:Y:S01]  /*c6f0*/  FMUL.FTZ R196, R63, R196 ;  /* 0x000000c43fc47220 */ /* 0x000fe20000410000 */
[----:B------:R-:W-:Y:S02]  /*c700*/  SEL R206, RZ, 0x1, P5 ;  /* 0x00000001ffce7807 */ /* 0x000fe40002800000 */
[----:B------:R-:W-:Y:S01]  /*c710*/  SEL R214, RZ, 0x1000000, P4 ;  /* 0x01000000ffd67807 */ /* 0x000fe20002000000 */
[----:B------:R-:W-:Y:S01]  /*c720*/  @P0 FADD.FTZ R196, R157, R196 ;  /* 0x000000c49dc40221 */ /* 0x000fe20000010000 */
[----:B------:R-:W-:Y:S01]  /*c730*/  LEA R204, P0, R212, UR8, 0x4 ;  /* 0x00000008d4cc7c11 */ /* 0x000fe2000f8020ff */
[----:B------:R-:W-:Y:S01]  /*c740*/  IMAD.WIDE.U32 R156, R156, 0x1000000, RZ ;  /* 0x010000009c9c7825 */ /* 0x000fe200078e00ff */
[----:B------:R-:W-:Y:S02]  /*c750*/  LOP3.LUT P6, RZ, R5, 0x4, RZ, 0xc0, !PT ;  /* 0x0000000405ff7812 */ /* 0x000fe400078cc0ff */
[----:B------:R-:W-:Y:S01]  /*c760*/  SEL R215, RZ, 0x1, P3 ;  /* 0x00000001ffd77807 */ /* 0x000fe20001800000 */
[----:B------:R-:W-:Y:S01]  /*c770*/  IMAD.WIDE.U32 R206, R206, 0x100, RZ ;  /* 0x00000100cece7825 */ /* 0x000fe200078e00ff */
[----:B------:R-:W-:-:S02]  /*c780*/  LOP3.LUT R158, R158, R214, R159, 0xfe, !PT ;  /* 0x000000d69e9e7212 */ /* 0x000fc400078efe9f */
[C---:B------:R-:W-:Y:S02]  /*c790*/  LEA.HI.X R205, R212.reuse, UR9, RZ, 0x4, P0 ;  /* 0x00000009d4cd7c11 */ /* 0x040fe400080f24ff */
[----:B------:R-:W-:Y:S02]  /*c7a0*/  SEL R213, RZ, 0x1, P6 ;  /* 0x00000001ffd57807 */ /* 0x000fe40003000000 */
[----:B------:R-:W-:Y:S02]  /*c7b0*/  LEA R202, P0, R212, UR10, 0x3 ;  /* 0x0000000ad4ca7c11 */ /* 0x000fe4000f8018ff */
[----:B------:R-:W-:Y:S02]  /*c7c0*/  LOP3.LUT R206, R206, R156, R208, 0xfe, !PT ;  /* 0x0000009ccece7212 */ /* 0x000fe400078efed0 */
[----:B------:R-:W-:Y:S02]  /*c7d0*/  LOP3.LUT R215, R157, R158, R215, 0xfe, !PT ;  /* 0x0000009e9dd77212 */ /* 0x000fe400078efed7 */
[----:B------:R-:W-:-:S02]  /*c7e0*/  F2FP.BF16.F32.PACK_AB R158, R187, R174 ;  /* 0x000000aebb9e723e */ /* 0x000fc400000010ff */
[----:B------:R-:W-:Y:S02]  /*c7f0*/  F2FP.BF16.F32.PACK_AB R157, R175, R170 ;  /* 0x000000aaaf9d723e */ /* 0x000fe400000010ff */
[----:B------:R-:W-:Y:S02]  /*c800*/  F2FP.BF16.F32.PACK_AB R156, R171, R162 ;  /* 0x000000a2ab9c723e */ /* 0x000fe400000010ff */
[----:B------:R-:W-:Y:S02]  /*c810*/  F2FP.BF16.F32.PACK_AB R159, R196, R185 ;  /* 0x000000b9c49f723e */ /* 0x000fe400000010ff */
[C---:B------:R-:W-:Y:S01]  /*c820*/  LEA.HI.X R203, R212.reuse, UR11, RZ, 0x3, P0 ;  /* 0x0000000bd4cb7c11 */ /* 0x040fe200080f1cff */
[----:B------:R-:W-:Y:S01]  /*c830*/  VIADD R212, R212, 0x20 ;  /* 0x00000020d4d47836 */ /* 0x000fe20000000000 */
[----:B------:R-:W-:Y:S01]  /*c840*/  LOP3.LUT R206, R206, R213, RZ, 0xfc, !PT ;  /* 0x000000d5cece7212 */ /* 0x000fe200078efcff */
[----:B------:R3:W-:Y:S01]  /*c850*/  STG.E.128 desc[UR4][R204.64], R156 ;  /* 0x0000009ccc007986 */ /* 0x0007e2000c101d04 */
[----:B------:R-:W-:-:S05]  /*c860*/  LOP3.LUT R207, R207, R215, R209, 0xfe, !PT ;  /* 0x000000d7cfcf7212 */ /* 0x000fca00078efed1 */
[----:B------:R3:W-:Y:S02]  /*c870*/  STG.E.64 desc[UR4][R202.64], R206 ;  /* 0x000000ceca007986 */ /* 0x0007e4000c101b04 */
.L_x_10592:
[----:B------:R-:W-:Y:S05]  /*c880*/  BSYNC B0 ;  /* 0x0000000000007941 */ /* 0x000fea0003800000 */
.L_x_10591:
        /* <DEDUP_REMOVED lines=23> */
.L_x_10652:
[----:B------:R-:W-:-:S07]  /*ca00*/  MOV R163, R4 ;  /* 0x0000000400a37202 */ /* 0x000fce0000000f00 */
.L_x_10653:
[----:B------:R-:W-:Y:S05]  /*ca10*/  BSYNC B1 ;  /* 0x0000000000017941 */ /* 0x000fea0003800000 */
.L_x_10651:
        /* <DEDUP_REMOVED lines=16> */
.L_x_10657:
[----:B------:R-:W-:Y:S05]  /*cb20*/  BSYNC B2 ;  /* 0x0000000000027941 */ /* 0x000fea0003800000 */
.L_x_10656:
        /* <DEDUP_REMOVED lines=43> */
.L_x_10655:
[----:B------:R-:W-:Y:S05]  /*cde0*/  BSYNC B1 ;  /* 0x0000000000017941 */ /* 0x000fea0003800000 */
.L_x_10654:
        /* <DEDUP_REMOVED lines=28> */
.L_x_10659:
[----:B------:R-:W-:-:S07]  /*cfb0*/  IMAD.MOV.U32 R184, RZ, RZ, R4 ;  /* 0x000000ffffb87224 */ /* 0x000fce00078e0004 */
.L_x_10660:
[----:B------:R-:W-:Y:S05]  /*cfc0*/  BSYNC B1 ;  /* 0x0000000000017941 */ /* 0x000fea0003800000 */
.L_x_10658:
        /* <DEDUP_REMOVED lines=16> */
.L_x_10664:
[----:B------:R-:W-:Y:S05]  /*d0d0*/  BSYNC B2 ;  /* 0x0000000000027941 */ /* 0x000fea0003800000 */
.L_x_10663:
        /* <DEDUP_REMOVED lines=43> */
.L_x_10662:
[----:B------:R-:W-:Y:S05]  /*d390*/  BSYNC B1 ;  /* 0x0000000000017941 */ /* 0x000fea0003800000 */
.L_x_10661:
        /* <DEDUP_REMOVED lines=25> */
.L_x_10666:
[----:B------:R-:W-:-:S07]  /*d530*/  IMAD.MOV.U32 R156, RZ, RZ, R4 ;  /* 0x000000ffff9c7224 */ /* 0x000fce00078e0004 */
.L_x_10667:
[----:B------:R-:W-:Y:S05]  /*d540*/  BSYNC B1 ;  /* 0x0000000000017941 */ /* 0x000fea0003800000 */
.L_x_10665:
        /* <DEDUP_REMOVED lines=16> */
.L_x_10671:
[----:B------:R-:W-:Y:S05]  /*d650*/  BSYNC B2 ;  /* 0x0000000000027941 */ /* 0x000fea0003800000 */
.L_x_10670:
        /* <DEDUP_REMOVED lines=43> */
.L_x_10669:
[----:B------:R-:W-:Y:S05]  /*d910*/  BSYNC B1 ;  /* 0x0000000000017941 */ /* 0x000fea0003800000 */
.L_x_10668:
        /* <DEDUP_REMOVED lines=23> */
.L_x_10673:
[----:B------:R-:W-:-:S07]  /*da90*/  IMAD.MOV.U32 R186, RZ, RZ, R4 ;  /* 0x000000ffffba7224 */ /* 0x000fce00078e0004 */
.L_x_10674:
[----:B------:R-:W-:Y:S05]  /*daa0*/  BSYNC B1 ;  /* 0x0000000000017941 */ /* 0x000fea0003800000 */
.L_x_10672:
        /* <DEDUP_REMOVED lines=16> */
.L_x_10678:
[----:B------:R-:W-:Y:S05]  /*dbb0*/  BSYNC B2 ;  /* 0x0000000000027941 */ /* 0x000fea0003800000 */
.L_x_10677:
        /* <DEDUP_REMOVED lines=43> */
.L_x_10676:
[----:B------:R-:W-:Y:S05]  /*de70*/  BSYNC B1 ;  /* 0x0000000000017941 */ /* 0x000fea0003800000 */
.L_x_10675:
        /* <DEDUP_REMOVED lines=23> */
.L_x_10680:
[----:B------:R-:W-:-:S07]  /*dff0*/  IMAD.MOV.U32 R183, RZ, RZ, R4 ;  /* 0x000000ffffb77224 */ /* 0x000fce00078e0004 */
.L_x_10681:
[----:B------:R-:W-:Y:S05]  /*e000*/  BSYNC B1 ;  /* 0x0000000000017941 */ /* 0x000fea0003800000 */
.L_x_10679:
        /* <DEDUP_REMOVED lines=16> */
.L_x_10685:
[----:B------:R-:W-:Y:S05]  /*e110*/  BSYNC B2 ;  /* 0x0000000000027941 */ /* 0x000fea0003800000 */
.L_x_10684:
        /* <DEDUP_REMOVED lines=43> */
.L_x_10683:
[----:B------:R-:W-:Y:S05]  /*e3d0*/  BSYNC B1 ;  /* 0x0000000000017941 */ /* 0x000fea0003800000 */
.L_x_10682:
        /* <DEDUP_REMOVED lines=23> */
.L_x_10687:
[----:B------:R-:W-:-:S07]  /*e550*/  IMAD.MOV.U32 R184, RZ, RZ, R4 ;  /* 0x000000ffffb87224 */ /* 0x000fce00078e0004 */
.L_x_10688:
[----:B------:R-:W-:Y:S05]  /*e560*/  BSYNC B1 ;  /* 0x0000000000017941 */ /* 0x000fea0003800000 */
.L_x_10686:
        /* <DEDUP_REMOVED lines=16> */
.L_x_10692:
[----:B------:R-:W-:Y:S05]  /*e670*/  BSYNC B2 ;  /* 0x0000000000027941 */ /* 0x000fea0003800000 */
.L_x_10691:
        /* <DEDUP_REMOVED lines=43> */
.L_x_10690:
[----:B------:R-:W-:Y:S05]  /*e930*/  BSYNC B1 ;  /* 0x0000000000017941 */ /* 0x000fea0003800000 */
.L_x_10689:
        /* <DEDUP_REMOVED lines=23> */
.L_x_10694:
[----:B------:R-:W-:-:S07]  /*eab0*/  IMAD.MOV.U32 R158, RZ, RZ, R4 ;  /* 0x000000ffff9e7224 */ /* 0x000fce00078e0004 */
.L_x_10695:
[----:B------:R-:W-:Y:S05]  /*eac0*/  BSYNC B1 ;  /* 0x0000000000017941 */ /* 0x000fea0003800000 */
.L_x_10693:
        /* <DEDUP_REMOVED lines=16> */
.L_x_10699:
[----:B------:R-:W-:Y:S05]  /*ebd0*/  BSYNC B2 ;  /* 0x0000000000027941 */ /* 0x000fea0003800000 */
.L_x_10698:
        /* <DEDUP_REMOVED lines=43> */
.L_x_10697:
[----:B------:R-:W-:Y:S05]  /*ee90*/  BSYNC B1 ;  /* 0x0000000000017941 */ /* 0x000fea0003800000 */
.L_x_10696:
        /* <DEDUP_REMOVED lines=23> */
.L_x_10701:
[----:B------:R-:W-:-:S07]  /*f010*/  IMAD.MOV.U32 R203, RZ, RZ, R4 ;  /* 0x000000ffffcb7224 */ /* 0x000fce00078e0004 */
.L_x_10702:
[----:B------:R-:W-:Y:S05]  /*f020*/  BSYNC B1 ;  /* 0x0000000000017941 */ /* 0x000fea0003800000 */
.L_x_10700:
        /* <DEDUP_REMOVED lines=18> */
.L_x_10706:
[----:B------:R-:W-:Y:S05]  /*f150*/  BSYNC B2 ;  /* 0x0000000000027941 */ /* 0x000fea0003800000 */
.L_x_10705:
        /* <DEDUP_REMOVED lines=43> */
.L_x_10704:
[----:B------:R-:W-:Y:S05]  /*f410*/  BSYNC B1 ;  /* 0x0000000000017941 */ /* 0x000fea0003800000 */
.L_x_10703:
        /* <DEDUP_REMOVED lines=39> */
.L_x_10650:
[----:B------:R-:W-:Y:S05]  /*f690*/  BSYNC B0 ;  /* 0x0000000000007941 */ /* 0x000fea0003800000 */
.L_x_10649:
        /* <DEDUP_REMOVED lines=151> */
.L_x_10730:
        /* <DEDUP_REMOVED lines=48> */
.L_x_10709:
[----:B------:R-:W-:Y:S05]  /*10310*/  BSYNC B0 ;  /* 0x0000000000007941 */ /* 0x000fea0003800000 */
.L_x_10708:
        /* <DEDUP_REMOVED lines=35> */
.L_x_10711:
[----:B------:R-:W-:Y:S05]  /*10550*/  BSYNC B0 ;  /* 0x0000000000007941 */ /* 0x000fea0003800000 */
.L_x_10710:
        /* <DEDUP_REMOVED lines=35> */
.L_x_10713:
[----:B------:R-:W-:Y:S05]  /*10790*/  BSYNC B0 ;  /* 0x0000000000007941 */ /* 0x000fea0003800000 */
.L_x_10712:
        /* <DEDUP_REMOVED lines=35> */
.L_x_10715:
[----:B------:R-:W-:Y:S05]  /*109d0*/  BSYNC B0 ;  /* 0x0000000000007941 */ /* 0x000fea0003800000 */
.L_x_10714:
        /* <DEDUP_REMOVED lines=34> */
.L_x_10717:
[----:B------:R-:W-:Y:S05]  /*10c00*/  BSYNC B0 ;  /* 0x0000000000007941 */ /* 0x000fea0003800000 */
.L_x_10716:
[----:B01234-:R-:W0:Y:S02]  /*10c10*/  LDC.64 R156, c[0x0][0x210] ;  /* 0x00008400ff9c7b82 */ /* 0x01fe240000000a00 */
[----:B0-----:R-:W-:-:S05]  /*10c20*/  IMAD R14, R156, 0x4, R14 ;  /* 0x000000049c0e7824 */ /* 0x001fca00078e020e */
[----:B------:R-:W-:-:S13]  /*10c30*/  ISETP.GE.AND P0, PT, R14, R157, PT ;  /* 0x0000009d0e00720c */ /* 0x000fda0003f06270 */
[----:B------:R-:W-:Y:S05]  /*10c40*/  @!P0 BRA `(.L_x_10718) ;  /* 0xffffff0000bc8947 */ /* 0x000fea000383ffff */
[----:B------:R-:W-:Y:S05]  /*10c50*/  EXIT ;  /* 0x000000000000794d */ /* 0x000fea0003800000 */
.L_x_10707:
        /* <DEDUP_REMOVED lines=8> */
.L_x_10720:
[----:B------:R-:W-:Y:S05]  /*10ce0*/  BSYNC B0 ;  /* 0x0000000000007941 */ /* 0x000fea0003800000 */
.L_x_10719:
        /* <DEDUP_REMOVED lines=9> */
.L_x_10721:
[----:B------:R-:W-:Y:S02]  /*10d80*/  IMAD.MOV.U32 R208, RZ, RZ, 0x4 ;  /* 0x00000004ffd07424 */ /* 0x000fe400078e00ff */
[----:B------:R-:W-:-:S04]  /*10d90*/  IMAD.MOV.U32 R158, RZ, RZ, R205 ;  /* 0x000000ffff9e7224 */ /* 0x000fc800078e00cd */
[----:B------:R-:W-:-:S05]  /*10da0*/  FADD.FTZ R158, R157, R158 ;  /* 0x0000009e9d9e7221 */ /* 0x000fca0000010000 */
[----:B------:R-:W-:-:S07]  /*10db0*/  MOV R207, R158 ;  /* 0x0000009e00cf7202 */ /* 0x000fce0000000f00 */
[----:B------:R-:W-:Y:S05]  /*10dc0*/  WARPSYNC.COLLECTIVE R206, `(.L_x_10722) ;  /* 0x00000000ce087348 */ /* 0x000fea0003c00000 */
[----:B------:R0:W1:Y:S02]  /*10dd0*/  SHFL.BFLY P5, R205, R207, R208, R209 ;  /* 0x0c0000d0cfcd7389 */ /* 0x00006400000a00d1 */
[----:B01----:R-:W-:Y:S01]  /*10de0*/  ENDCOLLECTIVE ;  /* 0x000000000000791b */ /* 0x003fe20003800000 */
.L_x_10722:
[----:B------:R-:W-:Y:S01]  /*10df0*/  HFMA2.MMA R208, -RZ, RZ, 0, 4.76837158203125e-07 ;  /* 0x00000008ffd07435 */ /* 0x000fe200000001ff */
[----:B------:R-:W-:-:S05]  /*10e00*/  MOV R159, R205 ;  /* 0x000000cd009f7202 */ /* 0x000fca0000000f00 */
[----:B------:R-:W-:-:S04]  /*10e10*/  FADD.FTZ R159, R158, R159 ;  /* 0x0000009f9e9f7221 */ /* 0x000fc80000010000 */
[----:B------:R-:W-:-:S07]  /*10e20*/  IMAD.MOV.U32 R207, RZ, RZ, R159 ;  /* 0x000000ffffcf7224 */ /* 0x000fce00078e009f */
[----:B------:R-:W-:Y:S05]  /*10e30*/  WARPSYNC.COLLECTIVE R206, `(.L_x_10723) ;  /* 0x00000000ce087348 */ /* 0x000fea0003c00000 */
[----:B------:R0:W1:Y:S02]  /*10e40*/  SHFL.BFLY P5, R205, R207, R208, R209 ;  /* 0x0c0000d0cfcd7389 */ /* 0x00006400000a00d1 */
[----:B01----:R-:W-:Y:S01]  /*10e50*/  ENDCOLLECTIVE ;  /* 0x000000000000791b */ /* 0x003fe20003800000 */
.L_x_10723:
        /* <DEDUP_REMOVED lines=8> */
.L_x_10724:
        /* <DEDUP_REMOVED lines=89> */
.L_x_10725:
[----:B------:R-:W-:Y:S02]  /*11470*/  IMAD.MOV.U32 R208, RZ, RZ, 0x2 ;  /* 0x00000002ffd07424 */ /* 0x000fe400078e00ff */
[----:B------:R-:W-:-:S04]  /*11480*/  IMAD.MOV.U32 R157, RZ, RZ, R205 ;  /* 0x000000ffff9d7224 */ /* 0x000fc800078e00cd */
[----:B------:R-:W-:-:S05]  /*11490*/  FADD.FTZ R157, R156, R157 ;  /* 0x0000009d9c9d7221 */ /* 0x000fca0000010000 */
[----:B------:R-:W-:-:S07]  /*114a0*/  MOV R207, R157 ;  /* 0x0000009d00cf7202 */ /* 0x000fce0000000f00 */
[----:B------:R-:W-:Y:S05]  /*114b0*/  WARPSYNC.COLLECTIVE R206, `(.L_x_10726) ;  /* 0x00000000ce087348 */ /* 0x000fea0003c00000 */
[----:B------:R0:W1:Y:S02]  /*114c0*/  SHFL.BFLY P5, R205, R207, R208, R209 ;  /* 0x0c0000d0cfcd7389 */ /* 0x00006400000a00d1 */
[----:B01----:R-:W-:Y:S01]  /*114d0*/  ENDCOLLECTIVE ;  /* 0x000000000000791b */ /* 0x003fe20003800000 */
.L_x_10726:
[----:B------:R-:W-:Y:S01]  /*114e0*/  HFMA2.MMA R208, -RZ, RZ, 0, 2.384185791015625e-07 ;  /* 0x00000004ffd07435 */ /* 0x000fe200000001ff */
[----:B------:R-:W-:-:S05]  /*114f0*/  MOV R158, R205 ;  /* 0x000000cd009e7202 */ /* 0x000fca0000000f00 */
[----:B------:R-:W-:-:S04]  /*11500*/  FADD.FTZ R158, R157, R158 ;  /* 0x0000009e9d9e7221 */ /* 0x000fc80000010000 */
[----:B------:R-:W-:-:S07]  /*11510*/  IMAD.MOV.U32 R207, RZ, RZ, R158 ;  /* 0x000000ffffcf7224 */ /* 0x000fce00078e009e */
[----:B------:R-:W-:Y:S05]  /*11520*/  WARPSYNC.COLLECTIVE R206, `(.L_x_10727) ;  /* 0x00000000ce087348 */ /* 0x000fea0003c00000 */
[----:B------:R0:W1:Y:S02]  /*11530*/  SHFL.BFLY P5, R205, R207, R208, R209 ;  /* 0x0c0000d0cfcd7389 */ /* 0x00006400000a00d1 */
[----:B01----:R-:W-:Y:S01]  /*11540*/  ENDCOLLECTIVE ;  /* 0x000000000000791b */ /* 0x003fe20003800000 */
.L_x_10727:
[----:B------:R-:W-:Y:S02]  /*11550*/  IMAD.MOV.U32 R208, RZ, RZ, 0x8 ;  /* 0x00000008ffd07424 */ /* 0x000fe400078e00ff */
[----:B------:R-:W-:-:S04]  /*11560*/  IMAD.MOV.U32 R159, RZ, RZ, R205 ;  /* 0x000000ffff9f7224 */ /* 0x000fc800078e00cd */
[----:B------:R-:W-:-:S05]  /*11570*/  FADD.FTZ R159, R158, R159 ;  /* 0x0000009f9e9f7221 */ /* 0x000fca0000010000 */
[----:B------:R-:W-:-:S07]  /*11580*/  MOV R207, R159 ;  /* 0x0000009f00cf7202 */ /* 0x000fce0000000f00 */
[----:B------:R-:W-:Y:S05]  /*11590*/  WARPSYNC.COLLECTIVE R206, `(.L_x_10728) ;  /* 0x00000000ce087348 */ /* 0x000fea0003c00000 */
[----:B------:R0:W1:Y:S02]  /*115a0*/  SHFL.BFLY P5, R205, R207, R208, R209 ;  /* 0x0c0000d0cfcd7389 */ /* 0x00006400000a00d1 */
[----:B01----:R-:W-:Y:S01]  /*115b0*/  ENDCOLLECTIVE ;  /* 0x000000000000791b */ /* 0x003fe20003800000 */
.L_x_10728:
[----:B------:R-:W-:Y:S01]  /*115c0*/  HFMA2.MMA R208, -RZ, RZ, 0, 9.5367431640625e-07 ;  /* 0x00000010ffd07435 */ /* 0x000fe200000001ff */
[----:B------:R-:W-:-:S05]  /*115d0*/  MOV R204, R205 ;  /* 0x000000cd00cc7202 */ /* 0x000fca0000000f00 */
[----:B------:R-:W-:-:S04]  /*115e0*/  FADD.FTZ R204, R159, R204 ;  /* 0x000000cc9fcc7221 */ /* 0x000fc80000010000 */
[----:B------:R-:W-:-:S07]  /*115f0*/  IMAD.MOV.U32 R207, RZ, RZ, R204 ;  /* 0x000000ffffcf7224 */ /* 0x000fce00078e00cc */
[----:B------:R-:W-:Y:S05]  /*11600*/  WARPSYNC.COLLECTIVE R206, `(.L_x_10729) ;  /* 0x00000000ce087348 */ /* 0x000fea0003c00000 */
[----:B------:R0:W1:Y:S02]  /*11610*/  SHFL.BFLY P5, R205, R207, R208, R209 ;  /* 0x0c0000d0cfcd7389 */ /* 0x00006400000a00d1 */
[----:B01----:R-:W-:Y:S01]  /*11620*/  ENDCOLLECTIVE ;  /* 0x000000000000791b */ /* 0x003fe20003800000 */
.L_x_10729:
[----:B------:R-:W-:Y:S05]  /*11630*/  BRA `(.L_x_10730) ;  /* 0xffffffe800747947 */ /* 0x000fea000383ffff */
.L_x_10731:
        /* <DEDUP_REMOVED lines=12> */
.L_x_37410:


//--------------------- .text._ZN10layer_norm13ln_fwd_kernelINS_13Kernel_traitsIf13__nv_bfloat16S2_S2_fjLj1280ELj1ELj4ELj1ELj16ENS_18Kernel_traits_baseILj1280EfS2_S2_S2_fjLj128EEEEELb1ELb1ELb0ELb1EEEvNS_9FwdParamsE --------------------------
	.section	.text._ZN10layer_norm13ln_fwd_kernelINS_13Kernel_traitsIf13__nv_bfloat16S2_S2_fjLj1280ELj1ELj4ELj1ELj16ENS_18Kernel_traits_baseILj1280EfS2_S2_S2_fjLj128EEEEELb1ELb1ELb0ELb1EEEvNS_9FwdParamsE,"ax",@progbits
	.align	128
        .global         _ZN10layer_norm13ln_fwd_kernelINS_13Kernel_traitsIf13__nv_bfloat16S2_S2_fjLj1280ELj1ELj4ELj1ELj16ENS_18Kernel_traits_baseILj1280EfS2_S2_S2_fjLj128EEEEELb1ELb1ELb0ELb1EEEvNS_9FwdParamsE
        .type           _ZN10layer_norm13ln_fwd_kernelINS_13Kernel_traitsIf13__nv_bfloat16S2_S2_fjLj1280ELj1ELj4ELj1ELj16ENS_18Kernel_traits_baseILj1280EfS2_S2_S2_fjLj128EEEEELb1ELb1ELb0ELb1EEEvNS_9FwdParamsE,@function
        .size           _ZN10layer_norm13ln_fwd_kernelINS_13Kernel_traitsIf13__nv_bfloat16S2_S2_fjLj1280ELj1ELj4ELj1ELj16ENS_18Kernel_traits_baseILj1280EfS2_S2_S2_fjLj128EEEEELb1ELb1ELb0ELb1EEEvNS_9FwdParamsE,(.L_x_37411 - _ZN10layer_norm13ln_fwd_kernelINS_13Kernel_traitsIf13__nv_bfloat16S2_S2_fjLj1280ELj1ELj4ELj1ELj16ENS_18Kernel_traits_baseILj1280EfS2_S2_S2_fjLj128EEEEELb1ELb1ELb0ELb1EEEvNS_9FwdParamsE)
        .other          _ZN10layer_norm13ln_fwd_kernelINS_13Kernel_traitsIf13__nv_bfloat16S2_S2_fjLj1280ELj1ELj4ELj1ELj16ENS_18Kernel_traits_baseILj1280EfS2_S2_S2_fjLj128EEEEELb1ELb1ELb0ELb1EEEvNS_9FwdParamsE,@"STO_CUDA_ENTRY STV_DEFAULT"
_ZN10layer_norm13ln_fwd_kernelINS_13Kernel_traitsIf13__nv_bfloat16S2_S2_fjLj1280ELj1ELj4ELj1ELj16ENS_18Kernel_traits_baseILj1280EfS2_S2_S2_fjLj128EEEEELb1ELb1ELb0ELb1EEEvNS_9FwdParamsE:
.text._ZN10layer_norm13ln_fwd_kernelINS_13Kernel_traitsIf13__nv_bfloat16S2_S2_fjLj1280ELj1ELj4ELj1ELj16ENS_18Kernel_traits_baseILj1280EfS2_S2_S2_fjLj128EEEEELb1ELb1ELb0ELb1EEEvNS_9FwdParamsE:
[----:B------:R-:W-:Y:S01]  /*0000*/  LDC R1, c[0x0][0x28] ;  /* 0x00000a00ff017b82 */ /* 0x000fe20000000800 */
[----:B------:R-:W0:Y:S07]  /*0010*/  S2R R5, SR_TID.X ;  /* 0x0000000000057919 */ /* 0x000e2e0000002100 */
[----:B------:R-:W1:Y:S01]  /*0020*/  LDC R216, c[0x0][0x2e8] ;  /* 0x0000ba00ffd87b82 */ /* 0x000e620000000800 */
[----:B------:R-:W-:Y:S01]  /*0030*/  ULDC.U8 UR4, c[0x0][0x2f4] ;  /* 0x0000bd0000047ab9 */ /* 0x000fe20000000000 */
[----:B------:R-:W-:Y:S01]  /*0040*/  ULDC.64 UR8, c[0x0][0x2c8] ;  /* 0x0000b20000087ab9 */ /* 0x000fe20000000a00 */
[----:B------:R-:W-:-:S05]  /*0050*/  ISETP.NE.AND P1, PT, RZ, UR4, PT ;  /* 0x00000004ff007c0c */ /* 0x000fca000bf25270 */
[----:B------:R-:W2:Y:S01]  /*0060*/  LDC R217, c[0x0][0x2ec] ;  /* 0x0000bb00ffd97b82 */ /* 0x000ea20000000800 */
[----:B------:R-:W-:Y:S01]  /*0070*/  ISETP.NE.U32.AND P0, PT, RZ, UR8, PT ;  /* 0x00000008ff007c0c */ /* 0x000fe2000bf05070 */
[----:B------:R-:W-:Y:S01]  /*0080*/  ULDC.64 UR6, c[0x0][0x2e0] ;  /* 0x0000b80000067ab9 */ /* 0x000fe20000000a00 */
[----:B------:R-:W-:Y:S02]  /*0090*/  CS2R R144, SRZ ;  /* 0x0000000000907805 */ /* 0x000fe4000001ff00 */
[----:B------:R-:W-:Y:S02]  /*00a0*/  CS2R R146, SRZ ;  /* 0x0000000000927805 */ /* 0x000fe4000001ff00 */
[----:B------:R-:W-:Y:S01]  /*00b0*/  ISETP.NE.AND.EX P0, PT, RZ, UR9, PT, P0 ;  /* 0x00000009ff007c0c */ /* 0x000fe2000bf05300 */
[----:B------:R-:W-:Y:S01]  /*00c0*/  IMAD.U32 R173, RZ, RZ, UR7 ;  /* 0x00000007ffad7e24 */ /* 0x000fe2000f8e00ff */
[----:B------:R-:W-:Y:S02]  /*00d0*/  MOV R172, UR6 ;  /* 0x0000000600ac7c02 */ /* 0x000fe40008000f00 */
        /* <DEDUP_REMOVED lines=8> */
[----:B-1----:R-:W-:Y:S02]  /*0160*/  @P1 MOV R2, R216 ;  /* 0x000000d800021202 */ /* 0x002fe40000000f00 */
[----:B------:R-:W-:Y:S02]  /*0170*/  CS2R R124, SRZ ;  /* 0x00000000007c7805 */ /* 0x000fe4000001ff00 */
[----:B------:R-:W-:Y:S02]  /*0180*/  CS2R R126, SRZ ;  /* 0x00000000007e7805 */ /* 0x000fe4000001ff00 */
[----:B------:R-:W-:Y:S02]  /*0190*/  CS2R R120, SRZ ;  /* 0x0000000000787805 */ /* 0x000fe4000001ff00 */
[----:B------:R-:W-:-:S02]  /*01a0*/  CS2R R122, SRZ ;  /* 0x00000000007a7805 */ /* 0x000fc4000001ff00 */
[----:B------:R-:W-:Y:S02]  /*01b0*/  CS2R R116, SRZ ;  /* 0x0000000000747805 */ /* 0x000fe4000001ff00 */
[----:B------:R-:W-:Y:S02]  /*01c0*/  CS2R R118, SRZ ;  /* 0x0000000000767805 */ /* 0x000fe4000001ff00 */
[----:B0-----:R-:W-:Y:S01]  /*01d0*/  SHF.L.U32 R0, R5, 0x5, RZ ;  /* 0x0000000505007819 */ /* 0x001fe200000006ff */
[----:B--2---:R-:W-:Y:S01]  /*01e0*/  @P1 IMAD.MOV.U32 R3, RZ, RZ, R217 ;  /* 0x000000ffff031224 */ /* 0x004fe200078e00d9 */
[----:B------:R-:W-:Y:S02]  /*01f0*/  CS2R R112, SRZ ;  /* 0x0000000000707805 */ /* 0x000fe4000001ff00 */
[----:B------:R-:W-:Y:S02]  /*0200*/  CS2R R114, SRZ ;  /* 0x0000000000727805 */ /* 0x000fe4000001ff00 */
[----:B------:R-:W-:-:S02]  /*0210*/  LOP3.LUT R0, R0, 0x3e0, RZ, 0xc0, !PT ;  /* 0x000003e000007812 */ /* 0x000fc400078ec0ff */
[----:B------:R-:W-:Y:S02]  /*0220*/  CS2R R108, SRZ ;  /* 0x00000000006c7805 */ /* 0x000fe4000001ff00 */
[----:B------:R-:W-:Y:S01]  /*0230*/  CS2R R110, SRZ ;  /* 0x00000000006e7805 */ /* 0x000fe2000001ff00 */
[----:B------:R-:W-:Y:S01]  /*0240*/  ULDC.64 UR4, c[0x0][0x208] ;  /* 0x0000820000047ab9 */ /* 0x000fe20000000a00 */
[----:B------:R-:W-:Y:S01]  /*0250*/  IADD3 R8, P3, R0, UR8, RZ ;  /* 0x0000000800087c10 */ /* 0x000fe2000ff7e0ff */
[----:B------:R-:W5:Y:S01]  /*0260*/  @P1 LDG.E.64 R2, desc[UR4][R2.64] ;  /* 0x0000000402021981 */ /* 0x000f62000c1e1b00 */
[----:B------:R-:W-:Y:S02]  /*0270*/  ULDC.64 UR10, c[0x0][0x278] ;  /* 0x00009e00000a7ab9 */ /* 0x000fe40000000a00 */
[----:B------:R-:W-:Y:S01]  /*0280*/  IADD3.X R9, RZ, UR9, RZ, P3, !PT ;  /* 0x00000009ff097c10 */ /* 0x000fe20009ffe4ff */
[----:B------:R-:W5:Y:S04]  /*0290*/  @P1 LDG.E.64 R172, desc[UR4][R172.64] ;  /* 0x00000004acac1981 */ /* 0x000f68000c1e1b00 */
        /* <DEDUP_REMOVED lines=10> */
[----:B------:R-:W1:Y:S01]  /*0340*/  S2R R26, SR_CTAID.X ;  /* 0x00000000001a7919 */ /* 0x000e620000002500 */
[----:B------:R-:W-:Y:S01]  /*0350*/  SHF.R.U32.HI R4, RZ, 0x5, R5 ;  /* 0x00000005ff047819 */ /* 0x000fe20000011605 */
[----:B------:R-:W-:-:S04]  /*0360*/  ULDC UR6, c[0x0][0x0] ;  /* 0x0000000000067ab9 */ /* 0x000fc80000000800 */
[C---:B-1----:R-:W-:Y:S02]  /*0370*/  IMAD R4, R26.reuse, 0x4, R4 ;  /* 0x000000041a047824 */ /* 0x042fe400078e0204 */
[----:B------:R-:W-:Y:S01]  /*0380*/  IMAD R26, R26, UR6, R5 ;  /* 0x000000061a1a7c24 */ /* 0x000fe2000f8e0205 */
[----:B------:R-:W-:Y:S02]  /*0390*/  ULDC.64 UR6, c[0x0][0x260] ;  /* 0x0000980000067ab9 */ /* 0x000fe40000000a00 */
[----:B------:R-:W-:Y:S01]  /*03a0*/  IADD3 R6, P2, R0, UR6, RZ ;  /* 0x0000000600067c10 */ /* 0x000fe2000ff5e0ff */
[----:B------:R-:W-:-:S04]  /*03b0*/  ULDC UR6, c[0x0][0x214] ;  /* 0x0000850000067ab9 */ /* 0x000fc80000000800 */
[----:B------:R-:W-:Y:S01]  /*03c0*/  IMAD.X R7, RZ, RZ, UR7, P2 ;  /* 0x00000007ff077e24 */ /* 0x000fe200090e06ff */
[----:B------:R-:W-:Y:S02]  /*03d0*/  ISETP.GE.AND P2, PT, R4, UR6, PT ;  /* 0x0000000604007c0c */ /* 0x000fe4000bf46270 */
[----:B------:R-:W-:-:S04]  /*03e0*/  LOP3.LUT R5, R5, 0x1f, RZ, 0xc0, !PT ;  /* 0x0000001f05057812 */ /* 0x000fc800078ec0ff */
[----:B------:R-:W-:-:S04]  /*03f0*/  LEA R10, P4, R5, UR10, 0x5 ;  /* 0x0000000a050a7c11 */ /* 0x000fc8000f8828ff */
[----:B------:R-:W-:-:S03]  /*0400*/  IADD3.X R11, RZ, UR11, RZ, P4, !PT ;  /* 0x0000000bff0b7c10 */ /* 0x000fc6000a7fe4ff */
[----:B0-----:R-:W-:Y:S06]  /*0410*/  @P2 EXIT ;  /* 0x000000000000294d */ /* 0x001fec0003800000 */
[----:B------:R-:W5:Y:S04]  /*0420*/  LDG.E.128 R104, desc[UR4][R6.64] ;  /* 0x0000000406687981 */ /* 0x000f68000c1e1d00 */
        /* <DEDUP_REMOVED lines=8> */
[----:B------:R0:W5:Y:S01]  /*04b0*/  LDG.E.128 R68, desc[UR4][R6.64+0x1010] ;  /* 0x0010100406447981 */ /* 0x000162000c1e1d00 */
[----:B------:R-:W-:Y:S01]  /*04c0*/  IMAD.WIDE.U32 R8, R26, -0x326172a9, RZ ;  /* 0xcd9e8d571a087825 */ /* 0x000fe200078e00ff */
[----:B------:R-:W-:-:S02]  /*04d0*/  ULDC.64 UR6, c[0x0][0x270] ;  /* 0x00009c0000067ab9 */ /* 0x000fc40000000a00 */
[----:B------:R-:W5:Y:S04]  /*04e0*/  LDG.E.128 R64, desc[UR4][R10.64] ;  /* 0x000000040a407981 */ /* 0x000f68000c1e1d00 */
[----:B------:R-:W5:Y:S04]  /*04f0*/  LDG.E.128 R60, desc[UR4][R10.64+0x10] ;  /* 0x000010040a3c7981 */ /* 0x000f68000c1e1d00 */
[----:B------:R-:W5:Y:S01]  /*0500*/  LDG.E.128 R56, desc[UR4][R10.64+0x400] ;  /* 0x000400040a387981 */ /* 0x000f62000c1e1d00 */
[----:B0-----:R-:W0:Y:S03]  /*0510*/  @P1 LDC R7, c[0x0][0x2f0] ;  /* 0x0000bc00ff071b82 */ /* 0x001e260000000800 */
[----:B------:R-:W5:Y:S04]  /*0520*/  LDG.E.128 R52, desc[UR4][R10.64+0x410] ;  /* 0x000410040a347981 */ /* 0x000f68000c1e1d00 */
[----:B------:R-:W5:Y:S04]  /*0530*/  LDG.E.128 R48, desc[UR4][R10.64+0x800] ;  /* 0x000800040a307981 */ /* 0x000f68000c1e1d00 */
[----:B------:R-:W5:Y:S04]  /*0540*/  LDG.E.128 R44, desc[UR4][R10.64+0x810] ;  /* 0x000810040a2c7981 */ /* 0x000f68000c1e1d00 */
[----:B------:R-:W5:Y:S04]  /*0550*/  LDG.E.128 R40, desc[UR4][R10.64+0xc00] ;  /* 0x000c00040a287981 */ /* 0x000f68000c1e1d00 */
[----:B------:R-:W5:Y:S04]  /*0560*/  LDG.E.128 R36, desc[UR4][R10.64+0xc10] ;  /* 0x000c10040a247981 */ /* 0x000f68000c1e1d00 */
[----:B------:R-:W5:Y:S02]  /*0570*/  LDG.E.128 R32, desc[UR4][R10.64+0x1000] ;  /* 0x001000040a207981 */ /* 0x000f64000c1e1d00 */
[----:B0----5:R-:W-:Y:S01]  /*0580*/  @P1 IADD3 R216, P0, R2, R7, RZ ;  /* 0x0000000702d81210 */ /* 0x021fe20007f1e0ff */
[----:B------:R-:W-:Y:S01]  /*0590*/  ULDC.64 UR8, c[0x0][0x230] ;  /* 0x00008c0000087ab9 */ /* 0x000fe20000000a00 */
[----:B------:R0:W5:Y:S01]  /*05a0*/  LDG.E.128 R28, desc[UR4][R10.64+0x1010] ;  /* 0x001010040a1c7981 */ /* 0x000162000c1e1d00 */
[----:B------:R-:W-:-:S02]  /*05b0*/  IADD3 R6, R173, -0x4498517b, RZ ;  /* 0xbb67ae85ad067810 */ /* 0x000fc40007ffe0ff */
[----:B------:R-:W-:Y:S01]  /*05c0*/  @P1 IMAD.X R217, RZ, RZ, R3, P0 ;  /* 0x000000ffffd91224 */ /* 0x000fe200000e0603 */
[----:B------:R-:W-:Y:S01]  /*05d0*/  ISETP.NE.U32.AND P0, PT, RZ, UR6, PT ;  /* 0x00000006ff007c0c */ /* 0x000fe2000bf05070 */
[----:B------:R-:W-:Y:S01]  /*05e0*/  VIADD R7, R172, 0x9e3779b9 ;  /* 0x9e3779b9ac077836 */ /* 0x000fe20000000000 */
[----:B------:R-:W-:Y:S01]  /*05f0*/  LOP3.LUT R168, R168, 0xfffffff7, RZ, 0xc0, !PT ;  /* 0xfffffff7a8a87812 */ /* 0x000fe200078ec0ff */
[----:B------:R-:W-:Y:S01]  /*0600*/  ULDC.U8 UR6, c[0x0][0x2a0] ;  /* 0x0000a80000067ab9 */ /* 0x000fe20000000000 */
[--C-:B------:R-:W-:Y:S01]  /*0610*/  SHF.R.U64 R148, R216, 0x2, R217.reuse ;  /* 0x00000002d8947819 */ /* 0x100fe200000012d9 */
[----:B------:R-:W-:Y:S01]  /*0620*/  ULDC.64 UR10, c[0x0][0x2b8] ;  /* 0x0000ae00000a7ab9 */ /* 0x000fe20000000a00 */
[----:B------:R-:W-:Y:S02]  /*0630*/  SHF.R.U32.HI R27, RZ, 0x2, R217 ;  /* 0x00000002ff1b7819 */ /* 0x000fe400000116d9 */
[----:B------:R-:W-:Y:S01]  /*0640*/  ISETP.NE.AND.EX P0, PT, RZ, UR7, PT, P0 ;  /* 0x00000007ff007c0c */ /* 0x000fe2000bf05300 */
[----:B------:R-:W-:Y:S01]  /*0650*/  IMAD.WIDE.U32 R2, R148, -0x2daee0ad, RZ ;  /* 0xd2511f5394027825 */ /* 0x000fe200078e00ff */
[----:B------:R-:W-:Y:S01]  /*0660*/  LOP3.LUT R0, R9, R27, R172, 0x96, !PT ;  /* 0x0000001b09007212 */ /* 0x000fe200078e96ac */
[----:B------:R-:W-:Y:S01]  /*0670*/  ULDC UR7, c[0x0][0x2d8] ;  /* 0x0000b60000077ab9 */ /* 0x000fe20000000800 */
[----:B------:R-:W-:Y:S01]  /*0680*/  LOP3.LUT R216, R216, 0x3, RZ, 0xc0, !PT ;  /* 0x00000003d8d87812 */ /* 0x000fe200078ec0ff */
[----:B------:R-:W-:Y:S01]  /*0690*/  VIADD R9, R173, 0x76cf5d0a ;  /* 0x76cf5d0aad097836 */ /* 0x000fe20000000000 */
[----:B------:R-:W-:Y:S01]  /*06a0*/  LOP3.LUT R12, R3, R173, RZ, 0x3c, !PT ;  /* 0x000000ad030c7212 */ /* 0x000fe200078e3cff */
[----:B0-----:R-:W-:-:S04]  /*06b0*/  IMAD.WIDE.U32 R10, R0, -0x2daee0ad, RZ ;  /* 0xd2511f53000a7825 */ /* 0x001fc800078e00ff */
[----:B------:R-:W-:Y:S01]  /*06c0*/  IMAD.WIDE.U32 R12, R12, -0x326172a9, RZ ;  /* 0xcd9e8d570c0c7825 */ /* 0x000fe200078e00ff */
[----:B------:R-:W-:Y:S02]  /*06d0*/  LOP3.LUT R14, R11, R2, R6, 0x96, !PT ;  /* 0x000000020b0e7212 */ /* 0x000fe400078e9606 */
[----:B------:R-:W-:Y:S01]  /*06e0*/  @P0 LOP3.LUT R168, R168, 0x8, RZ, 0xfc, !PT ;  /* 0x00000008a8a80812 */ /* 0x000fe200078efcff */
[----:B------:R-:W-:Y:S01]  /*06f0*/  VIADD R11, R172, 0xdaa66d2b ;  /* 0xdaa66d2bac0b7836 */ /* 0x000fe20000000000 */
[----:B------:R-:W-:Y:S01]  /*0700*/  LOP3.LUT R2, R13, R7, R8, 0x96, !PT ;  /* 0x000000070d027212 */ /* 0x000fe200078e9608 */
[----:B------:R-:W-:Y:S01]  /*0710*/  IMAD.WIDE.U32 R14, R14, -0x326172a9, RZ ;  /* 0xcd9e8d570e0e7825 */ /* 0x000fe200078e00ff */
[----:B------:R-:W-:Y:S02]  /*0720*/  IADD3 R8, R172, 0x3c6ef372, RZ ;  /* 0x3c6ef372ac087810 */ /* 0x000fe40007ffe0ff */
[----:B------:R-:W-:Y:S01]  /*0730*/  ISETP.NE.AND P0, PT, RZ, UR6, PT ;  /* 0x00000006ff007c0c */ /* 0x000fe2000bf05270 */
[----:B------:R-:W-:Y:S01]  /*0740*/  IMAD.WIDE.U32 R2, R2, -0x2daee0ad, RZ ;  /* 0xd2511f5302027825 */ /* 0x000fe200078e00ff */
[----:B------:R-:W-:Y:S01]  /*0750*/  LOP3.LUT R16, R15, R12, R8, 0x96, !PT ;  /* 0x0000000c0f107212 */ /* 0x000fe200078e9608 */
[----:B------:R-:W-:Y:S01]  /*0760*/  ULDC UR6, c[0x0][0x218] ;  /* 0x0000860000067ab9 */ /* 0x000fe20000000800 */
[----:B------:R-:W-:Y:S01]  /*0770*/  IADD3 R12, R172, 0x78dde6e4, RZ ;  /* 0x78dde6e4ac0c7810 */ /* 0x000fe20007ffe0ff */
[----:B------:R-:W-:Y:S01]  /*0780*/  VIADD R13, R173, 0xed9eba14 ;  /* 0xed9eba14ad0d7836 */ /* 0x000fe20000000000 */
[----:B------:R-:W-:Y:S01]  /*0790*/  LOP3.LUT R18, R3, R10, R9, 0x96, !PT ;  /* 0x0000000a03127212 */ /* 0x000fe200078e9609 */
[----:B------:R-:W-:Y:S01]  /*07a0*/  IMAD.WIDE.U32 R16, R16, -0x2daee0ad, RZ ;  /* 0xd2511f5310107825 */ /* 0x000fe200078e00ff */
[----:B------:R-:W-:-:S02]  /*07b0*/  IADD3 R10, R173, 0x32370b8f, RZ ;  /* 0x32370b8fad0a7810 */ /* 0x000fc40007ffe0ff */
[----:B------:R-:W-:Y:S01]  /*07c0*/  LOP3.LUT R168, R168, 0xffffffef, RZ, 0xc0, !PT ;  /* 0xffffffefa8a87812 */ /* 0x000fe200078ec0ff */
[----:B------:R-:W-:Y:S01]  /*07d0*/  IMAD.WIDE.U32 R18, R18, -0x326172a9, RZ ;  /* 0xcd9e8d5712127825 */ /* 0x000fe200078e00ff */
[----:B------:R-:W-:Y:S02]  /*07e0*/  LOP3.LUT R20, R17, R2, R10, 0x96, !PT ;  /* 0x0000000211147212 */ /* 0x000fe400078e960a */
[----:B------:R-:W-:Y:S01]  /*07f0*/  @P0 LOP3.LUT R168, R168, 0x10, RZ, 0xfc, !PT ;  /* 0x00000010a8a80812 */ /* 0x000fe200078efcff */
[----:B------:R-:W-:Y:S01]  /*0800*/  VIADD R15, R172, 0x1715609d ;  /* 0x1715609dac0f7836 */ /* 0x000fe20000000000 */
[----:B------:R-:W-:Y:S01]  /*0810*/  LOP3.LUT R2, R19, R14, R11, 0x96, !PT ;  /* 0x0000000e13027212 */ /* 0x000fe200078e960b */
[----:B------:R-:W-:Y:S01]  /*0820*/  IMAD.WIDE.U32 R20, R20, -0x326172a9, RZ ;  /* 0xcd9e8d5714147825 */ /* 0x000fe200078e00ff */
[----:B------:R-:W-:-:S03]  /*0830*/  IADD3 R14, R173, -0x56f99767, RZ ;  /* 0xa9066899ad0e7810 */ /* 0x000fc60007ffe0ff */
[----:B------:R-:W-:Y:S01]  /*0840*/  IMAD.WIDE.U32 R2, R2, -0x2daee0ad, RZ ;  /* 0xd2511f5302027825 */ /* 0x000fe200078e00ff */
[----:B------:R-:W-:-:S03]  /*0850*/  LOP3.LUT R18, R21, R18, R12, 0x96, !PT ;  /* 0x0000001215127212 */ /* 0x000fc600078e960c */
        /* <DEDUP_REMOVED lines=13> */
[----:B------:R-:W-:Y:S01]  /*0930*/  IMAD.WIDE.U32 R22, R22, -0x2daee0ad, RZ ;  /* 0xd2511f5316167825 */ /* 0x000fe200078e00ff */
[----:B------:R-:W-:-:S03]  /*0940*/  IADD3 R18, R173, 0x1fd5c5a3, RZ ;  /* 0x1fd5c5a3ad127810 */ /* 0x000fc60007ffe0ff */
[----:B------:R-:W-:Y:S01]  /*0950*/  IMAD.WIDE.U32 R24, R24, -0x326172a9, RZ ;  /* 0xcd9e8d5718187825 */ /* 0x000fe200078e00ff */
[----:B------:R-:W-:-:S04]  /*0960*/  LOP3.LUT R23, R23, R2, R18, 0x96, !PT ;  /* 0x0000000217177212 */ /* 0x000fc800078e9612 */
[----:B------:R-:W-:Y:S01]  /*0970*/  LOP3.LUT R2, R25, R20, R19, 0x96, !PT ;  /* 0x0000001419027212 */ /* 0x000fe200078e9613 */
[----:B------:R-:W-:Y:S01]  /*0980*/  IMAD.HI.U32 R3, R23, -0x326172a9, RZ ;  /* 0xcd9e8d5717037827 */ /* 0x000fe200078e00ff */
[----:B------:R-:W-:-:S03]  /*0990*/  IADD3 R20, R172, -0xe443238, RZ ;  /* 0xf1bbcdc8ac147810 */ /* 0x000fc60007ffe0ff */
[----:B------:R-:W-:Y:S01]  /*09a0*/  IMAD.HI.U32 R0, R2, -0x2daee0ad, RZ ;  /* 0xd2511f5302007827 */ /* 0x000fe200078e00ff */
[----:B------:R-:W-:-:S03]  /*09b0*/  LOP3.LUT R170, R3, R24, R20, 0x96, !PT ;  /* 0x0000001803aa7212 */ /* 0x000fc600078e9614 */
[----:B------:R-:W-:Y:S01]  /*09c0*/  IMAD R3, R2, -0x2daee0ad, RZ ;  /* 0xd2511f5302037824 */ /* 0x000fe200078e02ff */
[----:B------:R-:W-:Y:S01]  /*09d0*/  LOP3.LUT R149, R0, R22, R21, 0x96, !PT ;  /* 0x0000001600957212 */ /* 0x000fe200078e9615 */
[----:B------:R-:W-:Y:S01]  /*09e0*/  IMAD.WIDE.U32 R170, R170, -0x2daee0ad, RZ ;  /* 0xd2511f53aaaa7825 */ /* 0x000fe200078e00ff */
[----:B------:R-:W-:-:S03]  /*09f0*/  IADD3 R22, R173, -0x695add53, RZ ;  /* 0x96a522adad167810 */ /* 0x000fc60007ffe0ff */
[----:B------:R-:W-:Y:S01]  /*0a00*/  IMAD R24, R23, -0x326172a9, RZ ;  /* 0xcd9e8d5717187824 */ /* 0x000fe200078e02ff */
[----:B------:R-:W-:Y:S01]  /*0a10*/  LOP3.LUT R0, R171, R3, R22, 0x96, !PT ;  /* 0x00000003ab007212 */ /* 0x000fe200078e9616 */
[----:B------:R-:W-:-:S04]  /*0a20*/  IMAD.HI.U32 R2, R149, -0x326172a9, RZ ;  /* 0xcd9e8d5795027827 */ /* 0x000fc800078e00ff */
[----:B------:R-:W-:Y:S02]  /*0a30*/  VIADD R23, R172, 0x8ff34781 ;  /* 0x8ff34781ac177836 */ /* 0x000fe40000000000 */
[----:B------:R-:W-:-:S03]  /*0a40*/  IMAD.MOV.U32 R25, RZ, RZ, R148 ;  /* 0x000000ffff197224 */ /* 0x000fc600078e0094 */
[----:B------:R-:W-:Y:S01]  /*0a50*/  LOP3.LUT R3, R2, R24, R23, 0x96, !PT ;  /* 0x0000001802037212 */ /* 0x000fe200078e9617 */
[----:B------:R-:W-:Y:S01]  /*0a60*/  IMAD R2, R149, -0x326172a9, RZ ;  /* 0xcd9e8d5795027824 */ /* 0x000fe200078e02ff */
[----:B------:R-:W-:Y:S02]  /*0a70*/  MOV R24, R26 ;  /* 0x0000001a00187202 */ /* 0x000fe40000000f00 */
[----:B------:R-:W-:Y:S01]  /*0a80*/  MOV R26, R27 ;  /* 0x0000001b001a7202 */ /* 0x000fe20000000f00 */
[----:B------:R-:W-:-:S07]  /*0a90*/  IMAD.MOV.U32 R27, RZ, RZ, RZ ;  /* 0x000000ffff1b7224 */ /* 0x000fce00078e00ff */
.L_x_11013:
[----:B------:R-:W-:Y:S01]  /*0aa0*/  LOP3.LUT P2, RZ, R168, 0x8, RZ, 0xc0, !PT ;  /* 0x00000008a8ff7812 */ /* 0x000fe2000784c0ff */
[----:B0-----:R-:W0:Y:S01]  /*0ab0*/  LDC.64 R184, c[0x0][0x220] ;  /* 0x00008800ffb87b82 */ /* 0x001e220000000a00 */
        /* <DEDUP_REMOVED lines=28> */
.L_x_10733:
[----:B------:R-:W-:-:S07]  /*0c80*/  MOV R153, R2 ;  /* 0x0000000200997202 */ /* 0x000fce0000000f00 */
.L_x_10734:
[----:B------:R-:W-:Y:S05]  /*0c90*/  BSYNC B0 ;  /* 0x0000000000007941 */ /* 0x000fea0003800000 */
.L_x_10732:
        /* <DEDUP_REMOVED lines=16> */
.L_x_10738:
[----:B------:R-:W-:Y:S05]  /*0da0*/  BSYNC B1 ;  /* 0x0000000000017941 */ /* 0x000fea0003800000 */
.L_x_10737:
        /* <DEDUP_REMOVED lines=41> */
[----:B------:R-:W-:-:S08]  /*1040*/  LOP3.LUT R0, R171, R160, R22, 0x96, !PT ;  /* 0x000000a0ab007212 */ /* 0x000fd000078e9616 */
.L_x_10736:
[----:B------:R-:W-:Y:S05]  /*1050*/  BSYNC B0 ;  /* 0x0000000000007941 */ /* 0x000fea0003800000 */
.L_x_10735:
        /* <DEDUP_REMOVED lines=9> */
[----:B------:R-:W-:Y:S02]  /*10f0*/  FMUL.FTZ R160, R160, R169 ;  /* 0x000000a9a0a07220 */ /* 0x000fe40000410000 */
[----:B0-----:R-:W-:Y:S01]  /*1100*/  FSETP.GTU.FTZ.AND P1, PT, R154, R175, PT ;  /* 0x000000af9a00720b */ /* 0x001fe20003f3c000 */
[----:B------:R-:W-:-:S02]  /*1110*/  @P0 IMAD.U32 R154, R148, 0x10000, RZ ;  /* 0x00010000949a0824 */ /* 0x000fc400078e00ff */
[----:B-1----:R-:W-:-:S10]  /*1120*/  FMUL.FTZ R160, R160, R171 ;  /* 0x000000aba0a07220 */ /* 0x002fd40000410000 */
[----:B------:R-:W-:Y:S02]  /*1130*/  @P1 LOP3.LUT R168, R168, 0x4, RZ, 0xfc, !PT ;  /* 0x00000004a8a81812 */ /* 0x000fe400078efcff */
[----:B------:R-:W-:Y:S02]  /*1140*/  FSEL R153, R160, RZ, !P1 ;  /* 0x000000ffa0997208 */ /* 0x000fe40004800000 */
[C---:B------:R-:W-:Y:S02]  /*1150*/  ISETP.NE.AND P1, PT, R162.reuse, 0x1, PT ;  /* 0x00000001a200780c */ /* 0x040fe40003f25270 */
[----:B------:R-:W-:Y:S01]  /*1160*/  IADD3 R160, R162, 0x1, RZ ;  /* 0x00000001a2a07810 */ /* 0x000fe20007ffe0ff */
        /* <DEDUP_REMOVED lines=11> */
.L_x_10740:
[----:B------:R-:W-:-:S07]  /*1220*/  MOV R164, R2 ;  /* 0x0000000200a47202 */ /* 0x000fce0000000f00 */
.L_x_10741:
[----:B------:R-:W-:Y:S05]  /*1230*/  BSYNC B0 ;  /* 0x0000000000007941 */ /* 0x000fea0003800000 */
.L_x_10739:
        /* <DEDUP_REMOVED lines=16> */
.L_x_10745:
[----:B------:R-:W-:Y:S05]  /*1340*/  BSYNC B1 ;  /* 0x0000000000017941 */ /* 0x000fea0003800000 */
.L_x_10744:
        /* <DEDUP_REMOVED lines=41> */
[----:B------:R-:W-:Y:S01]  /*15e0*/  IMAD.MOV.U32 R160, RZ, RZ, RZ ;  /* 0x000000ffffa07224 */ /* 0x000fe200078e00ff */
[----:B------:R-:W-:-:S07]  /*15f0*/  MOV R170, R154 ;  /* 0x0000009a00aa7202 */ /* 0x000fce0000000f00 */
.L_x_10743:
[----:B------:R-:W-:Y:S05]  /*1600*/  BSYNC B0 ;  /* 0x0000000000007941 */ /* 0x000fea0003800000 */
.L_x_10742:
[----:B------:R-:W-:Y:S01]  /*1610*/  I2FP.F32.U32 R155, R164 ;  /* 0x000000a4009b7245 */ /* 0x000fe20000201000 */
[----:B------:R-:W-:Y:S01]  /*1620*/  BSSY B0, `(.L_x_10746) ;  /* 0x0000019000007945 */ /* 0x000fe20003800000 */
[----:B------:R-:W-:Y:S02]  /*1630*/  SHF.L.U32 R156, R156, 0x10, RZ ;  /* 0x000000109c9c7819 */ /* 0x000fe400000006ff */
[----:B------:R-:W-:Y:S01]  /*1640*/  LOP3.LUT R168, R168, 0xfffffffd, RZ, 0xc0, !PT ;  /* 0xfffffffda8a87812 */ /* 0x000fe200078ec0ff */
        /* <DEDUP_REMOVED lines=21> */
.L_x_10747:
[----:B------:R-:W-:-:S07]  /*17a0*/  MOV R156, R2 ;  /* 0x00000002009c7202 */ /* 0x000fce0000000f00 */
.L_x_10748:
[----:B------:R-:W-:Y:S05]  /*17b0*/  BSYNC B0 ;  /* 0x0000000000007941 */ /* 0x000fea0003800000 */
.L_x_10746:
        /* <DEDUP_REMOVED lines=16> */
.L_x_10752:
[----:B------:R-:W-:Y:S05]  /*18c0*/  BSYNC B1 ;  /* 0x0000000000017941 */ /* 0x000fea0003800000 */
.L_x_10751:
        /* <DEDUP_REMOVED lines=43> */
.L_x_10750:
[----:B------:R-:W-:Y:S05]  /*1b80*/  BSYNC B0 ;  /* 0x0000000000007941 */ /* 0x000fea0003800000 */
.L_x_10749:
        /* <DEDUP_REMOVED lines=9> */
[----:B------:R-:W-:-:S04]  /*1c20*/  PRMT R154, R157, 0x7632, R154 ;  /* 0x000076329d9a7816 */ /* 0x000fc8000000009a */
        /* <DEDUP_REMOVED lines=13> */
.L_x_10754:
[----:B------:R-:W-:-:S07]  /*1d00*/  MOV R165, R2 ;  /* 0x0000000200a57202 */ /* 0x000fce0000000f00 */
.L_x_10755:
[----:B------:R-:W-:Y:S05]  /*1d10*/  BSYNC B0 ;  /* 0x0000000000007941 */ /* 0x000fea0003800000 */
.L_x_10753:
        /* <DEDUP_REMOVED lines=16> */
.L_x_10759:
[----:B------:R-:W-:Y:S05]  /*1e20*/  BSYNC B1 ;  /* 0x0000000000017941 */ /* 0x000fea0003800000 */
.L_x_10758:
        /* <DEDUP_REMOVED lines=43> */
.L_x_10757:
[----:B------:R-:W-:Y:S05]  /*20e0*/  BSYNC B0 ;  /* 0x0000000000007941 */ /* 0x000fea0003800000 */
.L_x_10756:
[----:B------:R-:W-:Y:S01]  /*20f0*/  I2FP.F32.U32 R157, R165 ;  /* 0x000000a5009d7245 */ /* 0x000fe20000201000 */
[----:B------:R-:W-:Y:S01]  /*2100*/  BSSY B0, `(.L_x_10760) ;  /* 0x0000017000007945 */ /* 0x000fe20003800000 */
[----:B------:R-:W-:Y:S02]  /*2110*/  SHF.L.U32 R156, R154, 0x10, RZ ;  /* 0x000000109a9c7819 */ /* 0x000fe400000006ff */
[C---:B------:R-:W-:Y:S01]  /*2120*/  ISETP.NE.AND P3, PT, R160.reuse, 0x1, PT ;  /* 0x00000001a000780c */ /* 0x040fe20003f65270 */
        /* <DEDUP_REMOVED lines=19> */
.L_x_10761:
[----:B------:R-:W-:-:S07]  /*2260*/  MOV R154, R2 ;  /* 0x00000002009a7202 */ /* 0x000fce0000000f00 */
.L_x_10762:
[----:B------:R-:W-:Y:S05]  /*2270*/  BSYNC B0 ;  /* 0x0000000000007941 */ /* 0x000fea0003800000 */
.L_x_10760:
        /* <DEDUP_REMOVED lines=16> */
.L_x_10766:
[----:B------:R-:W-:Y:S05]  /*2380*/  BSYNC B1 ;  /* 0x0000000000017941 */ /* 0x000fea0003800000 */
.L_x_10765:
        /* <DEDUP_REMOVED lines=43> */
.L_x_10764:
[----:B------:R-:W-:Y:S05]  /*2640*/  BSYNC B0 ;  /* 0x0000000000007941 */ /* 0x000fea0003800000 */
.L_x_10763:
[----:B------:R-:W-:Y:S01]  /*2650*/  I2FP.F32.U32 R157, R154 ;  /* 0x0000009a009d7245 */ /* 0x000fe20000201000 */
[----:B------:R-:W-:Y:S01]  /*2660*/  BSSY B0, `(.L_x_10767) ;  /* 0x0000017000007945 */ /* 0x000fe20003800000 */
[C---:B------:R-:W-:Y:S02]  /*2670*/  SHF.L.U32 R156, R158.reuse, 0x10, RZ ;  /* 0x000000109e9c7819 */ /* 0x040fe400000006ff */
        /* <DEDUP_REMOVED lines=20> */
.L_x_10768:
[----:B------:R-:W-:-:S07]  /*27c0*/  MOV R154, R2 ;  /* 0x00000002009a7202 */ /* 0x000fce0000000f00 */
.L_x_10769:
[----:B------:R-:W-:Y:S05]  /*27d0*/  BSYNC B0 ;  /* 0x0000000000007941 */ /* 0x000fea0003800000 */
.L_x_10767:
        /* <DEDUP_REMOVED lines=16> */
.L_x_10773:
[----:B------:R-:W-:Y:S05]  /*28e0*/  BSYNC B1 ;  /* 0x0000000000017941 */ /* 0x000fea0003800000 */
.L_x_10772:
        /* <DEDUP_REMOVED lines=43> */
.L_x_10771:
[----:B------:R-:W-:Y:S05]  /*2ba0*/  BSYNC B0 ;  /* 0x0000000000007941 */ /* 0x000fea0003800000 */
.L_x_10770:
        /* <DEDUP_REMOVED lines=11> */
[----:B------:R-:W-:Y:S01]  /*2c60*/  FMUL.FTZ R174, R61, R158 ;  /* 0x0000009e3dae7220 */ /* 0x000fe20000410000 */
        /* <DEDUP_REMOVED lines=11> */
.L_x_10775:
[----:B------:R-:W-:-:S07]  /*2d20*/  MOV R154, R2 ;  /* 0x00000002009a7202 */ /* 0x000fce0000000f00 */
.L_x_10776:
[----:B------:R-:W-:Y:S05]  /*2d30*/  BSYNC B0 ;  /* 0x0000000000007941 */ /* 0x000fea0003800000 */
.L_x_10774:
        /* <DEDUP_REMOVED lines=16> */
.L_x_10780:
[----:B------:R-:W-:Y:S05]  /*2e40*/  BSYNC B1 ;  /* 0x0000000000017941 */ /* 0x000fea0003800000 */
.L_x_10779:
        /* <DEDUP_REMOVED lines=43> */
.L_x_10778:
[----:B------:R-:W-:Y:S05]  /*3100*/  BSYNC B0 ;  /* 0x0000000000007941 */ /* 0x000fea0003800000 */
.L_x_10777:
        /* <DEDUP_REMOVED lines=23> */
.L_x_10782:
[----:B------:R-:W-:-:S07]  /*3280*/  MOV R162, R2 ;  /* 0x0000000200a27202 */ /* 0x000fce0000000f00 */
.L_x_10783:
[----:B------:R-:W-:Y:S05]  /*3290*/  BSYNC B0 ;  /* 0x0000000000007941 */ /* 0x000fea0003800000 */
.L_x_10781:
        /* <DEDUP_REMOVED lines=18> */
.L_x_10787:
[----:B------:R-:W-:Y:S05]  /*33c0*/  BSYNC B1 ;  /* 0x0000000000017941 */ /* 0x000fea0003800000 */
.L_x_10786:
        /* <DEDUP_REMOVED lines=43> */
.L_x_10785:
[----:B------:R-:W-:Y:S05]  /*3680*/  BSYNC B0 ;  /* 0x0000000000007941 */ /* 0x000fea0003800000 */
.L_x_10784:
[----:B------:R-:W-:Y:S01]  /*3690*/  I2FP.F32.U32 R157, R162 ;  /* 0x000000a2009d7245 */ /* 0x000fe20000201000 */
[----:B------:R-:W0:Y:S01]  /*36a0*/  LDC.64 R182, c[0x0][0x238] ;  /* 0x00008e00ffb67b82 */ /* 0x000e220000000a00 */
[----:B------:R-:W-:Y:S02]  /*36b0*/  SEL R158, RZ, 0x1, P1 ;  /* 0x00000001ff9e7807 */ /* 0x000fe40000800000 */
[----:B------:R-:W-:Y:S01]  /*36c0*/  SEL R159, RZ, 0x10000, P5 ;  /* 0x00010000ff9f7807 */ /* 0x000fe20002800000 */
[----:B------:R-:W-:Y:S01]  /*36d0*/  FFMA.FTZ R156, R157, R176, 1.1641532182693481445e-10 ;  /* 0x2f0000009d9c7423 */ /* 0x000fe200000100b0 */
[----:B------:R-:W-:Y:S02]  /*36e0*/  SEL R186, RZ, 0x100, P4 ;  /* 0x00000100ffba7807 */ /* 0x000fe40002000000 */
[----:B------:R-:W-:Y:S01]  /*36f0*/  SHF.L.U32 R154, R154, 0x10, RZ ;  /* 0x000000109a9a7819 */ /* 0x000fe200000006ff */
[----:B------:R-:W1:Y:S01]  /*3700*/  LDC.64 R180, c[0x0][0x240] ;  /* 0x00009000ffb47b82 */ /* 0x000e620000000a00 */
[----:B------:R-:W-:-:S02]  /*3710*/  FSETP.GTU.FTZ.AND P1, PT, R156, R175, PT ;  /* 0x000000af9c00720b */ /* 0x000fc40003f3c000 */
[----:B------:R-:W-:Y:S01]  /*3720*/  LOP3.LUT P5, RZ, R168, 0x2, RZ, 0xc0, !PT ;  /* 0x00000002a8ff7812 */ /* 0x000fe200078ac0ff */
[----:B------:R-:W-:Y:S01]  /*3730*/  FMUL.FTZ R154, R154, R169 ;  /* 0x000000a99a9a7220 */ /* 0x000fe20000410000 */
[----:B------:R-:W-:Y:S02]  /*3740*/  SEL R156, RZ, 0x1000000, P1 ;  /* 0x01000000ff9c7807 */ /* 0x000fe40000800000 */
[----:B------:R-:W-:Y:S01]  /*3750*/  SEL R160, RZ, 0x1, P2 ;  /* 0x00000001ffa07807 */ /* 0x000fe20001000000 */
[----:B------:R-:W-:Y:S01]  /*3760*/  FMUL.FTZ R154, R154, R171 ;  /* 0x000000ab9a9a7220 */ /* 0x000fe20000410000 */
[----:B------:R-:W-:Y:S01]  /*3770*/  LOP3.LUT R186, R186, R156, R159, 0xfe, !PT ;  /* 0x0000009cbaba7212 */ /* 0x000fe200078efe9f */
[----:B------:R-:W-:Y:S01]  /*3780*/  IMAD.WIDE.U32 R158, R158, 0x10000, RZ ;  /* 0x000100009e9e7825 */ /* 0x000fe200078e00ff */
[----:B------:R-:W2:Y:S01]  /*3790*/  @P0 LDC.64 R156, c[0x0][0x230] ;  /* 0x00008c00ff9c0b82 */ /* 0x000ea20000000a00 */
[----:B------:R-:W-:Y:S02]  /*37a0*/  SEL R178, RZ, 0x1, P5 ;  /* 0x00000001ffb27807 */ /* 0x000fe40002800000 */
[----:B------:R-:W-:Y:S01]  /*37b0*/  IMAD.WIDE.U32 R160, R160, 0x1000000, RZ ;  /* 0x01000000a0a07825 */ /* 0x000fe200078e00ff */
[----:B------:R-:W-:-:S02]  /*37c0*/  @P0 PRMT R162, R151, 0x7632, R162 ;  /* 0x0000763297a20816 */ /* 0x000fc400000000a2 */
[----:B------:R-:W-:Y:S01]  /*37d0*/  FSEL R154, R154, RZ, !P1 ;  /* 0x000000ff9a9a7208 */ /* 0x000fe20004800000 */
[----:B------:R-:W-:Y:S01]  /*37e0*/  IMAD.WIDE.U32 R178, R178, 0x100, RZ ;  /* 0x00000100b2b27825 */ /* 0x000fe200078e00ff */
[----:B------:R-:W-:Y:S02]  /*37f0*/  LOP3.LUT P6, RZ, R168, 0x4, RZ, 0xc0, !PT ;  /* 0x00000004a8ff7812 */ /* 0x000fe400078cc0ff */
[----:B------:R-:W-:Y:S01]  /*3800*/  SEL R177, RZ, 0x1, P3 ;  /* 0x00000001ffb17807 */ /* 0x000fe20001800000 */
[----:B------:R-:W-:Y:S01]  /*3810*/  @P0 IMAD.U32 R163, R162, 0x10000, RZ ;  /* 0x00010000a2a30824 */ /* 0x000fe200078e00ff */
[----:B------:R-:W-:Y:S01]  /*3820*/  LOP3.LUT R192, R178, R160, R158, 0xfe, !PT ;  /* 0x000000a0b2c07212 */ /* 0x000fe200078efe9e */
[----:B------:R-:W-:Y:S01]  /*3830*/  FMUL.FTZ R178, R63, R154 ;  /* 0x0000009a3fb27220 */ /* 0x000fe20000410000 */
[C---:B------:R-:W-:Y:S01]  /*3840*/  IADD3 R154, R152.reuse, 0x20, RZ ;  /* 0x00000020989a7810 */ /* 0x040fe20007ffe0ff */
[----:B-1----:R-:W-:Y:S01]  /*3850*/  IMAD.WIDE.U32 R188, R152, 0x8, R180 ;  /* 0x0000000898bc7825 */ /* 0x002fe200078e00b4 */
[----:B------:R-:W-:-:S03]  /*3860*/  SEL R193, RZ, 0x1, P6 ;  /* 0x00000001ffc17807 */ /* 0x000fc60003000000 */
[----:B------:R-:W-:Y:S01]  /*3870*/  @P0 FADD.FTZ R178, R178, R163 ;  /* 0x000000a3b2b20221 */ /* 0x000fe20000010000 */
[----:B------:R-:W-:Y:S01]  /*3880*/  LOP3.LUT R177, R161, R186, R177, 0xfe, !PT ;  /* 0x000000baa1b17212 */ /* 0x000fe200078efeb1 */
[----:B0-----:R-:W-:Y:S01]  /*3890*/  IMAD.WIDE.U32 R186, R152, 0x10, R182 ;  /* 0x0000001098ba7825 */ /* 0x001fe200078e00b6 */
[----:B------:R-:W-:Y:S02]  /*38a0*/  LOP3.LUT R192, R192, R193, RZ, 0xfc, !PT ;  /* 0x000000c1c0c07212 */ /* 0x000fe400078efcff */
[----:B------:R-:W-:Y:S02]  /*38b0*/  F2FP.BF16.F32.PACK_AB R162, R174, R165 ;  /* 0x000000a5aea2723e */ /* 0x000fe400000010ff */
[----:B------:R-:W-:Y:S01]  /*38c0*/  F2FP.BF16.F32.PACK_AB R161, R166, R155 ;  /* 0x0000009ba6a1723e */ /* 0x000fe200000010ff */
[----:B--2---:R-:W-:Y:S01]  /*38d0*/  @P0 IMAD.WIDE.U32 R190, R154, 0x10, R156 ;  /* 0x000000109abe0825 */ /* 0x004fe200078e009c */
[----:B------:R-:W-:Y:S02]  /*38e0*/  F2FP.BF16.F32.PACK_AB R160, R164, R153 ;  /* 0x00000099a4a0723e */ /* 0x000fe400000010ff */
[----:B------:R-:W-:Y:S01]  /*38f0*/  F2FP.BF16.F32.PACK_AB R163, R178, R167 ;  /* 0x000000a7b2a3723e */ /* 0x000fe200000010ff */
[----:B------:R-:W-:Y:S01]  /*3900*/  IMAD.WIDE.U32 R156, R154, 0x10, R184 ;  /* 0x000000109a9c7825 */ /* 0x000fe200078e00b8 */
[----:B------:R-:W-:-:S03]  /*3910*/  LOP3.LUT R193, R179, R177, R159, 0xfe, !PT ;  /* 0x000000b1b3c17212 */ /* 0x000fc600078efe9f */
        /* <DEDUP_REMOVED lines=16> */
.L_x_10789:
[----:B------:R-:W-:-:S07]  /*3a20*/  IMAD.MOV.U32 R177, RZ, RZ, R2 ;  /* 0x000000ffffb17224 */ /* 0x000fce00078e0002 */
.L_x_10790:
[----:B------:R-:W-:Y:S05]  /*3a30*/  BSYNC B0 ;  /* 0x0000000000007941 */ /* 0x000fea0003800000 */
.L_x_10788:
        /* <DEDUP_REMOVED lines=16> */
.L_x_10794:
[----:B------:R-:W-:Y:S05]  /*3b40*/  BSYNC B1 ;  /* 0x0000000000017941 */ /* 0x000fea0003800000 */
.L_x_10793:
        /* <DEDUP_REMOVED lines=43> */
.L_x_10792:
[----:B------:R-:W-:Y:S05]  /*3e00*/  BSYNC B0 ;  /* 0x0000000000007941 */ /* 0x000fea0003800000 */
.L_x_10791:
[----:B------:R-:W-:Y:S01]  /*3e10*/  I2FP.F32.U32 R161, R177 ;  /* 0x000000b100a17245 */ /* 0x000fe20000201000 */
[----:B-----5:R-:W-:Y:S01]  /*3e20*/  IMAD.U32 R162, R156, 0x10000, RZ ;  /* 0x000100009ca27824 */ /* 0x020fe200078e00ff */
[----:B------:R-:W-:Y:S01]  /*3e30*/  LOP3.LUT R168, R168, 0xfffffffb, RZ, 0xc0, !PT ;  /* 0xfffffffba8a87812 */ /* 0x000fe200078ec0ff */
[----:B------:R-:W-:Y:S01]  /*3e40*/  BSSY B0, `(.L_x_10795) ;  /* 0x0000017000007945 */ /* 0x000fe20003800000 */
[----:B------:R-:W-:Y:S01]  /*3e50*/  PRMT R156, R156, 0x7632, R156 ;  /* 0x000076329c9c7816 */ /* 0x000fe2000000009c */
[----:B------:R-:W-:Y:S01]  /*3e60*/  FFMA.FTZ R160, R161, R176, 1.1641532182693481445e-10 ;  /* 0x2f000000a1a07423 */ /* 0x000fe200000100b0 */
[----:B------:R-:W-:-:S04]  /*3e70*/  FMUL.FTZ R162, R162, R169 ;  /* 0x000000a9a2a27220 */ /* 0x000fc80000410000 */
[----:B------:R-:W-:Y:S01]  /*3e80*/  FSETP.GTU.FTZ.AND P1, PT, R160, R175, PT ;  /* 0x000000afa000720b */ /* 0x000fe20003f3c000 */
[----:B------:R-:W-:Y:S01]  /*3e90*/  FMUL.FTZ R162, R162, R171 ;  /* 0x000000aba2a27220 */ /* 0x000fe20000410000 */
[----:B------:R-:W-:-:S04]  /*3ea0*/  @P0 SHF.L.U32 R160, R148, 0x10, RZ ;  /* 0x0000001094a00819 */ /* 0x000fc800000006ff */
[----:B------:R-:W-:Y:S01]  /*3eb0*/  FSEL R177, R162, RZ, !P1 ;  /* 0x000000ffa2b17208 */ /* 0x000fe20004800000 */
[----:B------:R-:W-:-:S04]  /*3ec0*/  VIADD R162, R179, 0x1 ;  /* 0x00000001b3a27836 */ /* 0x000fc80000000000 */
        /* <DEDUP_REMOVED lines=13> */
.L_x_10796:
[----:B------:R-:W-:-:S07]  /*3fa0*/  IMAD.MOV.U32 R188, RZ, RZ, R2 ;  /* 0x000000ffffbc7224 */ /* 0x000fce00078e0002 */
.L_x_10797:
[----:B------:R-:W-:Y:S05]  /*3fb0*/  BSYNC B0 ;  /* 0x0000000000007941 */ /* 0x000fea0003800000 */
.L_x_10795:
        /* <DEDUP_REMOVED lines=16> */
.L_x_10801:
[----:B------:R-:W-:Y:S05]  /*40c0*/  BSYNC B1 ;  /* 0x0000000000017941 */ /* 0x000fea0003800000 */
.L_x_10800:
        /* <DEDUP_REMOVED lines=43> */
.L_x_10799:
[----:B------:R-:W-:Y:S05]  /*4380*/  BSYNC B0 ;  /* 0x0000000000007941 */ /* 0x000fea0003800000 */
.L_x_10798:
[----:B------:R-:W-:Y:S01]  /*4390*/  I2FP.F32.U32 R161, R188 ;  /* 0x000000bc00a17245 */ /* 0x000fe20000201000 */
[----:B------:R-:W-:Y:S01]  /*43a0*/  IMAD.U32 R160, R156, 0x10000, RZ ;  /* 0x000100009ca07824 */ /* 0x000fe200078e00ff */
[----:B------:R-:W-:Y:S01]  /*43b0*/  LOP3.LUT R168, R168, 0xfffffffd, RZ, 0xc0, !PT ;  /* 0xfffffffda8a87812 */ /* 0x000fe200078ec0ff */
[----:B------:R-:W-:Y:S01]  /*43c0*/  BSSY B0, `(.L_x_10802) ;  /* 0x0000017000007945 */ /* 0x000fe20003800000 */
[----:B------:R-:W-:Y:S02]  /*43d0*/  VIADD R163, R162, 0x1 ;  /* 0x00000001a2a37836 */ /* 0x000fe40000000000 */
[----:B------:R-:W-:Y:S01]  /*43e0*/  FFMA.FTZ R156, R161, R176, 1.1641532182693481445e-10 ;  /* 0x2f000000a19c7423 */ /* 0x000fe200000100b0 */
[----:B------:R-:W-:-:S04]  /*43f0*/  FMUL.FTZ R160, R160, R169 ;  /* 0x000000a9a0a07220 */ /* 0x000fc80000410000 */
[----:B------:R-:W-:Y:S01]  /*4400*/  FSETP.GTU.FTZ.AND P1, PT, R156, R175, PT ;  /* 0x000000af9c00720b */ /* 0x000fe20003f3c000 */
[----:B------:R-:W-:Y:S01]  /*4410*/  FMUL.FTZ R160, R160, R171 ;  /* 0x000000aba0a07220 */ /* 0x000fe20000410000 */
[----:B------:R-:W-:-:S04]  /*4420*/  @P0 PRMT R156, R148, 0x7632, R156 ;  /* 0x00007632949c0816 */ /* 0x000fc8000000009c */
        /* <DEDUP_REMOVED lines=15> */
.L_x_10803:
[----:B------:R-:W-:-:S07]  /*4520*/  IMAD.MOV.U32 R156, RZ, RZ, R2 ;  /* 0x000000ffff9c7224 */ /* 0x000fce00078e0002 */
.L_x_10804:
[----:B------:R-:W-:Y:S05]  /*4530*/  BSYNC B0 ;  /* 0x0000000000007941 */ /* 0x000fea0003800000 */
.L_x_10802:
        /* <DEDUP_REMOVED lines=16> */
.L_x_10808:
[----:B------:R-:W-:Y:S05]  /*4640*/  BSYNC B1 ;  /* 0x0000000000017941 */ /* 0x000fea0003800000 */
.L_x_10807:
        /* <DEDUP_REMOVED lines=43> */
.L_x_10806:
[----:B------:R-:W-:Y:S05]  /*4900*/  BSYNC B0 ;  /* 0x0000000000007941 */ /* 0x000fea0003800000 */
.L_x_10805:
        /* <DEDUP_REMOVED lines=23> */
.L_x_10810:
[----:B------:R-:W-:-:S07]  /*4a80*/  IMAD.MOV.U32 R188, RZ, RZ, R2 ;  /* 0x000000ffffbc7224 */ /* 0x000fce00078e0002 */
.L_x_10811:
[----:B------:R-:W-:Y:S05]  /*4a90*/  BSYNC B0 ;  /* 0x0000000000007941 */ /* 0x000fea0003800000 */
.L_x_10809:
        /* <DEDUP_REMOVED lines=16> */
.L_x_10815:
[----:B------:R-:W-:Y:S05]  /*4ba0*/  BSYNC B1 ;  /* 0x0000000000017941 */ /* 0x000fea0003800000 */
.L_x_10814:
        /* <DEDUP_REMOVED lines=43> */
.L_x_10813:
[----:B------:R-:W-:Y:S05]  /*4e60*/  BSYNC B0 ;  /* 0x0000000000007941 */ /* 0x000fea0003800000 */
.L_x_10812:
        /* <DEDUP_REMOVED lines=9> */
[----:B------:R-:W-:Y:S02]  /*4f00*/  @P0 PRMT R156, R149, 0x7632, R156 ;  /* 0x00007632959c0816 */ /* 0x000fe4000000009c */
        /* <DEDUP_REMOVED lines=13> */
.L_x_10817:
[----:B------:R-:W-:-:S07]  /*4fe0*/  IMAD.MOV.U32 R179, RZ, RZ, R2 ;  /* 0x000000ffffb37224 */ /* 0x000fce00078e0002 */
.L_x_10818:
[----:B------:R-:W-:Y:S05]  /*4ff0*/  BSYNC B0 ;  /* 0x0000000000007941 */ /* 0x000fea0003800000 */
.L_x_10816:
        /* <DEDUP_REMOVED lines=16> */
.L_x_10822:
[----:B------:R-:W-:Y:S05]  /*5100*/  BSYNC B1 ;  /* 0x0000000000017941 */ /* 0x000fea0003800000 */
.L_x_10821:
        /* <DEDUP_REMOVED lines=43> */
.L_x_10820:
[----:B------:R-:W-:Y:S05]  /*53c0*/  BSYNC B0 ;  /* 0x0000000000007941 */ /* 0x000fea0003800000 */
.L_x_10819:
        /* <DEDUP_REMOVED lines=23> */
.L_x_10824:
[----:B------:R-:W-:-:S07]  /*5540*/  IMAD.MOV.U32 R179, RZ, RZ, R2 ;  /* 0x000000ffffb37224 */ /* 0x000fce00078e0002 */
.L_x_10825:
[----:B------:R-:W-:Y:S05]  /*5550*/  BSYNC B0 ;  /* 0x0000000000007941 */ /* 0x000fea0003800000 */
.L_x_10823:
        /* <DEDUP_REMOVED lines=16> */
.L_x_10829:
[----:B------:R-:W-:Y:S05]  /*5660*/  BSYNC B1 ;  /* 0x0000000000017941 */ /* 0x000fea0003800000 */
.L_x_10828:
        /* <DEDUP_REMOVED lines=43> */
.L_x_10827:
[----:B------:R-:W-:Y:S05]  /*5920*/  BSYNC B0 ;  /* 0x0000000000007941 */ /* 0x000fea0003800000 */
.L_x_10826:
        /* <DEDUP_REMOVED lines=23> */
.L_x_10831:
[----:B------:R-:W-:-:S07]  /*5aa0*/  IMAD.MOV.U32 R158, RZ, RZ, R2 ;  /* 0x000000ffff9e7224 */ /* 0x000fce00078e0002 */
.L_x_10832:
[----:B------:R-:W-:Y:S05]  /*5ab0*/  BSYNC B0 ;  /* 0x0000000000007941 */ /* 0x000fea0003800000 */
.L_x_10830:
        /* <DEDUP_REMOVED lines=16> */
.L_x_10836:
[----:B------:R-:W-:Y:S05]  /*5bc0*/  BSYNC B1 ;  /* 0x0000000000017941 */ /* 0x000fea0003800000 */
.L_x_10835:
        /* <DEDUP_REMOVED lines=43> */
.L_x_10834:
[----:B------:R-:W-:Y:S05]  /*5e80*/  BSYNC B0 ;  /* 0x0000000000007941 */ /* 0x000fea0003800000 */
.L_x_10833:
        /* <DEDUP_REMOVED lines=23> */
.L_x_10838:
[----:B------:R-:W-:-:S07]  /*6000*/  IMAD.MOV.U32 R158, RZ, RZ, R2 ;  /* 0x000000ffff9e7224 */ /* 0x000fce00078e0002 */
.L_x_10839:
[----:B------:R-:W-:Y:S05]  /*6010*/  BSYNC B0 ;  /* 0x0000000000007941 */ /* 0x000fea0003800000 */
.L_x_10837:
        /* <DEDUP_REMOVED lines=18> */
.L_x_10843:
[----:B------:R-:W-:Y:S05]  /*6140*/  BSYNC B1 ;  /* 0x0000000000017941 */ /* 0x000fea0003800000 */
.L_x_10842:
        /* <DEDUP_REMOVED lines=43> */
.L_x_10841:
[----:B------:R-:W-:Y:S05]  /*6400*/  BSYNC B0 ;  /* 0x0000000000007941 */ /* 0x000fea0003800000 */
.L_x_10840:
[----:B------:R-:W-:Y:S01]  /*6410*/  I2FP.F32.U32 R157, R158 ;  /* 0x0000009e009d7245 */ /* 0x000fe20000201000 */
[----:B------:R-:W-:Y:S01]  /*6420*/  IMAD.WIDE.U32 R198, R154, 0x8, R180 ;  /* 0x000000089ac67825 */ /* 0x000fe200078e00b4 */
[----:B------:R-:W-:Y:S02]  /*6430*/  SEL R163, RZ, 0x1, P1 ;  /* 0x00000001ffa37807 */ /* 0x000fe40000800000 */
[----:B------:R-:W-:Y:S01]  /*6440*/  SEL R161, RZ, 0x10000, P5 ;  /* 0x00010000ffa17807 */ /* 0x000fe20002800000 */
[----:B------:R-:W-:Y:S01]  /*6450*/  FFMA.FTZ R156, R157, R176, 1.1641532182693481445e-10 ;  /* 0x2f0000009d9c7423 */ /* 0x000fe200000100b0 */
[----:B------:R-:W-:Y:S02]  /*6460*/  SEL R194, RZ, 0x100, P4 ;  /* 0x00000100ffc27807 */ /* 0x000fe40002000000 */
[----:B------:R-:W-:Y:S02]  /*6470*/  LOP3.LUT P5, RZ, R168, 0x2, RZ, 0xc0, !PT ;  /* 0x00000002a8ff7812 */ /* 0x000fe400078ac0ff */
[----:B------:R-:W-:Y:S01]  /*6480*/  FSETP.GTU.FTZ.AND P1, PT, R156, R175, PT ;  /* 0x000000af9c00720b */ /* 0x000fe20003f3c000 */
[----:B------:R-:W-:Y:S01]  /*6490*/  IMAD.U32 R156, R159, 0x10000, RZ ;  /* 0x000100009f9c7824 */ /* 0x000fe200078e00ff */
[----:B------:R-:W-:-:S02]  /*64a0*/  SEL R160, RZ, 0x1, P2 ;  /* 0x00000001ffa07807 */ /* 0x000fc40001000000 */
[----:B------:R-:W-:Y:S01]  /*64b0*/  SEL R157, RZ, 0x1000000, P1 ;  /* 0x01000000ff9d7807 */ /* 0x000fe20000800000 */
[----:B------:R-:W-:Y:S01]  /*64c0*/  FMUL.FTZ R158, R156, R169 ;  /* 0x000000a99c9e7220 */ /* 0x000fe20000410000 */
[----:B------:R-:W-:Y:S02]  /*64d0*/  SEL R196, RZ, 0x1, P5 ;  /* 0x00000001ffc47807 */ /* 0x000fe40002800000 */
[----:B------:R-:W-:Y:S01]  /*64e0*/  LOP3.LUT R194, R194, R157, R161, 0xfe, !PT ;  /* 0x0000009dc2c27212 */ /* 0x000fe200078efea1 */
[----:B------:R-:W-:Y:S01]  /*64f0*/  FMUL.FTZ R162, R158, R171 ;  /* 0x000000ab9ea27220 */ /* 0x000fe20000410000 */
[----:B------:R-:W0:Y:S01]  /*6500*/  @P0 LDC.64 R156, c[0x0][0x230] ;  /* 0x00008c00ff9c0b82 */ /* 0x000e220000000a00 */
[----:B------:R-:W-:Y:S01]  /*6510*/  IMAD.WIDE.U32 R160, R160, 0x1000000, RZ ;  /* 0x01000000a0a07825 */ /* 0x000fe200078e00ff */
[----:B------:R-:W-:Y:S02]  /*6520*/  LOP3.LUT P6, RZ, R168, 0x4, RZ, 0xc0, !PT ;  /* 0x00000004a8ff7812 */ /* 0x000fe400078cc0ff */
[----:B------:R-:W-:Y:S01]  /*6530*/  FSEL R162, R162, RZ, !P1 ;  /* 0x000000ffa2a27208 */ /* 0x000fe20004800000 */
[----:B------:R-:W-:Y:S01]  /*6540*/  IMAD.WIDE.U32 R158, R163, 0x10000, RZ ;  /* 0x00010000a39e7825 */ /* 0x000fe200078e00ff */
[----:B------:R-:W-:-:S02]  /*6550*/  @P0 PRMT R163, R151, 0x7632, R163 ;  /* 0x0000763297a30816 */ /* 0x000fc400000000a3 */
[----:B------:R-:W-:Y:S01]  /*6560*/  SEL R179, RZ, 0x1, P6 ;  /* 0x00000001ffb37807 */ /* 0x000fe20003000000 */
[----:B------:R-:W-:-:S04]  /*6570*/  IMAD.WIDE.U32 R196, R196, 0x100, RZ ;  /* 0x00000100c4c47825 */ /* 0x000fc800078e00ff */
[----:B------:R-:W-:Y:S01]  /*6580*/  FMUL.FTZ R193, R55, R162 ;  /* 0x000000a237c17220 */ /* 0x000fe20000410000 */
[----:B------:R-:W-:Y:S02]  /*6590*/  SEL R189, RZ, 0x1, P3 ;  /* 0x00000001ffbd7807 */ /* 0x000fe40001800000 */
[----:B------:R-:W-:Y:S02]  /*65a0*/  F2FP.BF16.F32.PACK_AB R162, R191, R190 ;  /* 0x000000bebfa2723e */ /* 0x000fe400000010ff */
[----:B------:R-:W-:Y:S02]  /*65b0*/  LOP3.LUT R196, R196, R160, R158, 0xfe, !PT ;  /* 0x000000a0c4c47212 */ /* 0x000fe400078efe9e */
[----:B------:R-:W-:Y:S02]  /*65c0*/  @P0 SHF.L.U32 R158, R163, 0x10, RZ ;  /* 0x00000010a39e0819 */ /* 0x000fe400000006ff */
[----:B------:R-:W-:Y:S01]  /*65d0*/  LOP3.LUT R196, R196, R179, RZ, 0xfc, !PT ;  /* 0x000000b3c4c47212 */ /* 0x000fe200078efcff */
[----:B------:R-:W-:Y:S01]  /*65e0*/  VIADD R179, R152, 0x40 ;  /* 0x0000004098b37836 */ /* 0x000fe20000000000 */
[----:B------:R-:W-:Y:S01]  /*65f0*/  LOP3.LUT R189, R161, R194, R189, 0xfe, !PT ;  /* 0x000000c2a1bd7212 */ /* 0x000fe200078efebd */
[----:B------:R-:W-:Y:S01]  /*6600*/  @P0 FADD.FTZ R193, R193, R158 ;  /* 0x0000009ec1c10221 */ /* 0x000fe20000010000 */
[----:B------:R-:W-:Y:S01]  /*6610*/  IMAD.WIDE.U32 R194, R154, 0x10, R182 ;  /* 0x000000109ac27825 */ /* 0x000fe200078e00b6 */
        /* <DEDUP_REMOVED lines=22> */
.L_x_10845:
[----:B------:R-:W-:-:S07]  /*6780*/  MOV R196, R2 ;  /* 0x0000000200c47202 */ /* 0x000fce0000000f00 */
.L_x_10846:
[----:B------:R-:W-:Y:S05]  /*6790*/  BSYNC B0 ;  /* 0x0000000000007941 */ /* 0x000fea0003800000 */
.L_x_10844:
        /* <DEDUP_REMOVED lines=16> */
.L_x_10850:
[----:B------:R-:W-:Y:S05]  /*68a0*/  BSYNC B1 ;  /* 0x0000000000017941 */ /* 0x000fea0003800000 */
.L_x_10849:
        /* <DEDUP_REMOVED lines=43> */
.L_x_10848:
[----:B------:R-:W-:Y:S05]  /*6b60*/  BSYNC B0 ;  /* 0x0000000000007941 */ /* 0x000fea0003800000 */
.L_x_10847:
[----:B------:R-:W-:Y:S01]  /*6b70*/  I2FP.F32.U32 R161, R196 ;  /* 0x000000c400a17245 */ /* 0x000fe20000201000 */
[----:B-----5:R-:W-:Y:S01]  /*6b80*/  @P0 IMAD.U32 R163, R148, 0x10000, RZ ;  /* 0x0001000094a30824 */ /* 0x020fe200078e00ff */
[----:B------:R-:W-:Y:S01]  /*6b90*/  SHF.L.U32 R162, R156, 0x10, RZ ;  /* 0x000000109ca27819 */ /* 0x000fe200000006ff */
[----:B------:R-:W-:Y:S01]  /*6ba0*/  BSSY B0, `(.L_x_10851) ;  /* 0x0000017000007945 */ /* 0x000fe20003800000 */
[----:B------:R-:W-:Y:S01]  /*6bb0*/  LOP3.LUT R168, R168, 0xfffffffb, RZ, 0xc0, !PT ;  /* 0xfffffffba8a87812 */ /* 0x000fe200078ec0ff */
[----:B------:R-:W-:Y:S01]  /*6bc0*/  FFMA.FTZ R160, R161, R176, 1.1641532182693481445e-10 ;  /* 0x2f000000a1a07423 */ /* 0x000fe200000100b0 */
[----:B------:R-:W-:Y:S01]  /*6bd0*/  PRMT R156, R156, 0x7632, R156 ;  /* 0x000076329c9c7816 */ /* 0x000fe2000000009c */
[----:B------:R-:W-:-:S03]  /*6be0*/  FMUL.FTZ R162, R162, R169 ;  /* 0x000000a9a2a27220 */ /* 0x000fc60000410000 */
[----:B------:R-:W-:Y:S01]  /*6bf0*/  FSETP.GTU.FTZ.AND P1, PT, R160, R175, PT ;  /* 0x000000afa000720b */ /* 0x000fe20003f3c000 */
[----:B------:R-:W-:-:S05]  /*6c00*/  FMUL.FTZ R162, R162, R171 ;  /* 0x000000aba2a27220 */ /* 0x000fca0000410000 */
[----:B------:R-:W-:Y:S02]  /*6c10*/  FSEL R161, R162, RZ, !P1 ;  /* 0x000000ffa2a17208 */ /* 0x000fe40004800000 */
[----:B------:R-:W-:-:S03]  /*6c20*/  IADD3 R162, R189, 0x1, RZ ;  /* 0x00000001bda27810 */ /* 0x000fc60007ffe0ff */
        /* <DEDUP_REMOVED lines=13> */
.L_x_10852:
[----:B------:R-:W-:-:S07]  /*6d00*/  MOV R195, R2 ;  /* 0x0000000200c37202 */ /* 0x000fce0000000f00 */
.L_x_10853:
[----:B------:R-:W-:Y:S05]  /*6d10*/  BSYNC B0 ;  /* 0x0000000000007941 */ /* 0x000fea0003800000 */
.L_x_10851:
        /* <DEDUP_REMOVED lines=16> */
.L_x_10857:
[----:B------:R-:W-:Y:S05]  /*6e20*/  BSYNC B1 ;  /* 0x0000000000017941 */ /* 0x000fea0003800000 */
.L_x_10856:
        /* <DEDUP_REMOVED lines=43> */
.L_x_10855:
[----:B------:R-:W-:Y:S05]  /*70e0*/  BSYNC B0 ;  /* 0x0000000000007941 */ /* 0x000fea0003800000 */
.L_x_10854:
        /* <DEDUP_REMOVED lines=25> */
.L_x_10859:
[----:B------:R-:W-:-:S07]  /*7280*/  MOV R156, R2 ;  /* 0x00000002009c7202 */ /* 0x000fce0000000f00 */
.L_x_10860:
[----:B------:R-:W-:Y:S05]  /*7290*/  BSYNC B0 ;  /* 0x0000000000007941 */ /* 0x000fea0003800000 */
.L_x_10858:
        /* <DEDUP_REMOVED lines=16> */
.L_x_10864:
[----:B------:R-:W-:Y:S05]  /*73a0*/  BSYNC B1 ;  /* 0x0000000000017941 */ /* 0x000fea0003800000 */
.L_x_10863:
        /* <DEDUP_REMOVED lines=43> */
.L_x_10862:
[----:B------:R-:W-:Y:S05]  /*7660*/  BSYNC B0 ;  /* 0x0000000000007941 */ /* 0x000fea0003800000 */
.L_x_10861:
        /* <DEDUP_REMOVED lines=23> */
.L_x_10866:
[----:B------:R-:W-:-:S07]  /*77e0*/  MOV R195, R2 ;  /* 0x0000000200c37202 */ /* 0x000fce0000000f00 */
.L_x_10867:
[----:B------:R-:W-:Y:S05]  /*77f0*/  BSYNC B0 ;  /* 0x0000000000007941 */ /* 0x000fea0003800000 */
.L_x_10865:
        /* <DEDUP_REMOVED lines=16> */
.L_x_10871:
[----:B------:R-:W-:Y:S05]  /*7900*/  BSYNC B1 ;  /* 0x0000000000017941 */ /* 0x000fea0003800000 */
.L_x_10870:
        /* <DEDUP_REMOVED lines=44> */
.L_x_10869:
[----:B------:R-:W-:Y:S05]  /*7bd0*/  BSYNC B0 ;  /* 0x0000000000007941 */ /* 0x000fea0003800000 */
.L_x_10868:
        /* <DEDUP_REMOVED lines=23> */
.L_x_10873:
[----:B------:R-:W-:-:S07]  /*7d50*/  IMAD.MOV.U32 R189, RZ, RZ, R2 ;  /* 0x000000ffffbd7224 */ /* 0x000fce00078e0002 */
.L_x_10874:
[----:B------:R-:W-:Y:S05]  /*7d60*/  BSYNC B0 ;  /* 0x0000000000007941 */ /* 0x000fea0003800000 */
.L_x_10872:
        /* <DEDUP_REMOVED lines=16> */
.L_x_10878:
[----:B------:R-:W-:Y:S05]  /*7e70*/  BSYNC B1 ;  /* 0x0000000000017941 */ /* 0x000fea0003800000 */
.L_x_10877:
        /* <DEDUP_REMOVED lines=44> */
.L_x_10876:
[----:B------:R-:W-:Y:S05]  /*8140*/  BSYNC B0 ;  /* 0x0000000000007941 */ /* 0x000fea0003800000 */
.L_x_10875:
        /* <DEDUP_REMOVED lines=10> */
[----:B------:R-:W-:Y:S02]  /*81f0*/  FSEL R157, R160, RZ, !P3 ;  /* 0x000000ffa09d7208 */ /* 0x000fe40005800000 */
[----:B------:R-:W-:-:S03]  /*8200*/  IADD3 R160, R162, 0x1, RZ ;  /* 0x00000001a2a07810 */ /* 0x000fc60007ffe0ff */
        /* <DEDUP_REMOVED lines=11> */
.L_x_10880:
[----:B------:R-:W-:-:S07]  /*82c0*/  MOV R189, R2 ;  /* 0x0000000200bd7202 */ /* 0x000fce0000000f00 */
.L_x_10881:
[----:B------:R-:W-:Y:S05]  /*82d0*/  BSYNC B0 ;  /* 0x0000000000007941 */ /* 0x000fea0003800000 */
.L_x_10879:
        /* <DEDUP_REMOVED lines=16> */
.L_x_10885:
[----:B------:R-:W-:Y:S05]  /*83e0*/  BSYNC B1 ;  /* 0x0000000000017941 */ /* 0x000fea0003800000 */
.L_x_10884:
        /* <DEDUP_REMOVED lines=43> */
.L_x_10883:
[----:B------:R-:W-:Y:S05]  /*86a0*/  BSYNC B0 ;  /* 0x0000000000007941 */ /* 0x000fea0003800000 */
.L_x_10882:
        /* <DEDUP_REMOVED lines=23> */
.L_x_10887:
[----:B------:R-:W-:-:S07]  /*8820*/  MOV R158, R2 ;  /* 0x00000002009e7202 */ /* 0x000fce0000000f00 */
.L_x_10888:
[----:B------:R-:W-:Y:S05]  /*8830*/  BSYNC B0 ;  /* 0x0000000000007941 */ /* 0x000fea0003800000 */
.L_x_10886:
        /* <DEDUP_REMOVED lines=16> */
.L_x_10892:
[----:B------:R-:W-:Y:S05]  /*8940*/  BSYNC B1 ;  /* 0x0000000000017941 */ /* 0x000fea0003800000 */
.L_x_10891:
        /* <DEDUP_REMOVED lines=43> */
.L_x_10890:
[----:B------:R-:W-:Y:S05]  /*8c00*/  BSYNC B0 ;  /* 0x0000000000007941 */ /* 0x000fea0003800000 */
.L_x_10889:
[----:B------:R-:W-:Y:S01]  /*8c10*/  I2FP.F32.U32 R157, R158 ;  /* 0x0000009e009d7245 */ /* 0x000fe20000201000 */
[----:B------:R-:W-:Y:S01]  /*8c20*/  @P0 IMAD.U32 R161, R151, 0x10000, RZ ;  /* 0x0001000097a10824 */ /* 0x000fe200078e00ff */
[----:B------:R-:W-:Y:S01]  /*8c30*/  SHF.L.U32 R158, R159, 0x10, RZ ;  /* 0x000000109f9e7819 */ /* 0x000fe200000006ff */
        /* <DEDUP_REMOVED lines=20> */
.L_x_10894:
[----:B------:R-:W-:-:S07]  /*8d80*/  MOV R163, R2 ;  /* 0x0000000200a37202 */ /* 0x000fce0000000f00 */
.L_x_10895:
[----:B------:R-:W-:Y:S05]  /*8d90*/  BSYNC B0 ;  /* 0x0000000000007941 */ /* 0x000fea0003800000 */
.L_x_10893:
        /* <DEDUP_REMOVED lines=18> */
.L_x_10899:
[----:B------:R-:W-:Y:S05]  /*8ec0*/  BSYNC B1 ;  /* 0x0000000000017941 */ /* 0x000fea0003800000 */
.L_x_10898:
        /* <DEDUP_REMOVED lines=43> */
.L_x_10897:
[----:B------:R-:W-:Y:S05]  /*9180*/  BSYNC B0 ;  /* 0x0000000000007941 */ /* 0x000fea0003800000 */
.L_x_10896:
[----:B------:R-:W-:Y:S01]  /*9190*/  I2FP.F32.U32 R157, R163 ;  /* 0x000000a3009d7245 */ /* 0x000fe20000201000 */
[----:B------:R-:W0:Y:S01]  /*91a0*/  @P0 LDC.64 R206, c[0x0][0x230] ;  /* 0x00008c00ffce0b82 */ /* 0x000e220000000a00 */
[----:B------:R-:W-:Y:S01]  /*91b0*/  SEL R158, RZ, 0x1, P1 ;  /* 0x00000001ff9e7807 */ /* 0x000fe20000800000 */
[----:B------:R-:W-:Y:S01]  /*91c0*/  IMAD.WIDE.U32 R210, R179, 0x10, R182 ;  /* 0x00000010b3d27825 */ /* 0x000fe200078e00b6 */
[----:B------:R-:W-:-:S03]  /*91d0*/  SHF.L.U32 R162, R162, 0x10, RZ ;  /* 0x00000010a2a27819 */ /* 0x000fc600000006ff */
[----:B------:R-:W-:Y:S01]  /*91e0*/  FFMA.FTZ R156, R157, R176, 1.1641532182693481445e-10 ;  /* 0x2f0000009d9c7423 */ /* 0x000fe200000100b0 */
[----:B------:R-:W-:Y:S01]  /*91f0*/  SEL R202, RZ, 0x10000, P5 ;  /* 0x00010000ffca7807 */ /* 0x000fe20002800000 */
[----:B------:R-:W-:Y:S01]  /*9200*/  IMAD.WIDE.U32 R158, R158, 0x10000, RZ ;  /* 0x000100009e9e7825 */ /* 0x000fe200078e00ff */
[----:B------:R-:W-:-:S03]  /*9210*/  SEL R195, RZ, 0x100, P4 ;  /* 0x00000100ffc37807 */ /* 0x000fc60002000000 */
[----:B------:R-:W-:Y:S01]  /*9220*/  FMUL.FTZ R162, R162, R169 ;  /* 0x000000a9a2a27220 */ /* 0x000fe20000410000 */
[----:B------:R-:W-:Y:S01]  /*9230*/  FSETP.GTU.FTZ.AND P1, PT, R156, R175, PT ;  /* 0x000000af9c00720b */ /* 0x000fe20003f3c000 */
[----:B------:R-:W-:Y:S01]  /*9240*/  IMAD.WIDE.U32 R208, R179, 0x8, R180 ;  /* 0x00000008b3d07825 */ /* 0x000fe200078e00b4 */
[----:B------:R-:W-:-:S03]  /*9250*/  LOP3.LUT P5, RZ, R168, 0x2, RZ, 0xc0, !PT ;  /* 0x00000002a8ff7812 */ /* 0x000fc600078ac0ff */
[----:B------:R-:W-:Y:S01]  /*9260*/  FMUL.FTZ R162, R162, R171 ;  /* 0x000000aba2a27220 */ /* 0x000fe20000410000 */
[----:B------:R-:W-:Y:S02]  /*9270*/  SEL R156, RZ, 0x1000000, P1 ;  /* 0x01000000ff9c7807 */ /* 0x000fe40000800000 */
[----:B------:R-:W-:Y:S02]  /*9280*/  SEL R160, RZ, 0x1, P2 ;  /* 0x00000001ffa07807 */ /* 0x000fe40001000000 */
[----:B------:R-:W-:Y:S02]  /*9290*/  LOP3.LUT R195, R195, R156, R202, 0xfe, !PT ;  /* 0x0000009cc3c37212 */ /* 0x000fe400078efeca */
[----:B------:R-:W-:Y:S01]  /*92a0*/  SEL R156, RZ, 0x1, P5 ;  /* 0x00000001ff9c7807 */ /* 0x000fe20002800000 */
[----:B------:R-:W-:Y:S01]  /*92b0*/  IMAD.WIDE.U32 R160, R160, 0x1000000, RZ ;  /* 0x01000000a0a07825 */ /* 0x000fe200078e00ff */
[----:B------:R-:W-:Y:S02]  /*92c0*/  @P0 PRMT R163, R151, 0x7632, R163 ;  /* 0x0000763297a30816 */ /* 0x000fe400000000a3 */
[----:B------:R-:W-:Y:S01]  /*92d0*/  FSEL R162, R162, RZ, !P1 ;  /* 0x000000ffa2a27208 */ /* 0x000fe20004800000 */
[----:B------:R-:W-:Y:S01]  /*92e0*/  IMAD.WIDE.U32 R156, R156, 0x100, RZ ;  /* 0x000001009c9c7825 */ /* 0x000fe200078e00ff */
[----:B------:R-:W-:-:S02]  /*92f0*/  LOP3.LUT P6, RZ, R168, 0x4, RZ, 0xc0, !PT ;  /* 0x00000004a8ff7812 */ /* 0x000fc400078cc0ff */
[----:B------:R-:W-:Y:S01]  /*9300*/  SEL R189, RZ, 0x1, P3 ;  /* 0x00000001ffbd7807 */ /* 0x000fe20001800000 */
[----:B------:R-:W-:Y:S01]  /*9310*/  FMUL.FTZ R203, R47, R162 ;  /* 0x000000a22fcb7220 */ /* 0x000fe20000410000 */
[----:B------:R-:W-:Y:S01]  /*9320*/  LOP3.LUT R204, R156, R160, R158, 0xfe, !PT ;  /* 0x000000a09ccc7212 */ /* 0x000fe200078efe9e */
[----:B------:R-:W-:Y:S01]  /*9330*/  @P0 IMAD.U32 R156, R163, 0x10000, RZ ;  /* 0x00010000a39c0824 */ /* 0x000fe200078e00ff */
[----:B------:R-:W-:Y:S02]  /*9340*/  SEL R205, RZ, 0x1, P6 ;  /* 0x00000001ffcd7807 */ /* 0x000fe40003000000 */
[----:B------:R-:W-:Y:S01]  /*9350*/  LOP3.LUT R189, R161, R195, R189, 0xfe, !PT ;  /* 0x000000c3a1bd7212 */ /* 0x000fe200078efebd */
[----:B------:R-:W-:Y:S01]  /*9360*/  @P0 FADD.FTZ R203, R203, R156 ;  /* 0x0000009ccbcb0221 */ /* 0x000fe20000010000 */
[----:B------:R-:W-:Y:S02]  /*9370*/  IADD3 R195, R152, 0x60, RZ ;  /* 0x0000006098c37810 */ /* 0x000fe40007ffe0ff */
[----:B------:R-:W-:-:S02]  /*9380*/  LOP3.LUT R204, R204, R205, RZ, 0xfc, !PT ;  /* 0x000000cdcccc7212 */ /* 0x000fc400078efcff */
[----:B------:R-:W-:Y:S01]  /*9390*/  F2FP.BF16.F32.PACK_AB R162, R201, R198 ;  /* 0x000000c6c9a2723e */ /* 0x000fe200000010ff */
[----:B0-----:R-:W-:Y:S01]  /*93a0*/  @P0 IMAD.WIDE.U32 R206, R195, 0x10, R206 ;  /* 0x00000010c3ce0825 */ /* 0x001fe200078e00ce */
[----:B------:R-:W-:Y:S02]  /*93b0*/  F2FP.BF16.F32.PACK_AB R161, R199, R196 ;  /* 0x000000c4c7a1723e */ /* 0x000fe400000010ff */
        /* <DEDUP_REMOVED lines=20> */
.L_x_10901:
[----:B------:R-:W-:-:S07]  /*9500*/  IMAD.MOV.U32 R189, RZ, RZ, R2 ;  /* 0x000000ffffbd7224 */ /* 0x000fce00078e0002 */
.L_x_10902:
[----:B------:R-:W-:Y:S05]  /*9510*/  BSYNC B0 ;  /* 0x0000000000007941 */ /* 0x000fea0003800000 */
.L_x_10900:
        /* <DEDUP_REMOVED lines=16> */
.L_x_10906:
[----:B------:R-:W-:Y:S05]  /*9620*/  BSYNC B1 ;  /* 0x0000000000017941 */ /* 0x000fea0003800000 */
.L_x_10905:
        /* <DEDUP_REMOVED lines=43> */
.L_x_10904:
[----:B------:R-:W-:Y:S05]  /*98e0*/  BSYNC B0 ;  /* 0x0000000000007941 */ /* 0x000fea0003800000 */
.L_x_10903:
[----:B------:R-:W-:Y:S01]  /*98f0*/  I2FP.F32.U32 R161, R189 ;  /* 0x000000bd00a17245 */ /* 0x000fe20000201000 */
[----:B-----5:R-:W-:Y:S01]  /*9900*/  IMAD.U32 R162, R156, 0x10000, RZ ;  /* 0x000100009ca27824 */ /* 0x020fe200078e00ff */
[----:B------:R-:W-:Y:S01]  /*9910*/  LOP3.LUT R168, R168, 0xfffffffb, RZ, 0xc0, !PT ;  /* 0xfffffffba8a87812 */ /* 0x000fe200078ec0ff */
[----:B------:R-:W-:Y:S01]  /*9920*/  BSSY B0, `(.L_x_10907) ;  /* 0x0000017000007945 */ /* 0x000fe20003800000 */
[----:B------:R-:W-:Y:S01]  /*9930*/  @P0 SHF.L.U32 R163, R148, 0x10, RZ ;  /* 0x0000001094a30819 */ /* 0x000fe200000006ff */
[----:B------:R-:W-:Y:S01]  /*9940*/  FFMA.FTZ R160, R161, R176, 1.1641532182693481445e-10 ;  /* 0x2f000000a1a07423 */ /* 0x000fe200000100b0 */
[----:B------:R-:W-:Y:S01]  /*9950*/  FMUL.FTZ R162, R162, R169 ;  /* 0x000000a9a2a27220 */ /* 0x000fe20000410000 */
[----:B------:R-:W-:-:S03]  /*9960*/  PRMT R156, R156, 0x7632, R156 ;  /* 0x000076329c9c7816 */ /* 0x000fc6000000009c */
[----:B------:R-:W-:Y:S01]  /*9970*/  FSETP.GTU.FTZ.AND P1, PT, R160, R175, PT ;  /* 0x000000afa000720b */ /* 0x000fe20003f3c000 */
[----:B------:R-:W-:-:S05]  /*9980*/  FMUL.FTZ R162, R162, R171 ;  /* 0x000000aba2a27220 */ /* 0x000fca0000410000 */
        /* <DEDUP_REMOVED lines=15> */
.L_x_10908:
[----:B------:R-:W-:-:S07]  /*9a80*/  IMAD.MOV.U32 R189, RZ, RZ, R2 ;  /* 0x000000ffffbd7224 */ /* 0x000fce00078e0002 */
.L_x_10909:
[----:B------:R-:W-:Y:S05]  /*9a90*/  BSYNC B0 ;  /* 0x0000000000007941 */ /* 0x000fea0003800000 */
.L_x_10907:
        /* <DEDUP_REMOVED lines=16> */
.L_x_10913:
[----:B------:R-:W-:Y:S05]  /*9ba0*/  BSYNC B1 ;  /* 0x0000000000017941 */ /* 0x000fea0003800000 */
.L_x_10912:
        /* <DEDUP_REMOVED lines=43> */
.L_x_10911:
[----:B------:R-:W-:Y:S05]  /*9e60*/  BSYNC B0 ;  /* 0x0000000000007941 */ /* 0x000fea0003800000 */
.L_x_10910:
        /* <DEDUP_REMOVED lines=25> */
.L_x_10915:
[----:B------:R-:W-:-:S07]  /*a000*/  IMAD.MOV.U32 R156, RZ, RZ, R2 ;  /* 0x000000ffff9c7224 */ /* 0x000fce00078e0002 */
.L_x_10916:
[----:B------:R-:W-:Y:S05]  /*a010*/  BSYNC B0 ;  /* 0x0000000000007941 */ /* 0x000fea0003800000 */
.L_x_10914:
        /* <DEDUP_REMOVED lines=16> */
.L_x_10920:
[----:B------:R-:W-:Y:S05]  /*a120*/  BSYNC B1 ;  /* 0x0000000000017941 */ /* 0x000fea0003800000 */
.L_x_10919:
        /* <DEDUP_REMOVED lines=43> */
.L_x_10918:
[----:B------:R-:W-:Y:S05]  /*a3e0*/  BSYNC B0 ;  /* 0x0000000000007941 */ /* 0x000fea0003800000 */
.L_x_10917:
        /* <DEDUP_REMOVED lines=23> */
.L_x_10922:
[----:B------:R-:W-:-:S07]  /*a560*/  IMAD.MOV.U32 R206, RZ, RZ, R2 ;  /* 0x000000ffffce7224 */ /* 0x000fce00078e0002 */
.L_x_10923:
[----:B------:R-:W-:Y:S05]  /*a570*/  BSYNC B0 ;  /* 0x0000000000007941 */ /* 0x000fea0003800000 */
.L_x_10921:
        /* <DEDUP_REMOVED lines=16> */
.L_x_10927:
[----:B------:R-:W-:Y:S05]  /*a680*/  BSYNC B1 ;  /* 0x0000000000017941 */ /* 0x000fea0003800000 */
.L_x_10926:
        /* <DEDUP_REMOVED lines=43> */
.L_x_10925:
[----:B------:R-:W-:Y:S05]  /*a940*/  BSYNC B0 ;  /* 0x0000000000007941 */ /* 0x000fea0003800000 */
.L_x_10924:
        /* <DEDUP_REMOVED lines=23> */
.L_x_10929:
[----:B------:R-:W-:-:S07]  /*aac0*/  IMAD.MOV.U32 R189, RZ, RZ, R2 ;  /* 0x000000ffffbd7224 */ /* 0x000fce00078e0002 */
.L_x_10930:
[----:B------:R-:W-:Y:S05]  /*aad0*/  BSYNC B0 ;  /* 0x0000000000007941 */ /* 0x000fea0003800000 */
.L_x_10928:
        /* <DEDUP_REMOVED lines=16> */
.L_x_10934:
[----:B------:R-:W-:Y:S05]  /*abe0*/  BSYNC B1 ;  /* 0x0000000000017941 */ /* 0x000fea0003800000 */
.L_x_10933:
        /* <DEDUP_REMOVED lines=43> */
.L_x_10932:
[----:B------:R-:W-:Y:S05]  /*aea0*/  BSYNC B0 ;  /* 0x0000000000007941 */ /* 0x000fea0003800000 */
.L_x_10931:
        /* <DEDUP_REMOVED lines=23> */
.L_x_10936:
[----:B------:R-:W-:-:S07]  /*b020*/  IMAD.MOV.U32 R189, RZ, RZ, R2 ;  /* 0x000000ffffbd7224 */ /* 0x000fce00078e0002 */
.L_x_10937:
[----:B------:R-:W-:Y:S05]  /*b030*/  BSYNC B0 ;  /* 0x0000000000007941 */ /* 0x000fea0003800000 */
.L_x_10935:
        /* <DEDUP_REMOVED lines=16> */
.L_x_10941:
[----:B------:R-:W-:Y:S05]  /*b140*/  BSYNC B1 ;  /* 0x0000000000017941 */ /* 0x000fea0003800000 */
.L_x_10940:
        /* <DEDUP_REMOVED lines=43> */
.L_x_10939:
[----:B------:R-:W-:Y:S05]  /*b400*/  BSYNC B0 ;  /* 0x0000000000007941 */ /* 0x000fea0003800000 */
.L_x_10938:
        /* <DEDUP_REMOVED lines=23> */
.L_x_10943:
[----:B------:R-:W-:-:S07]  /*b580*/  IMAD.MOV.U32 R158, RZ, RZ, R2 ;  /* 0x000000ffff9e7224 */ /* 0x000fce00078e0002 */
.L_x_10944:
[----:B------:R-:W-:Y:S05]  /*b590*/  BSYNC B0 ;  /* 0x0000000000007941 */ /* 0x000fea0003800000 */
.L_x_10942:
        /* <DEDUP_REMOVED lines=16> */
.L_x_10948:
[----:B------:R-:W-:Y:S05]  /*b6a0*/  BSYNC B1 ;  /* 0x0000000000017941 */ /* 0x000fea0003800000 */
.L_x_10947:
        /* <DEDUP_REMOVED lines=43> */
.L_x_10946:
[----:B------:R-:W-:Y:S05]  /*b960*/  BSYNC B0 ;  /* 0x0000000000007941 */ /* 0x000fea0003800000 */
.L_x_10945:
        /* <DEDUP_REMOVED lines=23> */
.L_x_10950:
[----:B------:R-:W-:-:S07]  /*bae0*/  IMAD.MOV.U32 R163, RZ, RZ, R2 ;  /* 0x000000ffffa37224 */ /* 0x000fce00078e0002 */
.L_x_10951:
[----:B------:R-:W-:Y:S05]  /*baf0*/  BSYNC B0 ;  /* 0x0000000000007941 */ /* 0x000fea0003800000 */
.L_x_10949:
        /* <DEDUP_REMOVED lines=18> */
.L_x_10955:
[----:B------:R-:W-:Y:S05]  /*bc20*/  BSYNC B1 ;  /* 0x0000000000017941 */ /* 0x000fea0003800000 */
.L_x_10954:
        /* <DEDUP_REMOVED lines=43> */
.L_x_10953:
[----:B------:R-:W-:Y:S05]  /*bee0*/  BSYNC B0 ;  /* 0x0000000000007941 */ /* 0x000fea0003800000 */
.L_x_10952:
[----:B------:R-:W-:Y:S01]  /*bef0*/  I2FP.F32.U32 R157, R163 ;  /* 0x000000a3009d7245 */ /* 0x000fe20000201000 */
[----:B------:R-:W-:Y:S01]  /*bf00*/  IMAD.U32 R162, R162, 0x10000, RZ ;  /* 0x00010000a2a27824 */ /* 0x000fe200078e00ff */
[----:B------:R-:W-:Y:S01]  /*bf10*/  SEL R212, RZ, 0x1, P1 ;  /* 0x00000001ffd47807 */ /* 0x000fe20000800000 */
[----:B------:R-:W-:Y:S01]  /*bf20*/  IMAD.WIDE.U32 R216, R195, 0x10, R182 ;  /* 0x00000010c3d87825 */ /* 0x000fe200078e00b6 */
[----:B------:R-:W-:-:S03]  /*bf30*/  SEL R159, RZ, 0x10000, P5 ;  /* 0x00010000ff9f7807 */ /* 0x000fc60002800000 */
[----:B------:R-:W-:Y:S01]  /*bf40*/  FFMA.FTZ R156, R157, R176, 1.1641532182693481445e-10 ;  /* 0x2f0000009d9c7423 */ /* 0x000fe200000100b0 */
[----:B------:R-:W-:Y:S01]  /*bf50*/  SEL R210, RZ, 0x100, P4 ;  /* 0x00000100ffd27807 */ /* 0x000fe20002000000 */
[----:B------:R-:W-:Y:S01]  /*bf60*/  FMUL.FTZ R162, R162, R169 ;  /* 0x000000a9a2a27220 */ /* 0x000fe20000410000 */
[----:B------:R-:W-:Y:S01]  /*bf70*/  LOP3.LUT P5, RZ, R168, 0x2, RZ, 0xc0, !PT ;  /* 0x00000002a8ff7812 */ /* 0x000fe200078ac0ff */
[----:B------:R-:W-:Y:S01]  /*bf80*/  IMAD.WIDE.U32 R212, R212, 0x10000, RZ ;  /* 0x00010000d4d47825 */ /* 0x000fe200078e00ff */
[----:B------:R-:W-:-:S03]  /*bf90*/  FSETP.GTU.FTZ.AND P1, PT, R156, R175, PT ;  /* 0x000000af9c00720b */ /* 0x000fc60003f3c000 */
[----:B------:R-:W-:Y:S01]  /*bfa0*/  FMUL.FTZ R162, R162, R171 ;  /* 0x000000aba2a27220 */ /* 0x000fe20000410000 */
[----:B------:R-:W-:Y:S02]  /*bfb0*/  SEL R160, RZ, 0x1, P2 ;  /* 0x00000001ffa07807 */ /* 0x000fe40001000000 */
[----:B------:R-:W-:Y:S02]  /*bfc0*/  SEL R156, RZ, 0x1000000, P1 ;  /* 0x01000000ff9c7807 */ /* 0x000fe40000800000 */
[----:B------:R-:W-:Y:S01]  /*bfd0*/  SEL R158, RZ, 0x1, P5 ;  /* 0x00000001ff9e7807 */ /* 0x000fe20002800000 */
[----:B------:R-:W-:Y:S01]  /*bfe0*/  IMAD.WIDE.U32 R160, R160, 0x1000000, RZ ;  /* 0x01000000a0a07825 */ /* 0x000fe200078e00ff */
[----:B------:R-:W-:Y:S02]  /*bff0*/  LOP3.LUT R210, R210, R156, R159, 0xfe, !PT ;  /* 0x0000009cd2d27212 */ /* 0x000fe400078efe9f */
[----:B------:R-:W0:Y:S01]  /*c000*/  @P0 LDC.64 R156, c[0x0][0x230] ;  /* 0x00008c00ff9c0b82 */ /* 0x000e220000000a00 */
[----:B------:R-:W-:Y:S01]  /*c010*/  IMAD.WIDE.U32 R158, R158, 0x100, RZ ;  /* 0x000001009e9e7825 */ /* 0x000fe200078e00ff */
[----:B------:R-:W-:-:S02]  /*c020*/  @P0 PRMT R163, R151, 0x7632, R163 ;  /* 0x0000763297a30816 */ /* 0x000fc400000000a3 */
[----:B------:R-:W-:Y:S02]  /*c030*/  FSEL R162, R162, RZ, !P1 ;  /* 0x000000ffa2a27208 */ /* 0x000fe40004800000 */
[----:B------:R-:W-:Y:S02]  /*c040*/  LOP3.LUT P6, RZ, R168, 0x4, RZ, 0xc0, !PT ;  /* 0x00000004a8ff7812 */ /* 0x000fe400078cc0ff */
[----:B------:R-:W-:Y:S01]  /*c050*/  LOP3.LUT R212, R158, R160, R212, 0xfe, !PT ;  /* 0x000000a09ed47212 */ /* 0x000fe200078efed4 */
[----:B------:R-:W-:Y:S01]  /*c060*/  FMUL.FTZ R211, R39, R162 ;  /* 0x000000a227d37220 */ /* 0x000fe20000410000 */
[----:B------:R-:W-:Y:S02]  /*c070*/  @P0 SHF.L.U32 R158, R163, 0x10, RZ ;  /* 0x00000010a39e0819 */ /* 0x000fe400000006ff */
[----:B------:R-:W-:Y:S02]  /*c080*/  SEL R189, RZ, 0x1, P6 ;  /* 0x00000001ffbd7807 */ /* 0x000fe40003000000 */
[----:B------:R-:W-:Y:S01]  /*c090*/  SEL R215, RZ, 0x1, P3 ;  /* 0x00000001ffd77807 */ /* 0x000fe20001800000 */
[----:B------:R-:W-:Y:S01]  /*c0a0*/  @P0 FADD.FTZ R211, R211, R158 ;  /* 0x0000009ed3d30221 */ /* 0x000fe20000010000 */
[----:B------:R-:W-:Y:S01]  /*c0b0*/  LOP3.LUT R212, R212, R189, RZ, 0xfc, !PT ;  /* 0x000000bdd4d47212 */ /* 0x000fe200078efcff */
[----:B------:R-:W-:Y:S01]  /*c0c0*/  VIADD R189, R152, 0x80 ;  /* 0x0000008098bd7836 */ /* 0x000fe20000000000 */
[----:B------:R-:W-:-:S02]  /*c0d0*/  LOP3.LUT R215, R161, R210, R215, 0xfe, !PT ;  /* 0x000000d2a1d77212 */ /* 0x000fc400078efed7 */
[----:B------:R-:W-:Y:S02]  /*c0e0*/  F2FP.BF16.F32.PACK_AB R162, R209, R206 ;  /* 0x000000ced1a2723e */ /* 0x000fe400000010ff */
[----:B------:R-:W-:Y:S02]  /*c0f0*/  F2FP.BF16.F32.PACK_AB R161, R207, R204 ;  /* 0x000000cccfa1723e */ /* 0x000fe400000010ff */
[----:B------:R-:W-:Y:S01]  /*c100*/  F2FP.BF16.F32.PACK_AB R160, R205, R202 ;  /* 0x000000cacda0723e */ /* 0x000fe200000010ff */
[----:B0-----:R-:W-:Y:S01]  /*c110*/  @P0 IMAD.WIDE.U32 R218, R189, 0x10, R156 ;  /* 0x00000010bdda0825 */ /* 0x001fe200078e009c */
[----:B------:R-:W-:Y:S02]  /*c120*/  F2FP.BF16.F32.PACK_AB R163, R211, R208 ;  /* 0x000000d0d3a3723e */ /* 0x000fe400000010ff */
[----:B------:R-:W-:Y:S01]  /*c130*/  LOP3.LUT R213, R159, R215, R213, 0xfe, !PT ;  /* 0x000000d79fd57212 */ /* 0x000fe200078efed5 */
[----:B------:R-:W-:Y:S02]  /*c140*/  IMAD.WIDE.U32 R214, R195, 0x8, R180 ;  /* 0x00000008c3d67825 */ /* 0x000fe400078e00b4 */
[----:B------:R0:W-:Y:S02]  /*c150*/  STG.E.128 desc[UR4][R216.64], R160 ;  /* 0x000000a0d8007986 */ /* 0x0001e4000c101d04 */
[----:B------:R-:W-:-:S02]  /*c160*/  IMAD.WIDE.U32 R156, R189, 0x10, R184 ;  /* 0x00000010bd9c7825 */ /* 0x000fc400078e00b8 */
        /* <DEDUP_REMOVED lines=15> */
.L_x_10957:
[----:B------:R-:W-:-:S07]  /*c260*/  MOV R210, R2 ;  /* 0x0000000200d27202 */ /* 0x000fce0000000f00 */
.L_x_10958:
[----:B------:R-:W-:Y:S05]  /*c270*/  BSYNC B0 ;  /* 0x0000000000007941 */ /* 0x000fea0003800000 */
.L_x_10956:
        /* <DEDUP_REMOVED lines=16> */
.L_x_10962:
[----:B------:R-:W-:Y:S05]  /*c380*/  BSYNC B1 ;  /* 0x0000000000017941 */ /* 0x000fea0003800000 */
.L_x_10961:
        /* <DEDUP_REMOVED lines=43> */
.L_x_10960:
[----:B------:R-:W-:Y:S05]  /*c640*/  BSYNC B0 ;  /* 0x0000000000007941 */ /* 0x000fea0003800000 */
.L_x_10959:
        /* <DEDUP_REMOVED lines=25> */
.L_x_10964:
[----:B------:R-:W-:-:S07]  /*c7e0*/  MOV R185, R2 ;  /* 0x0000000200b97202 */ /* 0x000fce0000000f00 */
.L_x_10965:
[----:B------:R-:W-:Y:S05]  /*c7f0*/  BSYNC B0 ;  /* 0x0000000000007941 */ /* 0x000fea0003800000 */
.L_x_10963:
        /* <DEDUP_REMOVED lines=16> */
.L_x_10969:
[----:B------:R-:W-:Y:S05]  /*c900*/  BSYNC B1 ;  /* 0x0000000000017941 */ /* 0x000fea0003800000 */
.L_x_10968:
        /* <DEDUP_REMOVED lines=43> */
.L_x_10967:
[----:B------:R-:W-:Y:S05]  /*cbc0*/  BSYNC B0 ;  /* 0x0000000000007941 */ /* 0x000fea0003800000 */
.L_x_10966:
        /* <DEDUP_REMOVED lines=25> */
.L_x_10971:
[----:B------:R-:W-:-:S07]  /*cd60*/  MOV R156, R2 ;  /* 0x00000002009c7202 */ /* 0x000fce0000000f00 */
.L_x_10972:
[----:B------:R-:W-:Y:S05]  /*cd70*/  BSYNC B0 ;  /* 0x0000000000007941 */ /* 0x000fea0003800000 */
.L_x_10970:
        /* <DEDUP_REMOVED lines=16> */
.L_x_10976:
[----:B------:R-:W-:Y:S05]  /*ce80*/  BSYNC B1 ;  /* 0x0000000000017941 */ /* 0x000fea0003800000 */
.L_x_10975:
        /* <DEDUP_REMOVED lines=43> */
.L_x_10974:
[----:B------:R-:W-:Y:S05]  /*d140*/  BSYNC B0 ;  /* 0x0000000000007941 */ /* 0x000fea0003800000 */
.L_x_10973:
[----:B------:R-:W-:Y:S01]  /*d150*/  I2FP.F32.U32 R161, R156 ;  /* 0x0000009c00a17245 */ /* 0x000fe20000201000 */
[----:B------:R-:W-:Y:S01]  /*d160*/  BSSY B0, `(.L_x_10977) ;  /* 0x0000017000007945 */ /* 0x000fe20003800000 */
[----:B------:R-:W-:Y:S02]  /*d170*/  SHF.L.U32 R160, R157, 0x10, RZ ;  /* 0x000000109da07819 */ /* 0x000fe400000006ff */
[----:B------:R-:W-:Y:S01]  /*d180*/  ISETP.NE.AND P2, PT, R163, 0x1, PT ;  /* 0x00000001a300780c */ /* 0x000fe20003f45270 */
[----:B------:R-:W-:Y:S01]  /*d190*/  FFMA.FTZ R156, R161, R176, 1.1641532182693481445e-10 ;  /* 0x2f000000a19c7423 */ /* 0x000fe200000100b0 */
[----:B------:R-:W-:Y:S01]  /*d1a0*/  PRMT R210, R157, 0x7632, R210 ;  /* 0x000076329dd27816 */ /* 0x000fe200000000d2 */
[----:B------:R-:W-:-:S03]  /*d1b0*/  FMUL.FTZ R160, R160, R169 ;  /* 0x000000a9a0a07220 */ /* 0x000fc60000410000 */
[----:B------:R-:W-:Y:S01]  /*d1c0*/  FSETP.GTU.FTZ.AND P1, PT, R156, R175, PT ;  /* 0x000000af9c00720b */ /* 0x000fe20003f3c000 */
[----:B------:R-:W-:Y:S01]  /*d1d0*/  FMUL.FTZ R160, R160, R171 ;  /* 0x000000aba0a07220 */ /* 0x000fe20000410000 */
[----:B------:R-:W-:-:S04]  /*d1e0*/  @P0 IMAD.U32 R156, R149, 0x10000, RZ ;  /* 0x00010000959c0824 */ /* 0x000fc800078e00ff */
        /* <DEDUP_REMOVED lines=13> */
.L_x_10978:
[----:B------:R-:W-:-:S07]  /*d2c0*/  MOV R212, R2 ;  /* 0x0000000200d47202 */ /* 0x000fce0000000f00 */
.L_x_10979:
[----:B------:R-:W-:Y:S05]  /*d2d0*/  BSYNC B0 ;  /* 0x0000000000007941 */ /* 0x000fea0003800000 */
.L_x_10977:
        /* <DEDUP_REMOVED lines=16> */
.L_x_10983:
[----:B------:R-:W-:Y:S05]  /*d3e0*/  BSYNC B1 ;  /* 0x0000000000017941 */ /* 0x000fea0003800000 */
.L_x_10982:
        /* <DEDUP_REMOVED lines=43> */
.L_x_10981:
[----:B------:R-:W-:Y:S05]  /*d6a0*/  BSYNC B0 ;  /* 0x0000000000007941 */ /* 0x000fea0003800000 */
.L_x_10980:
        /* <DEDUP_REMOVED lines=23> */
.L_x_10985:
[----:B------:R-:W-:-:S07]  /*d820*/  MOV R212, R2 ;  /* 0x0000000200d47202 */ /* 0x000fce0000000f00 */
.L_x_10986:
[----:B------:R-:W-:Y:S05]  /*d830*/  BSYNC B0 ;  /* 0x0000000000007941 */ /* 0x000fea0003800000 */
.L_x_10984:
        /* <DEDUP_REMOVED lines=16> */
.L_x_10990:
[----:B------:R-:W-:Y:S05]  /*d940*/  BSYNC B1 ;  /* 0x0000000000017941 */ /* 0x000fea0003800000 */
.L_x_10989:
        /* <DEDUP_REMOVED lines=43> */
.L_x_10988:
[----:B------:R-:W-:Y:S05]  /*dc00*/  BSYNC B0 ;  /* 0x0000000000007941 */ /* 0x000fea0003800000 */
.L_x_10987:
[----:B------:R-:W-:Y:S01]  /*dc10*/  I2FP.F32.U32 R157, R212 ;  /* 0x000000d4009d7245 */ /* 0x000fe20000201000 */
[----:B------:R-:W-:Y:S01]  /*dc20*/  BSSY B0, `(.L_x_10991) ;  /* 0x0000017000007945 */ /* 0x000fe20003800000 */
[----:B------:R-:W-:Y:S02]  /*dc30*/  SHF.L.U32 R160, R158, 0x10, RZ ;  /* 0x000000109ea07819 */ /* 0x000fe400000006ff */
[----:B------:R-:W-:Y:S01]  /*dc40*/  ISETP.NE.AND P4, PT, R162, 0x1, PT ;  /* 0x00000001a200780c */ /* 0x000fe20003f85270 */
[----:B------:R-:W-:Y:S01]  /*dc50*/  FFMA.FTZ R156, R157, R176, 1.1641532182693481445e-10 ;  /* 0x2f0000009d9c7423 */ /* 0x000fe200000100b0 */
[----:B------:R-:W-:Y:S01]  /*dc60*/  @P0 SHF.L.U32 R161, R150, 0x10, RZ ;  /* 0x0000001096a10819 */ /* 0x000fe200000006ff */
[----:B------:R-:W-:Y:S01]  /*dc70*/  FMUL.FTZ R160, R160, R169 ;  /* 0x000000a9a0a07220 */ /* 0x000fe20000410000 */
[----:B------:R-:W-:Y:S02]  /*dc80*/  PRMT R158, R158, 0x7632, R158 ;  /* 0x000076329e9e7816 */ /* 0x000fe4000000009e */
[----:B------:R-:W-:Y:S01]  /*dc90*/  FSETP.GTU.FTZ.AND P3, PT, R156, R175, PT ;  /* 0x000000af9c00720b */ /* 0x000fe20003f7c000 */
[----:B------:R-:W-:-:S05]  /*dca0*/  FMUL.FTZ R160, R160, R171 ;  /* 0x000000aba0a07220 */ /* 0x000fca0000410000 */
        /* <DEDUP_REMOVED lines=13> */
.L_x_10992:
[----:B------:R-:W-:-:S07]  /*dd80*/  MOV R214, R2 ;  /* 0x0000000200d67202 */ /* 0x000fce0000000f00 */
.L_x_10993:
[----:B------:R-:W-:Y:S05]  /*dd90*/  BSYNC B0 ;  /* 0x0000000000007941 */ /* 0x000fea0003800000 */
.L_x_10991:
        /* <DEDUP_REMOVED lines=16> */
.L_x_10997:
[----:B------:R-:W-:Y:S05]  /*dea0*/  BSYNC B1 ;  /* 0x0000000000017941 */ /* 0x000fea0003800000 */
.L_x_10996:
        /* <DEDUP_REMOVED lines=43> */
.L_x_10995:
[----:B------:R-:W-:Y:S05]  /*e160*/  BSYNC B0 ;  /* 0x0000000000007941 */ /* 0x000fea0003800000 */
.L_x_10994:
        /* <DEDUP_REMOVED lines=23> */
.L_x_10999:
[----:B------:R-:W-:-:S07]  /*e2e0*/  MOV R158, R2 ;  /* 0x00000002009e7202 */ /* 0x000fce0000000f00 */
.L_x_11000:
[----:B------:R-:W-:Y:S05]  /*e2f0*/  BSYNC B0 ;  /* 0x0000000000007941 */ /* 0x000fea0003800000 */
.L_x_10998:
        /* <DEDUP_REMOVED lines=16> */
.L_x_11004:
[----:B------:R-:W-:Y:S05]  /*e400*/  BSYNC B1 ;  /* 0x0000000000017941 */ /* 0x000fea0003800000 */
.L_x_11003:
        /* <DEDUP_REMOVED lines=43> */
.L_x_11002:
[----:B------:R-:W-:Y:S05]  /*e6c0*/  BSYNC B0 ;  /* 0x0000000000007941 */ /* 0x000fea0003800000 */
.L_x_11001:
[----:B------:R-:W-:Y:S01]  /*e6d0*/  I2FP.F32.U32 R157, R158 ;  /* 0x0000009e009d7245 */ /* 0x000fe20000201000 */
[----:B------:R-:W-:Y:S01]  /*e6e0*/  IMAD.U32 R158, R159, 0x10000, RZ ;  /* 0x000100009f9e7824 */ /* 0x000fe200078e00ff */
[----:B------:R-:W-:Y:S01]  /*e6f0*/  ISETP.NE.AND P6, PT, R217, 0x1, PT ;  /* 0x00000001d900780c */ /* 0x000fe20003fc5270 */
[----:B------:R-:W-:Y:S01]  /*e700*/  BSSY B0, `(.L_x_11005) ;  /* 0x0000015000007945 */ /* 0x000fe20003800000 */
[----:B------:R-:W-:Y:S01]  /*e710*/  @P0 SHF.L.U32 R161, R151, 0x10, RZ ;  /* 0x0000001097a10819 */ /* 0x000fe200000006ff */
[----:B------:R-:W-:Y:S01]  /*e720*/  FFMA.FTZ R156, R157, R176, 1.1641532182693481445e-10 ;  /* 0x2f0000009d9c7423 */ /* 0x000fe200000100b0 */
[----:B------:R-:W-:Y:S01]  /*e730*/  FMUL.FTZ R158, R158, R169 ;  /* 0x000000a99e9e7220 */ /* 0x000fe20000410000 */
[----:B------:R-:W-:Y:S02]  /*e740*/  PRMT R162, R159, 0x7632, R162 ;  /* 0x000076329fa27816 */ /* 0x000fe400000000a2 */
[----:B------:R-:W-:Y:S01]  /*e750*/  IADD3 R216, R217, 0x1, RZ ;  /* 0x00000001d9d87810 */ /* 0x000fe20007ffe0ff */
        /* <DEDUP_REMOVED lines=14> */
.L_x_11006:
[----:B------:R-:W-:-:S07]  /*e840*/  IMAD.MOV.U32 R163, RZ, RZ, R2 ;  /* 0x000000ffffa37224 */ /* 0x000fce00078e0002 */
.L_x_11007:
[----:B------:R-:W-:Y:S05]  /*e850*/  BSYNC B0 ;  /* 0x0000000000007941 */ /* 0x000fea0003800000 */
.L_x_11005:
        /* <DEDUP_REMOVED lines=18> */
.L_x_11011:
[----:B------:R-:W-:Y:S05]  /*e980*/  BSYNC B1 ;  /* 0x0000000000017941 */ /* 0x000fea0003800000 */
.L_x_11010:
        /* <DEDUP_REMOVED lines=43> */
.L_x_11009:
[----:B------:R-:W-:Y:S05]  /*ec40*/  BSYNC B0 ;  /* 0x0000000000007941 */ /* 0x000fea0003800000 */
.L_x_11008:
[----:B------:R-:W-:Y:S01]  /*ec50*/  FADD.FTZ R157, RZ, R153 ;  /* 0x00000099ff9d7221 */ /* 0x000fe20000010000 */
[----:B------:R-:W-:Y:S01]  /*ec60*/  SHF.L.U32 R162, R162, 0x10, RZ ;  /* 0x00000010a2a27819 */ /* 0x000fe200000006ff */
[----:B------:R-:W-:Y:S01]  /*ec70*/  IMAD.WIDE.U32 R182, R189, 0x10, R182 ;  /* 0x00000010bdb67825 */ /* 0x000fe200078e00b6 */
[----:B------:R-:W-:-:S03]  /*ec80*/  SEL R160, RZ, 0x10000, P5 ;  /* 0x00010000ffa07807 */ /* 0x000fc60002800000 */
[----:B------:R-:W-:Y:S01]  /*ec90*/  FADD.FTZ R158, R157, R164 ;  /* 0x000000a49d9e7221 */ /* 0x000fe20000010000 */
[----:B------:R-:W-:Y:S01]  /*eca0*/  SEL R217, RZ, 0x100, P4 ;  /* 0x00000100ffd97807 */ /* 0x000fe20002000000 */
[----:B------:R-:W-:Y:S01]  /*ecb0*/  FMUL.FTZ R162, R162, R169 ;  /* 0x000000a9a2a27220 */ /* 0x000fe20000410000 */
[----:B------:R-:W-:Y:S01]  /*ecc0*/  LOP3.LUT P5, RZ, R168, 0x2, RZ, 0xc0, !PT ;  /* 0x00000002a8ff7812 */ /* 0x000fe200078ac0ff */
[----:B------:R-:W-:Y:S01]  /*ecd0*/  FADD.FTZ R157, R158, R155 ;  /* 0x0000009b9e9d7221 */ /* 0x000fe20000010000 */
[----:B------:R-:W-:Y:S01]  /*ece0*/  SEL R156, RZ, 0x1, P2 ;  /* 0x00000001ff9c7807 */ /* 0x000fe20001000000 */
[----:B------:R-:W-:Y:S01]  /*ecf0*/  FMUL.FTZ R171, R162, R171 ;  /* 0x000000aba2ab7220 */ /* 0x000fe20000410000 */
[----:B------:R-:W-:Y:S01]  /*ed00*/  LOP3.LUT P6, RZ, R168, 0x4, RZ, 0xc0, !PT ;  /* 0x00000004a8ff7812 */ /* 0x000fe200078cc0ff */
[----:B------:R-:W-:Y:S01]  /*ed10*/  FADD.FTZ R158, R157, R166 ;  /* 0x000000a69d9e7221 */ /* 0x000fe20000010000 */
        /* <DEDUP_REMOVED lines=19> */
[----:B------:R-:W-:Y:S02]  /*ee50*/  I2FP.F32.U32 R157, R163 ;  /* 0x000000a3009d7245 */ /* 0x000fe40000201000 */
[----:B------:R-:W-:Y:S01]  /*ee60*/  SEL R163, RZ, 0x1, P1 ;  /* 0x00000001ffa37807 */ /* 0x000fe20000800000 */
[----:B------:R-:W-:Y:S02]  /*ee70*/  FADD.FTZ R159, R158, R201 ;  /* 0x000000c99e9f7221 */ /* 0x000fe40000010000 */
[----:B------:R-:W-:Y:S02]  /*ee80*/  FFMA.FTZ R176, R157, R176, 1.1641532182693481445e-10 ;  /* 0x2f0000009db07423 */ /* 0x000fe400000100b0 */
[----:B------:R-:W-:Y:S01]  /*ee90*/  FADD.FTZ R158, R159, R200 ;  /* 0x000000c89f9e7221 */ /* 0x000fe20000010000 */
[----:B------:R-:W-:Y:S02]  /*eea0*/  IMAD.WIDE.U32 R162, R163, 0x10000, RZ ;  /* 0x00010000a3a27825 */ /* 0x000fe400078e00ff */
[----:B------:R-:W-:-:S02]  /*eeb0*/  FSETP.GTU.FTZ.AND P1, PT, R176, R175, PT ;  /* 0x000000afb000720b */ /* 0x000fc40003f3c000 */
[----:B------:R-:W-:Y:S01]  /*eec0*/  FADD.FTZ R159, R158, R203 ;  /* 0x000000cb9e9f7221 */ /* 0x000fe20000010000 */
[----:B------:R-:W-:-:S03]  /*eed0*/  SEL R175, RZ, 0x1, P3 ;  /* 0x00000001ffaf7807 */ /* 0x000fc60001800000 */
[----:B------:R-:W-:Y:S01]  /*eee0*/  FADD.FTZ R158, R159, R202 ;  /* 0x000000ca9f9e7221 */ /* 0x000fe20000010000 */
[----:B------:R-:W-:-:S03]  /*eef0*/  SEL R159, RZ, 0x1000000, P1 ;  /* 0x01000000ff9f7807 */ /* 0x000fc60000800000 */
[----:B------:R-:W-:Y:S01]  /*ef00*/  FADD.FTZ R157, R158, R205 ;  /* 0x000000cd9e9d7221 */ /* 0x000fe20000010000 */
[----:B------:R-:W-:Y:S02]  /*ef10*/  LOP3.LUT R217, R217, R159, R160, 0xfe, !PT ;  /* 0x0000009fd9d97212 */ /* 0x000fe400078efea0 */
[----:B------:R-:W-:Y:S01]  /*ef20*/  SEL R160, RZ, 0x1, P5 ;  /* 0x00000001ffa07807 */ /* 0x000fe20002800000 */
[----:B------:R-:W-:Y:S01]  /*ef30*/  FADD.FTZ R158, R157, R204 ;  /* 0x000000cc9d9e7221 */ /* 0x000fe20000010000 */
[----:B------:R-:W-:Y:S01]  /*ef40*/  IMAD.WIDE.U32 R156, R156, 0x1000000, RZ ;  /* 0x010000009c9c7825 */ /* 0x000fe200078e00ff */
[----:B------:R-:W-:-:S03]  /*ef50*/  @P0 PRMT R159, R151, 0x7632, R159 ;  /* 0x00007632979f0816 */ /* 0x000fc6000000009f */
[----:B------:R-:W-:Y:S01]  /*ef60*/  FADD.FTZ R161, R158, R207 ;  /* 0x000000cf9ea17221 */ /* 0x000fe20000010000 */
[----:B------:R-:W-:Y:S02]  /*ef70*/  FSEL R158, R171, RZ, !P1 ;  /* 0x000000ffab9e7208 */ /* 0x000fe40004800000 */
[----:B------:R-:W-:Y:S01]  /*ef80*/  SEL R171, RZ, 0x1, P6 ;  /* 0x00000001ffab7807 */ /* 0x000fe20003000000 */
[----:B------:R-:W-:Y:S01]  /*ef90*/  FADD.FTZ R176, R161, R206 ;  /* 0x000000cea1b07221 */ /* 0x000fe20000010000 */
[----:B------:R-:W-:-:S04]  /*efa0*/  IMAD.WIDE.U32 R160, R160, 0x100, RZ ;  /* 0x00000100a0a07825 */ /* 0x000fc800078e00ff */
[----:B------:R-:W-:Y:S01]  /*efb0*/  FADD.FTZ R169, R176, R209 ;  /* 0x000000d1b0a97221 */ /* 0x000fe20000010000 */
[----:B------:R-:W-:Y:S02]  /*efc0*/  LOP3.LUT R160, R160, R156, R162, 0xfe, !PT ;  /* 0x0000009ca0a07212 */ /* 0x000fe400078efea2 */
[----:B------:R-:W-:Y:S01]  /*efd0*/  @P0 SHF.L.U32 R156, R159, 0x10, RZ ;  /* 0x000000109f9c0819 */ /* 0x000fe200000006ff */
[----:B------:R-:W-:Y:S01]  /*efe0*/  FADD.FTZ R162, R169, R208 ;  /* 0x000000d0a9a27221 */ /* 0x000fe20000010000 */
[----:B------:R-:W-:Y:S01]  /*eff0*/  FMUL.FTZ R169, R31, R158 ;  /* 0x0000009e1fa97220 */ /* 0x000fe20000410000 */
[----:B------:R-:W-:Y:S02]  /*f000*/  LOP3.LUT R160, R160, R171, RZ, 0xfc, !PT ;  /* 0x000000aba0a07212 */ /* 0x000fe400078efcff */
[----:B------:R-:W-:Y:S01]  /*f010*/  LOP3.LUT R171, R157, R217, R175, 0xfe, !PT ;  /* 0x000000d99dab7212 */ /* 0x000fe200078efeaf */
[----:B------:R-:W-:Y:S01]  /*f020*/  FADD.FTZ R157, R162, R211 ;  /* 0x000000d3a29d7221 */ /* 0x000fe20000010000 */
[----:B------:R-:W-:Y:S01]  /*f030*/  @P0 FADD.FTZ R169, R169, R156 ;  /* 0x0000009ca9a90221 */ /* 0x000fe20000010000 */
[----:B------:R-:W-:-:S02]  /*f040*/  F2FP.BF16.F32.PACK_AB R158, R215, R212 ;  /* 0x000000d4d79e723e */ /* 0x000fc400000010ff */
[----:B------:R-:W-:Y:S01]  /*f050*/  FADD.FTZ R162, R157, R184 ;  /* 0x000000b89da27221 */ /* 0x000fe20000010000 */
[----:B------:R-:W-:Y:S02]  /*f060*/  F2FP.BF16.F32.PACK_AB R157, R210, R185 ;  /* 0x000000b9d29d723e */ /* 0x000fe400000010ff */
[----:B------:R-:W-:Y:S01]  /*f070*/  F2FP.BF16.F32.PACK_AB R156, R213, R184 ;  /* 0x000000b8d59c723e */ /* 0x000fe200000010ff */
[----:B------:R-:W-:Y:S01]  /*f080*/  FADD.FTZ R162, R162, R213 ;  /* 0x000000d5a2a27221 */ /* 0x000fe20000010000 */
[----:B------:R-:W-:Y:S02]  /*f090*/  F2FP.BF16.F32.PACK_AB R159, R169, R214 ;  /* 0x000000d6a99f723e */ /* 0x000fe400000010ff */
        /* <DEDUP_REMOVED lines=26> */
[C---:B------:R-:W-:Y:S01]  /*f240*/  FADD.FTZ R161, -R159.reuse, R166 ;  /* 0x000000a69fa17221 */ /* 0x040fe20000010100 */
[----:B------:R-:W-:Y:S01]  /*f250*/  FFMA.FTZ R156, R156, R156, RZ ;  /* 0x0000009c9c9c7223 */ /* 0x000fe200000100ff */
[----:B------:R-:W-:-:S03]  /*f260*/  FADD.FTZ R163, -R159, R165 ;  /* 0x000000a59fa37221 */ /* 0x000fc60000010100 */
[----:B------:R-:W-:-:S04]  /*f270*/  FFMA.FTZ R156, R171, R171, R156 ;  /* 0x000000abab9c7223 */ /* 0x000fc8000001009c */
        /* <DEDUP_REMOVED lines=82> */
.L_x_11025:
[----:B------:R-:W-:Y:S01]  /*f7a0*/  LOP3.LUT P1, RZ, R168, 0x10, RZ, 0xc0, !PT ;  /* 0x00000010a8ff7812 */ /* 0x000fe2000782c0ff */
[C---:B------:R-:W-:Y:S01]  /*f7b0*/  FMUL.FTZ R156, R159.reuse, R159 ;  /* 0x0000009f9f9c7220 */ /* 0x040fe20000410000 */
[----:B-1----:R-:W-:Y:S02]  /*f7c0*/  FADD.FTZ R158, R160, R171 ;  /* 0x000000aba09e7221 */ /* 0x002fe40000010000 */
[----:B------:R-:W-:Y:S02]  /*f7d0*/  FSEL R224, R159, RZ, !P1 ;  /* 0x000000ff9fe07208 */ /* 0x000fe40004800000 */
[----:B------:R-:W-:Y:S01]  /*f7e0*/  FSEL R161, R156, RZ, P1 ;  /* 0x000000ff9ca17208 */ /* 0x000fe20000800000 */
[----:B------:R-:W-:Y:S02]  /*f7f0*/  FFMA.FTZ R158, R158, R157, UR7 ;  /* 0x000000079e9e7e23 */ /* 0x000fe4000801009d */
[----:B0-----:R-:W-:Y:S01]  /*f800*/  FADD.FTZ R160, -R224, R153 ;  /* 0x00000099e0a07221 */ /* 0x001fe20000010100 */
[----:B------:R-:W0:Y:S01]  /*f810*/  @!P0 LDC.64 R156, c[0x0][0x250] ;  /* 0x00009400ff9c8b82 */ /* 0x000e220000000a00 */
[----:B------:R-:W-:Y:S01]  /*f820*/  FADD.FTZ R153, R158, R161 ;  /* 0x000000a19e997221 */ /* 0x000fe20000010000 */
[C---:B------:R-:W-:Y:S01]  /*f830*/  FADD.FTZ R228, -R224.reuse, R165 ;  /* 0x000000a5e0e47221 */ /* 0x040fe20000010100 */
[C---:B------:R-:W-:Y:S01]  /*f840*/  FADD.FTZ R230, -R224.reuse, R174 ;  /* 0x000000aee0e67221 */ /* 0x040fe20000010100 */
[C---:B------:R-:W-:Y:S01]  /*f850*/  FADD.FTZ R158, -R224.reuse, R164 ;  /* 0x000000a4e09e7221 */ /* 0x040fe20000010100 */
        /* <DEDUP_REMOVED lines=20> */
[----:B------:R-:W-:Y:S01]  /*f9a0*/  FMUL.FTZ R230, R153, R230 ;  /* 0x000000e699e67220 */ /* 0x000fe20000410000 */
[----:B0-----:R-:W-:-:S04]  /*f9b0*/  @!P0 IMAD.WIDE R156, R4, 0x4, R156 ;  /* 0x00000004049c8825 */ /* 0x001fc800078e029c */
[----:B------:R-:W-:Y:S01]  /*f9c0*/  FMUL.FTZ R158, R153, R158 ;  /* 0x0000009e999e7220 */ /* 0x000fe20000410000 */
[----:B------:R-:W-:Y:S01]  /*f9d0*/  FFMA.FTZ R163, R100, R163, R140 ;  /* 0x000000a364a37223 */ /* 0x000fe2000001008c */
[----:B------:R-:W-:Y:S01]  /*f9e0*/  FFMA.FTZ R230, R101, R230, R141 ;  /* 0x000000e665e67223 */ /* 0x000fe2000001008d */
[C---:B------:R-:W-:Y:S01]  /*f9f0*/  FMUL.FTZ R161, R153.reuse, R162 ;  /* 0x000000a299a17220 */ /* 0x040fe20000410000 */
[----:B------:R0:W-:Y:S01]  /*fa00*/  @!P0 STG.E desc[UR4][R156.64], R159 ;  /* 0x0000009f9c008986 */ /* 0x0001e2000c101904 */
[C---:B------:R-:W-:Y:S01]  /*fa10*/  FMUL.FTZ R155, R153.reuse, R160 ;  /* 0x000000a0999b7220 */ /* 0x040fe20000410000 */
[----:B------:R-:W-:Y:S01]  /*fa20*/  FMUL.FTZ R226, R153, R226 ;  /* 0x000000e299e27220 */ /* 0x000fe20000410000 */
[----:B------:R-:W-:Y:S01]  /*fa30*/  LEA R160, P1, R152, UR10, 0x4 ;  /* 0x0000000a98a07c11 */ /* 0x000fe2000f8220ff */
[----:B------:R-:W-:Y:S01]  /*fa40*/  FADD.FTZ R176, -R224, R205 ;  /* 0x000000cde0b07221 */ /* 0x000fe20000010100 */
[----:B------:R-:W-:Y:S01]  /*fa50*/  FFMA.FTZ R155, R104, R155, R144 ;  /* 0x0000009b689b7223 */ /* 0x000fe20000010090 */
[----:B------:R-:W-:Y:S01]  /*fa60*/  FFMA.FTZ R226, R107, R226, R147 ;  /* 0x000000e26be27223 */ /* 0x000fe20000010093 */
[C---:B------:R-:W-:Y:S01]  /*fa70*/  FADD.FTZ R174, -R224.reuse, R203 ;  /* 0x000000cbe0ae7221 */ /* 0x040fe20000010100 */
[----:B------:R-:W-:Y:S01]  /*fa80*/  FADD.FTZ R178, -R224, R207 ;  /* 0x000000cfe0b27221 */ /* 0x000fe20000010100 */
[C---:B------:R-:W-:Y:S01]  /*fa90*/  FMUL.FTZ R175, R153.reuse, R192 ;  /* 0x000000c099af7220 */ /* 0x040fe20000410000 */
[C---:B------:R-:W-:Y:S01]  /*faa0*/  FMUL.FTZ R192, R153.reuse, R193 ;  /* 0x000000c199c07220 */ /* 0x040fe20000410000 */
[----:B------:R-:W-:Y:S01]  /*fab0*/  FMUL.FTZ R205, R153, R208 ;  /* 0x000000d099cd7220 */ /* 0x000fe20000410000 */
[----:B0-----:R-:W-:Y:S01]  /*fac0*/  FFMA.FTZ R156, R105, R158, R145 ;  /* 0x0000009e699c7223 */ /* 0x001fe20000010091 */
[----:B------:R-:W-:Y:S01]  /*fad0*/  F2FP.BF16.F32.PACK_AB R158, R230, R163 ;  /* 0x000000a3e69e723e */ /* 0x000fe200000010ff */
[----:B------:R-:W-:Y:S01]  /*fae0*/  FFMA.FTZ R157, R106, R161, R146 ;  /* 0x000000a16a9d7223 */ /* 0x000fe20000010092 */
[----:B------:R-:W0:Y:S01]  /*faf0*/  LDC.64 R162, c[0x0][0x2b8] ;  /* 0x0000ae00ffa27b82 */ /* 0x000e220000000a00 */
[----:B------:R-:W-:Y:S01]  /*fb00*/  LEA.HI.X R161, R152, UR11, RZ, 0x4, P1 ;  /* 0x0000000b98a17c11 */ /* 0x000fe200088f24ff */
[C---:B------:R-:W-:Y:S01]  /*fb10*/  FMUL.FTZ R182, R153.reuse, R182 ;  /* 0x000000b699b67220 */ /* 0x040fe20000410000 */
[----:B------:R-:W-:Y:S01]  /*fb20*/  F2FP.BF16.F32.PACK_AB R156, R156, R155 ;  /* 0x0000009b9c9c723e */ /* 0x000fe200000010ff */
[C---:B------:R-:W-:Y:S01]  /*fb30*/  FMUL.FTZ R155, R153.reuse, R190 ;  /* 0x000000be999b7220 */ /* 0x040fe20000410000 */
        /* <DEDUP_REMOVED lines=12> */
[----:B------:R-:W-:Y:S01]  /*fc00*/  FFMA.FTZ R152, R92, R155, R132 ;  /* 0x0000009b5c987223 */ /* 0x000fe20000010084 */
[----:B------:R-:W-:Y:S01]  /*fc10*/  FADD.FTZ R218, -R224, R185 ;  /* 0x000000b9e0da7221 */ /* 0x000fe20000010100 */
[C---:B------:R-:W-:Y:S01]  /*fc20*/  FMUL.FTZ R198, R153.reuse, R174 ;  /* 0x000000ae99c67220 */ /* 0x040fe20000410000 */
[----:B------:R-:W-:Y:S01]  /*fc30*/  FMUL.FTZ R200, R153, R178 ;  /* 0x000000b299c87220 */ /* 0x000fe20000410000 */
[----:B------:R-:W-:Y:S01]  /*fc40*/  FFMA.FTZ R155, R94, R175, R134 ;  /* 0x000000af5e9b7223 */ /* 0x000fe20000010086 */
[----:B------:R-:W-:Y:S01]  /*fc50*/  FFMA.FTZ R185, R93, R190, R133 ;  /* 0x000000be5db97223 */ /* 0x000fe20000010085 */
[----:B------:R-:W-:Y:S01]  /*fc60*/  FFMA.FTZ R182, R79, R182, R119 ;  /* 0x000000b64fb67223 */ /* 0x000fe20000010077 */
[----:B0-----:R-:W-:-:S04]  /*fc70*/  IMAD.WIDE.U32 R176, R179, 0x10, R162 ;  /* 0x00000010b3b07825 */ /* 0x001fc800078e00a2 */
[----:B------:R-:W-:Y:S01]  /*fc80*/  FFMA.FTZ R159, R102, R167, R142 ;  /* 0x000000a7669f7223 */ /* 0x000fe2000001008e */
[----:B------:R-:W-:Y:S01]  /*fc90*/  FFMA.FTZ R234, R103, R234, R143 ;  /* 0x000000ea67ea7223 */ /* 0x000fe2000001008f */
[----:B------:R-:W-:Y:S01]  /*fca0*/  FADD.FTZ R194, -R224, R194 ;  /* 0x000000c2e0c27221 */ /* 0x000fe20000010100 */
[----:B------:R-:W-:-:S04]  /*fcb0*/  IMAD.WIDE.U32 R174, R154, 0x10, R162 ;  /* 0x000000109aae7825 */ /* 0x000fc800078e00a2 */
[C---:B------:R-:W-:Y:S01]  /*fcc0*/  FADD.FTZ R199, -R224.reuse, R199 ;  /* 0x000000c7e0c77221 */ /* 0x040fe20000010100 */
[----:B------:R-:W-:Y:S01]  /*fcd0*/  FADD.FTZ R220, -R224, R184 ;  /* 0x000000b8e0dc7221 */ /* 0x000fe20000010100 */
[----:B------:R-:W-:Y:S01]  /*fce0*/  F2FP.BF16.F32.PACK_AB R154, R185, R152 ;  /* 0x00000098b99a723e */ /* 0x000fe200000010ff */
[----:B------:R-:W-:-:S04]  /*fcf0*/  IMAD.WIDE.U32 R178, R195, 0x10, R162 ;  /* 0x00000010c3b27825 */ /* 0x000fc800078e00a2 */
        /* <DEDUP_REMOVED lines=12> */
[----:B--2---:R-:W-:-:S04]  /*fdc0*/  @!P0 IMAD.WIDE R164, R4, 0x4, R164 ;  /* 0x0000000404a48825 */ /* 0x004fc800078e02a4 */
[----:B------:R-:W-:Y:S01]  /*fdd0*/  FFMA.FTZ R152, R96, R183, R136 ;  /* 0x000000b760987223 */ /* 0x000fe20000010088 */
[----:B------:R-:W-:Y:S01]  /*fde0*/  F2FP.BF16.F32.PACK_AB R163, R182, R163 ;  /* 0x000000a3b6a3723e */ /* 0x000fe200000010ff */
[----:B------:R-:W-:Y:S01]  /*fdf0*/  FADD.FTZ R224, -R224, R169 ;  /* 0x000000a9e0e07221 */ /* 0x000fe20000010100 */
[----:B------:R-:W-:Y:S01]  /*fe00*/  F2FP.BF16.F32.PACK_AB R159, R234, R159 ;  /* 0x0000009fea9f723e */ /* 0x000fe200000010ff */
[----:B------:R-:W0:Y:S01]  /*fe10*/  LDC.64 R182, c[0x0][0x210] ;  /* 0x00008400ffb67b82 */ /* 0x000e220000000a00 */
        /* <DEDUP_REMOVED lines=16> */
[----:B------:R-:W-:Y:S01]  /*ff20*/  FMUL.FTZ R222, R153, R222 ;  /* 0x000000de99de7220 */ /* 0x000fe20000410000 */
[----:B-1----:R-:W-:Y:S01]  /*ff30*/  FFMA.FTZ R165, R81, R166, R121 ;  /* 0x000000a651a57223 */ /* 0x002fe20000010079 */
        /* <DEDUP_REMOVED lines=9> */
[----:B--2---:R-:W-:Y:S01]  /*ffd0*/  FFMA.FTZ R158, R84, R193, R124 ;  /* 0x000000c1549e7223 */ /* 0x004fe2000001007c */
        /* <DEDUP_REMOVED lines=19> */
[----:B------:R-:W-:Y:S01]  /*10110*/  LEA R180, P0, R189, UR10, 0x4 ;  /* 0x0000000abdb47c11 */ /* 0x000fe2000f8020ff */
[----:B0-----:R-:W-:Y:S01]  /*10120*/  IMAD R4, R182, 0x4, R4 ;  /* 0x00000004b6047824 */ /* 0x001fe200078e0204 */
[----:B------:R-:W-:-:S02]  /*10130*/  F2FP.BF16.F32.PACK_AB R155, R192, R155 ;  /* 0x0000009bc09b723e */ /* 0x000fc400000010ff */
[----:B------:R-:W-:Y:S02]  /*10140*/  F2FP.BF16.F32.PACK_AB R153, R188, R153 ;  /* 0x00000099bc99723e */ /* 0x000fe400000010ff */
[----:B------:R-:W-:Y:S02]  /*10150*/  F2FP.BF16.F32.PACK_AB R152, R157, R152 ;  /* 0x000000989d98723e */ /* 0x000fe400000010ff */
        /* <DEDUP_REMOVED lines=8> */
[----:B------:R-:W-:Y:S01]  /*101e0*/  F2FP.BF16.F32.PACK_AB R165, R210, R165 ;  /* 0x000000a5d2a5723e */ /* 0x000fe200000010ff */
[----:B------:R0:W-:Y:S01]  /*101f0*/  STG.E.128 desc[UR4][R178.64], R160 ;  /* 0x000000a0b2007986 */ /* 0x0001e2000c101d04 */
[----:B------:R-:W-:Y:S02]  /*10200*/  LEA.HI.X R181, R189, UR11, RZ, 0x4, P0 ;  /* 0x0000000bbdb57c11 */ /* 0x000fe400080f24ff */
[----:B------:R-:W-:Y:S02]  /*10210*/  F2FP.BF16.F32.PACK_AB R164, R169, R164 ;  /* 0x000000a4a9a4723e */ /* 0x000fe400000010ff */
[----:B------:R-:W-:-:S03]  /*10220*/  ISETP.GE.AND P0, PT, R4, R183, PT ;  /* 0x000000b70400720c */ /* 0x000fc60003f06270 */
[----:B------:R0:W-:Y:S10]  /*10230*/  STG.E.128 desc[UR4][R180.64], R164 ;  /* 0x000000a4b4007986 */ /* 0x0001f4000c101d04 */
[----:B------:R-:W-:Y:S05]  /*10240*/  @!P0 BRA `(.L_x_11013) ;  /* 0xffffff0800148947 */ /* 0x000fea000383ffff */
[----:B------:R-:W-:Y:S05]  /*10250*/  EXIT ;  /* 0x000000000000794d */ /* 0x000fea0003800000 */
.L_x_11012:
[----:B------:R-:W-:Y:S01]  /*10260*/  HFMA2.MMA R176, -RZ, RZ, 0, 5.9604644775390625e-08 ;  /* 0x00000001ffb07435 */ /* 0x000fe200000001ff */
[----:B------:R-:W-:Y:S01]  /*10270*/  BSSY B0, `(.L_x_11014) ;  /* 0x0000006000007945 */ /* 0x000fe20003800000 */
[----:B------:R-:W-:Y:S01]  /*10280*/  MOV R181, 0x1f ;  /* 0x0000001f00b57802 */ /* 0x000fe20000000f00 */
[----:B------:R-:W-:-:S08]  /*10290*/  IMAD.MOV.U32 R175, RZ, RZ, -0x1 ;  /* 0xffffffffffaf7424 */ /* 0x000fd000078e00ff */
[----:B------:R-:W-:Y:S05]  /*102a0*/  WARPSYNC.COLLECTIVE R175, `(.L_x_11015) ;  /* 0x00000000af087348 */ /* 0x000fea0003c00000 */
[----:B------:R0:W1:Y:S02]  /*102b0*/  SHFL.BFLY P1, R171, R162, R176, R181 ;  /* 0x0c0000b0a2ab7389 */ /* 0x00006400000200b5 */
[----:B01----:R-:W-:Y:S01]  /*102c0*/  ENDCOLLECTIVE ;  /* 0x000000000000791b */ /* 0x003fe20003800000 */
.L_x_11015:
[----:B------:R-:W-:Y:S05]  /*102d0*/  BSYNC B0 ;  /* 0x0000000000007941 */ /* 0x000fea0003800000 */
.L_x_11014:
        /* <DEDUP_REMOVED lines=9> */
.L_x_11016:
[----:B------:R-:W-:Y:S01]  /*10370*/  HFMA2.MMA R176, -RZ, RZ, 0, 2.384185791015625e-07 ;  /* 0x00000004ffb07435 */ /* 0x000fe200000001ff */
[----:B------:R-:W-:-:S04]  /*10380*/  IMAD.MOV.U32 R157, RZ, RZ, R171 ;  /* 0x000000ffff9d7224 */ /* 0x000fc800078e00ab */
[----:B------:R-:W-:-:S05]  /*10390*/  FADD.FTZ R160, R158, R157 ;  /* 0x0000009d9ea07221 */ /* 0x000fca0000010000 */
[----:B------:R-:W-:-:S07]  /*103a0*/  MOV R162, R160 ;  /* 0x000000a000a27202 */ /* 0x000fce0000000f00 */
[----:B------:R-:W-:Y:S05]  /*103b0*/  WARPSYNC.COLLECTIVE R175, `(.L_x_11017) ;  /* 0x00000000af087348 */ /* 0x000fea0003c00000 */
[----:B------:R0:W1:Y:S02]  /*103c0*/  SHFL.BFLY P1, R171, R162, R176, R181 ;  /* 0x0c0000b0a2ab7389 */ /* 0x00006400000200b5 */
[----:B01----:R-:W-:Y:S01]  /*103d0*/  ENDCOLLECTIVE ;  /* 0x000000000000791b */ /* 0x003fe20003800000 */
.L_x_11017:
[----:B------:R-:W-:Y:S01]  /*103e0*/  HFMA2.MMA R176, -RZ, RZ, 0, 4.76837158203125e-07 ;  /* 0x00000008ffb07435 */ /* 0x000fe200000001ff */
[----:B------:R-:W-:-:S04]  /*103f0*/  IMAD.MOV.U32 R157, RZ, RZ, R171 ;  /* 0x000000ffff9d7224 */ /* 0x000fc800078e00ab */
[----:B------:R-:W-:Y:S02]  /*10400*/  FADD.FTZ R161, R160, R157 ;  /* 0x0000009da0a17221 */ /* 0x000fe40000010000 */
[----:B------:R-:W0:Y:S03]  /*10410*/  LDC R157, c[0x0][0x290] ;  /* 0x0000a400ff9d7b82 */ /* 0x000e260000000800 */
[----:B------:R-:W-:-:S07]  /*10420*/  MOV R162, R161 ;  /* 0x000000a100a27202 */ /* 0x000fce0000000f00 */
[----:B0-----:R-:W-:Y:S05]  /*10430*/  WARPSYNC.COLLECTIVE R175, `(.L_x_11018) ;  /* 0x00000000af087348 */ /* 0x001fea0003c00000 */
[----:B------:R1:W2:Y:S02]  /*10440*/  SHFL.BFLY P1, R171, R162, R176, R181 ;  /* 0x0c0000b0a2ab7389 */ /* 0x0002a400000200b5 */
[----:B012---:R-:W-:Y:S01]  /*10450*/  ENDCOLLECTIVE ;  /* 0x000000000000791b */ /* 0x007fe20003800000 */
.L_x_11018:
[----:B------:R-:W-:Y:S01]  /*10460*/  HFMA2.MMA R176, -RZ, RZ, 0, 9.5367431640625e-07 ;  /* 0x00000010ffb07435 */ /* 0x000fe200000001ff */
[----:B------:R-:W-:-:S04]  /*10470*/  IMAD.MOV.U32 R156, RZ, RZ, R171 ;  /* 0x000000ffff9c7224 */ /* 0x000fc800078e00ab */
[----:B------:R-:W-:-:S05]  /*10480*/  FADD.FTZ R163, R161, R156 ;  /* 0x0000009ca1a37221 */ /* 0x000fca0000010000 */
[----:B------:R-:W-:-:S07]  /*10490*/  MOV R162, R163 ;  /* 0x000000a300a27202 */ /* 0x000fce0000000f00 */
[----:B------:R-:W-:Y:S05]  /*104a0*/  WARPSYNC.COLLECTIVE R175, `(.L_x_11019) ;  /* 0x00000000af087348 */ /* 0x000fea0003c00000 */
[----:B------:R0:W1:Y:S02]  /*104b0*/  SHFL.BFLY P1, R171, R162, R176, R181 ;  /* 0x0c0000b0a2ab7389 */ /* 0x00006400000200b5 */
[----:B01----:R-:W-:Y:S01]  /*104c0*/  ENDCOLLECTIVE ;  /* 0x000000000000791b */ /* 0x003fe20003800000 */
.L_x_11019:
        /* <DEDUP_REMOVED lines=88> */
.L_x_11020:
[----:B------:R-:W-:Y:S01]  /*10a50*/  HFMA2.MMA R176, -RZ, RZ, 0, 1.1920928955078125e-07 ;  /* 0x00000002ffb07435 */ /* 0x000fe200000001ff */
[----:B------:R-:W-:-:S04]  /*10a60*/  IMAD.MOV.U32 R161, RZ, RZ, R171 ;  /* 0x000000ffffa17224 */ /* 0x000fc800078e00ab */
[----:B------:R-:W-:-:S05]  /*10a70*/  FADD.FTZ R161, R156, R161 ;  /* 0x000000a19ca17221 */ /* 0x000fca0000010000 */
[----:B------:R-:W-:-:S07]  /*10a80*/  MOV R162, R161 ;  /* 0x000000a100a27202 */ /* 0x000fce0000000f00 */
[----:B------:R-:W-:Y:S05]  /*10a90*/  WARPSYNC.COLLECTIVE R175, `(.L_x_11021) ;  /* 0x00000000af087348 */ /* 0x000fea0003c00000 */
[----:B------:R0:W1:Y:S02]  /*10aa0*/  SHFL.BFLY P1, R171, R162, R176, R181 ;  /* 0x0c0000b0a2ab7389 */ /* 0x00006400000200b5 */
[----:B01----:R-:W-:Y:S01]  /*10ab0*/  ENDCOLLECTIVE ;  /* 0x000000000000791b */ /* 0x003fe20003800000 */
.L_x_11021:
[----:B------:R-:W-:Y:S01]  /*10ac0*/  HFMA2.MMA R176, -RZ, RZ, 0, 2.384185791015625e-07 ;  /* 0x00000004ffb07435 */ /* 0x000fe200000001ff */
[----:B------:R-:W-:-:S04]  /*10ad0*/  IMAD.MOV.U32 R158, RZ, RZ, R171 ;  /* 0x000000ffff9e7224 */ /* 0x000fc800078e00ab */
[----:B------:R-:W-:-:S05]  /*10ae0*/  FADD.FTZ R158, R161, R158 ;  /* 0x0000009ea19e7221 */ /* 0x000fca0000010000 */
[----:B------:R-:W-:-:S07]  /*10af0*/  MOV R162, R158 ;  /* 0x0000009e00a27202 */ /* 0x000fce0000000f00 */
[----:B------:R-:W-:Y:S05]  /*10b00*/  WARPSYNC.COLLECTIVE R175, `(.L_x_11022) ;  /* 0x00000000af087348 */ /* 0x000fea0003c00000 */
[----:B------:R0:W1:Y:S02]  /*10b10*/  SHFL.BFLY P1, R171, R162, R176, R181 ;  /* 0x0c0000b0a2ab7389 */ /* 0x00006400000200b5 */
[----:B01----:R-:W-:Y:S01]  /*10b20*/  ENDCOLLECTIVE ;  /* 0x000000000000791b */ /* 0x003fe20003800000 */
.L_x_11022:
[----:B------:R-:W-:Y:S01]  /*10b30*/  HFMA2.MMA R176, -RZ, RZ, 0, 4.76837158203125e-07 ;  /* 0x00000008ffb07435 */ /* 0x000fe200000001ff */
[----:B------:R-:W-:-:S04]  /*10b40*/  IMAD.MOV.U32 R163, RZ, RZ, R171 ;  /* 0x000000ffffa37224 */ /* 0x000fc800078e00ab */
[----:B------:R-:W-:-:S05]  /*10b50*/  FADD.FTZ R163, R158, R163 ;  /* 0x000000a39ea37221 */ /* 0x000fca0000010000 */
[----:B------:R-:W-:-:S07]  /*10b60*/  MOV R162, R163 ;  /* 0x000000a300a27202 */ /* 0x000fce0000000f00 */
[----:B------:R-:W-:Y:S05]  /*10b70*/  WARPSYNC.COLLECTIVE R175, `(.L_x_11023) ;  /* 0x00000000af087348 */ /* 0x000fea0003c00000 */
[----:B------:R0:W1:Y:S02]  /*10b80*/  SHFL.BFLY P1, R171, R162, R176, R181 ;  /* 0x0c0000b0a2ab7389 */ /* 0x00006400000200b5 */
[----:B01----:R-:W-:Y:S01]  /*10b90*/  ENDCOLLECTIVE ;  /* 0x000000000000791b */ /* 0x003fe20003800000 */
.L_x_11023:
[----:B------:R-:W-:Y:S01]  /*10ba0*/  HFMA2.MMA R176, -RZ, RZ, 0, 9.5367431640625e-07 ;  /* 0x00000010ffb07435 */ /* 0x000fe200000001ff */
[----:B------:R-:W-:-:S04]  /*10bb0*/  IMAD.MOV.U32 R160, RZ, RZ, R171 ;  /* 0x000000ffffa07224 */ /* 0x000fc800078e00ab */
[----:B------:R-:W-:-:S05]  /*10bc0*/  FADD.FTZ R160, R163, R160 ;  /* 0x000000a0a3a07221 */ /* 0x000fca0000010000 */
[----:B------:R-:W-:-:S07]  /*10bd0*/  MOV R162, R160 ;  /* 0x000000a000a27202 */ /* 0x000fce0000000f00 */
[----:B------:R-:W-:Y:S05]  /*10be0*/  WARPSYNC.COLLECTIVE R175, `(.L_x_11024) ;  /* 0x00000000af087348 */ /* 0x000fea0003c00000 */
[----:B------:R0:W1:Y:S02]  /*10bf0*/  SHFL.BFLY P1, R171, R162, R176, R181 ;  /* 0x0c0000b0a2ab7389 */ /* 0x00006400000200b5 */
[----:B01----:R-:W-:Y:S01]  /*10c00*/  ENDCOLLECTIVE ;  /* 0x000000000000791b */ /* 0x003fe20003800000 */
.L_x_11024:
[----:B------:R-:W-:Y:S05]  /*10c10*/  BRA `(.L_x_11025) ;  /* 0xffffffe800e07947 */ /* 0x000fea000383ffff */
.L_x_11026:
        /* <DEDUP_REMOVED lines=14> */
.L_x_37411:


//--------------------- .text._ZN10layer_norm13ln_fwd_kernelINS_13Kernel_traitsIf13__nv_bfloat16S2_S2_fjLj1280ELj1ELj4ELj1ELj16ENS_18Kernel_traits_baseILj1280EfS2_S2_S2_fjLj128EEEEELb1ELb1ELb1ELb0EEEvNS_9FwdParamsE --------------------------
	.section	.text._ZN10layer_norm13ln_fwd_kernelINS_13Kernel_traitsIf13__nv_bfloat16S2_S2_fjLj1280ELj1ELj4ELj1ELj16ENS_18Kernel_traits_baseILj1280EfS2_S2_S2_fjLj128EEEEELb1ELb1ELb1ELb0EEEvNS_9FwdParamsE,"ax",@progbits
	.align	128
        .global         _ZN10layer_norm13ln_fwd_kernelINS_13Kernel_traitsIf13__nv_bfloat16S2_S2_fjLj1280ELj1ELj4ELj1ELj16ENS_18Kernel_traits_baseILj1280EfS2_S2_S2_fjLj128EEEEELb1ELb1ELb1ELb0EEEvNS_9FwdParamsE
        .type           _ZN10layer_norm13ln_fwd_kernelINS_13Kernel_traitsIf13__nv_bfloat16S2_S2_fjLj1280ELj1ELj4ELj1ELj16ENS_18Kernel_traits_baseILj1280EfS2_S2_S2_fjLj128EEEEELb1ELb1ELb1ELb0EEEvNS_9FwdParamsE,@function
        .size           _ZN10layer_norm13ln_fwd_kernelINS_13Kernel_traitsIf13__nv_bfloat16S2_S2_fjLj1280ELj1ELj4ELj1ELj16ENS_18Kernel_traits_baseILj1280EfS2_S2_S2_fjLj128EEEEELb1ELb1ELb1ELb0EEEvNS_9FwdParamsE,(.L_x_37412 - _ZN10layer_norm13ln_fwd_kernelINS_13Kernel_traitsIf13__nv_bfloat16S2_S2_fjLj1280ELj1ELj4ELj1ELj16ENS_18Kernel_traits_baseILj1280EfS2_S2_S2_fjLj128EEEEELb1ELb1ELb1ELb0EEEvNS_9FwdParamsE)
        .other          _ZN10layer_norm13ln_fwd_kernelINS_13Kernel_traitsIf13__nv_bfloat16S2_S2_fjLj1280ELj1ELj4ELj1ELj16ENS_18Kernel_traits_baseILj1280EfS2_S2_S2_fjLj128EEEEELb1ELb1ELb1ELb0EEEvNS_9FwdParamsE,@"STO_CUDA_ENTRY STV_DEFAULT"
_ZN10layer_norm13ln_fwd_kernelINS_13Kernel_traitsIf13__nv_bfloat16S2_S2_fjLj1280ELj1ELj4ELj1ELj16ENS_18Kernel_traits_baseILj1280EfS2_S2_S2_fjLj128EEEEELb1ELb1ELb1ELb0EEEvNS_9FwdParamsE:
.text._ZN10layer_norm13ln_fwd_kernelINS_13Kernel_traitsIf13__nv_bfloat16S2_S2_fjLj1280ELj1ELj4ELj1ELj16ENS_18Kernel_traits_baseILj1280EfS2_S2_S2_fjLj128EEEEELb1ELb1ELb1ELb0EEEvNS_9FwdParamsE:
        /* <DEDUP_REMOVED lines=19> */
[----:B---3--:R-:W-:Y:S01]  /*0130*/  IMAD R12, R29, UR6, R13 ;  /* 0x000000061d0c7c24 */ /* 0x008fe2000f8e020d */
[----:B------:R-:W-:Y:S01]  /*0140*/  LOP3.LUT R212, R212, 0xfffffff7, RZ, 0xc0, !PT ;  /* 0xfffffff7d4d47812 */ /* 0x000fe200078ec0ff */
[----:B------:R-:W-:Y:S01]  /*0150*/  BSSY B0, `(.L_x_11027) ;  /* 0x000005c000007945 */ /* 0x000fe20003800000 */
[----:B----4-:R-:W-:Y:S01]  /*0160*/  @P0 IADD3 R28, P1, R2, R5, RZ ;  /* 0x00000005021c0210 */ /* 0x010fe20007f3e0ff */
[----:B------:R-:W-:-:S04]  /*0170*/  IMAD.WIDE.U32 R4, R12, -0x326172a9, RZ ;  /* 0xcd9e8d570c047825 */ /* 0x000fc800078e00ff */
[----:B------:R-:W-:Y:S01]  /*0180*/  @P0 IMAD.X R7, RZ, RZ, R3, P1 ;  /* 0x000000ffff070224 */ /* 0x000fe200008e0603 */
[----:B-----5:R-:W-:Y:S01]  /*0190*/  IADD3 R9, R215, -0x4498517b, RZ ;  /* 0xbb67ae85d7097810 */ /* 0x020fe20007ffe0ff */
[----:B------:R-:W-:-:S03]  /*01a0*/  VIADD R8, R214, 0x9e3779b9 ;  /* 0x9e3779b9d6087836 */ /* 0x000fc60000000000 */
[--C-:B------:R-:W-:Y:S01]  /*01b0*/  SHF.R.U32.HI R11, RZ, 0x2, R7.reuse ;  /* 0x00000002ff0b7819 */ /* 0x100fe20000011607 */
[----:B------:R-:W-:Y:S01]  /*01c0*/  VIADD R0, R215, 0xa9066899 ;  /* 0xa9066899d7007836 */ /* 0x000fe20000000000 */
[----:B------:R-:W-:Y:S01]  /*01d0*/  SHF.R.U64 R10, R28, 0x2, R7 ;  /* 0x000000021c0a7819 */ /* 0x000fe20000001207 */
[----:B------:R-:W-:Y:S01]  /*01e0*/  VIADD R7, R214, 0x3c6ef372 ;  /* 0x3c6ef372d6077836 */ /* 0x000fe20000000000 */
[----:B------:R-:W-:Y:S01]  /*01f0*/  LOP3.LUT R14, R5, R11, R214, 0x96, !PT ;  /* 0x0000000b050e7212 */ /* 0x000fe200078e96d6 */
[C---:B------:R-:W-:Y:S01]  /*0200*/  VIADD R5, R215.reuse, 0x32370b8f ;  /* 0x32370b8fd7057836 */ /* 0x040fe20000000000 */
[----:B------:R-:W-:Y:S01]  /*0210*/  IADD3 R6, R215, 0x76cf5d0a, RZ ;  /* 0x76cf5d0ad7067810 */ /* 0x000fe20007ffe0ff */
[----:B------:R-:W-:-:S04]  /*0220*/  IMAD.WIDE.U32 R2, R10, -0x2daee0ad, RZ ;  /* 0xd2511f530a027825 */ /* 0x000fc800078e00ff */
[----:B------:R-:W-:Y:S01]  /*0230*/  IMAD.WIDE.U32 R14, R14, -0x2daee0ad, RZ ;  /* 0xd2511f530e0e7825 */ /* 0x000fe200078e00ff */
[----:B------:R-:W-:-:S04]  /*0240*/  LOP3.LUT R3, R3, R215, RZ, 0x3c, !PT ;  /* 0x000000d703037212 */ /* 0x000fc800078e3cff */
        /* <DEDUP_REMOVED lines=9> */
[----:B------:R-:W-:Y:S02]  /*02e0*/  IADD3 R3, R214, 0x78dde6e4, RZ ;  /* 0x78dde6e4d6037810 */ /* 0x000fe40007ffe0ff */
[----:B------:R-:W-:Y:S01]  /*02f0*/  LOP3.LUT R20, R19, R2, R5, 0x96, !PT ;  /* 0x0000000213147212 */ /* 0x000fe200078e9605 */
[----:B------:R-:W-:-:S04]  /*0300*/  IMAD.WIDE.U32 R14, R14, -0x326172a9, RZ ;  /* 0xcd9e8d570e0e7825 */ /* 0x000fc800078e00ff */
[----:B------:R-:W-:Y:S01]  /*0310*/  IMAD.WIDE.U32 R20, R20, -0x326172a9, RZ ;  /* 0xcd9e8d5714147825 */ /* 0x000fe200078e00ff */
[----:B------:R-:W-:Y:S02]  /*0320*/  LOP3.LUT R15, R15, R16, R4, 0x96, !PT ;  /* 0x000000100f0f7212 */ /* 0x000fe400078e9604 */
[C---:B------:R-:W-:Y:S01]  /*0330*/  IADD3 R16, R215.reuse, 0x646e171e, RZ ;  /* 0x646e171ed7107810 */ /* 0x040fe20007ffe0ff */
[----:B------:R-:W-:Y:S01]  /*0340*/  VIADD R2, R215, 0xed9eba14 ;  /* 0xed9eba14d7027836 */ /* 0x000fe20000000000 */
[----:B------:R-:W-:Y:S01]  /*0350*/  LOP3.LUT R22, R21, R14, R3, 0x96, !PT ;  /* 0x0000000e15167212 */ /* 0x000fe200078e9603 */
[----:B------:R-:W-:-:S04]  /*0360*/  IMAD.WIDE.U32 R14, R15, -0x2daee0ad, RZ ;  /* 0xd2511f530f0e7825 */ /* 0x000fc800078e00ff */
[----:B------:R-:W-:Y:S01]  /*0370*/  IMAD.WIDE.U32 R22, R22, -0x2daee0ad, RZ ;  /* 0xd2511f5316167825 */ /* 0x000fe200078e00ff */
[----:B------:R-:W-:Y:S02]  /*0380*/  LOP3.LUT R18, R15, R18, R2, 0x96, !PT ;  /* 0x000000120f127212 */ /* 0x000fe400078e9602 */
[----:B0-----:R-:W-:Y:S01]  /*0390*/  SHF.R.S32.HI R15, RZ, 0x1f, R30 ;  /* 0x0000001fff0f7819 */ /* 0x001fe2000001141e */
[----:B------:R-:W-:Y:S01]  /*03a0*/  IMAD.MOV.U32 R21, RZ, RZ, R211 ;  /* 0x000000ffff157224 */ /* 0x000fe200078e00d3 */
[----:B------:R-:W-:Y:S01]  /*03b0*/  LOP3.LUT R26, R23, R14, R0, 0x96, !PT ;  /* 0x0000000e171a7212 */ /* 0x000fe200078e9600 */
[----:B------:R-:W-:Y:S01]  /*03c0*/  IMAD.WIDE.U32 R18, R18, -0x326172a9, RZ ;  /* 0xcd9e8d5712127825 */ /* 0x000fe200078e00ff */
[----:B------:R-:W-:Y:S02]  /*03d0*/  IADD3 R14, R214, 0x1715609d, RZ ;  /* 0x1715609dd60e7810 */ /* 0x000fe40007ffe0ff */
[----:B------:R-:W-:Y:S01]  /*03e0*/  LEA.HI R17, R15, R30, RZ, 0x3 ;  /* 0x0000001e0f117211 */ /* 0x000fe200078f18ff */
[----:B------:R-:W-:Y:S01]  /*03f0*/  IMAD.WIDE.U32 R26, R26, -0x326172a9, RZ ;  /* 0xcd9e8d571a1a7825 */ /* 0x000fe200078e00ff */
[----:B------:R-:W-:-:S02]  /*0400*/  LOP3.LUT R24, R19, R20, R14, 0x96, !PT ;  /* 0x0000001413187212 */ /* 0x000fc400078e960e */
[----:B------:R-:W-:Y:S01]  /*0410*/  LOP3.LUT R20, R21, 0x1f, RZ, 0x3c, !PT ;  /* 0x0000001f15147812 */ /* 0x000fe200078e3cff */
[----:B------:R-:W-:Y:S02]  /*0420*/  VIADD R15, R214, 0xb54cda56 ;  /* 0xb54cda56d60f7836 */ /* 0x000fe40000000000 */
[----:B------:R-:W-:Y:S01]  /*0430*/  IMAD.WIDE.U32 R24, R24, -0x2daee0ad, RZ ;  /* 0xd2511f5318187825 */ /* 0x000fe200078e00ff */
[----:B------:R-:W-:Y:S02]  /*0440*/  LEA.HI.SX32 R17, R17, R20, 0x1d ;  /* 0x0000001411117211 */ /* 0x000fe400078feaff */
[----:B------:R-:W-:Y:S01]  /*0450*/  LOP3.LUT R30, R27, R18, R15, 0x96, !PT ;  /* 0x000000121b1e7212 */ /* 0x000fe200078e960f */
[----:B------:R-:W-:Y:S01]  /*0460*/  VIADD R18, R215, 0x1fd5c5a3 ;  /* 0x1fd5c5a3d7127836 */ /* 0x000fe20000000000 */
[C---:B------:R-:W-:Y:S01]  /*0470*/  ISETP.GE.U32.AND P6, PT, R17.reuse, 0x40, PT ;  /* 0x000000401100780c */ /* 0x040fe20003fc6070 */
[----:B------:R-:W-:Y:S01]  /*0480*/  VIADD R19, R214, 0x5384540f ;  /* 0x5384540fd6137836 */ /* 0x000fe20000000000 */
[C---:B------:R-:W-:Y:S01]  /*0490*/  ISETP.GE.U32.AND P5, PT, R17.reuse, 0x60, PT ;  /* 0x000000601100780c */ /* 0x040fe20003fa6070 */
[----:B------:R-:W-:Y:S01]  /*04a0*/  IMAD.WIDE.U32 R30, R30, -0x2daee0ad, RZ ;  /* 0xd2511f531e1e7825 */ /* 0x000fe200078e00ff */
[----:B------:R-:W-:-:S02]  /*04b0*/  ISETP.GE.U32.AND P4, PT, R17, 0x80, PT ;  /* 0x000000801100780c */ /* 0x000fc40003f86070 */
[C---:B------:R-:W-:Y:S02]  /*04c0*/  LOP3.LUT P0, RZ, R17.reuse, 0xffffffe0, RZ, 0xc0, !PT ;  /* 0xffffffe011ff7812 */ /* 0x040fe4000780c0ff */
[----:B------:R-:W-:Y:S02]  /*04d0*/  ISETP.GE.U32.AND P3, PT, R17, 0xa0, PT ;  /* 0x000000a01100780c */ /* 0x000fe40003f66070 */
[----:B------:R-:W-:Y:S02]  /*04e0*/  LOP3.LUT R152, R25, R22, R16, 0x96, !PT ;  /* 0x0000001619987212 */ /* 0x000fe400078e9610 */
[----:B------:R-:W-:Y:S02]  /*04f0*/  SHF.R.U32.HI R20, RZ, 0x5, R13 ;  /* 0x00000005ff147819 */ /* 0x000fe4000001160d */
[----:B------:R-:W-:Y:S01]  /*0500*/  @P6 LOP3.LUT R212, R212, 0x8, RZ, 0xfc, !PT ;  /* 0x00000008d4d46812 */ /* 0x000fe200078efcff */
[----:B------:R-:W-:Y:S01]  /*0510*/  IMAD.WIDE.U32 R152, R152, -0x326172a9, RZ ;  /* 0xcd9e8d5798987825 */ /* 0x000fe200078e00ff */
[----:B------:R-:W-:-:S02]  /*0520*/  LEA R20, R29, R20, 0x2 ;  /* 0x000000141d147211 */ /* 0x000fc400078e10ff */
[----:B------:R-:W-:Y:S02]  /*0530*/  LOP3.LUT R212, R212, 0xfffffffb, RZ, 0xc0, !PT ;  /* 0xfffffffbd4d47812 */ /* 0x000fe400078ec0ff */
[----:B------:R-:W-:Y:S02]  /*0540*/  LOP3.LUT R154, R31, R24, R18, 0x96, !PT ;  /* 0x000000181f9a7212 */ /* 0x000fe400078e9612 */
[----:B------:R-:W-:Y:S02]  /*0550*/  @P5 LOP3.LUT R212, R212, 0x4, RZ, 0xfc, !PT ;  /* 0x00000004d4d45812 */ /* 0x000fe400078efcff */
[----:B------:R-:W-:Y:S02]  /*0560*/  LOP3.LUT R29, R153, R26, R19, 0x96, !PT ;  /* 0x0000001a991d7212 */ /* 0x000fe400078e9613 */
        /* <DEDUP_REMOVED lines=26> */
.L_x_11028:
[----:B------:R-:W-:Y:S05]  /*0710*/  BSYNC B0 ;  /* 0x0000000000007941 */ /* 0x000fea0003800000 */
.L_x_11027:
        /* <DEDUP_REMOVED lines=23> */
.L_x_11030:
[----:B------:R-:W-:Y:S05]  /*0890*/  BSYNC B0 ;  /* 0x0000000000007941 */ /* 0x000fea0003800000 */
.L_x_11029:
        /* <DEDUP_REMOVED lines=23> */
.L_x_11032:
[----:B------:R-:W-:Y:S05]  /*0a10*/  BSYNC B0 ;  /* 0x0000000000007941 */ /* 0x000fea0003800000 */
.L_x_11031:
        /* <DEDUP_REMOVED lines=23> */
.L_x_11034:
[----:B------:R-:W-:Y:S05]  /*0b90*/  BSYNC B0 ;  /* 0x0000000000007941 */ /* 0x000fea0003800000 */
.L_x_11033:
        /* <DEDUP_REMOVED lines=22> */
.L_x_11036:
[----:B------:R-:W-:Y:S05]  /*0d00*/  BSYNC B0 ;  /* 0x0000000000007941 */ /* 0x000fea0003800000 */
.L_x_11035:
[----:B------:R-:W-:Y:S01]  /*0d10*/  ULDC UR6, c[0x0][0x214] ;  /* 0x0000850000067ab9 */ /* 0x000fe20000000800 */
[----:B01234-:R-:W-:Y:S01]  /*0d20*/  IMAD.HI.U32 R23, R29, -0x2daee0ad, RZ ;  /* 0xd2511f531d177827 */ /* 0x01ffe200078e00ff */
[----:B------:R-:W-:-:S03]  /*0d30*/  ISETP.GE.AND P1, PT, R20, UR6, PT ;  /* 0x0000000614007c0c */ /* 0x000fc6000bf26270 */
[----:B------:R-:W-:Y:S02]  /*0d40*/  VIADD R22, R215, 0xdb3d7428 ;  /* 0xdb3d7428d7167836 */ /* 0x000fe40000000000 */
[----:B------:R-:W-:Y:S02]  /*0d50*/  VIADD R21, R214, 0xf1bbcdc8 ;  /* 0xf1bbcdc8d6157836 */ /* 0x000fe40000000000 */
[----:B------:R-:W-:Y:S01]  /*0d60*/  IMAD.HI.U32 R24, R154, -0x326172a9, RZ ;  /* 0xcd9e8d579a187827 */ /* 0x000fe200078e00ff */
[----:B------:R-:W-:Y:S02]  /*0d70*/  LOP3.LUT R31, R23, R30, R22, 0x96, !PT ;  /* 0x0000001e171f7212 */ /* 0x000fe400078e9616 */
[----:B------:R-:W-:Y:S02]  /*0d80*/  IADD3 R23, R214, -0x700cb87f, RZ ;  /* 0x8ff34781d6177810 */ /* 0x000fe40007ffe0ff */
[----:B------:R-:W-:Y:S01]  /*0d90*/  LOP3.LUT R24, R24, R152, R21, 0x96, !PT ;  /* 0x0000009818187212 */ /* 0x000fe200078e9615 */
[----:B------:R-:W-:Y:S06]  /*0da0*/  @P1 EXIT ;  /* 0x000000000000194d */ /* 0x000fec0003800000 */
[----:B------:R-:W-:Y:S01]  /*0db0*/  ULDC.U8 UR6, c[0x0][0x2a0] ;  /* 0x0000a80000067ab9 */ /* 0x000fe20000000000 */
[----:B------:R-:W-:Y:S01]  /*0dc0*/  IMAD.WIDE.U32 R26, R24, -0x2daee0ad, RZ ;  /* 0xd2511f53181a7825 */ /* 0x000fe200078e00ff */
[----:B------:R-:W-:Y:S01]  /*0dd0*/  ISETP.NE.AND P1, PT, RZ, UR6, PT ;  /* 0x00000006ff007c0c */ /* 0x000fe2000bf25270 */
[----:B------:R-:W-:Y:S01]  /*0de0*/  ULDC UR8, c[0x0][0x294] ;  /* 0x0000a50000087ab9 */ /* 0x000fe20000000800 */
[----:B------:R-:W-:Y:S01]  /*0df0*/  LOP3.LUT R212, R212, 0xffffffef, RZ, 0xc0, !PT ;  /* 0xffffffefd4d47812 */ /* 0x000fe200078ec0ff */
[----:B------:R-:W-:Y:S01]  /*0e00*/  IMAD R25, R29, -0x2daee0ad, RZ ;  /* 0xd2511f531d197824 */ /* 0x000fe200078e02ff */
[----:B------:R-:W-:Y:S01]  /*0e10*/  LOP3.LUT R28, R28, 0x3, RZ, 0xc0, !PT ;  /* 0x000000031c1c7812 */ /* 0x000fe200078ec0ff */
[----:B------:R-:W-:Y:S01]  /*0e20*/  VIADD R24, R215, 0x96a522ad ;  /* 0x96a522add7187836 */ /* 0x000fe20000000000 */
[----:B------:R-:W-:Y:S01]  /*0e30*/  ULDC UR9, c[0x0][0x2d8] ;  /* 0x0000b60000097ab9 */ /* 0x000fe20000000800 */
[----:B------:R-:W-:Y:S01]  /*0e40*/  IMAD R29, R154, -0x326172a9, RZ ;  /* 0xcd9e8d579a1d7824 */ /* 0x000fe200078e02ff */
[----:B------:R-:W-:Y:S01]  /*0e50*/  ULDC.64 UR10, c[0x0][0x298] ;  /* 0x0000a600000a7ab9 */ /* 0x000fe20000000a00 */
[----:B------:R-:W-:Y:S01]  /*0e60*/  IMAD.HI.U32 R30, R31, -0x326172a9, RZ ;  /* 0xcd9e8d571f1e7827 */ /* 0x000fe200078e00ff */
[----:B------:R-:W-:Y:S01]  /*0e70*/  LOP3.LUT R25, R27, R25, R24, 0x96, !PT ;  /* 0x000000191b197212 */ /* 0x000fe200078e9618 */
[----:B------:R-:W-:-:S02]  /*0e80*/  ULDC.64 UR6, c[0x0][0x230] ;  /* 0x00008c0000067ab9 */ /* 0x000fc40000000a00 */
[----:B------:R-:W-:Y:S02]  /*0e90*/  @P1 LOP3.LUT R212, R212, 0x10, RZ, 0xfc, !PT ;  /* 0x00000010d4d41812 */ /* 0x000fe400078efcff */
[----:B------:R-:W-:Y:S01]  /*0ea0*/  LOP3.LUT R27, R30, R29, R23, 0x96, !PT ;  /* 0x0000001d1e1b7212 */ /* 0x000fe200078e9617 */
[----:B------:R-:W-:Y:S02]  /*0eb0*/  IMAD.MOV.U32 R29, RZ, RZ, RZ ;  /* 0x000000ffff1d7224 */ /* 0x000fe400078e00ff */
[----:B------:R-:W-:-:S07]  /*0ec0*/  IMAD R30, R31, -0x326172a9, RZ ;  /* 0xcd9e8d571f1e7824 */ /* 0x000fce00078e02ff */
.L_x_11466:
[----:B------:R-:W0:Y:S08]  /*0ed0*/  LDC.64 R160, c[0x0][0x280] ;  /* 0x0000a000ffa07b82 */ /* 0x000e300000000a00 */
[----:B------:R-:W1:Y:S01]  /*0ee0*/  LDC R221, c[0x0][0x218] ;  /* 0x00008600ffdd7b82 */ /* 0x000e620000000800 */
[----:B0-----:R-:W-:-:S07]  /*0ef0*/  IMAD.WIDE R224, R20, 0x4, R160 ;  /* 0x0000000414e07825 */ /* 0x001fce00078e02a0 */
[----:B------:R-:W0:Y:S01]  /*0f00*/  LDC.64 R160, c[0x0][0x288] ;  /* 0x0000a200ffa07b82 */ /* 0x000e220000000a00 */
[----:B------:R-:W2:Y:S01]  /*0f10*/  LDG.E R224, desc[UR4][R224.64] ;  /* 0x00000004e0e07981 */ /* 0x000ea2000c1e1900 */
[----:B0-----:R-:W-:-:S05]  /*0f20*/  IMAD.WIDE R160, R20, 0x4, R160 ;  /* 0x0000000414a07825 */ /* 0x001fca00078e02a0 */
[----:B-----5:R0:W5:Y:S01]  /*0f30*/  LDG.E R213, desc[UR4][R160.64] ;  /* 0x00000004a0d57981 */ /* 0x020162000c1e1900 */
[----:B-1----:R-:W-:Y:S01]  /*0f40*/  IMAD R162, R20, R221, RZ ;  /* 0x000000dd14a27224 */ /* 0x002fe200078e02ff */
[----:B------:R-:W-:Y:S01]  /*0f50*/  BSSY B0, `(.L_x_11037) ;  /* 0x000034a000007945 */ /* 0x000fe20003800000 */
[----:B------:R-:W-:Y:S01]  /*0f60*/  IMAD.MOV.U32 R223, RZ, RZ, RZ ;  /* 0x000000ffffdf7224 */ /* 0x000fe200078e00ff */
[----:B------:R-:W-:Y:S02]  /*0f70*/  SHF.R.S32.HI R220, RZ, 0x1f, R20 ;  /* 0x0000001fffdc7819 */ /* 0x000fe40000011414 */
[----:B------:R-:W-:-:S04]  /*0f80*/  SHF.R.S32.HI R163, RZ, 0x1f, R162 ;  /* 0x0000001fffa37819 */ /* 0x000fc800000114a2 */
[----:B------:R-:W-:-:S04]  /*0f90*/  LEA.HI R162, R163, R162, RZ, 0x3 ;  /* 0x000000a2a3a27211 */ /* 0x000fc800078f18ff */
[----:B------:R-:W-:Y:S02]  /*0fa0*/  LEA.HI.SX32 R222, R162, R211, 0x1d ;  /* 0x000000d3a2de7211 */ /* 0x000fe400078feaff */
[----:B--2---:R-:W-:-:S13]  /*0fb0*/  ISETP.GE.AND P1, PT, R224, 0x1, PT ;  /* 0x00000001e000780c */ /* 0x004fda0003f26270 */
[----:B------:R-:W-:Y:S02]  /*0fc0*/  @P1 IADD3 R216, R224, -0x1, RZ ;  /* 0xffffffffe0d81810 */ /* 0x000fe40007ffe0ff */
[----:B------:R-:W-:-:S03]  /*0fd0*/  @P1 LOP3.LUT R211, R13, 0x1f, RZ, 0xc0, !PT ;  /* 0x0000001f0dd31812 */ /* 0x000fc600078ec0ff */
[----:B------:R-:W-:-:S05]  /*0fe0*/  @P1 IMAD R216, R216, R221, RZ ;  /* 0x000000ddd8d81224 */ /* 0x000fca00078e02ff */
[----:B------:R-:W-:-:S04]  /*0ff0*/  @P1 SHF.R.S32.HI R217, RZ, 0x1f, R216 ;  /* 0x0000001fffd91819 */ /* 0x000fc800000114d8 */
[----:B------:R-:W-:-:S04]  /*1000*/  @P1 LEA.HI R216, R217, R216, RZ, 0x3 ;  /* 0x000000d8d9d81211 */ /* 0x000fc800078f18ff */
        /* <DEDUP_REMOVED lines=19> */
.L_x_11040:
        /* <DEDUP_REMOVED lines=12> */
.L_x_11043:
[----:B------:R-:W-:-:S07]  /*1200*/  IMAD.MOV.U32 R164, RZ, RZ, R30 ;  /* 0x000000ffffa47224 */ /* 0x000fce00078e001e */
.L_x_11044:
[----:B------:R-:W-:Y:S05]  /*1210*/  BSYNC B2 ;  /* 0x0000000000027941 */ /* 0x000fea0003800000 */
.L_x_11042:
        /* <DEDUP_REMOVED lines=16> */
.L_x_11048:
[----:B------:R-:W-:Y:S05]  /*1320*/  BSYNC B3 ;  /* 0x0000000000037941 */ /* 0x000fea0003800000 */
.L_x_11047:
        /* <DEDUP_REMOVED lines=41> */
[----:B------:R-:W-:Y:S01]  /*15c0*/  MOV R26, R160 ;  /* 0x000000a0001a7202 */ /* 0x000fe20000000f00 */
[----:B------:R-:W-:-:S07]  /*15d0*/  IMAD.MOV.U32 R160, RZ, RZ, RZ ;  /* 0x000000ffffa07224 */ /* 0x000fce00078e00ff */
.L_x_11046:
[----:B------:R-:W-:Y:S05]  /*15e0*/  BSYNC B2 ;  /* 0x0000000000027941 */ /* 0x000fea0003800000 */
.L_x_11045:
        /* <DEDUP_REMOVED lines=10> */
[----:B------:R-:W-:-:S04]  /*1690*/  FMUL.FTZ R31, R52, R31 ;  /* 0x0000001f341f7220 */ /* 0x000fc80000410000 */
[----:B------:R-:W-:-:S07]  /*16a0*/  @P2 FADD.FTZ R31, R28, R31 ;  /* 0x0000001f1c1f2221 */ /* 0x000fce0000010000 */
.L_x_11041:
[----:B------:R-:W-:Y:S05]  /*16b0*/  BSYNC B1 ;  /* 0x0000000000017941 */ /* 0x000fea0003800000 */
.L_x_11039:
        /* <DEDUP_REMOVED lines=9> */
.L_x_11050:
        /* <DEDUP_REMOVED lines=12> */
.L_x_11053:
[----:B------:R-:W-:-:S07]  /*1810*/  IMAD.MOV.U32 R28, RZ, RZ, R30 ;  /* 0x000000ffff1c7224 */ /* 0x000fce00078e001e */
.L_x_11054:
[----:B------:R-:W-:Y:S05]  /*1820*/  BSYNC B2 ;  /* 0x0000000000027941 */ /* 0x000fea0003800000 */
.L_x_11052:
        /* <DEDUP_REMOVED lines=16> */
.L_x_11058:
[----:B------:R-:W-:Y:S05]  /*1930*/  BSYNC B3 ;  /* 0x0000000000037941 */ /* 0x000fea0003800000 */
.L_x_11057:
        /* <DEDUP_REMOVED lines=42> */
[----:B------:R-:W-:Y:S02]  /*1be0*/  IMAD.MOV.U32 R26, RZ, RZ, R160 ;  /* 0x000000ffff1a7224 */ /* 0x000fe400078e00a0 */
[----:B------:R-:W-:-:S07]  /*1bf0*/  IMAD.MOV.U32 R161, RZ, RZ, RZ ;  /* 0x000000ffffa17224 */ /* 0x000fce00078e00ff */
.L_x_11056:
[----:B------:R-:W-:Y:S05]  /*1c00*/  BSYNC B2 ;  /* 0x0000000000027941 */ /* 0x000fea0003800000 */
.L_x_11055:
        /* <DEDUP_REMOVED lines=14> */
.L_x_11051:
[----:B------:R-:W-:Y:S05]  /*1cf0*/  BSYNC B1 ;  /* 0x0000000000017941 */ /* 0x000fea0003800000 */
.L_x_11049:
        /* <DEDUP_REMOVED lines=8> */
.L_x_11060:
        /* <DEDUP_REMOVED lines=12> */
.L_x_11063:
[----:B------:R-:W-:-:S07]  /*1e40*/  IMAD.MOV.U32 R28, RZ, RZ, R30 ;  /* 0x000000ffff1c7224 */ /* 0x000fce00078e001e */
.L_x_11064:
[----:B------:R-:W-:Y:S05]  /*1e50*/  BSYNC B2 ;  /* 0x0000000000027941 */ /* 0x000fea0003800000 */
.L_x_11062:
        /* <DEDUP_REMOVED lines=16> */
.L_x_11068:
[----:B------:R-:W-:Y:S05]  /*1f60*/  BSYNC B3 ;  /* 0x0000000000037941 */ /* 0x000fea0003800000 */
.L_x_11067:
        /* <DEDUP_REMOVED lines=42> */
[----:B------:R-:W-:Y:S01]  /*2210*/  IMAD.MOV.U32 R26, RZ, RZ, R160 ;  /* 0x000000ffff1a7224 */ /* 0x000fe200078e00a0 */
[----:B------:R-:W-:-:S11]  /*2220*/  HFMA2.MMA R160, -RZ, RZ, 0, 0 ;  /* 0x00000000ffa07435 */ /* 0x000fd600000001ff */
.L_x_11066:
[----:B------:R-:W-:Y:S05]  /*2230*/  BSYNC B2 ;  /* 0x0000000000027941 */ /* 0x000fea0003800000 */
.L_x_11065:
        /* <DEDUP_REMOVED lines=10> */
[----:B------:R-:W-:-:S04]  /*22e0*/  FMUL.FTZ R167, R54, R161 ;  /* 0x000000a136a77220 */ /* 0x000fc80000410000 */
[----:B------:R-:W-:-:S07]  /*22f0*/  @P2 FADD.FTZ R167, R28, R167 ;  /* 0x000000a71ca72221 */ /* 0x000fce0000010000 */
.L_x_11061:
[----:B------:R-:W-:Y:S05]  /*2300*/  BSYNC B1 ;  /* 0x0000000000017941 */ /* 0x000fea0003800000 */
.L_x_11059:
        /* <DEDUP_REMOVED lines=9> */
.L_x_11070:
        /* <DEDUP_REMOVED lines=12> */
.L_x_11073:
[----:B------:R-:W-:-:S07]  /*2460*/  MOV R28, R30 ;  /* 0x0000001e001c7202 */ /* 0x000fce0000000f00 */
.L_x_11074:
[----:B------:R-:W-:Y:S05]  /*2470*/  BSYNC B2 ;  /* 0x0000000000027941 */ /* 0x000fea0003800000 */
.L_x_11072:
        /* <DEDUP_REMOVED lines=16> */
.L_x_11078:
[----:B------:R-:W-:Y:S05]  /*2580*/  BSYNC B3 ;  /* 0x0000000000037941 */ /* 0x000fea0003800000 */
.L_x_11077:
        /* <DEDUP_REMOVED lines=44> */
.L_x_11076:
[----:B------:R-:W-:Y:S05]  /*2850*/  BSYNC B2 ;  /* 0x0000000000027941 */ /* 0x000fea0003800000 */
.L_x_11075:
        /* <DEDUP_REMOVED lines=14> */
.L_x_11071:
[----:B------:R-:W-:Y:S05]  /*2940*/  BSYNC B1 ;  /* 0x0000000000017941 */ /* 0x000fea0003800000 */
.L_x_11069:
        /* <DEDUP_REMOVED lines=8> */
.L_x_11080:
        /* <DEDUP_REMOVED lines=12> */
.L_x_11083:
[----:B------:R-:W-:-:S07]  /*2a90*/  IMAD.MOV.U32 R28, RZ, RZ, R30 ;  /* 0x000000ffff1c7224 */ /* 0x000fce00078e001e */
.L_x_11084:
[----:B------:R-:W-:Y:S05]  /*2aa0*/  BSYNC B2 ;  /* 0x0000000000027941 */ /* 0x000fea0003800000 */
.L_x_11082:
        /* <DEDUP_REMOVED lines=16> */
.L_x_11088:
[----:B------:R-:W-:Y:S05]  /*2bb0*/  BSYNC B3 ;  /* 0x0000000000037941 */ /* 0x000fea0003800000 */
.L_x_11087:
        /* <DEDUP_REMOVED lines=44> */
.L_x_11086:
[----:B------:R-:W-:Y:S05]  /*2e80*/  BSYNC B2 ;  /* 0x0000000000027941 */ /* 0x000fea0003800000 */
.L_x_11085:
        /* <DEDUP_REMOVED lines=10> */
[----:B------:R-:W-:-:S04]  /*2f30*/  FMUL.FTZ R171, R48, R161 ;  /* 0x000000a130ab7220 */ /* 0x000fc80000410000 */
[----:B------:R-:W-:-:S07]  /*2f40*/  @P2 FADD.FTZ R171, R28, R171 ;  /* 0x000000ab1cab2221 */ /* 0x000fce0000010000 */
.L_x_11081:
[----:B------:R-:W-:Y:S05]  /*2f50*/  BSYNC B1 ;  /* 0x0000000000017941 */ /* 0x000fea0003800000 */
.L_x_11079:
        /* <DEDUP_REMOVED lines=9> */
.L_x_11090:
        /* <DEDUP_REMOVED lines=12> */
.L_x_11093:
[----:B------:R-:W-:-:S07]  /*30b0*/  IMAD.MOV.U32 R28, RZ, RZ, R30 ;  /* 0x000000ffff1c7224 */ /* 0x000fce00078e001e */
.L_x_11094:
[----:B------:R-:W-:Y:S05]  /*30c0*/  BSYNC B2 ;  /* 0x0000000000027941 */ /* 0x000fea0003800000 */
.L_x_11092:
        /* <DEDUP_REMOVED lines=16> */
.L_x_11098:
[----:B------:R-:W-:Y:S05]  /*31d0*/  BSYNC B3 ;  /* 0x0000000000037941 */ /* 0x000fea0003800000 */
.L_x_11097:
        /* <DEDUP_REMOVED lines=44> */
.L_x_11096:
[----:B------:R-:W-:Y:S05]  /*34a0*/  BSYNC B2 ;  /* 0x0000000000027941 */ /* 0x000fea0003800000 */
.L_x_11095:
        /* <DEDUP_REMOVED lines=14> */
.L_x_11091:
[----:B------:R-:W-:Y:S05]  /*3590*/  BSYNC B1 ;  /* 0x0000000000017941 */ /* 0x000fea0003800000 */
.L_x_11089:
        /* <DEDUP_REMOVED lines=8> */
.L_x_11100:
        /* <DEDUP_REMOVED lines=12> */
.L_x_11103:
[----:B------:R-:W-:-:S07]  /*36e0*/  IMAD.MOV.U32 R28, RZ, RZ, R30 ;  /* 0x000000ffff1c7224 */ /* 0x000fce00078e001e */
.L_x_11104:
[----:B------:R-:W-:Y:S05]  /*36f0*/  BSYNC B2 ;  /* 0x0000000000027941 */ /* 0x000fea0003800000 */
.L_x_11102:
        /* <DEDUP_REMOVED lines=16> */
.L_x_11108:
[----:B------:R-:W-:Y:S05]  /*3800*/  BSYNC B3 ;  /* 0x0000000000037941 */ /* 0x000fea0003800000 */
.L_x_11107:
        /* <DEDUP_REMOVED lines=42> */
[----:B------:R-:W-:Y:S01]  /*3ab0*/  MOV R26, R160 ;  /* 0x000000a0001a7202 */ /* 0x000fe20000000f00 */
[----:B------:R-:W-:-:S07]  /*3ac0*/  IMAD.MOV.U32 R160, RZ, RZ, RZ ;  /* 0x000000ffffa07224 */ /* 0x000fce00078e00ff */
.L_x_11106:
[----:B------:R-:W-:Y:S05]  /*3ad0*/  BSYNC B2 ;  /* 0x0000000000027941 */ /* 0x000fea0003800000 */
.L_x_11105:
        /* <DEDUP_REMOVED lines=10> */
[----:B------:R-:W-:-:S04]  /*3b80*/  FMUL.FTZ R175, R50, R161 ;  /* 0x000000a132af7220 */ /* 0x000fc80000410000 */
[----:B------:R-:W-:-:S07]  /*3b90*/  @P2 FADD.FTZ R175, R28, R175 ;  /* 0x000000af1caf2221 */ /* 0x000fce0000010000 */
.L_x_11101:
[----:B------:R-:W-:Y:S05]  /*3ba0*/  BSYNC B1 ;  /* 0x0000000000017941 */ /* 0x000fea0003800000 */
.L_x_11099:
        /* <DEDUP_REMOVED lines=9> */
.L_x_11110:
        /* <DEDUP_REMOVED lines=12> */
.L_x_11113:
[----:B------:R-:W-:-:S07]  /*3d00*/  IMAD.MOV.U32 R177, RZ, RZ, R30 ;  /* 0x000000ffffb17224 */ /* 0x000fce00078e001e */
.L_x_11114:
[----:B------:R-:W-:Y:S05]  /*3d10*/  BSYNC B2 ;  /* 0x0000000000027941 */ /* 0x000fea0003800000 */
.L_x_11112:
        /* <DEDUP_REMOVED lines=16> */
.L_x_11118:
[----:B------:R-:W-:Y:S05]  /*3e20*/  BSYNC B3 ;  /* 0x0000000000037941 */ /* 0x000fea0003800000 */
.L_x_11117:
        /* <DEDUP_REMOVED lines=44> */
.L_x_11116:
[----:B------:R-:W-:Y:S05]  /*40f0*/  BSYNC B2 ;  /* 0x0000000000027941 */ /* 0x000fea0003800000 */
.L_x_11115:
        /* <DEDUP_REMOVED lines=14> */
.L_x_11111:
[----:B------:R-:W-:Y:S05]  /*41e0*/  BSYNC B1 ;  /* 0x0000000000017941 */ /* 0x000fea0003800000 */
.L_x_11109:
        /* <DEDUP_REMOVED lines=29> */
.L_x_11120:
[----:B------:R-:W-:Y:S05]  /*43c0*/  BSYNC B1 ;  /* 0x0000000000017941 */ /* 0x000fea0003800000 */
.L_x_11119:
[----:B------:R-:W-:Y:S01]  /*43d0*/  IADD3 R222, R222, 0x20, RZ ;  /* 0x00000020dede7810 */ /* 0x000fe20007ffe0ff */
[----:B------:R-:W-:-:S07]  /*43e0*/  VIADD R223, R223, 0x20 ;  /* 0x00000020dfdf7836 */ /* 0x000fce0000000000 */
.L_x_11038:
[----:B------:R-:W-:Y:S05]  /*43f0*/  BSYNC B0 ;  /* 0x0000000000007941 */ /* 0x000fea0003800000 */
.L_x_11037:
        /* <DEDUP_REMOVED lines=20> */
.L_x_11124:
        /* <DEDUP_REMOVED lines=12> */
.L_x_11127:
[----:B------:R-:W-:-:S07]  /*4600*/  MOV R164, R30 ;  /* 0x0000001e00a47202 */ /* 0x000fce0000000f00 */
.L_x_11128:
[----:B------:R-:W-:Y:S05]  /*4610*/  BSYNC B2 ;  /* 0x0000000000027941 */ /* 0x000fea0003800000 */
.L_x_11126:
        /* <DEDUP_REMOVED lines=16> */
.L_x_11132:
[----:B------:R-:W-:Y:S05]  /*4720*/  BSYNC B3 ;  /* 0x0000000000037941 */ /* 0x000fea0003800000 */
.L_x_11131:
        /* <DEDUP_REMOVED lines=42> */
[----:B------:R-:W-:Y:S01]  /*49d0*/  IMAD.MOV.U32 R26, RZ, RZ, R160 ;  /* 0x000000ffff1a7224 */ /* 0x000fe200078e00a0 */
[----:B------:R-:W-:-:S11]  /*49e0*/  HFMA2.MMA R160, -RZ, RZ, 0, 0 ;  /* 0x00000000ffa07435 */ /* 0x000fd600000001ff */
.L_x_11130:
[----:B------:R-:W-:Y:S05]  /*49f0*/  BSYNC B2 ;  /* 0x0000000000027941 */ /* 0x000fea0003800000 */
.L_x_11129:
        /* <DEDUP_REMOVED lines=12> */
.L_x_11125:
[----:B------:R-:W-:Y:S05]  /*4ac0*/  BSYNC B1 ;  /* 0x0000000000017941 */ /* 0x000fea0003800000 */
.L_x_11123:
        /* <DEDUP_REMOVED lines=9> */
.L_x_11134:
        /* <DEDUP_REMOVED lines=12> */
.L_x_11137:
[----:B------:R-:W-:-:S07]  /*4c20*/  MOV R28, R30 ;  /* 0x0000001e001c7202 */ /* 0x000fce0000000f00 */
.L_x_11138:
[----:B------:R-:W-:Y:S05]  /*4c30*/  BSYNC B2 ;  /* 0x0000000000027941 */ /* 0x000fea0003800000 */
.L_x_11136:
        /* <DEDUP_REMOVED lines=16> */
.L_x_11142:
[----:B------:R-:W-:Y:S05]  /*4d40*/  BSYNC B3 ;  /* 0x0000000000037941 */ /* 0x000fea0003800000 */
.L_x_11141:
        /* <DEDUP_REMOVED lines=42> */
[----:B------:R-:W-:Y:S01]  /*4ff0*/  HFMA2.MMA R161, -RZ, RZ, 0, 0 ;  /* 0x00000000ffa17435 */ /* 0x000fe200000001ff */
[----:B------:R-:W-:-:S10]  /*5000*/  IMAD.MOV.U32 R26, RZ, RZ, R160 ;  /* 0x000000ffff1a7224 */ /* 0x000fd400078e00a0 */
.L_x_11140:
[----:B------:R-:W-:Y:S05]  /*5010*/  BSYNC B2 ;  /* 0x0000000000027941 */ /* 0x000fea0003800000 */
.L_x_11139:
        /* <DEDUP_REMOVED lines=14> */
.L_x_11135:
[----:B------:R-:W-:Y:S05]  /*5100*/  BSYNC B1 ;  /* 0x0000000000017941 */ /* 0x000fea0003800000 */
.L_x_11133:
        /* <DEDUP_REMOVED lines=8> */
.L_x_11144:
        /* <DEDUP_REMOVED lines=12> */
.L_x_11147:
[----:B------:R-:W-:-:S07]  /*5250*/  MOV R28, R30 ;  /* 0x0000001e001c7202 */ /* 0x000fce0000000f00 */
.L_x_11148:
[----:B------:R-:W-:Y:S05]  /*5260*/  BSYNC B2 ;  /* 0x0000000000027941 */ /* 0x000fea0003800000 */
.L_x_11146:
        /* <DEDUP_REMOVED lines=16> */
.L_x_11152:
[----:B------:R-:W-:Y:S05]  /*5370*/  BSYNC B3 ;  /* 0x0000000000037941 */ /* 0x000fea0003800000 */
.L_x_11151:
        /* <DEDUP_REMOVED lines=44> */
.L_x_11150:
[----:B------:R-:W-:Y:S05]  /*5640*/  BSYNC B2 ;  /* 0x0000000000027941 */ /* 0x000fea0003800000 */
.L_x_11149:
        /* <DEDUP_REMOVED lines=12> */
.L_x_11145:
[----:B------:R-:W-:Y:S05]  /*5710*/  BSYNC B1 ;  /* 0x0000000000017941 */ /* 0x000fea0003800000 */
.L_x_11143:
        /* <DEDUP_REMOVED lines=9> */
.L_x_11154:
        /* <DEDUP_REMOVED lines=12> */
.L_x_11157:
[----:B------:R-:W-:-:S07]  /*5870*/  MOV R28, R30 ;  /* 0x0000001e001c7202 */ /* 0x000fce0000000f00 */
.L_x_11158:
[----:B------:R-:W-:Y:S05]  /*5880*/  BSYNC B2 ;  /* 0x0000000000027941 */ /* 0x000fea0003800000 */
.L_x_11156:
        /* <DEDUP_REMOVED lines=16> */
.L_x_11162:
[----:B------:R-:W-:Y:S05]  /*5990*/  BSYNC B3 ;  /* 0x0000000000037941 */ /* 0x000fea0003800000 */
.L_x_11161:
        /* <DEDUP_REMOVED lines=44> */
.L_x_11160:
[----:B------:R-:W-:Y:S05]  /*5c60*/  BSYNC B2 ;  /* 0x0000000000027941 */ /* 0x000fea0003800000 */
.L_x_11159:
        /* <DEDUP_REMOVED lines=14> */
.L_x_11155:
[----:B------:R-:W-:Y:S05]  /*5d50*/  BSYNC B1 ;  /* 0x0000000000017941 */ /* 0x000fea0003800000 */
.L_x_11153:
        /* <DEDUP_REMOVED lines=8> */
.L_x_11164:
        /* <DEDUP_REMOVED lines=12> */
.L_x_11167:
[----:B------:R-:W-:-:S07]  /*5ea0*/  MOV R28, R30 ;  /* 0x0000001e001c7202 */ /* 0x000fce0000000f00 */
.L_x_11168:
[----:B------:R-:W-:Y:S05]  /*5eb0*/  BSYNC B2 ;  /* 0x0000000000027941 */ /* 0x000fea0003800000 */
.L_x_11166:
        /* <DEDUP_REMOVED lines=16> */
.L_x_11172:
[----:B------:R-:W-:Y:S05]  /*5fc0*/  BSYNC B3 ;  /* 0x0000000000037941 */ /* 0x000fea0003800000 */
.L_x_11171:
        /* <DEDUP_REMOVED lines=44> */
.L_x_11170:
[----:B------:R-:W-:Y:S05]  /*6290*/  BSYNC B2 ;  /* 0x0000000000027941 */ /* 0x000fea0003800000 */
.L_x_11169:
        /* <DEDUP_REMOVED lines=12> */
.L_x_11165:
[----:B------:R-:W-:Y:S05]  /*6360*/  BSYNC B1 ;  /* 0x0000000000017941 */ /* 0x000fea0003800000 */
.L_x_11163:
        /* <DEDUP_REMOVED lines=9> */
.L_x_11174:
        /* <DEDUP_REMOVED lines=12> */
.L_x_11177:
[----:B------:R-:W-:-:S07]  /*64c0*/  MOV R28, R30 ;  /* 0x0000001e001c7202 */ /* 0x000fce0000000f00 */
.L_x_11178:
[----:B------:R-:W-:Y:S05]  /*64d0*/  BSYNC B2 ;  /* 0x0000000000027941 */ /* 0x000fea0003800000 */
.L_x_11176:
        /* <DEDUP_REMOVED lines=16> */
.L_x_11182:
[----:B------:R-:W-:Y:S05]  /*65e0*/  BSYNC B3 ;  /* 0x0000000000037941 */ /* 0x000fea0003800000 */
.L_x_11181:
        /* <DEDUP_REMOVED lines=44> */
.L_x_11180:
[----:B------:R-:W-:Y:S05]  /*68b0*/  BSYNC B2 ;  /* 0x0000000000027941 */ /* 0x000fea0003800000 */
.L_x_11179:
        /* <DEDUP_REMOVED lines=14> */
.L_x_11175:
[----:B------:R-:W-:Y:S05]  /*69a0*/  BSYNC B1 ;  /* 0x0000000000017941 */ /* 0x000fea0003800000 */
.L_x_11173:
        /* <DEDUP_REMOVED lines=8> */
.L_x_11184:
        /* <DEDUP_REMOVED lines=12> */
.L_x_11187:
[----:B------:R-:W-:-:S07]  /*6af0*/  MOV R28, R30 ;  /* 0x0000001e001c7202 */ /* 0x000fce0000000f00 */
.L_x_11188:
[----:B------:R-:W-:Y:S05]  /*6b00*/  BSYNC B2 ;  /* 0x0000000000027941 */ /* 0x000fea0003800000 */
.L_x_11186:
        /* <DEDUP_REMOVED lines=16> */
.L_x_11192:
[----:B------:R-:W-:Y:S05]  /*6c10*/  BSYNC B3 ;  /* 0x0000000000037941 */ /* 0x000fea0003800000 */
.L_x_11191:
        /* <DEDUP_REMOVED lines=44> */
.L_x_11190:
[----:B------:R-:W-:Y:S05]  /*6ee0*/  BSYNC B2 ;  /* 0x0000000000027941 */ /* 0x000fea0003800000 */
.L_x_11189:
        /* <DEDUP_REMOVED lines=12> */
.L_x_11185:
[----:B------:R-:W-:Y:S05]  /*6fb0*/  BSYNC B1 ;  /* 0x0000000000017941 */ /* 0x000fea0003800000 */
.L_x_11183:
        /* <DEDUP_REMOVED lines=9> */
.L_x_11194:
        /* <DEDUP_REMOVED lines=12> */
.L_x_11197:
[----:B------:R-:W-:-:S07]  /*7110*/  MOV R177, R30 ;  /* 0x0000001e00b17202 */ /* 0x000fce0000000f00 */
.L_x_11198:
[----:B------:R-:W-:Y:S05]  /*7120*/  BSYNC B2 ;  /* 0x0000000000027941 */ /* 0x000fea0003800000 */
.L_x_11196:
        /* <DEDUP_REMOVED lines=16> */
.L_x_11202:
[----:B------:R-:W-:Y:S05]  /*7230*/  BSYNC B3 ;  /* 0x0000000000037941 */ /* 0x000fea0003800000 */
.L_x_11201:
        /* <DEDUP_REMOVED lines=43> */
[----:B------:R-:W-:-:S07]  /*74f0*/  IMAD.MOV.U32 R26, RZ, RZ, R160 ;  /* 0x000000ffff1a7224 */ /* 0x000fce00078e00a0 */
.L_x_11200:
[----:B------:R-:W-:Y:S05]  /*7500*/  BSYNC B2 ;  /* 0x0000000000027941 */ /* 0x000fea0003800000 */
.L_x_11199:
        /* <DEDUP_REMOVED lines=14> */
.L_x_11195:
[----:B------:R-:W-:Y:S05]  /*75f0*/  BSYNC B1 ;  /* 0x0000000000017941 */ /* 0x000fea0003800000 */
.L_x_11193:
        /* <DEDUP_REMOVED lines=29> */
.L_x_11204:
[----:B------:R-:W-:Y:S05]  /*77d0*/  BSYNC B1 ;  /* 0x0000000000017941 */ /* 0x000fea0003800000 */
.L_x_11203:
[----:B------:R-:W-:Y:S01]  /*77e0*/  VIADD R222, R222, 0x20 ;  /* 0x00000020dede7836 */ /* 0x000fe20000000000 */
[----:B------:R-:W-:-:S07]  /*77f0*/  IADD3 R223, R223, 0x20, RZ ;  /* 0x00000020dfdf7810 */ /* 0x000fce0007ffe0ff */
.L_x_11122:
[----:B------:R-:W-:Y:S05]  /*7800*/  BSYNC B0 ;  /* 0x0000000000007941 */ /* 0x000fea0003800000 */
.L_x_11121:
        /* <DEDUP_REMOVED lines=20> */
.L_x_11208:
        /* <DEDUP_REMOVED lines=12> */
.L_x_11211:
[----:B------:R-:W-:-:S07]  /*7a10*/  IMAD.MOV.U32 R164, RZ, RZ, R30 ;  /* 0x000000ffffa47224 */ /* 0x000fce00078e001e */
.L_x_11212:
[----:B------:R-:W-:Y:S05]  /*7a20*/  BSYNC B2 ;  /* 0x0000000000027941 */ /* 0x000fea0003800000 */
.L_x_11210:
        /* <DEDUP_REMOVED lines=16> */
.L_x_11216:
[----:B------:R-:W-:Y:S05]  /*7b30*/  BSYNC B3 ;  /* 0x0000000000037941 */ /* 0x000fea0003800000 */
.L_x_11215:
        /* <DEDUP_REMOVED lines=44> */
.L_x_11214:
[----:B------:R-:W-:Y:S05]  /*7e00*/  BSYNC B2 ;  /* 0x0000000000027941 */ /* 0x000fea0003800000 */
.L_x_11213:
        /* <DEDUP_REMOVED lines=12> */
.L_x_11209:
[----:B------:R-:W-:Y:S05]  /*7ed0*/  BSYNC B1 ;  /* 0x0000000000017941 */ /* 0x000fea0003800000 */
.L_x_11207:
        /* <DEDUP_REMOVED lines=9> */
.L_x_11218:
        /* <DEDUP_REMOVED lines=12> */
.L_x_11221:
[----:B------:R-:W-:-:S07]  /*8030*/  IMAD.MOV.U32 R28, RZ, RZ, R30 ;  /* 0x000000ffff1c7224 */ /* 0x000fce00078e001e */
.L_x_11222:
[----:B------:R-:W-:Y:S05]  /*8040*/  BSYNC B2 ;  /* 0x0000000000027941 */ /* 0x000fea0003800000 */
.L_x_11220:
        /* <DEDUP_REMOVED lines=16> */
.L_x_11226:
[----:B------:R-:W-:Y:S05]  /*8150*/  BSYNC B3 ;  /* 0x0000000000037941 */ /* 0x000fea0003800000 */
.L_x_11225:
        /* <DEDUP_REMOVED lines=44> */
.L_x_11224:
[----:B------:R-:W-:Y:S05]  /*8420*/  BSYNC B2 ;  /* 0x0000000000027941 */ /* 0x000fea0003800000 */
.L_x_11223:
        /* <DEDUP_REMOVED lines=14> */
.L_x_11219:
[----:B------:R-:W-:Y:S05]  /*8510*/  BSYNC B1 ;  /* 0x0000000000017941 */ /* 0x000fea0003800000 */
.L_x_11217:
        /* <DEDUP_REMOVED lines=8> */
.L_x_11228:
        /* <DEDUP_REMOVED lines=12> */
.L_x_11231:
[----:B------:R-:W-:-:S07]  /*8660*/  IMAD.MOV.U32 R28, RZ, RZ, R30 ;  /* 0x000000ffff1c7224 */ /* 0x000fce00078e001e */
.L_x_11232:
[----:B------:R-:W-:Y:S05]  /*8670*/  BSYNC B2 ;  /* 0x0000000000027941 */ /* 0x000fea0003800000 */
.L_x_11230:
        /* <DEDUP_REMOVED lines=16> */
.L_x_11236:
[----:B------:R-:W-:Y:S05]  /*8780*/  BSYNC B3 ;  /* 0x0000000000037941 */ /* 0x000fea0003800000 */
.L_x_11235:
        /* <DEDUP_REMOVED lines=44> */
.L_x_11234:
[----:B------:R-:W-:Y:S05]  /*8a50*/  BSYNC B2 ;  /* 0x0000000000027941 */ /* 0x000fea0003800000 */
.L_x_11233:
        /* <DEDUP_REMOVED lines=12> */
.L_x_11229:
[----:B------:R-:W-:Y:S05]  /*8b20*/  BSYNC B1 ;  /* 0x0000000000017941 */ /* 0x000fea0003800000 */
.L_x_11227:
        /* <DEDUP_REMOVED lines=9> */
.L_x_11238:
        /* <DEDUP_REMOVED lines=12> */
.L_x_11241:
[----:B------:R-:W-:-:S07]  /*8c80*/  IMAD.MOV.U32 R28, RZ, RZ, R30 ;  /* 0x000000ffff1c7224 */ /* 0x000fce00078e001e */
.L_x_11242:
[----:B------:R-:W-:Y:S05]  /*8c90*/  BSYNC B2 ;  /* 0x0000000000027941 */ /* 0x000fea0003800000 */
.L_x_11240:
        /* <DEDUP_REMOVED lines=16> */
.L_x_11246:
[----:B------:R-:W-:Y:S05]  /*8da0*/  BSYNC B3 ;  /* 0x0000000000037941 */ /* 0x000fea0003800000 */
.L_x_11245:
        /* <DEDUP_REMOVED lines=44> */
.L_x_11244:
[----:B------:R-:W-:Y:S05]  /*9070*/  BSYNC B2 ;  /* 0x0000000000027941 */ /* 0x000fea0003800000 */
.L_x_11243:
        /* <DEDUP_REMOVED lines=14> */
.L_x_11239:
[----:B------:R-:W-:Y:S05]  /*9160*/  BSYNC B1 ;  /* 0x0000000000017941 */ /* 0x000fea0003800000 */
.L_x_11237:
        /* <DEDUP_REMOVED lines=8> */
.L_x_11248:
        /* <DEDUP_REMOVED lines=12> */
.L_x_11251:
[----:B------:R-:W-:-:S07]  /*92b0*/  IMAD.MOV.U32 R28, RZ, RZ, R30 ;  /* 0x000000ffff1c7224 */ /* 0x000fce00078e001e */
.L_x_11252:
[----:B------:R-:W-:Y:S05]  /*92c0*/  BSYNC B2 ;  /* 0x0000000000027941 */ /* 0x000fea0003800000 */
.L_x_11250:
        /* <DEDUP_REMOVED lines=16> */
.L_x_11256:
[----:B------:R-:W-:Y:S05]  /*93d0*/  BSYNC B3 ;  /* 0x0000000000037941 */ /* 0x000fea0003800000 */
.L_x_11255:
        /* <DEDUP_REMOVED lines=44> */
.L_x_11254:
[----:B------:R-:W-:Y:S05]  /*96a0*/  BSYNC B2 ;  /* 0x0000000000027941 */ /* 0x000fea0003800000 */
.L_x_11253:
        /* <DEDUP_REMOVED lines=12> */
.L_x_11249:
[----:B------:R-:W-:Y:S05]  /*9770*/  BSYNC B1 ;  /* 0x0000000000017941 */ /* 0x000fea0003800000 */
.L_x_11247:
        /* <DEDUP_REMOVED lines=9> */
.L_x_11258:
        /* <DEDUP_REMOVED lines=12> */
.L_x_11261:
[----:B------:R-:W-:-:S07]  /*98d0*/  IMAD.MOV.U32 R28, RZ, RZ, R30 ;  /* 0x000000ffff1c7224 */ /* 0x000fce00078e001e */
.L_x_11262:
[----:B------:R-:W-:Y:S05]  /*98e0*/  BSYNC B2 ;  /* 0x0000000000027941 */ /* 0x000fea0003800000 */
.L_x_11260:
        /* <DEDUP_REMOVED lines=16> */
.L_x_11266:
[----:B------:R-:W-:Y:S05]  /*99f0*/  BSYNC B3 ;  /* 0x0000000000037941 */ /* 0x000fea0003800000 */
.L_x_11265:
        /* <DEDUP_REMOVED lines=44> */
.L_x_11264:
[----:B------:R-:W-:Y:S05]  /*9cc0*/  BSYNC B2 ;  /* 0x0000000000027941 */ /* 0x000fea0003800000 */
.L_x_11263:
        /* <DEDUP_REMOVED lines=14> */
.L_x_11259:
[----:B------:R-:W-:Y:S05]  /*9db0*/  BSYNC B1 ;  /* 0x0000000000017941 */ /* 0x000fea0003800000 */
.L_x_11257:
        /* <DEDUP_REMOVED lines=8> */
.L_x_11268:
        /* <DEDUP_REMOVED lines=12> */
.L_x_11271:
[----:B------:R-:W-:-:S07]  /*9f00*/  IMAD.MOV.U32 R28, RZ, RZ, R30 ;  /* 0x000000ffff1c7224 */ /* 0x000fce00078e001e */
.L_x_11272:
[----:B------:R-:W-:Y:S05]  /*9f10*/  BSYNC B2 ;  /* 0x0000000000027941 */ /* 0x000fea0003800000 */
.L_x_11270:
        /* <DEDUP_REMOVED lines=16> */
.L_x_11276:
[----:B------:R-:W-:Y:S05]  /*a020*/  BSYNC B3 ;  /* 0x0000000000037941 */ /* 0x000fea0003800000 */
.L_x_11275:
        /* <DEDUP_REMOVED lines=44> */
.L_x_11274:
[----:B------:R-:W-:Y:S05]  /*a2f0*/  BSYNC B2 ;  /* 0x0000000000027941 */ /* 0x000fea0003800000 */
.L_x_11273:
        /* <DEDUP_REMOVED lines=12> */
.L_x_11269:
[----:B------:R-:W-:Y:S05]  /*a3c0*/  BSYNC B1 ;  /* 0x0000000000017941 */ /* 0x000fea0003800000 */
.L_x_11267:
        /* <DEDUP_REMOVED lines=9> */
.L_x_11278:
        /* <DEDUP_REMOVED lines=12> */
.L_x_11281:
[----:B------:R-:W-:-:S07]  /*a520*/  IMAD.MOV.U32 R177, RZ, RZ, R30 ;  /* 0x000000ffffb17224 */ /* 0x000fce00078e001e */
.L_x_11282:
[----:B------:R-:W-:Y:S05]  /*a530*/  BSYNC B2 ;  /* 0x0000000000027941 */ /* 0x000fea0003800000 */
.L_x_11280:
        /* <DEDUP_REMOVED lines=16> */
.L_x_11286:
[----:B------:R-:W-:Y:S05]  /*a640*/  BSYNC B3 ;  /* 0x0000000000037941 */ /* 0x000fea0003800000 */
.L_x_11285:
        /* <DEDUP_REMOVED lines=44> */
.L_x_11284:
[----:B------:R-:W-:Y:S05]  /*a910*/  BSYNC B2 ;  /* 0x0000000000027941 */ /* 0x000fea0003800000 */
.L_x_11283:
        /* <DEDUP_REMOVED lines=14> */
.L_x_11279:
[----:B------:R-:W-:Y:S05]  /*aa00*/  BSYNC B1 ;  /* 0x0000000000017941 */ /* 0x000fea0003800000 */
.L_x_11277:
        /* <DEDUP_REMOVED lines=29> */
.L_x_11288:
[----:B------:R-:W-:Y:S05]  /*abe0*/  BSYNC B1 ;  /* 0x0000000000017941 */ /* 0x000fea0003800000 */
.L_x_11287:
[----:B------:R-:W-:Y:S01]  /*abf0*/  IADD3 R222, R222, 0x20, RZ ;  /* 0x00000020dede7810 */ /* 0x000fe20007ffe0ff */
[----:B------:R-:W-:-:S07]  /*ac00*/  VIADD R223, R223, 0x20 ;  /* 0x00000020dfdf7836 */ /* 0x000fce0000000000 */
.L_x_11206:
[----:B------:R-:W-:Y:S05]  /*ac10*/  BSYNC B0 ;  /* 0x0000000000007941 */ /* 0x000fea0003800000 */
.L_x_11205:
        /* <DEDUP_REMOVED lines=20> */
.L_x_11292:
        /* <DEDUP_REMOVED lines=12> */
.L_x_11295:
[----:B------:R-:W-:-:S07]  /*ae20*/  MOV R164, R30 ;  /* 0x0000001e00a47202 */ /* 0x000fce0000000f00 */
.L_x_11296:
[----:B------:R-:W-:Y:S05]  /*ae30*/  BSYNC B2 ;  /* 0x0000000000027941 */ /* 0x000fea0003800000 */
.L_x_11294:
        /* <DEDUP_REMOVED lines=16> */
.L_x_11300:
[----:B------:R-:W-:Y:S05]  /*af40*/  BSYNC B3 ;  /* 0x0000000000037941 */ /* 0x000fea0003800000 */
.L_x_11299:
        /* <DEDUP_REMOVED lines=44> */
.L_x_11298:
[----:B------:R-:W-:Y:S05]  /*b210*/  BSYNC B2 ;  /* 0x0000000000027941 */ /* 0x000fea0003800000 */
.L_x_11297:
        /* <DEDUP_REMOVED lines=12> */
.L_x_11293:
[----:B------:R-:W-:Y:S05]  /*b2e0*/  BSYNC B1 ;  /* 0x0000000000017941 */ /* 0x000fea0003800000 */
.L_x_11291:
        /* <DEDUP_REMOVED lines=9> */
.L_x_11302:
        /* <DEDUP_REMOVED lines=12> */
.L_x_11305:
[----:B------:R-:W-:-:S07]  /*b440*/  MOV R28, R30 ;  /* 0x0000001e001c7202 */ /* 0x000fce0000000f00 */
.L_x_11306:
[----:B------:R-:W-:Y:S05]  /*b450*/  BSYNC B2 ;  /* 0x0000000000027941 */ /* 0x000fea0003800000 */
.L_x_11304:
        /* <DEDUP_REMOVED lines=16> */
.L_x_11310:
[----:B------:R-:W-:Y:S05]  /*b560*/  BSYNC B3 ;  /* 0x0000000000037941 */ /* 0x000fea0003800000 */
.L_x_11309:
        /* <DEDUP_REMOVED lines=44> */
.L_x_11308:
[----:B------:R-:W-:Y:S05]  /*b830*/  BSYNC B2 ;  /* 0x0000000000027941 */ /* 0x000fea0003800000 */
.L_x_11307:
        /* <DEDUP_REMOVED lines=14> */
.L_x_11303:
[----:B------:R-:W-:Y:S05]  /*b920*/  BSYNC B1 ;  /* 0x0000000000017941 */ /* 0x000fea0003800000 */
.L_x_11301:
        /* <DEDUP_REMOVED lines=8> */
.L_x_11312:
        /* <DEDUP_REMOVED lines=12> */
.L_x_11315:
[----:B------:R-:W-:-:S07]  /*ba70*/  MOV R28, R30 ;  /* 0x0000001e001c7202 */ /* 0x000fce0000000f00 */
.L_x_11316:
[----:B------:R-:W-:Y:S05]  /*ba80*/  BSYNC B2 ;  /* 0x0000000000027941 */ /* 0x000fea0003800000 */
.L_x_11314:
        /* <DEDUP_REMOVED lines=16> */
.L_x_11320:
[----:B------:R-:W-:Y:S05]  /*bb90*/  BSYNC B3 ;  /* 0x0000000000037941 */ /* 0x000fea0003800000 */
.L_x_11319:
        /* <DEDUP_REMOVED lines=44> */
.L_x_11318:
[----:B------:R-:W-:Y:S05]  /*be60*/  BSYNC B2 ;  /* 0x0000000000027941 */ /* 0x000fea0003800000 */
.L_x_11317:
        /* <DEDUP_REMOVED lines=12> */
.L_x_11313:
[----:B------:R-:W-:Y:S05]  /*bf30*/  BSYNC B1 ;  /* 0x0000000000017941 */ /* 0x000fea0003800000 */
.L_x_11311:
        /* <DEDUP_REMOVED lines=9> */
.L_x_11322:
        /* <DEDUP_REMOVED lines=12> */
.L_x_11325:
[----:B------:R-:W-:-:S07]  /*c090*/  MOV R28, R30 ;  /* 0x0000001e001c7202 */ /* 0x000fce0000000f00 */
.L_x_11326:
[----:B------:R-:W-:Y:S05]  /*c0a0*/  BSYNC B2 ;  /* 0x0000000000027941 */ /* 0x000fea0003800000 */
.L_x_11324:
        /* <DEDUP_REMOVED lines=16> */
.L_x_11330:
[----:B------:R-:W-:Y:S05]  /*c1b0*/  BSYNC B3 ;  /* 0x0000000000037941 */ /* 0x000fea0003800000 */
.L_x_11329:
        /* <DEDUP_REMOVED lines=44> */
.L_x_11328:
[----:B------:R-:W-:Y:S05]  /*c480*/  BSYNC B2 ;  /* 0x0000000000027941 */ /* 0x000fea0003800000 */
.L_x_11327:
        /* <DEDUP_REMOVED lines=14> */
.L_x_11323:
[----:B------:R-:W-:Y:S05]  /*c570*/  BSYNC B1 ;  /* 0x0000000000017941 */ /* 0x000fea0003800000 */
.L_x_11321:
        /* <DEDUP_REMOVED lines=8> */
.L_x_11332:
        /* <DEDUP_REMOVED lines=12> */
.L_x_11335:
[----:B------:R-:W-:-:S07]  /*c6c0*/  MOV R28, R30 ;  /* 0x0000001e001c7202 */ /* 0x000fce0000000f00 */
.L_x_11336:
[----:B------:R-:W-:Y:S05]  /*c6d0*/  BSYNC B2 ;  /* 0x0000000000027941 */ /* 0x000fea0003800000 */
.L_x_11334:
        /* <DEDUP_REMOVED lines=16> */
.L_x_11340:
[----:B------:R-:W-:Y:S05]  /*c7e0*/  BSYNC B3 ;  /* 0x0000000000037941 */ /* 0x000fea0003800000 */
.L_x_11339:
        /* <DEDUP_REMOVED lines=44> */
.L_x_11338:
[----:B------:R-:W-:Y:S05]  /*cab0*/  BSYNC B2 ;  /* 0x0000000000027941 */ /* 0x000fea0003800000 */
.L_x_11337:
        /* <DEDUP_REMOVED lines=12> */
.L_x_11333:
[----:B------:R-:W-:Y:S05]  /*cb80*/  BSYNC B1 ;  /* 0x0000000000017941 */ /* 0x000fea0003800000 */
.L_x_11331:
        /* <DEDUP_REMOVED lines=9> */
.L_x_11342:
        /* <DEDUP_REMOVED lines=12> */
.L_x_11345:
[----:B------:R-:W-:-:S07]  /*cce0*/  MOV R28, R30 ;  /* 0x0000001e001c7202 */ /* 0x000fce0000000f00 */
.L_x_11346:
[----:B------:R-:W-:Y:S05]  /*ccf0*/  BSYNC B2 ;  /* 0x0000000000027941 */ /* 0x000fea0003800000 */
.L_x_11344:
        /* <DEDUP_REMOVED lines=16> */
.L_x_11350:
[----:B------:R-:W-:Y:S05]  /*ce00*/  BSYNC B3 ;  /* 0x0000000000037941 */ /* 0x000fea0003800000 */
.L_x_11349:
        /* <DEDUP_REMOVED lines=44> */
.L_x_11348:
[----:B------:R-:W-:Y:S05]  /*d0d0*/  BSYNC B2 ;  /* 0x0000000000027941 */ /* 0x000fea0003800000 */
.L_x_11347:
        /* <DEDUP_REMOVED lines=14> */
.L_x_11343:
[----:B------:R-:W-:Y:S05]  /*d1c0*/  BSYNC B1 ;  /* 0x0000000000017941 */ /* 0x000fea0003800000 */
.L_x_11341:
        /* <DEDUP_REMOVED lines=8> */
.L_x_11352:
        /* <DEDUP_REMOVED lines=12> */
.L_x_11355:
[----:B------:R-:W-:-:S07]  /*d310*/  MOV R28, R30 ;  /* 0x0000001e001c7202 */ /* 0x000fce0000000f00 */
.L_x_11356:
[----:B------:R-:W-:Y:S05]  /*d320*/  BSYNC B2 ;  /* 0x0000000000027941 */ /* 0x000fea0003800000 */
.L_x_11354:
        /* <DEDUP_REMOVED lines=16> */
.L_x_11360:
[----:B------:R-:W-:Y:S05]  /*d430*/  BSYNC B3 ;  /* 0x0000000000037941 */ /* 0x000fea0003800000 */
.L_x_11359:
        /* <DEDUP_REMOVED lines=44> */
.L_x_11358:
[----:B------:R-:W-:Y:S05]  /*d700*/  BSYNC B2 ;  /* 0x0000000000027941 */ /* 0x000fea0003800000 */
.L_x_11357:
        /* <DEDUP_REMOVED lines=12> */
.L_x_11353:
[----:B------:R-:W-:Y:S05]  /*d7d0*/  BSYNC B1 ;  /* 0x0000000000017941 */ /* 0x000fea0003800000 */
.L_x_11351:
        /* <DEDUP_REMOVED lines=9> */
.L_x_11362:
        /* <DEDUP_REMOVED lines=12> */
.L_x_11365:
[----:B------:R-:W-:-:S07]  /*d930*/  MOV R177, R30 ;  /* 0x0000001e00b17202 */ /* 0x000fce0000000f00 */
.L_x_11366:
[----:B------:R-:W-:Y:S05]  /*d940*/  BSYNC B2 ;  /* 0x0000000000027941 */ /* 0x000fea0003800000 */
.L_x_11364:
        /* <DEDUP_REMOVED lines=16> */
.L_x_11370:
[----:B------:R-:W-:Y:S05]  /*da50*/  BSYNC B3 ;  /* 0x0000000000037941 */ /* 0x000fea0003800000 */
.L_x_11369:
        /* <DEDUP_REMOVED lines=44> */
.L_x_11368:
[----:B------:R-:W-:Y:S05]  /*dd20*/  BSYNC B2 ;  /* 0x0000000000027941 */ /* 0x000fea0003800000 */
.L_x_11367:
        /* <DEDUP_REMOVED lines=14> */
.L_x_11363:
[----:B------:R-:W-:Y:S05]  /*de10*/  BSYNC B1 ;  /* 0x0000000000017941 */ /* 0x000fea0003800000 */
.L_x_11361:
        /* <DEDUP_REMOVED lines=29> */
.L_x_11372:
[----:B------:R-:W-:Y:S05]  /*dff0*/  BSYNC B1 ;  /* 0x0000000000017941 */ /* 0x000fea0003800000 */
.L_x_11371:
[----:B------:R-:W-:Y:S01]  /*e000*/  VIADD R222, R222, 0x20 ;  /* 0x00000020dede7836 */ /* 0x000fe20000000000 */
[----:B------:R-:W-:-:S07]  /*e010*/  IADD3 R223, R223, 0x20, RZ ;  /* 0x00000020dfdf7810 */ /* 0x000fce0007ffe0ff */
.L_x_11290:
[----:B------:R-:W-:Y:S05]  /*e020*/  BSYNC B0 ;  /* 0x0000000000007941 */ /* 0x000fea0003800000 */
.L_x_11289:
        /* <DEDUP_REMOVED lines=20> */
.L_x_11376:
        /* <DEDUP_REMOVED lines=12> */
.L_x_11379:
[----:B------:R-:W-:-:S07]  /*e230*/  IMAD.MOV.U32 R164, RZ, RZ, R30 ;  /* 0x000000ffffa47224 */ /* 0x000fce00078e001e */
.L_x_11380:
[----:B------:R-:W-:Y:S05]  /*e240*/  BSYNC B2 ;  /* 0x0000000000027941 */ /* 0x000fea0003800000 */
.L_x_11378:
        /* <DEDUP_REMOVED lines=16> */
.L_x_11384:
[----:B------:R-:W-:Y:S05]  /*e350*/  BSYNC B3 ;  /* 0x0000000000037941 */ /* 0x000fea0003800000 */
.L_x_11383:
        /* <DEDUP_REMOVED lines=44> */
.L_x_11382:
[----:B------:R-:W-:Y:S05]  /*e620*/  BSYNC B2 ;  /* 0x0000000000027941 */ /* 0x000fea0003800000 */
.L_x_11381:
        /* <DEDUP_REMOVED lines=12> */
.L_x_11377:
[----:B------:R-:W-:Y:S05]  /*e6f0*/  BSYNC B1 ;  /* 0x0000000000017941 */ /* 0x000fea0003800000 */
.L_x_11375:
        /* <DEDUP_REMOVED lines=9> */
.L_x_11386:
        /* <DEDUP_REMOVED lines=12> */
.L_x_11389:
[----:B------:R-:W-:-:S07]  /*e850*/  IMAD.MOV.U32 R28, RZ, RZ, R30 ;  /* 0x000000ffff1c7224 */ /* 0x000fce00078e001e */
.L_x_11390:
[----:B------:R-:W-:Y:S05]  /*e860*/  BSYNC B2 ;  /* 0x0000000000027941 */ /* 0x000fea0003800000 */
.L_x_11388:
        /* <DEDUP_REMOVED lines=16> */
.L_x_11394:
[----:B------:R-:W-:Y:S05]  /*e970*/  BSYNC B3 ;  /* 0x0000000000037941 */ /* 0x000fea0003800000 */
.L_x_11393:
        /* <DEDUP_REMOVED lines=44> */
.L_x_11392:
[----:B------:R-:W-:Y:S05]  /*ec40*/  BSYNC B2 ;  /* 0x0000000000027941 */ /* 0x000fea0003800000 */
.L_x_11391:
        /* <DEDUP_REMOVED lines=14> */
.L_x_11387:
[----:B------:R-:W-:Y:S05]  /*ed30*/  BSYNC B1 ;  /* 0x0000000000017941 */ /* 0x000fea0003800000 */
.L_x_11385:
        /* <DEDUP_REMOVED lines=8> */
.L_x_11396:
        /* <DEDUP_REMOVED lines=12> */
.L_x_11399:
[----:B------:R-:W-:-:S07]  /*ee80*/  IMAD.MOV.U32 R28, RZ, RZ, R30 ;  /* 0x000000ffff1c7224 */ /* 0x000fce00078e001e */
.L_x_11400:
[----:B------:R-:W-:Y:S05]  /*ee90*/  BSYNC B2 ;  /* 0x0000000000027941 */ /* 0x000fea0003800000 */
.L_x_11398:
        /* <DEDUP_REMOVED lines=16> */
.L_x_11404:
[----:B------:R-:W-:Y:S05]  /*efa0*/  BSYNC B3 ;  /* 0x0000000000037941 */ /* 0x000fea0003800000 */
.L_x_11403:
        /* <DEDUP_REMOVED lines=44> */
.L_x_11402:
[----:B------:R-:W-:Y:S05]  /*f270*/  BSYNC B2 ;  /* 0x0000000000027941 */ /* 0x000fea0003800000 */
.L_x_11401:
        /* <DEDUP_REMOVED lines=12> */
.L_x_11397:
[----:B------:R-:W-:Y:S05]  /*f340*/  BSYNC B1 ;  /* 0x0000000000017941 */ /* 0x000fea0003800000 */
.L_x_11395:
        /* <DEDUP_REMOVED lines=9> */
.L_x_11406:
        /* <DEDUP_REMOVED lines=12> */
.L_x_11409:
[----:B------:R-:W-:-:S07]  /*f4a0*/  IMAD.MOV.U32 R28, RZ, RZ, R30 ;  /* 0x000000ffff1c7224 */ /* 0x000fce00078e001e */
.L_x_11410:
[----:B------:R-:W-:Y:S05]  /*f4b0*/  BSYNC B2 ;  /* 0x0000000000027941 */ /* 0x000fea0003800000 */
.L_x_11408:
        /* <DEDUP_REMOVED lines=16> */
.L_x_11414:
[----:B------:R-:W-:Y:S05]  /*f5c0*/  BSYNC B3 ;  /* 0x0000000000037941 */ /* 0x000fea0003800000 */
.L_x_11413:
        /* <DEDUP_REMOVED lines=44> */
.L_x_11412:
[----:B------:R-:W-:Y:S05]  /*f890*/  BSYNC B2 ;  /* 0x0000000000027941 */ /* 0x000fea0003800000 */
.L_x_11411:
        /* <DEDUP_REMOVED lines=14> */
.L_x_11407:
[----:B------:R-:W-:Y:S05]  /*f980*/  BSYNC B1 ;  /* 0x0000000000017941 */ /* 0x000fea0003800000 */
.L_x_11405:
        /* <DEDUP_REMOVED lines=8> */
.L_x_11416:
        /* <DEDUP_REMOVED lines=12> */
.L_x_11419:
[----:B------:R-:W-:-:S07]  /*fad0*/  IMAD.MOV.U32 R28, RZ, RZ, R30 ;  /* 0x000000ffff1c7224 */ /* 0x000fce00078e001e */
.L_x_11420:
[----:B------:R-:W-:Y:S05]  /*fae0*/  BSYNC B2 ;  /* 0x0000000000027941 */ /* 0x000fea0003800000 */
.L_x_11418:
        /* <DEDUP_REMOVED lines=16> */
.L_x_11424:
[----:B------:R-:W-:Y:S05]  /*fbf0*/  BSYNC B3 ;  /* 0x0000000000037941 */ /* 0x000fea0003800000 */
.L_x_11423:
        /* <DEDUP_REMOVED lines=44> */
.L_x_11422:
[----:B------:R-:W-:Y:S05]  /*fec0*/  BSYNC B2 ;  /* 0x0000000000027941 */ /* 0x000fea0003800000 */
.L_x_11421:
        /* <DEDUP_REMOVED lines=12> */
.L_x_11417:
[----:B------:R-:W-:Y:S05]  /*ff90*/  BSYNC B1 ;  /* 0x0000000000017941 */ /* 0x000fea0003800000 */
.L_x_11415:
        /* <DEDUP_REMOVED lines=9> */
.L_x_11426:
        /* <DEDUP_REMOVED lines=12> */
.L_x_11429:
[----:B------:R-:W-:-:S07]  /*100f0*/  IMAD.MOV.U32 R28, RZ, RZ, R30 ;  /* 0x000000ffff1c7224 */ /* 0x000fce00078e001e */
.L_x_11430:
[----:B------:R-:W-:Y:S05]  /*10100*/  BSYNC B2 ;  /* 0x0000000000027941 */ /* 0x000fea0003800000 */
.L_x_11428:
        /* <DEDUP_REMOVED lines=16> */
.L_x_11434:
[----:B------:R-:W-:Y:S05]  /*10210*/  BSYNC B3 ;  /* 0x0000000000037941 */ /* 0x000fea0003800000 */
.L_x_11433:
        /* <DEDUP_REMOVED lines=44> */
.L_x_11432:
[----:B------:R-:W-:Y:S05]  /*104e0*/  BSYNC B2 ;  /* 0x0000000000027941 */ /* 0x000fea0003800000 */
.L_x_11431:
        /* <DEDUP_REMOVED lines=14> */
.L_x_11427:
[----:B------:R-:W-:Y:S05]  /*105d0*/  BSYNC B1 ;  /* 0x0000000000017941 */ /* 0x000fea0003800000 */
.L_x_11425:
        /* <DEDUP_REMOVED lines=8> */
.L_x_11436:
        /* <DEDUP_REMOVED lines=12> */
.L_x_11439:
[----:B------:R-:W-:-:S07]  /*10720*/  IMAD.MOV.U32 R28, RZ, RZ, R30 ;  /* 0x000000ffff1c7224 */ /* 0x000fce00078e001e */
.L_x_11440:
[----:B------:R-:W-:Y:S05]  /*10730*/  BSYNC B2 ;  /* 0x0000000000027941 */ /* 0x000fea0003800000 */
.L_x_11438:
        /* <DEDUP_REMOVED lines=16> */
.L_x_11444:
[----:B------:R-:W-:Y:S05]  /*10840*/  BSYNC B3 ;  /* 0x0000000000037941 */ /* 0x000fea0003800000 */
.L_x_11443:
        /* <DEDUP_REMOVED lines=44> */
.L_x_11442:
[----:B------:R-:W-:Y:S05]  /*10b10*/  BSYNC B2 ;  /* 0x0000000000027941 */ /* 0x000fea0003800000 */
.L_x_11441:
        /* <DEDUP_REMOVED lines=12> */
.L_x_11437:
[----:B------:R-:W-:Y:S05]  /*10be0*/  BSYNC B1 ;  /* 0x0000000000017941 */ /* 0x000fea0003800000 */
.L_x_11435:
        /* <DEDUP_REMOVED lines=9> */
.L_x_11446:
        /* <DEDUP_REMOVED lines=12> */
.L_x_11449:
[----:B------:R-:W-:-:S07]  /*10d40*/  IMAD.MOV.U32 R177, RZ, RZ, R30 ;  /* 0x000000ffffb17224 */ /* 0x000fce00078e001e */
.L_x_11450:
[----:B------:R-:W-:Y:S05]  /*10d50*/  BSYNC B2 ;  /* 0x0000000000027941 */ /* 0x000fea0003800000 */
.L_x_11448:
        /* <DEDUP_REMOVED lines=16> */
.L_x_11454:
[----:B------:R-:W-:Y:S05]  /*10e60*/  BSYNC B3 ;  /* 0x0000000000037941 */ /* 0x000fea0003800000 */
.L_x_11453:
        /* <DEDUP_REMOVED lines=44> */
.L_x_11452:
[----:B------:R-:W-:Y:S05]  /*11130*/  BSYNC B2 ;  /* 0x0000000000027941 */ /* 0x000fea0003800000 */
.L_x_11451:
        /* <DEDUP_REMOVED lines=14> */
.L_x_11447:
[----:B------:R-:W-:Y:S05]  /*11220*/  BSYNC B1 ;  /* 0x0000000000017941 */ /* 0x000fea0003800000 */
.L_x_11445:
        /* <DEDUP_REMOVED lines=28> */
.L_x_11374:
[----:B------:R-:W-:Y:S05]  /*113f0*/  BSYNC B0 ;  /* 0x0000000000007941 */ /* 0x000fea0003800000 */
.L_x_11373:
        /* <DEDUP_REMOVED lines=150> */
.L_x_11478:
        /* <DEDUP_REMOVED lines=18> */
[----:B--2---:R-:W-:Y:S01]  /*11e80*/  IADD3 R160, R213, -0x1, RZ ;  /* 0xffffffffd5a07810 */ /* 0x004fe20007ffe0ff */
[----:B------:R-:W-:Y:S01]  /*11e90*/  BSSY B1, `(.L_x_11458) ;  /* 0x0000028000017945 */ /* 0x000fe20003800000 */
[----:B------:R-:W-:Y:S02]  /*11ea0*/  LOP3.LUT R211, R13, 0x1f, RZ, 0xc0, !PT ;  /* 0x0000001f0dd37812 */ /* 0x000fe400078ec0ff */
        /* <DEDUP_REMOVED lines=38> */
.L_x_11459:
[----:B------:R-:W-:Y:S05]  /*12110*/  BSYNC B1 ;  /* 0x0000000000017941 */ /* 0x000fea0003800000 */
.L_x_11458:
        /* <DEDUP_REMOVED lines=35> */
.L_x_11461:
[----:B------:R-:W-:Y:S05]  /*12350*/  BSYNC B1 ;  /* 0x0000000000017941 */ /* 0x000fea0003800000 */
.L_x_11460:
        /* <DEDUP_REMOVED lines=35> */
.L_x_11463:
[----:B------:R-:W-:Y:S05]  /*12590*/  BSYNC B1 ;  /* 0x0000000000017941 */ /* 0x000fea0003800000 */
.L_x_11462:
        /* <DEDUP_REMOVED lines=35> */
.L_x_11465:
[----:B------:R-:W-:Y:S05]  /*127d0*/  BSYNC B1 ;  /* 0x0000000000017941 */ /* 0x000fea0003800000 */
.L_x_11464:
[----:B------:R-:W-:-:S13]  /*127e0*/  LOP3.LUT P1, RZ, R212, 0x1, RZ, 0xc0, !PT ;  /* 0x00000001d4ff7812 */ /* 0x000fda000782c0ff */
[----:B------:R-:W-:Y:S05]  /*127f0*/  @!P1 BRA `(.L_x_11457) ;  /* 0x00000000007c9947 */ /* 0x000fea0003800000 */
[----:B-1234-:R-:W1:Y:S01]  /*12800*/  LDC.64 R216, c[0x0][0x2b8] ;  /* 0x0000ae00ffd87b82 */ /* 0x01ee620000000a00 */
[--C-:B------:R-:W-:Y:S01]  /*12810*/  FADD.FTZ R160, R203, -R213.reuse ;  /* 0x800000d5cba07221 */ /* 0x100fe20000010000 */
[--C-:B0-----:R-:W-:Y:S01]  /*12820*/  FADD.FTZ R218, R205, -R213.reuse ;  /* 0x800000d5cdda7221 */ /* 0x101fe20000010000 */
        /* <DEDUP_REMOVED lines=28> */
.L_x_11457:
[----:B------:R-:W-:Y:S05]  /*129f0*/  BSYNC B0 ;  /* 0x0000000000007941 */ /* 0x000fea0003800000 */
.L_x_11456:
[----:B01234-:R-:W0:Y:S02]  /*12a00*/  LDC.64 R160, c[0x0][0x210] ;  /* 0x00008400ffa07b82 */ /* 0x01fe240000000a00 */
[----:B0-----:R-:W-:-:S05]  /*12a10*/  IMAD R20, R160, 0x4, R20 ;  /* 0x00000004a0147824 */ /* 0x001fca00078e0214 */
[----:B------:R-:W-:-:S13]  /*12a20*/  ISETP.GE.AND P1, PT, R20, R161, PT ;  /* 0x000000a11400720c */ /* 0x000fda0003f26270 */
[----:B------:R-:W-:Y:S05]  /*12a30*/  @!P1 BRA `(.L_x_11466) ;  /* 0xfffffee400249947 */ /* 0x000fea000383ffff */
[----:B------:R-:W-:Y:S05]  /*12a40*/  EXIT ;  /* 0x000000000000794d */ /* 0x000fea0003800000 */
.L_x_11455:
        /* <DEDUP_REMOVED lines=8> */
.L_x_11468:
[----:B------:R-:W-:Y:S05]  /*12ad0*/  BSYNC B0 ;  /* 0x0000000000007941 */ /* 0x000fea0003800000 */
.L_x_11467:
        /* <DEDUP_REMOVED lines=9> */
.L_x_11469:
[----:B------:R-:W-:Y:S02]  /*12b70*/  IMAD.MOV.U32 R224, RZ, RZ, 0x4 ;  /* 0x00000004ffe07424 */ /* 0x000fe400078e00ff */
[----:B------:R-:W-:-:S04]  /*12b80*/  IMAD.MOV.U32 R162, RZ, RZ, R219 ;  /* 0x000000ffffa27224 */ /* 0x000fc800078e00db */
[----:B------:R-:W-:-:S05]  /*12b90*/  FADD.FTZ R162, R161, R162 ;  /* 0x000000a2a1a27221 */ /* 0x000fca0000010000 */
[----:B------:R-:W-:-:S07]  /*12ba0*/  MOV R223, R162 ;  /* 0x000000a200df7202 */ /* 0x000fce0000000f00 */
[----:B------:R-:W-:Y:S05]  /*12bb0*/  WARPSYNC.COLLECTIVE R222, `(.L_x_11470) ;  /* 0x00000000de087348 */ /* 0x000fea0003c00000 */
[----:B------:R0:W1:Y:S02]  /*12bc0*/  SHFL.BFLY P6, R219, R223, R224, R225 ;  /* 0x0c0000e0dfdb7389 */ /* 0x00006400000c00e1 */
[----:B01----:R-:W-:Y:S01]  /*12bd0*/  ENDCOLLECTIVE ;  /* 0x000000000000791b */ /* 0x003fe20003800000 */
.L_x_11470:
[----:B------:R-:W-:Y:S01]  /*12be0*/  HFMA2.MMA R224, -RZ, RZ, 0, 4.76837158203125e-07 ;  /* 0x00000008ffe07435 */ /* 0x000fe200000001ff */
[----:B------:R-:W-:-:S05]  /*12bf0*/  MOV R163, R219 ;  /* 0x000000db00a37202 */ /* 0x000fca0000000f00 */
[----:B------:R-:W-:-:S04]  /*12c00*/  FADD.FTZ R163, R162, R163 ;  /* 0x000000a3a2a37221 */ /* 0x000fc80000010000 */
[----:B------:R-:W-:-:S07]  /*12c10*/  IMAD.MOV.U32 R223, RZ, RZ, R163 ;  /* 0x000000ffffdf7224 */ /* 0x000fce00078e00a3 */
[----:B------:R-:W-:Y:S05]  /*12c20*/  WARPSYNC.COLLECTIVE R222, `(.L_x_11471) ;  /* 0x00000000de087348 */ /* 0x000fea0003c00000 */
[----:B------:R0:W1:Y:S02]  /*12c30*/  SHFL.BFLY P6, R219, R223, R224, R225 ;  /* 0x0c0000e0dfdb7389 */ /* 0x00006400000c00e1 */
[----:B01----:R-:W-:Y:S01]  /*12c40*/  ENDCOLLECTIVE ;  /* 0x000000000000791b */ /* 0x003fe20003800000 */
.L_x_11471:
        /* <DEDUP_REMOVED lines=8> */
.L_x_11472:
        /* <DEDUP_REMOVED lines=89> */
.L_x_11473:
[----:B------:R-:W-:Y:S02]  /*13260*/  IMAD.MOV.U32 R224, RZ, RZ, 0x2 ;  /* 0x00000002ffe07424 */ /* 0x000fe400078e00ff */
[----:B------:R-:W-:-:S04]  /*13270*/  IMAD.MOV.U32 R161, RZ, RZ, R219 ;  /* 0x000000ffffa17224 */ /* 0x000fc800078e00db */
[----:B------:R-:W-:-:S05]  /*13280*/  FADD.FTZ R161, R160, R161 ;  /* 0x000000a1a0a17221 */ /* 0x000fca0000010000 */
[----:B------:R-:W-:-:S07]  /*13290*/  MOV R223, R161 ;  /* 0x000000a100df7202 */ /* 0x000fce0000000f00 */
[----:B------:R-:W-:Y:S05]  /*132a0*/  WARPSYNC.COLLECTIVE R222, `(.L_x_11474) ;  /* 0x00000000de087348 */ /* 0x000fea0003c00000 */
[----:B------:R0:W1:Y:S02]  /*132b0*/  SHFL.BFLY P6, R219, R223, R224, R225 ;  /* 0x0c0000e0dfdb7389 */ /* 0x00006400000c00e1 */
[----:B01----:R-:W-:Y:S01]  /*132c0*/  ENDCOLLECTIVE ;  /* 0x000000000000791b */ /* 0x003fe20003800000 */
.L_x_11474:
[----:B------:R-:W-:Y:S01]  /*132d0*/  HFMA2.MMA R224, -RZ, RZ, 0, 2.384185791015625e-07 ;  /* 0x00000004ffe07435 */ /* 0x000fe200000001ff */
[----:B------:R-:W-:-:S05]  /*132e0*/  MOV R162, R219 ;  /* 0x000000db00a27202 */ /* 0x000fca0000000f00 */
[----:B------:R-:W-:-:S04]  /*132f0*/  FADD.FTZ R162, R161, R162 ;  /* 0x000000a2a1a27221 */ /* 0x000fc80000010000 */
[----:B------:R-:W-:-:S07]  /*13300*/  IMAD.MOV.U32 R223, RZ, RZ, R162 ;  /* 0x000000ffffdf7224 */ /* 0x000fce00078e00a2 */
[----:B------:R-:W-:Y:S05]  /*13310*/  WARPSYNC.COLLECTIVE R222, `(.L_x_11475) ;  /* 0x00000000de087348 */ /* 0x000fea0003c00000 */
[----:B------:R0:W1:Y:S02]  /*13320*/  SHFL.BFLY P6, R219, R223, R224, R225 ;  /* 0x0c0000e0dfdb7389 */ /* 0x00006400000c00e1 */
[----:B01----:R-:W-:Y:S01]  /*13330*/  ENDCOLLECTIVE ;  /* 0x000000000000791b */ /* 0x003fe20003800000 */
.L_x_11475:
[----:B------:R-:W-:Y:S02]  /*13340*/  IMAD.MOV.U32 R224, RZ, RZ, 0x8 ;  /* 0x00000008ffe07424 */ /* 0x000fe400078e00ff */
[----:B------:R-:W-:-:S04]  /*13350*/  IMAD.MOV.U32 R163, RZ, RZ, R219 ;  /* 0x000000ffffa37224 */ /* 0x000fc800078e00db */
[----:B------:R-:W-:-:S05]  /*13360*/  FADD.FTZ R163, R162, R163 ;  /* 0x000000a3a2a37221 */ /* 0x000fca0000010000 */
[----:B------:R-:W-:-:S07]  /*13370*/  MOV R223, R163 ;  /* 0x000000a300df7202 */ /* 0x000fce0000000f00 */
[----:B------:R-:W-:Y:S05]  /*13380*/  WARPSYNC.COLLECTIVE R222, `(.L_x_11476) ;  /* 0x00000000de087348 */ /* 0x000fea0003c00000 */
[----:B------:R0:W1:Y:S02]  /*13390*/  SHFL.BFLY P6, R219, R223, R224, R225 ;  /* 0x0c0000e0dfdb7389 */ /* 0x00006400000c00e1 */
[----:B01----:R-:W-:Y:S01]  /*133a0*/  ENDCOLLECTIVE ;  /* 0x000000000000791b */ /* 0x003fe20003800000 */
.L_x_11476:
[----:B------:R-:W-:Y:S01]  /*133b0*/  HFMA2.MMA R224, -RZ, RZ, 0, 9.5367431640625e-07 ;  /* 0x00000010ffe07435 */ /* 0x000fe200000001ff */
[----:B------:R-:W-:-:S05]  /*133c0*/  MOV R218, R219 ;  /* 0x000000db00da7202 */ /* 0x000fca0000000f00 */
[----:B------:R-:W-:-:S04]  /*133d0*/  FADD.FTZ R218, R163, R218 ;  /* 0x000000daa3da7221 */ /* 0x000fc80000010000 */
[----:B------:R-:W-:-:S07]  /*133e0*/  IMAD.MOV.U32 R223, RZ, RZ, R218 ;  /* 0x000000ffffdf7224 */ /* 0x000fce00078e00da */
[----:B------:R-:W-:Y:S05]  /*133f0*/  WARPSYNC.COLLECTIVE R222, `(.L_x_11477) ;  /* 0x00000000de087348 */ /* 0x000fea0003c00000 */
[----:B------:R0:W1:Y:S02]  /*13400*/  SHFL.BFLY P6, R219, R223, R224, R225 ;  /* 0x0c0000e0dfdb7389 */ /* 0x00006400000c00e1 */
[----:B01----:R-:W-:Y:S01]  /*13410*/  ENDCOLLECTIVE ;  /* 0x000000000000791b */ /* 0x003fe20003800000 */
.L_x_11477:
[----:B------:R-:W-:Y:S05]  /*13420*/  BRA `(.L_x_11478) ;  /* 0xffffffe8004c7947 */ /* 0x000fea000383ffff */
.L_x_11479:
        /* <DEDUP_REMOVED lines=13> */
.L_x_37412:


//--------------------- .text._ZN10layer_norm13ln_fwd_kernelINS_13Kernel_traitsIf13__nv_bfloat16S2_S2_fjLj1280ELj1ELj4ELj1ELj16ENS_18Kernel_traits_baseILj1280EfS2_S2_S2_fjLj128EEEEELb1ELb1ELb1ELb1EEEvNS_9FwdParamsE --------------------------
	.section	.text._ZN10layer_norm13ln_fwd_kernelINS_13Kernel_traitsIf13__nv_bfloat16S2_S2_fjLj1280ELj1ELj4ELj1ELj16ENS_18Kernel_traits_baseILj1280EfS2_S2_S2_fjLj128EEEEELb1ELb1ELb1ELb1EEEvNS_9FwdParamsE,"ax",@progbits
	.align	128
        .global         _ZN10layer_norm13ln_fwd_kernelINS_13Kernel_traitsIf13__nv_bfloat16S2_S2_fjLj1280ELj1ELj4ELj1ELj16ENS_18Kernel_traits_baseILj1280EfS2_S2_S2_fjLj128EEEEELb1ELb1ELb1ELb1EEEvNS_9FwdParamsE
        .type           _ZN10layer_norm13ln_fwd_kernelINS_13Kernel_traitsIf13__nv_bfloat16S2_S2_fjLj1280ELj1ELj4ELj1ELj16ENS_18Kernel_traits_baseILj1280EfS2_S2_S2_fjLj128EEEEELb1ELb1ELb1ELb1EEEvNS_9FwdParamsE,@function
        .size           _ZN10layer_norm13ln_fwd_kernelINS_13Kernel_traitsIf13__nv_bfloat16S2_S2_fjLj1280ELj1ELj4ELj1ELj16ENS_18Kernel_traits_baseILj1280EfS2_S2_S2_fjLj128EEEEELb1ELb1ELb1ELb1EEEvNS_9FwdParamsE,(.L_x_37413 - _ZN10layer_norm13ln_fwd_kernelINS_13Kernel_traitsIf13__nv_bfloat16S2_S2_fjLj1280ELj1ELj4ELj1ELj16ENS_18Kernel_traits_baseILj1280EfS2_S2_S2_fjLj128EEEEELb1ELb1ELb1ELb1EEEvNS_9FwdParamsE)
        .other          _ZN10layer_norm13ln_fwd_kernelINS_13Kernel_traitsIf13__nv_bfloat16S2_S2_fjLj1280ELj1ELj4ELj1ELj16ENS_18Kernel_traits_baseILj1280EfS2_S2_S2_fjLj128EEEEELb1ELb1ELb1ELb1EEEvNS_9FwdParamsE,@"STO_CUDA_ENTRY STV_DEFAULT"
_ZN10layer_norm13ln_fwd_kernelINS_13Kernel_traitsIf13__nv_bfloat16S2_S2_fjLj1280ELj1ELj4ELj1ELj16ENS_18Kernel_traits_baseILj1280EfS2_S2_S2_fjLj128EEEEELb1ELb1ELb1ELb1EEEvNS_9FwdParamsE:
.text._ZN10layer_norm13ln_fwd_kernelINS_13Kernel_traitsIf13__nv_bfloat16S2_S2_fjLj1280ELj1ELj4ELj1ELj16ENS_18Kernel_traits_baseILj1280EfS2_S2_S2_fjLj128EEEEELb1ELb1ELb1ELb1EEEvNS_9FwdParamsE:
        /* <DEDUP_REMOVED lines=75> */
[----:B------:R0:W5:Y:S02]  /*04b0*/  LDG.E.128 R68, desc[UR4][R4.64+0x1010] ;  /* 0x0010100404447981 */ /* 0x000164000c1e1d00 */
[----:B-----5:R-:W-:Y:S01]  /*04c0*/  IADD3 R182, R187, -0x4498517b, RZ ;  /* 0xbb67ae85bbb67810 */ /* 0x020fe20007ffe0ff */
[----:B------:R-:W-:Y:S01]  /*04d0*/  VIADD R181, R186, 0x9e3779b9 ;  /* 0x9e3779b9bab57836 */ /* 0x000fe20000000000 */
        /* <DEDUP_REMOVED lines=9> */
[----:B------:R-:W5:Y:S01]  /*0570*/  LDG.E.128 R32, desc[UR4][R8.64+0x1000] ;  /* 0x0010000408207981 */ /* 0x000f62000c1e1d00 */
[----:B0-----:R-:W-:-:S03]  /*0580*/  @P1 IADD3 R202, P0, R2, R5, RZ ;  /* 0x0000000502ca1210 */ /* 0x001fc60007f1e0ff */
[----:B------:R0:W5:Y:S01]  /*0590*/  LDG.E.128 R28, desc[UR4][R8.64+0x1010] ;  /* 0x00101004081c7981 */ /* 0x000162000c1e1d00 */
[----:B------:R-:W-:Y:S01]  /*05a0*/  IMAD.WIDE.U32 R4, R13, -0x326172a9, RZ ;  /* 0xcd9e8d570d047825 */ /* 0x000fe200078e00ff */
[C---:B------:R-:W-:Y:S01]  /*05b0*/  IADD3 R180, R186.reuse, 0x3c6ef372, RZ ;  /* 0x3c6ef372bab47810 */ /* 0x040fe20007ffe0ff */
[----:B------:R-:W-:Y:S01]  /*05c0*/  ULDC.U8 UR6, c[0x0][0x2a0] ;  /* 0x0000a80000067ab9 */ /* 0x000fe20000000000 */
[C---:B------:R-:W-:Y:S01]  /*05d0*/  IADD3 R178, R187.reuse, 0x32370b8f, RZ ;  /* 0x32370b8fbbb27810 */ /* 0x040fe20007ffe0ff */
[----:B------:R-:W-:Y:S01]  /*05e0*/  @P1 IMAD.X R203, RZ, RZ, R3, P0 ;  /* 0x000000ffffcb1224 */ /* 0x000fe200000e0603 */
[C---:B------:R-:W-:Y:S01]  /*05f0*/  IADD3 R176, R186.reuse, 0x78dde6e4, RZ ;  /* 0x78dde6e4bab07810 */ /* 0x040fe20007ffe0ff */
[C---:B------:R-:W-:Y:S01]  /*0600*/  VIADD R179, R187.reuse, 0x76cf5d0a ;  /* 0x76cf5d0abbb37836 */ /* 0x040fe20000000000 */
[C---:B------:R-:W-:Y:S01]  /*0610*/  IADD3 R26, R187.reuse, -0x56f99767, RZ ;  /* 0xa9066899bb1a7810 */ /* 0x040fe20007ffe0ff */
[----:B------:R-:W-:Y:S01]  /*0620*/  VIADD R177, R186, 0xdaa66d2b ;  /* 0xdaa66d2bbab17836 */ /* 0x000fe20000000000 */
[--C-:B------:R-:W-:Y:S01]  /*0630*/  SHF.R.U64 R12, R202, 0x2, R203.reuse ;  /* 0x00000002ca0c7819 */ /* 0x100fe200000012cb */
[----:B------:R-:W-:Y:S01]  /*0640*/  VIADD R27, R187, 0xed9eba14 ;  /* 0xed9eba14bb1b7836 */ /* 0x000fe20000000000 */
[----:B------:R-:W-:Y:S01]  /*0650*/  SHF.R.U32.HI R11, RZ, 0x2, R203 ;  /* 0x00000002ff0b7819 */ /* 0x000fe200000116cb */
[C---:B------:R-:W-:Y:S01]  /*0660*/  VIADD R25, R186.reuse, 0x1715609d ;  /* 0x1715609dba197836 */ /* 0x040fe20000000000 */
[----:B------:R-:W-:Y:S01]  /*0670*/  IADD3 R24, R186, -0x4ab325aa, RZ ;  /* 0xb54cda56ba187810 */ /* 0x000fe20007ffe0ff */
[----:B------:R-:W-:Y:S01]  /*0680*/  IMAD.WIDE.U32 R2, R12, -0x2daee0ad, RZ ;  /* 0xd2511f530c027825 */ /* 0x000fe200078e00ff */
[----:B------:R-:W-:Y:S01]  /*0690*/  LOP3.LUT R6, R5, R11, R186, 0x96, !PT ;  /* 0x0000000b05067212 */ /* 0x000fe200078e96ba */
[----:B------:R-:W-:Y:S01]  /*06a0*/  ULDC UR8, c[0x0][0x294] ;  /* 0x0000a50000087ab9 */ /* 0x000fe20000000800 */
[C---:B------:R-:W-:Y:S01]  /*06b0*/  IADD3 R22, R187.reuse, 0x1fd5c5a3, RZ ;  /* 0x1fd5c5a3bb167810 */ /* 0x040fe20007ffe0ff */
[----:B------:R-:W-:Y:S01]  /*06c0*/  VIADD R23, R187, 0x646e171e ;  /* 0x646e171ebb177836 */ /* 0x000fe20000000000 */
[----:B------:R-:W-:Y:S01]  /*06d0*/  LOP3.LUT R0, R3, R187, RZ, 0x3c, !PT ;  /* 0x000000bb03007212 */ /* 0x000fe200078e3cff */
[----:B------:R-:W-:Y:S01]  /*06e0*/  IMAD.WIDE.U32 R6, R6, -0x2daee0ad, RZ ;  /* 0xd2511f5306067825 */ /* 0x000fe200078e00ff */
[----:B------:R-:W-:Y:S01]  /*06f0*/  IADD3 R20, R186, -0xe443238, RZ ;  /* 0xf1bbcdc8ba147810 */ /* 0x000fe20007ffe0ff */
[----:B------:R-:W-:Y:S01]  /*0700*/  ULDC UR9, c[0x0][0x2d8] ;  /* 0x0000b60000097ab9 */ /* 0x000fe20000000800 */
[----:B------:R-:W-:Y:S01]  /*0710*/  IADD3 R18, R187, -0x695add53, RZ ;  /* 0x96a522adbb127810 */ /* 0x000fe20007ffe0ff */
[----:B0-----:R-:W-:Y:S01]  /*0720*/  IMAD.WIDE.U32 R8, R0, -0x326172a9, RZ ;  /* 0xcd9e8d5700087825 */ /* 0x001fe200078e00ff */
[----:B------:R-:W-:Y:S01]  /*0730*/  LOP3.LUT R5, R7, R2, R182, 0x96, !PT ;  /* 0x0000000207057212 */ /* 0x000fe200078e96b6 */
[----:B------:R-:W-:Y:S01]  /*0740*/  ULDC.64 UR10, c[0x0][0x298] ;  /* 0x0000a600000a7ab9 */ /* 0x000fe20000000a00 */
[----:B------:R-:W-:Y:S01]  /*0750*/  LOP3.LUT R202, R202, 0x3, RZ, 0xc0, !PT ;  /* 0x00000003caca7812 */ /* 0x000fe200078ec0ff */
[----:B------:R-:W-:Y:S01]  /*0760*/  VIADD R21, R186, 0x5384540f ;  /* 0x5384540fba157836 */ /* 0x000fe20000000000 */
[----:B------:R-:W-:Y:S01]  /*0770*/  LOP3.LUT R2, R9, R181, R4, 0x96, !PT ;  /* 0x000000b509027212 */ /* 0x000fe200078e9604 */
[----:B------:R-:W-:Y:S01]  /*0780*/  IMAD.WIDE.U32 R4, R5, -0x326172a9, RZ ;  /* 0xcd9e8d5705047825 */ /* 0x000fe200078e00ff */
[----:B------:R-:W-:Y:S01]  /*0790*/  ISETP.NE.AND P1, PT, RZ, UR6, PT ;  /* 0x00000006ff007c0c */ /* 0x000fe2000bf25270 */
[----:B------:R-:W-:-:S02]  /*07a0*/  ULDC.64 UR6, c[0x0][0x230] ;  /* 0x00008c0000067ab9 */ /* 0x000fc40000000a00 */
        /* <DEDUP_REMOVED lines=25> */
[----:B------:R-:W-:-:S04]  /*0940*/  IMAD.HI.U32 R3, R5, -0x326172a9, RZ ;  /* 0xcd9e8d5705037827 */ /* 0x000fc800078e00ff */
[----:B------:R-:W-:Y:S01]  /*0950*/  IMAD.HI.U32 R0, R4, -0x2daee0ad, RZ ;  /* 0xd2511f5304007827 */ /* 0x000fe200078e00ff */
[----:B------:R-:W-:-:S03]  /*0960*/  LOP3.LUT R3, R3, R8, R20, 0x96, !PT ;  /* 0x0000000803037212 */ /* 0x000fc600078e9614 */
[----:B------:R-:W-:Y:S01]  /*0970*/  IMAD R15, R4, -0x2daee0ad, RZ ;  /* 0xd2511f53040f7824 */ /* 0x000fe200078e02ff */
[----:B------:R-:W-:Y:S01]  /*0980*/  LOP3.LUT R6, R0, R6, R19, 0x96, !PT ;  /* 0x0000000600067212 */ /* 0x000fe200078e9613 */
[----:B------:R-:W-:-:S04]  /*0990*/  IMAD.WIDE.U32 R2, R3, -0x2daee0ad, RZ ;  /* 0xd2511f5303027825 */ /* 0x000fc800078e00ff */
[----:B------:R-:W-:Y:S01]  /*09a0*/  IMAD R0, R5, -0x326172a9, RZ ;  /* 0xcd9e8d5705007824 */ /* 0x000fe200078e02ff */
[----:B------:R-:W-:Y:S01]  /*09b0*/  LOP3.LUT R15, R3, R15, R18, 0x96, !PT ;  /* 0x0000000f030f7212 */ /* 0x000fe200078e9612 */
[----:B------:R-:W-:Y:S01]  /*09c0*/  IMAD.HI.U32 R14, R6, -0x326172a9, RZ ;  /* 0xcd9e8d57060e7827 */ /* 0x000fe200078e00ff */
[----:B------:R-:W-:-:S03]  /*09d0*/  MOV R16, R2 ;  /* 0x0000000200107202 */ /* 0x000fc60000000f00 */
[----:B------:R-:W-:Y:S01]  /*09e0*/  IMAD.MOV.U32 R9, RZ, RZ, RZ ;  /* 0x000000ffff097224 */ /* 0x000fe200078e00ff */
[----:B------:R-:W-:Y:S01]  /*09f0*/  LOP3.LUT R14, R14, R0, R17, 0x96, !PT ;  /* 0x000000000e0e7212 */ /* 0x000fe200078e9611 */
[----:B------:R-:W-:-:S07]  /*0a00*/  IMAD R10, R6, -0x326172a9, RZ ;  /* 0xcd9e8d57060a7824 */ /* 0x000fce00078e02ff */
.L_x_11893:
[----:B0-----:R-:W0:Y:S01]  /*0a10*/  LDC.64 R156, c[0x0][0x280] ;  /* 0x0000a000ff9c7b82 */ /* 0x001e220000000a00 */
        /* <DEDUP_REMOVED lines=8> */
[----:B0-----:R-:W-:-:S05]  /*0aa0*/  SHF.R.S32.HI R157, RZ, 0x1f, R164 ;  /* 0x0000001fff9d7819 */ /* 0x001fca00000114a4 */
        /* <DEDUP_REMOVED lines=9> */
[----:B------:R-:W-:-:S05]  /*0b40*/  @P2 IADD3 R166, R167, -0x1, RZ ;  /* 0xffffffffa7a62810 */ /* 0x000fca0007ffe0ff */
        /* <DEDUP_REMOVED lines=14> */
[----:B-----5:R-:W-:Y:S01]  /*0c30*/  IMAD.U32 R167, R148, 0x10000, RZ ;  /* 0x0001000094a77824 */ /* 0x020fe200078e00ff */
[----:B------:R-:W-:Y:S06]  /*0c40*/  BRA `(.L_x_11482) ;  /* 0x0000000400607947 */ /* 0x000fec0003800000 */
.L_x_11481:
        /* <DEDUP_REMOVED lines=12> */
.L_x_11484:
[----:B------:R-:W-:-:S07]  /*0d10*/  MOV R8, R10 ;  /* 0x0000000a00087202 */ /* 0x000fce0000000f00 */
.L_x_11485:
[----:B------:R-:W-:Y:S05]  /*0d20*/  BSYNC B1 ;  /* 0x0000000000017941 */ /* 0x000fea0003800000 */
.L_x_11483:
        /* <DEDUP_REMOVED lines=16> */
.L_x_11489:
[----:B------:R-:W-:Y:S05]  /*0e30*/  BSYNC B2 ;  /* 0x0000000000027941 */ /* 0x000fea0003800000 */
.L_x_11488:
        /* <DEDUP_REMOVED lines=44> */
.L_x_11487:
[----:B------:R-:W-:Y:S05]  /*1100*/  BSYNC B1 ;  /* 0x0000000000017941 */ /* 0x000fea0003800000 */
.L_x_11486:
        /* <DEDUP_REMOVED lines=12> */
.L_x_11482:
[----:B------:R-:W-:Y:S05]  /*11d0*/  BSYNC B0 ;  /* 0x0000000000007941 */ /* 0x000fea0003800000 */
.L_x_11480:
        /* <DEDUP_REMOVED lines=9> */
.L_x_11491:
        /* <DEDUP_REMOVED lines=12> */
.L_x_11494:
[----:B------:R-:W-:-:S07]  /*1330*/  MOV R7, R10 ;  /* 0x0000000a00077202 */ /* 0x000fce0000000f00 */
.L_x_11495:
[----:B------:R-:W-:Y:S05]  /*1340*/  BSYNC B1 ;  /* 0x0000000000017941 */ /* 0x000fea0003800000 */
.L_x_11493:
        /* <DEDUP_REMOVED lines=16> */
.L_x_11499:
[----:B------:R-:W-:Y:S05]  /*1450*/  BSYNC B2 ;  /* 0x0000000000027941 */ /* 0x000fea0003800000 */
.L_x_11498:
        /* <DEDUP_REMOVED lines=44> */
.L_x_11497:
[----:B------:R-:W-:Y:S05]  /*1720*/  BSYNC B1 ;  /* 0x0000000000017941 */ /* 0x000fea0003800000 */
.L_x_11496:
        /* <DEDUP_REMOVED lines=12> */
[----:B------:R-:W-:-:S04]  /*17f0*/  FMUL.FTZ R166, R65, R156 ;  /* 0x0000009c41a67220 */ /* 0x000fc80000410000 */
[----:B------:R-:W-:-:S07]  /*1800*/  @P0 FADD.FTZ R166, R166, R159 ;  /* 0x0000009fa6a60221 */ /* 0x000fce0000010000 */
.L_x_11492:
[----:B------:R-:W-:Y:S05]  /*1810*/  BSYNC B0 ;  /* 0x0000000000007941 */ /* 0x000fea0003800000 */
.L_x_11490:
        /* <DEDUP_REMOVED lines=8> */
.L_x_11501:
        /* <DEDUP_REMOVED lines=12> */
.L_x_11504:
[----:B------:R-:W-:-:S07]  /*1960*/  MOV R6, R10 ;  /* 0x0000000a00067202 */ /* 0x000fce0000000f00 */
.L_x_11505:
[----:B------:R-:W-:Y:S05]  /*1970*/  BSYNC B1 ;  /* 0x0000000000017941 */ /* 0x000fea0003800000 */
.L_x_11503:
        /* <DEDUP_REMOVED lines=16> */
.L_x_11509:
[----:B------:R-:W-:Y:S05]  /*1a80*/  BSYNC B2 ;  /* 0x0000000000027941 */ /* 0x000fea0003800000 */
.L_x_11508:
        /* <DEDUP_REMOVED lines=44> */
.L_x_11507:
[----:B------:R-:W-:Y:S05]  /*1d50*/  BSYNC B1 ;  /* 0x0000000000017941 */ /* 0x000fea0003800000 */
.L_x_11506:
        /* <DEDUP_REMOVED lines=12> */
.L_x_11502:
[----:B------:R-:W-:Y:S05]  /*1e20*/  BSYNC B0 ;  /* 0x0000000000007941 */ /* 0x000fea0003800000 */
.L_x_11500:
        /* <DEDUP_REMOVED lines=9> */
.L_x_11511:
        /* <DEDUP_REMOVED lines=12> */
.L_x_11514:
[----:B------:R-:W-:-:S07]  /*1f80*/  MOV R5, R10 ;  /* 0x0000000a00057202 */ /* 0x000fce0000000f00 */
.L_x_11515:
[----:B------:R-:W-:Y:S05]  /*1f90*/  BSYNC B1 ;  /* 0x0000000000017941 */ /* 0x000fea0003800000 */
.L_x_11513:
        /* <DEDUP_REMOVED lines=16> */
.L_x_11519:
[----:B------:R-:W-:Y:S05]  /*20a0*/  BSYNC B2 ;  /* 0x0000000000027941 */ /* 0x000fea0003800000 */
.L_x_11518:
        /* <DEDUP_REMOVED lines=44> */
.L_x_11517:
[----:B------:R-:W-:Y:S05]  /*2370*/  BSYNC B1 ;  /* 0x0000000000017941 */ /* 0x000fea0003800000 */
.L_x_11516:
        /* <DEDUP_REMOVED lines=14> */
.L_x_11512:
[----:B------:R-:W-:Y:S05]  /*2460*/  BSYNC B0 ;  /* 0x0000000000007941 */ /* 0x000fea0003800000 */
.L_x_11510:
        /* <DEDUP_REMOVED lines=8> */
.L_x_11521:
        /* <DEDUP_REMOVED lines=12> */
.L_x_11524:
[----:B------:R-:W-:-:S07]  /*25b0*/  MOV R4, R10 ;  /* 0x0000000a00047202 */ /* 0x000fce0000000f00 */
.L_x_11525:
[----:B------:R-:W-:Y:S05]  /*25c0*/  BSYNC B1 ;  /* 0x0000000000017941 */ /* 0x000fea0003800000 */
.L_x_11523:
        /* <DEDUP_REMOVED lines=16> */
.L_x_11529:
[----:B------:R-:W-:Y:S05]  /*26d0*/  BSYNC B2 ;  /* 0x0000000000027941 */ /* 0x000fea0003800000 */
.L_x_11528:
        /* <DEDUP_REMOVED lines=44> */
.L_x_11527:
[----:B------:R-:W-:Y:S05]  /*29a0*/  BSYNC B1 ;  /* 0x0000000000017941 */ /* 0x000fea0003800000 */
.L_x_11526:
        /* <DEDUP_REMOVED lines=12> */
.L_x_11522:
[----:B------:R-:W-:Y:S05]  /*2a70*/  BSYNC B0 ;  /* 0x0000000000007941 */ /* 0x000fea0003800000 */
.L_x_11520:
        /* <DEDUP_REMOVED lines=9> */
.L_x_11531:
        /* <DEDUP_REMOVED lines=12> */
.L_x_11534:
[----:B------:R-:W-:-:S07]  /*2bd0*/  MOV R3, R10 ;  /* 0x0000000a00037202 */ /* 0x000fce0000000f00 */
.L_x_11535:
[----:B------:R-:W-:Y:S05]  /*2be0*/  BSYNC B1 ;  /* 0x0000000000017941 */ /* 0x000fea0003800000 */
.L_x_11533:
        /* <DEDUP_REMOVED lines=16> */
.L_x_11539:
[----:B------:R-:W-:Y:S05]  /*2cf0*/  BSYNC B2 ;  /* 0x0000000000027941 */ /* 0x000fea0003800000 */
.L_x_11538:
        /* <DEDUP_REMOVED lines=44> */
.L_x_11537:
[----:B------:R-:W-:Y:S05]  /*2fc0*/  BSYNC B1 ;  /* 0x0000000000017941 */ /* 0x000fea0003800000 */
.L_x_11536:
        /* <DEDUP_REMOVED lines=14> */
.L_x_11532:
[----:B------:R-:W-:Y:S05]  /*30b0*/  BSYNC B0 ;  /* 0x0000000000007941 */ /* 0x000fea0003800000 */
.L_x_11530:
        /* <DEDUP_REMOVED lines=8> */
.L_x_11541:
        /* <DEDUP_REMOVED lines=12> */
.L_x_11544:
[----:B------:R-:W-:-:S07]  /*3200*/  MOV R2, R10 ;  /* 0x0000000a00027202 */ /* 0x000fce0000000f00 */
.L_x_11545:
[----:B------:R-:W-:Y:S05]  /*3210*/  BSYNC B1 ;  /* 0x0000000000017941 */ /* 0x000fea0003800000 */
.L_x_11543:
        /* <DEDUP_REMOVED lines=16> */
.L_x_11549:
[----:B------:R-:W-:Y:S05]  /*3320*/  BSYNC B2 ;  /* 0x0000000000027941 */ /* 0x000fea0003800000 */
.L_x_11548:
        /* <DEDUP_REMOVED lines=44> */
.L_x_11547:
[----:B------:R-:W-:Y:S05]  /*35f0*/  BSYNC B1 ;  /* 0x0000000000017941 */ /* 0x000fea0003800000 */
.L_x_11546:
        /* <DEDUP_REMOVED lines=12> */
.L_x_11542:
[----:B------:R-:W-:Y:S05]  /*36c0*/  BSYNC B0 ;  /* 0x0000000000007941 */ /* 0x000fea0003800000 */
.L_x_11540:
        /* <DEDUP_REMOVED lines=9> */
.L_x_11551:
        /* <DEDUP_REMOVED lines=12> */
.L_x_11554:
[----:B------:R-:W-:-:S07]  /*3820*/  MOV R0, R10 ;  /* 0x0000000a00007202 */ /* 0x000fce0000000f00 */
.L_x_11555:
[----:B------:R-:W-:Y:S05]  /*3830*/  BSYNC B1 ;  /* 0x0000000000017941 */ /* 0x000fea0003800000 */
.L_x_11553:
        /* <DEDUP_REMOVED lines=16> */
.L_x_11559:
[----:B------:R-:W-:Y:S05]  /*3940*/  BSYNC B2 ;  /* 0x0000000000027941 */ /* 0x000fea0003800000 */
.L_x_11558:
        /* <DEDUP_REMOVED lines=44> */
.L_x_11557:
[----:B------:R-:W-:Y:S05]  /*3c10*/  BSYNC B1 ;  /* 0x0000000000017941 */ /* 0x000fea0003800000 */
.L_x_11556:
        /* <DEDUP_REMOVED lines=14> */
.L_x_11552:
[----:B------:R-:W-:Y:S05]  /*3d00*/  BSYNC B0 ;  /* 0x0000000000007941 */ /* 0x000fea0003800000 */
.L_x_11550:
        /* <DEDUP_REMOVED lines=35> */
.L_x_11561:
[----:B------:R-:W-:Y:S05]  /*3f40*/  BSYNC B0 ;  /* 0x0000000000007941 */ /* 0x000fea0003800000 */
.L_x_11560:
[----:B-----5:R2:W5:Y:S04]  /*3f50*/  @P2 LDG.E.128 R152, desc[UR4][R174.64] ;  /* 0x00000004ae982981 */ /* 0x020568000c1e1d00 */
[----:B------:R2:W5:Y:S01]  /*3f60*/  @P0 LDG.E.128 R148, desc[UR4][R172.64] ;  /* 0x00000004ac940981 */ /* 0x000562000c1e1d00 */
[----:B------:R-:W-:Y:S04]  /*3f70*/  BSSY B0, `(.L_x_11562) ;  /* 0x0000060000007945 */ /* 0x000fe80003800000 */
[----:B------:R-:W-:Y:S05]  /*3f80*/  @P3 BRA `(.L_x_11563) ;  /* 0x0000000000183947 */ /* 0x000fea0003800000 */
[----:B0-----:R-:W-:Y:S01]  /*3f90*/  IMAD.MOV.U32 R191, RZ, RZ, RZ ;  /* 0x000000ffffbf7224 */ /* 0x001fe200078e00ff */
[----:B-1----:R-:W-:Y:S01]  /*3fa0*/  MOV R156, R170 ;  /* 0x000000aa009c7202 */ /* 0x002fe20000000f00 */
[----:B------:R-:W-:Y:S06]  /*3fb0*/  @!P0 BRA `(.L_x_11564) ;  /* 0x00000004006c8947 */ /* 0x000fec0003800000 */
[----:B------:R-:W-:Y:S01]  /*3fc0*/  IMAD.MOV.U32 R156, RZ, RZ, R170 ;  /* 0x000000ffff9c7224 */ /* 0x000fe200078e00aa */
[----:B-----5:R-:W-:Y:S01]  /*3fd0*/  SHF.L.U32 R191, R148, 0x10, RZ ;  /* 0x0000001094bf7819 */ /* 0x020fe200000006ff */
[----:B------:R-:W-:Y:S06]  /*3fe0*/  BRA `(.L_x_11564) ;  /* 0x0000000400607947 */ /* 0x000fec0003800000 */
.L_x_11563:
        /* <DEDUP_REMOVED lines=12> */
.L_x_11566:
[----:B------:R-:W-:-:S07]  /*40b0*/  IMAD.MOV.U32 R8, RZ, RZ, R10 ;  /* 0x000000ffff087224 */ /* 0x000fce00078e000a */
.L_x_11567:
[----:B------:R-:W-:Y:S05]  /*40c0*/  BSYNC B1 ;  /* 0x0000000000017941 */ /* 0x000fea0003800000 */
.L_x_11565:
        /* <DEDUP_REMOVED lines=16> */
.L_x_11571:
[----:B------:R-:W-:Y:S05]  /*41d0*/  BSYNC B2 ;  /* 0x0000000000027941 */ /* 0x000fea0003800000 */
.L_x_11570:
        /* <DEDUP_REMOVED lines=8> */
[----:B--2---:R-:W-:Y:S01]  /*4260*/  LOP3.LUT R172, R15, R159, R182, 0x96, !PT ;  /* 0x0000009f0fac7212 */ /* 0x004fe200078e96b6 */
        /* <DEDUP_REMOVED lines=35> */
.L_x_11569:
[----:B------:R-:W-:Y:S05]  /*44a0*/  BSYNC B1 ;  /* 0x0000000000017941 */ /* 0x000fea0003800000 */
.L_x_11568:
[----:B------:R-:W-:Y:S01]  /*44b0*/  HFMA2.MMA R157, -RZ, RZ, 0.1171875, 0 ;  /* 0x2f800000ff9d7435 */ /* 0x000fe200000001ff */
[----:B------:R-:W-:Y:S01]  /*44c0*/  I2FP.F32.U32 R8, R8 ;  /* 0x0000000800087245 */ /* 0x000fe20000201000 */
[----:B-----5:R-:W-:-:S04]  /*44d0*/  IMAD.U32 R158, R152, 0x10000, RZ ;  /* 0x00010000989e7824 */ /* 0x020fc800078e00ff */
[----:B------:R-:W-:-:S04]  /*44e0*/  FMUL.FTZ R158, R158, UR11 ;  /* 0x0000000b9e9e7c20 */ /* 0x000fc80008410000 */
[----:B------:R-:W-:Y:S01]  /*44f0*/  FFMA.FTZ R8, R8, R157, 1.1641532182693481445e-10 ;  /* 0x2f00000008087423 */ /* 0x000fe2000001009d */
[----:B------:R-:W-:-:S04]  /*4500*/  FMUL.FTZ R158, R158, UR10 ;  /* 0x0000000a9e9e7c20 */ /* 0x000fc80008410000 */
[----:B------:R-:W-:-:S04]  /*4510*/  FSETP.GTU.FTZ.AND P4, PT, R8, UR8, PT ;  /* 0x0000000808007c0b */ /* 0x000fc8000bf9c000 */
[----:B------:R-:W-:Y:S02]  /*4520*/  FSEL R191, R158, RZ, !P4 ;  /* 0x000000ff9ebf7208 */ /* 0x000fe40006000000 */
[----:B------:R-:W-:Y:S02]  /*4530*/  @P0 SHF.L.U32 R158, R148, 0x10, RZ ;  /* 0x00000010949e0819 */ /* 0x000fe400000006ff */
[----:B------:R-:W-:Y:S01]  /*4540*/  SEL R8, RZ, 0x1, P4 ;  /* 0x00000001ff087807 */ /* 0x000fe20002000000 */
[----:B------:R-:W-:-:S04]  /*4550*/  FMUL.FTZ R191, R56, R191 ;  /* 0x000000bf38bf7220 */ /* 0x000fc80000410000 */
[----:B------:R-:W-:-:S07]  /*4560*/  @P0 FADD.FTZ R191, R158, R191 ;  /* 0x000000bf9ebf0221 */ /* 0x000fce0000010000 */
.L_x_11564:
[----:B------:R-:W-:Y:S05]  /*4570*/  BSYNC B0 ;  /* 0x0000000000007941 */ /* 0x000fea0003800000 */
.L_x_11562:
        /* <DEDUP_REMOVED lines=9> */
.L_x_11573:
        /* <DEDUP_REMOVED lines=12> */
.L_x_11576:
[----:B------:R-:W-:-:S07]  /*46d0*/  IMAD.MOV.U32 R7, RZ, RZ, R10 ;  /* 0x000000ffff077224 */ /* 0x000fce00078e000a */
.L_x_11577:
[----:B------:R-:W-:Y:S05]  /*46e0*/  BSYNC B1 ;  /* 0x0000000000017941 */ /* 0x000fea0003800000 */
.L_x_11575:
        /* <DEDUP_REMOVED lines=16> */
.L_x_11581:
[----:B------:R-:W-:Y:S05]  /*47f0*/  BSYNC B2 ;  /* 0x0000000000027941 */ /* 0x000fea0003800000 */
.L_x_11580:
        /* <DEDUP_REMOVED lines=44> */
.L_x_11579:
[----:B------:R-:W-:Y:S05]  /*4ac0*/  BSYNC B1 ;  /* 0x0000000000017941 */ /* 0x000fea0003800000 */
.L_x_11578:
        /* <DEDUP_REMOVED lines=14> */
.L_x_11574:
[----:B------:R-:W-:Y:S05]  /*4bb0*/  BSYNC B0 ;  /* 0x0000000000007941 */ /* 0x000fea0003800000 */
.L_x_11572:
        /* <DEDUP_REMOVED lines=8> */
.L_x_11583:
        /* <DEDUP_REMOVED lines=12> */
.L_x_11586:
[----:B------:R-:W-:-:S07]  /*4d00*/  IMAD.MOV.U32 R6, RZ, RZ, R10 ;  /* 0x000000ffff067224 */ /* 0x000fce00078e000a */
.L_x_11587:
[----:B------:R-:W-:Y:S05]  /*4d10*/  BSYNC B1 ;  /* 0x0000000000017941 */ /* 0x000fea0003800000 */
.L_x_11585:
        /* <DEDUP_REMOVED lines=16> */
.L_x_11591:
[----:B------:R-:W-:Y:S05]  /*4e20*/  BSYNC B2 ;  /* 0x0000000000027941 */ /* 0x000fea0003800000 */
.L_x_11590:
        /* <DEDUP_REMOVED lines=44> */
.L_x_11589:
[----:B------:R-:W-:Y:S05]  /*50f0*/  BSYNC B1 ;  /* 0x0000000000017941 */ /* 0x000fea0003800000 */
.L_x_11588:
        /* <DEDUP_REMOVED lines=12> */
.L_x_11584:
[----:B------:R-:W-:Y:S05]  /*51c0*/  BSYNC B0 ;  /* 0x0000000000007941 */ /* 0x000fea0003800000 */
.L_x_11582:
        /* <DEDUP_REMOVED lines=9> */
.L_x_11593:
        /* <DEDUP_REMOVED lines=12> */
.L_x_11596:
[----:B------:R-:W-:-:S07]  /*5320*/  IMAD.MOV.U32 R5, RZ, RZ, R10 ;  /* 0x000000ffff057224 */ /* 0x000fce00078e000a */
.L_x_11597:
[----:B------:R-:W-:Y:S05]  /*5330*/  BSYNC B1 ;  /* 0x0000000000017941 */ /* 0x000fea0003800000 */
.L_x_11595:
        /* <DEDUP_REMOVED lines=16> */
.L_x_11601:
[----:B------:R-:W-:Y:S05]  /*5440*/  BSYNC B2 ;  /* 0x0000000000027941 */ /* 0x000fea0003800000 */
.L_x_11600:
        /* <DEDUP_REMOVED lines=40> */
[----:B------:R-:W-:-:S03]  /*56d0*/  LOP3.LUT R14, R175, R172, R17, 0x96, !PT ;  /* 0x000000acaf0e7212 */ /* 0x000fc600078e9611 */
[----:B------:R-:W-:Y:S01]  /*56e0*/  IMAD.MOV.U32 R10, RZ, RZ, R174 ;  /* 0x000000ffff0a7224 */ /* 0x000fe200078e00ae */
[----:B------:R-:W-:Y:S02]  /*56f0*/  LOP3.LUT R15, R159, R156, R18, 0x96, !PT ;  /* 0x0000009c9f0f7212 */ /* 0x000fe400078e9612 */
[----:B------:R-:W-:-:S07]  /*5700*/  MOV R16, R158 ;  /* 0x0000009e00107202 */ /* 0x000fce0000000f00 */
.L_x_11599:
[----:B------:R-:W-:Y:S05]  /*5710*/  BSYNC B1 ;  /* 0x0000000000017941 */ /* 0x000fea0003800000 */
.L_x_11598:
        /* <DEDUP_REMOVED lines=12> */
[----:B--2---:R-:W-:-:S04]  /*57e0*/  FMUL.FTZ R174, R59, R156 ;  /* 0x0000009c3bae7220 */ /* 0x004fc80000410000 */
[----:B------:R-:W-:-:S07]  /*57f0*/  @P0 FADD.FTZ R174, R174, R159 ;  /* 0x0000009faeae0221 */ /* 0x000fce0000010000 */
.L_x_11594:
[----:B------:R-:W-:Y:S05]  /*5800*/  BSYNC B0 ;  /* 0x0000000000007941 */ /* 0x000fea0003800000 */
.L_x_11592:
        /* <DEDUP_REMOVED lines=8> */
.L_x_11603:
        /* <DEDUP_REMOVED lines=12> */
.L_x_11606:
[----:B------:R-:W-:-:S07]  /*5950*/  IMAD.MOV.U32 R4, RZ, RZ, R10 ;  /* 0x000000ffff047224 */ /* 0x000fce00078e000a */
.L_x_11607:
[----:B------:R-:W-:Y:S05]  /*5960*/  BSYNC B1 ;  /* 0x0000000000017941 */ /* 0x000fea0003800000 */
.L_x_11605:
        /* <DEDUP_REMOVED lines=16> */
.L_x_11611:
[----:B------:R-:W-:Y:S05]  /*5a70*/  BSYNC B2 ;  /* 0x0000000000027941 */ /* 0x000fea0003800000 */
.L_x_11610:
        /* <DEDUP_REMOVED lines=44> */
.L_x_11609:
[----:B------:R-:W-:Y:S05]  /*5d40*/  BSYNC B1 ;  /* 0x0000000000017941 */ /* 0x000fea0003800000 */
.L_x_11608:
        /* <DEDUP_REMOVED lines=12> */
.L_x_11604:
[----:B------:R-:W-:Y:S05]  /*5e10*/  BSYNC B0 ;  /* 0x0000000000007941 */ /* 0x000fea0003800000 */
.L_x_11602:
        /* <DEDUP_REMOVED lines=9> */
.L_x_11613:
        /* <DEDUP_REMOVED lines=12> */
.L_x_11616:
[----:B------:R-:W-:-:S07]  /*5f70*/  IMAD.MOV.U32 R3, RZ, RZ, R10 ;  /* 0x000000ffff037224 */ /* 0x000fce00078e000a */
.L_x_11617:
[----:B------:R-:W-:Y:S05]  /*5f80*/  BSYNC B1 ;  /* 0x0000000000017941 */ /* 0x000fea0003800000 */
.L_x_11615:
        /* <DEDUP_REMOVED lines=16> */
.L_x_11621:
[----:B------:R-:W-:Y:S05]  /*6090*/  BSYNC B2 ;  /* 0x0000000000027941 */ /* 0x000fea0003800000 */
.L_x_11620:
        /* <DEDUP_REMOVED lines=44> */
.L_x_11619:
[----:B------:R-:W-:Y:S05]  /*6360*/  BSYNC B1 ;  /* 0x0000000000017941 */ /* 0x000fea0003800000 */
.L_x_11618:
        /* <DEDUP_REMOVED lines=14> */
.L_x_11614:
[----:B------:R-:W-:Y:S05]  /*6450*/  BSYNC B0 ;  /* 0x0000000000007941 */ /* 0x000fea0003800000 */
.L_x_11612:
        /* <DEDUP_REMOVED lines=8> */
.L_x_11623:
        /* <DEDUP_REMOVED lines=12> */
.L_x_11626:
[----:B------:R-:W-:-:S07]  /*65a0*/  IMAD.MOV.U32 R2, RZ, RZ, R10 ;  /* 0x000000ffff027224 */ /* 0x000fce00078e000a */
.L_x_11627:
[----:B------:R-:W-:Y:S05]  /*65b0*/  BSYNC B1 ;  /* 0x0000000000017941 */ /* 0x000fea0003800000 */
.L_x_11625:
        /* <DEDUP_REMOVED lines=16> */
.L_x_11631:
[----:B------:R-:W-:Y:S05]  /*66c0*/  BSYNC B2 ;  /* 0x0000000000027941 */ /* 0x000fea0003800000 */
.L_x_11630:
        /* <DEDUP_REMOVED lines=44> */
.L_x_11629:
[----:B------:R-:W-:Y:S05]  /*6990*/  BSYNC B1 ;  /* 0x0000000000017941 */ /* 0x000fea0003800000 */
.L_x_11628:
        /* <DEDUP_REMOVED lines=12> */
.L_x_11624:
[----:B------:R-:W-:Y:S05]  /*6a60*/  BSYNC B0 ;  /* 0x0000000000007941 */ /* 0x000fea0003800000 */
.L_x_11622:
        /* <DEDUP_REMOVED lines=9> */
.L_x_11633:
        /* <DEDUP_REMOVED lines=12> */
.L_x_11636:
[----:B------:R-:W-:-:S07]  /*6bc0*/  IMAD.MOV.U32 R0, RZ, RZ, R10 ;  /* 0x000000ffff007224 */ /* 0x000fce00078e000a */
.L_x_11637:
[----:B------:R-:W-:Y:S05]  /*6bd0*/  BSYNC B1 ;  /* 0x0000000000017941 */ /* 0x000fea0003800000 */
.L_x_11635:
        /* <DEDUP_REMOVED lines=16> */
.L_x_11641:
[----:B------:R-:W-:Y:S05]  /*6ce0*/  BSYNC B2 ;  /* 0x0000000000027941 */ /* 0x000fea0003800000 */
.L_x_11640:
        /* <DEDUP_REMOVED lines=44> */
.L_x_11639:
[----:B------:R-:W-:Y:S05]  /*6fb0*/  BSYNC B1 ;  /* 0x0000000000017941 */ /* 0x000fea0003800000 */
.L_x_11638:
        /* <DEDUP_REMOVED lines=14> */
.L_x_11634:
[----:B------:R-:W-:Y:S05]  /*70a0*/  BSYNC B0 ;  /* 0x0000000000007941 */ /* 0x000fea0003800000 */
.L_x_11632:
        /* <DEDUP_REMOVED lines=34> */
.L_x_11643:
[----:B------:R-:W-:Y:S05]  /*72d0*/  BSYNC B0 ;  /* 0x0000000000007941 */ /* 0x000fea0003800000 */
.L_x_11642:
        /* <DEDUP_REMOVED lines=10> */
.L_x_11645:
        /* <DEDUP_REMOVED lines=12> */
.L_x_11648:
[----:B------:R-:W-:-:S07]  /*7440*/  MOV R8, R10 ;  /* 0x0000000a00087202 */ /* 0x000fce0000000f00 */
.L_x_11649:
[----:B------:R-:W-:Y:S05]  /*7450*/  BSYNC B1 ;  /* 0x0000000000017941 */ /* 0x000fea0003800000 */
.L_x_11647:
        /* <DEDUP_REMOVED lines=16> */
.L_x_11653:
[----:B------:R-:W-:Y:S05]  /*7560*/  BSYNC B2 ;  /* 0x0000000000027941 */ /* 0x000fea0003800000 */
.L_x_11652:
        /* <DEDUP_REMOVED lines=8> */
[----:B-1----:R-:W-:Y:S01]  /*75f0*/  LOP3.LUT R192, R157, R159, R182, 0x96, !PT ;  /* 0x0000009f9dc07212 */ /* 0x002fe200078e96b6 */
        /* <DEDUP_REMOVED lines=35> */
.L_x_11651:
[----:B------:R-:W-:Y:S05]  /*7830*/  BSYNC B1 ;  /* 0x0000000000017941 */ /* 0x000fea0003800000 */
.L_x_11650:
        /* <DEDUP_REMOVED lines=12> */
.L_x_11646:
[----:B------:R-:W-:Y:S05]  /*7900*/  BSYNC B0 ;  /* 0x0000000000007941 */ /* 0x000fea0003800000 */
.L_x_11644:
        /* <DEDUP_REMOVED lines=9> */
.L_x_11655:
        /* <DEDUP_REMOVED lines=12> */
.L_x_11658:
[----:B------:R-:W-:-:S07]  /*7a60*/  MOV R7, R10 ;  /* 0x0000000a00077202 */ /* 0x000fce0000000f00 */
.L_x_11659:
[----:B------:R-:W-:Y:S05]  /*7a70*/  BSYNC B1 ;  /* 0x0000000000017941 */ /* 0x000fea0003800000 */
.L_x_11657:
        /* <DEDUP_REMOVED lines=16> */
.L_x_11663:
[----:B------:R-:W-:Y:S05]  /*7b80*/  BSYNC B2 ;  /* 0x0000000000027941 */ /* 0x000fea0003800000 */
.L_x_11662:
[----:B------:R-:W-:Y:S01]  /*7b90*/  IMAD.HI.U32 R10, R13, -0x326172a9, RZ ;  /* 0xcd9e8d570d0a7827 */ /* 0x000fe200078e00ff */
[----:B------:R-:W-:-:S03]  /*7ba0*/  LOP3.LUT R14, R14, R9, R187, 0x96, !PT ;  /* 0x000000090e0e7212 */ /* 0x000fc600078e96bb */
[----:B------:R-:W-:Y:S01]  /*7bb0*/  IMAD R15, R13, -0x326172a9, RZ ;  /* 0xcd9e8d570d0f7824 */ /* 0x000fe200078e02ff */
[----:B------:R-:W-:Y:S01]  /*7bc0*/  LOP3.LUT R10, R10, R11, R186, 0x96, !PT ;  /* 0x0000000b0a0a7212 */ /* 0x000fe200078e96ba */
[----:B------:R-:W-:-:S04]  /*7bd0*/  IMAD.WIDE.U32 R156, R14, -0x326172a9, RZ ;  /* 0xcd9e8d570e9c7825 */ /* 0x000fc800078e00ff */
[----:B------:R-:W-:Y:S01]  /*7be0*/  IMAD R159, R12, -0x2daee0ad, RZ ;  /* 0xd2511f530c9f7824 */ /* 0x000fe200078e02ff */
[----:B------:R-:W-:Y:S01]  /*7bf0*/  LOP3.LUT R15, R157, R15, R181, 0x96, !PT ;  /* 0x0000000f9d0f7212 */ /* 0x000fe200078e96b5 */
[----:B-1----:R-:W-:-:S04]  /*7c00*/  IMAD.WIDE.U32 R192, R10, -0x2daee0ad, RZ ;  /* 0xd2511f530ac07825 */ /* 0x002fc800078e00ff */
        /* <DEDUP_REMOVED lines=36> */
.L_x_11661:
[----:B------:R-:W-:Y:S05]  /*7e50*/  BSYNC B1 ;  /* 0x0000000000017941 */ /* 0x000fea0003800000 */
.L_x_11660:
        /* <DEDUP_REMOVED lines=14> */
.L_x_11656:
[----:B------:R-:W-:Y:S05]  /*7f40*/  BSYNC B0 ;  /* 0x0000000000007941 */ /* 0x000fea0003800000 */
.L_x_11654:
        /* <DEDUP_REMOVED lines=8> */
.L_x_11665:
        /* <DEDUP_REMOVED lines=12> */
.L_x_11668:
[----:B------:R-:W-:-:S07]  /*8090*/  MOV R6, R10 ;  /* 0x0000000a00067202 */ /* 0x000fce0000000f00 */
.L_x_11669:
[----:B------:R-:W-:Y:S05]  /*80a0*/  BSYNC B1 ;  /* 0x0000000000017941 */ /* 0x000fea0003800000 */
.L_x_11667:
        /* <DEDUP_REMOVED lines=16> */
.L_x_11673:
[----:B------:R-:W-:Y:S05]  /*81b0*/  BSYNC B2 ;  /* 0x0000000000027941 */ /* 0x000fea0003800000 */
.L_x_11672:
[----:B------:R-:W-:Y:S01]  /*81c0*/  IMAD.HI.U32 R10, R13, -0x326172a9, RZ ;  /* 0xcd9e8d570d0a7827 */ /* 0x000fe200078e00ff */
[----:B------:R-:W-:-:S03]  /*81d0*/  LOP3.LUT R14, R14, R9, R187, 0x96, !PT ;  /* 0x000000090e0e7212 */ /* 0x000fc600078e96bb */
[----:B------:R-:W-:Y:S01]  /*81e0*/  IMAD R15, R13, -0x326172a9, RZ ;  /* 0xcd9e8d570d0f7824 */ /* 0x000fe200078e02ff */
[----:B------:R-:W-:Y:S01]  /*81f0*/  LOP3.LUT R10, R10, R11, R186, 0x96, !PT ;  /* 0x0000000b0a0a7212 */ /* 0x000fe200078e96ba */
[----:B------:R-:W-:-:S04]  /*8200*/  IMAD.WIDE.U32 R156, R14, -0x326172a9, RZ ;  /* 0xcd9e8d570e9c7825 */ /* 0x000fc800078e00ff */
[----:B------:R-:W-:Y:S01]  /*8210*/  IMAD R159, R12, -0x2daee0ad, RZ ;  /* 0xd2511f530c9f7824 */ /* 0x000fe200078e02ff */
[----:B------:R-:W-:Y:S01]  /*8220*/  LOP3.LUT R15, R157, R15, R181, 0x96, !PT ;  /* 0x0000000f9d0f7212 */ /* 0x000fe200078e96b5 */
[----:B-1----:R-:W-:-:S05]  /*8230*/  IMAD.WIDE.U32 R192, R10, -0x2daee0ad, RZ ;  /* 0xd2511f530ac07825 */ /* 0x002fca00078e00ff */
        /* <DEDUP_REMOVED lines=36> */
.L_x_11671:
[----:B------:R-:W-:Y:S05]  /*8480*/  BSYNC B1 ;  /* 0x0000000000017941 */ /* 0x000fea0003800000 */
.L_x_11670:
        /* <DEDUP_REMOVED lines=12> */
.L_x_11666:
[----:B------:R-:W-:Y:S05]  /*8550*/  BSYNC B0 ;  /* 0x0000000000007941 */ /* 0x000fea0003800000 */
.L_x_11664:
        /* <DEDUP_REMOVED lines=9> */
.L_x_11675:
        /* <DEDUP_REMOVED lines=12> */
.L_x_11678:
[----:B------:R-:W-:-:S07]  /*86b0*/  MOV R5, R10 ;  /* 0x0000000a00057202 */ /* 0x000fce0000000f00 */
.L_x_11679:
[----:B------:R-:W-:Y:S05]  /*86c0*/  BSYNC B1 ;  /* 0x0000000000017941 */ /* 0x000fea0003800000 */
.L_x_11677:
        /* <DEDUP_REMOVED lines=16> */
.L_x_11683:
[----:B------:R-:W-:Y:S05]  /*87d0*/  BSYNC B2 ;  /* 0x0000000000027941 */ /* 0x000fea0003800000 */
.L_x_11682:
        /* <DEDUP_REMOVED lines=44> */
.L_x_11681:
[----:B------:R-:W-:Y:S05]  /*8aa0*/  BSYNC B1 ;  /* 0x0000000000017941 */ /* 0x000fea0003800000 */
.L_x_11680:
        /* <DEDUP_REMOVED lines=14> */
.L_x_11676:
[----:B------:R-:W-:Y:S05]  /*8b90*/  BSYNC B0 ;  /* 0x0000000000007941 */ /* 0x000fea0003800000 */
.L_x_11674:
        /* <DEDUP_REMOVED lines=8> */
.L_x_11685:
        /* <DEDUP_REMOVED lines=12> */
.L_x_11688:
[----:B------:R-:W-:-:S07]  /*8ce0*/  MOV R4, R10 ;  /* 0x0000000a00047202 */ /* 0x000fce0000000f00 */
.L_x_11689:
[----:B------:R-:W-:Y:S05]  /*8cf0*/  BSYNC B1 ;  /* 0x0000000000017941 */ /* 0x000fea0003800000 */
.L_x_11687:
        /* <DEDUP_REMOVED lines=16> */
.L_x_11693:
[----:B------:R-:W-:Y:S05]  /*8e00*/  BSYNC B2 ;  /* 0x0000000000027941 */ /* 0x000fea0003800000 */
.L_x_11692:
        /* <DEDUP_REMOVED lines=44> */
.L_x_11691:
[----:B------:R-:W-:Y:S05]  /*90d0*/  BSYNC B1 ;  /* 0x0000000000017941 */ /* 0x000fea0003800000 */
.L_x_11690:
        /* <DEDUP_REMOVED lines=12> */
.L_x_11686:
[----:B------:R-:W-:Y:S05]  /*91a0*/  BSYNC B0 ;  /* 0x0000000000007941 */ /* 0x000fea0003800000 */
.L_x_11684:
        /* <DEDUP_REMOVED lines=9> */
.L_x_11695:
        /* <DEDUP_REMOVED lines=12> */
.L_x_11698:
[----:B------:R-:W-:-:S07]  /*9300*/  MOV R3, R10 ;  /* 0x0000000a00037202 */ /* 0x000fce0000000f00 */
.L_x_11699:
[----:B------:R-:W-:Y:S05]  /*9310*/  BSYNC B1 ;  /* 0x0000000000017941 */ /* 0x000fea0003800000 */
.L_x_11697:
        /* <DEDUP_REMOVED lines=16> */
.L_x_11703:
[----:B------:R-:W-:Y:S05]  /*9420*/  BSYNC B2 ;  /* 0x0000000000027941 */ /* 0x000fea0003800000 */
.L_x_11702:
        /* <DEDUP_REMOVED lines=44> */
.L_x_11701:
[----:B------:R-:W-:Y:S05]  /*96f0*/  BSYNC B1 ;  /* 0x0000000000017941 */ /* 0x000fea0003800000 */
.L_x_11700:
        /* <DEDUP_REMOVED lines=14> */
.L_x_11696:
[----:B------:R-:W-:Y:S05]  /*97e0*/  BSYNC B0 ;  /* 0x0000000000007941 */ /* 0x000fea0003800000 */
.L_x_11694:
        /* <DEDUP_REMOVED lines=8> */
.L_x_11705:
        /* <DEDUP_REMOVED lines=12> */
.L_x_11708:
[----:B------:R-:W-:-:S07]  /*9930*/  MOV R2, R10 ;  /* 0x0000000a00027202 */ /* 0x000fce0000000f00 */
.L_x_11709:
[----:B------:R-:W-:Y:S05]  /*9940*/  BSYNC B1 ;  /* 0x0000000000017941 */ /* 0x000fea0003800000 */
.L_x_11707:
        /* <DEDUP_REMOVED lines=16> */
.L_x_11713:
[----:B------:R-:W-:Y:S05]  /*9a50*/  BSYNC B2 ;  /* 0x0000000000027941 */ /* 0x000fea0003800000 */
.L_x_11712:
        /* <DEDUP_REMOVED lines=44> */
.L_x_11711:
[----:B------:R-:W-:Y:S05]  /*9d20*/  BSYNC B1 ;  /* 0x0000000000017941 */ /* 0x000fea0003800000 */
.L_x_11710:
        /* <DEDUP_REMOVED lines=8> */
[----:B-1----:R-:W-:Y:S01]  /*9db0*/  FSEL R193, R158, RZ, !P4 ;  /* 0x000000ff9ec17208 */ /* 0x002fe20006000000 */
[----:B------:R-:W-:-:S04]  /*9dc0*/  @P0 IMAD.U32 R158, R151, 0x10000, RZ ;  /* 0x00010000979e0824 */ /* 0x000fc800078e00ff */
[----:B------:R-:W-:-:S04]  /*9dd0*/  FMUL.FTZ R193, R46, R193 ;  /* 0x000000c12ec17220 */ /* 0x000fc80000410000 */
[----:B------:R-:W-:-:S07]  /*9de0*/  @P0 FADD.FTZ R193, R158, R193 ;  /* 0x000000c19ec10221 */ /* 0x000fce0000010000 */
.L_x_11706:
[----:B------:R-:W-:Y:S05]  /*9df0*/  BSYNC B0 ;  /* 0x0000000000007941 */ /* 0x000fea0003800000 */
.L_x_11704:
        /* <DEDUP_REMOVED lines=9> */
.L_x_11715:
        /* <DEDUP_REMOVED lines=12> */
.L_x_11718:
[----:B------:R-:W-:-:S07]  /*9f50*/  MOV R0, R10 ;  /* 0x0000000a00007202 */ /* 0x000fce0000000f00 */
.L_x_11719:
[----:B------:R-:W-:Y:S05]  /*9f60*/  BSYNC B1 ;  /* 0x0000000000017941 */ /* 0x000fea0003800000 */
.L_x_11717:
        /* <DEDUP_REMOVED lines=16> */
.L_x_11723:
[----:B------:R-:W-:Y:S05]  /*a070*/  BSYNC B2 ;  /* 0x0000000000027941 */ /* 0x000fea0003800000 */
.L_x_11722:
        /* <DEDUP_REMOVED lines=44> */
.L_x_11721:
[----:B------:R-:W-:Y:S05]  /*a340*/  BSYNC B1 ;  /* 0x0000000000017941 */ /* 0x000fea0003800000 */
.L_x_11720:
        /* <DEDUP_REMOVED lines=14> */
.L_x_11716:
[----:B------:R-:W-:Y:S05]  /*a430*/  BSYNC B0 ;  /* 0x0000000000007941 */ /* 0x000fea0003800000 */
.L_x_11714:
        /* <DEDUP_REMOVED lines=34> */
.L_x_11725:
[----:B------:R-:W-:Y:S05]  /*a660*/  BSYNC B0 ;  /* 0x0000000000007941 */ /* 0x000fea0003800000 */
.L_x_11724:
        /* <DEDUP_REMOVED lines=10> */
.L_x_11727:
        /* <DEDUP_REMOVED lines=12> */
.L_x_11730:
[----:B------:R-:W-:-:S07]  /*a7d0*/  IMAD.MOV.U32 R8, RZ, RZ, R10 ;  /* 0x000000ffff087224 */ /* 0x000fce00078e000a */
.L_x_11731:
[----:B------:R-:W-:Y:S05]  /*a7e0*/  BSYNC B1 ;  /* 0x0000000000017941 */ /* 0x000fea0003800000 */
.L_x_11729:
        /* <DEDUP_REMOVED lines=16> */
.L_x_11735:
[----:B------:R-:W-:Y:S05]  /*a8f0*/  BSYNC B2 ;  /* 0x0000000000027941 */ /* 0x000fea0003800000 */
.L_x_11734:
        /* <DEDUP_REMOVED lines=44> */
.L_x_11733:
[----:B------:R-:W-:Y:S05]  /*abc0*/  BSYNC B1 ;  /* 0x0000000000017941 */ /* 0x000fea0003800000 */
.L_x_11732:
        /* <DEDUP_REMOVED lines=12> */
.L_x_11728:
[----:B------:R-:W-:Y:S05]  /*ac90*/  BSYNC B0 ;  /* 0x0000000000007941 */ /* 0x000fea0003800000 */
.L_x_11726:
        /* <DEDUP_REMOVED lines=9> */
.L_x_11737:
        /* <DEDUP_REMOVED lines=12> */
.L_x_11740:
[----:B------:R-:W-:-:S07]  /*adf0*/  IMAD.MOV.U32 R7, RZ, RZ, R10 ;  /* 0x000000ffff077224 */ /* 0x000fce00078e000a */
.L_x_11741:
[----:B------:R-:W-:Y:S05]  /*ae00*/  BSYNC B1 ;  /* 0x0000000000017941 */ /* 0x000fea0003800000 */
.L_x_11739:
        /* <DEDUP_REMOVED lines=16> */
.L_x_11745:
[----:B------:R-:W-:Y:S05]  /*af10*/  BSYNC B2 ;  /* 0x0000000000027941 */ /* 0x000fea0003800000 */
.L_x_11744:
        /* <DEDUP_REMOVED lines=44> */
.L_x_11743:
[----:B------:R-:W-:Y:S05]  /*b1e0*/  BSYNC B1 ;  /* 0x0000000000017941 */ /* 0x000fea0003800000 */
.L_x_11742:
        /* <DEDUP_REMOVED lines=14> */
.L_x_11738:
[----:B------:R-:W-:Y:S05]  /*b2d0*/  BSYNC B0 ;  /* 0x0000000000007941 */ /* 0x000fea0003800000 */
.L_x_11736:
        /* <DEDUP_REMOVED lines=8> */
.L_x_11747:
        /* <DEDUP_REMOVED lines=12> */
.L_x_11750:
[----:B------:R-:W-:-:S07]  /*b420*/  IMAD.MOV.U32 R6, RZ, RZ, R10 ;  /* 0x000000ffff067224 */ /* 0x000fce00078e000a */
.L_x_11751:
[----:B------:R-:W-:Y:S05]  /*b430*/  BSYNC B1 ;  /* 0x0000000000017941 */ /* 0x000fea0003800000 */
.L_x_11749:
        /* <DEDUP_REMOVED lines=16> */
.L_x_11755:
[----:B------:R-:W-:Y:S05]  /*b540*/  BSYNC B2 ;  /* 0x0000000000027941 */ /* 0x000fea0003800000 */
.L_x_11754:
        /* <DEDUP_REMOVED lines=44> */
.L_x_11753:
[----:B------:R-:W-:Y:S05]  /*b810*/  BSYNC B1 ;  /* 0x0000000000017941 */ /* 0x000fea0003800000 */
.L_x_11752:
        /* <DEDUP_REMOVED lines=12> */
.L_x_11748:
[----:B------:R-:W-:Y:S05]  /*b8e0*/  BSYNC B0 ;  /* 0x0000000000007941 */ /* 0x000fea0003800000 */
.L_x_11746:
        /* <DEDUP_REMOVED lines=9> */
.L_x_11757:
        /* <DEDUP_REMOVED lines=12> */
.L_x_11760:
[----:B------:R-:W-:-:S07]  /*ba40*/  IMAD.MOV.U32 R5, RZ, RZ, R10 ;  /* 0x000000ffff057224 */ /* 0x000fce00078e000a */
.L_x_11761:
[----:B------:R-:W-:Y:S05]  /*ba50*/  BSYNC B1 ;  /* 0x0000000000017941 */ /* 0x000fea0003800000 */
.L_x_11759:
        /* <DEDUP_REMOVED lines=16> */
.L_x_11765:
[----:B------:R-:W-:Y:S05]  /*bb60*/  BSYNC B2 ;  /* 0x0000000000027941 */ /* 0x000fea0003800000 */
.L_x_11764:
        /* <DEDUP_REMOVED lines=44> */
.L_x_11763:
[----:B------:R-:W-:Y:S05]  /*be30*/  BSYNC B1 ;  /* 0x0000000000017941 */ /* 0x000fea0003800000 */
.L_x_11762:
        /* <DEDUP_REMOVED lines=14> */
.L_x_11758:
[----:B------:R-:W-:Y:S05]  /*bf20*/  BSYNC B0 ;  /* 0x0000000000007941 */ /* 0x000fea0003800000 */
.L_x_11756:
        /* <DEDUP_REMOVED lines=8> */
.L_x_11767:
        /* <DEDUP_REMOVED lines=12> */
.L_x_11770:
[----:B------:R-:W-:-:S07]  /*c070*/  IMAD.MOV.U32 R4, RZ, RZ, R10 ;  /* 0x000000ffff047224 */ /* 0x000fce00078e000a */
.L_x_11771:
[----:B------:R-:W-:Y:S05]  /*c080*/  BSYNC B1 ;  /* 0x0000000000017941 */ /* 0x000fea0003800000 */
.L_x_11769:
        /* <DEDUP_REMOVED lines=16> */
.L_x_11775:
[----:B------:R-:W-:Y:S05]  /*c190*/  BSYNC B2 ;  /* 0x0000000000027941 */ /* 0x000fea0003800000 */
.L_x_11774:
        /* <DEDUP_REMOVED lines=44> */
.L_x_11773:
[----:B------:R-:W-:Y:S05]  /*c460*/  BSYNC B1 ;  /* 0x0000000000017941 */ /* 0x000fea0003800000 */
.L_x_11772:
        /* <DEDUP_REMOVED lines=12> */
.L_x_11768:
[----:B------:R-:W-:Y:S05]  /*c530*/  BSYNC B0 ;  /* 0x0000000000007941 */ /* 0x000fea0003800000 */
.L_x_11766:
        /* <DEDUP_REMOVED lines=9> */
.L_x_11777:
        /* <DEDUP_REMOVED lines=12> */
.L_x_11780:
[----:B------:R-:W-:-:S07]  /*c690*/  IMAD.MOV.U32 R3, RZ, RZ, R10 ;  /* 0x000000ffff037224 */ /* 0x000fce00078e000a */
.L_x_11781:
[----:B------:R-:W-:Y:S05]  /*c6a0*/  BSYNC B1 ;  /* 0x0000000000017941 */ /* 0x000fea0003800000 */
.L_x_11779:
        /* <DEDUP_REMOVED lines=16> */
.L_x_11785:
[----:B------:R-:W-:Y:S05]  /*c7b0*/  BSYNC B2 ;  /* 0x0000000000027941 */ /* 0x000fea0003800000 */
.L_x_11784:
        /* <DEDUP_REMOVED lines=44> */
.L_x_11783:
[----:B------:R-:W-:Y:S05]  /*ca80*/  BSYNC B1 ;  /* 0x0000000000017941 */ /* 0x000fea0003800000 */
.L_x_11782:
        /* <DEDUP_REMOVED lines=14> */
.L_x_11778:
[----:B------:R-:W-:Y:S05]  /*cb70*/  BSYNC B0 ;  /* 0x0000000000007941 */ /* 0x000fea0003800000 */
.L_x_11776:
        /* <DEDUP_REMOVED lines=8> */
.L_x_11787:
        /* <DEDUP_REMOVED lines=12> */
.L_x_11790:
[----:B------:R-:W-:-:S07]  /*ccc0*/  IMAD.MOV.U32 R2, RZ, RZ, R10 ;  /* 0x000000ffff027224 */ /* 0x000fce00078e000a */
.L_x_11791:
[----:B------:R-:W-:Y:S05]  /*ccd0*/  BSYNC B1 ;  /* 0x0000000000017941 */ /* 0x000fea0003800000 */
.L_x_11789:
        /* <DEDUP_REMOVED lines=16> */
.L_x_11795:
[----:B------:R-:W-:Y:S05]  /*cde0*/  BSYNC B2 ;  /* 0x0000000000027941 */ /* 0x000fea0003800000 */
.L_x_11794:
        /* <DEDUP_REMOVED lines=44> */
.L_x_11793:
[----:B------:R-:W-:Y:S05]  /*d0b0*/  BSYNC B1 ;  /* 0x0000000000017941 */ /* 0x000fea0003800000 */
.L_x_11792:
        /* <DEDUP_REMOVED lines=12> */
.L_x_11788:
[----:B------:R-:W-:Y:S05]  /*d180*/  BSYNC B0 ;  /* 0x0000000000007941 */ /* 0x000fea0003800000 */
.L_x_11786:
[----:B------:R-:W-:Y:S04]  /*d190*/  BSSY B0, `(.L_x_11796) ;  /* 0x0000063000007945 */ /* 0x000fe80003800000 */
[----:B------:R-:W-:Y:S05]  /*d1a0*/  @P3 BRA `(.L_x_11797) ;  /* 0x00000000001c3947 */ /* 0x000fea0003800000 */
[----:B-1----:R-:W-:Y:S01]  /*d1b0*/  IMAD.MOV.U32 R203, RZ, RZ, RZ ;  /* 0x000000ffffcb7224 */ /* 0x002fe200078e00ff */
[----:B------:R-:W-:Y:S01]  /*d1c0*/  MOV R202, R156 ;  /* 0x0000009c00ca7202 */ /* 0x000fe20000000f00 */
[----:B------:R-:W-:Y:S06]  /*d1d0*/  @!P0 BRA `(.L_x_11798) ;  /* 0x0000000400788947 */ /* 0x000fec0003800000 */
[----:B-----5:R-:W-:Y:S01]  /*d1e0*/  PRMT R203, R151, 0x7632, R203 ;  /* 0x0000763297cb7816 */ /* 0x020fe200000000cb */
[----:B------:R-:W-:-:S03]  /*d1f0*/  IMAD.MOV.U32 R202, RZ, RZ, R156 ;  /* 0x000000ffffca7224 */ /* 0x000fc600078e009c */
[----:B------:R-:W-:Y:S01]  /*d200*/  SHF.L.U32 R203, R203, 0x10, RZ ;  /* 0x00000010cbcb7819 */ /* 0x000fe200000006ff */
[----:B------:R-:W-:Y:S06]  /*d210*/  BRA `(.L_x_11798) ;  /* 0x0000000400687947 */ /* 0x000fec0003800000 */
.L_x_11797:
[C---:B------:R-:W-:Y:S01]  /*d220*/  ISETP.NE.AND P4, PT, R156.reuse, 0x1, PT ;  /* 0x000000019c00780c */ /* 0x040fe20003f85270 */
[----:B------:R-:W-:Y:S01]  /*d230*/  BSSY B1, `(.L_x_11799) ;  /* 0x000000c000017945 */ /* 0x000fe20003800000 */
[----:B-1----:R-:W-:-:S11]  /*d240*/  VIADD R202, R156, 0x1 ;  /* 0x000000019cca7836 */ /* 0x002fd60000000000 */
        /* <DEDUP_REMOVED lines=9> */
.L_x_11800:
[----:B------:R-:W-:-:S07]  /*d2e0*/  IMAD.MOV.U32 R0, RZ, RZ, R10 ;  /* 0x000000ffff007224 */ /* 0x000fce00078e000a */
.L_x_11801:
[----:B------:R-:W-:Y:S05]  /*d2f0*/  BSYNC B1 ;  /* 0x0000000000017941 */ /* 0x000fea0003800000 */
.L_x_11799:
        /* <DEDUP_REMOVED lines=16> */
.L_x_11805:
[----:B------:R-:W-:Y:S05]  /*d400*/  BSYNC B2 ;  /* 0x0000000000027941 */ /* 0x000fea0003800000 */
.L_x_11804:
        /* <DEDUP_REMOVED lines=44> */
.L_x_11803:
[----:B------:R-:W-:Y:S05]  /*d6d0*/  BSYNC B1 ;  /* 0x0000000000017941 */ /* 0x000fea0003800000 */
.L_x_11802:
        /* <DEDUP_REMOVED lines=14> */
.L_x_11798:
[----:B------:R-:W-:Y:S05]  /*d7c0*/  BSYNC B0 ;  /* 0x0000000000007941 */ /* 0x000fea0003800000 */
.L_x_11796:
        /* <DEDUP_REMOVED lines=34> */
.L_x_11807:
[----:B------:R-:W-:Y:S05]  /*d9f0*/  BSYNC B0 ;  /* 0x0000000000007941 */ /* 0x000fea0003800000 */
.L_x_11806:
[----:B-----5:R1:W5:Y:S04]  /*da00*/  @P2 LDG.E.128 R152, desc[UR4][R212.64] ;  /* 0x00000004d4982981 */ /* 0x020368000c1e1d00 */
[----:B------:R1:W5:Y:S01]  /*da10*/  @P0 LDG.E.128 R148, desc[UR4][R194.64] ;  /* 0x00000004c2940981 */ /* 0x000362000c1e1d00 */
[----:B------:R-:W-:Y:S04]  /*da20*/  BSSY B0, `(.L_x_11808) ;  /* 0x0000060000007945 */ /* 0x000fe80003800000 */
[----:B------:R-:W-:Y:S05]  /*da30*/  @P3 BRA `(.L_x_11809) ;  /* 0x0000000000183947 */ /* 0x000fea0003800000 */
[----:B-1----:R-:W-:Y:S01]  /*da40*/  MOV R212, RZ ;  /* 0x000000ff00d47202 */ /* 0x002fe20000000f00 */
[----:B0-----:R-:W-:Y:S01]  /*da50*/  IMAD.MOV.U32 R156, RZ, RZ, R202 ;  /* 0x000000ffff9c7224 */ /* 0x001fe200078e00ca */
[----:B------:R-:W-:Y:S06]  /*da60*/  @!P0 BRA `(.L_x_11810) ;  /* 0x00000004006c8947 */ /* 0x000fec0003800000 */
[----:B------:R-:W-:Y:S01]  /*da70*/  MOV R156, R202 ;  /* 0x000000ca009c7202 */ /* 0x000fe20000000f00 */
[----:B-----5:R-:W-:Y:S01]  /*da80*/  IMAD.U32 R212, R148, 0x10000, RZ ;  /* 0x0001000094d47824 */ /* 0x020fe200078e00ff */
[----:B------:R-:W-:Y:S06]  /*da90*/  BRA `(.L_x_11810) ;  /* 0x0000000400607947 */ /* 0x000fec0003800000 */
.L_x_11809:
        /* <DEDUP_REMOVED lines=12> */
.L_x_11812:
[----:B------:R-:W-:-:S07]  /*db60*/  MOV R8, R10 ;  /* 0x0000000a00087202 */ /* 0x000fce0000000f00 */
.L_x_11813:
[----:B------:R-:W-:Y:S05]  /*db70*/  BSYNC B1 ;  /* 0x0000000000017941 */ /* 0x000fea0003800000 */
.L_x_11811:
        /* <DEDUP_REMOVED lines=16> */
.L_x_11817:
[----:B------:R-:W-:Y:S05]  /*dc80*/  BSYNC B2 ;  /* 0x0000000000027941 */ /* 0x000fea0003800000 */
.L_x_11816:
        /* <DEDUP_REMOVED lines=44> */
.L_x_11815:
[----:B------:R-:W-:Y:S05]  /*df50*/  BSYNC B1 ;  /* 0x0000000000017941 */ /* 0x000fea0003800000 */
.L_x_11814:
        /* <DEDUP_REMOVED lines=10> */
[----:B-1----:R-:W-:-:S04]  /*e000*/  FMUL.FTZ R212, R32, R157 ;  /* 0x0000009d20d47220 */ /* 0x002fc80000410000 */
[----:B------:R-:W-:-:S07]  /*e010*/  @P0 FADD.FTZ R212, R159, R212 ;  /* 0x000000d49fd40221 */ /* 0x000fce0000010000 */
.L_x_11810:
[----:B------:R-:W-:Y:S05]  /*e020*/  BSYNC B0 ;  /* 0x0000000000007941 */ /* 0x000fea0003800000 */
.L_x_11808:
        /* <DEDUP_REMOVED lines=9> */
.L_x_11819:
        /* <DEDUP_REMOVED lines=12> */
.L_x_11822:
[----:B------:R-:W-:-:S07]  /*e180*/  MOV R7, R10 ;  /* 0x0000000a00077202 */ /* 0x000fce0000000f00 */
.L_x_11823:
[----:B------:R-:W-:Y:S05]  /*e190*/  BSYNC B1 ;  /* 0x0000000000017941 */ /* 0x000fea0003800000 */
.L_x_11821:
        /* <DEDUP_REMOVED lines=16> */
.L_x_11827:
[----:B------:R-:W-:Y:S05]  /*e2a0*/  BSYNC B2 ;  /* 0x0000000000027941 */ /* 0x000fea0003800000 */
.L_x_11826:
        /* <DEDUP_REMOVED lines=44> */
.L_x_11825:
[----:B------:R-:W-:Y:S05]  /*e570*/  BSYNC B1 ;  /* 0x0000000000017941 */ /* 0x000fea0003800000 */
.L_x_11824:
        /* <DEDUP_REMOVED lines=14> */
.L_x_11820:
[----:B------:R-:W-:Y:S05]  /*e660*/  BSYNC B0 ;  /* 0x0000000000007941 */ /* 0x000fea0003800000 */
.L_x_11818:
        /* <DEDUP_REMOVED lines=8> */
.L_x_11829:
        /* <DEDUP_REMOVED lines=12> */
.L_x_11832:
[----:B------:R-:W-:-:S07]  /*e7b0*/  MOV R6, R10 ;  /* 0x0000000a00067202 */ /* 0x000fce0000000f00 */
.L_x_11833:
[----:B------:R-:W-:Y:S05]  /*e7c0*/  BSYNC B1 ;  /* 0x0000000000017941 */ /* 0x000fea0003800000 */
.L_x_11831:
        /* <DEDUP_REMOVED lines=16> */
.L_x_11837:
[----:B------:R-:W-:Y:S05]  /*e8d0*/  BSYNC B2 ;  /* 0x0000000000027941 */ /* 0x000fea0003800000 */
.L_x_11836:
        /* <DEDUP_REMOVED lines=44> */
.L_x_11835:
[----:B------:R-:W-:Y:S05]  /*eba0*/  BSYNC B1 ;  /* 0x0000000000017941 */ /* 0x000fea0003800000 */
.L_x_11834:
        /* <DEDUP_REMOVED lines=12> */
.L_x_11830:
[----:B------:R-:W-:Y:S05]  /*ec70*/  BSYNC B0 ;  /* 0x0000000000007941 */ /* 0x000fea0003800000 */
.L_x_11828:
        /* <DEDUP_REMOVED lines=9> */
.L_x_11839:
        /* <DEDUP_REMOVED lines=12> */
.L_x_11842:
[----:B------:R-:W-:-:S07]  /*edd0*/  MOV R5, R10 ;  /* 0x0000000a00057202 */ /* 0x000fce0000000f00 */
.L_x_11843:
[----:B------:R-:W-:Y:S05]  /*ede0*/  BSYNC B1 ;  /* 0x0000000000017941 */ /* 0x000fea0003800000 */
.L_x_11841:
        /* <DEDUP_REMOVED lines=16> */
.L_x_11847:
[----:B------:R-:W-:Y:S05]  /*eef0*/  BSYNC B2 ;  /* 0x0000000000027941 */ /* 0x000fea0003800000 */
.L_x_11846:
        /* <DEDUP_REMOVED lines=44> */
.L_x_11845:
[----:B------:R-:W-:Y:S05]  /*f1c0*/  BSYNC B1 ;  /* 0x0000000000017941 */ /* 0x000fea0003800000 */
.L_x_11844:
        /* <DEDUP_REMOVED lines=14> */
.L_x_11840:
[----:B------:R-:W-:Y:S05]  /*f2b0*/  BSYNC B0 ;  /* 0x0000000000007941 */ /* 0x000fea0003800000 */
.L_x_11838:
        /* <DEDUP_REMOVED lines=8> */
.L_x_11849:
        /* <DEDUP_REMOVED lines=12> */
.L_x_11852:
[----:B------:R-:W-:-:S07]  /*f400*/  MOV R4, R10 ;  /* 0x0000000a00047202 */ /* 0x000fce0000000f00 */
.L_x_11853:
[----:B------:R-:W-:Y:S05]  /*f410*/  BSYNC B1 ;  /* 0x0000000000017941 */ /* 0x000fea0003800000 */
.L_x_11851:
        /* <DEDUP_REMOVED lines=16> */
.L_x_11857:
[----:B------:R-:W-:Y:S05]  /*f520*/  BSYNC B2 ;  /* 0x0000000000027941 */ /* 0x000fea0003800000 */
.L_x_11856:
        /* <DEDUP_REMOVED lines=44> */
.L_x_11855:
[----:B------:R-:W-:Y:S05]  /*f7f0*/  BSYNC B1 ;  /* 0x0000000000017941 */ /* 0x000fea0003800000 */
.L_x_11854:
        /* <DEDUP_REMOVED lines=12> */
.L_x_11850:
[----:B------:R-:W-:Y:S05]  /*f8c0*/  BSYNC B0 ;  /* 0x0000000000007941 */ /* 0x000fea0003800000 */
.L_x_11848:
        /* <DEDUP_REMOVED lines=9> */
.L_x_11859:
        /* <DEDUP_REMOVED lines=12> */
.L_x_11862:
[----:B------:R-:W-:-:S07]  /*fa20*/  MOV R3, R10 ;  /* 0x0000000a00037202 */ /* 0x000fce0000000f00 */
.L_x_11863:
[----:B------:R-:W-:Y:S05]  /*fa30*/  BSYNC B1 ;  /* 0x0000000000017941 */ /* 0x000fea0003800000 */
.L_x_11861:
        /* <DEDUP_REMOVED lines=16> */
.L_x_11867:
[----:B------:R-:W-:Y:S05]  /*fb40*/  BSYNC B2 ;  /* 0x0000000000027941 */ /* 0x000fea0003800000 */
.L_x_11866:
        /* <DEDUP_REMOVED lines=44> */
.L_x_11865:
[----:B------:R-:W-:Y:S05]  /*fe10*/  BSYNC B1 ;  /* 0x0000000000017941 */ /* 0x000fea0003800000 */
.L_x_11864:
        /* <DEDUP_REMOVED lines=14> */
.L_x_11860:
[----:B------:R-:W-:Y:S05]  /*ff00*/  BSYNC B0 ;  /* 0x0000000000007941 */ /* 0x000fea0003800000 */
.L_x_11858:
        /* <DEDUP_REMOVED lines=8> */
.L_x_11869:
        /* <DEDUP_REMOVED lines=12> */
.L_x_11872:
[----:B------:R-:W-:-:S07]  /*10050*/  MOV R2, R10 ;  /* 0x0000000a00027202 */ /* 0x000fce0000000f00 */
.L_x_11873:
[----:B------:R-:W-:Y:S05]  /*10060*/  BSYNC B1 ;  /* 0x0000000000017941 */ /* 0x000fea0003800000 */
.L_x_11871:
        /* <DEDUP_REMOVED lines=16> */
.L_x_11877:
[----:B------:R-:W-:Y:S05]  /*10170*/  BSYNC B2 ;  /* 0x0000000000027941 */ /* 0x000fea0003800000 */
.L_x_11876:
        /* <DEDUP_REMOVED lines=44> */
.L_x_11875:
[----:B------:R-:W-:Y:S05]  /*10440*/  BSYNC B1 ;  /* 0x0000000000017941 */ /* 0x000fea0003800000 */
.L_x_11874:
        /* <DEDUP_REMOVED lines=12> */
.L_x_11870:
[----:B------:R-:W-:Y:S05]  /*10510*/  BSYNC B0 ;  /* 0x0000000000007941 */ /* 0x000fea0003800000 */
.L_x_11868:
        /* <DEDUP_REMOVED lines=9> */
.L_x_11879:
        /* <DEDUP_REMOVED lines=12> */
.L_x_11882:
[----:B------:R-:W-:-:S07]  /*10670*/  MOV R0, R10 ;  /* 0x0000000a00007202 */ /* 0x000fce0000000f00 */
.L_x_11883:
[----:B------:R-:W-:Y:S05]  /*10680*/  BSYNC B1 ;  /* 0x0000000000017941 */ /* 0x000fea0003800000 */
.L_x_11881:
        /* <DEDUP_REMOVED lines=16> */
.L_x_11887:
[----:B------:R-:W-:Y:S05]  /*10790*/  BSYNC B2 ;  /* 0x0000000000027941 */ /* 0x000fea0003800000 */
.L_x_11886:
        /* <DEDUP_REMOVED lines=44> */
.L_x_11885:
[----:B------:R-:W-:Y:S05]  /*10a60*/  BSYNC B1 ;  /* 0x0000000000017941 */ /* 0x000fea0003800000 */
.L_x_11884:
        /* <DEDUP_REMOVED lines=14> */
.L_x_11880:
[----:B------:R-:W-:Y:S05]  /*10b50*/  BSYNC B0 ;  /* 0x0000000000007941 */ /* 0x000fea0003800000 */
.L_x_11878:
[----:B------:R-:W-:Y:S01]  /*10b60*/  FADD.FTZ R157, RZ, R167 ;  /* 0x000000a7ff9d7221 */ /* 0x000fe20000010000 */
[----:B------:R-:W-:Y:S01]  /*10b70*/  IMAD.WIDE.U32 R188, R221, 0x10, R188 ;  /* 0x00000010ddbc7825 */ /* 0x000fe200078e00bc */
[----:B------:R-:W-:Y:S01]  /*10b80*/  F2FP.BF16.F32.PACK_AB R159, R218, R211 ;  /* 0x000000d3da9f723e */ /* 0x000fe200000010ff */
[----:B------:R-:W-:Y:S02]  /*10b90*/  BSSY B0, `(.L_x_11888) ;  /* 0x0000041000007945 */ /* 0x000fe40003800000 */
[----:B------:R-:W-:Y:S01]  /*10ba0*/  FADD.FTZ R156, R157, R166 ;  /* 0x000000a69d9c7221 */ /* 0x000fe20000010000 */
[----:B------:R-:W-:Y:S02]  /*10bb0*/  F2FP.BF16.F32.PACK_AB R158, R217, R216 ;  /* 0x000000d8d99e723e */ /* 0x000fe400000010ff */
[----:B------:R-:W-:Y:S01]  /*10bc0*/  ISETP.NE.AND P0, PT, R183, RZ, PT ;  /* 0x000000ffb700720c */ /* 0x000fe20003f05270 */
        /* <DEDUP_REMOVED lines=61> */
.L_x_11889:
[----:B------:R-:W-:Y:S05]  /*10fa0*/  BSYNC B0 ;  /* 0x0000000000007941 */ /* 0x000fea0003800000 */
.L_x_11888:
        /* <DEDUP_REMOVED lines=104> */
.L_x_11905:
        /* <DEDUP_REMOVED lines=17> */
[----:B------:R-:W-:Y:S01]  /*11740*/  VIADD R156, R169, 0xffffffff ;  /* 0xffffffffa99c7836 */ /* 0x000fe20000000000 */
[----:B------:R-:W-:-:S03]  /*11750*/  FSEL R195, R195, RZ, !P1 ;  /* 0x000000ffc3c37208 */ /* 0x000fc60004800000 */
[----:B------:R-:W-:Y:S02]  /*11760*/  IMAD R171, R156, R171, RZ ;  /* 0x000000ab9cab7224 */ /* 0x000fe400078e02ff */
        /* <DEDUP_REMOVED lines=9> */
[----:B------:R-:W1:Y:S01]  /*11800*/  LDC.64 R196, c[0x0][0x2b8] ;  /* 0x0000ae00ffc47b82 */ /* 0x000e620000000a00 */
[C---:B0-----:R-:W-:Y:S01]  /*11810*/  FADD.FTZ R194, -R195.reuse, R191 ;  /* 0x000000bfc3c27221 */ /* 0x041fe20000010100 */
[C---:B------:R-:W-:Y:S01]  /*11820*/  FADD.FTZ R228, -R195.reuse, R170 ;  /* 0x000000aac3e47221 */ /* 0x040fe20000010100 */
[C---:B------:R-:W-:Y:S01]  /*11830*/  FADD.FTZ R170, -R195.reuse, R211 ;  /* 0x000000d3c3aa7221 */ /* 0x040fe20000010100 */
[----:B------:R-:W-:Y:S01]  /*11840*/  LEA.HI.SX32 R191, R252, R183, 0x1d ;  /* 0x000000b7fcbf7211 */ /* 0x000fe200078feaff */
[C---:B------:R-:W-:Y:S01]  /*11850*/  FADD.FTZ R168, -R195.reuse, R163 ;  /* 0x000000a3c3a87221 */ /* 0x040fe20000010100 */
[----:B------:R-:W-:Y:S01]  /*11860*/  FADD.FTZ R162, -R195, R162 ;  /* 0x000000a2c3a27221 */ /* 0x000fe20000010100 */
[----:B------:R-:W-:Y:S01]  /*11870*/  FMUL.FTZ R157, R189, R156 ;  /* 0x0000009cbd9d7220 */ /* 0x000fe20000410000 */
[C---:B------:R-:W-:Y:S01]  /*11880*/  FADD.FTZ R164, -R195.reuse, R164 ;  /* 0x000000a4c3a47221 */ /* 0x040fe20000010100 */
[C---:B------:R-:W-:Y:S01]  /*11890*/  FADD.FTZ R222, -R195.reuse, R174 ;  /* 0x000000aec3de7221 */ /* 0x040fe20000010100 */
[----:B------:R-:W-:Y:S01]  /*118a0*/  FADD.FTZ R200, -R195, R200 ;  /* 0x000000c8c3c87221 */ /* 0x000fe20000010100 */
        /* <DEDUP_REMOVED lines=29> */
[----:B------:R-:W-:Y:S01]  /*11a80*/  FMUL.FTZ R215, R189, R170 ;  /* 0x000000aabdd77220 */ /* 0x000fe20000410000 */
[----:B------:R-:W-:Y:S01]  /*11a90*/  IADD3 R193, R191, 0x20, RZ ;  /* 0x00000020bfc17810 */ /* 0x000fe20007ffe0ff */
[C---:B------:R-:W-:Y:S01]  /*11aa0*/  FMUL.FTZ R163, R189.reuse, R168 ;  /* 0x000000a8bda37220 */ /* 0x040fe20000410000 */
[C---:B------:R-:W-:Y:S01]  /*11ab0*/  FMUL.FTZ R162, R189.reuse, R162 ;  /* 0x000000a2bda27220 */ /* 0x040fe20000410000 */
[----:B------:R-:W-:Y:S01]  /*11ac0*/  FFMA.FTZ R170, R104, R157, R144 ;  /* 0x0000009d68aa7223 */ /* 0x000fe20000010090 */
[C---:B------:R-:W-:Y:S01]  /*11ad0*/  FMUL.FTZ R158, R189.reuse, R164 ;  /* 0x000000a4bd9e7220 */ /* 0x040fe20000410000 */
[----:B------:R-:W-:Y:S01]  /*11ae0*/  FMUL.FTZ R168, R189, R200 ;  /* 0x000000c8bda87220 */ /* 0x000fe20000410000 */
[C---:B------:R-:W-:Y:S01]  /*11af0*/  VIADD R195, R191.reuse, 0x40 ;  /* 0x00000040bfc37836 */ /* 0x040fe20000000000 */
        /* <DEDUP_REMOVED lines=34> */
[----:B------:R-:W-:-:S02]  /*11d20*/  VIADD R219, R191, 0x80 ;  /* 0x00000080bfdb7836 */ /* 0x000fc40000000000 */
[----:B------:R-:W-:Y:S01]  /*11d30*/  FFMA.FTZ R163, R100, R163, R140 ;  /* 0x000000a364a37223 */ /* 0x000fe2000001008c */
[----:B-1----:R-:W-:-:S04]  /*11d40*/  IMAD.WIDE.U32 R188, R191, 0x10, R196 ;  /* 0x00000010bfbc7825 */ /* 0x002fc800078e00c4 */
[----:B------:R-:W-:Y:S01]  /*11d50*/  FFMA.FTZ R162, R101, R162, R141 ;  /* 0x000000a265a27223 */ /* 0x000fe2000001008d */
[----:B------:R-:W-:Y:S01]  /*11d60*/  F2FP.BF16.F32.PACK_AB R159, R166, R159 ;  /* 0x0000009fa69f723e */ /* 0x000fe200000010ff */
[----:B------:R-:W-:Y:S01]  /*11d70*/  FFMA.FTZ R166, R96, R161, R136 ;  /* 0x000000a160a67223 */ /* 0x000fe20000010088 */
[----:B------:R-:W-:-:S04]  /*11d80*/  IMAD.WIDE.U32 R190, R193, 0x10, R196 ;  /* 0x00000010c1be7825 */ /* 0x000fc800078e00c4 */
[----:B------:R-:W-:Y:S01]  /*11d90*/  FFMA.FTZ R161, R98, R165, R138 ;  /* 0x000000a562a17223 */ /* 0x000fe2000001008a */
[----:B------:R-:W-:Y:S01]  /*11da0*/  FFMA.FTZ R165, R93, R172, R133 ;  /* 0x000000ac5da57223 */ /* 0x000fe20000010085 */
        /* <DEDUP_REMOVED lines=41> */
[----:B------:R-:W-:Y:S01]  /*12040*/  IMAD.WIDE.U32 R196, R219, 0x10, R196 ;  /* 0x00000010dbc47825 */ /* 0x000fe200078e00c4 */
[----:B------:R-:W-:Y:S01]  /*12050*/  F2FP.BF16.F32.PACK_AB R167, R200, R205 ;  /* 0x000000cdc8a7723e */ /* 0x000fe200000010ff */
[----:B------:R1:W-:Y:S01]  /*12060*/  STG.E.128 desc[UR4][R188.64], R156 ;  /* 0x0000009cbc007986 */ /* 0x0003e2000c101d04 */
[----:B------:R-:W-:-:S02]  /*12070*/  F2FP.BF16.F32.PACK_AB R166, R236, R199 ;  /* 0x000000c7eca6723e */ /* 0x000fc400000010ff */
[----:B------:R-:W-:Y:S01]  /*12080*/  F2FP.BF16.F32.PACK_AB R165, R198, R165 ;  /* 0x000000a5c6a5723e */ /* 0x000fe200000010ff */
[----:B------:R1:W-:Y:S01]  /*12090*/  STG.E.128 desc[UR4][R190.64], R160 ;  /* 0x000000a0be007986 */ /* 0x0003e2000c101d04 */
        /* <DEDUP_REMOVED lines=11> */
.L_x_11892:
[----:B------:R-:W-:Y:S05]  /*12150*/  BSYNC B0 ;  /* 0x0000000000007941 */ /* 0x000fea0003800000 */
.L_x_11891:
[----:B-1----:R-:W1:Y:S02]  /*12160*/  LDC.64 R156, c[0x0][0x210] ;  /* 0x00008400ff9c7b82 */ /* 0x002e640000000a00 */
[----:B-1----:R-:W-:-:S04]  /*12170*/  LEA R184, R156, R184, 0x2 ;  /* 0x000000b89cb87211 */ /* 0x002fc800078e10ff */
[----:B------:R-:W-:-:S13]  /*12180*/  ISETP.GE.AND P0, PT, R184, R157, PT ;  /* 0x0000009db800720c */ /* 0x000fda0003f06270 */
[----:B------:R-:W-:Y:S05]  /*12190*/  @!P0 BRA `(.L_x_11893) ;  /* 0xfffffee8001c8947 */ /* 0x000fea000383ffff */
[----:B------:R-:W-:Y:S05]  /*121a0*/  EXIT ;  /* 0x000000000000794d */ /* 0x000fea0003800000 */
.L_x_11890:
[----:B------:R-:W-:Y:S01]  /*121b0*/  HFMA2.MMA R223, -RZ, RZ, 0, 5.9604644775390625e-08 ;  /* 0x00000001ffdf7435 */ /* 0x000fe200000001ff */
[----:B------:R-:W-:Y:S01]  /*121c0*/  BSSY B0, `(.L_x_11894) ;  /* 0x0000007000007945 */ /* 0x000fe20003800000 */
[----:B------:R-:W-:Y:S01]  /*121d0*/  IMAD.MOV.U32 R222, RZ, RZ, R221 ;  /* 0x000000ffffde7224 */ /* 0x000fe200078e00dd */
[----:B------:R-:W-:Y:S01]  /*121e0*/  MOV R219, 0xffffffff ;  /* 0xffffffff00db7802 */ /* 0x000fe20000000f00 */
[----:B------:R-:W-:-:S07]  /*121f0*/  IMAD.MOV.U32 R224, RZ, RZ, 0x1f ;  /* 0x0000001fffe07424 */ /* 0x000fce00078e00ff */
[----:B01---5:R-:W-:Y:S05]  /*12200*/  WARPSYNC.COLLECTIVE R219, `(.L_x_11895) ;  /* 0x00000000db087348 */ /* 0x023fea0003c00000 */
[----:B------:R2:W3:Y:S02]  /*12210*/  SHFL.BFLY P2, R220, R222, R223, R224 ;  /* 0x0c0000dfdedc7389 */ /* 0x0004e400000400e0 */
[----:B0123-5:R-:W-:Y:S01]  /*12220*/  ENDCOLLECTIVE ;  /* 0x000000000000791b */ /* 0x02ffe20003800000 */
.L_x_11895:
[----:B------:R-:W-:Y:S05]  /*12230*/  BSYNC B0 ;  /* 0x0000000000007941 */ /* 0x000fea0003800000 */
.L_x_11894:
        /* <DEDUP_REMOVED lines=10> */
.L_x_11896:
[----:B------:R-:W-:Y:S01]  /*122e0*/  HFMA2.MMA R223, -RZ, RZ, 0, 2.384185791015625e-07 ;  /* 0x00000004ffdf7435 */ /* 0x000fe200000001ff */
[----:B------:R-:W-:-:S05]  /*122f0*/  MOV R156, R220 ;  /* 0x000000dc009c7202 */ /* 0x000fca0000000f00 */
[----:B------:R-:W-:-:S04]  /*12300*/  FADD.FTZ R158, R157, R156 ;  /* 0x0000009c9d9e7221 */ /* 0x000fc80000010000 */
[----:B------:R-:W-:-:S07]  /*12310*/  IMAD.MOV.U32 R222, RZ, RZ, R158 ;  /* 0x000000ffffde7224 */ /* 0x000fce00078e009e */
[----:B------:R-:W-:Y:S05]  /*12320*/  WARPSYNC.COLLECTIVE R219, `(.L_x_11897) ;  /* 0x00000000db087348 */ /* 0x000fea0003c00000 */
[----:B------:R0:W1:Y:S02]  /*12330*/  SHFL.BFLY P2, R220, R222, R223, R224 ;  /* 0x0c0000dfdedc7389 */ /* 0x00006400000400e0 */
[----:B01----:R-:W-:Y:S01]  /*12340*/  ENDCOLLECTIVE ;  /* 0x000000000000791b */ /* 0x003fe20003800000 */
.L_x_11897:
[----:B------:R-:W-:Y:S01]  /*12350*/  HFMA2.MMA R223, -RZ, RZ, 0, 4.76837158203125e-07 ;  /* 0x00000008ffdf7435 */ /* 0x000fe200000001ff */
[----:B------:R-:W-:-:S05]  /*12360*/  MOV R159, R220 ;  /* 0x000000dc009f7202 */ /* 0x000fca0000000f00 */
[----:B------:R-:W-:-:S04]  /*12370*/  FADD.FTZ R159, R158, R159 ;  /* 0x0000009f9e9f7221 */ /* 0x000fc80000010000 */
[----:B------:R-:W-:-:S07]  /*12380*/  IMAD.MOV.U32 R222, RZ, RZ, R159 ;  /* 0x000000ffffde7224 */ /* 0x000fce00078e009f */
[----:B------:R-:W-:Y:S05]  /*12390*/  WARPSYNC.COLLECTIVE R219, `(.L_x_11898) ;  /* 0x00000000db087348 */ /* 0x000fea0003c00000 */
[----:B------:R0:W1:Y:S02]  /*123a0*/  SHFL.BFLY P2, R220, R222, R223, R224 ;  /* 0x0c0000dfdedc7389 */ /* 0x00006400000400e0 */
[----:B01----:R-:W-:Y:S01]  /*123b0*/  ENDCOLLECTIVE ;  /* 0x000000000000791b */ /* 0x003fe20003800000 */
.L_x_11898:
[----:B------:R-:W-:Y:S01]  /*123c0*/  HFMA2.MMA R223, -RZ, RZ, 0, 9.5367431640625e-07 ;  /* 0x00000010ffdf7435 */ /* 0x000fe200000001ff */
[----:B------:R-:W-:-:S05]  /*123d0*/  MOV R156, R220 ;  /* 0x000000dc009c7202 */ /* 0x000fca0000000f00 */
[----:B------:R-:W-:-:S04]  /*123e0*/  FADD.FTZ R189, R159, R156 ;  /* 0x0000009c9fbd7221 */ /* 0x000fc80000010000 */
[----:B------:R-:W-:-:S07]  /*123f0*/  IMAD.MOV.U32 R222, RZ, RZ, R189 ;  /* 0x000000ffffde7224 */ /* 0x000fce00078e00bd */
[----:B------:R-:W-:Y:S05]  /*12400*/  WARPSYNC.COLLECTIVE R219, `(.L_x_11899) ;  /* 0x00000000db087348 */ /* 0x000fea0003c00000 */
[----:B------:R0:W1:Y:S02]  /*12410*/  SHFL.BFLY P2, R220, R222, R223, R224 ;  /* 0x0c0000dfdedc7389 */ /* 0x00006400000400e0 */
[----:B01----:R-:W-:Y:S01]  /*12420*/  ENDCOLLECTIVE ;  /* 0x000000000000791b */ /* 0x003fe20003800000 */
.L_x_11899:
        /* <DEDUP_REMOVED lines=88> */
.L_x_11900:
[----:B------:R-:W-:Y:S01]  /*129b0*/  HFMA2.MMA R223, -RZ, RZ, 0, 1.1920928955078125e-07 ;  /* 0x00000002ffdf7435 */ /* 0x000fe200000001ff */
[----:B------:R-:W-:-:S05]  /*129c0*/  MOV R157, R220 ;  /* 0x000000dc009d7202 */ /* 0x000fca0000000f00 */
[----:B------:R-:W-:-:S04]  /*129d0*/  FADD.FTZ R157, R156, R157 ;  /* 0x0000009d9c9d7221 */ /* 0x000fc80000010000 */
[----:B------:R-:W-:-:S07]  /*129e0*/  IMAD.MOV.U32 R222, RZ, RZ, R157 ;  /* 0x000000ffffde7224 */ /* 0x000fce00078e009d */
[----:B------:R-:W-:Y:S05]  /*129f0*/  WARPSYNC.COLLECTIVE R219, `(.L_x_11901) ;  /* 0x00000000db087348 */ /* 0x000fea0003c00000 */
[----:B------:R0:W1:Y:S02]  /*12a00*/  SHFL.BFLY P2, R220, R222, R223, R224 ;  /* 0x0c0000dfdedc7389 */ /* 0x00006400000400e0 */
[----:B01----:R-:W-:Y:S01]  /*12a10*/  ENDCOLLECTIVE ;  /* 0x000000000000791b */ /* 0x003fe20003800000 */
.L_x_11901:
[----:B------:R-:W-:Y:S01]  /*12a20*/  HFMA2.MMA R223, -RZ, RZ, 0, 2.384185791015625e-07 ;  /* 0x00000004ffdf7435 */ /* 0x000fe200000001ff */
[----:B------:R-:W-:-:S05]  /*12a30*/  MOV R158, R220 ;  /* 0x000000dc009e7202 */ /* 0x000fca0000000f00 */
[----:B------:R-:W-:-:S04]  /*12a40*/  FADD.FTZ R158, R157, R158 ;  /* 0x0000009e9d9e7221 */ /* 0x000fc80000010000 */
[----:B------:R-:W-:-:S07]  /*12a50*/  IMAD.MOV.U32 R222, RZ, RZ, R158 ;  /* 0x000000ffffde7224 */ /* 0x000fce00078e009e */
[----:B------:R-:W-:Y:S05]  /*12a60*/  WARPSYNC.COLLECTIVE R219, `(.L_x_11902) ;  /* 0x00000000db087348 */ /* 0x000fea0003c00000 */
[----:B------:R0:W1:Y:S02]  /*12a70*/  SHFL.BFLY P2, R220, R222, R223, R224 ;  /* 0x0c0000dfdedc7389 */ /* 0x00006400000400e0 */
[----:B01----:R-:W-:Y:S01]  /*12a80*/  ENDCOLLECTIVE ;  /* 0x000000000000791b */ /* 0x003fe20003800000 */
.L_x_11902:
[----:B------:R-:W-:Y:S01]  /*12a90*/  HFMA2.MMA R223, -RZ, RZ, 0, 4.76837158203125e-07 ;  /* 0x00000008ffdf7435 */ /* 0x000fe200000001ff */
[----:B------:R-:W-:-:S05]  /*12aa0*/  MOV R159, R220 ;  /* 0x000000dc009f7202 */ /* 0x000fca0000000f00 */
[----:B------:R-:W-:-:S04]  /*12ab0*/  FADD.FTZ R159, R158, R159 ;  /* 0x0000009f9e9f7221 */ /* 0x000fc80000010000 */
[----:B------:R-:W-:-:S07]  /*12ac0*/  IMAD.MOV.U32 R222, RZ, RZ, R159 ;  /* 0x000000ffffde7224 */ /* 0x000fce00078e009f */
[----:B------:R-:W-:Y:S05]  /*12ad0*/  WARPSYNC.COLLECTIVE R219, `(.L_x_11903) ;  /* 0x00000000db087348 */ /* 0x000fea0003c00000 */
[----:B------:R0:W1:Y:S02]  /*12ae0*/  SHFL.BFLY P2, R220, R222, R223, R224 ;  /* 0x0c0000dfdedc7389 */ /* 0x00006400000400e0 */
[----:B01----:R-:W-:Y:S01]  /*12af0*/  ENDCOLLECTIVE ;  /* 0x000000000000791b */ /* 0x003fe20003800000 */
.L_x_11903:
[----:B------:R-:W-:Y:S01]  /*12b00*/  HFMA2.MMA R223, -RZ, RZ, 0, 9.5367431640625e-07 ;  /* 0x00000010ffdf7435 */ /* 0x000fe200000001ff */
[----:B------:R-:W-:-:S05]  /*12b10*/  MOV R194, R220 ;  /* 0x000000dc00c27202 */ /* 0x000fca0000000f00 */
[----:B------:R-:W-:-:S04]  /*12b20*/  FADD.FTZ R194, R159, R194 ;  /* 0x000000c29fc27221 */ /* 0x000fc80000010000 */
[----:B------:R-:W-:-:S07]  /*12b30*/  IMAD.MOV.U32 R222, RZ, RZ, R194 ;  /* 0x000000ffffde7224 */ /* 0x000fce00078e00c2 */
[----:B------:R-:W-:Y:S05]  /*12b40*/  WARPSYNC.COLLECTIVE R219, `(.L_x_11904) ;  /* 0x00000000db087348 */ /* 0x000fea0003c00000 */
[----:B------:R0:W1:Y:S02]  /*12b50*/  SHFL.BFLY P2, R220, R222, R223, R224 ;  /* 0x0c0000dfdedc7389 */ /* 0x00006400000400e0 */
[----:B01----:R-:W-:Y:S01]  /*12b60*/  ENDCOLLECTIVE ;  /* 0x000000000000791b */ /* 0x003fe20003800000 */
.L_x_11904:
[----:B------:R-:W-:Y:S01]  /*12b70*/  MOV R189, R220 ;  /* 0x000000dc00bd7202 */ /* 0x000fe20000000f00 */
[----:B------:R-:W-:Y:S06]  /*12b80*/  BRA `(.L_x_11905) ;  /* 0xffffffe800a87947 */ /* 0x000fec000383ffff */
.L_x_11906:
        /* <DEDUP_REMOVED lines=15> */
.L_x_37413:


//--------------------- .text._ZN10layer_norm13ln_fwd_kernelINS_13Kernel_traitsI13__nv_bfloat16S2_fS2_fjLj1280ELj1ELj4ELj1ELj16ENS_18Kernel_traits_baseILj1280ES2_S2_fS2_fjLj128EEEEELb0ELb0ELb0ELb0EEEvNS_9FwdParamsE --------------------------
	.section	.text._ZN10layer_norm13ln_fwd_kernelINS_13Kernel_traitsI13__nv_bfloat16S2_fS2_fjLj1280ELj1ELj4ELj1ELj16ENS_18Kernel_traits_baseILj1280ES2_S2_fS2_fjLj128EEEEELb0ELb0ELb0ELb0EEEvNS_9FwdParamsE,"ax",@progbits
	.align	128
        .global         _ZN10layer_norm13ln_fwd_kernelINS_13Kernel_traitsI13__nv_bfloat16S2_fS2_fjLj1280ELj1ELj4ELj1ELj16ENS_18Kernel_traits_baseILj1280ES2_S2_fS2_fjLj128EEEEELb0ELb0ELb0ELb0EEEvNS_9FwdParamsE
        .type           _ZN10layer_norm13ln_fwd_kernelINS_13Kernel_traitsI13__nv_bfloat16S2_fS2_fjLj1280ELj1ELj4ELj1ELj16ENS_18Kernel_traits_baseILj1280ES2_S2_fS2_fjLj128EEEEELb0ELb0ELb0ELb0EEEvNS_9FwdParamsE,@function
        .size           _ZN10layer_norm13ln_fwd_kernelINS_13Kernel_traitsI13__nv_bfloat16S2_fS2_fjLj1280ELj1ELj4ELj1ELj16ENS_18Kernel_traits_baseILj1280ES2_S2_fS2_fjLj128EEEEELb0ELb0ELb0ELb0EEEvNS_9FwdParamsE,(.L_x_37414 - _ZN10layer_norm13ln_fwd_kernelINS_13Kernel_traitsI13__nv_bfloat16S2_fS2_fjLj1280ELj1ELj4ELj1ELj16ENS_18Kernel_traits_baseILj1280ES2_S2_fS2_fjLj128EEEEELb0ELb0ELb0ELb0EEEvNS_9FwdParamsE)
        .other          _ZN10layer_norm13ln_fwd_kernelINS_13Kernel_traitsI13__nv_bfloat16S2_fS2_fjLj1280ELj1ELj4ELj1ELj16ENS_18Kernel_traits_baseILj1280ES2_S2_fS2_fjLj128EEEEELb0ELb0ELb0ELb0EEEvNS_9FwdParamsE,@"STO_CUDA_ENTRY STV_DEFAULT"
_ZN10layer_norm13ln_fwd_kernelINS_13Kernel_traitsI13__nv_bfloat16S2_fS2_fjLj1280ELj1ELj4ELj1ELj16ENS_18Kernel_traits_baseILj1280ES2_S2_fS2_fjLj128EEEEELb0ELb0ELb0ELb0EEEvNS_9FwdParamsE:
.text._ZN10layer_norm13ln_fwd_kernelINS_13Kernel_traitsI13__nv_bfloat16S2_fS2_fjLj1280ELj1ELj4ELj1ELj16ENS_18Kernel_traits_baseILj1280ES2_S2_fS2_fjLj128EEEEELb0ELb0ELb0ELb0EEEvNS_9FwdParamsE:
        /* <DEDUP_REMOVED lines=39> */
.L_x_11908:
[----:B------:R-:W-:Y:S05]  /*0270*/  BSYNC B0 ;  /* 0x0000000000007941 */ /* 0x000fea0003800000 */
.L_x_11907:
        /* <DEDUP_REMOVED lines=18> */
.L_x_11910:
[----:B------:R-:W-:Y:S05]  /*03a0*/  BSYNC B0 ;  /* 0x0000000000007941 */ /* 0x000fea0003800000 */
.L_x_11909:
        /* <DEDUP_REMOVED lines=18> */
.L_x_11912:
[----:B------:R-:W-:Y:S05]  /*04d0*/  BSYNC B0 ;  /* 0x0000000000007941 */ /* 0x000fea0003800000 */
.L_x_11911:
        /* <DEDUP_REMOVED lines=18> */
.L_x_11914:
[----:B------:R-:W-:Y:S05]  /*0600*/  BSYNC B0 ;  /* 0x0000000000007941 */ /* 0x000fea0003800000 */
.L_x_11913:
        /* <DEDUP_REMOVED lines=13> */
.L_x_11916:
[----:B------:R-:W-:Y:S05]  /*06e0*/  BSYNC B0 ;  /* 0x0000000000007941 */ /* 0x000fea0003800000 */
.L_x_11915:
[----:B------:R-:W-:Y:S02]  /*06f0*/  ULDC UR6, c[0x0][0x214] ;  /* 0x0000850000067ab9 */ /* 0x000fe40000000800 */
[----:B------:R-:W-:-:S13]  /*0700*/  ISETP.GE.AND P0, PT, R132, UR6, PT ;  /* 0x0000000684007c0c */ /* 0x000fda000bf06270 */
[----:B------:R-:W-:Y:S05]  /*0710*/  @P0 EXIT ;  /* 0x000000000000094d */ /* 0x000fea0003800000 */
[----:B------:R-:W-:Y:S01]  /*0720*/  ULDC.64 UR6, c[0x0][0x270] ;  /* 0x00009c0000067ab9 */ /* 0x000fe20000000a00 */
[----:B------:R-:W-:Y:S01]  /*0730*/  SHF.L.U32 R87, R28, 0x10, RZ ;  /* 0x000000101c577819 */ /* 0x000fe200000006ff */
[----:B------:R-:W-:Y:S01]  /*0740*/  ULDC UR11, c[0x0][0x218] ;  /* 0x00008600000b7ab9 */ /* 0x000fe20000000800 */
[----:B------:R-:W-:Y:S01]  /*0750*/  ISETP.NE.U32.AND P0, PT, RZ, UR6, PT ;  /* 0x00000006ff007c0c */ /* 0x000fe2000bf05070 */
[----:B------:R-:W-:Y:S01]  /*0760*/  ULDC.U8 UR6, c[0x0][0x2a0] ;  /* 0x0000a80000067ab9 */ /* 0x000fe20000000000 */
[----:B------:R-:W-:Y:S01]  /*0770*/  SHF.L.U32 R86, R31, 0x10, RZ ;  /* 0x000000101f567819 */ /* 0x000fe200000006ff */
[----:B------:R-:W-:Y:S01]  /*0780*/  ULDC UR10, c[0x0][0x2d8] ;  /* 0x0000b600000a7ab9 */ /* 0x000fe20000000800 */
[----:B------:R-:W-:Y:S01]  /*0790*/  SHF.L.U32 R84, R25, 0x10, RZ ;  /* 0x0000001019547819 */ /* 0x000fe200000006ff */
[----:B------:R-:W-:Y:S01]  /*07a0*/  ULDC.64 UR8, c[0x0][0x238] ;  /* 0x00008e0000087ab9 */ /* 0x000fe20000000a00 */
        /* <DEDUP_REMOVED lines=10> */
[----:B-----5:R-:W-:Y:S02]  /*0850*/  PRMT R130, R12, 0x7632, R130 ;  /* 0x000076320c827816 */ /* 0x020fe40000000082 */
        /* <DEDUP_REMOVED lines=92> */
[----:B------:R-:W-:Y:S01]  /*0e20*/  ISETP.NE.AND.EX P0, PT, RZ, UR7, PT, P0 ;  /* 0x00000007ff007c0c */ /* 0x000fe2000bf05300 */
[----:B------:R-:W-:-:S12]  /*0e30*/  ULDC.64 UR6, c[0x0][0x230] ;  /* 0x00008c0000067ab9 */ /* 0x000fd80000000a00 */
.L_x_11938:
[----:B------:R-:W0:Y:S02]  /*0e40*/  @P0 LDC.64 R80, c[0x0][0x270] ;  /* 0x00009c00ff500b82 */ /* 0x000e240000000a00 */
[----:B0-----:R-:W-:-:S06]  /*0e50*/  @P0 IMAD.WIDE R80, R132, 0x2, R80 ;  /* 0x0000000284500825 */ /* 0x001fcc00078e0250 */
[----:B------:R-:W2:Y:S01]  /*0e60*/  @P0 LDG.E.U16 R80, desc[UR4][R80.64] ;  /* 0x0000000450500981 */ /* 0x000ea2000c1e1500 */
[----:B------:R-:W-:Y:S01]  /*0e70*/  IMAD R83, R132, UR11, RZ ;  /* 0x0000000b84537c24 */ /* 0x000fe2000f8e02ff */
[----:B------:R-:W-:Y:S01]  /*0e80*/  BSSY B0, `(.L_x_11917) ;  /* 0x0000036000007945 */ /* 0x000fe20003800000 */
[----:B------:R-:W0:Y:S03]  /*0e90*/  S2R R82, SR_TID.X ;  /* 0x0000000000527919 */ /* 0x000e260000002100 */
[----:B------:R-:W-:-:S04]  /*0ea0*/  SHF.R.S32.HI R136, RZ, 0x1f, R83 ;  /* 0x0000001fff887819 */ /* 0x000fc80000011453 */
[----:B------:R-:W-:Y:S01]  /*0eb0*/  LEA.HI R137, R136, R83, RZ, 0x3 ;  /* 0x0000005388897211 */ /* 0x000fe200078f18ff */
[----:B------:R-:W-:Y:S01]  /*0ec0*/  HFMA2.MMA R83, -RZ, RZ, 1.875, 0 ;  /* 0x3f800000ff537435 */ /* 0x000fe200000001ff */
        /* <DEDUP_REMOVED lines=10> */
[C---:B0-----:R-:W-:Y:S01]  /*0f70*/  IMAD.WIDE.U32 R40, R136.reuse, 0x10, R40 ;  /* 0x0000001088287825 */ /* 0x041fe200078e0028 */
[----:B------:R-:W-:-:S03]  /*0f80*/  LEA R80, P3, R136, UR8, 0x5 ;  /* 0x0000000888507c11 */ /* 0x000fc6000f8628ff */
[----:B------:R-:W2:Y:S01]  /*0f90*/  @P2 LDG.E.128 R32, desc[UR4][R44.64] ;  /* 0x000000042c202981 */ /* 0x000ea2000c1e1d00 */
[----:B------:R-:W-:-:S03]  /*0fa0*/  LEA.HI.X R81, R136, UR9, RZ, 0x5, P3 ;  /* 0x0000000988517c11 */ /* 0x000fc600098f2cff */
[----:B------:R-:W3:Y:S04]  /*0fb0*/  LDG.E.128 R40, desc[UR4][R40.64] ;  /* 0x0000000428287981 */ /* 0x000ee8000c1e1d00 */
[----:B------:R0:W4:Y:S01]  /*0fc0*/  @P2 LDG.E.128 R36, desc[UR4][R44.64+0x10] ;  /* 0x000010042c242981 */ /* 0x000122000c1e1d00 */
[----:B------:R-:W-:-:S04]  /*0fd0*/  ISETP.NE.U32.AND P2, PT, RZ, UR6, PT ;  /* 0x00000006ff007c0c */ /* 0x000fc8000bf45070 */
[----:B------:R-:W-:Y:S02]  /*0fe0*/  ISETP.NE.AND.EX P2, PT, RZ, UR7, PT, P2 ;  /* 0x00000007ff007c0c */ /* 0x000fe4000bf45320 */
[C---:B---3--:R-:W-:Y:S02]  /*0ff0*/  PRMT R137, R42.reuse, 0x7632, R137 ;  /* 0x000076322a897816 */ /* 0x048fe40000000089 */
[----:B------:R-:W-:Y:S02]  /*1000*/  SHF.L.U32 R146, R42, 0x10, RZ ;  /* 0x000000102a927819 */ /* 0x000fe400000006ff */
[----:B------:R-:W-:Y:S02]  /*1010*/  PRMT R46, R40, 0x7632, R46 ;  /* 0x00007632282e7816 */ /* 0x000fe4000000002e */
[----:B------:R-:W-:Y:S02]  /*1020*/  PRMT R47, R41, 0x7632, R47 ;  /* 0x00007632292f7816 */ /* 0x000fe4000000002f */
[----:B------:R-:W-:-:S02]  /*1030*/  PRMT R42, R43, 0x7632, R42 ;  /* 0x000076322b2a7816 */ /* 0x000fc4000000002a */
[----:B------:R-:W-:Y:S02]  /*1040*/  SHF.L.U32 R138, R40, 0x10, RZ ;  /* 0x00000010288a7819 */ /* 0x000fe400000006ff */
[----:B------:R-:W-:Y:S02]  /*1050*/  SHF.L.U32 R142, R41, 0x10, RZ ;  /* 0x00000010298e7819 */ /* 0x000fe400000006ff */
[----:B------:R-:W-:Y:S02]  /*1060*/  SHF.L.U32 R150, R43, 0x10, RZ ;  /* 0x000000102b967819 */ /* 0x000fe400000006ff */
[----:B------:R-:W-:Y:S02]  /*1070*/  SHF.L.U32 R140, R46, 0x10, RZ ;  /* 0x000000102e8c7819 */ /* 0x000fe400000006ff */
[----:B------:R-:W-:Y:S02]  /*1080*/  SHF.L.U32 R144, R47, 0x10, RZ ;  /* 0x000000102f907819 */ /* 0x000fe400000006ff */
[----:B------:R-:W-:-:S02]  /*1090*/  SHF.L.U32 R148, R137, 0x10, RZ ;  /* 0x0000001089947819 */ /* 0x000fc400000006ff */
[----:B------:R-:W-:Y:S01]  /*10a0*/  SHF.L.U32 R152, R42, 0x10, RZ ;  /* 0x000000102a987819 */ /* 0x000fe200000006ff */
[-C--:B------:R-:W-:Y:S01]  /*10b0*/  FMUL.FTZ R40, R138, R83.reuse ;  /* 0x000000538a287220 */ /* 0x080fe20000410000 */
[-C--:B------:R-:W-:Y:S01]  /*10c0*/  FMUL.FTZ R42, R142, R83.reuse ;  /* 0x000000538e2a7220 */ /* 0x080fe20000410000 */
[-C--:B0-----:R-:W-:Y:S01]  /*10d0*/  FMUL.FTZ R44, R146, R83.reuse ;  /* 0x00000053922c7220 */ /* 0x081fe20000410000 */
[-C--:B------:R-:W-:Y:S01]  /*10e0*/  FMUL.FTZ R46, R150, R83.reuse ;  /* 0x00000053962e7220 */ /* 0x080fe20000410000 */
[-C--:B------:R-:W-:Y:S01]  /*10f0*/  FMUL.FTZ R41, R140, R83.reuse ;  /* 0x000000538c297220 */ /* 0x080fe20000410000 */
[-C--:B------:R-:W-:Y:S01]  /*1100*/  FMUL.FTZ R43, R144, R83.reuse ;  /* 0x00000053902b7220 */ /* 0x080fe20000410000 */
[-C--:B------:R-:W-:Y:S01]  /*1110*/  FMUL.FTZ R45, R148, R83.reuse ;  /* 0x00000053942d7220 */ /* 0x080fe20000410000 */
[----:B------:R-:W-:Y:S01]  /*1120*/  FMUL.FTZ R47, R152, R83 ;  /* 0x00000053982f7220 */ /* 0x000fe20000410000 */
[----:B--2---:R-:W-:Y:S01]  /*1130*/  @P2 FADD.FTZ R40, R32, R40 ;  /* 0x0000002820282221 */ /* 0x004fe20000010000 */
[----:B------:R-:W-:Y:S01]  /*1140*/  @P2 FADD.FTZ R41, R33, R41 ;  /* 0x0000002921292221 */ /* 0x000fe20000010000 */
[----:B------:R-:W-:Y:S01]  /*1150*/  @P2 FADD.FTZ R42, R34, R42 ;  /* 0x0000002a222a2221 */ /* 0x000fe20000010000 */
[----:B------:R-:W-:Y:S01]  /*1160*/  @P2 FADD.FTZ R43, R35, R43 ;  /* 0x0000002b232b2221 */ /* 0x000fe20000010000 */
[----:B----4-:R-:W-:Y:S01]  /*1170*/  @P2 FADD.FTZ R44, R36, R44 ;  /* 0x0000002c242c2221 */ /* 0x010fe20000010000 */
[----:B------:R-:W-:Y:S01]  /*1180*/  @P2 FADD.FTZ R45, R37, R45 ;  /* 0x0000002d252d2221 */ /* 0x000fe20000010000 */
[----:B------:R-:W-:Y:S01]  /*1190*/  @P2 FADD.FTZ R46, R38, R46 ;  /* 0x0000002e262e2221 */ /* 0x000fe20000010000 */
[----:B------:R-:W-:Y:S01]  /*11a0*/  @P2 FADD.FTZ R47, R39, R47 ;  /* 0x0000002f272f2221 */ /* 0x000fe20000010000 */
[----:B------:R0:W-:Y:S04]  /*11b0*/  STG.E.128 desc[UR4][R80.64], R40 ;  /* 0x0000002850007986 */ /* 0x0001e8000c101d04 */
[----:B------:R0:W-:Y:S01]  /*11c0*/  STG.E.128 desc[UR4][R80.64+0x10], R44 ;  /* 0x0000102c50007986 */ /* 0x0001e2000c101d04 */
[----:B------:R-:W-:-:S07]  /*11d0*/  IADD3 R137, R136, 0x20, RZ ;  /* 0x0000002088897810 */ /* 0x000fce0007ffe0ff */
.L_x_11918:
[----:B------:R-:W-:Y:S05]  /*11e0*/  BSYNC B0 ;  /* 0x0000000000007941 */ /* 0x000fea0003800000 */
.L_x_11917:
[----:B------:R-:W-:Y:S01]  /*11f0*/  ISETP.GE.U32.AND P2, PT, R89, 0x40, PT ;  /* 0x000000405900780c */ /* 0x000fe20003f46070 */
[----:B------:R-:W-:-:S12]  /*1200*/  BSSY B0, `(.L_x_11919) ;  /* 0x000002e000007945 */ /* 0x000fd80003800000 */
[----:B------:R-:W-:Y:S05]  /*1210*/  @!P2 BRA `(.L_x_11920) ;  /* 0x0000000000b0a947 */ /* 0x000fea0003800000 */
[----:B------:R-:W1:Y:S01]  /*1220*/  LDC.64 R48, c[0x0][0x220] ;  /* 0x00008800ff307b82 */ /* 0x000e620000000a00 */
[----:B------:R-:W-:-:S04]  /*1230*/  ISETP.NE.U32.AND P2, PT, RZ, UR6, PT ;  /* 0x00000006ff007c0c */ /* 0x000fc8000bf45070 */
[----:B------:R-:W-:-:S13]  /*1240*/  ISETP.NE.AND.EX P2, PT, RZ, UR7, PT, P2 ;  /* 0x00000007ff007c0c */ /* 0x000fda000bf45320 */
[----:B------:R-:W-:-:S04]  /*1250*/  @P2 LEA R52, P3, R137, UR6, 0x5 ;  /* 0x0000000689342c11 */ /* 0x000fc8000f8628ff */
[C---:B------:R-:W-:Y:S01]  /*1260*/  @P2 LEA.HI.X R53, R137.reuse, UR7, RZ, 0x5, P3 ;  /* 0x0000000789352c11 */ /* 0x040fe200098f2cff */
[C---:B-1----:R-:W-:Y:S01]  /*1270*/  IMAD.WIDE.U32 R48, R137.reuse, 0x10, R48 ;  /* 0x0000001089307825 */ /* 0x042fe200078e0030 */
[----:B0-----:R-:W-:-:S03]  /*1280*/  LEA R80, P3, R137, UR8, 0x5 ;  /* 0x0000000889507c11 */ /* 0x001fc6000f8628ff */
[----:B------:R-:W2:Y:S01]  /*1290*/  @P2 LDG.E.128 R32, desc[UR4][R52.64] ;  /* 0x0000000434202981 */ /* 0x000ea2000c1e1d00 */
[----:B------:R-:W-:-:S03]  /*12a0*/  LEA.HI.X R81, R137, UR9, RZ, 0x5, P3 ;  /* 0x0000000989517c11 */ /* 0x000fc600098f2cff */
[----:B------:R-:W3:Y:S04]  /*12b0*/  LDG.E.128 R48, desc[UR4][R48.64] ;  /* 0x0000000430307981 */ /* 0x000ee8000c1e1d00 */
[----:B------:R0:W4:Y:S01]  /*12c0*/  @P2 LDG.E.128 R36, desc[UR4][R52.64+0x10] ;  /* 0x0000100434242981 */ /* 0x000122000c1e1d00 */
[----:B------:R-:W-:-:S04]  /*12d0*/  ISETP.NE.U32.AND P2, PT, RZ, UR6, PT ;  /* 0x00000006ff007c0c */ /* 0x000fc8000bf45070 */
[----:B------:R-:W-:Y:S02]  /*12e0*/  ISETP.NE.AND.EX P2, PT, RZ, UR7, PT, P2 ;  /* 0x00000007ff007c0c */ /* 0x000fe4000bf45320 */
[----:B------:R-:W-:Y:S02]  /*12f0*/  IADD3 R137, R137, 0x20, RZ ;  /* 0x0000002089897810 */ /* 0x000fe40007ffe0ff */
[C---:B---3--:R-:W-:Y:S02]  /*1300*/  PRMT R139, R50.reuse, 0x7632, R139 ;  /* 0x00007632328b7816 */ /* 0x048fe4000000008b */
[----:B------:R-:W-:Y:S02]  /*1310*/  SHF.L.U32 R146, R50, 0x10, RZ ;  /* 0x0000001032927819 */ /* 0x000fe400000006ff */
        /* <DEDUP_REMOVED lines=8> */
[----:B------:R-:W-:Y:S02]  /*13a0*/  SHF.L.U32 R148, R139, 0x10, RZ ;  /* 0x000000108b947819 */ /* 0x000fe400000006ff */
        /* <DEDUP_REMOVED lines=18> */
[----:B------:R1:W-:Y:S02]  /*14d0*/  STG.E.128 desc[UR4][R80.64+0x10], R52 ;  /* 0x0000103450007986 */ /* 0x0003e4000c101d04 */
.L_x_11920:
[----:B------:R-:W-:Y:S05]  /*14e0*/  BSYNC B0 ;  /* 0x0000000000007941 */ /* 0x000fea0003800000 */
.L_x_11919:
[----:B------:R-:W-:Y:S01]  /*14f0*/  ISETP.GE.U32.AND P2, PT, R89, 0x60, PT ;  /* 0x000000605900780c */ /* 0x000fe20003f46070 */
[----:B------:R-:W-:-:S12]  /*1500*/  BSSY B0, `(.L_x_11921) ;  /* 0x000002e000007945 */ /* 0x000fd80003800000 */
[----:B------:R-:W-:Y:S05]  /*1510*/  @!P2 BRA `(.L_x_11922) ;  /* 0x0000000000b0a947 */ /* 0x000fea0003800000 */
[----:B------:R-:W2:Y:S01]  /*1520*/  LDC.64 R56, c[0x0][0x220] ;  /* 0x00008800ff387b82 */ /* 0x000ea20000000a00 */
[----:B------:R-:W-:-:S04]  /*1530*/  ISETP.NE.U32.AND P2, PT, RZ, UR6, PT ;  /* 0x00000006ff007c0c */ /* 0x000fc8000bf45070 */
[----:B------:R-:W-:-:S13]  /*1540*/  ISETP.NE.AND.EX P2, PT, RZ, UR7, PT, P2 ;  /* 0x00000007ff007c0c */ /* 0x000fda000bf45320 */
[----:B------:R-:W-:-:S04]  /*1550*/  @P2 LEA R60, P3, R137, UR6, 0x5 ;  /* 0x00000006893c2c11 */ /* 0x000fc8000f8628ff */
[C---:B------:R-:W-:Y:S01]  /*1560*/  @P2 LEA.HI.X R61, R137.reuse, UR7, RZ, 0x5, P3 ;  /* 0x00000007893d2c11 */ /* 0x040fe200098f2cff */
[C---:B--2---:R-:W-:Y:S01]  /*1570*/  IMAD.WIDE.U32 R56, R137.reuse, 0x10, R56 ;  /* 0x0000001089387825 */ /* 0x044fe200078e0038 */
[----:B01----:R-:W-:-:S03]  /*1580*/  LEA R80, P3, R137, UR8, 0x5 ;  /* 0x0000000889507c11 */ /* 0x003fc6000f8628ff */
        /* <DEDUP_REMOVED lines=37> */
.L_x_11922:
[----:B------:R-:W-:Y:S05]  /*17e0*/  BSYNC B0 ;  /* 0x0000000000007941 */ /* 0x000fea0003800000 */
.L_x_11921:
[----:B------:R-:W-:Y:S01]  /*17f0*/  ISETP.GE.U32.AND P2, PT, R89, 0x80, PT ;  /* 0x000000805900780c */ /* 0x000fe20003f46070 */
[----:B------:R-:W-:-:S12]  /*1800*/  BSSY B0, `(.L_x_11923) ;  /* 0x000002e000007945 */ /* 0x000fd80003800000 */
[----:B------:R-:W-:Y:S05]  /*1810*/  @!P2 BRA `(.L_x_11924) ;  /* 0x0000000000b0a947 */ /* 0x000fea0003800000 */
[----:B------:R-:W3:Y:S01]  /*1820*/  LDC.64 R64, c[0x0][0x220] ;  /* 0x00008800ff407b82 */ /* 0x000ee20000000a00 */
[----:B------:R-:W-:-:S04]  /*1830*/  ISETP.NE.U32.AND P2, PT, RZ, UR6, PT ;  /* 0x00000006ff007c0c */ /* 0x000fc8000bf45070 */
[----:B------:R-:W-:-:S13]  /*1840*/  ISETP.NE.AND.EX P2, PT, RZ, UR7, PT, P2 ;  /* 0x00000007ff007c0c */ /* 0x000fda000bf45320 */
[----:B------:R-:W-:-:S04]  /*1850*/  @P2 LEA R68, P3, R137, UR6, 0x5 ;  /* 0x0000000689442c11 */ /* 0x000fc8000f8628ff */
[C---:B------:R-:W-:Y:S01]  /*1860*/  @P2 LEA.HI.X R69, R137.reuse, UR7, RZ, 0x5, P3 ;  /* 0x0000000789452c11 */ /* 0x040fe200098f2cff */
[C---:B---3--:R-:W-:Y:S01]  /*1870*/  IMAD.WIDE.U32 R64, R137.reuse, 0x10, R64 ;  /* 0x0000001089407825 */ /* 0x048fe200078e0040 */
[----:B012---:R-:W-:-:S03]  /*1880*/  LEA R80, P3, R137, UR8, 0x5 ;  /* 0x0000000889507c11 */ /* 0x007fc6000f8628ff */
        /* <DEDUP_REMOVED lines=37> */
.L_x_11924:
[----:B------:R-:W-:Y:S05]  /*1ae0*/  BSYNC B0 ;  /* 0x0000000000007941 */ /* 0x000fea0003800000 */
.L_x_11923:
[----:B------:R-:W-:Y:S01]  /*1af0*/  ISETP.GE.U32.AND P2, PT, R89, 0xa0, PT ;  /* 0x000000a05900780c */ /* 0x000fe20003f46070 */
[----:B------:R-:W-:-:S12]  /*1b00*/  BSSY B0, `(.L_x_11925) ;  /* 0x000002d000007945 */ /* 0x000fd80003800000 */
[----:B------:R-:W-:Y:S05]  /*1b10*/  @!P2 BRA `(.L_x_11926) ;  /* 0x0000000000aca947 */ /* 0x000fea0003800000 */
[----:B------:R-:W4:Y:S01]  /*1b20*/  LDC.64 R72, c[0x0][0x220] ;  /* 0x00008800ff487b82 */ /* 0x000f220000000a00 */
[----:B------:R-:W-:-:S04]  /*1b30*/  ISETP.NE.U32.AND P2, PT, RZ, UR6, PT ;  /* 0x00000006ff007c0c */ /* 0x000fc8000bf45070 */
[----:B------:R-:W-:-:S13]  /*1b40*/  ISETP.NE.AND.EX P2, PT, RZ, UR7, PT, P2 ;  /* 0x00000007ff007c0c */ /* 0x000fda000bf45320 */
[----:B------:R-:W-:-:S04]  /*1b50*/  @P2 LEA R76, P3, R137, UR6, 0x5 ;  /* 0x00000006894c2c11 */ /* 0x000fc8000f8628ff */
[C---:B------:R-:W-:Y:S01]  /*1b60*/  @P2 LEA.HI.X R77, R137.reuse, UR7, RZ, 0x5, P3 ;  /* 0x00000007894d2c11 */ /* 0x040fe200098f2cff */
[C---:B----4-:R-:W-:Y:S01]  /*1b70*/  IMAD.WIDE.U32 R72, R137.reuse, 0x10, R72 ;  /* 0x0000001089487825 */ /* 0x050fe200078e0048 */
[----:B0123--:R-:W-:-:S03]  /*1b80*/  LEA R80, P3, R137, UR8, 0x5 ;  /* 0x0000000889507c11 */ /* 0x00ffc6000f8628ff */
        /* <DEDUP_REMOVED lines=36> */
.L_x_11926:
[----:B------:R-:W-:Y:S05]  /*1dd0*/  BSYNC B0 ;  /* 0x0000000000007941 */ /* 0x000fea0003800000 */
.L_x_11925:
        /* <DEDUP_REMOVED lines=152> */
.L_x_11950:
        /* <DEDUP_REMOVED lines=48> */
.L_x_11929:
[----:B------:R-:W-:Y:S05]  /*2a60*/  BSYNC B0 ;  /* 0x0000000000007941 */ /* 0x000fea0003800000 */
.L_x_11928:
        /* <DEDUP_REMOVED lines=35> */
.L_x_11931:
[----:B------:R-:W-:Y:S05]  /*2ca0*/  BSYNC B0 ;  /* 0x0000000000007941 */ /* 0x000fea0003800000 */
.L_x_11930:
        /* <DEDUP_REMOVED lines=35> */
.L_x_11933:
[----:B------:R-:W-:Y:S05]  /*2ee0*/  BSYNC B0 ;  /* 0x0000000000007941 */ /* 0x000fea0003800000 */
.L_x_11932:
        /* <DEDUP_REMOVED lines=35> */
.L_x_11935:
[----:B------:R-:W-:Y:S05]  /*3120*/  BSYNC B0 ;  /* 0x0000000000007941 */ /* 0x000fea0003800000 */
.L_x_11934:
        /* <DEDUP_REMOVED lines=34> */
.L_x_11937:
[----:B------:R-:W-:Y:S05]  /*3350*/  BSYNC B0 ;  /* 0x0000000000007941 */ /* 0x000fea0003800000 */
.L_x_11936:
[----:B01234-:R-:W0:Y:S02]  /*3360*/  LDC.64 R80, c[0x0][0x210] ;  /* 0x00008400ff507b82 */ /* 0x01fe240000000a00 */
[----:B0-----:R-:W-:-:S04]  /*3370*/  LEA R132, R80, R132, 0x2 ;  /* 0x0000008450847211 */ /* 0x001fc800078e10ff */
[----:B------:R-:W-:-:S13]  /*3380*/  ISETP.GE.AND P2, PT, R132, R81, PT ;  /* 0x000000518400720c */ /* 0x000fda0003f46270 */
[----:B------:R-:W-:Y:S05]  /*3390*/  @!P2 BRA `(.L_x_11938) ;  /* 0xffffffd800a8a947 */ /* 0x000fea000383ffff */
[----:B------:R-:W-:Y:S05]  /*33a0*/  EXIT ;  /* 0x000000000000794d */ /* 0x000fea0003800000 */
.L_x_11927:
        /* <DEDUP_REMOVED lines=8> */
.L_x_11940:
[----:B------:R-:W-:Y:S05]  /*3430*/  BSYNC B0 ;  /* 0x0000000000007941 */ /* 0x000fea0003800000 */
.L_x_11939:
        /* <DEDUP_REMOVED lines=9> */
.L_x_11941:
[----:B------:R-:W-:Y:S01]  /*34d0*/  HFMA2.MMA R144, -RZ, RZ, 0, 2.384185791015625e-07 ;  /* 0x00000004ff907435 */ /* 0x000fe200000001ff */
[----:B------:R-:W-:-:S05]  /*34e0*/  MOV R83, R141 ;  /* 0x0000008d00537202 */ /* 0x000fca0000000f00 */
[----:B------:R-:W-:-:S05]  /*34f0*/  FADD.FTZ R83, R82, R83 ;  /* 0x0000005352537221 */ /* 0x000fca0000010000 */
[----:B------:R-:W-:-:S07]  /*3500*/  MOV R143, R83 ;  /* 0x00000053008f7202 */ /* 0x000fce0000000f00 */
[----:B------:R-:W-:Y:S05]  /*3510*/  WARPSYNC.COLLECTIVE R142, `(.L_x_11942) ;  /* 0x000000008e087348 */ /* 0x000fea0003c00000 */
[----:B------:R0:W1:Y:S02]  /*3520*/  SHFL.BFLY P6, R141, R143, R144, R145 ;  /* 0x0c0000908f8d7389 */ /* 0x00006400000c0091 */
[----:B01----:R-:W-:Y:S01]  /*3530*/  ENDCOLLECTIVE ;  /* 0x000000000000791b */ /* 0x003fe20003800000 */
.L_x_11942:
[----:B------:R-:W-:Y:S01]  /*3540*/  HFMA2.MMA R144, -RZ, RZ, 0, 4.76837158203125e-07 ;  /* 0x00000008ff907435 */ /* 0x000fe200000001ff */
[----:B------:R-:W-:-:S05]  /*3550*/  MOV R80, R141 ;  /* 0x0000008d00507202 */ /* 0x000fca0000000f00 */
[----:B------:R-:W-:-:S05]  /*3560*/  FADD.FTZ R138, R83, R80 ;  /* 0x00000050538a7221 */ /* 0x000fca0000010000 */
[----:B------:R-:W-:-:S07]  /*3570*/  MOV R143, R138 ;  /* 0x0000008a008f7202 */ /* 0x000fce0000000f00 */
[----:B------:R-:W-:Y:S05]  /*3580*/  WARPSYNC.COLLECTIVE R142, `(.L_x_11943) ;  /* 0x000000008e087348 */ /* 0x000fea0003c00000 */
[----:B------:R0:W1:Y:S02]  /*3590*/  SHFL.BFLY P6, R141, R143, R144, R145 ;  /* 0x0c0000908f8d7389 */ /* 0x00006400000c0091 */
[----:B01----:R-:W-:Y:S01]  /*35a0*/  ENDCOLLECTIVE ;  /* 0x000000000000791b */ /* 0x003fe20003800000 */
.L_x_11943:
        /* <DEDUP_REMOVED lines=8> */
.L_x_11944:
        /* <DEDUP_REMOVED lines=90> */
.L_x_11945:
[----:B------:R-:W-:Y:S01]  /*3bd0*/  HFMA2.MMA R144, -RZ, RZ, 0, 1.1920928955078125e-07 ;  /* 0x00000002ff907435 */ /* 0x000fe200000001ff */
[----:B------:R-:W-:-:S05]  /*3be0*/  MOV R81, R141 ;  /* 0x0000008d00517202 */ /* 0x000fca0000000f00 */
[----:B------:R-:W-:-:S05]  /*3bf0*/  FADD.FTZ R81, R80, R81 ;  /* 0x0000005150517221 */ /* 0x000fca0000010000 */
[----:B------:R-:W-:-:S07]  /*3c00*/  MOV R143, R81 ;  /* 0x00000051008f7202 */ /* 0x000fce0000000f00 */
[----:B------:R-:W-:Y:S05]  /*3c10*/  WARPSYNC.COLLECTIVE R142, `(.L_x_11946) ;  /* 0x000000008e087348 */ /* 0x000fea0003c00000 */
[----:B------:R0:W1:Y:S02]  /*3c20*/  SHFL.BFLY P6, R141, R143, R144, R145 ;  /* 0x0c0000908f8d7389 */ /* 0x00006400000c0091 */
[----:B01----:R-:W-:Y:S01]  /*3c30*/  ENDCOLLECTIVE ;  /* 0x000000000000791b */ /* 0x003fe20003800000 */
.L_x_11946:
[----:B------:R-:W-:Y:S01]  /*3c40*/  HFMA2.MMA R144, -RZ, RZ, 0, 2.384185791015625e-07 ;  /* 0x00000004ff907435 */ /* 0x000fe200000001ff */
[----:B------:R-:W-:-:S05]  /*3c50*/  MOV R82, R141 ;  /* 0x0000008d00527202 */ /* 0x000fca0000000f00 */
[----:B------:R-:W-:-:S05]  /*3c60*/  FADD.FTZ R82, R81, R82 ;  /* 0x0000005251527221 */ /* 0x000fca0000010000 */
[----:B------:R-:W-:-:S07]  /*3c70*/  MOV R143, R82 ;  /* 0x00000052008f7202 */ /* 0x000fce0000000f00 */
[----:B------:R-:W-:Y:S05]  /*3c80*/  WARPSYNC.COLLECTIVE R142, `(.L_x_11947) ;  /* 0x000000008e087348 */ /* 0x000fea0003c00000 */
[----:B------:R0:W1:Y:S02]  /*3c90*/  SHFL.BFLY P6, R141, R143, R144, R145 ;  /* 0x0c0000908f8d7389 */ /* 0x00006400000c0091 */
[----:B01----:R-:W-:Y:S01]  /*3ca0*/  ENDCOLLECTIVE ;  /* 0x000000000000791b */ /* 0x003fe20003800000 */
.L_x_11947:
[----:B------:R-:W-:Y:S01]  /*3cb0*/  HFMA2.MMA R144, -RZ, RZ, 0, 4.76837158203125e-07 ;  /* 0x00000008ff907435 */ /* 0x000fe200000001ff */
[----:B------:R-:W-:-:S05]  /*3cc0*/  MOV R83, R141 ;  /* 0x0000008d00537202 */ /* 0x000fca0000000f00 */
[----:B------:R-:W-:-:S05]  /*3cd0*/  FADD.FTZ R83, R82, R83 ;  /* 0x0000005352537221 */ /* 0x000fca0000010000 */
[----:B------:R-:W-:-:S07]  /*3ce0*/  MOV R143, R83 ;  /* 0x00000053008f7202 */ /* 0x000fce0000000f00 */
[----:B------:R-:W-:Y:S05]  /*3cf0*/  WARPSYNC.COLLECTIVE R142, `(.L_x_11948) ;  /* 0x000000008e087348 */ /* 0x000fea0003c00000 */
[----:B------:R0:W1:Y:S02]  /*3d00*/  SHFL.BFLY P6, R141, R143, R144, R145 ;  /* 0x0c0000908f8d7389 */ /* 0x00006400000c0091 */
[----:B01----:R-:W-:Y:S01]  /*3d10*/  ENDCOLLECTIVE ;  /* 0x000000000000791b */ /* 0x003fe20003800000 */
.L_x_11948:
[----:B------:R-:W-:Y:S01]  /*3d20*/  HFMA2.MMA R144, -RZ, RZ, 0, 9.5367431640625e-07 ;  /* 0x00000010ff907435 */ /* 0x000fe200000001ff */
[----:B------:R-:W-:-:S05]  /*3d30*/  MOV R138, R141 ;  /* 0x0000008d008a7202 */ /* 0x000fca0000000f00 */
[----:B------:R-:W-:-:S05]  /*3d40*/  FADD.FTZ R138, R83, R138 ;  /* 0x0000008a538a7221 */ /* 0x000fca0000010000 */
[----:B------:R-:W-:-:S07]  /*3d50*/  MOV R143, R138 ;  /* 0x0000008a008f7202 */ /* 0x000fce0000000f00 */
[----:B------:R-:W-:Y:S05]  /*3d60*/  WARPSYNC.COLLECTIVE R142, `(.L_x_11949) ;  /* 0x000000008e087348 */ /* 0x000fea0003c00000 */
[----:B------:R0:W1:Y:S02]  /*3d70*/  SHFL.BFLY P6, R141, R143, R144, R145 ;  /* 0x0c0000908f8d7389 */ /* 0x00006400000c0091 */
[----:B01----:R-:W-:Y:S01]  /*3d80*/  ENDCOLLECTIVE ;  /* 0x000000000000791b */ /* 0x003fe20003800000 */
.L_x_11949:
[----:B------:R-:W-:Y:S05]  /*3d90*/  BRA `(.L_x_11950) ;  /* 0xffffffe800707947 */ /* 0x000fea000383ffff */
.L_x_11951:
        /* <DEDUP_REMOVED lines=14> */
.L_x_37414:


//--------------------- .text._ZN10layer_norm13ln_fwd_kernelINS_13Kernel_traitsI13__nv_bfloat16S2_fS2_fjLj1280ELj1ELj4ELj1ELj16ENS_18Kernel_traits_baseILj1280ES2_S2_fS2_fjLj128EEEEELb0ELb0ELb0ELb1EEEvNS_9FwdParamsE --------------------------
	.section	.text._ZN10layer_norm13ln_fwd_kernelINS_13Kernel_traitsI13__nv_bfloat16S2_fS2_fjLj1280ELj1ELj4ELj1ELj16ENS_18Kernel_traits_baseILj1280ES2_S2_fS2_fjLj128EEEEELb0ELb0ELb0ELb1EEEvNS_9FwdParamsE,"ax",@progbits
	.align	128
        .global         _ZN10layer_norm13ln_fwd_kernelINS_13Kernel_traitsI13__nv_bfloat16S2_fS2_fjLj1280ELj1ELj4ELj1ELj16ENS_18Kernel_traits_baseILj1280ES2_S2_fS2_fjLj128EEEEELb0ELb0ELb0ELb1EEEvNS_9FwdParamsE
        .type           _ZN10layer_norm13ln_fwd_kernelINS_13Kernel_traitsI13__nv_bfloat16S2_fS2_fjLj1280ELj1ELj4ELj1ELj16ENS_18Kernel_traits_baseILj1280ES2_S2_fS2_fjLj128EEEEELb0ELb0ELb0ELb1EEEvNS_9FwdParamsE,@function
        .size           _ZN10layer_norm13ln_fwd_kernelINS_13Kernel_traitsI13__nv_bfloat16S2_fS2_fjLj1280ELj1ELj4ELj1ELj16ENS_18Kernel_traits_baseILj1280ES2_S2_fS2_fjLj128EEEEELb0ELb0ELb0ELb1EEEvNS_9FwdParamsE,(.L_x_37415 - _ZN10layer_norm13ln_fwd_kernelINS_13Kernel_traitsI13__nv_bfloat16S2_fS2_fjLj1280ELj1ELj4ELj1ELj16ENS_18Kernel_traits_baseILj1280ES2_S2_fS2_fjLj128EEEEELb0ELb0ELb0ELb1EEEvNS_9FwdParamsE)
        .other          _ZN10layer_norm13ln_fwd_kernelINS_13Kernel_traitsI13__nv_bfloat16S2_fS2_fjLj1280ELj1ELj4ELj1ELj16ENS_18Kernel_traits_baseILj1280ES2_S2_fS2_fjLj128EEEEELb0ELb0ELb0ELb1EEEvNS_9FwdParamsE,@"STO_CUDA_ENTRY STV_DEFAULT"
_ZN10layer_norm13ln_fwd_kernelINS_13Kernel_traitsI13__nv_bfloat16S2_fS2_fjLj1280ELj1ELj4ELj1ELj16ENS_18Kernel_traits_baseILj1280ES2_S2_fS2_fjLj128EEEEELb0ELb0ELb0ELb1EEEvNS_9FwdParamsE:
.text._ZN10layer_norm13ln_fwd_kernelINS_13Kernel_traitsI13__nv_bfloat16S2_fS2_fjLj1280ELj1ELj4ELj1ELj16ENS_18Kernel_traits_baseILj1280ES2_S2_fS2_fjLj128EEEEELb0ELb0ELb0ELb1EEEvNS_9FwdParamsE:
        /* <DEDUP_REMOVED lines=19> */
[----:B------:R-:W-:Y:S01]  /*0130*/  IADD3 R2, P2, R6, UR6, RZ ;  /* 0x0000000606027c10 */ /* 0x000fe2000ff5e0ff */
[----:B------:R0:W5:Y:S01]  /*0140*/  @P0 LDG.E.128 R44, desc[UR4][R4.64+0x800] ;  /* 0x00080004042c0981 */ /* 0x000162000c1e1d00 */
[----:B------:R-:W-:Y:S02]  /*0150*/  ISETP.GE.AND P1, PT, R136, UR8, PT ;  /* 0x0000000888007c0c */ /* 0x000fe4000bf26270 */
[----:B------:R-:W-:-:S11]  /*0160*/  IADD3.X R3, RZ, UR7, RZ, P2, !PT ;  /* 0x00000007ff037c10 */ /* 0x000fd600097fe4ff */
[----:B0-----:R-:W-:Y:S05]  /*0170*/  @P1 EXIT ;  /* 0x000000000000194d */ /* 0x001fea0003800000 */
        /* <DEDUP_REMOVED lines=16> */
[----:B------:R-:W-:Y:S01]  /*0280*/  ULDC.64 UR6, c[0x0][0x270] ;  /* 0x00009c0000067ab9 */ /* 0x000fe20000000a00 */
[----:B------:R-:W-:Y:S01]  /*0290*/  PRMT R91, R21, 0x7632, R91 ;  /* 0x00007632155b7816 */ /* 0x000fe2000000005b */
        /* <DEDUP_REMOVED lines=38> */
[----:B0-----:R-:W-:-:S02]  /*0500*/  SHF.L.U32 R3, R45, 0x10, RZ ;  /* 0x000000102d037819 */ /* 0x001fc400000006ff */
        /* <DEDUP_REMOVED lines=22> */
[----:B------:R-:W-:Y:S01]  /*0670*/  ISETP.NE.AND.EX P0, PT, RZ, UR7, PT, P0 ;  /* 0x00000007ff007c0c */ /* 0x000fe2000bf05300 */
[----:B------:R-:W-:Y:S01]  /*0680*/  ULDC UR7, c[0x0][0x218] ;  /* 0x0000860000077ab9 */ /* 0x000fe20000000800 */
[----:B------:R-:W-:Y:S01]  /*0690*/  ISETP.NE.AND P3, PT, RZ, UR6, PT ;  /* 0x00000006ff007c0c */ /* 0x000fe2000bf65270 */
[----:B------:R-:W-:Y:S01]  /*06a0*/  ULDC UR6, c[0x0][0x2d8] ;  /* 0x0000b60000067ab9 */ /* 0x000fe20000000800 */
[----:B--2---:R-:W-:-:S02]  /*06b0*/  PRMT R135, R40, 0x7632, R135 ;  /* 0x0000763228877816 */ /* 0x004fc40000000087 */
[----:B------:R-:W-:Y:S02]  /*06c0*/  PRMT R132, R41, 0x7632, R132 ;  /* 0x0000763229847816 */ /* 0x000fe40000000084 */
[----:B------:R-:W-:Y:S02]  /*06d0*/  PRMT R131, R42, 0x7632, R131 ;  /* 0x000076322a837816 */ /* 0x000fe40000000083 */
[----:B------:R-:W-:Y:S02]  /*06e0*/  PRMT R128, R43, 0x7632, R128 ;  /* 0x000076322b807816 */ /* 0x000fe40000000080 */
[----:B---3--:R-:W-:Y:S02]  /*06f0*/  PRMT R127, R36, 0x7632, R127 ;  /* 0x00007632247f7816 */ /* 0x008fe4000000007f */
[----:B------:R-:W-:Y:S02]  /*0700*/  PRMT R124, R37, 0x7632, R124 ;  /* 0x00007632257c7816 */ /* 0x000fe4000000007c */
[----:B------:R-:W-:-:S02]  /*0710*/  PRMT R111, R38, 0x7632, R111 ;  /* 0x00007632266f7816 */ /* 0x000fc4000000006f */
[----:B------:R-:W-:Y:S02]  /*0720*/  PRMT R110, R39, 0x7632, R110 ;  /* 0x00007632276e7816 */ /* 0x000fe4000000006e */
[----:B----4-:R-:W-:Y:S02]  /*0730*/  PRMT R113, R24, 0x7632, R113 ;  /* 0x0000763218717816 */ /* 0x010fe40000000071 */
        /* <DEDUP_REMOVED lines=51> */
.L_x_11953:
[----:B------:R-:W0:Y:S01]  /*0a70*/  S2R R138, SR_TID.X ;  /* 0x00000000008a7919 */ /* 0x000e220000002100 */
[----:B-1----:R-:W1:Y:S01]  /*0a80*/  @P0 LDC.64 R42, c[0x0][0x270] ;  /* 0x00009c00ff2a0b82 */ /* 0x002e620000000a00 */
[----:B------:R-:W-:Y:S01]  /*0a90*/  ISETP.NE.U32.AND P1, PT, RZ, UR8, PT ;  /* 0x00000008ff007c0c */ /* 0x000fe2000bf25070 */
[----:B------:R-:W-:-:S03]  /*0aa0*/  IMAD R36, R136, UR7, RZ ;  /* 0x0000000788247c24 */ /* 0x000fc6000f8e02ff */
[----:B------:R-:W-:Y:S02]  /*0ab0*/  ISETP.NE.AND.EX P1, PT, RZ, UR9, PT, P1 ;  /* 0x00000009ff007c0c */ /* 0x000fe4000bf25310 */
[----:B------:R-:W-:Y:S01]  /*0ac0*/  SHF.R.S32.HI R37, RZ, 0x1f, R36 ;  /* 0x0000001fff257819 */ /* 0x000fe20000011424 */
[----:B------:R-:W2:Y:S03]  /*0ad0*/  LDC.64 R76, c[0x0][0x220] ;  /* 0x00008800ff4c7b82 */ /* 0x000ea60000000a00 */
[----:B------:R-:W-:-:S05]  /*0ae0*/  LEA.HI R37, R37, R36, RZ, 0x3 ;  /* 0x0000002425257211 */ /* 0x000fca00078f18ff */
[----:B------:R-:W3:Y:S08]  /*0af0*/  LDC.64 R148, c[0x0][0x238] ;  /* 0x00008e00ff947b82 */ /* 0x000ef00000000a00 */
[----:B------:R-:W4:Y:S01]  /*0b00*/  @P1 LDC.64 R40, c[0x0][0x230] ;  /* 0x00008c00ff281b82 */ /* 0x000f220000000a00 */
[----:B-1----:R-:W-:Y:S01]  /*0b10*/  @P0 IMAD.WIDE R42, R136, 0x2, R42 ;  /* 0x00000002882a0825 */ /* 0x002fe200078e022a */
[----:B0-----:R-:W-:-:S05]  /*0b20*/  LOP3.LUT R138, R138, 0x1f, RZ, 0xc0, !PT ;  /* 0x0000001f8a8a7812 */ /* 0x001fca00078ec0ff */
[----:B------:R-:W5:Y:S01]  /*0b30*/  @P0 LDG.E.U16 R42, desc[UR4][R42.64] ;  /* 0x000000042a2a0981 */ /* 0x000f62000c1e1500 */
[----:B------:R-:W-:Y:S01]  /*0b40*/  HFMA2.MMA R83, -RZ, RZ, 1.875, 0 ;  /* 0x3f800000ff537435 */ /* 0x000fe200000001ff */
[----:B------:R-:W-:Y:S01]  /*0b50*/  ISETP.NE.U32.AND P2, PT, RZ, UR8, PT ;  /* 0x00000008ff007c0c */ /* 0x000fe2000bf45070 */
[----:B------:R-:W0:Y:S01]  /*0b60*/  @P1 LDC.64 R56, c[0x0][0x230] ;  /* 0x00008c00ff381b82 */ /* 0x000e220000000a00 */
[----:B------:R-:W-:-:S05]  /*0b70*/  LEA.HI.SX32 R139, R37, R138, 0x1d ;  /* 0x0000008a258b7211 */ /* 0x000fca00078feaff */
[C---:B--2---:R-:W-:Y:S02]  /*0b80*/  IMAD.WIDE.U32 R36, R139.reuse, 0x10, R76 ;  /* 0x000000108b247825 */ /* 0x044fe400078e004c */
[----:B------:R-:W1:Y:S04]  /*0b90*/  @P1 LDC.64 R64, c[0x0][0x230] ;  /* 0x00008c00ff401b82 */ /* 0x000e680000000a00 */
[----:B------:R-:W2:Y:S01]  /*0ba0*/  LDG.E.128 R36, desc[UR4][R36.64] ;  /* 0x0000000424247981 */ /* 0x000ea2000c1e1d00 */
[----:B----4-:R-:W-:-:S05]  /*0bb0*/  @P1 IMAD.WIDE.U32 R40, R139, 0x20, R40 ;  /* 0x000000208b281825 */ /* 0x010fca00078e0028 */
[----:B------:R-:W4:Y:S04]  /*0bc0*/  @P1 LDG.E.128 R28, desc[UR4][R40.64] ;  /* 0x00000004281c1981 */ /* 0x000f28000c1e1d00 */
[----:B------:R2:W4:Y:S01]  /*0bd0*/  @P1 LDG.E.128 R32, desc[UR4][R40.64+0x10] ;  /* 0x0000100428201981 */ /* 0x000522000c1e1d00 */
[----:B------:R-:W-:Y:S02]  /*0be0*/  ISETP.NE.AND.EX P2, PT, RZ, UR9, PT, P2 ;  /* 0x00000009ff007c0c */ /* 0x000fe4000bf45320 */
[C---:B------:R-:W-:Y:S01]  /*0bf0*/  IADD3 R141, R139.reuse, 0x20, RZ ;  /* 0x000000208b8d7810 */ /* 0x040fe20007ffe0ff */
[----:B---3--:R-:W-:-:S04]  /*0c00*/  IMAD.WIDE.U32 R58, R139, 0x20, R148 ;  /* 0x000000208b3a7825 */ /* 0x008fc800078e0094 */
[----:B0-----:R-:W-:Y:S01]  /*0c10*/  @P1 IMAD.WIDE.U32 R56, R141, 0x20, R56 ;  /* 0x000000208d381825 */ /* 0x001fe200078e0038 */
[----:B-----5:R-:W-:Y:S02]  /*0c20*/  @P0 SHF.L.U32 R83, R42, 0x10, RZ ;  /* 0x000000102a530819 */ /* 0x020fe400000006ff */
[C---:B--2---:R-:W-:Y:S02]  /*0c30*/  PRMT R44, R36.reuse, 0x7632, R44 ;  /* 0x00007632242c7816 */ /* 0x044fe4000000002c */
[----:B------:R-:W-:Y:S02]  /*0c40*/  SHF.L.U32 R42, R36, 0x10, RZ ;  /* 0x00000010242a7819 */ /* 0x000fe400000006ff */
[C---:B------:R-:W-:Y:S02]  /*0c50*/  PRMT R36, R37.reuse, 0x7632, R36 ;  /* 0x0000763225247816 */ /* 0x040fe40000000024 */
[----:B------:R-:W-:Y:S02]  /*0c60*/  SHF.L.U32 R46, R37, 0x10, RZ ;  /* 0x00000010252e7819 */ /* 0x000fe400000006ff */
        /* <DEDUP_REMOVED lines=8> */
[-C--:B------:R-:W-:Y:S01]  /*0cf0*/  FMUL.FTZ R36, R42, R83.reuse ;  /* 0x000000532a247220 */ /* 0x080fe20000410000 */
[-C--:B------:R-:W-:Y:S01]  /*0d00*/  FMUL.FTZ R38, R46, R83.reuse ;  /* 0x000000532e267220 */ /* 0x080fe20000410000 */
[-C--:B------:R-:W-:Y:S01]  /*0d10*/  FMUL.FTZ R40, R40, R83.reuse ;  /* 0x0000005328287220 */ /* 0x080fe20000410000 */
[-C--:B------:R-:W-:Y:S01]  /*0d20*/  FMUL.FTZ R42, R52, R83.reuse ;  /* 0x00000053342a7220 */ /* 0x080fe20000410000 */
[-C--:B------:R-:W-:Y:S01]  /*0d30*/  FMUL.FTZ R37, R44, R83.reuse ;  /* 0x000000532c257220 */ /* 0x080fe20000410000 */
[-C--:B------:R-:W-:Y:S01]  /*0d40*/  FMUL.FTZ R39, R48, R83.reuse ;  /* 0x0000005330277220 */ /* 0x080fe20000410000 */
[-C--:B------:R-:W-:Y:S01]  /*0d50*/  FMUL.FTZ R41, R50, R83.reuse ;  /* 0x0000005332297220 */ /* 0x080fe20000410000 */
[----:B------:R-:W-:Y:S01]  /*0d60*/  FMUL.FTZ R43, R54, R83 ;  /* 0x00000053362b7220 */ /* 0x000fe20000410000 */
[----:B----4-:R-:W-:Y:S01]  /*0d70*/  @P2 FADD.FTZ R36, R28, R36 ;  /* 0x000000241c242221 */ /* 0x010fe20000010000 */
[----:B------:R-:W-:Y:S01]  /*0d80*/  @P2 FADD.FTZ R38, R30, R38 ;  /* 0x000000261e262221 */ /* 0x000fe20000010000 */
[----:B------:R-:W-:Y:S01]  /*0d90*/  @P2 FADD.FTZ R40, R32, R40 ;  /* 0x0000002820282221 */ /* 0x000fe20000010000 */
[----:B------:R-:W-:Y:S01]  /*0da0*/  @P2 FADD.FTZ R42, R34, R42 ;  /* 0x0000002a222a2221 */ /* 0x000fe20000010000 */
[----:B------:R-:W-:Y:S01]  /*0db0*/  @P2 FADD.FTZ R37, R29, R37 ;  /* 0x000000251d252221 */ /* 0x000fe20000010000 */
[----:B------:R-:W-:Y:S01]  /*0dc0*/  @P2 FADD.FTZ R39, R31, R39 ;  /* 0x000000271f272221 */ /* 0x000fe20000010000 */
[----:B------:R-:W-:Y:S01]  /*0dd0*/  @P2 FADD.FTZ R41, R33, R41 ;  /* 0x0000002921292221 */ /* 0x000fe20000010000 */
[----:B------:R-:W-:Y:S01]  /*0de0*/  @P2 FADD.FTZ R43, R35, R43 ;  /* 0x0000002b232b2221 */ /* 0x000fe20000010000 */
[----:B------:R-:W-:-:S02]  /*0df0*/  IMAD.WIDE.U32 R52, R141, 0x10, R76 ;  /* 0x000000108d347825 */ /* 0x000fc400078e004c */
[----:B------:R-:W-:Y:S04]  /*0e00*/  STG.E.128 desc[UR4][R58.64], R36 ;  /* 0x000000243a007986 */ /* 0x000fe8000c101d04 */
[----:B------:R0:W-:Y:S04]  /*0e10*/  STG.E.128 desc[UR4][R58.64+0x10], R40 ;  /* 0x000010283a007986 */ /* 0x0001e8000c101d04 */
[----:B------:R-:W0:Y:S01]  /*0e20*/  LDG.E.128 R52, desc[UR4][R52.64] ;  /* 0x0000000434347981 */ /* 0x000e22000c1e1d00 */
[----:B------:R-:W-:Y:S02]  /*0e30*/  MOV R44, R28 ;  /* 0x0000001c002c7202 */ /* 0x000fe40000000f00 */
[----:B------:R-:W-:-:S02]  /*0e40*/  MOV R45, R29 ;  /* 0x0000001d002d7202 */ /* 0x000fc40000000f00 */
[----:B------:R-:W-:Y:S02]  /*0e50*/  MOV R46, R30 ;  /* 0x0000001e002e7202 */ /* 0x000fe40000000f00 */
[----:B------:R-:W-:Y:S02]  /*0e60*/  MOV R47, R31 ;  /* 0x0000001f002f7202 */ /* 0x000fe40000000f00 */
[----:B------:R-:W-:Y:S02]  /*0e70*/  MOV R48, R32 ;  /* 0x0000002000307202 */ /* 0x000fe40000000f00 */
[----:B------:R-:W-:Y:S02]  /*0e80*/  MOV R49, R33 ;  /* 0x0000002100317202 */ /* 0x000fe40000000f00 */
[----:B------:R-:W-:Y:S01]  /*0e90*/  MOV R50, R34 ;  /* 0x0000002200327202 */ /* 0x000fe20000000f00 */
[----:B------:R-:W2:Y:S01]  /*0ea0*/  @P1 LDG.E.128 R44, desc[UR4][R56.64] ;  /* 0x00000004382c1981 */ /* 0x000ea2000c1e1d00 */
[----:B------:R-:W-:-:S06]  /*0eb0*/  MOV R51, R35 ;  /* 0x0000002300337202 */ /* 0x000fcc0000000f00 */
[----:B------:R3:W4:Y:S01]  /*0ec0*/  @P1 LDG.E.128 R48, desc[UR4][R56.64+0x10] ;  /* 0x0000100438301981 */ /* 0x000722000c1e1d00 */
[----:B------:R-:W-:Y:S01]  /*0ed0*/  IADD3 R143, R139, 0x40, RZ ;  /* 0x000000408b8f7810 */ /* 0x000fe20007ffe0ff */
[----:B------:R-:W-:-:S04]  /*0ee0*/  IMAD.WIDE.U32 R66, R141, 0x20, R148 ;  /* 0x000000208d427825 */ /* 0x000fc800078e0094 */
[----:B-1----:R-:W-:Y:S01]  /*0ef0*/  @P1 IMAD.WIDE.U32 R64, R143, 0x20, R64 ;  /* 0x000000208f401825 */ /* 0x002fe200078e0040 */
[C---:B0-----:R-:W-:Y:S02]  /*0f00*/  PRMT R59, R53.reuse, 0x7632, R59 ;  /* 0x00007632353b7816 */ /* 0x041fe4000000003b */
[----:B------:R-:W-:Y:S02]  /*0f10*/  SHF.L.U32 R62, R53, 0x10, RZ ;  /* 0x00000010353e7819 */ /* 0x000fe400000006ff */
[C---:B------:R-:W-:Y:S02]  /*0f20*/  PRMT R53, R54.reuse, 0x7632, R53 ;  /* 0x0000763236357816 */ /* 0x040fe40000000035 */
[----:B------:R-:W-:Y:S02]  /*0f30*/  SHF.L.U32 R70, R54, 0x10, RZ ;  /* 0x0000001036467819 */ /* 0x000fe400000006ff */
[----:B------:R-:W-:Y:S02]  /*0f40*/  PRMT R58, R52, 0x7632, R58 ;  /* 0x00007632343a7816 */ /* 0x000fe4000000003a */
[----:B------:R-:W-:-:S02]  /*0f50*/  PRMT R54, R55, 0x7632, R54 ;  /* 0x0000763237367816 */ /* 0x000fc40000000036 */
[----:B------:R-:W-:Y:S02]  /*0f60*/  SHF.L.U32 R52, R52, 0x10, RZ ;  /* 0x0000001034347819 */ /* 0x000fe400000006ff */
[----:B------:R-:W-:Y:S02]  /*0f70*/  SHF.L.U32 R74, R55, 0x10, RZ ;  /* 0x00000010374a7819 */ /* 0x000fe400000006ff */
[----:B------:R-:W-:Y:S02]  /*0f80*/  SHF.L.U32 R60, R58, 0x10, RZ ;  /* 0x000000103a3c7819 */ /* 0x000fe400000006ff */
[----:B------:R-:W-:Y:S02]  /*0f90*/  SHF.L.U32 R68, R59, 0x10, RZ ;  /* 0x000000103b447819 */ /* 0x000fe400000006ff */
[----:B------:R-:W-:Y:S02]  /*0fa0*/  SHF.L.U32 R72, R53, 0x10, RZ ;  /* 0x0000001035487819 */ /* 0x000fe400000006ff */
[----:B------:R-:W-:Y:S01]  /*0fb0*/  SHF.L.U32 R78, R54, 0x10, RZ ;  /* 0x00000010364e7819 */ /* 0x000fe200000006ff */
[-C--:B------:R-:W-:Y:S01]  /*0fc0*/  FMUL.FTZ R52, R52, R83.reuse ;  /* 0x0000005334347220 */ /* 0x080fe20000410000 */
[-C--:B------:R-:W-:Y:S01]  /*0fd0*/  FMUL.FTZ R54, R62, R83.reuse ;  /* 0x000000533e367220 */ /* 0x080fe20000410000 */
[-C--:B---3--:R-:W-:Y:S01]  /*0fe0*/  FMUL.FTZ R56, R70, R83.reuse ;  /* 0x0000005346387220 */ /* 0x088fe20000410000 */
[-C--:B------:R-:W-:Y:S01]  /*0ff0*/  FMUL.FTZ R58, R74, R83.reuse ;  /* 0x000000534a3a7220 */ /* 0x080fe20000410000 */
[-C--:B------:R-:W-:Y:S01]  /*1000*/  FMUL.FTZ R53, R60, R83.reuse ;  /* 0x000000533c357220 */ /* 0x080fe20000410000 */
[-C--:B------:R-:W-:Y:S01]  /*1010*/  FMUL.FTZ R55, R68, R83.reuse ;  /* 0x0000005344377220 */ /* 0x080fe20000410000 */
[-C--:B------:R-:W-:Y:S01]  /*1020*/  FMUL.FTZ R57, R72, R83.reuse ;  /* 0x0000005348397220 */ /* 0x080fe20000410000 */
[----:B------:R-:W-:Y:S01]  /*1030*/  FMUL.FTZ R59, R78, R83 ;  /* 0x000000534e3b7220 */ /* 0x000fe20000410000 */
[----:B--2---:R-:W-:Y:S01]  /*1040*/  @P2 FADD.FTZ R52, R44, R52 ;  /* 0x000000342c342221 */ /* 0x004fe20000010000 */
[----:B------:R-:W-:Y:S01]  /*1050*/  @P2 FADD.FTZ R54, R46, R54 ;  /* 0x000000362e362221 */ /* 0x000fe20000010000 */
[----:B----4-:R-:W-:Y:S01]  /*1060*/  @P2 FADD.FTZ R56, R48, R56 ;  /* 0x0000003830382221 */ /* 0x010fe20000010000 */
[----:B------:R-:W-:Y:S01]  /*1070*/  @P2 FADD.FTZ R58, R50, R58 ;  /* 0x0000003a323a2221 */ /* 0x000fe20000010000 */
[----:B------:R-:W-:Y:S01]  /*1080*/  @P2 FADD.FTZ R53, R45, R53 ;  /* 0x000000352d352221 */ /* 0x000fe20000010000 */
[----:B------:R-:W-:Y:S01]  /*1090*/  @P2 FADD.FTZ R55, R47, R55 ;  /* 0x000000372f372221 */ /* 0x000fe20000010000 */
[----:B------:R-:W-:Y:S01]  /*10a0*/  @P2 FADD.FTZ R57, R49, R57 ;  /* 0x0000003931392221 */ /* 0x000fe20000010000 */
[----:B------:R-:W-:Y:S01]  /*10b0*/  @P2 FADD.FTZ R59, R51, R59 ;  /* 0x0000003b333b2221 */ /* 0x000fe20000010000 */
[----:B------:R-:W-:Y:S01]  /*10c0*/  IMAD.WIDE.U32 R60, R143, 0x10, R76 ;  /* 0x000000108f3c7825 */ /* 0x000fe200078e004c */
[----:B------:R-:W-:Y:S01]  /*10d0*/  @P1 MOV R28, R44 ;  /* 0x0000002c001c1202 */ /* 0x000fe20000000f00 */
[----:B------:R-:W-:Y:S01]  /*10e0*/  STG.E.128 desc[UR4][R66.64], R52 ;  /* 0x0000003442007986 */ /* 0x000fe2000c101d04 */
[----:B------:R-:W-:Y:S01]  /*10f0*/  @P1 MOV R29, R45 ;  /* 0x0000002d001d1202 */ /* 0x000fe20000000f00 */
[----:B------:R-:W0:Y:S02]  /*1100*/  @P1 LDC.64 R72, c[0x0][0x230] ;  /* 0x00008c00ff481b82 */ /* 0x000e240000000a00 */
[----:B------:R1:W-:Y:S04]  /*1110*/  STG.E.128 desc[UR4][R66.64+0x10], R56 ;  /* 0x0000103842007986 */ /* 0x0003e8000c101d04 */
[----:B------:R-:W1:Y:S01]  /*1120*/  LDG.E.128 R60, desc[UR4][R60.64] ;  /* 0x000000043c3c7981 */ /* 0x000e62000c1e1d00 */
[----:B------:R-:W-:-:S02]  /*1130*/  @P1 MOV R30, R46 ;  /* 0x0000002e001e1202 */ /* 0x000fc40000000f00 */
[----:B------:R-:W-:Y:S02]  /*1140*/  @P1 MOV R31, R47 ;  /* 0x0000002f001f1202 */ /* 0x000fe40000000f00 */
[----:B------:R-:W-:Y:S01]  /*1150*/  @P1 MOV R32, R48 ;  /* 0x0000003000201202 */ /* 0x000fe20000000f00 */
[----:B------:R-:W2:Y:S01]  /*1160*/  @P1 LDG.E.128 R44, desc[UR4][R64.64] ;  /* 0x00000004402c1981 */ /* 0x000ea2000c1e1d00 */
[----:B------:R-:W-:Y:S02]  /*1170*/  @P1 MOV R33, R49 ;  /* 0x0000003100211202 */ /* 0x000fe40000000f00 */
[----:B------:R-:W-:Y:S02]  /*1180*/  @P1 MOV R34, R50 ;  /* 0x0000003200221202 */ /* 0x000fe40000000f00 */
[----:B------:R-:W-:Y:S02]  /*1190*/  @P1 MOV R35, R51 ;  /* 0x0000003300231202 */ /* 0x000fe40000000f00 */
[----:B------:R3:W4:Y:S01]  /*11a0*/  @P1 LDG.E.128 R48, desc[UR4][R64.64+0x10] ;  /* 0x0000100440301981 */ /* 0x000722000c1e1d00 */
[----:B------:R-:W-:Y:S01]  /*11b0*/  IADD3 R145, R139, 0x60, RZ ;  /* 0x000000608b917810 */ /* 0x000fe20007ffe0ff */
[----:B------:R-:W-:-:S04]  /*11c0*/  IMAD.WIDE.U32 R74, R143, 0x20, R148 ;  /* 0x000000208f4a7825 */ /* 0x000fc800078e0094 */
[----:B0-----:R-:W-:Y:S01]  /*11d0*/  @P1 IMAD.WIDE.U32 R72, R145, 0x20, R72 ;  /* 0x0000002091481825 */ /* 0x001fe200078e0048 */
[C---:B-1----:R-:W-:Y:S02]  /*11e0*/  PRMT R67, R61.reuse, 0x7632, R67 ;  /* 0x000076323d437816 */ /* 0x042fe40000000043 */
        /* <DEDUP_REMOVED lines=74> */
[----:B------:R-:W-:-:S02]  /*1690*/  @P1 MOV R28, R44 ;  /* 0x0000002c001c1202 */ /* 0x000fc40000000f00 */
[----:B------:R-:W-:Y:S01]  /*16a0*/  STG.E.128 desc[UR4][R150.64], R68 ;  /* 0x0000004496007986 */ /* 0x000fe2000c101d04 */
[----:B------:R-:W-:Y:S02]  /*16b0*/  @P1 MOV R29, R45 ;  /* 0x0000002d001d1202 */ /* 0x000fe40000000f00 */
[----:B------:R-:W-:Y:S01]  /*16c0*/  @P1 MOV R30, R46 ;  /* 0x0000002e001e1202 */ /* 0x000fe20000000f00 */
[----:B------:R0:W-:Y:S01]  /*16d0*/  STG.E.128 desc[UR4][R150.64+0x10], R72 ;  /* 0x0000104896007986 */ /* 0x0001e2000c101d04 */
[----:B------:R-:W-:-:S03]  /*16e0*/  @P1 MOV R31, R47 ;  /* 0x0000002f001f1202 */ /* 0x000fc60000000f00 */
[----:B------:R-:W2:Y:S04]  /*16f0*/  LDG.E.128 R76, desc[UR4][R76.64] ;  /* 0x000000044c4c7981 */ /* 0x000ea8000c1e1d00 */
[----:B------:R-:W3:Y:S01]  /*1700*/  @P1 LDG.E.128 R28, desc[UR4][R80.64] ;  /* 0x00000004501c1981 */ /* 0x000ee2000c1e1d00 */
[----:B------:R-:W-:Y:S02]  /*1710*/  @P1 MOV R32, R48 ;  /* 0x0000003000201202 */ /* 0x000fe40000000f00 */
[----:B------:R-:W-:Y:S02]  /*1720*/  @P1 MOV R33, R49 ;  /* 0x0000003100211202 */ /* 0x000fe40000000f00 */
[----:B------:R-:W-:Y:S02]  /*1730*/  @P1 MOV R34, R50 ;  /* 0x0000003200221202 */ /* 0x000fe40000000f00 */
[----:B------:R-:W-:-:S06]  /*1740*/  @P1 MOV R35, R51 ;  /* 0x0000003300231202 */ /* 0x000fcc0000000f00 */
[----:B------:R1:W4:Y:S01]  /*1750*/  @P1 LDG.E.128 R32, desc[UR4][R80.64+0x10] ;  /* 0x0000100450201981 */ /* 0x000322000c1e1d00 */
[----:B------:R-:W-:-:S04]  /*1760*/  FADD.FTZ R82, RZ, R36 ;  /* 0x00000024ff527221 */ /* 0x000fc80000010000 */
        /* <DEDUP_REMOVED lines=24> */
[----:B------:R-:W-:Y:S01]  /*18f0*/  UMOV UR10, 0xffffffff ;  /* 0xffffffff000a7882 */ /* 0x000fe20000000000 */
[C---:B--2---:R-:W-:Y:S02]  /*1900*/  PRMT R81, R76.reuse, 0x7632, R81 ;  /* 0x000076324c517816 */ /* 0x044fe40000000051 */
[----:B------:R-:W-:Y:S02]  /*1910*/  SHF.L.U32 R76, R76, 0x10, RZ ;  /* 0x000000104c4c7819 */ /* 0x000fe400000006ff */
[C---:B------:R-:W-:Y:S02]  /*1920*/  PRMT R140, R77.reuse, 0x7632, R140 ;  /* 0x000076324d8c7816 */ /* 0x040fe4000000008c */
[----:B------:R-:W-:Y:S02]  /*1930*/  SHF.L.U32 R80, R77, 0x10, RZ ;  /* 0x000000104d507819 */ /* 0x000fe400000006ff */
[----:B------:R-:W-:-:S02]  /*1940*/  PRMT R77, R78, 0x7632, R77 ;  /* 0x000076324e4d7816 */ /* 0x000fc4000000004d */
[----:B------:R-:W-:Y:S01]  /*1950*/  SHF.L.U32 R82, R78, 0x10, RZ ;  /* 0x000000104e527819 */ /* 0x000fe200000006ff */
[----:B------:R-:W-:Y:S01]  /*1960*/  FADD.FTZ R78, R68, R151 ;  /* 0x00000097444e7221 */ /* 0x000fe20000010000 */
[----:B---3--:R-:W-:Y:S01]  /*1970*/  @P1 MOV R44, R28 ;  /* 0x0000001c002c1202 */ /* 0x008fe20000000f00 */
[-C--:B------:R-:W-:Y:S01]  /*1980*/  FMUL.FTZ R76, R76, R83.reuse ;  /* 0x000000534c4c7220 */ /* 0x080fe20000410000 */
[C---:B------:R-:W-:Y:S02]  /*1990*/  PRMT R142, R79.reuse, 0x7632, R142 ;  /* 0x000076324f8e7816 */ /* 0x040fe4000000008e */
[----:B------:R-:W-:Y:S01]  /*19a0*/  SHF.L.U32 R144, R79, 0x10, RZ ;  /* 0x000000104f907819 */ /* 0x000fe200000006ff */
[----:B------:R-:W-:Y:S01]  /*19b0*/  FADD.FTZ R79, R69, R78 ;  /* 0x0000004e454f7221 */ /* 0x000fe20000010000 */
[----:B------:R-:W-:Y:S01]  /*19c0*/  @P2 FADD.FTZ R76, R76, R44 ;  /* 0x0000002c4c4c2221 */ /* 0x000fe20000010000 */
[----:B------:R-:W-:Y:S02]  /*19d0*/  @P1 MOV R46, R30 ;  /* 0x0000001e002e1202 */ /* 0x000fe40000000f00 */
[----:B------:R-:W-:Y:S01]  /*19e0*/  FADD.FTZ R44, R70, R79 ;  /* 0x0000004f462c7221 */ /* 0x000fe20000010000 */
[----:B------:R-:W-:-:S03]  /*19f0*/  FMUL.FTZ R78, R80, R83 ;  /* 0x00000053504e7220 */ /* 0x000fc60000410000 */
[----:B------:R-:W-:Y:S01]  /*1a00*/  FADD.FTZ R79, R71, R44 ;  /* 0x0000002c474f7221 */ /* 0x000fe20000010000 */
[----:B------:R-:W-:Y:S01]  /*1a10*/  @P2 FADD.FTZ R78, R78, R46 ;  /* 0x0000002e4e4e2221 */ /* 0x000fe20000010000 */
[----:B------:R-:W-:Y:S02]  /*1a20*/  SHF.L.U32 R44, R81, 0x10, RZ ;  /* 0x00000010512c7819 */ /* 0x000fe400000006ff */
[----:B------:R-:W-:-:S04]  /*1a30*/  FADD.FTZ R46, R72, R79 ;  /* 0x0000004f482e7221 */ /* 0x000fc80000010000 */
[----:B------:R-:W-:Y:S01]  /*1a40*/  FADD.FTZ R79, R73, R46 ;  /* 0x0000002e494f7221 */ /* 0x000fe20000010000 */
[----:B------:R-:W-:Y:S01]  /*1a50*/  SHF.L.U32 R46, R77, 0x10, RZ ;  /* 0x000000104d2e7819 */ /* 0x000fe200000006ff */
[----:B------:R-:W-:Y:S01]  /*1a60*/  FMUL.FTZ R77, R44, R83 ;  /* 0x000000532c4d7220 */ /* 0x000fe20000410000 */
[----:B------:R-:W-:Y:S01]  /*1a70*/  SHF.L.U32 R140, R140, 0x10, RZ ;  /* 0x000000108c8c7819 */ /* 0x000fe200000006ff */
[----:B------:R-:W-:Y:S01]  /*1a80*/  FADD.FTZ R44, R74, R79 ;  /* 0x0000004f4a2c7221 */ /* 0x000fe20000010000 */
[----:B------:R-:W-:Y:S02]  /*1a90*/  SHF.L.U32 R142, R142, 0x10, RZ ;  /* 0x000000108e8e7819 */ /* 0x000fe400000006ff */
[----:B------:R-:W-:Y:S01]  /*1aa0*/  @P1 MOV R45, R29 ;  /* 0x0000001d002d1202 */ /* 0x000fe20000000f00 */
[----:B------:R-:W-:Y:S01]  /*1ab0*/  FADD.FTZ R151, R75, R44 ;  /* 0x0000002c4b977221 */ /* 0x000fe20000010000 */
[-C--:B------:R-:W-:Y:S01]  /*1ac0*/  FMUL.FTZ R80, R82, R83.reuse ;  /* 0x0000005352507220 */ /* 0x080fe20000410000 */
[----:B----4-:R-:W-:Y:S01]  /*1ad0*/  @P1 MOV R48, R32 ;  /* 0x0000002000301202 */ /* 0x010fe20000000f00 */
[-C--:B------:R-:W-:Y:S01]  /*1ae0*/  FMUL.FTZ R82, R144, R83.reuse ;  /* 0x0000005390527220 */ /* 0x080fe20000410000 */
[----:B------:R-:W-:Y:S01]  /*1af0*/  @P1 MOV R50, R34 ;  /* 0x0000002200321202 */ /* 0x000fe20000000f00 */
[-C--:B------:R-:W-:Y:S01]  /*1b00*/  FMUL.FTZ R79, R140, R83.reuse ;  /* 0x000000538c4f7220 */ /* 0x080fe20000410000 */
[----:B------:R-:W-:Y:S01]  /*1b10*/  FMUL.FTZ R81, R46, R83 ;  /* 0x000000532e517220 */ /* 0x000fe20000410000 */
[----:B------:R-:W-:Y:S01]  /*1b20*/  @P1 MOV R47, R31 ;  /* 0x0000001f002f1202 */ /* 0x000fe20000000f00 */
[----:B------:R-:W-:Y:S01]  /*1b30*/  FMUL.FTZ R83, R142, R83 ;  /* 0x000000538e537220 */ /* 0x000fe20000410000 */
[----:B------:R-:W-:-:S02]  /*1b40*/  @P1 MOV R49, R33 ;  /* 0x0000002100311202 */ /* 0x000fc40000000f00 */
[----:B------:R-:W-:Y:S01]  /*1b50*/  @P1 MOV R51, R35 ;  /* 0x0000002300331202 */ /* 0x000fe20000000f00 */
[----:B------:R-:W-:Y:S01]  /*1b60*/  @P2 FADD.FTZ R77, R77, R45 ;  /* 0x0000002d4d4d2221 */ /* 0x000fe20000010000 */
[----:B------:R-:W-:Y:S01]  /*1b70*/  FADD.FTZ R44, R76, R151 ;  /* 0x000000974c2c7221 */ /* 0x000fe20000010000 */
[----:B------:R-:W-:Y:S01]  /*1b80*/  @P2 FADD.FTZ R80, R80, R48 ;  /* 0x0000003050502221 */ /* 0x000fe20000010000 */
[----:B------:R-:W-:Y:S01]  /*1b90*/  @P2 FADD.FTZ R82, R82, R50 ;  /* 0x0000003252522221 */ /* 0x000fe20000010000 */
[----:B------:R-:W-:Y:S01]  /*1ba0*/  @P2 FADD.FTZ R79, R79, R47 ;  /* 0x0000002f4f4f2221 */ /* 0x000fe20000010000 */
[----:B------:R-:W-:Y:S01]  /*1bb0*/  @P2 FADD.FTZ R81, R81, R49 ;  /* 0x0000003151512221 */ /* 0x000fe20000010000 */
[----:B------:R-:W-:Y:S01]  /*1bc0*/  @P2 FADD.FTZ R83, R83, R51 ;  /* 0x0000003353532221 */ /* 0x000fe20000010000 */
[----:B------:R-:W-:Y:S02]  /*1bd0*/  FADD.FTZ R45, R77, R44 ;  /* 0x0000002c4d2d7221 */ /* 0x000fe40000010000 */
[----:B------:R0:W-:Y:S02]  /*1be0*/  STG.E.128 desc[UR4][R148.64], R76 ;  /* 0x0000004c94007986 */ /* 0x0001e4000c101d04 */
[----:B------:R-:W-:-:S02]  /*1bf0*/  FADD.FTZ R44, R78, R45 ;  /* 0x0000002d4e2c7221 */ /* 0x000fc40000010000 */
[----:B------:R0:W-:Y:S02]  /*1c00*/  STG.E.128 desc[UR4][R148.64+0x10], R80 ;  /* 0x0000105094007986 */ /* 0x0001e4000c101d04 */
[----:B------:R-:W-:-:S04]  /*1c10*/  FADD.FTZ R45, R79, R44 ;  /* 0x0000002c4f2d7221 */ /* 0x000fc80000010000 */
[----:B------:R-:W-:-:S04]  /*1c20*/  FADD.FTZ R44, R80, R45 ;  /* 0x0000002d502c7221 */ /* 0x000fc80000010000 */
[----:B------:R-:W-:-:S04]  /*1c30*/  FADD.FTZ R45, R81, R44 ;  /* 0x0000002c512d7221 */ /* 0x000fc80000010000 */
[----:B------:R-:W-:Y:S01]  /*1c40*/  FADD.FTZ R44, R82, R45 ;  /* 0x0000002d522c7221 */ /* 0x000fe20000010000 */
[----:B------:R-:W-:-:S03]  /*1c50*/  ISETP.NE.AND P1, PT, R138, RZ, PT ;  /* 0x000000ff8a00720c */ /* 0x000fc60003f25270 */
[----:B------:R-:W-:Y:S01]  /*1c60*/  FADD.FTZ R44, R83, R44 ;  /* 0x0000002c532c7221 */ /* 0x000fe20000010000 */
[----:B0-----:R-:W-:Y:S09]  /*1c70*/  BRA.DIV UR10, `(.L_x_11952) ;  /* 0x000000120a387947 */ /* 0x001ff2000b800000 */
        /* <DEDUP_REMOVED lines=14> */
[----:B------:R-:W-:Y:S02]  /*1d60*/  FADD.FTZ R47, R38, -R49 ;  /* 0x80000031262f7221 */ /* 0x000fe40000010000 */
[----:B------:R-:W-:-:S04]  /*1d70*/  FFMA.FTZ R44, R44, R44, RZ ;  /* 0x0000002c2c2c7223 */ /* 0x000fc800000100ff */
        /* <DEDUP_REMOVED lines=85> */
.L_x_11965:
[----:B-1----:R-:W-:Y:S01]  /*22d0*/  FADD.FTZ R50, R48, R149 ;  /* 0x0000009530327221 */ /* 0x002fe20000010000 */
[C---:B------:R-:W-:Y:S01]  /*22e0*/  FSEL R47, R49.reuse, RZ, !P3 ;  /* 0x000000ff312f7208 */ /* 0x040fe20005800000 */
[----:B------:R-:W-:Y:S02]  /*22f0*/  FMUL.FTZ R51, R49, R49 ;  /* 0x0000003131337220 */ /* 0x000fe40000410000 */
[----:B------:R-:W-:Y:S02]  /*2300*/  FFMA.FTZ R50, R50, R45, UR6 ;  /* 0x0000000632327e23 */ /* 0x000fe4000801002d */
[--C-:B------:R-:W-:Y:S01]  /*2310*/  FADD.FTZ R44, R36, -R47.reuse ;  /* 0x8000002f242c7221 */ /* 0x100fe20000010000 */
[--C-:B------:R-:W-:Y:S01]  /*2320*/  FADD.FTZ R45, R37, -R47.reuse ;  /* 0x8000002f252d7221 */ /* 0x100fe20000010000 */
[----:B------:R-:W-:Y:S01]  /*2330*/  FSEL R51, R51, RZ, P3 ;  /* 0x000000ff33337208 */ /* 0x000fe20001800000 */
[----:B------:R-:W1:Y:S01]  /*2340*/  @!P1 LDC.64 R36, c[0x0][0x250] ;  /* 0x00009400ff249b82 */ /* 0x000e620000000a00 */
[--C-:B------:R-:W-:Y:S01]  /*2350*/  FADD.FTZ R46, R38, -R47.reuse ;  /* 0x8000002f262e7221 */ /* 0x100fe20000010000 */
[--C-:B0-----:R-:W-:Y:S01]  /*2360*/  FADD.FTZ R48, R39, -R47.reuse ;  /* 0x8000002f27307221 */ /* 0x101fe20000010000 */
[----:B------:R-:W-:Y:S01]  /*2370*/  FADD.FTZ R41, R41, -R47 ;  /* 0x8000002f29297221 */ /* 0x000fe20000010000 */
[----:B------:R-:W-:Y:S01]  /*2380*/  FADD.FTZ R51, R50, R51 ;  /* 0x0000003332337221 */ /* 0x000fe20000010000 */
[--C-:B------:R-:W-:Y:S01]  /*2390*/  FADD.FTZ R43, R43, -R47.reuse ;  /* 0x8000002f2b2b7221 */ /* 0x100fe20000010000 */
[--C-:B------:R-:W-:Y:S01]  /*23a0*/  FADD.FTZ R40, R40, -R47.reuse ;  /* 0x8000002f28287221 */ /* 0x100fe20000010000 */
[--C-:B------:R-:W-:Y:S01]  /*23b0*/  FADD.FTZ R52, R52, -R47.reuse ;  /* 0x8000002f34347221 */ /* 0x100fe20000010000 */
[----:B------:R-:W0:Y:S01]  /*23c0*/  @!P1 LDC.64 R38, c[0x0][0x258] ;  /* 0x00009600ff269b82 */ /* 0x000e220000000a00 */
[--C-:B------:R-:W-:Y:S01]  /*23d0*/  FADD.FTZ R42, R42, -R47.reuse ;  /* 0x8000002f2a2a7221 */ /* 0x100fe20000010000 */
[----:B------:R-:W2:Y:S01]  /*23e0*/  MUFU.RSQ R51, R51 ;  /* 0x0000003300337308 */ /* 0x000ea20000001400 */
[--C-:B------:R-:W-:Y:S01]  /*23f0*/  FADD.FTZ R53, R53, -R47.reuse ;  /* 0x8000002f35357221 */ /* 0x100fe20000010000 */
        /* <DEDUP_REMOVED lines=12> */
[----:B-1----:R-:W-:-:S04]  /*24c0*/  @!P1 IMAD.WIDE R148, R136, 0x4, R36 ;  /* 0x0000000488949825 */ /* 0x002fc800078e0224 */
[--C-:B------:R-:W-:Y:S01]  /*24d0*/  FADD.FTZ R66, R66, -R47.reuse ;  /* 0x8000002f42427221 */ /* 0x100fe20000010000 */
[----:B------:R-:W1:Y:S01]  /*24e0*/  LDC.64 R36, c[0x0][0x2b8] ;  /* 0x0000ae00ff247b82 */ /* 0x000e620000000a00 */
        /* <DEDUP_REMOVED lines=17> */
[----:B0-----:R-:W-:-:S04]  /*2600*/  @!P1 IMAD.WIDE R38, R136, 0x4, R38 ;  /* 0x0000000488269825 */ /* 0x001fc800078e0226 */
[C---:B--2---:R-:W-:Y:S01]  /*2610*/  FMUL.FTZ R47, R51.reuse, R44 ;  /* 0x0000002c332f7220 */ /* 0x044fe20000410000 */
        /* <DEDUP_REMOVED lines=20> */
[----:B------:R-:W-:Y:S01]  /*2760*/  FMUL.FTZ R81, R51, R140 ;  /* 0x0000008c33517220 */ /* 0x000fe20000410000 */
[----:B-1----:R-:W-:-:S04]  /*2770*/  IMAD.WIDE.U32 R62, R141, 0x10, R36 ;  /* 0x000000108d3e7825 */ /* 0x002fc800078e0024 */
[----:B--2---:R-:W-:Y:S01]  /*2780*/  FFMA.FTZ R39, R44, R128, R93 ;  /* 0x000000802c277223 */ /* 0x004fe2000001005d */
        /* <DEDUP_REMOVED lines=8> */
[----:B------:R-:W-:Y:S01]  /*2810*/  F2FP.BF16.F32.PACK_AB R41, R40, R41 ;  /* 0x000000292829723e */ /* 0x000fe200000010ff */
[----:B------:R-:W-:Y:S01]  /*2820*/  FFMA.FTZ R56, R56, R112, R99 ;  /* 0x0000007038387223 */ /* 0x000fe20000010063 */
[----:B------:R-:W-:Y:S01]  /*2830*/  IMAD.WIDE.U32 R58, R145, 0x10, R36 ;  /* 0x00000010913a7825 */ /* 0x000fe200078e0024 */
[----:B------:R-:W-:-:S03]  /*2840*/  F2FP.BF16.F32.PACK_AB R40, R53, R44 ;  /* 0x0000002c3528723e */ /* 0x000fc600000010ff */
[----:B------:R-:W-:Y:S01]  /*2850*/  FFMA.FTZ R44, R49, R21, R12 ;  /* 0x00000015312c7223 */ /* 0x000fe2000001000c */
[----:B------:R-:W-:Y:S01]  /*2860*/  FMUL.FTZ R42, R51, R42 ;  /* 0x0000002a332a7220 */ /* 0x000fe20000410000 */
[----:B------:R-:W-:-:S04]  /*2870*/  IMAD.WIDE.U32 R140, R147, 0x10, R36 ;  /* 0x00000010938c7825 */ /* 0x000fc800078e0024 */
[----:B------:R-:W-:Y:S01]  /*2880*/  FFMA.FTZ R36, R47, R137, R20 ;  /* 0x000000892f247223 */ /* 0x000fe20000010014 */
[----:B------:R-:W-:Y:S01]  /*2890*/  FMUL.FTZ R46, R51, R46 ;  /* 0x0000002e332e7220 */ /* 0x000fe20000410000 */
[----:B------:R-:W-:Y:S01]  /*28a0*/  F2FP.BF16.F32.PACK_AB R44, R57, R44 ;  /* 0x0000002c392c723e */ /* 0x000fe200000010ff */
[----:B------:R-:W-:Y:S01]  /*28b0*/  FMUL.FTZ R48, R51, R48 ;  /* 0x0000003033307220 */ /* 0x000fe20000410000 */
[----:B------:R-:W-:Y:S01]  /*28c0*/  FFMA.FTZ R42, R42, R130, R17 ;  /* 0x000000822a2a7223 */ /* 0x000fe20000010011 */
[----:B------:R-:W-:Y:S01]  /*28d0*/  F2FP.BF16.F32.PACK_AB R36, R45, R36 ;  /* 0x000000242d24723e */ /* 0x000fe200000010ff */
[----:B------:R-:W-:Y:S01]  /*28e0*/  FFMA.FTZ R45, R52, R24, R11 ;  /* 0x00000018342d7223 */ /* 0x000fe2000001000b */
[----:B------:R-:W-:Y:S01]  /*28f0*/  FFMA.FTZ R37, R46, R134, R19 ;  /* 0x000000862e257223 */ /* 0x000fe20000010013 */
[----:B------:R-:W-:Y:S01]  /*2900*/  FFMA.FTZ R48, R48, R132, R91 ;  /* 0x0000008430307223 */ /* 0x000fe2000001005b */
[C---:B------:R-:W-:Y:S01]  /*2910*/  FMUL.FTZ R152, R51.reuse, R66 ;  /* 0x0000004233987220 */ /* 0x040fe20000410000 */
[C---:B------:R-:W-:Y:S01]  /*2920*/  FMUL.FTZ R154, R51.reuse, R67 ;  /* 0x00000043339a7220 */ /* 0x040fe20000410000 */
[----:B------:R-:W-:Y:S01]  /*2930*/  F2FP.BF16.F32.PACK_AB R45, R56, R45 ;  /* 0x0000002d382d723e */ /* 0x000fe200000010ff */
[C---:B------:R-:W-:Y:S01]  /*2940*/  FMUL.FTZ R67, R51.reuse, R68 ;  /* 0x0000004433437220 */ /* 0x040fe20000410000 */
[----:B------:R-:W0:Y:S01]  /*2950*/  LDC.64 R56, c[0x0][0x210] ;  /* 0x00008400ff387b82 */ /* 0x000e220000000a00 */
        /* <DEDUP_REMOVED lines=64> */
.L_x_11952:
[----:B------:R-:W-:Y:S01]  /*2d60*/  BSSY B0, `(.L_x_11954) ;  /* 0x0000008000007945 */ /* 0x000fe20003800000 */
[----:B------:R-:W-:Y:S02]  /*2d70*/  MOV R151, R44 ;  /* 0x0000002c00977202 */ /* 0x000fe40000000f00 */
[----:B------:R-:W-:Y:S02]  /*2d80*/  MOV R140, 0x1 ;  /* 0x00000001008c7802 */ /* 0x000fe40000000f00 */
[----:B------:R-:W-:Y:S02]  /*2d90*/  MOV R153, 0x1f ;  /* 0x0000001f00997802 */ /* 0x000fe40000000f00 */
[----:B------:R-:W-:-:S07]  /*2da0*/  MOV R138, 0xffffffff ;  /* 0xffffffff008a7802 */ /* 0x000fce0000000f00 */
[----:B------:R-:W-:Y:S05]  /*2db0*/  WARPSYNC.COLLECTIVE R138, `(.L_x_11955) ;  /* 0x000000008a087348 */ /* 0x000fea0003c00000 */
[----:B------:R0:W1:Y:S02]  /*2dc0*/  SHFL.BFLY P2, R149, R151, R140, R153 ;  /* 0x0c00008c97957389 */ /* 0x0000640000040099 */
[----:B01----:R-:W-:Y:S01]  /*2dd0*/  ENDCOLLECTIVE ;  /* 0x000000000000791b */ /* 0x003fe20003800000 */
.L_x_11955:
[----:B------:R-:W-:Y:S05]  /*2de0*/  BSYNC B0 ;  /* 0x0000000000007941 */ /* 0x000fea0003800000 */
.L_x_11954:
        /* <DEDUP_REMOVED lines=9> */
.L_x_11956:
[----:B------:R-:W-:Y:S01]  /*2e80*/  HFMA2.MMA R140, -RZ, RZ, 0, 2.384185791015625e-07 ;  /* 0x00000004ff8c7435 */ /* 0x000fe200000001ff */
[----:B------:R-:W-:-:S05]  /*2e90*/  MOV R45, R149 ;  /* 0x00000095002d7202 */ /* 0x000fca0000000f00 */
[----:B------:R-:W-:-:S05]  /*2ea0*/  FADD.FTZ R47, R46, R45 ;  /* 0x0000002d2e2f7221 */ /* 0x000fca0000010000 */
[----:B------:R-:W-:-:S07]  /*2eb0*/  MOV R151, R47 ;  /* 0x0000002f00977202 */ /* 0x000fce0000000f00 */
[----:B------:R-:W-:Y:S05]  /*2ec0*/  WARPSYNC.COLLECTIVE R138, `(.L_x_11957) ;  /* 0x000000008a087348 */ /* 0x000fea0003c00000 */
[----:B------:R0:W1:Y:S02]  /*2ed0*/  SHFL.BFLY P2, R149, R151, R140, R153 ;  /* 0x0c00008c97957389 */ /* 0x0000640000040099 */
[----:B01----:R-:W-:Y:S01]  /*2ee0*/  ENDCOLLECTIVE ;  /* 0x000000000000791b */ /* 0x003fe20003800000 */
.L_x_11957:
[----:B------:R-:W-:Y:S01]  /*2ef0*/  HFMA2.MMA R140, -RZ, RZ, 0, 4.76837158203125e-07 ;  /* 0x00000008ff8c7435 */ /* 0x000fe200000001ff */
[----:B------:R-:W-:-:S05]  /*2f00*/  MOV R48, R149 ;  /* 0x0000009500307202 */ /* 0x000fca0000000f00 */
[----:B------:R-:W-:-:S05]  /*2f10*/  FADD.FTZ R48, R47, R48 ;  /* 0x000000302f307221 */ /* 0x000fca0000010000 */
[----:B------:R-:W-:-:S07]  /*2f20*/  MOV R151, R48 ;  /* 0x0000003000977202 */ /* 0x000fce0000000f00 */
[----:B------:R-:W-:Y:S05]  /*2f30*/  WARPSYNC.COLLECTIVE R138, `(.L_x_11958) ;  /* 0x000000008a087348 */ /* 0x000fea0003c00000 */
[----:B------:R0:W1:Y:S02]  /*2f40*/  SHFL.BFLY P2, R149, R151, R140, R153 ;  /* 0x0c00008c97957389 */ /* 0x0000640000040099 */
[----:B01----:R-:W-:Y:S01]  /*2f50*/  ENDCOLLECTIVE ;  /* 0x000000000000791b */ /* 0x003fe20003800000 */
.L_x_11958:
        /* <DEDUP_REMOVED lines=8> */
.L_x_11959:
[----:B------:R-:W-:Y:S01]  /*2fe0*/  HFMA2.MMA R140, -RZ, RZ, 0, 5.9604644775390625e-08 ;  /* 0x00000001ff8c7435 */ /* 0x000fe200000001ff */
[----:B------:R-:W-:-:S05]  /*2ff0*/  MOV R49, R149 ;  /* 0x0000009500317202 */ /* 0x000fca0000000f00 */
[----:B------:R-:W-:-:S04]  /*3000*/  FADD.FTZ R50, R50, R49 ;  /* 0x0000003132327221 */ /* 0x000fc80000010000 */
[----:B------:R-:W-:-:S04]  /*3010*/  FMUL.FTZ R49, R50, R45 ;  /* 0x0000002d32317220 */ /* 0x000fc80000410000 */
[--C-:B------:R-:W-:Y:S01]  /*3020*/  FADD.FTZ R44, R36, -R49.reuse ;  /* 0x80000031242c7221 */ /* 0x100fe20000010000 */
[----:B------:R-:W-:-:S03]  /*3030*/  FADD.FTZ R47, R37, -R49 ;  /* 0x80000031252f7221 */ /* 0x000fc60000010000 */
        /* <DEDUP_REMOVED lines=77> */
[----:B------:R-:W-:-:S05]  /*3510*/  FFMA.FTZ R44, R47, R47, R44 ;  /* 0x0000002f2f2c7223 */ /* 0x000fca000001002c */
[----:B------:R-:W-:-:S07]  /*3520*/  MOV R151, R44 ;  /* 0x0000002c00977202 */ /* 0x000fce0000000f00 */
[----:B------:R-:W-:Y:S05]  /*3530*/  WARPSYNC.COLLECTIVE R138, `(.L_x_11960) ;  /* 0x000000008a087348 */ /* 0x000fea0003c00000 */
[----:B------:R0:W1:Y:S02]  /*3540*/  SHFL.BFLY P2, R149, R151, R140, R153 ;  /* 0x0c00008c97957389 */ /* 0x0000640000040099 */
[----:B01----:R-:W-:Y:S01]  /*3550*/  ENDCOLLECTIVE ;  /* 0x000000000000791b */ /* 0x003fe20003800000 */
.L_x_11960:
[----:B------:R-:W-:Y:S01]  /*3560*/  HFMA2.MMA R140, -RZ, RZ, 0, 1.1920928955078125e-07 ;  /* 0x00000002ff8c7435 */ /* 0x000fe200000001ff */
[----:B------:R-:W-:-:S05]  /*3570*/  MOV R47, R149 ;  /* 0x00000095002f7202 */ /* 0x000fca0000000f00 */
[----:B------:R-:W-:-:S05]  /*3580*/  FADD.FTZ R47, R44, R47 ;  /* 0x0000002f2c2f7221 */ /* 0x000fca0000010000 */
[----:B------:R-:W-:-:S07]  /*3590*/  MOV R151, R47 ;  /* 0x0000002f00977202 */ /* 0x000fce0000000f00 */
[----:B------:R-:W-:Y:S05]  /*35a0*/  WARPSYNC.COLLECTIVE R138, `(.L_x_11961) ;  /* 0x000000008a087348 */ /* 0x000fea0003c00000 */
[----:B------:R0:W1:Y:S02]  /*35b0*/  SHFL.BFLY P2, R149, R151, R140, R153 ;  /* 0x0c00008c97957389 */ /* 0x0000640000040099 */
[----:B01----:R-:W-:Y:S01]  /*35c0*/  ENDCOLLECTIVE ;  /* 0x000000000000791b */ /* 0x003fe20003800000 */
.L_x_11961:
[----:B------:R-:W-:Y:S01]  /*35d0*/  HFMA2.MMA R140, -RZ, RZ, 0, 2.384185791015625e-07 ;  /* 0x00000004ff8c7435 */ /* 0x000fe200000001ff */
[----:B------:R-:W-:-:S05]  /*35e0*/  MOV R46, R149 ;  /* 0x00000095002e7202 */ /* 0x000fca0000000f00 */
[----:B------:R-:W-:-:S05]  /*35f0*/  FADD.FTZ R46, R47, R46 ;  /* 0x0000002e2f2e7221 */ /* 0x000fca0000010000 */
[----:B------:R-:W-:-:S07]  /*3600*/  MOV R151, R46 ;  /* 0x0000002e00977202 */ /* 0x000fce0000000f00 */
[----:B------:R-:W-:Y:S05]  /*3610*/  WARPSYNC.COLLECTIVE R138, `(.L_x_11962) ;  /* 0x000000008a087348 */ /* 0x000fea0003c00000 */
[----:B------:R0:W1:Y:S02]  /*3620*/  SHFL.BFLY P2, R149, R151, R140, R153 ;  /* 0x0c00008c97957389 */ /* 0x0000640000040099 */
[----:B01----:R-:W-:Y:S01]  /*3630*/  ENDCOLLECTIVE ;  /* 0x000000000000791b */ /* 0x003fe20003800000 */
.L_x_11962:
[----:B------:R-:W-:Y:S01]  /*3640*/  HFMA2.MMA R140, -RZ, RZ, 0, 4.76837158203125e-07 ;  /* 0x00000008ff8c7435 */ /* 0x000fe200000001ff */
[----:B------:R-:W-:-:S05]  /*3650*/  MOV R51, R149 ;  /* 0x0000009500337202 */ /* 0x000fca0000000f00 */
[----:B------:R-:W-:-:S05]  /*3660*/  FADD.FTZ R51, R46, R51 ;  /* 0x000000332e337221 */ /* 0x000fca0000010000 */
[----:B------:R-:W-:-:S07]  /*3670*/  MOV R151, R51 ;  /* 0x0000003300977202 */ /* 0x000fce0000000f00 */
[----:B------:R-:W-:Y:S05]  /*3680*/  WARPSYNC.COLLECTIVE R138, `(.L_x_11963) ;  /* 0x000000008a087348 */ /* 0x000fea0003c00000 */
[----:B------:R0:W1:Y:S02]  /*3690*/  SHFL.BFLY P2, R149, R151, R140, R153 ;  /* 0x0c00008c97957389 */ /* 0x0000640000040099 */
[----:B01----:R-:W-:Y:S01]  /*36a0*/  ENDCOLLECTIVE ;  /* 0x000000000000791b */ /* 0x003fe20003800000 */
.L_x_11963:
[----:B------:R-:W-:Y:S01]  /*36b0*/  HFMA2.MMA R140, -RZ, RZ, 0, 9.5367431640625e-07 ;  /* 0x00000010ff8c7435 */ /* 0x000fe200000001ff */
[----:B------:R-:W-:-:S05]  /*36c0*/  MOV R48, R149 ;  /* 0x0000009500307202 */ /* 0x000fca0000000f00 */
[----:B------:R-:W-:-:S05]  /*36d0*/  FADD.FTZ R48, R51, R48 ;  /* 0x0000003033307221 */ /* 0x000fca0000010000 */
[----:B------:R-:W-:-:S07]  /*36e0*/  MOV R151, R48 ;  /* 0x0000003000977202 */ /* 0x000fce0000000f00 */
[----:B------:R-:W-:Y:S05]  /*36f0*/  WARPSYNC.COLLECTIVE R138, `(.L_x_11964) ;  /* 0x000000008a087348 */ /* 0x000fea0003c00000 */
[----:B------:R0:W1:Y:S02]  /*3700*/  SHFL.BFLY P2, R149, R151, R140, R153 ;  /* 0x0c00008c97957389 */ /* 0x0000640000040099 */
[----:B01----:R-:W-:Y:S01]  /*3710*/  ENDCOLLECTIVE ;  /* 0x000000000000791b */ /* 0x003fe20003800000 */
.L_x_11964:
[----:B------:R-:W-:Y:S05]  /*3720*/  BRA `(.L_x_11965) ;  /* 0xffffffe800e87947 */ /* 0x000fea000383ffff */
.L_x_11966:
        /* <DEDUP_REMOVED lines=13> */
.L_x_37415:


//--------------------- .text._ZN10layer_norm13ln_fwd_kernelINS_13Kernel_traitsI13__nv_bfloat16S2_fS2_fjLj1280ELj1ELj4ELj1ELj16ENS_18Kernel_traits_baseILj1280ES2_S2_fS2_fjLj128EEEEELb0ELb0ELb1ELb0EEEvNS_9FwdParamsE --------------------------
	.section	.text._ZN10layer_norm13ln_fwd_kernelINS_13Kernel_traitsI13__nv_bfloat16S2_fS2_fjLj1280ELj1ELj4ELj1ELj16ENS_18Kernel_traits_baseILj1280ES2_S2_fS2_fjLj128EEEEELb0ELb0ELb1ELb0EEEvNS_9FwdParamsE,"ax",@progbits
	.align	128
        .global         _ZN10layer_norm13ln_fwd_kernelINS_13Kernel_traitsI13__nv_bfloat16S2_fS2_fjLj1280ELj1ELj4ELj1ELj16ENS_18Kernel_traits_baseILj1280ES2_S2_fS2_fjLj128EEEEELb0ELb0ELb1ELb0EEEvNS_9FwdParamsE
        .type           _ZN10layer_norm13ln_fwd_kernelINS_13Kernel_traitsI13__nv_bfloat16S2_fS2_fjLj1280ELj1ELj4ELj1ELj16ENS_18Kernel_traits_baseILj1280ES2_S2_fS2_fjLj128EEEEELb0ELb0ELb1ELb0EEEvNS_9FwdParamsE,@function
        .size           _ZN10layer_norm13ln_fwd_kernelINS_13Kernel_traitsI13__nv_bfloat16S2_fS2_fjLj1280ELj1ELj4ELj1ELj16ENS_18Kernel_traits_baseILj1280ES2_S2_fS2_fjLj128EEEEELb0ELb0ELb1ELb0EEEvNS_9FwdParamsE,(.L_x_37416 - _ZN10layer_norm13ln_fwd_kernelINS_13Kernel_traitsI13__nv_bfloat16S2_fS2_fjLj1280ELj1ELj4ELj1ELj16ENS_18Kernel_traits_baseILj1280ES2_S2_fS2_fjLj128EEEEELb0ELb0ELb1ELb0EEEvNS_9FwdParamsE)
        .other          _ZN10layer_norm13ln_fwd_kernelINS_13Kernel_traitsI13__nv_bfloat16S2_fS2_fjLj1280ELj1ELj4ELj1ELj16ENS_18Kernel_traits_baseILj1280ES2_S2_fS2_fjLj128EEEEELb0ELb0ELb1ELb0EEEvNS_9FwdParamsE,@"STO_CUDA_ENTRY STV_DEFAULT"
_ZN10layer_norm13ln_fwd_kernelINS_13Kernel_traitsI13__nv_bfloat16S2_fS2_fjLj1280ELj1ELj4ELj1ELj16ENS_18Kernel_traits_baseILj1280ES2_S2_fS2_fjLj128EEEEELb0ELb0ELb1ELb0EEEvNS_9FwdParamsE:
.text._ZN10layer_norm13ln_fwd_kernelINS_13Kernel_traitsI13__nv_bfloat16S2_fS2_fjLj1280ELj1ELj4ELj1ELj16ENS_18Kernel_traits_baseILj1280ES2_S2_fS2_fjLj128EEEEELb0ELb0ELb1ELb0EEEvNS_9FwdParamsE:
        /* <DEDUP_REMOVED lines=40> */
.L_x_11968:
[----:B------:R-:W-:Y:S05]  /*0280*/  BSYNC B0 ;  /* 0x0000000000007941 */ /* 0x000fea0003800000 */
.L_x_11967:
        /* <DEDUP_REMOVED lines=18> */
.L_x_11970:
[----:B------:R-:W-:Y:S05]  /*03b0*/  BSYNC B0 ;  /* 0x0000000000007941 */ /* 0x000fea0003800000 */
.L_x_11969:
        /* <DEDUP_REMOVED lines=18> */
.L_x_11972:
[----:B------:R-:W-:Y:S05]  /*04e0*/  BSYNC B0 ;  /* 0x0000000000007941 */ /* 0x000fea0003800000 */
.L_x_11971:
        /* <DEDUP_REMOVED lines=18> */
.L_x_11974:
[----:B------:R-:W-:Y:S05]  /*0610*/  BSYNC B0 ;  /* 0x0000000000007941 */ /* 0x000fea0003800000 */
.L_x_11973:
        /* <DEDUP_REMOVED lines=13> */
.L_x_11976:
[----:B------:R-:W-:Y:S05]  /*06f0*/  BSYNC B0 ;  /* 0x0000000000007941 */ /* 0x000fea0003800000 */
.L_x_11975:
[----:B------:R-:W-:Y:S02]  /*0700*/  ULDC UR6, c[0x0][0x214] ;  /* 0x0000850000067ab9 */ /* 0x000fe40000000800 */
[----:B------:R-:W-:-:S13]  /*0710*/  ISETP.GE.AND P1, PT, R144, UR6, PT ;  /* 0x0000000690007c0c */ /* 0x000fda000bf26270 */
[----:B------:R-:W-:Y:S05]  /*0720*/  @P1 EXIT ;  /* 0x000000000000194d */ /* 0x000fea0003800000 */
[----:B------:R-:W-:Y:S01]  /*0730*/  SHF.L.U32 R85, R20, 0x10, RZ ;  /* 0x0000001014557819 */ /* 0x000fe200000006ff */
[----:B-----5:R-:W-:Y:S01]  /*0740*/  IMAD.U32 R100, R33, 0x10000, RZ ;  /* 0x0001000021647824 */ /* 0x020fe200078e00ff */
[----:B------:R-:W-:Y:S01]  /*0750*/  SHF.L.U32 R27, R22, 0x10, RZ ;  /* 0x00000010161b7819 */ /* 0x000fe200000006ff */
[----:B------:R-:W-:Y:S01]  /*0760*/  ULDC.U8 UR6, c[0x0][0x2a0] ;  /* 0x0000a80000067ab9 */ /* 0x000fe20000000000 */
[----:B------:R-:W-:Y:S01]  /*0770*/  SHF.L.U32 R24, R23, 0x10, RZ ;  /* 0x0000001017187819 */ /* 0x000fe200000006ff */
[----:B------:R-:W-:Y:S01]  /*0780*/  IMAD.U32 R107, R107, 0x10000, RZ ;  /* 0x000100006b6b7824 */ /* 0x000fe200078e00ff */
[----:B------:R-:W-:Y:S01]  /*0790*/  PRMT R120, R41, 0x7632, R120 ;  /* 0x0000763229787816 */ /* 0x000fe20000000078 */
[----:B------:R-:W-:Y:S01]  /*07a0*/  UISETP.NE.AND UP0, UPT, UR6, URZ, UPT ;  /* 0x0000003f0600728c */ /* 0x000fe2000bf05270 */
[----:B------:R-:W-:Y:S01]  /*07b0*/  SHF.L.U32 R22, R17, 0x10, RZ ;  /* 0x0000001011167819 */ /* 0x000fe200000006ff */
[----:B------:R-:W-:Y:S01]  /*07c0*/  ULDC UR7, c[0x0][0x2d8] ;  /* 0x0000b60000077ab9 */ /* 0x000fe20000000800 */
[----:B------:R-:W-:Y:S01]  /*07d0*/  SHF.L.U32 R23, R18, 0x10, RZ ;  /* 0x0000001012177819 */ /* 0x000fe200000006ff */
[----:B------:R-:W-:Y:S01]  /*07e0*/  IMAD.U32 R18, R13, 0x10000, RZ ;  /* 0x000100000d127824 */ /* 0x000fe200078e00ff */
[----:B------:R-:W-:Y:S01]  /*07f0*/  SHF.L.U32 R20, R19, 0x10, RZ ;  /* 0x0000001013147819 */ /* 0x000fe200000006ff */
[----:B------:R-:W-:Y:S01]  /*0800*/  IMAD.U32 R120, R120, 0x10000, RZ ;  /* 0x0001000078787824 */ /* 0x000fe200078e00ff */
        /* <DEDUP_REMOVED lines=94> */
.L_x_12078:
        /* <DEDUP_REMOVED lines=8> */
[----:B------:R-:W-:Y:S01]  /*0e70*/  HFMA2.MMA R151, -RZ, RZ, 0, 0 ;  /* 0x00000000ff977435 */ /* 0x000fe200000001ff */
[----:B------:R-:W-:Y:S03]  /*0e80*/  BSSY B0, `(.L_x_11977) ;  /* 0x000006a000007945 */ /* 0x000fe60003800000 */
[----:B------:R-:W-:-:S04]  /*0e90*/  SHF.R.S32.HI R83, RZ, 0x1f, R82 ;  /* 0x0000001fff537819 */ /* 0x000fc80000011452 */
[----:B------:R-:W-:-:S04]  /*0ea0*/  LEA.HI R83, R83, R82, RZ, 0x3 ;  /* 0x0000005253537211 */ /* 0x000fc800078f18ff */
[----:B--2---:R-:W-:Y:S02]  /*0eb0*/  LEA.HI.SX32 R149, R83, R86, 0x1d ;  /* 0x0000005653957211 */ /* 0x004fe400078feaff */
[----:B---3--:R-:W-:-:S13]  /*0ec0*/  ISETP.GE.AND P1, PT, R148, 0x1, PT ;  /* 0x000000019400780c */ /* 0x008fda0003f26270 */
        /* <DEDUP_REMOVED lines=8> */
[----:B------:R-:W0:Y:S02]  /*0f50*/  LDC.64 R80, c[0x0][0x230] ;  /* 0x00008c00ff507b82 */ /* 0x000e240000000a00 */
[----:B0-----:R-:W-:-:S04]  /*0f60*/  ISETP.NE.U32.AND P2, PT, R80, RZ, PT ;  /* 0x000000ff5000720c */ /* 0x001fc80003f45070 */
[----:B------:R-:W-:-:S13]  /*0f70*/  ISETP.NE.AND.EX P2, PT, R81, RZ, PT, P2 ;  /* 0x000000ff5100720c */ /* 0x000fda0003f45320 */
[----:B------:R-:W0:Y:S02]  /*0f80*/  @P2 LDC.64 R82, c[0x0][0x230] ;  /* 0x00008c00ff522b82 */ /* 0x000e240000000a00 */
[----:B0-----:R-:W-:-:S05]  /*0f90*/  @P2 IMAD.WIDE.U32 R82, R149, 0x20, R82 ;  /* 0x0000002095522825 */ /* 0x001fca00078e0052 */
[----:B------:R-:W2:Y:S01]  /*0fa0*/  @P2 LDG.E.128 R28, desc[UR4][R82.64] ;  /* 0x00000004521c2981 */ /* 0x000ea2000c1e1d00 */
[----:B------:R-:W-:-:S03]  /*0fb0*/  ISETP.GT.AND P3, PT, R148, RZ, PT ;  /* 0x000000ff9400720c */ /* 0x000fc60003f64270 */
[----:B------:R-:W3:Y:S10]  /*0fc0*/  @P2 LDG.E.128 R36, desc[UR4][R82.64+0x10] ;  /* 0x0000100452242981 */ /* 0x000ef4000c1e1d00 */
[----:B------:R-:W-:-:S04]  /*0fd0*/  @!P3 ISETP.NE.U32.AND P4, PT, R80, RZ, PT ;  /* 0x000000ff5000b20c */ /* 0x000fc80003f85070 */
[----:B------:R-:W-:-:S04]  /*0fe0*/  @!P3 ISETP.NE.AND.EX P4, PT, R81, RZ, PT, P4 ;  /* 0x000000ff5100b20c */ /* 0x000fc80003f85340 */
[----:B--2---:R-:W-:Y:S02]  /*0ff0*/  @!P3 FSEL R32, R28, RZ, P4 ;  /* 0x000000ff1c20b208 */ /* 0x004fe40002000000 */
[----:B------:R-:W-:-:S04]  /*1000*/  @!P3 ISETP.NE.U32.AND P4, PT, R80, RZ, PT ;  /* 0x000000ff5000b20c */ /* 0x000fc80003f85070 */
[----:B------:R-:W-:-:S04]  /*1010*/  @!P3 ISETP.NE.AND.EX P4, PT, R81, RZ, PT, P4 ;  /* 0x000000ff5100b20c */ /* 0x000fc80003f85340 */
[----:B------:R-:W-:Y:S02]  /*1020*/  @!P3 FSEL R33, R29, RZ, P4 ;  /* 0x000000ff1d21b208 */ /* 0x000fe40002000000 */
        /* <DEDUP_REMOVED lines=8> */
[----:B---3--:R-:W-:Y:S02]  /*10b0*/  @!P3 FSEL R40, R36, RZ, P4 ;  /* 0x000000ff2428b208 */ /* 0x008fe40002000000 */
[----:B------:R-:W-:-:S04]  /*10c0*/  @!P3 ISETP.NE.U32.AND P4, PT, R80, RZ, PT ;  /* 0x000000ff5000b20c */ /* 0x000fc80003f85070 */
[----:B------:R-:W-:-:S04]  /*10d0*/  @!P3 ISETP.NE.AND.EX P4, PT, R81, RZ, PT, P4 ;  /* 0x000000ff5100b20c */ /* 0x000fc80003f85340 */
[----:B------:R-:W-:Y:S02]  /*10e0*/  @!P3 FSEL R41, R37, RZ, P4 ;  /* 0x000000ff2529b208 */ /* 0x000fe40002000000 */
[----:B------:R-:W-:-:S04]  /*10f0*/  @!P3 ISETP.NE.U32.AND P4, PT, R80, RZ, PT ;  /* 0x000000ff5000b20c */ /* 0x000fc80003f85070 */
[----:B------:R-:W-:-:S04]  /*1100*/  @!P3 ISETP.NE.AND.EX P4, PT, R81, RZ, PT, P4 ;  /* 0x000000ff5100b20c */ /* 0x000fc80003f85340 */
[----:B------:R-:W-:Y:S02]  /*1110*/  @!P3 FSEL R42, R38, RZ, P4 ;  /* 0x000000ff262ab208 */ /* 0x000fe40002000000 */
[----:B------:R-:W-:-:S04]  /*1120*/  @!P3 ISETP.NE.U32.AND P4, PT, R80, RZ, PT ;  /* 0x000000ff5000b20c */ /* 0x000fc80003f85070 */
[----:B------:R-:W-:Y:S02]  /*1130*/  @!P3 ISETP.NE.AND.EX P4, PT, R81, RZ, PT, P4 ;  /* 0x000000ff5100b20c */ /* 0x000fe40003f85340 */
[----:B------:R-:W0:Y:S02]  /*1140*/  @P1 LDC.64 R80, c[0x0][0x220] ;  /* 0x00008800ff501b82 */ /* 0x000e240000000a00 */
[----:B0-----:R-:W-:-:S06]  /*1150*/  @P1 IMAD.WIDE.U32 R82, R151, 0x10, R80 ;  /* 0x0000001097521825 */ /* 0x001fcc00078e0050 */
[----:B------:R-:W0:Y:S01]  /*1160*/  LDC.64 R80, c[0x0][0x238] ;  /* 0x00008e00ff507b82 */ /* 0x000e220000000a00 */
[----:B------:R1:W5:Y:S01]  /*1170*/  @P1 LDG.E.128 R44, desc[UR4][R82.64] ;  /* 0x00000004522c1981 */ /* 0x000362000c1e1d00 */
[----:B------:R-:W-:Y:S01]  /*1180*/  BSSY B1, `(.L_x_11979) ;  /* 0x0000007000017945 */ /* 0x000fe20003800000 */
[----:B------:R-:W-:Y:S01]  /*1190*/  @!P3 FSEL R43, R39, RZ, P4 ;  /* 0x000000ff272bb208 */ /* 0x000fe20002000000 */
[----:B0-----:R-:W-:Y:S02]  /*11a0*/  IMAD.WIDE.U32 R80, R149, 0x20, R80 ;  /* 0x0000002095507825 */ /* 0x001fe400078e0050 */
[----:B-1----:R-:W-:Y:S05]  /*11b0*/  @!P3 BRA `(.L_x_11980) ;  /* 0x00000000000cb947 */ /* 0x002fea0003800000 */
[----:B-----5:R-:W-:-:S05]  /*11c0*/  SHF.L.U32 R32, R44, 0x10, RZ ;  /* 0x000000102c207819 */ /* 0x020fca00000006ff */
[----:B------:R-:W-:-:S04]  /*11d0*/  FMUL.FTZ R32, R32, UR6 ;  /* 0x0000000620207c20 */ /* 0x000fc80008410000 */
[----:B------:R-:W-:-:S07]  /*11e0*/  @P2 FADD.FTZ R32, R28, R32 ;  /* 0x000000201c202221 */ /* 0x000fce0000010000 */
.L_x_11980:
[----:B------:R-:W-:Y:S05]  /*11f0*/  BSYNC B1 ;  /* 0x0000000000017941 */ /* 0x000fea0003800000 */
.L_x_11979:
[----:B------:R-:W-:Y:S04]  /*1200*/  BSSY B1, `(.L_x_11981) ;  /* 0x0000006000017945 */ /* 0x000fe80003800000 */
[----:B------:R-:W-:Y:S05]  /*1210*/  @!P3 BRA `(.L_x_11982) ;  /* 0x000000000010b947 */ /* 0x000fea0003800000 */
[----:B-----5:R-:W-:-:S04]  /*1220*/  PRMT R33, R44, 0x7632, R33 ;  /* 0x000076322c217816 */ /* 0x020fc80000000021 */
[----:B------:R-:W-:-:S05]  /*1230*/  SHF.L.U32 R33, R33, 0x10, RZ ;  /* 0x0000001021217819 */ /* 0x000fca00000006ff */
[----:B------:R-:W-:-:S04]  /*1240*/  FMUL.FTZ R33, R33, UR6 ;  /* 0x0000000621217c20 */ /* 0x000fc80008410000 */
[----:B------:R-:W-:-:S07]  /*1250*/  @P2 FADD.FTZ R33, R29, R33 ;  /* 0x000000211d212221 */ /* 0x000fce0000010000 */
.L_x_11982:
[----:B------:R-:W-:Y:S05]  /*1260*/  BSYNC B1 ;  /* 0x0000000000017941 */ /* 0x000fea0003800000 */
.L_x_11981:
[----:B------:R-:W-:Y:S04]  /*1270*/  BSSY B1, `(.L_x_11983) ;  /* 0x0000005000017945 */ /* 0x000fe80003800000 */
[----:B------:R-:W-:Y:S05]  /*1280*/  @!P3 BRA `(.L_x_11984) ;  /* 0x00000000000cb947 */ /* 0x000fea0003800000 */
[----:B-----5:R-:W-:-:S05]  /*1290*/  SHF.L.U32 R34, R45, 0x10, RZ ;  /* 0x000000102d227819 */ /* 0x020fca00000006ff */
[----:B------:R-:W-:-:S04]  /*12a0*/  FMUL.FTZ R34, R34, UR6 ;  /* 0x0000000622227c20 */ /* 0x000fc80008410000 */
[----:B------:R-:W-:-:S07]  /*12b0*/  @P2 FADD.FTZ R34, R30, R34 ;  /* 0x000000221e222221 */ /* 0x000fce0000010000 */
.L_x_11984:
[----:B------:R-:W-:Y:S05]  /*12c0*/  BSYNC B1 ;  /* 0x0000000000017941 */ /* 0x000fea0003800000 */
.L_x_11983:
[----:B------:R-:W-:Y:S04]  /*12d0*/  BSSY B1, `(.L_x_11985) ;  /* 0x0000006000017945 */ /* 0x000fe80003800000 */
[----:B------:R-:W-:Y:S05]  /*12e0*/  @!P3 BRA `(.L_x_11986) ;  /* 0x000000000010b947 */ /* 0x000fea0003800000 */
[----:B-----5:R-:W-:-:S04]  /*12f0*/  PRMT R35, R45, 0x7632, R35 ;  /* 0x000076322d237816 */ /* 0x020fc80000000023 */
[----:B------:R-:W-:-:S05]  /*1300*/  SHF.L.U32 R35, R35, 0x10, RZ ;  /* 0x0000001023237819 */ /* 0x000fca00000006ff */
[----:B------:R-:W-:-:S04]  /*1310*/  FMUL.FTZ R35, R35, UR6 ;  /* 0x0000000623237c20 */ /* 0x000fc80008410000 */
[----:B------:R-:W-:-:S07]  /*1320*/  @P2 FADD.FTZ R35, R31, R35 ;  /* 0x000000231f232221 */ /* 0x000fce0000010000 */
.L_x_11986:
[----:B------:R-:W-:Y:S05]  /*1330*/  BSYNC B1 ;  /* 0x0000000000017941 */ /* 0x000fea0003800000 */
.L_x_11985:
[----:B------:R-:W-:Y:S04]  /*1340*/  BSSY B1, `(.L_x_11987) ;  /* 0x0000005000017945 */ /* 0x000fe80003800000 */
[----:B------:R-:W-:Y:S05]  /*1350*/  @!P3 BRA `(.L_x_11988) ;  /* 0x00000000000cb947 */ /* 0x000fea0003800000 */
[----:B-----5:R-:W-:-:S05]  /*1360*/  SHF.L.U32 R40, R46, 0x10, RZ ;  /* 0x000000102e287819 */ /* 0x020fca00000006ff */
[----:B------:R-:W-:-:S04]  /*1370*/  FMUL.FTZ R40, R40, UR6 ;  /* 0x0000000628287c20 */ /* 0x000fc80008410000 */
[----:B------:R-:W-:-:S07]  /*1380*/  @P2 FADD.FTZ R40, R36, R40 ;  /* 0x0000002824282221 */ /* 0x000fce0000010000 */
.L_x_11988:
[----:B------:R-:W-:Y:S05]  /*1390*/  BSYNC B1 ;  /* 0x0000000000017941 */ /* 0x000fea0003800000 */
.L_x_11987:
[----:B------:R-:W-:Y:S04]  /*13a0*/  BSSY B1, `(.L_x_11989) ;  /* 0x0000006000017945 */ /* 0x000fe80003800000 */
[----:B------:R-:W-:Y:S05]  /*13b0*/  @!P3 BRA `(.L_x_11990) ;  /* 0x000000000010b947 */ /* 0x000fea0003800000 */
[----:B-----5:R-:W-:-:S04]  /*13c0*/  PRMT R41, R46, 0x7632, R41 ;  /* 0x000076322e297816 */ /* 0x020fc80000000029 */
[----:B------:R-:W-:-:S05]  /*13d0*/  SHF.L.U32 R41, R41, 0x10, RZ ;  /* 0x0000001029297819 */ /* 0x000fca00000006ff */
[----:B------:R-:W-:-:S04]  /*13e0*/  FMUL.FTZ R41, R41, UR6 ;  /* 0x0000000629297c20 */ /* 0x000fc80008410000 */
[----:B------:R-:W-:-:S07]  /*13f0*/  @P2 FADD.FTZ R41, R37, R41 ;  /* 0x0000002925292221 */ /* 0x000fce0000010000 */
.L_x_11990:
[----:B------:R-:W-:Y:S05]  /*1400*/  BSYNC B1 ;  /* 0x0000000000017941 */ /* 0x000fea0003800000 */
.L_x_11989:
[----:B------:R-:W-:Y:S04]  /*1410*/  BSSY B1, `(.L_x_11991) ;  /* 0x0000005000017945 */ /* 0x000fe80003800000 */
[----:B------:R-:W-:Y:S05]  /*1420*/  @!P3 BRA `(.L_x_11992) ;  /* 0x00000000000cb947 */ /* 0x000fea0003800000 */
[----:B-----5:R-:W-:-:S05]  /*1430*/  SHF.L.U32 R42, R47, 0x10, RZ ;  /* 0x000000102f2a7819 */ /* 0x020fca00000006ff */
[----:B------:R-:W-:-:S04]  /*1440*/  FMUL.FTZ R42, R42, UR6 ;  /* 0x000000062a2a7c20 */ /* 0x000fc80008410000 */
[----:B------:R-:W-:-:S07]  /*1450*/  @P2 FADD.FTZ R42, R38, R42 ;  /* 0x0000002a262a2221 */ /* 0x000fce0000010000 */
.L_x_11992:
[----:B------:R-:W-:Y:S05]  /*1460*/  BSYNC B1 ;  /* 0x0000000000017941 */ /* 0x000fea0003800000 */
.L_x_11991:
[----:B------:R-:W-:Y:S04]  /*1470*/  BSSY B1, `(.L_x_11993) ;  /* 0x0000006000017945 */ /* 0x000fe80003800000 */
[----:B------:R-:W-:Y:S05]  /*1480*/  @!P3 BRA `(.L_x_11994) ;  /* 0x000000000010b947 */ /* 0x000fea0003800000 */
[----:B-----5:R-:W-:-:S04]  /*1490*/  PRMT R43, R47, 0x7632, R43 ;  /* 0x000076322f2b7816 */ /* 0x020fc8000000002b */
[----:B------:R-:W-:-:S05]  /*14a0*/  SHF.L.U32 R43, R43, 0x10, RZ ;  /* 0x000000102b2b7819 */ /* 0x000fca00000006ff */
[----:B------:R-:W-:-:S04]  /*14b0*/  FMUL.FTZ R43, R43, UR6 ;  /* 0x000000062b2b7c20 */ /* 0x000fc80008410000 */
[----:B------:R-:W-:-:S07]  /*14c0*/  @P2 FADD.FTZ R43, R39, R43 ;  /* 0x0000002b272b2221 */ /* 0x000fce0000010000 */
.L_x_11994:
[----:B------:R-:W-:Y:S05]  /*14d0*/  BSYNC B1 ;  /* 0x0000000000017941 */ /* 0x000fea0003800000 */
.L_x_11993:
[----:B------:R0:W-:Y:S01]  /*14e0*/  STG.E.128 desc[UR4][R80.64], R32 ;  /* 0x0000002050007986 */ /* 0x0001e2000c101d04 */
[----:B------:R-:W-:Y:S02]  /*14f0*/  IADD3 R151, R151, 0x20, RZ ;  /* 0x0000002097977810 */ /* 0x000fe40007ffe0ff */
[----:B------:R-:W-:Y:S01]  /*1500*/  IADD3 R149, R149, 0x20, RZ ;  /* 0x0000002095957810 */ /* 0x000fe20007ffe0ff */
[----:B------:R0:W-:Y:S06]  /*1510*/  STG.E.128 desc[UR4][R80.64+0x10], R40 ;  /* 0x0000102850007986 */ /* 0x0001ec000c101d04 */
.L_x_11978:
[----:B------:R-:W-:Y:S05]  /*1520*/  BSYNC B0 ;  /* 0x0000000000007941 */ /* 0x000fea0003800000 */
.L_x_11977:
[----:B------:R-:W-:Y:S01]  /*1530*/  ISETP.NE.AND P2, PT, R88, RZ, PT ;  /* 0x000000ff5800720c */ /* 0x000fe20003f45270 */
[----:B------:R-:W-:-:S12]  /*1540*/  BSSY B0, `(.L_x_11995) ;  /* 0x000005f000007945 */ /* 0x000fd80003800000 */
[----:B------:R-:W-:Y:S05]  /*1550*/  @!P2 BRA `(.L_x_11996) ;  /* 0x000000040074a947 */ /* 0x000fea0003800000 */
[----:B0-----:R-:W0:Y:S02]  /*1560*/  LDC.64 R80, c[0x0][0x230] ;  /* 0x00008c00ff507b82 */ /* 0x001e240000000a00 */
[----:B0-----:R-:W-:-:S04]  /*1570*/  ISETP.NE.U32.AND P2, PT, R80, RZ, PT ;  /* 0x000000ff5000720c */ /* 0x001fc80003f45070 */
[----:B------:R-:W-:-:S13]  /*1580*/  ISETP.NE.AND.EX P2, PT, R81, RZ, PT, P2 ;  /* 0x000000ff5100720c */ /* 0x000fda0003f45320 */
[----:B------:R-:W0:Y:S02]  /*1590*/  @P2 LDC.64 R82, c[0x0][0x230] ;  /* 0x00008c00ff522b82 */ /* 0x000e240000000a00 */
[----:B0-----:R-:W-:-:S05]  /*15a0*/  @P2 IMAD.WIDE.U32 R82, R149, 0x20, R82 ;  /* 0x0000002095522825 */ /* 0x001fca00078e0052 */
[----:B------:R-:W2:Y:S01]  /*15b0*/  @P2 LDG.E.128 R28, desc[UR4][R82.64] ;  /* 0x00000004521c2981 */ /* 0x000ea2000c1e1d00 */
[----:B------:R-:W-:-:S03]  /*15c0*/  ISETP.GT.AND P3, PT, R148, RZ, PT ;  /* 0x000000ff9400720c */ /* 0x000fc60003f64270 */
[----:B------:R0:W3:Y:S02]  /*15d0*/  @P2 LDG.E.128 R36, desc[UR4][R82.64+0x10] ;  /* 0x0000100452242981 */ /* 0x0000e4000c1e1d00 */
[----:B0-----:R-:W0:Y:S08]  /*15e0*/  @P1 LDC.64 R82, c[0x0][0x220] ;  /* 0x00008800ff521b82 */ /* 0x001e300000000a00 */
[----:B------:R-:W-:-:S04]  /*15f0*/  @!P3 ISETP.NE.U32.AND P4, PT, R80, RZ, PT ;  /* 0x000000ff5000b20c */ /* 0x000fc80003f85070 */
[----:B------:R-:W-:Y:S01]  /*1600*/  @!P3 ISETP.NE.AND.EX P4, PT, R81, RZ, PT, P4 ;  /* 0x000000ff5100b20c */ /* 0x000fe20003f85340 */
[----:B0-----:R-:W-:-:S05]  /*1610*/  @P1 IMAD.WIDE.U32 R82, R151, 0x10, R82 ;  /* 0x0000001097521825 */ /* 0x001fca00078e0052 */
[----:B-----5:R0:W5:Y:S01]  /*1620*/  @P1 LDG.E.128 R44, desc[UR4][R82.64] ;  /* 0x00000004522c1981 */ /* 0x020162000c1e1d00 */
[----:B------:R-:W-:Y:S01]  /*1630*/  BSSY B1, `(.L_x_11997) ;  /* 0x000001d000017945 */ /* 0x000fe20003800000 */
        /* <DEDUP_REMOVED lines=21> */
[----:B------:R-:W1:Y:S02]  /*1790*/  LDC.64 R80, c[0x0][0x238] ;  /* 0x00008e00ff507b82 */ /* 0x000e640000000a00 */
[----:B------:R-:W-:Y:S01]  /*17a0*/  @!P3 FSEL R55, R39, RZ, P4 ;  /* 0x000000ff2737b208 */ /* 0x000fe20002000000 */
[----:B-1----:R-:W-:Y:S01]  /*17b0*/  IMAD.WIDE.U32 R80, R149, 0x20, R80 ;  /* 0x0000002095507825 */ /* 0x002fe200078e0050 */
[----:B0-----:R-:W-:Y:S07]  /*17c0*/  @!P3 BRA `(.L_x_11998) ;  /* 0x00000000000cb947 */ /* 0x001fee0003800000 */
[----:B-----5:R-:W-:-:S05]  /*17d0*/  SHF.L.U32 R48, R44, 0x10, RZ ;  /* 0x000000102c307819 */ /* 0x020fca00000006ff */
[----:B------:R-:W-:-:S04]  /*17e0*/  FMUL.FTZ R48, R48, UR6 ;  /* 0x0000000630307c20 */ /* 0x000fc80008410000 */
[----:B------:R-:W-:-:S07]  /*17f0*/  @P2 FADD.FTZ R48, R28, R48 ;  /* 0x000000301c302221 */ /* 0x000fce0000010000 */
.L_x_11998:
[----:B------:R-:W-:Y:S05]  /*1800*/  BSYNC B1 ;  /* 0x0000000000017941 */ /* 0x000fea0003800000 */
.L_x_11997:
[----:B------:R-:W-:Y:S04]  /*1810*/  BSSY B1, `(.L_x_11999) ;  /* 0x0000006000017945 */ /* 0x000fe80003800000 */
[----:B------:R-:W-:Y:S05]  /*1820*/  @!P3 BRA `(.L_x_12000) ;  /* 0x000000000010b947 */ /* 0x000fea0003800000 */
[----:B-----5:R-:W-:-:S04]  /*1830*/  PRMT R49, R44, 0x7632, R49 ;  /* 0x000076322c317816 */ /* 0x020fc80000000031 */
[----:B------:R-:W-:-:S05]  /*1840*/  SHF.L.U32 R49, R49, 0x10, RZ ;  /* 0x0000001031317819 */ /* 0x000fca00000006ff */
[----:B------:R-:W-:-:S04]  /*1850*/  FMUL.FTZ R49, R49, UR6 ;  /* 0x0000000631317c20 */ /* 0x000fc80008410000 */
[----:B------:R-:W-:-:S07]  /*1860*/  @P2 FADD.FTZ R49, R29, R49 ;  /* 0x000000311d312221 */ /* 0x000fce0000010000 */
.L_x_12000:
[----:B------:R-:W-:Y:S05]  /*1870*/  BSYNC B1 ;  /* 0x0000000000017941 */ /* 0x000fea0003800000 */
.L_x_11999:
[----:B------:R-:W-:Y:S04]  /*1880*/  BSSY B1, `(.L_x_12001) ;  /* 0x0000005000017945 */ /* 0x000fe80003800000 */
[----:B------:R-:W-:Y:S05]  /*1890*/  @!P3 BRA `(.L_x_12002) ;  /* 0x00000000000cb947 */ /* 0x000fea0003800000 */
[----:B-----5:R-:W-:-:S05]  /*18a0*/  SHF.L.U32 R50, R45, 0x10, RZ ;  /* 0x000000102d327819 */ /* 0x020fca00000006ff */
[----:B------:R-:W-:-:S04]  /*18b0*/  FMUL.FTZ R50, R50, UR6 ;  /* 0x0000000632327c20 */ /* 0x000fc80008410000 */
[----:B------:R-:W-:-:S07]  /*18c0*/  @P2 FADD.FTZ R50, R30, R50 ;  /* 0x000000321e322221 */ /* 0x000fce0000010000 */
.L_x_12002:
[----:B------:R-:W-:Y:S05]  /*18d0*/  BSYNC B1 ;  /* 0x0000000000017941 */ /* 0x000fea0003800000 */
.L_x_12001:
[----:B------:R-:W-:Y:S04]  /*18e0*/  BSSY B1, `(.L_x_12003) ;  /* 0x0000006000017945 */ /* 0x000fe80003800000 */
[----:B------:R-:W-:Y:S05]  /*18f0*/  @!P3 BRA `(.L_x_12004) ;  /* 0x000000000010b947 */ /* 0x000fea0003800000 */
[----:B-----5:R-:W-:-:S05]  /*1900*/  PRMT R51, R45, 0x7632, R51 ;  /* 0x000076322d337816 */ /* 0x020fca0000000033 */
[----:B------:R-:W-:-:S04]  /*1910*/  IMAD.U32 R51, R51, 0x10000, RZ ;  /* 0x0001000033337824 */ /* 0x000fc800078e00ff */
[----:B------:R-:W-:-:S04]  /*1920*/  FMUL.FTZ R51, R51, UR6 ;  /* 0x0000000633337c20 */ /* 0x000fc80008410000 */
[----:B------:R-:W-:-:S07]  /*1930*/  @P2 FADD.FTZ R51, R31, R51 ;  /* 0x000000331f332221 */ /* 0x000fce0000010000 */
.L_x_12004:
[----:B------:R-:W-:Y:S05]  /*1940*/  BSYNC B1 ;  /* 0x0000000000017941 */ /* 0x000fea0003800000 */
.L_x_12003:
[----:B------:R-:W-:Y:S04]  /*1950*/  BSSY B1, `(.L_x_12005) ;  /* 0x0000005000017945 */ /* 0x000fe80003800000 */
[----:B------:R-:W-:Y:S05]  /*1960*/  @!P3 BRA `(.L_x_12006) ;  /* 0x00000000000cb947 */ /* 0x000fea0003800000 */
[----:B-----5:R-:W-:-:S05]  /*1970*/  SHF.L.U32 R52, R46, 0x10, RZ ;  /* 0x000000102e347819 */ /* 0x020fca00000006ff */
[----:B------:R-:W-:-:S04]  /*1980*/  FMUL.FTZ R52, R52, UR6 ;  /* 0x0000000634347c20 */ /* 0x000fc80008410000 */
[----:B------:R-:W-:-:S07]  /*1990*/  @P2 FADD.FTZ R52, R36, R52 ;  /* 0x0000003424342221 */ /* 0x000fce0000010000 */
.L_x_12006:
[----:B------:R-:W-:Y:S05]  /*19a0*/  BSYNC B1 ;  /* 0x0000000000017941 */ /* 0x000fea0003800000 */
.L_x_12005:
[----:B------:R-:W-:Y:S04]  /*19b0*/  BSSY B1, `(.L_x_12007) ;  /* 0x0000006000017945 */ /* 0x000fe80003800000 */
[----:B------:R-:W-:Y:S05]  /*19c0*/  @!P3 BRA `(.L_x_12008) ;  /* 0x000000000010b947 */ /* 0x000fea0003800000 */
[----:B-----5:R-:W-:-:S04]  /*19d0*/  PRMT R53, R46, 0x7632, R53 ;  /* 0x000076322e357816 */ /* 0x020fc80000000035 */
[----:B------:R-:W-:-:S05]  /*19e0*/  SHF.L.U32 R53, R53, 0x10, RZ ;  /* 0x0000001035357819 */ /* 0x000fca00000006ff */
[----:B------:R-:W-:-:S04]  /*19f0*/  FMUL.FTZ R53, R53, UR6 ;  /* 0x0000000635357c20 */ /* 0x000fc80008410000 */
[----:B------:R-:W-:-:S07]  /*1a00*/  @P2 FADD.FTZ R53, R37, R53 ;  /* 0x0000003525352221 */ /* 0x000fce0000010000 */
.L_x_12008:
[----:B------:R-:W-:Y:S05]  /*1a10*/  BSYNC B1 ;  /* 0x0000000000017941 */ /* 0x000fea0003800000 */
.L_x_12007:
[----:B------:R-:W-:Y:S04]  /*1a20*/  BSSY B1, `(.L_x_12009) ;  /* 0x0000005000017945 */ /* 0x000fe80003800000 */
[----:B------:R-:W-:Y:S05]  /*1a30*/  @!P3 BRA `(.L_x_12010) ;  /* 0x00000000000cb947 */ /* 0x000fea0003800000 */
[----:B-----5:R-:W-:-:S05]  /*1a40*/  SHF.L.U32 R54, R47, 0x10, RZ ;  /* 0x000000102f367819 */ /* 0x020fca00000006ff */
[----:B------:R-:W-:-:S04]  /*1a50*/  FMUL.FTZ R54, R54, UR6 ;  /* 0x0000000636367c20 */ /* 0x000fc80008410000 */
[----:B------:R-:W-:-:S07]  /*1a60*/  @P2 FADD.FTZ R54, R38, R54 ;  /* 0x0000003626362221 */ /* 0x000fce0000010000 */
.L_x_12010:
[----:B------:R-:W-:Y:S05]  /*1a70*/  BSYNC B1 ;  /* 0x0000000000017941 */ /* 0x000fea0003800000 */
.L_x_12009:
[----:B------:R-:W-:Y:S04]  /*1a80*/  BSSY B1, `(.L_x_12011) ;  /* 0x0000006000017945 */ /* 0x000fe80003800000 */
[----:B------:R-:W-:Y:S05]  /*1a90*/  @!P3 BRA `(.L_x_12012) ;  /* 0x000000000010b947 */ /* 0x000fea0003800000 */
[----:B-----5:R-:W-:-:S04]  /*1aa0*/  PRMT R55, R47, 0x7632, R55 ;  /* 0x000076322f377816 */ /* 0x020fc80000000037 */
[----:B------:R-:W-:-:S05]  /*1ab0*/  SHF.L.U32 R55, R55, 0x10, RZ ;  /* 0x0000001037377819 */ /* 0x000fca00000006ff */
[----:B------:R-:W-:-:S04]  /*1ac0*/  FMUL.FTZ R55, R55, UR6 ;  /* 0x0000000637377c20 */ /* 0x000fc80008410000 */
[----:B------:R-:W-:-:S07]  /*1ad0*/  @P2 FADD.FTZ R55, R39, R55 ;  /* 0x0000003727372221 */ /* 0x000fce0000010000 */
.L_x_12012:
[----:B------:R-:W-:Y:S05]  /*1ae0*/  BSYNC B1 ;  /* 0x0000000000017941 */ /* 0x000fea0003800000 */
.L_x_12011:
[----:B------:R1:W-:Y:S01]  /*1af0*/  STG.E.128 desc[UR4][R80.64], R48 ;  /* 0x0000003050007986 */ /* 0x0003e2000c101d04 */
[----:B------:R-:W-:Y:S02]  /*1b00*/  IADD3 R151, R151, 0x20, RZ ;  /* 0x0000002097977810 */ /* 0x000fe40007ffe0ff */
[----:B------:R-:W-:Y:S01]  /*1b10*/  IADD3 R149, R149, 0x20, RZ ;  /* 0x0000002095957810 */ /* 0x000fe20007ffe0ff */
[----:B------:R1:W-:Y:S06]  /*1b20*/  STG.E.128 desc[UR4][R80.64+0x10], R52 ;  /* 0x0000103450007986 */ /* 0x0003ec000c101d04 */
.L_x_11996:
[----:B------:R-:W-:Y:S05]  /*1b30*/  BSYNC B0 ;  /* 0x0000000000007941 */ /* 0x000fea0003800000 */
.L_x_11995:
[----:B------:R-:W-:Y:S01]  /*1b40*/  ISETP.NE.AND P2, PT, R89, RZ, PT ;  /* 0x000000ff5900720c */ /* 0x000fe20003f45270 */
[----:B------:R-:W-:-:S12]  /*1b50*/  BSSY B0, `(.L_x_12013) ;  /* 0x000005f000007945 */ /* 0x000fd80003800000 */
[----:B------:R-:W-:Y:S05]  /*1b60*/  @!P2 BRA `(.L_x_12014) ;  /* 0x000000040074a947 */ /* 0x000fea0003800000 */
[----:B01----:R-:W0:Y:S02]  /*1b70*/  LDC.64 R80, c[0x0][0x230] ;  /* 0x00008c00ff507b82 */ /* 0x003e240000000a00 */
        /* <DEDUP_REMOVED lines=41> */
.L_x_12016:
[----:B------:R-:W-:Y:S05]  /*1e10*/  BSYNC B1 ;  /* 0x0000000000017941 */ /* 0x000fea0003800000 */
.L_x_12015:
[----:B------:R-:W-:Y:S04]  /*1e20*/  BSSY B1, `(.L_x_12017) ;  /* 0x0000006000017945 */ /* 0x000fe80003800000 */
[----:B------:R-:W-:Y:S05]  /*1e30*/  @!P3 BRA `(.L_x_12018) ;  /* 0x000000000010b947 */ /* 0x000fea0003800000 */
[----:B-----5:R-:W-:-:S04]  /*1e40*/  PRMT R57, R44, 0x7632, R57 ;  /* 0x000076322c397816 */ /* 0x020fc80000000039 */
[----:B------:R-:W-:-:S05]  /*1e50*/  SHF.L.U32 R57, R57, 0x10, RZ ;  /* 0x0000001039397819 */ /* 0x000fca00000006ff */
[----:B------:R-:W-:-:S04]  /*1e60*/  FMUL.FTZ R57, R57, UR6 ;  /* 0x0000000639397c20 */ /* 0x000fc80008410000 */
[----:B------:R-:W-:-:S07]  /*1e70*/  @P2 FADD.FTZ R57, R29, R57 ;  /* 0x000000391d392221 */ /* 0x000fce0000010000 */
.L_x_12018:
[----:B------:R-:W-:Y:S05]  /*1e80*/  BSYNC B1 ;  /* 0x0000000000017941 */ /* 0x000fea0003800000 */
.L_x_12017:
[----:B------:R-:W-:Y:S04]  /*1e90*/  BSSY B1, `(.L_x_12019) ;  /* 0x0000005000017945 */ /* 0x000fe80003800000 */
[----:B------:R-:W-:Y:S05]  /*1ea0*/  @!P3 BRA `(.L_x_12020) ;  /* 0x00000000000cb947 */ /* 0x000fea0003800000 */
[----:B-----5:R-:W-:-:S05]  /*1eb0*/  SHF.L.U32 R58, R45, 0x10, RZ ;  /* 0x000000102d3a7819 */ /* 0x020fca00000006ff */
[----:B------:R-:W-:-:S04]  /*1ec0*/  FMUL.FTZ R58, R58, UR6 ;  /* 0x000000063a3a7c20 */ /* 0x000fc80008410000 */
[----:B------:R-:W-:-:S07]  /*1ed0*/  @P2 FADD.FTZ R58, R30, R58 ;  /* 0x0000003a1e3a2221 */ /* 0x000fce0000010000 */
.L_x_12020:
[----:B------:R-:W-:Y:S05]  /*1ee0*/  BSYNC B1 ;  /* 0x0000000000017941 */ /* 0x000fea0003800000 */
.L_x_12019:
[----:B------:R-:W-:Y:S04]  /*1ef0*/  BSSY B1, `(.L_x_12021) ;  /* 0x0000006000017945 */ /* 0x000fe80003800000 */
[----:B------:R-:W-:Y:S05]  /*1f00*/  @!P3 BRA `(.L_x_12022) ;  /* 0x000000000010b947 */ /* 0x000fea0003800000 */
[----:B-----5:R-:W-:-:S04]  /*1f10*/  PRMT R59, R45, 0x7632, R59 ;  /* 0x000076322d3b7816 */ /* 0x020fc8000000003b */
[----:B------:R-:W-:-:S05]  /*1f20*/  SHF.L.U32 R59, R59, 0x10, RZ ;  /* 0x000000103b3b7819 */ /* 0x000fca00000006ff */
[----:B------:R-:W-:-:S04]  /*1f30*/  FMUL.FTZ R59, R59, UR6 ;  /* 0x000000063b3b7c20 */ /* 0x000fc80008410000 */
[----:B------:R-:W-:-:S07]  /*1f40*/  @P2 FADD.FTZ R59, R31, R59 ;  /* 0x0000003b1f3b2221 */ /* 0x000fce0000010000 */
.L_x_12022:
[----:B------:R-:W-:Y:S05]  /*1f50*/  BSYNC B1 ;  /* 0x0000000000017941 */ /* 0x000fea0003800000 */
.L_x_12021:
[----:B------:R-:W-:Y:S04]  /*1f60*/  BSSY B1, `(.L_x_12023) ;  /* 0x0000005000017945 */ /* 0x000fe80003800000 */
[----:B------:R-:W-:Y:S05]  /*1f70*/  @!P3 BRA `(.L_x_12024) ;  /* 0x00000000000cb947 */ /* 0x000fea0003800000 */
[----:B-----5:R-:W-:-:S05]  /*1f80*/  SHF.L.U32 R60, R46, 0x10, RZ ;  /* 0x000000102e3c7819 */ /* 0x020fca00000006ff */
[----:B------:R-:W-:-:S04]  /*1f90*/  FMUL.FTZ R60, R60, UR6 ;  /* 0x000000063c3c7c20 */ /* 0x000fc80008410000 */
[----:B------:R-:W-:-:S07]  /*1fa0*/  @P2 FADD.FTZ R60, R36, R60 ;  /* 0x0000003c243c2221 */ /* 0x000fce0000010000 */
.L_x_12024:
[----:B------:R-:W-:Y:S05]  /*1fb0*/  BSYNC B1 ;  /* 0x0000000000017941 */ /* 0x000fea0003800000 */
.L_x_12023:
[----:B------:R-:W-:Y:S04]  /*1fc0*/  BSSY B1, `(.L_x_12025) ;  /* 0x0000006000017945 */ /* 0x000fe80003800000 */
[----:B------:R-:W-:Y:S05]  /*1fd0*/  @!P3 BRA `(.L_x_12026) ;  /* 0x000000000010b947 */ /* 0x000fea0003800000 */
[----:B-----5:R-:W-:-:S04]  /*1fe0*/  PRMT R61, R46, 0x7632, R61 ;  /* 0x000076322e3d7816 */ /* 0x020fc8000000003d */
[----:B------:R-:W-:-:S05]  /*1ff0*/  SHF.L.U32 R61, R61, 0x10, RZ ;  /* 0x000000103d3d7819 */ /* 0x000fca00000006ff */
[----:B------:R-:W-:-:S04]  /*2000*/  FMUL.FTZ R61, R61, UR6 ;  /* 0x000000063d3d7c20 */ /* 0x000fc80008410000 */
[----:B------:R-:W-:-:S07]  /*2010*/  @P2 FADD.FTZ R61, R37, R61 ;  /* 0x0000003d253d2221 */ /* 0x000fce0000010000 */
.L_x_12026:
[----:B------:R-:W-:Y:S05]  /*2020*/  BSYNC B1 ;  /* 0x0000000000017941 */ /* 0x000fea0003800000 */
.L_x_12025:
[----:B------:R-:W-:Y:S04]  /*2030*/  BSSY B1, `(.L_x_12027) ;  /* 0x0000005000017945 */ /* 0x000fe80003800000 */
[----:B------:R-:W-:Y:S05]  /*2040*/  @!P3 BRA `(.L_x_12028) ;  /* 0x00000000000cb947 */ /* 0x000fea0003800000 */
[----:B-----5:R-:W-:-:S05]  /*2050*/  SHF.L.U32 R62, R47, 0x10, RZ ;  /* 0x000000102f3e7819 */ /* 0x020fca00000006ff */
[----:B------:R-:W-:-:S04]  /*2060*/  FMUL.FTZ R62, R62, UR6 ;  /* 0x000000063e3e7c20 */ /* 0x000fc80008410000 */
[----:B------:R-:W-:-:S07]  /*2070*/  @P2 FADD.FTZ R62, R38, R62 ;  /* 0x0000003e263e2221 */ /* 0x000fce0000010000 */
.L_x_12028:
[----:B------:R-:W-:Y:S05]  /*2080*/  BSYNC B1 ;  /* 0x0000000000017941 */ /* 0x000fea0003800000 */
.L_x_12027:
[----:B------:R-:W-:Y:S04]  /*2090*/  BSSY B1, `(.L_x_12029) ;  /* 0x0000006000017945 */ /* 0x000fe80003800000 */
[----:B------:R-:W-:Y:S05]  /*20a0*/  @!P3 BRA `(.L_x_12030) ;  /* 0x000000000010b947 */ /* 0x000fea0003800000 */
[----:B-----5:R-:W-:-:S04]  /*20b0*/  PRMT R63, R47, 0x7632, R63 ;  /* 0x000076322f3f7816 */ /* 0x020fc8000000003f */
[----:B------:R-:W-:-:S05]  /*20c0*/  SHF.L.U32 R63, R63, 0x10, RZ ;  /* 0x000000103f3f7819 */ /* 0x000fca00000006ff */
[----:B------:R-:W-:-:S04]  /*20d0*/  FMUL.FTZ R63, R63, UR6 ;  /* 0x000000063f3f7c20 */ /* 0x000fc80008410000 */
[----:B------:R-:W-:-:S07]  /*20e0*/  @P2 FADD.FTZ R63, R39, R63 ;  /* 0x0000003f273f2221 */ /* 0x000fce0000010000 */
.L_x_12030:
[----:B------:R-:W-:Y:S05]  /*20f0*/  BSYNC B1 ;  /* 0x0000000000017941 */ /* 0x000fea0003800000 */
.L_x_12029:
[----:B------:R2:W-:Y:S01]  /*2100*/  STG.E.128 desc[UR4][R80.64], R56 ;  /* 0x0000003850007986 */ /* 0x0005e2000c101d04 */
[----:B------:R-:W-:Y:S01]  /*2110*/  VIADD R151, R151, 0x20 ;  /* 0x0000002097977836 */ /* 0x000fe20000000000 */
[----:B------:R-:W-:Y:S02]  /*2120*/  IADD3 R149, R149, 0x20, RZ ;  /* 0x0000002095957810 */ /* 0x000fe40007ffe0ff */
[----:B------:R2:W-:Y:S05]  /*2130*/  STG.E.128 desc[UR4][R80.64+0x10], R60 ;  /* 0x0000103c50007986 */ /* 0x0005ea000c101d04 */
.L_x_12014:
[----:B------:R-:W-:Y:S05]  /*2140*/  BSYNC B0 ;  /* 0x0000000000007941 */ /* 0x000fea0003800000 */
.L_x_12013:
[----:B------:R-:W-:Y:S01]  /*2150*/  ISETP.NE.AND P2, PT, R90, RZ, PT ;  /* 0x000000ff5a00720c */ /* 0x000fe20003f45270 */
[----:B------:R-:W-:-:S12]  /*2160*/  BSSY B0, `(.L_x_12031) ;  /* 0x000005f000007945 */ /* 0x000fd80003800000 */
[----:B------:R-:W-:Y:S05]  /*2170*/  @!P2 BRA `(.L_x_12032) ;  /* 0x000000040074a947 */ /* 0x000fea0003800000 */
[----:B012---:R-:W0:Y:S02]  /*2180*/  LDC.64 R80, c[0x0][0x230] ;  /* 0x00008c00ff507b82 */ /* 0x007e240000000a00 */
        /* <DEDUP_REMOVED lines=41> */
.L_x_12034:
[----:B------:R-:W-:Y:S05]  /*2420*/  BSYNC B1 ;  /* 0x0000000000017941 */ /* 0x000fea0003800000 */
.L_x_12033:
[----:B------:R-:W-:Y:S04]  /*2430*/  BSSY B1, `(.L_x_12035) ;  /* 0x0000006000017945 */ /* 0x000fe80003800000 */
[----:B------:R-:W-:Y:S05]  /*2440*/  @!P3 BRA `(.L_x_12036) ;  /* 0x000000000010b947 */ /* 0x000fea0003800000 */
[----:B-----5:R-:W-:-:S04]  /*2450*/  PRMT R65, R44, 0x7632, R65 ;  /* 0x000076322c417816 */ /* 0x020fc80000000041 */
[----:B------:R-:W-:-:S05]  /*2460*/  SHF.L.U32 R65, R65, 0x10, RZ ;  /* 0x0000001041417819 */ /* 0x000fca00000006ff */
[----:B------:R-:W-:-:S04]  /*2470*/  FMUL.FTZ R65, R65, UR6 ;  /* 0x0000000641417c20 */ /* 0x000fc80008410000 */
[----:B------:R-:W-:-:S07]  /*2480*/  @P2 FADD.FTZ R65, R29, R65 ;  /* 0x000000411d412221 */ /* 0x000fce0000010000 */
.L_x_12036:
[----:B------:R-:W-:Y:S05]  /*2490*/  BSYNC B1 ;  /* 0x0000000000017941 */ /* 0x000fea0003800000 */
.L_x_12035:
[----:B------:R-:W-:Y:S04]  /*24a0*/  BSSY B1, `(.L_x_12037) ;  /* 0x0000005000017945 */ /* 0x000fe80003800000 */
[----:B------:R-:W-:Y:S05]  /*24b0*/  @!P3 BRA `(.L_x_12038) ;  /* 0x00000000000cb947 */ /* 0x000fea0003800000 */
[----:B-----5:R-:W-:-:S05]  /*24c0*/  SHF.L.U32 R66, R45, 0x10, RZ ;  /* 0x000000102d427819 */ /* 0x020fca00000006ff */
[----:B------:R-:W-:-:S04]  /*24d0*/  FMUL.FTZ R66, R66, UR6 ;  /* 0x0000000642427c20 */ /* 0x000fc80008410000 */
[----:B------:R-:W-:-:S07]  /*24e0*/  @P2 FADD.FTZ R66, R30, R66 ;  /* 0x000000421e422221 */ /* 0x000fce0000010000 */
.L_x_12038:
[----:B------:R-:W-:Y:S05]  /*24f0*/  BSYNC B1 ;  /* 0x0000000000017941 */ /* 0x000fea0003800000 */
.L_x_12037:
[----:B------:R-:W-:Y:S04]  /*2500*/  BSSY B1, `(.L_x_12039) ;  /* 0x0000006000017945 */ /* 0x000fe80003800000 */
[----:B------:R-:W-:Y:S05]  /*2510*/  @!P3 BRA `(.L_x_12040) ;  /* 0x000000000010b947 */ /* 0x000fea0003800000 */
[----:B-----5:R-:W-:-:S04]  /*2520*/  PRMT R67, R45, 0x7632, R67 ;  /* 0x000076322d437816 */ /* 0x020fc80000000043 */
[----:B------:R-:W-:-:S05]  /*2530*/  SHF.L.U32 R67, R67, 0x10, RZ ;  /* 0x0000001043437819 */ /* 0x000fca00000006ff */
[----:B------:R-:W-:-:S04]  /*2540*/  FMUL.FTZ R67, R67, UR6 ;  /* 0x0000000643437c20 */ /* 0x000fc80008410000 */
[----:B------:R-:W-:-:S07]  /*2550*/  @P2 FADD.FTZ R67, R31, R67 ;  /* 0x000000431f432221 */ /* 0x000fce0000010000 */
.L_x_12040:
[----:B------:R-:W-:Y:S05]  /*2560*/  BSYNC B1 ;  /* 0x0000000000017941 */ /* 0x000fea0003800000 */
.L_x_12039:
[----:B------:R-:W-:Y:S04]  /*2570*/  BSSY B1, `(.L_x_12041) ;  /* 0x0000005000017945 */ /* 0x000fe80003800000 */
[----:B------:R-:W-:Y:S05]  /*2580*/  @!P3 BRA `(.L_x_12042) ;  /* 0x00000000000cb947 */ /* 0x000fea0003800000 */
[----:B-----5:R-:W-:-:S05]  /*2590*/  SHF.L.U32 R68, R46, 0x10, RZ ;  /* 0x000000102e447819 */ /* 0x020fca00000006ff */
[----:B------:R-:W-:-:S04]  /*25a0*/  FMUL.FTZ R68, R68, UR6 ;  /* 0x0000000644447c20 */ /* 0x000fc80008410000 */
[----:B------:R-:W-:-:S07]  /*25b0*/  @P2 FADD.FTZ R68, R36, R68 ;  /* 0x0000004424442221 */ /* 0x000fce0000010000 */
.L_x_12042:
[----:B------:R-:W-:Y:S05]  /*25c0*/  BSYNC B1 ;  /* 0x0000000000017941 */ /* 0x000fea0003800000 */
.L_x_12041:
[----:B------:R-:W-:Y:S04]  /*25d0*/  BSSY B1, `(.L_x_12043) ;  /* 0x0000006000017945 */ /* 0x000fe80003800000 */
[----:B------:R-:W-:Y:S05]  /*25e0*/  @!P3 BRA `(.L_x_12044) ;  /* 0x000000000010b947 */ /* 0x000fea0003800000 */
[----:B-----5:R-:W-:-:S04]  /*25f0*/  PRMT R69, R46, 0x7632, R69 ;  /* 0x000076322e457816 */ /* 0x020fc80000000045 */
[----:B------:R-:W-:-:S05]  /*2600*/  SHF.L.U32 R69, R69, 0x10, RZ ;  /* 0x0000001045457819 */ /* 0x000fca00000006ff */
[----:B------:R-:W-:-:S04]  /*2610*/  FMUL.FTZ R69, R69, UR6 ;  /* 0x0000000645457c20 */ /* 0x000fc80008410000 */
[----:B------:R-:W-:-:S07]  /*2620*/  @P2 FADD.FTZ R69, R37, R69 ;  /* 0x0000004525452221 */ /* 0x000fce0000010000 */
.L_x_12044:
[----:B------:R-:W-:Y:S05]  /*2630*/  BSYNC B1 ;  /* 0x0000000000017941 */ /* 0x000fea0003800000 */
.L_x_12043:
[----:B------:R-:W-:Y:S04]  /*2640*/  BSSY B1, `(.L_x_12045) ;  /* 0x0000005000017945 */ /* 0x000fe80003800000 */
[----:B------:R-:W-:Y:S05]  /*2650*/  @!P3 BRA `(.L_x_12046) ;  /* 0x00000000000cb947 */ /* 0x000fea0003800000 */
[----:B-----5:R-:W-:-:S05]  /*2660*/  SHF.L.U32 R70, R47, 0x10, RZ ;  /* 0x000000102f467819 */ /* 0x020fca00000006ff */
[----:B------:R-:W-:-:S04]  /*2670*/  FMUL.FTZ R70, R70, UR6 ;  /* 0x0000000646467c20 */ /* 0x000fc80008410000 */
[----:B------:R-:W-:-:S07]  /*2680*/  @P2 FADD.FTZ R70, R38, R70 ;  /* 0x0000004626462221 */ /* 0x000fce0000010000 */
.L_x_12046:
[----:B------:R-:W-:Y:S05]  /*2690*/  BSYNC B1 ;  /* 0x0000000000017941 */ /* 0x000fea0003800000 */
.L_x_12045:
[----:B------:R-:W-:Y:S04]  /*26a0*/  BSSY B1, `(.L_x_12047) ;  /* 0x0000006000017945 */ /* 0x000fe80003800000 */
[----:B------:R-:W-:Y:S05]  /*26b0*/  @!P3 BRA `(.L_x_12048) ;  /* 0x000000000010b947 */ /* 0x000fea0003800000 */
[----:B-----5:R-:W-:-:S04]  /*26c0*/  PRMT R71, R47, 0x7632, R71 ;  /* 0x000076322f477816 */ /* 0x020fc80000000047 */
[----:B------:R-:W-:-:S05]  /*26d0*/  SHF.L.U32 R71, R71, 0x10, RZ ;  /* 0x0000001047477819 */ /* 0x000fca00000006ff */
[----:B------:R-:W-:-:S04]  /*26e0*/  FMUL.FTZ R71, R71, UR6 ;  /* 0x0000000647477c20 */ /* 0x000fc80008410000 */
[----:B------:R-:W-:-:S07]  /*26f0*/  @P2 FADD.FTZ R71, R39, R71 ;  /* 0x0000004727472221 */ /* 0x000fce0000010000 */
.L_x_12048:
[----:B------:R-:W-:Y:S05]  /*2700*/  BSYNC B1 ;  /* 0x0000000000017941 */ /* 0x000fea0003800000 */
.L_x_12047:
[----:B------:R3:W-:Y:S01]  /*2710*/  STG.E.128 desc[UR4][R80.64], R64 ;  /* 0x0000004050007986 */ /* 0x0007e2000c101d04 */
[----:B------:R-:W-:Y:S02]  /*2720*/  IADD3 R151, R151, 0x20, RZ ;  /* 0x0000002097977810 */ /* 0x000fe40007ffe0ff */
[----:B------:R-:W-:Y:S01]  /*2730*/  IADD3 R149, R149, 0x20, RZ ;  /* 0x0000002095957810 */ /* 0x000fe20007ffe0ff */
[----:B------:R3:W-:Y:S06]  /*2740*/  STG.E.128 desc[UR4][R80.64+0x10], R68 ;  /* 0x0000104450007986 */ /* 0x0007ec000c101d04 */
.L_x_12032:
[----:B------:R-:W-:Y:S05]  /*2750*/  BSYNC B0 ;  /* 0x0000000000007941 */ /* 0x000fea0003800000 */
.L_x_12031:
[----:B------:R-:W-:Y:S01]  /*2760*/  ISETP.NE.AND P2, PT, R91, RZ, PT ;  /* 0x000000ff5b00720c */ /* 0x000fe20003f45270 */
[----:B------:R-:W-:-:S12]  /*2770*/  BSSY B0, `(.L_x_12049) ;  /* 0x000005d000007945 */ /* 0x000fd80003800000 */
[----:B------:R-:W-:Y:S05]  /*2780*/  @!P2 BRA `(.L_x_12050) ;  /* 0x00000004006ca947 */ /* 0x000fea0003800000 */
[----:B0123--:R-:W0:Y:S08]  /*2790*/  LDC.64 R80, c[0x0][0x230] ;  /* 0x00008c00ff507b82 */ /* 0x00fe300000000a00 */
[----:B------:R-:W1:Y:S01]  /*27a0*/  @P1 LDC.64 R72, c[0x0][0x220] ;  /* 0x00008800ff481b82 */ /* 0x000e620000000a00 */
[----:B0-----:R-:W-:-:S04]  /*27b0*/  ISETP.NE.U32.AND P2, PT, R80, RZ, PT ;  /* 0x000000ff5000720c */ /* 0x001fc80003f45070 */
[----:B------:R-:W-:-:S13]  /*27c0*/  ISETP.NE.AND.EX P2, PT, R81, RZ, PT, P2 ;  /* 0x000000ff5100720c */ /* 0x000fda0003f45320 */
[----:B------:R-:W0:Y:S02]  /*27d0*/  @P2 LDC.64 R82, c[0x0][0x230] ;  /* 0x00008c00ff522b82 */ /* 0x000e240000000a00 */
[----:B0-----:R-:W-:-:S05]  /*27e0*/  @P2 IMAD.WIDE.U32 R82, R149, 0x20, R82 ;  /* 0x0000002095522825 */ /* 0x001fca00078e0052 */
[----:B------:R-:W2:Y:S01]  /*27f0*/  @P2 LDG.E.128 R28, desc[UR4][R82.64] ;  /* 0x00000004521c2981 */ /* 0x000ea2000c1e1d00 */
[----:B------:R-:W-:Y:S01]  /*2800*/  ISETP.GT.AND P3, PT, R148, RZ, PT ;  /* 0x000000ff9400720c */ /* 0x000fe20003f64270 */
[----:B-1----:R-:W-:Y:S02]  /*2810*/  @P1 IMAD.WIDE.U32 R76, R151, 0x10, R72 ;  /* 0x00000010974c1825 */ /* 0x002fe400078e0048 */
[----:B------:R-:W3:Y:S04]  /*2820*/  @P2 LDG.E.128 R36, desc[UR4][R82.64+0x10] ;  /* 0x0000100452242981 */ /* 0x000ee8000c1e1d00 */
[----:B-----5:R3:W5:Y:S06]  /*2830*/  @P1 LDG.E.128 R44, desc[UR4][R76.64] ;  /* 0x000000044c2c1981 */ /* 0x02076c000c1e1d00 */
[----:B------:R-:W-:-:S04]  /*2840*/  @!P3 ISETP.NE.U32.AND P1, PT, R80, RZ, PT ;  /* 0x000000ff5000b20c */ /* 0x000fc80003f25070 */
[----:B------:R-:W-:Y:S01]  /*2850*/  @!P3 ISETP.NE.AND.EX P1, PT, R81, RZ, PT, P1 ;  /* 0x000000ff5100b20c */ /* 0x000fe20003f25310 */
[----:B------:R-:W-:Y:S03]  /*2860*/  BSSY B1, `(.L_x_12051) ;  /* 0x000001d000017945 */ /* 0x000fe60003800000 */
        /* <DEDUP_REMOVED lines=21> */
[----:B------:R-:W0:Y:S02]  /*29c0*/  LDC.64 R80, c[0x0][0x238] ;  /* 0x00008e00ff507b82 */ /* 0x000e240000000a00 */
[----:B------:R-:W-:Y:S01]  /*29d0*/  @!P3 FSEL R79, R39, RZ, P1 ;  /* 0x000000ff274fb208 */ /* 0x000fe20000800000 */
[----:B0-----:R-:W-:Y:S01]  /*29e0*/  IMAD.WIDE.U32 R80, R149, 0x20, R80 ;  /* 0x0000002095507825 */ /* 0x001fe200078e0050 */
[----:B------:R-:W-:Y:S07]  /*29f0*/  @!P3 BRA `(.L_x_12052) ;  /* 0x00000000000cb947 */ /* 0x000fee0003800000 */
[----:B-----5:R-:W-:-:S05]  /*2a00*/  SHF.L.U32 R72, R44, 0x10, RZ ;  /* 0x000000102c487819 */ /* 0x020fca00000006ff */
[----:B------:R-:W-:-:S04]  /*2a10*/  FMUL.FTZ R72, R72, UR6 ;  /* 0x0000000648487c20 */ /* 0x000fc80008410000 */
[----:B------:R-:W-:-:S07]  /*2a20*/  @P2 FADD.FTZ R72, R28, R72 ;  /* 0x000000481c482221 */ /* 0x000fce0000010000 */
.L_x_12052:
[----:B------:R-:W-:Y:S05]  /*2a30*/  BSYNC B1 ;  /* 0x0000000000017941 */ /* 0x000fea0003800000 */
.L_x_12051:
[----:B------:R-:W-:Y:S04]  /*2a40*/  BSSY B1, `(.L_x_12053) ;  /* 0x0000006000017945 */ /* 0x000fe80003800000 */
[----:B------:R-:W-:Y:S05]  /*2a50*/  @!P3 BRA `(.L_x_12054) ;  /* 0x000000000010b947 */ /* 0x000fea0003800000 */
[----:B-----5:R-:W-:-:S04]  /*2a60*/  PRMT R73, R44, 0x7632, R73 ;  /* 0x000076322c497816 */ /* 0x020fc80000000049 */
[----:B------:R-:W-:-:S05]  /*2a70*/  SHF.L.U32 R73, R73, 0x10, RZ ;  /* 0x0000001049497819 */ /* 0x000fca00000006ff */
[----:B------:R-:W-:-:S04]  /*2a80*/  FMUL.FTZ R73, R73, UR6 ;  /* 0x0000000649497c20 */ /* 0x000fc80008410000 */
[----:B------:R-:W-:-:S07]  /*2a90*/  @P2 FADD.FTZ R73, R29, R73 ;  /* 0x000000491d492221 */ /* 0x000fce0000010000 */
.L_x_12054:
[----:B------:R-:W-:Y:S05]  /*2aa0*/  BSYNC B1 ;  /* 0x0000000000017941 */ /* 0x000fea0003800000 */
.L_x_12053:
[----:B------:R-:W-:Y:S04]  /*2ab0*/  BSSY B1, `(.L_x_12055) ;  /* 0x0000005000017945 */ /* 0x000fe80003800000 */
[----:B------:R-:W-:Y:S05]  /*2ac0*/  @!P3 BRA `(.L_x_12056) ;  /* 0x00000000000cb947 */ /* 0x000fea0003800000 */
[----:B-----5:R-:W-:-:S05]  /*2ad0*/  SHF.L.U32 R74, R45, 0x10, RZ ;  /* 0x000000102d4a7819 */ /* 0x020fca00000006ff */
[----:B------:R-:W-:-:S04]  /*2ae0*/  FMUL.FTZ R74, R74, UR6 ;  /* 0x000000064a4a7c20 */ /* 0x000fc80008410000 */
[----:B------:R-:W-:-:S07]  /*2af0*/  @P2 FADD.FTZ R74, R30, R74 ;  /* 0x0000004a1e4a2221 */ /* 0x000fce0000010000 */
.L_x_12056:
[----:B------:R-:W-:Y:S05]  /*2b00*/  BSYNC B1 ;  /* 0x0000000000017941 */ /* 0x000fea0003800000 */
.L_x_12055:
[----:B------:R-:W-:Y:S04]  /*2b10*/  BSSY B1, `(.L_x_12057) ;  /* 0x0000006000017945 */ /* 0x000fe80003800000 */
[----:B------:R-:W-:Y:S05]  /*2b20*/  @!P3 BRA `(.L_x_12058) ;  /* 0x000000000010b947 */ /* 0x000fea0003800000 */
[----:B-----5:R-:W-:-:S05]  /*2b30*/  PRMT R75, R45, 0x7632, R75 ;  /* 0x000076322d4b7816 */ /* 0x020fca000000004b */
[----:B------:R-:W-:-:S04]  /*2b40*/  IMAD.U32 R75, R75, 0x10000, RZ ;  /* 0x000100004b4b7824 */ /* 0x000fc800078e00ff */
[----:B------:R-:W-:-:S04]  /*2b50*/  FMUL.FTZ R75, R75, UR6 ;  /* 0x000000064b4b7c20 */ /* 0x000fc80008410000 */
[----:B------:R-:W-:-:S07]  /*2b60*/  @P2 FADD.FTZ R75, R31, R75 ;  /* 0x0000004b1f4b2221 */ /* 0x000fce0000010000 */
.L_x_12058:
[----:B------:R-:W-:Y:S05]  /*2b70*/  BSYNC B1 ;  /* 0x0000000000017941 */ /* 0x000fea0003800000 */
.L_x_12057:
[----:B------:R-:W-:Y:S04]  /*2b80*/  BSSY B1, `(.L_x_12059) ;  /* 0x0000005000017945 */ /* 0x000fe80003800000 */
[----:B------:R-:W-:Y:S05]  /*2b90*/  @!P3 BRA `(.L_x_12060) ;  /* 0x00000000000cb947 */ /* 0x000fea0003800000 */
[----:B-----5:R-:W-:-:S05]  /*2ba0*/  SHF.L.U32 R76, R46, 0x10, RZ ;  /* 0x000000102e4c7819 */ /* 0x020fca00000006ff */
[----:B------:R-:W-:-:S04]  /*2bb0*/  FMUL.FTZ R76, R76, UR6 ;  /* 0x000000064c4c7c20 */ /* 0x000fc80008410000 */
[----:B------:R-:W-:-:S07]  /*2bc0*/  @P2 FADD.FTZ R76, R36, R76 ;  /* 0x0000004c244c2221 */ /* 0x000fce0000010000 */
.L_x_12060:
[----:B------:R-:W-:Y:S05]  /*2bd0*/  BSYNC B1 ;  /* 0x0000000000017941 */ /* 0x000fea0003800000 */
.L_x_12059:
[----:B------:R-:W-:Y:S04]  /*2be0*/  BSSY B1, `(.L_x_12061) ;  /* 0x0000006000017945 */ /* 0x000fe80003800000 */
[----:B------:R-:W-:Y:S05]  /*2bf0*/  @!P3 BRA `(.L_x_12062) ;  /* 0x000000000010b947 */ /* 0x000fea0003800000 */
[----:B-----5:R-:W-:-:S04]  /*2c00*/  PRMT R77, R46, 0x7632, R77 ;  /* 0x000076322e4d7816 */ /* 0x020fc8000000004d */
[----:B------:R-:W-:-:S05]  /*2c10*/  SHF.L.U32 R77, R77, 0x10, RZ ;  /* 0x000000104d4d7819 */ /* 0x000fca00000006ff */
[----:B------:R-:W-:-:S04]  /*2c20*/  FMUL.FTZ R77, R77, UR6 ;  /* 0x000000064d4d7c20 */ /* 0x000fc80008410000 */
[----:B------:R-:W-:-:S07]  /*2c30*/  @P2 FADD.FTZ R77, R37, R77 ;  /* 0x0000004d254d2221 */ /* 0x000fce0000010000 */
.L_x_12062:
[----:B------:R-:W-:Y:S05]  /*2c40*/  BSYNC B1 ;  /* 0x0000000000017941 */ /* 0x000fea0003800000 */
.L_x_12061:
[----:B------:R-:W-:Y:S04]  /*2c50*/  BSSY B1, `(.L_x_12063) ;  /* 0x0000005000017945 */ /* 0x000fe80003800000 */
[----:B------:R-:W-:Y:S05]  /*2c60*/  @!P3 BRA `(.L_x_12064) ;  /* 0x00000000000cb947 */ /* 0x000fea0003800000 */
[----:B-----5:R-:W-:-:S05]  /*2c70*/  SHF.L.U32 R78, R47, 0x10, RZ ;  /* 0x000000102f4e7819 */ /* 0x020fca00000006ff */
[----:B------:R-:W-:-:S04]  /*2c80*/  FMUL.FTZ R78, R78, UR6 ;  /* 0x000000064e4e7c20 */ /* 0x000fc80008410000 */
[----:B------:R-:W-:-:S07]  /*2c90*/  @P2 FADD.FTZ R78, R38, R78 ;  /* 0x0000004e264e2221 */ /* 0x000fce0000010000 */
.L_x_12064:
[----:B------:R-:W-:Y:S05]  /*2ca0*/  BSYNC B1 ;  /* 0x0000000000017941 */ /* 0x000fea0003800000 */
.L_x_12063:
[----:B------:R-:W-:Y:S04]  /*2cb0*/  BSSY B1, `(.L_x_12065) ;  /* 0x0000006000017945 */ /* 0x000fe80003800000 */
[----:B------:R-:W-:Y:S05]  /*2cc0*/  @!P3 BRA `(.L_x_12066) ;  /* 0x000000000010b947 */ /* 0x000fea0003800000 */
[----:B-----5:R-:W-:-:S04]  /*2cd0*/  PRMT R79, R47, 0x7632, R79 ;  /* 0x000076322f4f7816 */ /* 0x020fc8000000004f */
[----:B------:R-:W-:-:S05]  /*2ce0*/  SHF.L.U32 R79, R79, 0x10, RZ ;  /* 0x000000104f4f7819 */ /* 0x000fca00000006ff */
[----:B------:R-:W-:-:S04]  /*2cf0*/  FMUL.FTZ R79, R79, UR6 ;  /* 0x000000064f4f7c20 */ /* 0x000fc80008410000 */
[----:B------:R-:W-:-:S07]  /*2d00*/  @P2 FADD.FTZ R79, R39, R79 ;  /* 0x0000004f274f2221 */ /* 0x000fce0000010000 */
.L_x_12066:
[----:B------:R-:W-:Y:S05]  /*2d10*/  BSYNC B1 ;  /* 0x0000000000017941 */ /* 0x000fea0003800000 */
.L_x_12065:
[----:B------:R4:W-:Y:S04]  /*2d20*/  STG.E.128 desc[UR4][R80.64], R72 ;  /* 0x0000004850007986 */ /* 0x0009e8000c101d04 */
[----:B------:R4:W-:Y:S02]  /*2d30*/  STG.E.128 desc[UR4][R80.64+0x10], R76 ;  /* 0x0000104c50007986 */ /* 0x0009e4000c101d04 */
.L_x_12050:
[----:B------:R-:W-:Y:S05]  /*2d40*/  BSYNC B0 ;  /* 0x0000000000007941 */ /* 0x000fea0003800000 */
.L_x_12049:
        /* <DEDUP_REMOVED lines=150> */
.L_x_12090:
        /* <DEDUP_REMOVED lines=18> */
[----:B------:R-:W-:Y:S01]  /*37d0*/  IADD3 R146, R146, -0x1, RZ ;  /* 0xffffffff92927810 */ /* 0x000fe20007ffe0ff */
[----:B------:R-:W-:Y:S01]  /*37e0*/  BSSY B1, `(.L_x_12070) ;  /* 0x0000029000017945 */ /* 0x000fe20003800000 */
[----:B------:R-:W-:Y:S02]  /*37f0*/  PLOP3.LUT P1, PT, PT, PT, UP0, 0x40, 0x0 ;  /* 0x000000000000781c */ /* 0x000fe40003f2e808 */
[----:B------:R-:W-:Y:S01]  /*3800*/  LOP3.LUT R86, R87, 0x1f, RZ, 0xc0, !PT ;  /* 0x0000001f57567812 */ /* 0x000fe200078ec0ff */
[----:B------:R-:W-:Y:S01]  /*3810*/  IMAD R146, R146, R145, RZ ;  /* 0x0000009192927224 */ /* 0x000fe200078e02ff */
[----:B------:R-:W-:-:S04]  /*3820*/  FSEL R145, R149, RZ, P1 ;  /* 0x000000ff95917208 */ /* 0x000fc80000800000 */
[----:B-1----:R-:W-:-:S04]  /*3830*/  SHF.R.S32.HI R81, RZ, 0x1f, R146 ;  /* 0x0000001fff517819 */ /* 0x002fc80000011492 */
        /* <DEDUP_REMOVED lines=25> */
[----:B0-----:R-:W-:Y:S01]  /*39d0*/  FFMA.FTZ R150, R139, R157, R138 ;  /* 0x0000009d8b967223 */ /* 0x001fe2000001008a */
        /* <DEDUP_REMOVED lines=9> */
.L_x_12071:
[----:B------:R-:W-:Y:S05]  /*3a70*/  BSYNC B1 ;  /* 0x0000000000017941 */ /* 0x000fea0003800000 */
.L_x_12070:
        /* <DEDUP_REMOVED lines=35> */
.L_x_12073:
[----:B------:R-:W-:Y:S05]  /*3cb0*/  BSYNC B1 ;  /* 0x0000000000017941 */ /* 0x000fea0003800000 */
.L_x_12072:
        /* <DEDUP_REMOVED lines=35> */
.L_x_12075:
[----:B------:R-:W-:Y:S05]  /*3ef0*/  BSYNC B1 ;  /* 0x0000000000017941 */ /* 0x000fea0003800000 */
.L_x_12074:
        /* <DEDUP_REMOVED lines=35> */
.L_x_12077:
[----:B------:R-:W-:Y:S05]  /*4130*/  BSYNC B1 ;  /* 0x0000000000017941 */ /* 0x000fea0003800000 */
.L_x_12076:
[----:B------:R-:W-:-:S13]  /*4140*/  ISETP.NE.AND P1, PT, R91, RZ, PT ;  /* 0x000000ff5b00720c */ /* 0x000fda0003f25270 */
[----:B------:R-:W-:Y:S05]  /*4150*/  @!P1 BRA `(.L_x_12069) ;  /* 0x00000000007c9947 */ /* 0x000fea0003800000 */
[----:B-1234-:R-:W1:Y:S01]  /*4160*/  LDC.64 R80, c[0x0][0x2b8] ;  /* 0x0000ae00ff507b82 */ /* 0x01ee620000000a00 */
        /* <DEDUP_REMOVED lines=22> */
[----:B0-----:R-:W-:Y:S01]  /*42d0*/  FFMA.FTZ R150, R128, R153, R129 ;  /* 0x0000009980967223 */ /* 0x001fe20000010081 */
[----:B------:R-:W-:Y:S01]  /*42e0*/  FFMA.FTZ R148, R126, R147, R127 ;  /* 0x000000937e947223 */ /* 0x000fe2000001007f */
[----:B-1----:R-:W-:Y:S01]  /*42f0*/  IMAD.WIDE.U32 R146, R149, 0x10, R80 ;  /* 0x0000001095927825 */ /* 0x002fe200078e0050 */
[----:B------:R-:W-:-:S02]  /*4300*/  F2FP.BF16.F32.PACK_AB R83, R152, R83 ;  /* 0x000000539853723e */ /* 0x000fc400000010ff */
[----:B------:R-:W-:Y:S02]  /*4310*/  F2FP.BF16.F32.PACK_AB R82, R157, R82 ;  /* 0x000000529d52723e */ /* 0x000fe400000010ff */
[----:B------:R-:W-:Y:S02]  /*4320*/  F2FP.BF16.F32.PACK_AB R81, R150, R151 ;  /* 0x000000979651723e */ /* 0x000fe400000010ff */
[----:B------:R-:W-:-:S05]  /*4330*/  F2FP.BF16.F32.PACK_AB R80, R148, R145 ;  /* 0x000000919450723e */ /* 0x000fca00000010ff */
[----:B------:R0:W-:Y:S02]  /*4340*/  STG.E.128 desc[UR4][R146.64], R80 ;  /* 0x0000005092007986 */ /* 0x0001e4000c101d04 */
.L_x_12069:
[----:B------:R-:W-:Y:S05]  /*4350*/  BSYNC B0 ;  /* 0x0000000000007941 */ /* 0x000fea0003800000 */
.L_x_12068:
[----:B01234-:R-:W0:Y:S02]  /*4360*/  LDC.64 R80, c[0x0][0x210] ;  /* 0x00008400ff507b82 */ /* 0x01fe240000000a00 */
[----:B0-----:R-:W-:-:S04]  /*4370*/  LEA R144, R80, R144, 0x2 ;  /* 0x0000009050907211 */ /* 0x001fc800078e10ff */
[----:B------:R-:W-:-:S13]  /*4380*/  ISETP.GE.AND P1, PT, R144, R81, PT ;  /* 0x000000519000720c */ /* 0x000fda0003f26270 */
[----:B------:R-:W-:Y:S05]  /*4390*/  @!P1 BRA `(.L_x_12078) ;  /* 0xffffffc800949947 */ /* 0x000fea000383ffff */
[----:B------:R-:W-:Y:S05]  /*43a0*/  EXIT ;  /* 0x000000000000794d */ /* 0x000fea0003800000 */
.L_x_12067:
        /* <DEDUP_REMOVED lines=8> */
.L_x_12080:
[----:B------:R-:W-:Y:S05]  /*4430*/  BSYNC B0 ;  /* 0x0000000000007941 */ /* 0x000fea0003800000 */
.L_x_12079:
        /* <DEDUP_REMOVED lines=10> */
.L_x_12081:
[----:B------:R-:W-:Y:S01]  /*44e0*/  HFMA2.MMA R154, -RZ, RZ, 0, 2.384185791015625e-07 ;  /* 0x00000004ff9a7435 */ /* 0x000fe200000001ff */
[----:B------:R-:W-:-:S05]  /*44f0*/  MOV R83, R153 ;  /* 0x0000009900537202 */ /* 0x000fca0000000f00 */
[----:B------:R-:W-:-:S05]  /*4500*/  FADD.FTZ R83, R82, R83 ;  /* 0x0000005352537221 */ /* 0x000fca0000010000 */
[----:B------:R-:W-:-:S07]  /*4510*/  MOV R155, R83 ;  /* 0x00000053009b7202 */ /* 0x000fce0000000f00 */
[----:B------:R-:W-:Y:S05]  /*4520*/  WARPSYNC.COLLECTIVE R152, `(.L_x_12082) ;  /* 0x0000000098087348 */ /* 0x000fea0003c00000 */
[----:B------:R0:W1:Y:S02]  /*4530*/  SHFL.BFLY P6, R153, R155, R154, R157 ;  /* 0x0c00009a9b997389 */ /* 0x00006400000c009d */
[----:B01----:R-:W-:Y:S01]  /*4540*/  ENDCOLLECTIVE ;  /* 0x000000000000791b */ /* 0x003fe20003800000 */
.L_x_12082:
[----:B------:R-:W-:Y:S01]  /*4550*/  HFMA2.MMA R154, -RZ, RZ, 0, 4.76837158203125e-07 ;  /* 0x00000008ff9a7435 */ /* 0x000fe200000001ff */
[----:B------:R-:W-:-:S05]  /*4560*/  MOV R80, R153 ;  /* 0x0000009900507202 */ /* 0x000fca0000000f00 */
[----:B------:R-:W-:-:S05]  /*4570*/  FADD.FTZ R150, R83, R80 ;  /* 0x0000005053967221 */ /* 0x000fca0000010000 */
[----:B------:R-:W-:-:S07]  /*4580*/  MOV R155, R150 ;  /* 0x00000096009b7202 */ /* 0x000fce0000000f00 */
[----:B------:R-:W-:Y:S05]  /*4590*/  WARPSYNC.COLLECTIVE R152, `(.L_x_12083) ;  /* 0x0000000098087348 */ /* 0x000fea0003c00000 */
[----:B------:R0:W1:Y:S02]  /*45a0*/  SHFL.BFLY P6, R153, R155, R154, R157 ;  /* 0x0c00009a9b997389 */ /* 0x00006400000c009d */
[----:B01----:R-:W-:Y:S01]  /*45b0*/  ENDCOLLECTIVE ;  /* 0x000000000000791b */ /* 0x003fe20003800000 */
.L_x_12083:
[----:B------:R-:W-:Y:S01]  /*45c0*/  HFMA2.MMA R154, -RZ, RZ, 0, 9.5367431640625e-07 ;  /* 0x00000010ff9a7435 */ /* 0x000fe200000001ff */
[----:B------:R-:W-:-:S05]  /*45d0*/  MOV R149, R153 ;  /* 0x0000009900957202 */ /* 0x000fca0000000f00 */
[----:B------:R-:W-:-:S05]  /*45e0*/  FADD.FTZ R151, R150, R149 ;  /* 0x0000009596977221 */ /* 0x000fca0000010000 */
[----:B------:R-:W-:-:S07]  /*45f0*/  MOV R155, R151 ;  /* 0x00000097009b7202 */ /* 0x000fce0000000f00 */
[----:B------:R-:W-:Y:S05]  /*4600*/  WARPSYNC.COLLECTIVE R152, `(.L_x_12084) ;  /* 0x0000000098087348 */ /* 0x000fea0003c00000 */
[----:B------:R0:W1:Y:S02]  /*4610*/  SHFL.BFLY P6, R153, R155, R154, R157 ;  /* 0x0c00009a9b997389 */ /* 0x00006400000c009d */
[----:B01----:R-:W-:Y:S01]  /*4620*/  ENDCOLLECTIVE ;  /* 0x000000000000791b */ /* 0x003fe20003800000 */
.L_x_12084:
        /* <DEDUP_REMOVED lines=89> */
.L_x_12085:
[----:B------:R-:W-:Y:S01]  /*4bc0*/  HFMA2.MMA R154, -RZ, RZ, 0, 1.1920928955078125e-07 ;  /* 0x00000002ff9a7435 */ /* 0x000fe200000001ff */
[----:B------:R-:W-:-:S05]  /*4bd0*/  MOV R81, R153 ;  /* 0x0000009900517202 */ /* 0x000fca0000000f00 */
[----:B------:R-:W-:-:S05]  /*4be0*/  FADD.FTZ R81, R80, R81 ;  /* 0x0000005150517221 */ /* 0x000fca0000010000 */
[----:B------:R-:W-:-:S07]  /*4bf0*/  MOV R155, R81 ;  /* 0x00000051009b7202 */ /* 0x000fce0000000f00 */
[----:B------:R-:W-:Y:S05]  /*4c00*/  WARPSYNC.COLLECTIVE R152, `(.L_x_12086) ;  /* 0x0000000098087348 */ /* 0x000fea0003c00000 */
[----:B------:R0:W1:Y:S02]  /*4c10*/  SHFL.BFLY P6, R153, R155, R154, R157 ;  /* 0x0c00009a9b997389 */ /* 0x00006400000c009d */
[----:B01----:R-:W-:Y:S01]  /*4c20*/  ENDCOLLECTIVE ;  /* 0x000000000000791b */ /* 0x003fe20003800000 */
.L_x_12086:
[----:B------:R-:W-:Y:S01]  /*4c30*/  HFMA2.MMA R154, -RZ, RZ, 0, 2.384185791015625e-07 ;  /* 0x00000004ff9a7435 */ /* 0x000fe200000001ff */
[----:B------:R-:W-:-:S05]  /*4c40*/  MOV R82, R153 ;  /* 0x0000009900527202 */ /* 0x000fca0000000f00 */
[----:B------:R-:W-:-:S05]  /*4c50*/  FADD.FTZ R82, R81, R82 ;  /* 0x0000005251527221 */ /* 0x000fca0000010000 */
[----:B------:R-:W-:-:S07]  /*4c60*/  MOV R155, R82 ;  /* 0x00000052009b7202 */ /* 0x000fce0000000f00 */
[----:B------:R-:W-:Y:S05]  /*4c70*/  WARPSYNC.COLLECTIVE R152, `(.L_x_12087) ;  /* 0x0000000098087348 */ /* 0x000fea0003c00000 */
[----:B------:R0:W1:Y:S02]  /*4c80*/  SHFL.BFLY P6, R153, R155, R154, R157 ;  /* 0x0c00009a9b997389 */ /* 0x00006400000c009d */
[----:B01----:R-:W-:Y:S01]  /*4c90*/  ENDCOLLECTIVE ;  /* 0x000000000000791b */ /* 0x003fe20003800000 */
.L_x_12087:
[----:B------:R-:W-:Y:S01]  /*4ca0*/  HFMA2.MMA R154, -RZ, RZ, 0, 4.76837158203125e-07 ;  /* 0x00000008ff9a7435 */ /* 0x000fe200000001ff */
[----:B------:R-:W-:-:S05]  /*4cb0*/  MOV R83, R153 ;  /* 0x0000009900537202 */ /* 0x000fca0000000f00 */
[----:B------:R-:W-:-:S05]  /*4cc0*/  FADD.FTZ R83, R82, R83 ;  /* 0x0000005352537221 */ /* 0x000fca0000010000 */
[----:B------:R-:W-:-:S07]  /*4cd0*/  MOV R155, R83 ;  /* 0x00000053009b7202 */ /* 0x000fce0000000f00 */
[----:B------:R-:W-:Y:S05]  /*4ce0*/  WARPSYNC.COLLECTIVE R152, `(.L_x_12088) ;  /* 0x0000000098087348 */ /* 0x000fea0003c00000 */
[----:B------:R0:W1:Y:S02]  /*4cf0*/  SHFL.BFLY P6, R153, R155, R154, R157 ;  /* 0x0c00009a9b997389 */ /* 0x00006400000c009d */
[----:B01----:R-:W-:Y:S01]  /*4d00*/  ENDCOLLECTIVE ;  /* 0x000000000000791b */ /* 0x003fe20003800000 */
.L_x_12088:
[----:B------:R-:W-:Y:S01]  /*4d10*/  HFMA2.MMA R154, -RZ, RZ, 0, 9.5367431640625e-07 ;  /* 0x00000010ff9a7435 */ /* 0x000fe200000001ff */
[----:B------:R-:W-:-:S05]  /*4d20*/  MOV R150, R153 ;  /* 0x0000009900967202 */ /* 0x000fca0000000f00 */
[----:B------:R-:W-:-:S05]  /*4d30*/  FADD.FTZ R150, R83, R150 ;  /* 0x0000009653967221 */ /* 0x000fca0000010000 */
[----:B------:R-:W-:-:S07]  /*4d40*/  MOV R155, R150 ;  /* 0x00000096009b7202 */ /* 0x000fce0000000f00 */
[----:B------:R-:W-:Y:S05]  /*4d50*/  WARPSYNC.COLLECTIVE R152, `(.L_x_12089) ;  /* 0x0000000098087348 */ /* 0x000fea0003c00000 */
[----:B------:R0:W1:Y:S02]  /*4d60*/  SHFL.BFLY P6, R153, R155, R154, R157 ;  /* 0x0c00009a9b997389 */ /* 0x00006400000c009d */
[----:B01----:R-:W-:Y:S01]  /*4d70*/  ENDCOLLECTIVE ;  /* 0x000000000000791b */ /* 0x003fe20003800000 */
.L_x_12089:
[----:B------:R-:W-:Y:S01]  /*4d80*/  MOV R151, R153 ;  /* 0x0000009900977202 */ /* 0x000fe20000000f00 */
[----:B------:R-:W-:Y:S06]  /*4d90*/  BRA `(.L_x_12090) ;  /* 0xffffffe800447947 */ /* 0x000fec000383ffff */
.L_x_12091:
        /* <DEDUP_REMOVED lines=14> */
.L_x_37416:


//--------------------- .text._ZN10layer_norm13ln_fwd_kernelINS_13Kernel_traitsI13__nv_bfloat16S2_fS2_fjLj1280ELj1ELj4ELj1ELj16ENS_18Kernel_traits_baseILj1280ES2_S2_fS2_fjLj128EEEEELb0ELb0ELb1ELb1EEEvNS_9FwdParamsE --------------------------
	.section	.text._ZN10layer_norm13ln_fwd_kernelINS_13Kernel_traitsI13__nv_bfloat16S2_fS2_fjLj1280ELj1ELj4ELj1ELj16ENS_18Kernel_traits_baseILj1280ES2_S2_fS2_fjLj128EEEEELb0ELb0ELb1ELb1EEEvNS_9FwdParamsE,"ax",@progbits
	.align	128
        .global         _ZN10layer_norm13ln_fwd_kernelINS_13Kernel_traitsI13__nv_bfloat16S2_fS2_fjLj1280ELj1ELj4ELj1ELj16ENS_18Kernel_traits_baseILj1280ES2_S2_fS2_fjLj128EEEEELb0ELb0ELb1ELb1EEEvNS_9FwdParamsE
        .type           _ZN10layer_norm13ln_fwd_kernelINS_13Kernel_traitsI13__nv_bfloat16S2_fS2_fjLj1280ELj1ELj4ELj1ELj16ENS_18Kernel_traits_baseILj1280ES2_S2_fS2_fjLj128EEEEELb0ELb0ELb1ELb1EEEvNS_9FwdParamsE,@function
        .size           _ZN10layer_norm13ln_fwd_kernelINS_13Kernel_traitsI13__nv_bfloat16S2_fS2_fjLj1280ELj1ELj4ELj1ELj16ENS_18Kernel_traits_baseILj1280ES2_S2_fS2_fjLj128EEEEELb0ELb0ELb1ELb1EEEvNS_9FwdParamsE,(.L_x_37417 - _ZN10layer_norm13ln_fwd_kernelINS_13Kernel_traitsI13__nv_bfloat16S2_fS2_fjLj1280ELj1ELj4ELj1ELj16ENS_18Kernel_traits_baseILj1280ES2_S2_fS2_fjLj128EEEEELb0ELb0ELb1ELb1EEEvNS_9FwdParamsE)
        .other          _ZN10layer_norm13ln_fwd_kernelINS_13Kernel_traitsI13__nv_bfloat16S2_fS2_fjLj1280ELj1ELj4ELj1ELj16ENS_18Kernel_traits_baseILj1280ES2_S2_fS2_fjLj128EEEEELb0ELb0ELb1ELb1EEEvNS_9FwdParamsE,@"STO_CUDA_ENTRY STV_DEFAULT"
_ZN10layer_norm13ln_fwd_kernelINS_13Kernel_traitsI13__nv_bfloat16S2_fS2_fjLj1280ELj1ELj4ELj1ELj16ENS_18Kernel_traits_baseILj1280ES2_S2_fS2_fjLj128EEEEELb0ELb0ELb1ELb1EEEvNS_9FwdParamsE:
.text._ZN10layer_norm13ln_fwd_kernelINS_13Kernel_traitsI13__nv_bfloat16S2_fS2_fjLj1280ELj1ELj4ELj1ELj16ENS_18Kernel_traits_baseILj1280ES2_S2_fS2_fjLj128EEEEELb0ELb0ELb1ELb1EEEvNS_9FwdParamsE:
        /* <DEDUP_REMOVED lines=40> */
[----:B------:R-:W-:Y:S01]  /*0280*/  ULDC.U8 UR6, c[0x0][0x2a0] ;  /* 0x0000a80000067ab9 */ /* 0x000fe20000000000 */
[----:B------:R-:W-:Y:S01]  /*0290*/  SHF.L.U32 R7, R14, 0x10, RZ ;  /* 0x000000100e077819 */ /* 0x000fe200000006ff */
[----:B------:R-:W-:Y:S01]  /*02a0*/  ULDC UR7, c[0x0][0x2d8] ;  /* 0x0000b60000077ab9 */ /* 0x000fe20000000800 */
[----:B------:R-:W-:-:S02]  /*02b0*/  PRMT R95, R8, 0x7632, R95 ;  /* 0x00007632085f7816 */ /* 0x000fc4000000005f */
[----:B------:R-:W-:Y:S02]  /*02c0*/  SHF.L.U32 R0, R8, 0x10, RZ ;  /* 0x0000001008007819 */ /* 0x000fe400000006ff */
[C---:B------:R-:W-:Y:S02]  /*02d0*/  PRMT R100, R13.reuse, 0x7632, R100 ;  /* 0x000076320d647816 */ /* 0x040fe40000000064 */
[----:B------:R-:W-:Y:S02]  /*02e0*/  SHF.L.U32 R6, R13, 0x10, RZ ;  /* 0x000000100d067819 */ /* 0x000fe400000006ff */
[C---:B------:R-:W-:Y:S02]  /*02f0*/  PRMT R112, R17.reuse, 0x7632, R112 ;  /* 0x0000763211707816 */ /* 0x040fe40000000070 */
[----:B------:R-:W-:Y:S02]  /*0300*/  SHF.L.U32 R14, R17, 0x10, RZ ;  /* 0x00000010110e7819 */ /* 0x000fe400000006ff */
[----:B------:R-:W-:-:S02]  /*0310*/  PRMT R96, R9, 0x7632, R96 ;  /* 0x0000763209607816 */ /* 0x000fc40000000060 */
[----:B------:R-:W-:Y:S02]  /*0320*/  PRMT R97, R10, 0x7632, R97 ;  /* 0x000076320a617816 */ /* 0x000fe40000000061 */
[----:B------:R-:W-:Y:S02]  /*0330*/  PRMT R98, R11, 0x7632, R98 ;  /* 0x000076320b627816 */ /* 0x000fe40000000062 */
[----:B------:R-:W-:Y:S02]  /*0340*/  PRMT R99, R12, 0x7632, R99 ;  /* 0x000076320c637816 */ /* 0x000fe40000000063 */
        /* <DEDUP_REMOVED lines=21> */
[----:B------:R-:W-:Y:S02]  /*04a0*/  SHF.L.U32 R3, R10, 0x10, RZ ;  /* 0x000000100a037819 */ /* 0x000fe400000006ff */
[----:B0-----:R-:W-:Y:S02]  /*04b0*/  SHF.L.U32 R4, R11, 0x10, RZ ;  /* 0x000000100b047819 */ /* 0x001fe400000006ff */
[----:B------:R-:W-:Y:S02]  /*04c0*/  SHF.L.U32 R5, R12, 0x10, RZ ;  /* 0x000000100c057819 */ /* 0x000fe400000006ff */
[----:B------:R-:W-:Y:S02]  /*04d0*/  SHF.L.U32 R9, R44, 0x10, RZ ;  /* 0x000000102c097819 */ /* 0x000fe400000006ff */
[----:B------:R-:W-:Y:S02]  /*04e0*/  SHF.L.U32 R10, R45, 0x10, RZ ;  /* 0x000000102d0a7819 */ /* 0x000fe400000006ff */
[----:B------:R-:W-:-:S02]  /*04f0*/  SHF.L.U32 R11, R46, 0x10, RZ ;  /* 0x000000102e0b7819 */ /* 0x000fc400000006ff */
[----:B------:R-:W-:Y:S02]  /*0500*/  SHF.L.U32 R12, R47, 0x10, RZ ;  /* 0x000000102f0c7819 */ /* 0x000fe400000006ff */
[----:B------:R-:W-:Y:S02]  /*0510*/  LOP3.LUT R92, R92, 0x1f, RZ, 0xc0, !PT ;  /* 0x0000001f5c5c7812 */ /* 0x000fe400078ec0ff */
        /* <DEDUP_REMOVED lines=82> */
.L_x_12175:
[----:B0-----:R-:W0:Y:S08]  /*0a40*/  LDC.64 R74, c[0x0][0x230] ;  /* 0x00008c00ff4a7b82 */ /* 0x001e300000000a00 */
[----:B------:R-:W1:Y:S08]  /*0a50*/  LDC.64 R40, c[0x0][0x280] ;  /* 0x0000a000ff287b82 */ /* 0x000e700000000a00 */
[----:B------:R-:W2:Y:S01]  /*0a60*/  LDC R141, c[0x0][0x218] ;  /* 0x00008600ff8d7b82 */ /* 0x000ea20000000800 */
[----:B0-----:R-:W-:-:S07]  /*0a70*/  ISETP.NE.U32.AND P0, PT, R74, RZ, PT ;  /* 0x000000ff4a00720c */ /* 0x001fce0003f05070 */
[----:B------:R-:W0:Y:S01]  /*0a80*/  LDC.64 R106, c[0x0][0x238] ;  /* 0x00008e00ff6a7b82 */ /* 0x000e220000000a00 */
[----:B------:R-:W-:Y:S01]  /*0a90*/  ISETP.NE.AND.EX P0, PT, R75, RZ, PT, P0 ;  /* 0x000000ff4b00720c */ /* 0x000fe20003f05300 */
[----:B-1----:R-:W-:-:S05]  /*0aa0*/  IMAD.WIDE R42, R94, 0x4, R40 ;  /* 0x000000045e2a7825 */ /* 0x002fca00078e0228 */
[----:B------:R-:W3:Y:S01]  /*0ab0*/  LDG.E R47, desc[UR4][R42.64] ;  /* 0x000000042a2f7981 */ /* 0x000ee2000c1e1900 */
[----:B--2---:R-:W-:-:S06]  /*0ac0*/  IMAD R40, R94, R141, RZ ;  /* 0x0000008d5e287224 */ /* 0x004fcc00078e02ff */
[----:B------:R-:W1:Y:S01]  /*0ad0*/  @P0 LDC.64 R44, c[0x0][0x230] ;  /* 0x00008c00ff2c0b82 */ /* 0x000e620000000a00 */
[----:B------:R-:W-:-:S04]  /*0ae0*/  SHF.R.S32.HI R41, RZ, 0x1f, R40 ;  /* 0x0000001fff297819 */ /* 0x000fc80000011428 */
[----:B------:R-:W-:-:S03]  /*0af0*/  LEA.HI R41, R41, R40, RZ, 0x3 ;  /* 0x0000002829297211 */ /* 0x000fc600078f18ff */
[----:B------:R-:W2:Y:S01]  /*0b00*/  @P0 LDC.64 R48, c[0x0][0x230] ;  /* 0x00008c00ff300b82 */ /* 0x000ea20000000a00 */
[----:B------:R-:W-:-:S07]  /*0b10*/  LEA.HI.SX32 R77, R41, R92, 0x1d ;  /* 0x0000005c294d7211 */ /* 0x000fce00078feaff */
[----:B------:R-:W4:Y:S01]  /*0b20*/  LDC.64 R40, c[0x0][0x288] ;  /* 0x0000a200ff287b82 */ /* 0x000f220000000a00 */
[----:B-1----:R-:W-:-:S05]  /*0b30*/  @P0 IMAD.WIDE.U32 R44, R77, 0x20, R44 ;  /* 0x000000204d2c0825 */ /* 0x002fca00078e002c */
[----:B------:R-:W3:Y:S04]  /*0b40*/  @P0 LDG.E.128 R28, desc[UR4][R44.64] ;  /* 0x000000042c1c0981 */ /* 0x000ee8000c1e1d00 */
[----:B------:R1:W3:Y:S01]  /*0b50*/  @P0 LDG.E.128 R32, desc[UR4][R44.64+0x10] ;  /* 0x000010042c200981 */ /* 0x0002e2000c1e1d00 */
[----:B------:R-:W-:Y:S01]  /*0b60*/  HFMA2.MMA R108, -RZ, RZ, 0, 0 ;  /* 0x00000000ff6c7435 */ /* 0x000fe200000001ff */
[----:B----4-:R-:W-:-:S05]  /*0b70*/  IMAD.WIDE R40, R94, 0x4, R40 ;  /* 0x000000045e287825 */ /* 0x010fca00078e0228 */
[----:B-----5:R4:W5:Y:S01]  /*0b80*/  LDG.E R139, desc[UR4][R40.64] ;  /* 0x00000004288b7981 */ /* 0x020962000c1e1900 */
[C---:B------:R-:W-:Y:S01]  /*0b90*/  IADD3 R61, R77.reuse, 0x20, RZ ;  /* 0x000000204d3d7810 */ /* 0x040fe20007ffe0ff */
[----:B------:R-:W-:Y:S01]  /*0ba0*/  BSSY B0, `(.L_x_12092) ;  /* 0x0000029000007945 */ /* 0x000fe20003800000 */
[----:B0-----:R-:W-:-:S04]  /*0bb0*/  IMAD.WIDE.U32 R52, R77, 0x20, R106 ;  /* 0x000000204d347825 */ /* 0x001fc800078e006a */
[----:B--2---:R-:W-:Y:S01]  /*0bc0*/  @P0 IMAD.WIDE.U32 R48, R61, 0x20, R48 ;  /* 0x000000203d300825 */ /* 0x004fe200078e0030 */
[C---:B---3--:R-:W-:Y:S02]  /*0bd0*/  ISETP.GE.AND P5, PT, R47.reuse, 0x1, PT ;  /* 0x000000012f00780c */ /* 0x048fe40003fa6270 */
[----:B------:R-:W-:-:S11]  /*0be0*/  ISETP.GT.AND P6, PT, R47, RZ, PT ;  /* 0x000000ff2f00720c */ /* 0x000fd60003fc4270 */
[----:B------:R-:W-:Y:S01]  /*0bf0*/  @P5 IADD3 R46, R47, -0x1, RZ ;  /* 0xffffffff2f2e5810 */ /* 0x000fe20007ffe0ff */
[----:B------:R-:W0:Y:S01]  /*0c00*/  @P5 LDC.64 R42, c[0x0][0x220] ;  /* 0x00008800ff2a5b82 */ /* 0x000e220000000a00 */
[C---:B------:R-:W-:Y:S02]  /*0c10*/  @!P6 ISETP.NE.U32.AND P1, PT, R74.reuse, RZ, PT ;  /* 0x000000ff4a00e20c */ /* 0x040fe40003f25070 */
[----:B------:R-:W-:Y:S01]  /*0c20*/  @!P6 ISETP.NE.U32.AND P3, PT, R74, RZ, PT ;  /* 0x000000ff4a00e20c */ /* 0x000fe20003f65070 */
[----:B------:R-:W-:Y:S01]  /*0c30*/  @P5 IMAD R46, R46, R141, RZ ;  /* 0x0000008d2e2e5224 */ /* 0x000fe200078e02ff */
[C---:B------:R-:W-:Y:S02]  /*0c40*/  @!P6 ISETP.NE.AND.EX P1, PT, R75.reuse, RZ, PT, P1 ;  /* 0x000000ff4b00e20c */ /* 0x040fe40003f25310 */
[----:B------:R-:W-:Y:S02]  /*0c50*/  @!P6 ISETP.NE.AND.EX P3, PT, R75, RZ, PT, P3 ;  /* 0x000000ff4b00e20c */ /* 0x000fe40003f65330 */
[----:B------:R-:W-:-:S02]  /*0c60*/  @P5 SHF.R.S32.HI R47, RZ, 0x1f, R46 ;  /* 0x0000001fff2f5819 */ /* 0x000fc4000001142e */
[----:B------:R-:W-:Y:S02]  /*0c70*/  @!P6 ISETP.NE.U32.AND P2, PT, R74, RZ, PT ;  /* 0x000000ff4a00e20c */ /* 0x000fe40003f45070 */
[----:B------:R-:W-:Y:S02]  /*0c80*/  @P5 LEA.HI R47, R47, R46, RZ, 0x3 ;  /* 0x0000002e2f2f5211 */ /* 0x000fe400078f18ff */
[----:B------:R-:W-:Y:S02]  /*0c90*/  @!P6 ISETP.NE.AND.EX P2, PT, R75, RZ, PT, P2 ;  /* 0x000000ff4b00e20c */ /* 0x000fe40003f45320 */
[----:B------:R-:W-:Y:S02]  /*0ca0*/  @P5 LEA.HI.SX32 R108, R47, R92, 0x1d ;  /* 0x0000005c2f6c5211 */ /* 0x000fe400078feaff */
[----:B-1----:R-:W-:Y:S02]  /*0cb0*/  @!P6 FSEL R45, R29, RZ, P1 ;  /* 0x000000ff1d2de208 */ /* 0x002fe40000800000 */
[----:B------:R-:W-:-:S02]  /*0cc0*/  @!P6 FSEL R46, R30, RZ, P3 ;  /* 0x000000ff1e2ee208 */ /* 0x000fc40001800000 */
[----:B------:R-:W-:Y:S01]  /*0cd0*/  @!P6 ISETP.NE.U32.AND P1, PT, R74, RZ, PT ;  /* 0x000000ff4a00e20c */ /* 0x000fe20003f25070 */
[----:B0-----:R-:W-:Y:S01]  /*0ce0*/  @P5 IMAD.WIDE.U32 R42, R108, 0x10, R42 ;  /* 0x000000106c2a5825 */ /* 0x001fe200078e002a */
[----:B------:R-:W-:Y:S02]  /*0cf0*/  @!P6 ISETP.NE.U32.AND P3, PT, R74, RZ, PT ;  /* 0x000000ff4a00e20c */ /* 0x000fe40003f65070 */
[C---:B------:R-:W-:Y:S02]  /*0d00*/  @!P6 ISETP.NE.AND.EX P1, PT, R75.reuse, RZ, PT, P1 ;  /* 0x000000ff4b00e20c */ /* 0x040fe40003f25310 */
[----:B------:R-:W-:Y:S01]  /*0d10*/  @!P6 ISETP.NE.AND.EX P3, PT, R75, RZ, PT, P3 ;  /* 0x000000ff4b00e20c */ /* 0x000fe20003f65330 */
[----:B------:R0:W5:Y:S01]  /*0d20*/  @P5 LDG.E.128 R36, desc[UR4][R42.64] ;  /* 0x000000042a245981 */ /* 0x000162000c1e1d00 */
[----:B------:R-:W-:Y:S02]  /*0d30*/  @!P6 FSEL R47, R31, RZ, P2 ;  /* 0x000000ff1f2fe208 */ /* 0x000fe40001000000 */
[----:B----4-:R-:W-:-:S02]  /*0d40*/  @!P6 FSEL R40, R32, RZ, P1 ;  /* 0x000000ff2028e208 */ /* 0x010fc40000800000 */
[----:B------:R-:W-:Y:S02]  /*0d50*/  @!P6 FSEL R41, R33, RZ, P3 ;  /* 0x000000ff2129e208 */ /* 0x000fe40001800000 */
[C---:B------:R-:W-:Y:S02]  /*0d60*/  @!P6 ISETP.NE.U32.AND P2, PT, R74.reuse, RZ, PT ;  /* 0x000000ff4a00e20c */ /* 0x040fe40003f45070 */
[C---:B------:R-:W-:Y:S02]  /*0d70*/  @!P6 ISETP.NE.U32.AND P1, PT, R74.reuse, RZ, PT ;  /* 0x000000ff4a00e20c */ /* 0x040fe40003f25070 */
[----:B------:R-:W-:Y:S02]  /*0d80*/  @!P6 ISETP.NE.U32.AND P3, PT, R74, RZ, PT ;  /* 0x000000ff4a00e20c */ /* 0x000fe40003f65070 */
[C---:B------:R-:W-:Y:S02]  /*0d90*/  @!P6 ISETP.NE.AND.EX P2, PT, R75.reuse, RZ, PT, P2 ;  /* 0x000000ff4b00e20c */ /* 0x040fe40003f45320 */
[----:B------:R-:W-:-:S02]  /*0da0*/  @!P6 ISETP.NE.AND.EX P1, PT, R75, RZ, PT, P1 ;  /* 0x000000ff4b00e20c */ /* 0x000fc40003f25310 */
[----:B------:R-:W-:Y:S02]  /*0db0*/  @!P6 ISETP.NE.AND.EX P3, PT, R75, RZ, PT, P3 ;  /* 0x000000ff4b00e20c */ /* 0x000fe40003f65330 */
[----:B0-----:R-:W-:Y:S02]  /*0dc0*/  @!P6 FSEL R42, R34, RZ, P1 ;  /* 0x000000ff222ae208 */ /* 0x001fe40000800000 */
[----:B------:R-:W-:Y:S02]  /*0dd0*/  @!P6 FSEL R43, R35, RZ, P3 ;  /* 0x000000ff232be208 */ /* 0x000fe40001800000 */
[----:B------:R-:W-:Y:S01]  /*0de0*/  @!P6 FSEL R44, R28, RZ, P2 ;  /* 0x000000ff1c2ce208 */ /* 0x000fe20001000000 */
[----:B------:R-:W-:Y:S06]  /*0df0*/  @!P6 BRA `(.L_x_12093) ;  /* 0x00000000000ce947 */ /* 0x000fec0003800000 */
[----:B-----5:R-:W-:-:S05]  /*0e00*/  SHF.L.U32 R44, R36, 0x10, RZ ;  /* 0x00000010242c7819 */ /* 0x020fca00000006ff */
[----:B------:R-:W-:-:S04]  /*0e10*/  FMUL.FTZ R44, R44, UR6 ;  /* 0x000000062c2c7c20 */ /* 0x000fc80008410000 */
[----:B------:R-:W-:-:S07]  /*0e20*/  @P0 FADD.FTZ R44, R28, R44 ;  /* 0x0000002c1c2c0221 */ /* 0x000fce0000010000 */
.L_x_12093:
[----:B------:R-:W-:Y:S05]  /*0e30*/  BSYNC B0 ;  /* 0x0000000000007941 */ /* 0x000fea0003800000 */
.L_x_12092:
[----:B------:R-:W-:Y:S04]  /*0e40*/  BSSY B0, `(.L_x_12094) ;  /* 0x0000006000007945 */ /* 0x000fe80003800000 */
[----:B------:R-:W-:Y:S05]  /*0e50*/  @!P6 BRA `(.L_x_12095) ;  /* 0x000000000010e947 */ /* 0x000fea0003800000 */
[----:B-----5:R-:W-:-:S04]  /*0e60*/  PRMT R45, R36, 0x7632, R45 ;  /* 0x00007632242d7816 */ /* 0x020fc8000000002d */
[----:B------:R-:W-:-:S05]  /*0e70*/  SHF.L.U32 R45, R45, 0x10, RZ ;  /* 0x000000102d2d7819 */ /* 0x000fca00000006ff */
[----:B------:R-:W-:-:S04]  /*0e80*/  FMUL.FTZ R45, R45, UR6 ;  /* 0x000000062d2d7c20 */ /* 0x000fc80008410000 */
[----:B------:R-:W-:-:S07]  /*0e90*/  @P0 FADD.FTZ R45, R29, R45 ;  /* 0x0000002d1d2d0221 */ /* 0x000fce0000010000 */
.L_x_12095:
[----:B------:R-:W-:Y:S05]  /*0ea0*/  BSYNC B0 ;  /* 0x0000000000007941 */ /* 0x000fea0003800000 */
.L_x_12094:
[----:B------:R-:W-:Y:S04]  /*0eb0*/  BSSY B0, `(.L_x_12096) ;  /* 0x0000005000007945 */ /* 0x000fe80003800000 */
[----:B------:R-:W-:Y:S05]  /*0ec0*/  @!P6 BRA `(.L_x_12097) ;  /* 0x00000000000ce947 */ /* 0x000fea0003800000 */
[----:B-----5:R-:W-:-:S05]  /*0ed0*/  SHF.L.U32 R46, R37, 0x10, RZ ;  /* 0x00000010252e7819 */ /* 0x020fca00000006ff */
[----:B------:R-:W-:-:S04]  /*0ee0*/  FMUL.FTZ R46, R46, UR6 ;  /* 0x000000062e2e7c20 */ /* 0x000fc80008410000 */
[----:B------:R-:W-:-:S07]  /*0ef0*/  @P0 FADD.FTZ R46, R30, R46 ;  /* 0x0000002e1e2e0221 */ /* 0x000fce0000010000 */
.L_x_12097:
[----:B------:R-:W-:Y:S05]  /*0f00*/  BSYNC B0 ;  /* 0x0000000000007941 */ /* 0x000fea0003800000 */
.L_x_12096:
[----:B------:R-:W-:Y:S04]  /*0f10*/  BSSY B0, `(.L_x_12098) ;  /* 0x0000006000007945 */ /* 0x000fe80003800000 */
[----:B------:R-:W-:Y:S05]  /*0f20*/  @!P6 BRA `(.L_x_12099) ;  /* 0x000000000010e947 */ /* 0x000fea0003800000 */
[----:B-----5:R-:W-:-:S04]  /*0f30*/  PRMT R47, R37, 0x7632, R47 ;  /* 0x00007632252f7816 */ /* 0x020fc8000000002f */
[----:B------:R-:W-:-:S05]  /*0f40*/  SHF.L.U32 R47, R47, 0x10, RZ ;  /* 0x000000102f2f7819 */ /* 0x000fca00000006ff */
[----:B------:R-:W-:-:S04]  /*0f50*/  FMUL.FTZ R47, R47, UR6 ;  /* 0x000000062f2f7c20 */ /* 0x000fc80008410000 */
[----:B------:R-:W-:-:S07]  /*0f60*/  @P0 FADD.FTZ R47, R31, R47 ;  /* 0x0000002f1f2f0221 */ /* 0x000fce0000010000 */
.L_x_12099:
[----:B------:R-:W-:Y:S05]  /*0f70*/  BSYNC B0 ;  /* 0x0000000000007941 */ /* 0x000fea0003800000 */
.L_x_12098:
[----:B------:R-:W-:Y:S04]  /*0f80*/  BSSY B0, `(.L_x_12100) ;  /* 0x0000005000007945 */ /* 0x000fe80003800000 */
[----:B------:R-:W-:Y:S05]  /*0f90*/  @!P6 BRA `(.L_x_12101) ;  /* 0x00000000000ce947 */ /* 0x000fea0003800000 */
[----:B-----5:R-:W-:-:S05]  /*0fa0*/  SHF.L.U32 R40, R38, 0x10, RZ ;  /* 0x0000001026287819 */ /* 0x020fca00000006ff */
[----:B------:R-:W-:-:S04]  /*0fb0*/  FMUL.FTZ R40, R40, UR6 ;  /* 0x0000000628287c20 */ /* 0x000fc80008410000 */
[----:B------:R-:W-:-:S07]  /*0fc0*/  @P0 FADD.FTZ R40, R32, R40 ;  /* 0x0000002820280221 */ /* 0x000fce0000010000 */
.L_x_12101:
[----:B------:R-:W-:Y:S05]  /*0fd0*/  BSYNC B0 ;  /* 0x0000000000007941 */ /* 0x000fea0003800000 */
.L_x_12100:
[----:B------:R-:W-:Y:S04]  /*0fe0*/  BSSY B0, `(.L_x_12102) ;  /* 0x0000006000007945 */ /* 0x000fe80003800000 */
[----:B------:R-:W-:Y:S05]  /*0ff0*/  @!P6 BRA `(.L_x_12103) ;  /* 0x000000000010e947 */ /* 0x000fea0003800000 */
[----:B-----5:R-:W-:-:S04]  /*1000*/  PRMT R41, R38, 0x7632, R41 ;  /* 0x0000763226297816 */ /* 0x020fc80000000029 */
[----:B------:R-:W-:-:S05]  /*1010*/  SHF.L.U32 R41, R41, 0x10, RZ ;  /* 0x0000001029297819 */ /* 0x000fca00000006ff */
[----:B------:R-:W-:-:S04]  /*1020*/  FMUL.FTZ R41, R41, UR6 ;  /* 0x0000000629297c20 */ /* 0x000fc80008410000 */
[----:B------:R-:W-:-:S07]  /*1030*/  @P0 FADD.FTZ R41, R33, R41 ;  /* 0x0000002921290221 */ /* 0x000fce0000010000 */
.L_x_12103:
[----:B------:R-:W-:Y:S05]  /*1040*/  BSYNC B0 ;  /* 0x0000000000007941 */ /* 0x000fea0003800000 */
.L_x_12102:
[----:B------:R-:W-:Y:S04]  /*1050*/  BSSY B0, `(.L_x_12104) ;  /* 0x0000005000007945 */ /* 0x000fe80003800000 */
[----:B------:R-:W-:Y:S05]  /*1060*/  @!P6 BRA `(.L_x_12105) ;  /* 0x00000000000ce947 */ /* 0x000fea0003800000 */
[----:B-----5:R-:W-:-:S05]  /*1070*/  SHF.L.U32 R42, R39, 0x10, RZ ;  /* 0x00000010272a7819 */ /* 0x020fca00000006ff */
[----:B------:R-:W-:-:S04]  /*1080*/  FMUL.FTZ R42, R42, UR6 ;  /* 0x000000062a2a7c20 */ /* 0x000fc80008410000 */
[----:B------:R-:W-:-:S07]  /*1090*/  @P0 FADD.FTZ R42, R34, R42 ;  /* 0x0000002a222a0221 */ /* 0x000fce0000010000 */
.L_x_12105:
[----:B------:R-:W-:Y:S05]  /*10a0*/  BSYNC B0 ;  /* 0x0000000000007941 */ /* 0x000fea0003800000 */
.L_x_12104:
[----:B------:R-:W-:Y:S04]  /*10b0*/  BSSY B0, `(.L_x_12106) ;  /* 0x0000006000007945 */ /* 0x000fe80003800000 */
[----:B------:R-:W-:Y:S05]  /*10c0*/  @!P6 BRA `(.L_x_12107) ;  /* 0x000000000010e947 */ /* 0x000fea0003800000 */
[----:B-----5:R-:W-:-:S04]  /*10d0*/  PRMT R43, R39, 0x7632, R43 ;  /* 0x00007632272b7816 */ /* 0x020fc8000000002b */
[----:B------:R-:W-:-:S05]  /*10e0*/  SHF.L.U32 R43, R43, 0x10, RZ ;  /* 0x000000102b2b7819 */ /* 0x000fca00000006ff */
[----:B------:R-:W-:-:S04]  /*10f0*/  FMUL.FTZ R43, R43, UR6 ;  /* 0x000000062b2b7c20 */ /* 0x000fc80008410000 */
[----:B------:R-:W-:-:S07]  /*1100*/  @P0 FADD.FTZ R43, R35, R43 ;  /* 0x0000002b232b0221 */ /* 0x000fce0000010000 */
.L_x_12107:
[----:B------:R-:W-:Y:S05]  /*1110*/  BSYNC B0 ;  /* 0x0000000000007941 */ /* 0x000fea0003800000 */
.L_x_12106:
[----:B------:R-:W-:Y:S01]  /*1120*/  STG.E.128 desc[UR4][R52.64], R44 ;  /* 0x0000002c34007986 */ /* 0x000fe2000c101d04 */
[----:B------:R-:W0:Y:S03]  /*1130*/  @P5 LDC.64 R50, c[0x0][0x220] ;  /* 0x00008800ff325b82 */ /* 0x000e260000000a00 */
[----:B------:R1:W-:Y:S04]  /*1140*/  STG.E.128 desc[UR4][R52.64+0x10], R40 ;  /* 0x0000102834007986 */ /* 0x0003e8000c101d04 */
[----:B------:R-:W1:Y:S01]  /*1150*/  @P0 LDG.E.128 R28, desc[UR4][R48.64] ;  /* 0x00000004301c0981 */ /* 0x000e62000c1e1d00 */
[C---:B------:R-:W-:Y:S01]  /*1160*/  @!P6 ISETP.NE.U32.AND P2, PT, R74.reuse, RZ, PT ;  /* 0x000000ff4a00e20c */ /* 0x040fe20003f45070 */
[----:B------:R-:W2:Y:S02]  /*1170*/  @P0 LDC.64 R56, c[0x0][0x230] ;  /* 0x00008c00ff380b82 */ /* 0x000ea40000000a00 */
[----:B------:R-:W3:Y:S01]  /*1180*/  @P0 LDG.E.128 R32, desc[UR4][R48.64+0x10] ;  /* 0x0000100430200981 */ /* 0x000ee2000c1e1d00 */
[----:B------:R-:W-:-:S02]  /*1190*/  @!P6 ISETP.NE.U32.AND P3, PT, R74, RZ, PT ;  /* 0x000000ff4a00e20c */ /* 0x000fc40003f65070 */
[C---:B------:R-:W-:Y:S02]  /*11a0*/  @!P6 ISETP.NE.AND.EX P2, PT, R75.reuse, RZ, PT, P2 ;  /* 0x000000ff4b00e20c */ /* 0x040fe40003f45320 */
[C---:B------:R-:W-:Y:S02]  /*11b0*/  @!P6 ISETP.NE.AND.EX P3, PT, R75.reuse, RZ, PT, P3 ;  /* 0x000000ff4b00e20c */ /* 0x040fe40003f65330 */
[----:B------:R-:W-:Y:S02]  /*11c0*/  @!P6 ISETP.NE.U32.AND P1, PT, R74, RZ, PT ;  /* 0x000000ff4a00e20c */ /* 0x000fe40003f25070 */
[----:B------:R-:W-:Y:S02]  /*11d0*/  @P5 IADD3 R55, R108, 0x20, RZ ;  /* 0x000000206c375810 */ /* 0x000fe40007ffe0ff */
[----:B------:R-:W-:-:S03]  /*11e0*/  @!P6 ISETP.NE.AND.EX P1, PT, R75, RZ, PT, P1 ;  /* 0x000000ff4b00e20c */ /* 0x000fc60003f25310 */
[----:B0-----:R-:W-:Y:S01]  /*11f0*/  @P5 IMAD.WIDE.U32 R50, R55, 0x10, R50 ;  /* 0x0000001037325825 */ /* 0x001fe200078e0032 */
[----:B------:R-:W-:Y:S01]  /*1200*/  IADD3 R69, R77, 0x40, RZ ;  /* 0x000000404d457810 */ /* 0x000fe20007ffe0ff */
[----:B------:R-:W-:Y:S02]  /*1210*/  BSSY B0, `(.L_x_12108) ;  /* 0x000001a000007945 */ /* 0x000fe40003800000 */
[----:B------:R-:W-:Y:S01]  /*1220*/  IMAD.WIDE.U32 R60, R61, 0x20, R106 ;  /* 0x000000203d3c7825 */ /* 0x000fe200078e006a */
[----:B-----5:R0:W5:Y:S03]  /*1230*/  @P5 LDG.E.128 R36, desc[UR4][R50.64] ;  /* 0x0000000432245981 */ /* 0x020166000c1e1d00 */
[----:B--2---:R-:W-:Y:S01]  /*1240*/  @P0 IMAD.WIDE.U32 R56, R69, 0x20, R56 ;  /* 0x0000002045380825 */ /* 0x004fe200078e0038 */
[----:B-1----:R-:W-:Y:S02]  /*1250*/  @!P6 FSEL R53, R29, RZ, P2 ;  /* 0x000000ff1d35e208 */ /* 0x002fe40001000000 */
[----:B------:R-:W-:-:S02]  /*1260*/  @!P6 FSEL R54, R30, RZ, P3 ;  /* 0x000000ff1e36e208 */ /* 0x000fc40001800000 */
[C---:B------:R-:W-:Y:S02]  /*1270*/  @!P6 ISETP.NE.U32.AND P2, PT, R74.reuse, RZ, PT ;  /* 0x000000ff4a00e20c */ /* 0x040fe40003f45070 */
[----:B------:R-:W-:Y:S02]  /*1280*/  @!P6 ISETP.NE.U32.AND P3, PT, R74, RZ, PT ;  /* 0x000000ff4a00e20c */ /* 0x000fe40003f65070 */
[C---:B------:R-:W-:Y:S02]  /*1290*/  @!P6 ISETP.NE.AND.EX P2, PT, R75.reuse, RZ, PT, P2 ;  /* 0x000000ff4b00e20c */ /* 0x040fe40003f45320 */
[----:B------:R-:W-:Y:S02]  /*12a0*/  @!P6 ISETP.NE.AND.EX P3, PT, R75, RZ, PT, P3 ;  /* 0x000000ff4b00e20c */ /* 0x000fe40003f65330 */
[----:B------:R-:W-:Y:S02]  /*12b0*/  @!P6 FSEL R55, R31, RZ, P1 ;  /* 0x000000ff1f37e208 */ /* 0x000fe40000800000 */
[----:B---3--:R-:W-:-:S02]  /*12c0*/  @!P6 FSEL R48, R32, RZ, P2 ;  /* 0x000000ff2030e208 */ /* 0x008fc40001000000 */
        /* <DEDUP_REMOVED lines=14> */
.L_x_12109:
[----:B------:R-:W-:Y:S05]  /*13b0*/  BSYNC B0 ;  /* 0x0000000000007941 */ /* 0x000fea0003800000 */
.L_x_12108:
[----:B------:R-:W-:Y:S04]  /*13c0*/  BSSY B0, `(.L_x_12110) ;  /* 0x0000006000007945 */ /* 0x000fe80003800000 */
[----:B------:R-:W-:Y:S05]  /*13d0*/  @!P6 BRA `(.L_x_12111) ;  /* 0x000000000010e947 */ /* 0x000fea0003800000 */
[----:B-----5:R-:W-:-:S04]  /*13e0*/  PRMT R53, R36, 0x7632, R53 ;  /* 0x0000763224357816 */ /* 0x020fc80000000035 */
[----:B------:R-:W-:-:S05]  /*13f0*/  SHF.L.U32 R53, R53, 0x10, RZ ;  /* 0x0000001035357819 */ /* 0x000fca00000006ff */
[----:B------:R-:W-:-:S04]  /*1400*/  FMUL.FTZ R53, R53, UR6 ;  /* 0x0000000635357c20 */ /* 0x000fc80008410000 */
[----:B------:R-:W-:-:S07]  /*1410*/  @P0 FADD.FTZ R53, R29, R53 ;  /* 0x000000351d350221 */ /* 0x000fce0000010000 */
.L_x_12111:
[----:B------:R-:W-:Y:S05]  /*1420*/  BSYNC B0 ;  /* 0x0000000000007941 */ /* 0x000fea0003800000 */
.L_x_12110:
[----:B------:R-:W-:Y:S04]  /*1430*/  BSSY B0, `(.L_x_12112) ;  /* 0x0000005000007945 */ /* 0x000fe80003800000 */
[----:B------:R-:W-:Y:S05]  /*1440*/  @!P6 BRA `(.L_x_12113) ;  /* 0x00000000000ce947 */ /* 0x000fea0003800000 */
[----:B-----5:R-:W-:-:S05]  /*1450*/  SHF.L.U32 R54, R37, 0x10, RZ ;  /* 0x0000001025367819 */ /* 0x020fca00000006ff */
[----:B------:R-:W-:-:S04]  /*1460*/  FMUL.FTZ R54, R54, UR6 ;  /* 0x0000000636367c20 */ /* 0x000fc80008410000 */
[----:B------:R-:W-:-:S07]  /*1470*/  @P0 FADD.FTZ R54, R30, R54 ;  /* 0x000000361e360221 */ /* 0x000fce0000010000 */
.L_x_12113:
[----:B------:R-:W-:Y:S05]  /*1480*/  BSYNC B0 ;  /* 0x0000000000007941 */ /* 0x000fea0003800000 */
.L_x_12112:
[----:B------:R-:W-:Y:S04]  /*1490*/  BSSY B0, `(.L_x_12114) ;  /* 0x0000006000007945 */ /* 0x000fe80003800000 */
[----:B------:R-:W-:Y:S05]  /*14a0*/  @!P6 BRA `(.L_x_12115) ;  /* 0x000000000010e947 */ /* 0x000fea0003800000 */
[----:B-----5:R-:W-:-:S04]  /*14b0*/  PRMT R55, R37, 0x7632, R55 ;  /* 0x0000763225377816 */ /* 0x020fc80000000037 */
[----:B------:R-:W-:-:S05]  /*14c0*/  SHF.L.U32 R55, R55, 0x10, RZ ;  /* 0x0000001037377819 */ /* 0x000fca00000006ff */
[----:B------:R-:W-:-:S04]  /*14d0*/  FMUL.FTZ R55, R55, UR6 ;  /* 0x0000000637377c20 */ /* 0x000fc80008410000 */
[----:B------:R-:W-:-:S07]  /*14e0*/  @P0 FADD.FTZ R55, R31, R55 ;  /* 0x000000371f370221 */ /* 0x000fce0000010000 */
.L_x_12115:
[----:B------:R-:W-:Y:S05]  /*14f0*/  BSYNC B0 ;  /* 0x0000000000007941 */ /* 0x000fea0003800000 */
.L_x_12114:
[----:B------:R-:W-:Y:S04]  /*1500*/  BSSY B0, `(.L_x_12116) ;  /* 0x0000005000007945 */ /* 0x000fe80003800000 */
[----:B------:R-:W-:Y:S05]  /*1510*/  @!P6 BRA `(.L_x_12117) ;  /* 0x00000000000ce947 */ /* 0x000fea0003800000 */
[----:B-----5:R-:W-:-:S05]  /*1520*/  SHF.L.U32 R48, R38, 0x10, RZ ;  /* 0x0000001026307819 */ /* 0x020fca00000006ff */
[----:B------:R-:W-:-:S04]  /*1530*/  FMUL.FTZ R48, R48, UR6 ;  /* 0x0000000630307c20 */ /* 0x000fc80008410000 */
[----:B------:R-:W-:-:S07]  /*1540*/  @P0 FADD.FTZ R48, R32, R48 ;  /* 0x0000003020300221 */ /* 0x000fce0000010000 */
.L_x_12117:
[----:B------:R-:W-:Y:S05]  /*1550*/  BSYNC B0 ;  /* 0x0000000000007941 */ /* 0x000fea0003800000 */
.L_x_12116:
[----:B------:R-:W-:Y:S04]  /*1560*/  BSSY B0, `(.L_x_12118) ;  /* 0x0000006000007945 */ /* 0x000fe80003800000 */
[----:B------:R-:W-:Y:S05]  /*1570*/  @!P6 BRA `(.L_x_12119) ;  /* 0x000000000010e947 */ /* 0x000fea0003800000 */
[----:B-----5:R-:W-:-:S04]  /*1580*/  PRMT R49, R38, 0x7632, R49 ;  /* 0x0000763226317816 */ /* 0x020fc80000000031 */
[----:B------:R-:W-:-:S05]  /*1590*/  SHF.L.U32 R49, R49, 0x10, RZ ;  /* 0x0000001031317819 */ /* 0x000fca00000006ff */
[----:B------:R-:W-:-:S04]  /*15a0*/  FMUL.FTZ R49, R49, UR6 ;  /* 0x0000000631317c20 */ /* 0x000fc80008410000 */
[----:B------:R-:W-:-:S07]  /*15b0*/  @P0 FADD.FTZ R49, R33, R49 ;  /* 0x0000003121310221 */ /* 0x000fce0000010000 */
.L_x_12119:
[----:B------:R-:W-:Y:S05]  /*15c0*/  BSYNC B0 ;  /* 0x0000000000007941 */ /* 0x000fea0003800000 */
.L_x_12118:
[----:B------:R-:W-:Y:S04]  /*15d0*/  BSSY B0, `(.L_x_12120) ;  /* 0x0000005000007945 */ /* 0x000fe80003800000 */
[----:B------:R-:W-:Y:S05]  /*15e0*/  @!P6 BRA `(.L_x_12121) ;  /* 0x00000000000ce947 */ /* 0x000fea0003800000 */
[----:B-----5:R-:W-:-:S05]  /*15f0*/  SHF.L.U32 R50, R39, 0x10, RZ ;  /* 0x0000001027327819 */ /* 0x020fca00000006ff */
[----:B------:R-:W-:-:S04]  /*1600*/  FMUL.FTZ R50, R50, UR6 ;  /* 0x0000000632327c20 */ /* 0x000fc80008410000 */
[----:B------:R-:W-:-:S07]  /*1610*/  @P0 FADD.FTZ R50, R34, R50 ;  /* 0x0000003222320221 */ /* 0x000fce0000010000 */
.L_x_12121:
[----:B------:R-:W-:Y:S05]  /*1620*/  BSYNC B0 ;  /* 0x0000000000007941 */ /* 0x000fea0003800000 */
.L_x_12120:
[----:B------:R-:W-:Y:S04]  /*1630*/  BSSY B0, `(.L_x_12122) ;  /* 0x0000006000007945 */ /* 0x000fe80003800000 */
[----:B------:R-:W-:Y:S05]  /*1640*/  @!P6 BRA `(.L_x_12123) ;  /* 0x000000000010e947 */ /* 0x000fea0003800000 */
[----:B-----5:R-:W-:-:S04]  /*1650*/  PRMT R51, R39, 0x7632, R51 ;  /* 0x0000763227337816 */ /* 0x020fc80000000033 */
[----:B------:R-:W-:-:S05]  /*1660*/  SHF.L.U32 R51, R51, 0x10, RZ ;  /* 0x0000001033337819 */ /* 0x000fca00000006ff */
[----:B------:R-:W-:-:S04]  /*1670*/  FMUL.FTZ R51, R51, UR6 ;  /* 0x0000000633337c20 */ /* 0x000fc80008410000 */
[----:B------:R-:W-:-:S07]  /*1680*/  @P0 FADD.FTZ R51, R35, R51 ;  /* 0x0000003323330221 */ /* 0x000fce0000010000 */
.L_x_12123:
[----:B------:R-:W-:Y:S05]  /*1690*/  BSYNC B0 ;  /* 0x0000000000007941 */ /* 0x000fea0003800000 */
.L_x_12122:
        /* <DEDUP_REMOVED lines=41> */
.L_x_12125:
[----:B------:R-:W-:Y:S05]  /*1930*/  BSYNC B0 ;  /* 0x0000000000007941 */ /* 0x000fea0003800000 */
.L_x_12124:
[----:B------:R-:W-:Y:S04]  /*1940*/  BSSY B0, `(.L_x_12126) ;  /* 0x0000006000007945 */ /* 0x000fe80003800000 */
[----:B------:R-:W-:Y:S05]  /*1950*/  @!P6 BRA `(.L_x_12127) ;  /* 0x000000000010e947 */ /* 0x000fea0003800000 */
[----:B-----5:R-:W-:-:S04]  /*1960*/  PRMT R61, R36, 0x7632, R61 ;  /* 0x00007632243d7816 */ /* 0x020fc8000000003d */
[----:B------:R-:W-:-:S05]  /*1970*/  SHF.L.U32 R61, R61, 0x10, RZ ;  /* 0x000000103d3d7819 */ /* 0x000fca00000006ff */
[----:B------:R-:W-:-:S04]  /*1980*/  FMUL.FTZ R61, R61, UR6 ;  /* 0x000000063d3d7c20 */ /* 0x000fc80008410000 */
[----:B------:R-:W-:-:S07]  /*1990*/  @P0 FADD.FTZ R61, R29, R61 ;  /* 0x0000003d1d3d0221 */ /* 0x000fce0000010000 */
.L_x_12127:
[----:B------:R-:W-:Y:S05]  /*19a0*/  BSYNC B0 ;  /* 0x0000000000007941 */ /* 0x000fea0003800000 */
.L_x_12126:
[----:B------:R-:W-:Y:S04]  /*19b0*/  BSSY B0, `(.L_x_12128) ;  /* 0x0000005000007945 */ /* 0x000fe80003800000 */
[----:B------:R-:W-:Y:S05]  /*19c0*/  @!P6 BRA `(.L_x_12129) ;  /* 0x00000000000ce947 */ /* 0x000fea0003800000 */
[----:B-----5:R-:W-:-:S05]  /*19d0*/  SHF.L.U32 R62, R37, 0x10, RZ ;  /* 0x00000010253e7819 */ /* 0x020fca00000006ff */
[----:B------:R-:W-:-:S04]  /*19e0*/  FMUL.FTZ R62, R62, UR6 ;  /* 0x000000063e3e7c20 */ /* 0x000fc80008410000 */
[----:B------:R-:W-:-:S07]  /*19f0*/  @P0 FADD.FTZ R62, R30, R62 ;  /* 0x0000003e1e3e0221 */ /* 0x000fce0000010000 */
.L_x_12129:
[----:B------:R-:W-:Y:S05]  /*1a00*/  BSYNC B0 ;  /* 0x0000000000007941 */ /* 0x000fea0003800000 */
.L_x_12128:
[----:B------:R-:W-:Y:S04]  /*1a10*/  BSSY B0, `(.L_x_12130) ;  /* 0x0000006000007945 */ /* 0x000fe80003800000 */
[----:B------:R-:W-:Y:S05]  /*1a20*/  @!P6 BRA `(.L_x_12131) ;  /* 0x000000000010e947 */ /* 0x000fea0003800000 */
[----:B-----5:R-:W-:-:S04]  /*1a30*/  PRMT R63, R37, 0x7632, R63 ;  /* 0x00007632253f7816 */ /* 0x020fc8000000003f */
[----:B------:R-:W-:-:S05]  /*1a40*/  SHF.L.U32 R63, R63, 0x10, RZ ;  /* 0x000000103f3f7819 */ /* 0x000fca00000006ff */
[----:B------:R-:W-:-:S04]  /*1a50*/  FMUL.FTZ R63, R63, UR6 ;  /* 0x000000063f3f7c20 */ /* 0x000fc80008410000 */
[----:B------:R-:W-:-:S07]  /*1a60*/  @P0 FADD.FTZ R63, R31, R63 ;  /* 0x0000003f1f3f0221 */ /* 0x000fce0000010000 */
.L_x_12131:
[----:B------:R-:W-:Y:S05]  /*1a70*/  BSYNC B0 ;  /* 0x0000000000007941 */ /* 0x000fea0003800000 */
.L_x_12130:
[----:B------:R-:W-:Y:S04]  /*1a80*/  BSSY B0, `(.L_x_12132) ;  /* 0x0000005000007945 */ /* 0x000fe80003800000 */
[----:B------:R-:W-:Y:S05]  /*1a90*/  @!P6 BRA `(.L_x_12133) ;  /* 0x00000000000ce947 */ /* 0x000fea0003800000 */
[----:B-----5:R-:W-:-:S05]  /*1aa0*/  SHF.L.U32 R56, R38, 0x10, RZ ;  /* 0x0000001026387819 */ /* 0x020fca00000006ff */
[----:B------:R-:W-:-:S04]  /*1ab0*/  FMUL.FTZ R56, R56, UR6 ;  /* 0x0000000638387c20 */ /* 0x000fc80008410000 */
[----:B------:R-:W-:-:S07]  /*1ac0*/  @P0 FADD.FTZ R56, R32, R56 ;  /* 0x0000003820380221 */ /* 0x000fce0000010000 */
.L_x_12133:
[----:B------:R-:W-:Y:S05]  /*1ad0*/  BSYNC B0 ;  /* 0x0000000000007941 */ /* 0x000fea0003800000 */
.L_x_12132:
[----:B------:R-:W-:Y:S04]  /*1ae0*/  BSSY B0, `(.L_x_12134) ;  /* 0x0000006000007945 */ /* 0x000fe80003800000 */
[----:B------:R-:W-:Y:S05]  /*1af0*/  @!P6 BRA `(.L_x_12135) ;  /* 0x000000000010e947 */ /* 0x000fea0003800000 */
[----:B-----5:R-:W-:-:S04]  /*1b00*/  PRMT R57, R38, 0x7632, R57 ;  /* 0x0000763226397816 */ /* 0x020fc80000000039 */
[----:B------:R-:W-:-:S05]  /*1b10*/  SHF.L.U32 R57, R57, 0x10, RZ ;  /* 0x0000001039397819 */ /* 0x000fca00000006ff */
[----:B------:R-:W-:-:S04]  /*1b20*/  FMUL.FTZ R57, R57, UR6 ;  /* 0x0000000639397c20 */ /* 0x000fc80008410000 */
[----:B------:R-:W-:-:S07]  /*1b30*/  @P0 FADD.FTZ R57, R33, R57 ;  /* 0x0000003921390221 */ /* 0x000fce0000010000 */
.L_x_12135:
[----:B------:R-:W-:Y:S05]  /*1b40*/  BSYNC B0 ;  /* 0x0000000000007941 */ /* 0x000fea0003800000 */
.L_x_12134:
[----:B------:R-:W-:Y:S04]  /*1b50*/  BSSY B0, `(.L_x_12136) ;  /* 0x0000005000007945 */ /* 0x000fe80003800000 */
[----:B------:R-:W-:Y:S05]  /*1b60*/  @!P6 BRA `(.L_x_12137) ;  /* 0x00000000000ce947 */ /* 0x000fea0003800000 */
[----:B-----5:R-:W-:-:S05]  /*1b70*/  SHF.L.U32 R58, R39, 0x10, RZ ;  /* 0x00000010273a7819 */ /* 0x020fca00000006ff */
[----:B------:R-:W-:-:S04]  /*1b80*/  FMUL.FTZ R58, R58, UR6 ;  /* 0x000000063a3a7c20 */ /* 0x000fc80008410000 */
[----:B------:R-:W-:-:S07]  /*1b90*/  @P0 FADD.FTZ R58, R34, R58 ;  /* 0x0000003a223a0221 */ /* 0x000fce0000010000 */
.L_x_12137:
[----:B------:R-:W-:Y:S05]  /*1ba0*/  BSYNC B0 ;  /* 0x0000000000007941 */ /* 0x000fea0003800000 */
.L_x_12136:
[----:B------:R-:W-:Y:S04]  /*1bb0*/  BSSY B0, `(.L_x_12138) ;  /* 0x0000006000007945 */ /* 0x000fe80003800000 */
[----:B------:R-:W-:Y:S05]  /*1bc0*/  @!P6 BRA `(.L_x_12139) ;  /* 0x000000000010e947 */ /* 0x000fea0003800000 */
[----:B-----5:R-:W-:-:S04]  /*1bd0*/  PRMT R59, R39, 0x7632, R59 ;  /* 0x00007632273b7816 */ /* 0x020fc8000000003b */
[----:B------:R-:W-:-:S05]  /*1be0*/  SHF.L.U32 R59, R59, 0x10, RZ ;  /* 0x000000103b3b7819 */ /* 0x000fca00000006ff */
[----:B------:R-:W-:-:S04]  /*1bf0*/  FMUL.FTZ R59, R59, UR6 ;  /* 0x000000063b3b7c20 */ /* 0x000fc80008410000 */
[----:B------:R-:W-:-:S07]  /*1c00*/  @P0 FADD.FTZ R59, R35, R59 ;  /* 0x0000003b233b0221 */ /* 0x000fce0000010000 */
.L_x_12139:
[----:B------:R-:W-:Y:S05]  /*1c10*/  BSYNC B0 ;  /* 0x0000000000007941 */ /* 0x000fea0003800000 */
.L_x_12138:
        /* <DEDUP_REMOVED lines=9> */
[----:B------:R-:W-:Y:S02]  /*1cb0*/  @!P6 ISETP.NE.AND.EX P3, PT, R75, RZ, PT, P3 ;  /* 0x000000ff4b00e20c */ /* 0x000fe40003f65330 */
[----:B------:R-:W-:Y:S02]  /*1cc0*/  @P5 IADD3 R71, R108, 0x60, RZ ;  /* 0x000000606c475810 */ /* 0x000fe40007ffe0ff */
[----:B------:R-:W-:-:S03]  /*1cd0*/  @!P6 ISETP.NE.U32.AND P1, PT, R74, RZ, PT ;  /* 0x000000ff4a00e20c */ /* 0x000fc60003f25070 */
[----:B0-----:R-:W-:Y:S01]  /*1ce0*/  @P5 IMAD.WIDE.U32 R64, R71, 0x10, R64 ;  /* 0x0000001047405825 */ /* 0x001fe200078e0040 */
[----:B------:R-:W-:-:S04]  /*1cf0*/  @!P6 ISETP.NE.AND.EX P1, PT, R75, RZ, PT, P1 ;  /* 0x000000ff4b00e20c */ /* 0x000fc80003f25310 */
[----:B-----5:R3:W5:Y:S01]  /*1d00*/  @P5 LDG.E.128 R36, desc[UR4][R64.64] ;  /* 0x0000000440245981 */ /* 0x020762000c1e1d00 */
[----:B------:R-:W-:Y:S01]  /*1d10*/  IADD3 R109, R77, 0x80, RZ ;  /* 0x000000804d6d7810 */ /* 0x000fe20007ffe0ff */
[----:B------:R-:W-:Y:S01]  /*1d20*/  BSSY B0, `(.L_x_12140) ;  /* 0x0000019000007945 */ /* 0x000fe20003800000 */
[----:B------:R-:W-:-:S04]  /*1d30*/  IMAD.WIDE.U32 R76, R79, 0x20, R106 ;  /* 0x000000204f4c7825 */ /* 0x000fc800078e006a */
[----:B--2---:R-:W-:Y:S01]  /*1d40*/  @P0 IMAD.WIDE.U32 R72, R109, 0x20, R72 ;  /* 0x000000206d480825 */ /* 0x004fe200078e0048 */
[----:B-1----:R-:W-:Y:S02]  /*1d50*/  @!P6 FSEL R69, R29, RZ, P2 ;  /* 0x000000ff1d45e208 */ /* 0x002fe40001000000 */
[----:B------:R-:W-:Y:S02]  /*1d60*/  @!P6 FSEL R70, R30, RZ, P3 ;  /* 0x000000ff1e46e208 */ /* 0x000fe40001800000 */
[C---:B------:R-:W-:Y:S02]  /*1d70*/  @!P6 ISETP.NE.U32.AND P2, PT, R74.reuse, RZ, PT ;  /* 0x000000ff4a00e20c */ /* 0x040fe40003f45070 */
[----:B------:R-:W-:Y:S02]  /*1d80*/  @!P6 ISETP.NE.U32.AND P3, PT, R74, RZ, PT ;  /* 0x000000ff4a00e20c */ /* 0x000fe40003f65070 */
[C---:B------:R-:W-:Y:S02]  /*1d90*/  @!P6 ISETP.NE.AND.EX P2, PT, R75.reuse, RZ, PT, P2 ;  /* 0x000000ff4b00e20c */ /* 0x040fe40003f45320 */
[----:B------:R-:W-:-:S02]  /*1da0*/  @!P6 ISETP.NE.AND.EX P3, PT, R75, RZ, PT, P3 ;  /* 0x000000ff4b00e20c */ /* 0x000fc40003f65330 */
[----:B------:R-:W-:Y:S02]  /*1db0*/  @!P6 FSEL R71, R31, RZ, P1 ;  /* 0x000000ff1f47e208 */ /* 0x000fe40000800000 */
[----:B---3--:R-:W-:Y:S02]  /*1dc0*/  @!P6 FSEL R64, R32, RZ, P2 ;  /* 0x000000ff2040e208 */ /* 0x008fe40001000000 */
[----:B------:R-:W-:Y:S02]  /*1dd0*/  @!P6 FSEL R65, R33, RZ, P3 ;  /* 0x000000ff2141e208 */ /* 0x000fe40001800000 */
[C---:B------:R-:W-:Y:S02]  /*1de0*/  @!P6 ISETP.NE.U32.AND P1, PT, R74.reuse, RZ, PT ;  /* 0x000000ff4a00e20c */ /* 0x040fe40003f25070 */
[C---:B------:R-:W-:Y:S02]  /*1df0*/  @!P6 ISETP.NE.U32.AND P2, PT, R74.reuse, RZ, PT ;  /* 0x000000ff4a00e20c */ /* 0x040fe40003f45070 */
[----:B------:R-:W-:-:S02]  /*1e00*/  @!P6 ISETP.NE.U32.AND P3, PT, R74, RZ, PT ;  /* 0x000000ff4a00e20c */ /* 0x000fc40003f65070 */
[C---:B------:R-:W-:Y:S02]  /*1e10*/  @!P6 ISETP.NE.AND.EX P1, PT, R75.reuse, RZ, PT, P1 ;  /* 0x000000ff4b00e20c */ /* 0x040fe40003f25310 */
[C---:B------:R-:W-:Y:S02]  /*1e20*/  @!P6 ISETP.NE.AND.EX P2, PT, R75.reuse, RZ, PT, P2 ;  /* 0x000000ff4b00e20c */ /* 0x040fe40003f45320 */
[----:B------:R-:W-:Y:S02]  /*1e30*/  @!P6 ISETP.NE.AND.EX P3, PT, R75, RZ, PT, P3 ;  /* 0x000000ff4b00e20c */ /* 0x000fe40003f65330 */
[----:B------:R-:W-:Y:S02]  /*1e40*/  @!P6 FSEL R66, R34, RZ, P2 ;  /* 0x000000ff2242e208 */ /* 0x000fe40001000000 */
[----:B------:R-:W-:Y:S02]  /*1e50*/  @!P6 FSEL R67, R35, RZ, P3 ;  /* 0x000000ff2343e208 */ /* 0x000fe40001800000 */
[----:B------:R-:W-:Y:S01]  /*1e60*/  @!P6 FSEL R68, R28, RZ, P1 ;  /* 0x000000ff1c44e208 */ /* 0x000fe20000800000 */
[----:B------:R-:W-:Y:S06]  /*1e70*/  @!P6 BRA `(.L_x_12141) ;  /* 0x00000000000ce947 */ /* 0x000fec0003800000 */
[----:B-----5:R-:W-:-:S05]  /*1e80*/  SHF.L.U32 R68, R36, 0x10, RZ ;  /* 0x0000001024447819 */ /* 0x020fca00000006ff */
[----:B------:R-:W-:-:S04]  /*1e90*/  FMUL.FTZ R68, R68, UR6 ;  /* 0x0000000644447c20 */ /* 0x000fc80008410000 */
[----:B------:R-:W-:-:S07]  /*1ea0*/  @P0 FADD.FTZ R68, R28, R68 ;  /* 0x000000441c440221 */ /* 0x000fce0000010000 */
.L_x_12141:
[----:B------:R-:W-:Y:S05]  /*1eb0*/  BSYNC B0 ;  /* 0x0000000000007941 */ /* 0x000fea0003800000 */
.L_x_12140:
[----:B------:R-:W-:Y:S04]  /*1ec0*/  BSSY B0, `(.L_x_12142) ;  /* 0x0000006000007945 */ /* 0x000fe80003800000 */
[----:B------:R-:W-:Y:S05]  /*1ed0*/  @!P6 BRA `(.L_x_12143) ;  /* 0x000000000010e947 */ /* 0x000fea0003800000 */
[----:B-----5:R-:W-:-:S04]  /*1ee0*/  PRMT R69, R36, 0x7632, R69 ;  /* 0x0000763224457816 */ /* 0x020fc80000000045 */
[----:B------:R-:W-:-:S05]  /*1ef0*/  SHF.L.U32 R69, R69, 0x10, RZ ;  /* 0x0000001045457819 */ /* 0x000fca00000006ff */
[----:B------:R-:W-:-:S04]  /*1f00*/  FMUL.FTZ R69, R69, UR6 ;  /* 0x0000000645457c20 */ /* 0x000fc80008410000 */
[----:B------:R-:W-:-:S07]  /*1f10*/  @P0 FADD.FTZ R69, R29, R69 ;  /* 0x000000451d450221 */ /* 0x000fce0000010000 */
.L_x_12143:
[----:B------:R-:W-:Y:S05]  /*1f20*/  BSYNC B0 ;  /* 0x0000000000007941 */ /* 0x000fea0003800000 */
.L_x_12142:
[----:B------:R-:W-:Y:S04]  /*1f30*/  BSSY B0, `(.L_x_12144) ;  /* 0x0000005000007945 */ /* 0x000fe80003800000 */
[----:B------:R-:W-:Y:S05]  /*1f40*/  @!P6 BRA `(.L_x_12145) ;  /* 0x00000000000ce947 */ /* 0x000fea0003800000 */
[----:B-----5:R-:W-:-:S05]  /*1f50*/  SHF.L.U32 R70, R37, 0x10, RZ ;  /* 0x0000001025467819 */ /* 0x020fca00000006ff */
[----:B------:R-:W-:-:S04]  /*1f60*/  FMUL.FTZ R70, R70, UR6 ;  /* 0x0000000646467c20 */ /* 0x000fc80008410000 */
[----:B------:R-:W-:-:S07]  /*1f70*/  @P0 FADD.FTZ R70, R30, R70 ;  /* 0x000000461e460221 */ /* 0x000fce0000010000 */
.L_x_12145:
[----:B------:R-:W-:Y:S05]  /*1f80*/  BSYNC B0 ;  /* 0x0000000000007941 */ /* 0x000fea0003800000 */
.L_x_12144:
[----:B------:R-:W-:Y:S04]  /*1f90*/  BSSY B0, `(.L_x_12146) ;  /* 0x0000006000007945 */ /* 0x000fe80003800000 */
[----:B------:R-:W-:Y:S05]  /*1fa0*/  @!P6 BRA `(.L_x_12147) ;  /* 0x000000000010e947 */ /* 0x000fea0003800000 */
[----:B-----5:R-:W-:-:S04]  /*1fb0*/  PRMT R71, R37, 0x7632, R71 ;  /* 0x0000763225477816 */ /* 0x020fc80000000047 */
[----:B------:R-:W-:-:S05]  /*1fc0*/  SHF.L.U32 R71, R71, 0x10, RZ ;  /* 0x0000001047477819 */ /* 0x000fca00000006ff */
[----:B------:R-:W-:-:S04]  /*1fd0*/  FMUL.FTZ R71, R71, UR6 ;  /* 0x0000000647477c20 */ /* 0x000fc80008410000 */
[----:B------:R-:W-:-:S07]  /*1fe0*/  @P0 FADD.FTZ R71, R31, R71 ;  /* 0x000000471f470221 */ /* 0x000fce0000010000 */
.L_x_12147:
[----:B------:R-:W-:Y:S05]  /*1ff0*/  BSYNC B0 ;  /* 0x0000000000007941 */ /* 0x000fea0003800000 */
.L_x_12146:
[----:B------:R-:W-:Y:S04]  /*2000*/  BSSY B0, `(.L_x_12148) ;  /* 0x0000005000007945 */ /* 0x000fe80003800000 */
[----:B------:R-:W-:Y:S05]  /*2010*/  @!P6 BRA `(.L_x_12149) ;  /* 0x00000000000ce947 */ /* 0x000fea0003800000 */
[----:B-----5:R-:W-:-:S05]  /*2020*/  SHF.L.U32 R64, R38, 0x10, RZ ;  /* 0x0000001026407819 */ /* 0x020fca00000006ff */
[----:B------:R-:W-:-:S04]  /*2030*/  FMUL.FTZ R64, R64, UR6 ;  /* 0x0000000640407c20 */ /* 0x000fc80008410000 */
[----:B------:R-:W-:-:S07]  /*2040*/  @P0 FADD.FTZ R64, R32, R64 ;  /* 0x0000004020400221 */ /* 0x000fce0000010000 */
.L_x_12149:
[----:B------:R-:W-:Y:S05]  /*2050*/  BSYNC B0 ;  /* 0x0000000000007941 */ /* 0x000fea0003800000 */
.L_x_12148:
[----:B------:R-:W-:Y:S04]  /*2060*/  BSSY B0, `(.L_x_12150) ;  /* 0x0000006000007945 */ /* 0x000fe80003800000 */
[----:B------:R-:W-:Y:S05]  /*2070*/  @!P6 BRA `(.L_x_12151) ;  /* 0x000000000010e947 */ /* 0x000fea0003800000 */
[----:B-----5:R-:W-:-:S04]  /*2080*/  PRMT R65, R38, 0x7632, R65 ;  /* 0x0000763226417816 */ /* 0x020fc80000000041 */
[----:B------:R-:W-:-:S05]  /*2090*/  SHF.L.U32 R65, R65, 0x10, RZ ;  /* 0x0000001041417819 */ /* 0x000fca00000006ff */
[----:B------:R-:W-:-:S04]  /*20a0*/  FMUL.FTZ R65, R65, UR6 ;  /* 0x0000000641417c20 */ /* 0x000fc80008410000 */
[----:B------:R-:W-:-:S07]  /*20b0*/  @P0 FADD.FTZ R65, R33, R65 ;  /* 0x0000004121410221 */ /* 0x000fce0000010000 */
.L_x_12151:
[----:B------:R-:W-:Y:S05]  /*20c0*/  BSYNC B0 ;  /* 0x0000000000007941 */ /* 0x000fea0003800000 */
.L_x_12150:
[----:B------:R-:W-:Y:S04]  /*20d0*/  BSSY B0, `(.L_x_12152) ;  /* 0x0000005000007945 */ /* 0x000fe80003800000 */
[----:B------:R-:W-:Y:S05]  /*20e0*/  @!P6 BRA `(.L_x_12153) ;  /* 0x00000000000ce947 */ /* 0x000fea0003800000 */
[----:B-----5:R-:W-:-:S05]  /*20f0*/  SHF.L.U32 R66, R39, 0x10, RZ ;  /* 0x0000001027427819 */ /* 0x020fca00000006ff */
[----:B------:R-:W-:-:S04]  /*2100*/  FMUL.FTZ R66, R66, UR6 ;  /* 0x0000000642427c20 */ /* 0x000fc80008410000 */
[----:B------:R-:W-:-:S07]  /*2110*/  @P0 FADD.FTZ R66, R34, R66 ;  /* 0x0000004222420221 */ /* 0x000fce0000010000 */
.L_x_12153:
[----:B------:R-:W-:Y:S05]  /*2120*/  BSYNC B0 ;  /* 0x0000000000007941 */ /* 0x000fea0003800000 */
.L_x_12152:
[----:B------:R-:W-:Y:S04]  /*2130*/  BSSY B0, `(.L_x_12154) ;  /* 0x0000006000007945 */ /* 0x000fe80003800000 */
[----:B------:R-:W-:Y:S05]  /*2140*/  @!P6 BRA `(.L_x_12155) ;  /* 0x000000000010e947 */ /* 0x000fea0003800000 */
[----:B-----5:R-:W-:-:S04]  /*2150*/  PRMT R67, R39, 0x7632, R67 ;  /* 0x0000763227437816 */ /* 0x020fc80000000043 */
[----:B------:R-:W-:-:S05]  /*2160*/  SHF.L.U32 R67, R67, 0x10, RZ ;  /* 0x0000001043437819 */ /* 0x000fca00000006ff */
[----:B------:R-:W-:-:S04]  /*2170*/  FMUL.FTZ R67, R67, UR6 ;  /* 0x0000000643437c20 */ /* 0x000fc80008410000 */
[----:B------:R-:W-:-:S07]  /*2180*/  @P0 FADD.FTZ R67, R35, R67 ;  /* 0x0000004323430221 */ /* 0x000fce0000010000 */
.L_x_12155:
[----:B------:R-:W-:Y:S05]  /*2190*/  BSYNC B0 ;  /* 0x0000000000007941 */ /* 0x000fea0003800000 */
.L_x_12154:
[----:B------:R-:W-:Y:S01]  /*21a0*/  STG.E.128 desc[UR4][R76.64], R68 ;  /* 0x000000444c007986 */ /* 0x000fe2000c101d04 */
[----:B------:R-:W0:Y:S03]  /*21b0*/  @P5 LDC.64 R78, c[0x0][0x220] ;  /* 0x00008800ff4e5b82 */ /* 0x000e260000000a00 */
[----:B------:R1:W-:Y:S04]  /*21c0*/  STG.E.128 desc[UR4][R76.64+0x10], R64 ;  /* 0x000010404c007986 */ /* 0x0003e8000c101d04 */
[----:B------:R-:W1:Y:S04]  /*21d0*/  @P0 LDG.E.128 R28, desc[UR4][R72.64] ;  /* 0x00000004481c0981 */ /* 0x000e68000c1e1d00 */
[----:B------:R-:W2:Y:S01]  /*21e0*/  @P0 LDG.E.128 R32, desc[UR4][R72.64+0x10] ;  /* 0x0000100448200981 */ /* 0x000ea2000c1e1d00 */
[----:B------:R-:W-:-:S02]  /*21f0*/  @P5 IADD3 R143, R108, 0x80, RZ ;  /* 0x000000806c8f5810 */ /* 0x000fc40007ffe0ff */
[C---:B------:R-:W-:Y:S02]  /*2200*/  @!P6 ISETP.NE.U32.AND P2, PT, R74.reuse, RZ, PT ;  /* 0x000000ff4a00e20c */ /* 0x040fe40003f45070 */
[C---:B------:R-:W-:Y:S02]  /*2210*/  @!P6 ISETP.NE.U32.AND P1, PT, R74.reuse, RZ, PT ;  /* 0x000000ff4a00e20c */ /* 0x040fe40003f25070 */
[----:B------:R-:W-:Y:S01]  /*2220*/  @!P6 ISETP.NE.U32.AND P3, PT, R74, RZ, PT ;  /* 0x000000ff4a00e20c */ /* 0x000fe20003f65070 */
[----:B0-----:R-:W-:-:S05]  /*2230*/  @P5 IMAD.WIDE.U32 R78, R143, 0x10, R78 ;  /* 0x000000108f4e5825 */ /* 0x001fca00078e004e */
[----:B-----5:R0:W5:Y:S01]  /*2240*/  @P5 LDG.E.128 R36, desc[UR4][R78.64] ;  /* 0x000000044e245981 */ /* 0x020162000c1e1d00 */
[----:B------:R-:W-:Y:S01]  /*2250*/  @!P6 ISETP.NE.U32.AND P5, PT, R74, RZ, PT ;  /* 0x000000ff4a00e20c */ /* 0x000fe20003fa5070 */
[----:B------:R-:W-:Y:S01]  /*2260*/  BSSY B0, `(.L_x_12156) ;  /* 0x0000019000007945 */ /* 0x000fe20003800000 */
[C---:B------:R-:W-:Y:S02]  /*2270*/  @!P6 ISETP.NE.AND.EX P2, PT, R75.reuse, RZ, PT, P2 ;  /* 0x000000ff4b00e20c */ /* 0x040fe40003f45320 */
[C---:B------:R-:W-:Y:S02]  /*2280*/  @!P6 ISETP.NE.AND.EX P1, PT, R75.reuse, RZ, PT, P1 ;  /* 0x000000ff4b00e20c */ /* 0x040fe40003f25310 */
[C---:B------:R-:W-:Y:S02]  /*2290*/  @!P6 ISETP.NE.AND.EX P5, PT, R75.reuse, RZ, PT, P5 ;  /* 0x000000ff4b00e20c */ /* 0x040fe40003fa5350 */
[----:B------:R-:W-:Y:S02]  /*22a0*/  @!P6 ISETP.NE.AND.EX P3, PT, R75, RZ, PT, P3 ;  /* 0x000000ff4b00e20c */ /* 0x000fe40003f65330 */
[----:B-1----:R-:W-:-:S02]  /*22b0*/  @!P6 FSEL R77, R29, RZ, P2 ;  /* 0x000000ff1d4de208 */ /* 0x002fc40001000000 */
[----:B0-----:R-:W-:Y:S02]  /*22c0*/  @!P6 FSEL R78, R30, RZ, P1 ;  /* 0x000000ff1e4ee208 */ /* 0x001fe40000800000 */
[----:B------:R-:W-:Y:S02]  /*22d0*/  @!P6 FSEL R79, R31, RZ, P5 ;  /* 0x000000ff1f4fe208 */ /* 0x000fe40002800000 */
[----:B--2---:R-:W-:Y:S02]  /*22e0*/  @!P6 FSEL R72, R32, RZ, P3 ;  /* 0x000000ff2048e208 */ /* 0x004fe40001800000 */
[C---:B------:R-:W-:Y:S02]  /*22f0*/  @!P6 ISETP.NE.U32.AND P2, PT, R74.reuse, RZ, PT ;  /* 0x000000ff4a00e20c */ /* 0x040fe40003f45070 */
[C---:B------:R-:W-:Y:S02]  /*2300*/  @!P6 ISETP.NE.U32.AND P1, PT, R74.reuse, RZ, PT ;  /* 0x000000ff4a00e20c */ /* 0x040fe40003f25070 */
[----:B------:R-:W-:-:S02]  /*2310*/  @!P6 ISETP.NE.U32.AND P5, PT, R74, RZ, PT ;  /* 0x000000ff4a00e20c */ /* 0x000fc40003fa5070 */
[----:B------:R-:W-:Y:S02]  /*2320*/  @!P6 ISETP.NE.U32.AND P3, PT, R74, RZ, PT ;  /* 0x000000ff4a00e20c */ /* 0x000fe40003f65070 */
[C---:B------:R-:W-:Y:S02]  /*2330*/  @!P6 ISETP.NE.AND.EX P2, PT, R75.reuse, RZ, PT, P2 ;  /* 0x000000ff4b00e20c */ /* 0x040fe40003f45320 */
[C---:B------:R-:W-:Y:S02]  /*2340*/  @!P6 ISETP.NE.AND.EX P1, PT, R75.reuse, RZ, PT, P1 ;  /* 0x000000ff4b00e20c */ /* 0x040fe40003f25310 */
[C---:B------:R-:W-:Y:S02]  /*2350*/  @!P6 ISETP.NE.AND.EX P5, PT, R75.reuse, RZ, PT, P5 ;  /* 0x000000ff4b00e20c */ /* 0x040fe40003fa5350 */
[----:B------:R-:W-:Y:S02]  /*2360*/  @!P6 ISETP.NE.AND.EX P3, PT, R75, RZ, PT, P3 ;  /* 0x000000ff4b00e20c */ /* 0x000fe40003f65330 */
[----:B------:R-:W-:-:S02]  /*2370*/  @!P6 FSEL R73, R33, RZ, P2 ;  /* 0x000000ff2149e208 */ /* 0x000fc40001000000 */
[----:B------:R-:W-:Y:S02]  /*2380*/  @!P6 FSEL R74, R34, RZ, P1 ;  /* 0x000000ff224ae208 */ /* 0x000fe40000800000 */
[----:B------:R-:W-:Y:S02]  /*2390*/  @!P6 FSEL R75, R35, RZ, P5 ;  /* 0x000000ff234be208 */ /* 0x000fe40002800000 */
[----:B------:R-:W-:Y:S01]  /*23a0*/  @!P6 FSEL R76, R28, RZ, P3 ;  /* 0x000000ff1c4ce208 */ /* 0x000fe20001800000 */
[----:B------:R-:W-:Y:S06]  /*23b0*/  @!P6 BRA `(.L_x_12157) ;  /* 0x00000000000ce947 */ /* 0x000fec0003800000 */
[----:B-----5:R-:W-:-:S05]  /*23c0*/  SHF.L.U32 R76, R36, 0x10, RZ ;  /* 0x00000010244c7819 */ /* 0x020fca00000006ff */
[----:B------:R-:W-:-:S04]  /*23d0*/  FMUL.FTZ R76, R76, UR6 ;  /* 0x000000064c4c7c20 */ /* 0x000fc80008410000 */
[----:B------:R-:W-:-:S07]  /*23e0*/  @P0 FADD.FTZ R76, R28, R76 ;  /* 0x0000004c1c4c0221 */ /* 0x000fce0000010000 */
.L_x_12157:
[----:B------:R-:W-:Y:S05]  /*23f0*/  BSYNC B0 ;  /* 0x0000000000007941 */ /* 0x000fea0003800000 */
.L_x_12156:
[----:B------:R-:W-:Y:S04]  /*2400*/  BSSY B0, `(.L_x_12158) ;  /* 0x0000006000007945 */ /* 0x000fe80003800000 */
[----:B------:R-:W-:Y:S05]  /*2410*/  @!P6 BRA `(.L_x_12159) ;  /* 0x000000000010e947 */ /* 0x000fea0003800000 */
[----:B-----5:R-:W-:-:S04]  /*2420*/  PRMT R77, R36, 0x7632, R77 ;  /* 0x00007632244d7816 */ /* 0x020fc8000000004d */
[----:B------:R-:W-:-:S05]  /*2430*/  SHF.L.U32 R77, R77, 0x10, RZ ;  /* 0x000000104d4d7819 */ /* 0x000fca00000006ff */
[----:B------:R-:W-:-:S04]  /*2440*/  FMUL.FTZ R77, R77, UR6 ;  /* 0x000000064d4d7c20 */ /* 0x000fc80008410000 */
[----:B------:R-:W-:-:S07]  /*2450*/  @P0 FADD.FTZ R77, R29, R77 ;  /* 0x0000004d1d4d0221 */ /* 0x000fce0000010000 */
.L_x_12159:
[----:B------:R-:W-:Y:S05]  /*2460*/  BSYNC B0 ;  /* 0x0000000000007941 */ /* 0x000fea0003800000 */
.L_x_12158:
[----:B------:R-:W-:Y:S04]  /*2470*/  BSSY B0, `(.L_x_12160) ;  /* 0x0000005000007945 */ /* 0x000fe80003800000 */
[----:B------:R-:W-:Y:S05]  /*2480*/  @!P6 BRA `(.L_x_12161) ;  /* 0x00000000000ce947 */ /* 0x000fea0003800000 */
[----:B-----5:R-:W-:-:S05]  /*2490*/  SHF.L.U32 R78, R37, 0x10, RZ ;  /* 0x00000010254e7819 */ /* 0x020fca00000006ff */
[----:B------:R-:W-:-:S04]  /*24a0*/  FMUL.FTZ R78, R78, UR6 ;  /* 0x000000064e4e7c20 */ /* 0x000fc80008410000 */
[----:B------:R-:W-:-:S07]  /*24b0*/  @P0 FADD.FTZ R78, R30, R78 ;  /* 0x0000004e1e4e0221 */ /* 0x000fce0000010000 */
.L_x_12161:
[----:B------:R-:W-:Y:S05]  /*24c0*/  BSYNC B0 ;  /* 0x0000000000007941 */ /* 0x000fea0003800000 */
.L_x_12160:
[----:B------:R-:W-:Y:S04]  /*24d0*/  BSSY B0, `(.L_x_12162) ;  /* 0x0000006000007945 */ /* 0x000fe80003800000 */
[----:B------:R-:W-:Y:S05]  /*24e0*/  @!P6 BRA `(.L_x_12163) ;  /* 0x000000000010e947 */ /* 0x000fea0003800000 */
[----:B-----5:R-:W-:-:S04]  /*24f0*/  PRMT R79, R37, 0x7632, R79 ;  /* 0x00007632254f7816 */ /* 0x020fc8000000004f */
[----:B------:R-:W-:-:S05]  /*2500*/  SHF.L.U32 R79, R79, 0x10, RZ ;  /* 0x000000104f4f7819 */ /* 0x000fca00000006ff */
[----:B------:R-:W-:-:S04]  /*2510*/  FMUL.FTZ R79, R79, UR6 ;  /* 0x000000064f4f7c20 */ /* 0x000fc80008410000 */
[----:B------:R-:W-:-:S07]  /*2520*/  @P0 FADD.FTZ R79, R31, R79 ;  /* 0x0000004f1f4f0221 */ /* 0x000fce0000010000 */
.L_x_12163:
[----:B------:R-:W-:Y:S05]  /*2530*/  BSYNC B0 ;  /* 0x0000000000007941 */ /* 0x000fea0003800000 */
.L_x_12162:
[----:B------:R-:W-:Y:S04]  /*2540*/  BSSY B0, `(.L_x_12164) ;  /* 0x0000005000007945 */ /* 0x000fe80003800000 */
[----:B------:R-:W-:Y:S05]  /*2550*/  @!P6 BRA `(.L_x_12165) ;  /* 0x00000000000ce947 */ /* 0x000fea0003800000 */
[----:B-----5:R-:W-:-:S05]  /*2560*/  SHF.L.U32 R72, R38, 0x10, RZ ;  /* 0x0000001026487819 */ /* 0x020fca00000006ff */
[----:B------:R-:W-:-:S04]  /*2570*/  FMUL.FTZ R72, R72, UR6 ;  /* 0x0000000648487c20 */ /* 0x000fc80008410000 */
[----:B------:R-:W-:-:S07]  /*2580*/  @P0 FADD.FTZ R72, R32, R72 ;  /* 0x0000004820480221 */ /* 0x000fce0000010000 */
.L_x_12165:
[----:B------:R-:W-:Y:S05]  /*2590*/  BSYNC B0 ;  /* 0x0000000000007941 */ /* 0x000fea0003800000 */
.L_x_12164:
[----:B------:R-:W-:Y:S04]  /*25a0*/  BSSY B0, `(.L_x_12166) ;  /* 0x0000006000007945 */ /* 0x000fe80003800000 */
[----:B------:R-:W-:Y:S05]  /*25b0*/  @!P6 BRA `(.L_x_12167) ;  /* 0x000000000010e947 */ /* 0x000fea0003800000 */
[----:B-----5:R-:W-:-:S04]  /*25c0*/  PRMT R73, R38, 0x7632, R73 ;  /* 0x0000763226497816 */ /* 0x020fc80000000049 */
[----:B------:R-:W-:-:S05]  /*25d0*/  SHF.L.U32 R73, R73, 0x10, RZ ;  /* 0x0000001049497819 */ /* 0x000fca00000006ff */
[----:B------:R-:W-:-:S04]  /*25e0*/  FMUL.FTZ R73, R73, UR6 ;  /* 0x0000000649497c20 */ /* 0x000fc80008410000 */
[----:B------:R-:W-:-:S07]  /*25f0*/  @P0 FADD.FTZ R73, R33, R73 ;  /* 0x0000004921490221 */ /* 0x000fce0000010000 */
.L_x_12167:
[----:B------:R-:W-:Y:S05]  /*2600*/  BSYNC B0 ;  /* 0x0000000000007941 */ /* 0x000fea0003800000 */
.L_x_12166:
[----:B------:R-:W-:Y:S04]  /*2610*/  BSSY B0, `(.L_x_12168) ;  /* 0x0000005000007945 */ /* 0x000fe80003800000 */
[----:B------:R-:W-:Y:S05]  /*2620*/  @!P6 BRA `(.L_x_12169) ;  /* 0x00000000000ce947 */ /* 0x000fea0003800000 */
[----:B-----5:R-:W-:-:S05]  /*2630*/  SHF.L.U32 R74, R39, 0x10, RZ ;  /* 0x00000010274a7819 */ /* 0x020fca00000006ff */
[----:B------:R-:W-:-:S04]  /*2640*/  FMUL.FTZ R74, R74, UR6 ;  /* 0x000000064a4a7c20 */ /* 0x000fc80008410000 */
[----:B------:R-:W-:-:S07]  /*2650*/  @P0 FADD.FTZ R74, R34, R74 ;  /* 0x0000004a224a0221 */ /* 0x000fce0000010000 */
.L_x_12169:
[----:B------:R-:W-:Y:S05]  /*2660*/  BSYNC B0 ;  /* 0x0000000000007941 */ /* 0x000fea0003800000 */
.L_x_12168:
[----:B------:R-:W-:Y:S04]  /*2670*/  BSSY B0, `(.L_x_12170) ;  /* 0x0000006000007945 */ /* 0x000fe80003800000 */
[----:B------:R-:W-:Y:S05]  /*2680*/  @!P6 BRA `(.L_x_12171) ;  /* 0x000000000010e947 */ /* 0x000fea0003800000 */
[----:B-----5:R-:W-:-:S04]  /*2690*/  PRMT R75, R39, 0x7632, R75 ;  /* 0x00007632274b7816 */ /* 0x020fc8000000004b */
[----:B------:R-:W-:-:S05]  /*26a0*/  SHF.L.U32 R75, R75, 0x10, RZ ;  /* 0x000000104b4b7819 */ /* 0x000fca00000006ff */
[----:B------:R-:W-:-:S04]  /*26b0*/  FMUL.FTZ R75, R75, UR6 ;  /* 0x000000064b4b7c20 */ /* 0x000fc80008410000 */
[----:B------:R-:W-:-:S07]  /*26c0*/  @P0 FADD.FTZ R75, R35, R75 ;  /* 0x0000004b234b0221 */ /* 0x000fce0000010000 */
.L_x_12171:
[----:B------:R-:W-:Y:S05]  /*26d0*/  BSYNC B0 ;  /* 0x0000000000007941 */ /* 0x000fea0003800000 */
.L_x_12170:
[----:B------:R-:W-:Y:S01]  /*26e0*/  FADD.FTZ R108, RZ, R44 ;  /* 0x0000002cff6c7221 */ /* 0x000fe20000010000 */
[----:B------:R-:W-:Y:S01]  /*26f0*/  IMAD.WIDE.U32 R106, R109, 0x20, R106 ;  /* 0x000000206d6a7825 */ /* 0x000fe200078e006a */
[----:B------:R-:W-:Y:S01]  /*2700*/  UMOV UR8, 0xffffffff ;  /* 0xffffffff00087882 */ /* 0x000fe20000000000 */
[----:B------:R-:W-:Y:S02]  /*2710*/  ISETP.NE.AND P0, PT, R92, RZ, PT ;  /* 0x000000ff5c00720c */ /* 0x000fe40003f05270 */
[----:B------:R-:W-:Y:S01]  /*2720*/  FADD.FTZ R143, R108, R45 ;  /* 0x0000002d6c8f7221 */ /* 0x000fe20000010000 */
[----:B------:R-:W-:Y:S01]  /*2730*/  SHF.R.S32.HI R140, RZ, 0x1f, R94 ;  /* 0x0000001fff8c7819 */ /* 0x000fe2000001145e */
[----:B------:R0:W-:Y:S02]  /*2740*/  STG.E.128 desc[UR4][R106.64], R76 ;  /* 0x0000004c6a007986 */ /* 0x0001e4000c101d04 */
        /* <DEDUP_REMOVED lines=141> */
.L_x_12187:
        /* <DEDUP_REMOVED lines=23> */
[----:B------:R-:W-:Y:S01]  /*3190*/  SHF.R.S32.HI R60, RZ, 0x1f, R141 ;  /* 0x0000001fff3c7819 */ /* 0x000fe2000001148d */
[C---:B0-----:R-:W-:Y:S01]  /*31a0*/  FADD.FTZ R144, -R106.reuse, R43 ;  /* 0x0000002b6a907221 */ /* 0x041fe20000010100 */
[C---:B------:R-:W-:Y:S01]  /*31b0*/  FADD.FTZ R40, -R106.reuse, R40 ;  /* 0x000000286a287221 */ /* 0x040fe20000010100 */
[----:B------:R-:W-:Y:S01]  /*31c0*/  FADD.FTZ R142, -R106, R41 ;  /* 0x000000296a8e7221 */ /* 0x000fe20000010100 */
[----:B------:R-:W-:Y:S01]  /*31d0*/  LEA.HI R141, R60, R141, RZ, 0x3 ;  /* 0x0000008d3c8d7211 */ /* 0x000fe200078f18ff */
[C---:B------:R-:W-:Y:S01]  /*31e0*/  FADD.FTZ R44, -R106.reuse, R44 ;  /* 0x0000002c6a2c7221 */ /* 0x040fe20000010100 */
[----:B------:R-:W0:Y:S01]  /*31f0*/  LDC.64 R60, c[0x0][0x2b8] ;  /* 0x0000ae00ff3c7b82 */ /* 0x000e220000000a00 */
[C---:B------:R-:W-:Y:S01]  /*3200*/  FADD.FTZ R108, -R106.reuse, R45 ;  /* 0x0000002d6a6c7221 */ /* 0x040fe20000010100 */
[C---:B------:R-:W-:Y:S01]  /*3210*/  FADD.FTZ R50, -R106.reuse, R50 ;  /* 0x000000326a327221 */ /* 0x040fe20000010100 */
[C---:B------:R-:W-:Y:S01]  /*3220*/  FADD.FTZ R152, -R106.reuse, R51 ;  /* 0x000000336a987221 */ /* 0x040fe20000010100 */
        /* <DEDUP_REMOVED lines=41> */
[----:B------:R-:W-:Y:S01]  /*34c0*/  FADD.FTZ R106, -R106, R75 ;  /* 0x0000004b6a6a7221 */ /* 0x000fe20000010100 */
[----:B------:R-:W-:Y:S01]  /*34d0*/  FFMA.FTZ R44, R21, R44, R0 ;  /* 0x0000002c152c7223 */ /* 0x000fe20000010000 */
[----:B------:R-:W-:Y:S01]  /*34e0*/  FFMA.FTZ R47, R120, R108, R95 ;  /* 0x0000006c782f7223 */ /* 0x000fe2000001005f */
[----:B------:R-:W-:Y:S01]  /*34f0*/  FFMA.FTZ R50, R81, R50, R8 ;  /* 0x0000003251327223 */ /* 0x000fe20000010008 */
[----:B------:R-:W-:Y:S01]  /*3500*/  FFMA.FTZ R75, R125, R152, R102 ;  /* 0x000000987d4b7223 */ /* 0x000fe20000010066 */
[C---:B------:R-:W-:Y:S01]  /*3510*/  FMUL.FTZ R54, R143.reuse, R54 ;  /* 0x000000368f367220 */ /* 0x040fe20000410000 */
[----:B------:R-:W-:Y:S01]  /*3520*/  FMUL.FTZ R148, R143, R148 ;  /* 0x000000948f947220 */ /* 0x000fe20000410000 */
[----:B------:R-:W-:Y:S01]  /*3530*/  F2FP.BF16.F32.PACK_AB R43, R43, R42 ;  /* 0x0000002a2b2b723e */ /* 0x000fe200000010ff */
[----:B------:R-:W-:Y:S01]  /*3540*/  FMUL.FTZ R52, R143, R52 ;  /* 0x000000348f347220 */ /* 0x000fe20000410000 */
[----:B------:R-:W-:Y:S01]  /*3550*/  F2FP.BF16.F32.PACK_AB R42, R51, R40 ;  /* 0x00000028332a723e */ /* 0x000fe200000010ff */
[----:B------:R-:W-:Y:S01]  /*3560*/  FMUL.FTZ R45, R143, R56 ;  /* 0x000000388f2d7220 */ /* 0x000fe20000410000 */
[----:B------:R-:W-:Y:S01]  /*3570*/  LEA.HI.SX32 R141, R141, R92, 0x1d ;  /* 0x0000005c8d8d7211 */ /* 0x000fe200078feaff */
[----:B------:R-:W-:Y:S01]  /*3580*/  FFMA.FTZ R54, R27, R54, R6 ;  /* 0x000000361b367223 */ /* 0x000fe20000010006 */
[----:B------:R-:W-:Y:S01]  /*3590*/  F2FP.BF16.F32.PACK_AB R40, R47, R44 ;  /* 0x0000002c2f28723e */ /* 0x000fe200000010ff */
[----:B------:R-:W-:Y:S01]  /*35a0*/  FMUL.FTZ R55, R143, R65 ;  /* 0x000000418f377220 */ /* 0x000fe20000410000 */
[----:B------:R-:W-:Y:S01]  /*35b0*/  F2FP.BF16.F32.PACK_AB R47, R75, R50 ;  /* 0x000000324b2f723e */ /* 0x000fe200000010ff */
[----:B------:R-:W-:Y:S01]  /*35c0*/  FFMA.FTZ R75, R123, R148, R100 ;  /* 0x000000947b4b7223 */ /* 0x000fe20000010064 */
[C---:B------:R-:W-:Y:S01]  /*35d0*/  FMUL.FTZ R57, R143.reuse, R66 ;  /* 0x000000428f397220 */ /* 0x040fe20000410000 */
[C---:B------:R-:W-:Y:S01]  /*35e0*/  FMUL.FTZ R59, R143.reuse, R67 ;  /* 0x000000438f3b7220 */ /* 0x040fe20000410000 */
[C---:B------:R-:W-:Y:S01]  /*35f0*/  FMUL.FTZ R146, R143.reuse, R146 ;  /* 0x000000928f927220 */ /* 0x040fe20000410000 */
[----:B------:R-:W-:Y:S01]  /*3600*/  FMUL.FTZ R53, R143, R64 ;  /* 0x000000408f357220 */ /* 0x000fe20000410000 */
[----:B------:R-:W-:Y:S01]  /*3610*/  IADD3 R67, R141, 0x20, RZ ;  /* 0x000000208d437810 */ /* 0x000fe20007ffe0ff */
[----:B------:R-:W-:Y:S01]  /*3620*/  FMUL.FTZ R58, R143, R58 ;  /* 0x0000003a8f3a7220 */ /* 0x000fe20000410000 */
[----:B------:R-:W-:Y:S01]  /*3630*/  IADD3 R65, R141, 0x40, RZ ;  /* 0x000000408d417810 */ /* 0x000fe20007ffe0ff */
[----:B------:R-:W-:Y:S01]  /*3640*/  FMUL.FTZ R162, R143, R162 ;  /* 0x000000a28fa27220 */ /* 0x000fe20000410000 */
[C---:B------:R-:W-:Y:S01]  /*3650*/  IADD3 R63, R141.reuse, 0x60, RZ ;  /* 0x000000608d3f7810 */ /* 0x040fe20007ffe0ff */
[----:B------:R-:W-:Y:S01]  /*3660*/  FFMA.FTZ R44, R24, R52, R5 ;  /* 0x00000034182c7223 */ /* 0x000fe20000010005 */
[----:B------:R-:W-:Y:S01]  /*3670*/  IADD3 R41, R141, 0x80, RZ ;  /* 0x000000808d297810 */ /* 0x000fe20007ffe0ff */
[----:B------:R-:W-:Y:S01]  /*3680*/  FFMA.FTZ R50, R82, R45, R11 ;  /* 0x0000002d52327223 */ /* 0x000fe2000001000b */
        /* <DEDUP_REMOVED lines=15> */
[----:B------:R-:W-:Y:S01]  /*3780*/  FMUL.FTZ R160, R143, R160 ;  /* 0x000000a08fa07220 */ /* 0x000fe20000410000 */
[----:B0-----:R-:W-:-:S04]  /*3790*/  IMAD.WIDE.U32 R68, R141, 0x10, R60 ;  /* 0x000000108d447825 */ /* 0x001fc800078e003c */
[----:B------:R-:W-:Y:S01]  /*37a0*/  FFMA.FTZ R58, R85, R58, R12 ;  /* 0x0000003a553a7223 */ /* 0x000fe2000001000c */
[----:B------:R-:W-:Y:S01]  /*37b0*/  FFMA.FTZ R139, R129, R162, R110 ;  /* 0x000000a2818b7223 */ /* 0x000fe2000001006e */
[----:B------:R-:W-:Y:S01]  /*37c0*/  FMUL.FTZ R164, R143, R164 ;  /* 0x000000a48fa47220 */ /* 0x000fe20000410000 */
        /* <DEDUP_REMOVED lines=13> */
[----:B------:R-:W-:Y:S01]  /*38a0*/  FMUL.FTZ R106, R143, R106 ;  /* 0x0000006a8f6a7220 */ /* 0x000fe20000410000 */
        /* <DEDUP_REMOVED lines=39> */
[----:B------:R-:W-:-:S05]  /*3b20*/  F2FP.BF16.F32.PACK_AB R56, R77, R56 ;  /* 0x000000384d38723e */ /* 0x000fca00000010ff */
[----:B------:R1:W-:Y:S02]  /*3b30*/  STG.E.128 desc[UR4][R60.64], R56 ;  /* 0x000000383c007986 */ /* 0x0003e4000c101d04 */
.L_x_12174:
[----:B------:R-:W-:Y:S05]  /*3b40*/  BSYNC B0 ;  /* 0x0000000000007941 */ /* 0x000fea0003800000 */
.L_x_12173:
[----:B-1----:R-:W1:Y:S02]  /*3b50*/  LDC.64 R40, c[0x0][0x210] ;  /* 0x00008400ff287b82 */ /* 0x002e640000000a00 */
[----:B-1----:R-:W-:-:S04]  /*3b60*/  LEA R94, R40, R94, 0x2 ;  /* 0x0000005e285e7211 */ /* 0x002fc800078e10ff */
[----:B------:R-:W-:-:S13]  /*3b70*/  ISETP.GE.AND P0, PT, R94, R41, PT ;  /* 0x000000295e00720c */ /* 0x000fda0003f06270 */
[----:B------:R-:W-:Y:S05]  /*3b80*/  @!P0 BRA `(.L_x_12175) ;  /* 0xffffffcc00ac8947 */ /* 0x000fea000383ffff */
[----:B------:R-:W-:Y:S05]  /*3b90*/  EXIT ;  /* 0x000000000000794d */ /* 0x000fea0003800000 */
.L_x_12172:
        /* <DEDUP_REMOVED lines=8> */
.L_x_12177:
[----:B------:R-:W-:Y:S05]  /*3c20*/  BSYNC B0 ;  /* 0x0000000000007941 */ /* 0x000fea0003800000 */
.L_x_12176:
        /* <DEDUP_REMOVED lines=10> */
.L_x_12178:
[----:B------:R-:W-:Y:S01]  /*3cd0*/  HFMA2.MMA R148, -RZ, RZ, 0, 2.384185791015625e-07 ;  /* 0x00000004ff947435 */ /* 0x000fe200000001ff */
[----:B------:R-:W-:-:S05]  /*3ce0*/  MOV R106, R147 ;  /* 0x00000093006a7202 */ /* 0x000fca0000000f00 */
[----:B------:R-:W-:-:S05]  /*3cf0*/  FADD.FTZ R109, R107, R106 ;  /* 0x0000006a6b6d7221 */ /* 0x000fca0000010000 */
[----:B------:R-:W-:-:S07]  /*3d00*/  MOV R149, R109 ;  /* 0x0000006d00957202 */ /* 0x000fce0000000f00 */
[----:B------:R-:W-:Y:S05]  /*3d10*/  WARPSYNC.COLLECTIVE R146, `(.L_x_12179) ;  /* 0x0000000092087348 */ /* 0x000fea0003c00000 */
[----:B------:R0:W1:Y:S02]  /*3d20*/  SHFL.BFLY P1, R147, R149, R148, R151 ;  /* 0x0c00009495937389 */ /* 0x0000640000020097 */
[----:B01----:R-:W-:Y:S01]  /*3d30*/  ENDCOLLECTIVE ;  /* 0x000000000000791b */ /* 0x003fe20003800000 */
.L_x_12179:
[----:B------:R-:W-:Y:S01]  /*3d40*/  HFMA2.MMA R148, -RZ, RZ, 0, 4.76837158203125e-07 ;  /* 0x00000008ff947435 */ /* 0x000fe200000001ff */
[----:B------:R-:W-:-:S05]  /*3d50*/  MOV R106, R147 ;  /* 0x00000093006a7202 */ /* 0x000fca0000000f00 */
[----:B------:R-:W-:-:S05]  /*3d60*/  FADD.FTZ R143, R109, R106 ;  /* 0x0000006a6d8f7221 */ /* 0x000fca0000010000 */
[----:B------:R-:W-:-:S07]  /*3d70*/  MOV R149, R143 ;  /* 0x0000008f00957202 */ /* 0x000fce0000000f00 */
[----:B------:R-:W-:Y:S05]  /*3d80*/  WARPSYNC.COLLECTIVE R146, `(.L_x_12180) ;  /* 0x0000000092087348 */ /* 0x000fea0003c00000 */
[----:B------:R0:W1:Y:S02]  /*3d90*/  SHFL.BFLY P1, R147, R149, R148, R151 ;  /* 0x0c00009495937389 */ /* 0x0000640000020097 */
[----:B01----:R-:W-:Y:S01]  /*3da0*/  ENDCOLLECTIVE ;  /* 0x000000000000791b */ /* 0x003fe20003800000 */
.L_x_12180:
[----:B------:R-:W-:Y:S01]  /*3db0*/  HFMA2.MMA R148, -RZ, RZ, 0, 9.5367431640625e-07 ;  /* 0x00000010ff947435 */ /* 0x000fe200000001ff */
[----:B------:R-:W-:-:S05]  /*3dc0*/  MOV R106, R147 ;  /* 0x00000093006a7202 */ /* 0x000fca0000000f00 */
[----:B------:R-:W-:-:S05]  /*3dd0*/  FADD.FTZ R144, R143, R106 ;  /* 0x0000006a8f907221 */ /* 0x000fca0000010000 */
[----:B------:R-:W-:-:S07]  /*3de0*/  MOV R149, R144 ;  /* 0x0000009000957202 */ /* 0x000fce0000000f00 */
[----:B------:R-:W-:Y:S05]  /*3df0*/  WARPSYNC.COLLECTIVE R146, `(.L_x_12181) ;  /* 0x0000000092087348 */ /* 0x000fea0003c00000 */
[----:B------:R0:W1:Y:S02]  /*3e00*/  SHFL.BFLY P1, R147, R149, R148, R151 ;  /* 0x0c00009495937389 */ /* 0x0000640000020097 */
[----:B01----:R-:W-:Y:S01]  /*3e10*/  ENDCOLLECTIVE ;  /* 0x000000000000791b */ /* 0x003fe20003800000 */
.L_x_12181:
        /* <DEDUP_REMOVED lines=88> */
.L_x_12182:
[----:B------:R-:W-:Y:S01]  /*43a0*/  HFMA2.MMA R148, -RZ, RZ, 0, 1.1920928955078125e-07 ;  /* 0x00000002ff947435 */ /* 0x000fe200000001ff */
[----:B------:R-:W-:-:S05]  /*43b0*/  MOV R107, R147 ;  /* 0x00000093006b7202 */ /* 0x000fca0000000f00 */
[----:B------:R-:W-:-:S05]  /*43c0*/  FADD.FTZ R107, R106, R107 ;  /* 0x0000006b6a6b7221 */ /* 0x000fca0000010000 */
[----:B------:R-:W-:-:S07]  /*43d0*/  MOV R149, R107 ;  /* 0x0000006b00957202 */ /* 0x000fce0000000f00 */
[----:B------:R-:W-:Y:S05]  /*43e0*/  WARPSYNC.COLLECTIVE R146, `(.L_x_12183) ;  /* 0x0000000092087348 */ /* 0x000fea0003c00000 */
[----:B------:R0:W1:Y:S02]  /*43f0*/  SHFL.BFLY P1, R147, R149, R148, R151 ;  /* 0x0c00009495937389 */ /* 0x0000640000020097 */
[----:B01----:R-:W-:Y:S01]  /*4400*/  ENDCOLLECTIVE ;  /* 0x000000000000791b */ /* 0x003fe20003800000 */
.L_x_12183:
[----:B------:R-:W-:Y:S01]  /*4410*/  HFMA2.MMA R148, -RZ, RZ, 0, 2.384185791015625e-07 ;  /* 0x00000004ff947435 */ /* 0x000fe200000001ff */
[----:B------:R-:W-:-:S05]  /*4420*/  MOV R108, R147 ;  /* 0x00000093006c7202 */ /* 0x000fca0000000f00 */
[----:B------:R-:W-:-:S05]  /*4430*/  FADD.FTZ R108, R107, R108 ;  /* 0x0000006c6b6c7221 */ /* 0x000fca0000010000 */
[----:B------:R-:W-:-:S07]  /*4440*/  MOV R149, R108 ;  /* 0x0000006c00957202 */ /* 0x000fce0000000f00 */
[----:B------:R-:W-:Y:S05]  /*4450*/  WARPSYNC.COLLECTIVE R146, `(.L_x_12184) ;  /* 0x0000000092087348 */ /* 0x000fea0003c00000 */
[----:B------:R0:W1:Y:S02]  /*4460*/  SHFL.BFLY P1, R147, R149, R148, R151 ;  /* 0x0c00009495937389 */ /* 0x0000640000020097 */
[----:B01----:R-:W-:Y:S01]  /*4470*/  ENDCOLLECTIVE ;  /* 0x000000000000791b */ /* 0x003fe20003800000 */
.L_x_12184:
[----:B------:R-:W-:Y:S01]  /*4480*/  HFMA2.MMA R148, -RZ, RZ, 0, 4.76837158203125e-07 ;  /* 0x00000008ff947435 */ /* 0x000fe200000001ff */
[----:B------:R-:W-:-:S05]  /*4490*/  MOV R109, R147 ;  /* 0x00000093006d7202 */ /* 0x000fca0000000f00 */
[----:B------:R-:W-:-:S05]  /*44a0*/  FADD.FTZ R109, R108, R109 ;  /* 0x0000006d6c6d7221 */ /* 0x000fca0000010000 */
[----:B------:R-:W-:-:S07]  /*44b0*/  MOV R149, R109 ;  /* 0x0000006d00957202 */ /* 0x000fce0000000f00 */
[----:B------:R-:W-:Y:S05]  /*44c0*/  WARPSYNC.COLLECTIVE R146, `(.L_x_12185) ;  /* 0x0000000092087348 */ /* 0x000fea0003c00000 */
[----:B------:R0:W1:Y:S02]  /*44d0*/  SHFL.BFLY P1, R147, R149, R148, R151 ;  /* 0x0c00009495937389 */ /* 0x0000640000020097 */
[----:B01----:R-:W-:Y:S01]  /*44e0*/  ENDCOLLECTIVE ;  /* 0x000000000000791b */ /* 0x003fe20003800000 */
.L_x_12185:
[----:B------:R-:W-:Y:S01]  /*44f0*/  HFMA2.MMA R148, -RZ, RZ, 0, 9.5367431640625e-07 ;  /* 0x00000010ff947435 */ /* 0x000fe200000001ff */
[----:B------:R-:W-:-:S05]  /*4500*/  MOV R144, R147 ;  /* 0x0000009300907202 */ /* 0x000fca0000000f00 */
[----:B------:R-:W-:-:S05]  /*4510*/  FADD.FTZ R144, R109, R144 ;  /* 0x000000906d907221 */ /* 0x000fca0000010000 */
[----:B------:R-:W-:-:S07]  /*4520*/  MOV R149, R144 ;  /* 0x0000009000957202 */ /* 0x000fce0000000f00 */
[----:B------:R-:W-:Y:S05]  /*4530*/  WARPSYNC.COLLECTIVE R146, `(.L_x_12186) ;  /* 0x0000000092087348 */ /* 0x000fea0003c00000 */
[----:B------:R0:W1:Y:S02]  /*4540*/  SHFL.BFLY P1, R147, R149, R148, R151 ;  /* 0x0c00009495937389 */ /* 0x0000640000020097 */
[----:B01----:R-:W-:Y:S01]  /*4550*/  ENDCOLLECTIVE ;  /* 0x000000000000791b */ /* 0x003fe20003800000 */
.L_x_12186:
[----:B------:R-:W-:Y:S01]  /*4560*/  MOV R143, R147 ;  /* 0x00000093008f7202 */ /* 0x000fe20000000f00 */
[----:B------:R-:W-:Y:S06]  /*4570*/  BRA `(.L_x_12187) ;  /* 0xffffffe800a87947 */ /* 0x000fec000383ffff */
.L_x_12188:
        /* <DEDUP_REMOVED lines=16> */
.L_x_37417:


//--------------------- .text._ZN10layer_norm13ln_fwd_kernelINS_13Kernel_traitsI13__nv_bfloat16S2_fS2_fjLj1280ELj1ELj4ELj1ELj16ENS_18Kernel_traits_baseILj1280ES2_S2_fS2_fjLj128EEEEELb0ELb1ELb0ELb0EEEvNS_9FwdParamsE --------------------------
	.section	.text._ZN10layer_norm13ln_fwd_kernelINS_13Kernel_traitsI13__nv_bfloat16S2_fS2_fjLj1280ELj1ELj4ELj1ELj16ENS_18Kernel_traits_baseILj1280ES2_S2_fS2_fjLj128EEEEELb0ELb1ELb0ELb0EEEvNS_9FwdParamsE,"ax",@progbits
	.align	128
        .global         _ZN10layer_norm13ln_fwd_kernelINS_13Kernel_traitsI13__nv_bfloat16S2_fS2_fjLj1280ELj1ELj4ELj1ELj16ENS_18Kernel_traits_baseILj1280ES2_S2_fS2_fjLj128EEEEELb0ELb1ELb0ELb0EEEvNS_9FwdParamsE
        .type           _ZN10layer_norm13ln_fwd_kernelINS_13Kernel_traitsI13__nv_bfloat16S2_fS2_fjLj1280ELj1ELj4ELj1ELj16ENS_18Kernel_traits_baseILj1280ES2_S2_fS2_fjLj128EEEEELb0ELb1ELb0ELb0EEEvNS_9FwdParamsE,@function
        .size           _ZN10layer_norm13ln_fwd_kernelINS_13Kernel_traitsI13__nv_bfloat16S2_fS2_fjLj1280ELj1ELj4ELj1ELj16ENS_18Kernel_traits_baseILj1280ES2_S2_fS2_fjLj128EEEEELb0ELb1ELb0ELb0EEEvNS_9FwdParamsE,(.L_x_37418 - _ZN10layer_norm13ln_fwd_kernelINS_13Kernel_traitsI13__nv_bfloat16S2_fS2_fjLj1280ELj1ELj4ELj1ELj16ENS_18Kernel_traits_baseILj1280ES2_S2_fS2_fjLj128EEEEELb0ELb1ELb0ELb0EEEvNS_9FwdParamsE)
        .other          _ZN10layer_norm13ln_fwd_kernelINS_13Kernel_traitsI13__nv_bfloat16S2_fS2_fjLj1280ELj1ELj4ELj1ELj16ENS_18Kernel_traits_baseILj1280ES2_S2_fS2_fjLj128EEEEELb0ELb1ELb0ELb0EEEvNS_9FwdParamsE,@"STO_CUDA_ENTRY STV_DEFAULT"
_ZN10layer_norm13ln_fwd_kernelINS_13Kernel_traitsI13__nv_bfloat16S2_fS2_fjLj1280ELj1ELj4ELj1ELj16ENS_18Kernel_traits_baseILj1280ES2_S2_fS2_fjLj128EEEEELb0ELb1ELb0ELb0EEEvNS_9FwdParamsE:
.text._ZN10layer_norm13ln_fwd_kernelINS_13Kernel_traitsI13__nv_bfloat16S2_fS2_fjLj1280ELj1ELj4ELj1ELj16ENS_18Kernel_traits_baseILj1280ES2_S2_fS2_fjLj128EEEEELb0ELb1ELb0ELb0EEEvNS_9FwdParamsE:
        /* <DEDUP_REMOVED lines=47> */
.L_x_12190:
[----:B------:R-:W-:Y:S05]  /*02f0*/  BSYNC B0 ;  /* 0x0000000000007941 */ /* 0x000fea0003800000 */
.L_x_12189:
        /* <DEDUP_REMOVED lines=26> */
.L_x_12192:
[----:B------:R-:W-:Y:S05]  /*04a0*/  BSYNC B0 ;  /* 0x0000000000007941 */ /* 0x000fea0003800000 */
.L_x_12191:
        /* <DEDUP_REMOVED lines=26> */
.L_x_12194:
[----:B------:R-:W-:Y:S05]  /*0650*/  BSYNC B0 ;  /* 0x0000000000007941 */ /* 0x000fea0003800000 */
.L_x_12193:
        /* <DEDUP_REMOVED lines=26> */
.L_x_12196:
[----:B------:R-:W-:Y:S05]  /*0800*/  BSYNC B0 ;  /* 0x0000000000007941 */ /* 0x000fea0003800000 */
.L_x_12195:
        /* <DEDUP_REMOVED lines=25> */
.L_x_12198:
[----:B------:R-:W-:Y:S05]  /*09a0*/  BSYNC B0 ;  /* 0x0000000000007941 */ /* 0x000fea0003800000 */
.L_x_12197:
[----:B------:R-:W-:Y:S02]  /*09b0*/  ULDC UR6, c[0x0][0x214] ;  /* 0x0000850000067ab9 */ /* 0x000fe40000000800 */
[----:B------:R-:W-:-:S13]  /*09c0*/  ISETP.GE.AND P0, PT, R114, UR6, PT ;  /* 0x0000000672007c0c */ /* 0x000fda000bf06270 */
[----:B------:R-:W-:Y:S05]  /*09d0*/  @P0 EXIT ;  /* 0x000000000000094d */ /* 0x000fea0003800000 */
[----:B------:R-:W-:Y:S01]  /*09e0*/  SHF.L.U32 R2, R4, 0x10, RZ ;  /* 0x0000001004027819 */ /* 0x000fe200000006ff */
[----:B------:R-:W-:Y:S01]  /*09f0*/  ULDC.64 UR6, c[0x0][0x270] ;  /* 0x00009c0000067ab9 */ /* 0x000fe20000000a00 */
[----:B------:R-:W-:Y:S01]  /*0a00*/  SHF.L.U32 R3, R5, 0x10, RZ ;  /* 0x0000001005037819 */ /* 0x000fe200000006ff */
[----:B------:R-:W-:Y:S01]  /*0a10*/  ULDC UR11, c[0x0][0x218] ;  /* 0x00008600000b7ab9 */ /* 0x000fe20000000800 */
        /* <DEDUP_REMOVED lines=36> */
[----:B------:R-:W-:Y:S01]  /*0c60*/  ISETP.NE.U32.AND P0, PT, RZ, UR6, PT ;  /* 0x00000006ff007c0c */ /* 0x000fe2000bf05070 */
[----:B------:R-:W-:Y:S01]  /*0c70*/  ULDC.U8 UR6, c[0x0][0x2a0] ;  /* 0x0000a80000067ab9 */ /* 0x000fe20000000000 */
[----:B------:R-:W-:Y:S02]  /*0c80*/  SHF.L.U32 R38, R40, 0x10, RZ ;  /* 0x0000001028267819 */ /* 0x000fe400000006ff */
[----:B------:R-:W-:Y:S02]  /*0c90*/  SHF.L.U32 R39, R41, 0x10, RZ ;  /* 0x0000001029277819 */ /* 0x000fe400000006ff */
[----:B------:R-:W-:Y:S02]  /*0ca0*/  SHF.L.U32 R40, R42, 0x10, RZ ;  /* 0x000000102a287819 */ /* 0x000fe400000006ff */
[----:B------:R-:W-:Y:S02]  /*0cb0*/  SHF.L.U32 R41, R43, 0x10, RZ ;  /* 0x000000102b297819 */ /* 0x000fe400000006ff */
[----:B-----5:R-:W-:-:S02]  /*0cc0*/  PRMT R158, R44, 0x7632, R158 ;  /* 0x000076322c9e7816 */ /* 0x020fc4000000009e */
[----:B------:R-:W-:Y:S02]  /*0cd0*/  SHF.L.U32 R43, R44, 0x10, RZ ;  /* 0x000000102c2b7819 */ /* 0x000fe400000006ff */
        /* <DEDUP_REMOVED lines=20> */
[----:B------:R-:W-:Y:S02]  /*0e20*/  ISETP.NE.AND P2, PT, RZ, UR6, PT ;  /* 0x00000006ff007c0c */ /* 0x000fe4000bf45270 */
        /* <DEDUP_REMOVED lines=60> */
[----:B------:R-:W-:Y:S02]  /*11f0*/  P2R R177, PR, RZ, 0x4 ;  /* 0x00000004ffb17803 */ /* 0x000fe40000000000 */
        /* <DEDUP_REMOVED lines=20> */
.L_x_12220:
        /* <DEDUP_REMOVED lines=31> */
[----:B------:R-:W-:Y:S01]  /*1530*/  PRMT R180, R63, 0x7632, R180 ;  /* 0x000076323fb47816 */ /* 0x000fe200000000b4 */
[----:B0-----:R-:W-:Y:S01]  /*1540*/  FMUL.FTZ R65, R62, R103 ;  /* 0x000000673e417220 */ /* 0x001fe20000410000 */
[----:B------:R-:W-:-:S02]  /*1550*/  SHF.L.U32 R152, R60, 0x10, RZ ;  /* 0x000000103c987819 */ /* 0x000fc400000006ff */
        /* <DEDUP_REMOVED lines=8> */
[-C--:B------:R-:W-:Y:S01]  /*15e0*/  FMUL.FTZ R182, R64, R103.reuse ;  /* 0x0000006740b67220 */ /* 0x080fe20000410000 */
[-C--:B------:R-:W-:Y:S01]  /*15f0*/  FMUL.FTZ R152, R66, R103.reuse ;  /* 0x0000006742987220 */ /* 0x080fe20000410000 */
[-C--:B------:R-:W-:Y:S01]  /*1600*/  FMUL.FTZ R63, R60, R103.reuse ;  /* 0x000000673c3f7220 */ /* 0x080fe20000410000 */
[-C--:B------:R-:W-:Y:S01]  /*1610*/  FMUL.FTZ R180, R62, R103.reuse ;  /* 0x000000673eb47220 */ /* 0x080fe20000410000 */
[----:B------:R-:W-:Y:S01]  /*1620*/  FMUL.FTZ R67, R184, R103 ;  /* 0x00000067b8437220 */ /* 0x000fe20000410000 */
        /* <DEDUP_REMOVED lines=15> */
[----:B------:R-:W-:-:S03]  /*1720*/  @P2 FADD.FTZ R67, R59, R67 ;  /* 0x000000433b432221 */ /* 0x000fc60000010000 */
[----:B------:R0:W-:Y:S04]  /*1730*/  STG.E.128 desc[UR4][R100.64], R60 ;  /* 0x0000003c64007986 */ /* 0x0001e8000c101d04 */
[----:B------:R0:W-:Y:S01]  /*1740*/  STG.E.128 desc[UR4][R100.64+0x10], R64 ;  /* 0x0000104064007986 */ /* 0x0001e2000c101d04 */
[----:B------:R-:W-:-:S07]  /*1750*/  IADD3 R153, R179, 0x20, RZ ;  /* 0x00000020b3997810 */ /* 0x000fce0007ffe0ff */
.L_x_12200:
[----:B------:R-:W-:Y:S05]  /*1760*/  BSYNC B0 ;  /* 0x0000000000007941 */ /* 0x000fea0003800000 */
.L_x_12199:
        /* <DEDUP_REMOVED lines=21> */
[----:B------:R-:W-:Y:S01]  /*18c0*/  PRMT R181, R71, 0x7632, R181 ;  /* 0x0000763247b57816 */ /* 0x000fe200000000b5 */
[----:B0-----:R-:W-:Y:S01]  /*18d0*/  FMUL.FTZ R73, R70, R103 ;  /* 0x0000006746497220 */ /* 0x001fe20000410000 */
        /* <DEDUP_REMOVED lines=31> */
[----:B------:R1:W-:Y:S02]  /*1ad0*/  STG.E.128 desc[UR4][R100.64+0x10], R72 ;  /* 0x0000104864007986 */ /* 0x0003e4000c101d04 */
.L_x_12202:
[----:B------:R-:W-:Y:S05]  /*1ae0*/  BSYNC B0 ;  /* 0x0000000000007941 */ /* 0x000fea0003800000 */
.L_x_12201:
        /* <DEDUP_REMOVED lines=55> */
.L_x_12204:
[----:B------:R-:W-:Y:S05]  /*1e60*/  BSYNC B0 ;  /* 0x0000000000007941 */ /* 0x000fea0003800000 */
.L_x_12203:
        /* <DEDUP_REMOVED lines=55> */
.L_x_12206:
[----:B------:R-:W-:Y:S05]  /*21e0*/  BSYNC B0 ;  /* 0x0000000000007941 */ /* 0x000fea0003800000 */
.L_x_12205:
        /* <DEDUP_REMOVED lines=54> */
.L_x_12208:
[----:B------:R-:W-:Y:S05]  /*2550*/  BSYNC B0 ;  /* 0x0000000000007941 */ /* 0x000fea0003800000 */
.L_x_12207:
        /* <DEDUP_REMOVED lines=152> */
.L_x_12232:
        /* <DEDUP_REMOVED lines=48> */
.L_x_12211:
[----:B------:R-:W-:Y:S05]  /*31e0*/  BSYNC B0 ;  /* 0x0000000000007941 */ /* 0x000fea0003800000 */
.L_x_12210:
        /* <DEDUP_REMOVED lines=35> */
.L_x_12213:
[----:B------:R-:W-:Y:S05]  /*3420*/  BSYNC B0 ;  /* 0x0000000000007941 */ /* 0x000fea0003800000 */
.L_x_12212:
        /* <DEDUP_REMOVED lines=35> */
.L_x_12215:
[----:B------:R-:W-:Y:S05]  /*3660*/  BSYNC B0 ;  /* 0x0000000000007941 */ /* 0x000fea0003800000 */
.L_x_12214:
        /* <DEDUP_REMOVED lines=35> */
.L_x_12217:
[----:B------:R-:W-:Y:S05]  /*38a0*/  BSYNC B0 ;  /* 0x0000000000007941 */ /* 0x000fea0003800000 */
.L_x_12216:
        /* <DEDUP_REMOVED lines=34> */
.L_x_12219:
[----:B------:R-:W-:Y:S05]  /*3ad0*/  BSYNC B0 ;  /* 0x0000000000007941 */ /* 0x000fea0003800000 */
.L_x_12218:
[----:B01234-:R-:W0:Y:S02]  /*3ae0*/  LDC.64 R100, c[0x0][0x210] ;  /* 0x00008400ff647b82 */ /* 0x01fe240000000a00 */
[----:B0-----:R-:W-:-:S04]  /*3af0*/  LEA R114, R100, R114, 0x2 ;  /* 0x0000007264727211 */ /* 0x001fc800078e10ff */
[----:B------:R-:W-:-:S13]  /*3b00*/  ISETP.GE.AND P2, PT, R114, R101, PT ;  /* 0x000000657200720c */ /* 0x000fda0003f46270 */
[----:B------:R-:W-:Y:S05]  /*3b10*/  @!P2 BRA `(.L_x_12220) ;  /* 0xffffffd80008a947 */ /* 0x000fea000383ffff */
[----:B------:R-:W-:Y:S05]  /*3b20*/  EXIT ;  /* 0x000000000000794d */ /* 0x000fea0003800000 */
.L_x_12209:
        /* <DEDUP_REMOVED lines=8> */
.L_x_12222:
[----:B------:R-:W-:Y:S05]  /*3bb0*/  BSYNC B0 ;  /* 0x0000000000007941 */ /* 0x000fea0003800000 */
.L_x_12221:
        /* <DEDUP_REMOVED lines=10> */
.L_x_12223:
[----:B------:R-:W-:Y:S01]  /*3c60*/  HFMA2.MMA R184, -RZ, RZ, 0, 2.384185791015625e-07 ;  /* 0x00000004ffb87435 */ /* 0x000fe200000001ff */
[----:B------:R-:W-:-:S05]  /*3c70*/  MOV R103, R181 ;  /* 0x000000b500677202 */ /* 0x000fca0000000f00 */
[----:B------:R-:W-:-:S05]  /*3c80*/  FADD.FTZ R103, R102, R103 ;  /* 0x0000006766677221 */ /* 0x000fca0000010000 */
[----:B------:R-:W-:-:S07]  /*3c90*/  MOV R183, R103 ;  /* 0x0000006700b77202 */ /* 0x000fce0000000f00 */
[----:B------:R-:W-:Y:S05]  /*3ca0*/  WARPSYNC.COLLECTIVE R182, `(.L_x_12224) ;  /* 0x00000000b6087348 */ /* 0x000fea0003c00000 */
[----:B------:R0:W1:Y:S02]  /*3cb0*/  SHFL.BFLY P6, R181, R183, R184, R185 ;  /* 0x0c0000b8b7b57389 */ /* 0x00006400000c00b9 */
[----:B01----:R-:W-:Y:S01]  /*3cc0*/  ENDCOLLECTIVE ;  /* 0x000000000000791b */ /* 0x003fe20003800000 */
.L_x_12224:
[----:B------:R-:W-:Y:S01]  /*3cd0*/  HFMA2.MMA R184, -RZ, RZ, 0, 4.76837158203125e-07 ;  /* 0x00000008ffb87435 */ /* 0x000fe200000001ff */
[----:B------:R-:W-:-:S05]  /*3ce0*/  MOV R100, R181 ;  /* 0x000000b500647202 */ /* 0x000fca0000000f00 */
[----:B------:R-:W-:-:S05]  /*3cf0*/  FADD.FTZ R178, R103, R100 ;  /* 0x0000006467b27221 */ /* 0x000fca0000010000 */
[----:B------:R-:W-:-:S07]  /*3d00*/  MOV R183, R178 ;  /* 0x000000b200b77202 */ /* 0x000fce0000000f00 */
[----:B------:R-:W-:Y:S05]  /*3d10*/  WARPSYNC.COLLECTIVE R182, `(.L_x_12225) ;  /* 0x00000000b6087348 */ /* 0x000fea0003c00000 */
[----:B------:R0:W1:Y:S02]  /*3d20*/  SHFL.BFLY P6, R181, R183, R184, R185 ;  /* 0x0c0000b8b7b57389 */ /* 0x00006400000c00b9 */
[----:B01----:R-:W-:Y:S01]  /*3d30*/  ENDCOLLECTIVE ;  /* 0x000000000000791b */ /* 0x003fe20003800000 */
.L_x_12225:
[----:B------:R-:W-:Y:S01]  /*3d40*/  HFMA2.MMA R184, -RZ, RZ, 0, 9.5367431640625e-07 ;  /* 0x00000010ffb87435 */ /* 0x000fe200000001ff */
[----:B------:R-:W-:-:S05]  /*3d50*/  MOV R153, R181 ;  /* 0x000000b500997202 */ /* 0x000fca0000000f00 */
[----:B------:R-:W-:-:S05]  /*3d60*/  FADD.FTZ R180, R178, R153 ;  /* 0x00000099b2b47221 */ /* 0x000fca0000010000 */
[----:B------:R-:W-:-:S07]  /*3d70*/  MOV R183, R180 ;  /* 0x000000b400b77202 */ /* 0x000fce0000000f00 */
[----:B------:R-:W-:Y:S05]  /*3d80*/  WARPSYNC.COLLECTIVE R182, `(.L_x_12226) ;  /* 0x00000000b6087348 */ /* 0x000fea0003c00000 */
[----:B------:R0:W1:Y:S02]  /*3d90*/  SHFL.BFLY P6, R181, R183, R184, R185 ;  /* 0x0c0000b8b7b57389 */ /* 0x00006400000c00b9 */
[----:B01----:R-:W-:Y:S01]  /*3da0*/  ENDCOLLECTIVE ;  /* 0x000000000000791b */ /* 0x003fe20003800000 */
.L_x_12226:
        /* <DEDUP_REMOVED lines=90> */
.L_x_12227:
[----:B------:R-:W-:Y:S01]  /*4350*/  HFMA2.MMA R184, -RZ, RZ, 0, 1.1920928955078125e-07 ;  /* 0x00000002ffb87435 */ /* 0x000fe200000001ff */
[----:B------:R-:W-:-:S05]  /*4360*/  MOV R101, R181 ;  /* 0x000000b500657202 */ /* 0x000fca0000000f00 */
[----:B------:R-:W-:-:S05]  /*4370*/  FADD.FTZ R101, R100, R101 ;  /* 0x0000006564657221 */ /* 0x000fca0000010000 */
[----:B------:R-:W-:-:S07]  /*4380*/  MOV R183, R101 ;  /* 0x0000006500b77202 */ /* 0x000fce0000000f00 */
[----:B------:R-:W-:Y:S05]  /*4390*/  WARPSYNC.COLLECTIVE R182, `(.L_x_12228) ;  /* 0x00000000b6087348 */ /* 0x000fea0003c00000 */
[----:B------:R0:W1:Y:S02]  /*43a0*/  SHFL.BFLY P6, R181, R183, R184, R185 ;  /* 0x0c0000b8b7b57389 */ /* 0x00006400000c00b9 */
[----:B01----:R-:W-:Y:S01]  /*43b0*/  ENDCOLLECTIVE ;  /* 0x000000000000791b */ /* 0x003fe20003800000 */
.L_x_12228:
[----:B------:R-:W-:Y:S01]  /*43c0*/  HFMA2.MMA R184, -RZ, RZ, 0, 2.384185791015625e-07 ;  /* 0x00000004ffb87435 */ /* 0x000fe200000001ff */
[----:B------:R-:W-:-:S05]  /*43d0*/  MOV R102, R181 ;  /* 0x000000b500667202 */ /* 0x000fca0000000f00 */
[----:B------:R-:W-:-:S05]  /*43e0*/  FADD.FTZ R102, R101, R102 ;  /* 0x0000006665667221 */ /* 0x000fca0000010000 */
[----:B------:R-:W-:-:S07]  /*43f0*/  MOV R183, R102 ;  /* 0x0000006600b77202 */ /* 0x000fce0000000f00 */
[----:B------:R-:W-:Y:S05]  /*4400*/  WARPSYNC.COLLECTIVE R182, `(.L_x_12229) ;  /* 0x00000000b6087348 */ /* 0x000fea0003c00000 */
[----:B------:R0:W1:Y:S02]  /*4410*/  SHFL.BFLY P6, R181, R183, R184, R185 ;  /* 0x0c0000b8b7b57389 */ /* 0x00006400000c00b9 */
[----:B01----:R-:W-:Y:S01]  /*4420*/  ENDCOLLECTIVE ;  /* 0x000000000000791b */ /* 0x003fe20003800000 */
.L_x_12229:
[----:B------:R-:W-:Y:S01]  /*4430*/  HFMA2.MMA R184, -RZ, RZ, 0, 4.76837158203125e-07 ;  /* 0x00000008ffb87435 */ /* 0x000fe200000001ff */
[----:B------:R-:W-:-:S05]  /*4440*/  MOV R103, R181 ;  /* 0x000000b500677202 */ /* 0x000fca0000000f00 */
[----:B------:R-:W-:-:S05]  /*4450*/  FADD.FTZ R103, R102, R103 ;  /* 0x0000006766677221 */ /* 0x000fca0000010000 */
[----:B------:R-:W-:-:S07]  /*4460*/  MOV R183, R103 ;  /* 0x0000006700b77202 */ /* 0x000fce0000000f00 */
[----:B------:R-:W-:Y:S05]  /*4470*/  WARPSYNC.COLLECTIVE R182, `(.L_x_12230) ;  /* 0x00000000b6087348 */ /* 0x000fea0003c00000 */
[----:B------:R0:W1:Y:S02]  /*4480*/  SHFL.BFLY P6, R181, R183, R184, R185 ;  /* 0x0c0000b8b7b57389 */ /* 0x00006400000c00b9 */
[----:B01----:R-:W-:Y:S01]  /*4490*/  ENDCOLLECTIVE ;  /* 0x000000000000791b */ /* 0x003fe20003800000 */
.L_x_12230:
[----:B------:R-:W-:Y:S01]  /*44a0*/  HFMA2.MMA R184, -RZ, RZ, 0, 9.5367431640625e-07 ;  /* 0x00000010ffb87435 */ /* 0x000fe200000001ff */
[----:B------:R-:W-:-:S05]  /*44b0*/  MOV R178, R181 ;  /* 0x000000b500b27202 */ /* 0x000fca0000000f00 */
[----:B------:R-:W-:-:S05]  /*44c0*/  FADD.FTZ R178, R103, R178 ;  /* 0x000000b267b27221 */ /* 0x000fca0000010000 */
[----:B------:R-:W-:-:S07]  /*44d0*/  MOV R183, R178 ;  /* 0x000000b200b77202 */ /* 0x000fce0000000f00 */
[----:B------:R-:W-:Y:S05]  /*44e0*/  WARPSYNC.COLLECTIVE R182, `(.L_x_12231) ;  /* 0x00000000b6087348 */ /* 0x000fea0003c00000 */
[----:B------:R0:W1:Y:S02]  /*44f0*/  SHFL.BFLY P6, R181, R183, R184, R185 ;  /* 0x0c0000b8b7b57389 */ /* 0x00006400000c00b9 */
[----:B01----:R-:W-:Y:S01]  /*4500*/  ENDCOLLECTIVE ;  /* 0x000000000000791b */ /* 0x003fe20003800000 */
.L_x_12231:
[----:B------:R-:W-:Y:S05]  /*4510*/  BRA `(.L_x_12232) ;  /* 0xffffffe800707947 */ /* 0x000fea000383ffff */
.L_x_12233:
        /* <DEDUP_REMOVED lines=14> */
.L_x_37418:


//--------------------- .text._ZN10layer_norm13ln_fwd_kernelINS_13Kernel_traitsI13__nv_bfloat16S2_fS2_fjLj1280ELj1ELj4ELj1ELj16ENS_18Kernel_traits_baseILj1280ES2_S2_fS2_fjLj128EEEEELb0ELb1ELb0ELb1EEEvNS_9FwdParamsE --------------------------
	.section	.text._ZN10layer_norm13ln_fwd_kernelINS_13Kernel_traitsI13__nv_bfloat16S2_fS2_fjLj1280ELj1ELj4ELj1ELj16ENS_18Kernel_traits_baseILj1280ES2_S2_fS2_fjLj128EEEEELb0ELb1ELb0ELb1EEEvNS_9FwdParamsE,"ax",@progbits
	.align	128
        .global         _ZN10layer_norm13ln_fwd_kernelINS_13Kernel_traitsI13__nv_bfloat16S2_fS2_fjLj1280ELj1ELj4ELj1ELj16ENS_18Kernel_traits_baseILj1280ES2_S2_fS2_fjLj128EEEEELb0ELb1ELb0ELb1EEEvNS_9FwdParamsE
        .type           _ZN10layer_norm13ln_fwd_kernelINS_13Kernel_traitsI13__nv_bfloat16S2_fS2_fjLj1280ELj1ELj4ELj1ELj16ENS_18Kernel_traits_baseILj1280ES2_S2_fS2_fjLj128EEEEELb0ELb1ELb0ELb1EEEvNS_9FwdParamsE,@function
        .size           _ZN10layer_norm13ln_fwd_kernelINS_13Kernel_traitsI13__nv_bfloat16S2_fS2_fjLj1280ELj1ELj4ELj1ELj16ENS_18Kernel_traits_baseILj1280ES2_S2_fS2_fjLj128EEEEELb0ELb1ELb0ELb1EEEvNS_9FwdParamsE,(.L_x_37419 - _ZN10layer_norm13ln_fwd_kernelINS_13Kernel_traitsI13__nv_bfloat16S2_fS2_fjLj1280ELj1ELj4ELj1ELj16ENS_18Kernel_traits_baseILj1280ES2_S2_fS2_fjLj128EEEEELb0ELb1ELb0ELb1EEEvNS_9FwdParamsE)
        .other          _ZN10layer_norm13ln_fwd_kernelINS_13Kernel_traitsI13__nv_bfloat16S2_fS2_fjLj1280ELj1ELj4ELj1ELj16ENS_18Kernel_traits_baseILj1280ES2_S2_fS2_fjLj128EEEEELb0ELb1ELb0ELb1EEEvNS_9FwdParamsE,@"STO_CUDA_ENTRY STV_DEFAULT"
_ZN10layer_norm13ln_fwd_kernelINS_13Kernel_traitsI13__nv_bfloat16S2_fS2_fjLj1280ELj1ELj4ELj1ELj16ENS_18Kernel_traits_baseILj1280ES2_S2_fS2_fjLj128EEEEELb0ELb1ELb0ELb1EEEvNS_9FwdParamsE:
.text._ZN10layer_norm13ln_fwd_kernelINS_13Kernel_traitsI13__nv_bfloat16S2_fS2_fjLj1280ELj1ELj4ELj1ELj16ENS_18Kernel_traits_baseILj1280ES2_S2_fS2_fjLj128EEEEELb0ELb1ELb0ELb1EEEvNS_9FwdParamsE:
        /* <DEDUP_REMOVED lines=34> */
[----:B------:R0:W5:Y:S04]  /*0220*/  LDG.E.128 R4, desc[UR4][R44.64] ;  /* 0x000000042c047981 */ /* 0x000168000c1e1d00 */
[----:B------:R0:W5:Y:S04]  /*0230*/  LDG.E.128 R8, desc[UR4][R44.64+0x200] ;  /* 0x000200042c087981 */ /* 0x000168000c1e1d00 */
[----:B------:R0:W5:Y:S04]  /*0240*/  LDG.E.128 R12, desc[UR4][R44.64+0x400] ;  /* 0x000400042c0c7981 */ /* 0x000168000c1e1d00 */
        /* <DEDUP_REMOVED lines=33> */
[----:B------:R-:W-:Y:S01]  /*0460*/  ISETP.NE.U32.AND P0, PT, RZ, UR6, PT ;  /* 0x00000006ff007c0c */ /* 0x000fe2000bf05070 */
[----:B------:R-:W-:Y:S01]  /*0470*/  ULDC.U8 UR6, c[0x0][0x2a0] ;  /* 0x0000a80000067ab9 */ /* 0x000fe20000000000 */
        /* <DEDUP_REMOVED lines=115> */
[----:B0-----:R-:W-:-:S07]  /*0bb0*/  SHF.L.U32 R163, R163, 0x10, RZ ;  /* 0x00000010a3a37819 */ /* 0x001fce00000006ff */
.L_x_12235:
[----:B-1----:R-:W0:Y:S01]  /*0bc0*/  @P0 LDC.64 R2, c[0x0][0x270] ;  /* 0x00009c00ff020b82 */ /* 0x002e220000000a00 */
[----:B------:R-:W-:Y:S01]  /*0bd0*/  IMAD R0, R165, UR7, RZ ;  /* 0x00000007a5007c24 */ /* 0x000fe2000f8e02ff */
[----:B------:R-:W-:-:S04]  /*0be0*/  ISETP.NE.U32.AND P1, PT, RZ, UR8, PT ;  /* 0x00000008ff007c0c */ /* 0x000fc8000bf25070 */
[----:B------:R-:W-:Y:S02]  /*0bf0*/  SHF.R.S32.HI R29, RZ, 0x1f, R0 ;  /* 0x0000001fff1d7819 */ /* 0x000fe40000011400 */
[----:B------:R-:W1:Y:S02]  /*0c00*/  LDC.64 R68, c[0x0][0x220] ;  /* 0x00008800ff447b82 */ /* 0x000e640000000a00 */
[----:B------:R-:W-:-:S04]  /*0c10*/  LEA.HI R29, R29, R0, RZ, 0x3 ;  /* 0x000000001d1d7211 */ /* 0x000fc800078f18ff */
[----:B------:R-:W-:Y:S02]  /*0c20*/  LEA.HI.SX32 R167, R29, R96, 0x1d ;  /* 0x000000601da77211 */ /* 0x000fe400078feaff */
[----:B------:R-:W-:Y:S01]  /*0c30*/  ISETP.NE.AND.EX P1, PT, RZ, UR9, PT, P1 ;  /* 0x00000009ff007c0c */ /* 0x000fe2000bf25310 */
[----:B0-----:R-:W-:-:S12]  /*0c40*/  @P0 IMAD.WIDE R2, R165, 0x2, R2 ;  /* 0x00000002a5020825 */ /* 0x001fd800078e0202 */
[----:B------:R-:W0:Y:S01]  /*0c50*/  @P1 LDC.64 R32, c[0x0][0x230] ;  /* 0x00008c00ff201b82 */ /* 0x000e220000000a00 */
[----:B------:R-:W2:Y:S01]  /*0c60*/  @P0 LDG.E.U16 R2, desc[UR4][R2.64] ;  /* 0x0000000402020981 */ /* 0x000ea2000c1e1500 */
[----:B-1----:R-:W-:-:S06]  /*0c70*/  IMAD.WIDE.U32 R28, R167, 0x10, R68 ;  /* 0x00000010a71c7825 */ /* 0x002fcc00078e0044 */
[----:B------:R-:W3:Y:S01]  /*0c80*/  LDG.E.128 R28, desc[UR4][R28.64] ;  /* 0x000000041c1c7981 */ /* 0x000ee2000c1e1d00 */
[----:B0-----:R-:W-:-:S05]  /*0c90*/  @P1 IMAD.WIDE.U32 R32, R167, 0x20, R32 ;  /* 0x00000020a7201825 */ /* 0x001fca00078e0020 */
[----:B------:R-:W4:Y:S04]  /*0ca0*/  @P1 LDG.E.128 R20, desc[UR4][R32.64] ;  /* 0x0000000420141981 */ /* 0x000f28000c1e1d00 */
[----:B------:R0:W5:Y:S01]  /*0cb0*/  @P1 LDG.E.128 R24, desc[UR4][R32.64+0x10] ;  /* 0x0000100420181981 */ /* 0x000162000c1e1d00 */
[----:B------:R-:W-:Y:S01]  /*0cc0*/  HFMA2.MMA R0, -RZ, RZ, 1.875, 0 ;  /* 0x3f800000ff007435 */ /* 0x000fe200000001ff */
[----:B0-----:R-:W-:Y:S02]  /*0cd0*/  SHF.L.U32 R32, R6, 0x10, RZ ;  /* 0x0000001006207819 */ /* 0x001fe400000006ff */
[----:B------:R-:W-:Y:S02]  /*0ce0*/  SHF.L.U32 R34, R7, 0x10, RZ ;  /* 0x0000001007227819 */ /* 0x000fe400000006ff */
[----:B------:R-:W-:-:S02]  /*0cf0*/  ISETP.NE.U32.AND P2, PT, RZ, UR8, PT ;  /* 0x00000008ff007c0c */ /* 0x000fc4000bf45070 */
[----:B------:R-:W-:Y:S02]  /*0d00*/  PRMT R33, R6, 0x7632, R33 ;  /* 0x0000763206217816 */ /* 0x000fe40000000021 */
[----:B------:R-:W-:Y:S02]  /*0d10*/  ISETP.NE.AND.EX P2, PT, RZ, UR9, PT, P2 ;  /* 0x00000009ff007c0c */ /* 0x000fe4000bf45320 */
[----:B------:R-:W-:Y:S02]  /*0d20*/  SHF.L.U32 R42, R33, 0x10, RZ ;  /* 0x00000010212a7819 */ /* 0x000fe400000006ff */
[----:B------:R-:W-:Y:S02]  /*0d30*/  IADD3 R169, R167, 0x20, RZ ;  /* 0x00000020a7a97810 */ /* 0x000fe40007ffe0ff */
[----:B--2---:R-:W-:Y:S02]  /*0d40*/  @P0 SHF.L.U32 R0, R2, 0x10, RZ ;  /* 0x0000001002000819 */ /* 0x004fe400000006ff */
[----:B---3--:R-:W-:-:S02]  /*0d50*/  SHF.L.U32 R3, R30, 0x10, RZ ;  /* 0x000000101e037819 */ /* 0x008fc400000006ff */
[----:B------:R-:W-:-:S03]  /*0d60*/  PRMT R38, R29, 0x7632, R38 ;  /* 0x000076321d267816 */ /* 0x000fc60000000026 */
[----:B------:R-:W-:Y:S01]  /*0d70*/  FMUL.FTZ R3, R3, R0 ;  /* 0x0000000003037220 */ /* 0x000fe20000410000 */
[----:B------:R-:W-:Y:S02]  /*0d80*/  SHF.L.U32 R29, R29, 0x10, RZ ;  /* 0x000000101d1d7819 */ /* 0x000fe400000006ff */
[----:B------:R-:W-:Y:S01]  /*0d90*/  PRMT R39, R30, 0x7632, R39 ;  /* 0x000076321e277816 */ /* 0x000fe20000000027 */
[----:B------:R-:W-:Y:S01]  /*0da0*/  FMUL.FTZ R32, R3, R32 ;  /* 0x0000002003207220 */ /* 0x000fe20000410000 */
[----:B------:R-:W-:Y:S01]  /*0db0*/  PRMT R41, R31, 0x7632, R41 ;  /* 0x000076321f297816 */ /* 0x000fe20000000029 */
[----:B------:R-:W0:Y:S01]  /*0dc0*/  LDC.64 R2, c[0x0][0x238] ;  /* 0x00008e00ff027b82 */ /* 0x000e220000000a00 */
[----:B------:R-:W-:Y:S01]  /*0dd0*/  SHF.L.U32 R30, R5, 0x10, RZ ;  /* 0x00000010051e7819 */ /* 0x000fe200000006ff */
[----:B------:R-:W-:Y:S01]  /*0de0*/  FMUL.FTZ R29, R29, R0 ;  /* 0x000000001d1d7220 */ /* 0x000fe20000410000 */
[C---:B------:R-:W-:Y:S02]  /*0df0*/  SHF.L.U32 R37, R28.reuse, 0x10, RZ ;  /* 0x000000101c257819 */ /* 0x040fe400000006ff */
[----:B------:R-:W-:Y:S01]  /*0e00*/  SHF.L.U32 R31, R31, 0x10, RZ ;  /* 0x000000101f1f7819 */ /* 0x000fe200000006ff */
[----:B------:R-:W-:Y:S01]  /*0e10*/  FMUL.FTZ R30, R29, R30 ;  /* 0x0000001e1d1e7220 */ /* 0x000fe20000410000 */
[----:B------:R-:W-:Y:S01]  /*0e20*/  PRMT R35, R28, 0x7632, R35 ;  /* 0x000076321c237816 */ /* 0x000fe20000000023 */
[-C--:B------:R-:W-:Y:S01]  /*0e30*/  FMUL.FTZ R37, R37, R0.reuse ;  /* 0x0000000025257220 */ /* 0x080fe20000410000 */
[C---:B------:R-:W-:Y:S01]  /*0e40*/  SHF.L.U32 R28, R4.reuse, 0x10, RZ ;  /* 0x00000010041c7819 */ /* 0x040fe200000006ff */
[----:B------:R-:W-:Y:S01]  /*0e50*/  FMUL.FTZ R31, R31, R0 ;  /* 0x000000001f1f7220 */ /* 0x000fe20000410000 */
[----:B------:R-:W-:-:S02]  /*0e60*/  PRMT R29, R4, 0x7632, R29 ;  /* 0x00007632041d7816 */ /* 0x000fc4000000001d */
[----:B------:R-:W-:Y:S01]  /*0e70*/  SHF.L.U32 R35, R35, 0x10, RZ ;  /* 0x0000001023237819 */ /* 0x000fe200000006ff */
[----:B------:R-:W-:Y:S01]  /*0e80*/  FMUL.FTZ R28, R37, R28 ;  /* 0x0000001c251c7220 */ /* 0x000fe20000410000 */
[----:B------:R-:W-:Y:S01]  /*0e90*/  FMUL.FTZ R34, R31, R34 ;  /* 0x000000221f227220 */ /* 0x000fe20000410000 */
[----:B------:R-:W-:Y:S02]  /*0ea0*/  SHF.L.U32 R36, R29, 0x10, RZ ;  /* 0x000000101d247819 */ /* 0x000fe400000006ff */
[----:B------:R-:W-:Y:S02]  /*0eb0*/  PRMT R31, R5, 0x7632, R31 ;  /* 0x00007632051f7816 */ /* 0x000fe4000000001f */
[----:B------:R-:W-:Y:S02]  /*0ec0*/  PRMT R37, R7, 0x7632, R37 ;  /* 0x0000763207257816 */ /* 0x000fe40000000025 */
[----:B------:R-:W-:Y:S02]  /*0ed0*/  SHF.L.U32 R29, R38, 0x10, RZ ;  /* 0x00000010261d7819 */ /* 0x000fe400000006ff */
[----:B------:R-:W-:-:S02]  /*0ee0*/  SHF.L.U32 R39, R39, 0x10, RZ ;  /* 0x0000001027277819 */ /* 0x000fc400000006ff */
[----:B------:R-:W-:Y:S01]  /*0ef0*/  SHF.L.U32 R41, R41, 0x10, RZ ;  /* 0x0000001029297819 */ /* 0x000fe200000006ff */
[-C--:B------:R-:W-:Y:S01]  /*0f00*/  FMUL.FTZ R35, R35, R0.reuse ;  /* 0x0000000023237220 */ /* 0x080fe20000410000 */
[----:B------:R-:W-:Y:S01]  /*0f10*/  SHF.L.U32 R40, R31, 0x10, RZ ;  /* 0x000000101f287819 */ /* 0x000fe200000006ff */
[-C--:B------:R-:W-:Y:S01]  /*0f20*/  FMUL.FTZ R31, R29, R0.reuse ;  /* 0x000000001d1f7220 */ /* 0x080fe20000410000 */
[----:B------:R-:W-:Y:S01]  /*0f30*/  SHF.L.U32 R38, R37, 0x10, RZ ;  /* 0x0000001025267819 */ /* 0x000fe200000006ff */
[-C--:B------:R-:W-:Y:S01]  /*0f40*/  FMUL.FTZ R39, R39, R0.reuse ;  /* 0x0000000027277220 */ /* 0x080fe20000410000 */
[----:B------:R-:W-:Y:S01]  /*0f50*/  FMUL.FTZ R41, R41, R0 ;  /* 0x0000000029297220 */ /* 0x000fe20000410000 */
[----:B------:R-:W-:Y:S01]  /*0f60*/  FMUL.FTZ R29, R35, R36 ;  /* 0x00000024231d7220 */ /* 0x000fe20000410000 */
[----:B------:R-:W-:Y:S01]  /*0f70*/  FMUL.FTZ R31, R31, R40 ;  /* 0x000000281f1f7220 */ /* 0x000fe20000410000 */
[----:B------:R-:W-:Y:S01]  /*0f80*/  FMUL.FTZ R33, R39, R42 ;  /* 0x0000002a27217220 */ /* 0x000fe20000410000 */
[----:B------:R-:W-:Y:S01]  /*0f90*/  FMUL.FTZ R35, R41, R38 ;  /* 0x0000002629237220 */ /* 0x000fe20000410000 */
[----:B0-----:R-:W-:-:S04]  /*0fa0*/  IMAD.WIDE.U32 R40, R167, 0x20, R2 ;  /* 0x00000020a7287825 */ /* 0x001fc800078e0002 */
[----:B----4-:R-:W-:Y:S01]  /*0fb0*/  @P2 FADD.FTZ R28, R20, R28 ;  /* 0x0000001c141c2221 */ /* 0x010fe20000010000 */
[----:B------:R-:W-:Y:S01]  /*0fc0*/  @P2 FADD.FTZ R30, R22, R30 ;  /* 0x0000001e161e2221 */ /* 0x000fe20000010000 */
[----:B-----5:R-:W-:Y:S01]  /*0fd0*/  @P2 FADD.FTZ R32, R24, R32 ;  /* 0x0000002018202221 */ /* 0x020fe20000010000 */
[----:B------:R-:W-:Y:S01]  /*0fe0*/  @P2 FADD.FTZ R34, R26, R34 ;  /* 0x000000221a222221 */ /* 0x000fe20000010000 */
[----:B------:R-:W-:Y:S01]  /*0ff0*/  @P2 FADD.FTZ R29, R21, R29 ;  /* 0x0000001d151d2221 */ /* 0x000fe20000010000 */
[----:B------:R-:W-:Y:S01]  /*1000*/  @P2 FADD.FTZ R31, R23, R31 ;  /* 0x0000001f171f2221 */ /* 0x000fe20000010000 */
[----:B------:R-:W-:Y:S01]  /*1010*/  @P2 FADD.FTZ R33, R25, R33 ;  /* 0x0000002119212221 */ /* 0x000fe20000010000 */
[----:B------:R-:W-:Y:S01]  /*1020*/  @P2 FADD.FTZ R35, R27, R35 ;  /* 0x000000231b232221 */ /* 0x000fe20000010000 */
[----:B------:R-:W-:Y:S01]  /*1030*/  IMAD.WIDE.U32 R36, R169, 0x10, R68 ;  /* 0x00000010a9247825 */ /* 0x000fe200078e0044 */
[----:B------:R-:W0:Y:S01]  /*1040*/  @P1 LDC.64 R42, c[0x0][0x230] ;  /* 0x00008c00ff2a1b82 */ /* 0x000e220000000a00 */
[----:B------:R-:W-:Y:S04]  /*1050*/  STG.E.128 desc[UR4][R40.64], R28 ;  /* 0x0000001c28007986 */ /* 0x000fe8000c101d04 */
[----:B------:R1:W-:Y:S04]  /*1060*/  STG.E.128 desc[UR4][R40.64+0x10], R32 ;  /* 0x0000102028007986 */ /* 0x0003e8000c101d04 */
[----:B------:R-:W2:Y:S01]  /*1070*/  LDG.E.128 R36, desc[UR4][R36.64] ;  /* 0x0000000424247981 */ /* 0x000ea2000c1e1d00 */
[----:B------:R-:W-:-:S02]  /*1080*/  MOV R56, R20 ;  /* 0x0000001400387202 */ /* 0x000fc40000000f00 */
[----:B------:R-:W-:Y:S02]  /*1090*/  MOV R57, R21 ;  /* 0x0000001500397202 */ /* 0x000fe40000000f00 */
[----:B------:R-:W-:Y:S02]  /*10a0*/  MOV R58, R22 ;  /* 0x00000016003a7202 */ /* 0x000fe40000000f00 */
[----:B------:R-:W-:Y:S02]  /*10b0*/  MOV R59, R23 ;  /* 0x00000017003b7202 */ /* 0x000fe40000000f00 */
[----:B------:R-:W-:Y:S02]  /*10c0*/  MOV R44, R24 ;  /* 0x00000018002c7202 */ /* 0x000fe40000000f00 */
[----:B------:R-:W-:Y:S02]  /*10d0*/  MOV R45, R25 ;  /* 0x00000019002d7202 */ /* 0x000fe40000000f00 */
[----:B------:R-:W-:-:S02]  /*10e0*/  MOV R46, R26 ;  /* 0x0000001a002e7202 */ /* 0x000fc40000000f00 */
[----:B------:R-:W-:Y:S01]  /*10f0*/  MOV R47, R27 ;  /* 0x0000001b002f7202 */ /* 0x000fe20000000f00 */
[----:B0-----:R-:W-:-:S05]  /*1100*/  @P1 IMAD.WIDE.U32 R42, R169, 0x20, R42 ;  /* 0x00000020a92a1825 */ /* 0x001fca00078e002a */
[----:B------:R-:W3:Y:S04]  /*1110*/  @P1 LDG.E.128 R56, desc[UR4][R42.64] ;  /* 0x000000042a381981 */ /* 0x000ee8000c1e1d00 */
[----:B------:R0:W4:Y:S02]  /*1120*/  @P1 LDG.E.128 R44, desc[UR4][R42.64+0x10] ;  /* 0x000010042a2c1981 */ /* 0x000124000c1e1d00 */
[----:B0-----:R-:W-:Y:S02]  /*1130*/  SHF.L.U32 R42, R11, 0x10, RZ ;  /* 0x000000100b2a7819 */ /* 0x001fe400000006ff */
[C---:B------:R-:W-:Y:S02]  /*1140*/  PRMT R43, R10.reuse, 0x7632, R43 ;  /* 0x000076320a2b7816 */ /* 0x040fe4000000002b */
[----:B-1----:R-:W-:-:S02]  /*1150*/  SHF.L.U32 R40, R10, 0x10, RZ ;  /* 0x000000100a287819 */ /* 0x002fc400000006ff */
[----:B------:R-:W-:Y:S02]  /*1160*/  SHF.L.U32 R54, R43, 0x10, RZ ;  /* 0x000000102b367819 */ /* 0x000fe400000006ff */
[----:B------:R-:W-:Y:S02]  /*1170*/  IADD3 R171, R167, 0x40, RZ ;  /* 0x00000040a7ab7810 */ /* 0x000fe40007ffe0ff */
[C---:B--2---:R-:W-:Y:S02]  /*1180*/  PRMT R50, R37.reuse, 0x7632, R50 ;  /* 0x0000763225327816 */ /* 0x044fe40000000032 */
[----:B------:R-:W-:Y:S02]  /*1190*/  SHF.L.U32 R37, R37, 0x10, RZ ;  /* 0x0000001025257819 */ /* 0x000fe400000006ff */
[C---:B------:R-:W-:Y:S02]  /*11a0*/  PRMT R51, R38.reuse, 0x7632, R51 ;  /* 0x0000763226337816 */ /* 0x040fe40000000033 */
[----:B------:R-:W-:Y:S01]  /*11b0*/  SHF.L.U32 R53, R38, 0x10, RZ ;  /* 0x0000001026357819 */ /* 0x000fe200000006ff */
[----:B------:R-:W-:Y:S01]  /*11c0*/  FMUL.FTZ R37, R37, R0 ;  /* 0x0000000025257220 */ /* 0x000fe20000410000 */
[----:B------:R-:W-:-:S02]  /*11d0*/  PRMT R55, R39, 0x7632, R55 ;  /* 0x0000763227377816 */ /* 0x000fc40000000037 */
[----:B------:R-:W-:Y:S02]  /*11e0*/  SHF.L.U32 R38, R9, 0x10, RZ ;  /* 0x0000001009267819 */ /* 0x000fe400000006ff */
        /* <DEDUP_REMOVED lines=29> */
[----:B------:R-:W-:-:S04]  /*13c0*/  IMAD.WIDE.U32 R52, R169, 0x20, R2 ;  /* 0x00000020a9347825 */ /* 0x000fc800078e0002 */
[----:B---3--:R-:W-:Y:S01]  /*13d0*/  @P2 FADD.FTZ R36, R56, R36 ;  /* 0x0000002438242221 */ /* 0x008fe20000010000 */
        /* <DEDUP_REMOVED lines=12> */
[----:B------:R-:W-:-:S02]  /*14a0*/  @P1 MOV R20, R56 ;  /* 0x0000003800141202 */ /* 0x000fc40000000f00 */
[----:B------:R-:W-:Y:S02]  /*14b0*/  @P1 MOV R21, R57 ;  /* 0x0000003900151202 */ /* 0x000fe40000000f00 */
[----:B------:R-:W-:Y:S02]  /*14c0*/  @P1 MOV R22, R58 ;  /* 0x0000003a00161202 */ /* 0x000fe40000000f00 */
[----:B------:R-:W-:Y:S02]  /*14d0*/  @P1 MOV R23, R59 ;  /* 0x0000003b00171202 */ /* 0x000fe40000000f00 */
[----:B------:R-:W-:Y:S02]  /*14e0*/  @P1 MOV R24, R44 ;  /* 0x0000002c00181202 */ /* 0x000fe40000000f00 */
[----:B------:R-:W-:Y:S01]  /*14f0*/  @P1 MOV R25, R45 ;  /* 0x0000002d00191202 */ /* 0x000fe20000000f00 */
[----:B0-----:R-:W-:Y:S01]  /*1500*/  @P1 IMAD.WIDE.U32 R54, R171, 0x20, R54 ;  /* 0x00000020ab361825 */ /* 0x001fe200078e0036 */
[----:B------:R-:W-:-:S02]  /*1510*/  @P1 MOV R26, R46 ;  /* 0x0000002e001a1202 */ /* 0x000fc40000000f00 */
[----:B------:R-:W-:Y:S02]  /*1520*/  @P1 MOV R27, R47 ;  /* 0x0000002f001b1202 */ /* 0x000fe40000000f00 */
[----:B------:R-:W3:Y:S04]  /*1530*/  @P1 LDG.E.128 R56, desc[UR4][R54.64] ;  /* 0x0000000436381981 */ /* 0x000ee8000c1e1d00 */
[----:B------:R0:W4:Y:S02]  /*1540*/  @P1 LDG.E.128 R44, desc[UR4][R54.64+0x10] ;  /* 0x00001004362c1981 */ /* 0x000124000c1e1d00 */
[----:B0-----:R-:W-:Y:S02]  /*1550*/  SHF.L.U32 R54, R15, 0x10, RZ ;  /* 0x000000100f367819 */ /* 0x001fe400000006ff */
[----:B------:R-:W-:-:S02]  /*1560*/  PRMT R55, R14, 0x7632, R55 ;  /* 0x000076320e377816 */ /* 0x000fc40000000037 */
[----:B-1----:R-:W-:Y:S02]  /*1570*/  SHF.L.U32 R52, R14, 0x10, RZ ;  /* 0x000000100e347819 */ /* 0x002fe400000006ff */
[----:B------:R-:W-:Y:S02]  /*1580*/  SHF.L.U32 R66, R55, 0x10, RZ ;  /* 0x0000001037427819 */ /* 0x000fe400000006ff */
[----:B------:R-:W-:Y:S02]  /*1590*/  IADD3 R173, R167, 0x60, RZ ;  /* 0x00000060a7ad7810 */ /* 0x000fe40007ffe0ff */
[C---:B--2---:R-:W-:Y:S02]  /*15a0*/  PRMT R62, R49.reuse, 0x7632, R62 ;  /* 0x00007632313e7816 */ /* 0x044fe4000000003e */
[----:B------:R-:W-:Y:S02]  /*15b0*/  SHF.L.U32 R49, R49, 0x10, RZ ;  /* 0x0000001031317819 */ /* 0x000fe400000006ff */
[----:B------:R-:W-:-:S02]  /*15c0*/  PRMT R63, R50, 0x7632, R63 ;  /* 0x00007632323f7816 */ /* 0x000fc4000000003f */
[----:B------:R-:W-:Y:S01]  /*15d0*/  SHF.L.U32 R65, R50, 0x10, RZ ;  /* 0x0000001032417819 */ /* 0x000fe200000006ff */
[----:B------:R-:W-:Y:S01]  /*15e0*/  FMUL.FTZ R49, R49, R0 ;  /* 0x0000000031317220 */ /* 0x000fe20000410000 */
[----:B------:R-:W-:Y:S02]  /*15f0*/  PRMT R67, R51, 0x7632, R67 ;  /* 0x0000763233437816 */ /* 0x000fe40000000043 */
        /* <DEDUP_REMOVED lines=54> */
[----:B------:R0:W4:Y:S01]  /*1960*/  @P1 LDG.E.128 R44, desc[UR4][R64.64+0x10] ;  /* 0x00001004402c1981 */ /* 0x000122000c1e1d00 */
[----:B-1----:R-:W-:Y:S02]  /*1970*/  SHF.L.U32 R66, R19, 0x10, RZ ;  /* 0x0000001013427819 */ /* 0x002fe400000006ff */
[----:B0-----:R-:W-:-:S04]  /*1980*/  PRMT R65, R18, 0x7632, R65 ;  /* 0x0000763212417816 */ /* 0x001fc80000000041 */
[----:B------:R-:W-:Y:S02]  /*1990*/  SHF.L.U32 R166, R65, 0x10, RZ ;  /* 0x0000001041a67819 */ /* 0x000fe400000006ff */
[----:B------:R-:W-:Y:S02]  /*19a0*/  SHF.L.U32 R64, R18, 0x10, RZ ;  /* 0x0000001012407819 */ /* 0x000fe400000006ff */
[----:B------:R-:W-:-:S05]  /*19b0*/  IADD3 R175, R167, 0x80, RZ ;  /* 0x00000080a7af7810 */ /* 0x000fca0007ffe0ff */
[----:B------:R-:W-:Y:S01]  /*19c0*/  IMAD.WIDE.U32 R68, R175, 0x10, R68 ;  /* 0x00000010af447825 */ /* 0x000fe200078e0044 */
[C---:B--2---:R-:W-:Y:S02]  /*19d0*/  PRMT R72, R61.reuse, 0x7632, R72 ;  /* 0x000076323d487816 */ /* 0x044fe40000000048 */
[----:B------:R-:W-:Y:S02]  /*19e0*/  SHF.L.U32 R61, R61, 0x10, RZ ;  /* 0x000000103d3d7819 */ /* 0x000fe400000006ff */
[C---:B------:R-:W-:Y:S02]  /*19f0*/  PRMT R73, R62.reuse, 0x7632, R73 ;  /* 0x000076323e497816 */ /* 0x040fe40000000049 */
[----:B------:R-:W-:Y:S01]  /*1a00*/  SHF.L.U32 R75, R62, 0x10, RZ ;  /* 0x000000103e4b7819 */ /* 0x000fe200000006ff */
[----:B------:R-:W-:Y:S01]  /*1a10*/  FMUL.FTZ R61, R61, R0 ;  /* 0x000000003d3d7220 */ /* 0x000fe20000410000 */
[----:B------:R-:W-:Y:S02]  /*1a20*/  PRMT R168, R63, 0x7632, R168 ;  /* 0x000076323fa87816 */ /* 0x000fe400000000a8 */
[----:B------:R-:W-:-:S02]  /*1a30*/  SHF.L.U32 R62, R17, 0x10, RZ ;  /* 0x00000010113e7819 */ /* 0x000fc400000006ff */
[C---:B------:R-:W-:Y:S02]  /*1a40*/  SHF.L.U32 R71, R60.reuse, 0x10, RZ ;  /* 0x000000103c477819 */ /* 0x040fe400000006ff */
[----:B------:R-:W-:Y:S01]  /*1a50*/  SHF.L.U32 R63, R63, 0x10, RZ ;  /* 0x000000103f3f7819 */ /* 0x000fe200000006ff */
[----:B------:R-:W-:Y:S01]  /*1a60*/  FMUL.FTZ R62, R61, R62 ;  /* 0x0000003e3d3e7220 */ /* 0x000fe20000410000 */
[----:B------:R-:W-:Y:S01]  /*1a70*/  PRMT R67, R60, 0x7632, R67 ;  /* 0x000076323c437816 */ /* 0x000fe20000000043 */
[-C--:B------:R-:W-:Y:S01]  /*1a80*/  FMUL.FTZ R71, R71, R0.reuse ;  /* 0x0000000047477220 */ /* 0x080fe20000410000 */
[C---:B------:R-:W-:Y:S01]  /*1a90*/  SHF.L.U32 R60, R16.reuse, 0x10, RZ ;  /* 0x00000010103c7819 */ /* 0x040fe200000006ff */
[----:B------:R-:W-:Y:S01]  /*1aa0*/  FMUL.FTZ R63, R63, R0 ;  /* 0x000000003f3f7220 */ /* 0x000fe20000410000 */
[----:B------:R-:W-:Y:S02]  /*1ab0*/  PRMT R61, R16, 0x7632, R61 ;  /* 0x00007632103d7816 */ /* 0x000fe4000000003d */
[----:B------:R-:W-:Y:S01]  /*1ac0*/  SHF.L.U32 R67, R67, 0x10, RZ ;  /* 0x0000001043437819 */ /* 0x000fe200000006ff */
[----:B------:R-:W-:Y:S01]  /*1ad0*/  FMUL.FTZ R60, R71, R60 ;  /* 0x0000003c473c7220 */ /* 0x000fe20000410000 */
[----:B------:R-:W-:Y:S01]  /*1ae0*/  FMUL.FTZ R66, R63, R66 ;  /* 0x000000423f427220 */ /* 0x000fe20000410000 */
[----:B------:R-:W-:-:S02]  /*1af0*/  SHF.L.U32 R70, R61, 0x10, RZ ;  /* 0x000000103d467819 */ /* 0x000fc400000006ff */
[----:B------:R-:W-:Y:S02]  /*1b00*/  PRMT R63, R17, 0x7632, R63 ;  /* 0x00007632113f7816 */ /* 0x000fe4000000003f */
[----:B------:R-:W-:Y:S02]  /*1b10*/  PRMT R71, R19, 0x7632, R71 ;  /* 0x0000763213477816 */ /* 0x000fe40000000047 */
[----:B------:R-:W-:Y:S02]  /*1b20*/  SHF.L.U32 R61, R72, 0x10, RZ ;  /* 0x00000010483d7819 */ /* 0x000fe400000006ff */
[----:B------:R-:W-:Y:S02]  /*1b30*/  SHF.L.U32 R73, R73, 0x10, RZ ;  /* 0x0000001049497819 */ /* 0x000fe400000006ff */
        /* <DEDUP_REMOVED lines=22> */
[----:B------:R-:W0:Y:S02]  /*1ca0*/  @P1 LDC.64 R72, c[0x0][0x230] ;  /* 0x00008c00ff481b82 */ /* 0x000e240000000a00 */
[----:B------:R-:W-:Y:S04]  /*1cb0*/  STG.E.128 desc[UR4][R74.64], R60 ;  /* 0x0000003c4a007986 */ /* 0x000fe8000c101d04 */
[----:B------:R1:W-:Y:S04]  /*1cc0*/  STG.E.128 desc[UR4][R74.64+0x10], R64 ;  /* 0x000010404a007986 */ /* 0x0003e8000c101d04 */
[----:B------:R-:W2:Y:S01]  /*1cd0*/  LDG.E.128 R68, desc[UR4][R68.64] ;  /* 0x0000000444447981 */ /* 0x000ea2000c1e1d00 */
[----:B------:R-:W-:-:S02]  /*1ce0*/  @P1 MOV R20, R56 ;  /* 0x0000003800141202 */ /* 0x000fc40000000f00 */
[----:B------:R-:W-:Y:S02]  /*1cf0*/  @P1 MOV R21, R57 ;  /* 0x0000003900151202 */ /* 0x000fe40000000f00 */
[----:B------:R-:W-:Y:S02]  /*1d00*/  @P1 MOV R22, R58 ;  /* 0x0000003a00161202 */ /* 0x000fe40000000f00 */
[----:B------:R-:W-:Y:S01]  /*1d10*/  @P1 MOV R23, R59 ;  /* 0x0000003b00171202 */ /* 0x000fe20000000f00 */
[----:B0-----:R-:W-:Y:S01]  /*1d20*/  @P1 IMAD.WIDE.U32 R72, R175, 0x20, R72 ;  /* 0x00000020af481825 */ /* 0x001fe200078e0048 */
[----:B------:R-:W-:Y:S02]  /*1d30*/  @P1 MOV R24, R44 ;  /* 0x0000002c00181202 */ /* 0x000fe40000000f00 */
[----:B------:R-:W-:Y:S02]  /*1d40*/  @P1 MOV R25, R45 ;  /* 0x0000002d00191202 */ /* 0x000fe40000000f00 */
[----:B------:R-:W3:Y:S01]  /*1d50*/  @P1 LDG.E.128 R20, desc[UR4][R72.64] ;  /* 0x0000000448141981 */ /* 0x000ee2000c1e1d00 */
[----:B------:R-:W-:-:S02]  /*1d60*/  @P1 MOV R26, R46 ;  /* 0x0000002e001a1202 */ /* 0x000fc40000000f00 */
[----:B------:R-:W-:-:S06]  /*1d70*/  @P1 MOV R27, R47 ;  /* 0x0000002f001b1202 */ /* 0x000fcc0000000f00 */
[----:B------:R0:W4:Y:S01]  /*1d80*/  @P1 LDG.E.128 R24, desc[UR4][R72.64+0x10] ;  /* 0x0000100448181981 */ /* 0x000122000c1e1d00 */
[----:B-1----:R-:W-:-:S04]  /*1d90*/  FADD.FTZ R74, RZ, R28 ;  /* 0x0000001cff4a7221 */ /* 0x002fc80000010000 */
        /* <DEDUP_REMOVED lines=26> */
[----:B------:R-:W-:Y:S01]  /*1f40*/  SHF.L.U32 R73, R68, 0x10, RZ ;  /* 0x0000001044497819 */ /* 0x000fe200000006ff */
[----:B------:R-:W-:Y:S01]  /*1f50*/  FADD.FTZ R68, R60, R177 ;  /* 0x000000b13c447221 */ /* 0x000fe20000010000 */
[C---:B------:R-:W-:Y:S02]  /*1f60*/  SHF.L.U32 R177, R70.reuse, 0x10, RZ ;  /* 0x0000001046b17819 */ /* 0x040fe400000006ff */
[----:B------:R-:W-:Y:S02]  /*1f70*/  PRMT R166, R70, 0x7632, R166 ;  /* 0x0000763246a67816 */ /* 0x000fe400000000a6 */
[----:B------:R-:W-:-:S02]  /*1f80*/  PRMT R74, R69, 0x7632, R74 ;  /* 0x00007632454a7816 */ /* 0x000fc4000000004a */
[----:B------:R-:W-:Y:S01]  /*1f90*/  PRMT R70, R71, 0x7632, R70 ;  /* 0x0000763247467816 */ /* 0x000fe20000000046 */
[----:B------:R-:W-:Y:S01]  /*1fa0*/  FADD.FTZ R181, R61, R68 ;  /* 0x000000443db57221 */ /* 0x000fe20000010000 */
[----:B------:R-:W-:Y:S01]  /*1fb0*/  SHF.L.U32 R75, R69, 0x10, RZ ;  /* 0x00000010454b7819 */ /* 0x000fe200000006ff */
[-C--:B------:R-:W-:Y:S01]  /*1fc0*/  FMUL.FTZ R68, R73, R0.reuse ;  /* 0x0000000049447220 */ /* 0x080fe20000410000 */
[----:B------:R-:W-:Y:S01]  /*1fd0*/  SHF.L.U32 R69, R72, 0x10, RZ ;  /* 0x0000001048457819 */ /* 0x000fe200000006ff */
[----:B------:R-:W-:Y:S01]  /*1fe0*/  FMUL.FTZ R72, R177, R0 ;  /* 0x00000000b1487220 */ /* 0x000fe20000410000 */
        /* <DEDUP_REMOVED lines=9> */
[----:B------:R-:W-:Y:S01]  /*2080*/  FMUL.FTZ R177, R177, R0 ;  /* 0x00000000b1b17220 */ /* 0x000fe20000410000 */
[----:B------:R-:W-:-:S04]  /*2090*/  FADD.FTZ R0, R62, R181 ;  /* 0x000000b53e007221 */ /* 0x000fc80000010000 */
[----:B------:R-:W-:-:S04]  /*20a0*/  FADD.FTZ R69, R63, R0 ;  /* 0x000000003f457221 */ /* 0x000fc80000010000 */
[----:B------:R-:W-:Y:S01]  /*20b0*/  FADD.FTZ R0, R64, R69 ;  /* 0x0000004540007221 */ /* 0x000fe20000010000 */
[----:B---3--:R-:W-:-:S03]  /*20c0*/  @P1 MOV R57, R21 ;  /* 0x0000001500391202 */ /* 0x008fc60000000f00 */
[----:B------:R-:W-:Y:S01]  /*20d0*/  FADD.FTZ R73, R65, R0 ;  /* 0x0000000041497221 */ /* 0x000fe20000010000 */
[----:B------:R-:W-:Y:S01]  /*20e0*/  @P1 MOV R56, R20 ;  /* 0x0000001400381202 */ /* 0x000fe20000000f00 */
[----:B------:R-:W-:Y:S01]  /*20f0*/  FMUL.FTZ R69, R141, R166 ;  /* 0x000000a68d457220 */ /* 0x000fe20000410000 */
[----:B------:R-:W-:Y:S01]  /*2100*/  FMUL.FTZ R68, R97, R68 ;  /* 0x0000004461447220 */ /* 0x000fe20000410000 */
[----:B------:R-:W-:Y:S02]  /*2110*/  FADD.FTZ R0, R66, R73 ;  /* 0x0000004942007221 */ /* 0x000fe40000010000 */
[----:B------:R-:W-:Y:S01]  /*2120*/  @P2 FADD.FTZ R69, R69, R57 ;  /* 0x0000003945452221 */ /* 0x000fe20000010000 */
[----:B------:R-:W-:Y:S01]  /*2130*/  @P2 FADD.FTZ R68, R68, R56 ;  /* 0x0000003844442221 */ /* 0x000fe20000010000 */
[----:B------:R-:W-:Y:S01]  /*2140*/  FADD.FTZ R57, R67, R0 ;  /* 0x0000000043397221 */ /* 0x000fe20000010000 */
[----:B------:R-:W-:Y:S01]  /*2150*/  @P1 MOV R58, R22 ;  /* 0x00000016003a1202 */ /* 0x000fe20000000f00 */
[----:B------:R-:W-:Y:S01]  /*2160*/  FMUL.FTZ R70, R98, R75 ;  /* 0x0000004b62467220 */ /* 0x000fe20000410000 */
[----:B----4-:R-:W-:Y:S01]  /*2170*/  @P1 MOV R44, R24 ;  /* 0x00000018002c1202 */ /* 0x010fe20000000f00 */
[----:B------:R-:W-:Y:S01]  /*2180*/  FMUL.FTZ R72, R99, R72 ;  /* 0x0000004863487220 */ /* 0x000fe20000410000 */
[----:B------:R-:W-:Y:S01]  /*2190*/  @P1 MOV R59, R23 ;  /* 0x00000017003b1202 */ /* 0x000fe20000000f00 */
[----:B------:R-:W-:Y:S01]  /*21a0*/  FMUL.FTZ R74, R100, R179 ;  /* 0x000000b3644a7220 */ /* 0x000fe20000410000 */
[----:B------:R-:W-:Y:S01]  /*21b0*/  @P1 MOV R46, R26 ;  /* 0x0000001a002e1202 */ /* 0x000fe20000000f00 */
[----:B------:R-:W-:Y:S01]  /*21c0*/  FMUL.FTZ R71, R142, R71 ;  /* 0x000000478e477220 */ /* 0x000fe20000410000 */
[----:B------:R-:W-:Y:S01]  /*21d0*/  @P1 MOV R45, R25 ;  /* 0x00000019002d1202 */ /* 0x000fe20000000f00 */
[----:B------:R-:W-:Y:S01]  /*21e0*/  FMUL.FTZ R73, R143, R168 ;  /* 0x000000a88f497220 */ /* 0x000fe20000410000 */
[----:B------:R-:W-:Y:S01]  /*21f0*/  @P1 MOV R47, R27 ;  /* 0x0000001b002f1202 */ /* 0x000fe20000000f00 */
[----:B------:R-:W-:Y:S01]  /*2200*/  FMUL.FTZ R75, R144, R177 ;  /* 0x000000b1904b7220 */ /* 0x000fe20000410000 */
[----:B------:R-:W-:Y:S01]  /*2210*/  FADD.FTZ R0, R68, R57 ;  /* 0x0000003944007221 */ /* 0x000fe20000010000 */
[----:B------:R-:W-:Y:S01]  /*2220*/  @P2 FADD.FTZ R70, R70, R58 ;  /* 0x0000003a46462221 */ /* 0x000fe20000010000 */
[----:B------:R-:W-:Y:S01]  /*2230*/  @P2 FADD.FTZ R72, R72, R44 ;  /* 0x0000002c48482221 */ /* 0x000fe20000010000 */
[----:B------:R-:W-:Y:S01]  /*2240*/  @P2 FADD.FTZ R74, R74, R46 ;  /* 0x0000002e4a4a2221 */ /* 0x000fe20000010000 */
[----:B------:R-:W-:Y:S01]  /*2250*/  @P2 FADD.FTZ R71, R71, R59 ;  /* 0x0000003b47472221 */ /* 0x000fe20000010000 */
[----:B------:R-:W-:Y:S01]  /*2260*/  @P2 FADD.FTZ R73, R73, R45 ;  /* 0x0000002d49492221 */ /* 0x000fe20000010000 */
[----:B------:R-:W-:Y:S01]  /*2270*/  @P2 FADD.FTZ R75, R75, R47 ;  /* 0x0000002f4b4b2221 */ /* 0x000fe20000010000 */
[----:B------:R-:W-:-:S02]  /*2280*/  FADD.FTZ R45, R69, R0 ;  /* 0x00000000452d7221 */ /* 0x000fc40000010000 */
[----:B------:R0:W-:Y:S02]  /*2290*/  STG.E.128 desc[UR4][R2.64], R68 ;  /* 0x0000004402007986 */ /* 0x0001e4000c101d04 */
[----:B------:R-:W-:Y:S02]  /*22a0*/  FADD.FTZ R0, R70, R45 ;  /* 0x0000002d46007221 */ /* 0x000fe40000010000 */
        /* <DEDUP_REMOVED lines=23> */
[----:B------:R-:W-:Y:S01]  /*2420*/  FADD.FTZ R47, R33, -R2 ;  /* 0x80000002212f7221 */ /* 0x000fe20000010000 */
[----:B------:R-:W-:-:S04]  /*2430*/  FFMA.FTZ R0, R0, R0, RZ ;  /* 0x0000000000007223 */ /* 0x000fc800000100ff */
        /* <DEDUP_REMOVED lines=84> */
.L_x_12247:
[----:B------:R-:W-:Y:S01]  /*2980*/  FSEL R44, R2, RZ, !P3 ;  /* 0x000000ff022c7208 */ /* 0x000fe20005800000 */
[----:B01----:R-:W-:Y:S01]  /*2990*/  FADD.FTZ R46, R46, R57 ;  /* 0x000000392e2e7221 */ /* 0x003fe20000010000 */
[----:B------:R-:W-:-:S03]  /*29a0*/  FMUL.FTZ R0, R2, R2 ;  /* 0x0000000202007220 */ /* 0x000fc60000410000 */
[----:B------:R-:W-:Y:S01]  /*29b0*/  FFMA.FTZ R3, R46, R3, UR6 ;  /* 0x000000062e037e23 */ /* 0x000fe20008010003 */
[--C-:B------:R-:W-:Y:S01]  /*29c0*/  FADD.FTZ R47, R30, -R44.reuse ;  /* 0x8000002c1e2f7221 */ /* 0x100fe20000010000 */
[--C-:B------:R-:W-:Y:S01]  /*29d0*/  FADD.FTZ R56, R31, -R44.reuse ;  /* 0x8000002c1f387221 */ /* 0x100fe20000010000 */
[--C-:B------:R-:W-:Y:S01]  /*29e0*/  FADD.FTZ R45, R28, -R44.reuse ;  /* 0x8000002c1c2d7221 */ /* 0x100fe20000010000 */
[--C-:B------:R-:W-:Y:S01]  /*29f0*/  FADD.FTZ R46, R29, -R44.reuse ;  /* 0x8000002c1d2e7221 */ /* 0x100fe20000010000 */
[----:B------:R-:W0:Y:S01]  /*2a00*/  @!P1 LDC.64 R30, c[0x0][0x250] ;  /* 0x00009400ff1e9b82 */ /* 0x000e220000000a00 */
[----:B------:R-:W-:Y:S01]  /*2a10*/  FSEL R0, R0, RZ, P3 ;  /* 0x000000ff00007208 */ /* 0x000fe20001800000 */
[--C-:B------:R-:W-:Y:S01]  /*2a20*/  FADD.FTZ R32, R32, -R44.reuse ;  /* 0x8000002c20207221 */ /* 0x100fe20000010000 */
[--C-:B------:R-:W-:Y:S01]  /*2a30*/  FADD.FTZ R33, R33, -R44.reuse ;  /* 0x8000002c21217221 */ /* 0x100fe20000010000 */
[--C-:B------:R-:W-:Y:S01]  /*2a40*/  FADD.FTZ R57, R34, -R44.reuse ;  /* 0x8000002c22397221 */ /* 0x100fe20000010000 */
[----:B------:R-:W-:Y:S01]  /*2a50*/  FADD.FTZ R58, R35, -R44 ;  /* 0x8000002c233a7221 */ /* 0x000fe20000010000 */
[----:B------:R-:W-:Y:S01]  /*2a60*/  FADD.FTZ R0, R3, R0 ;  /* 0x0000000003007221 */ /* 0x000fe20000010000 */
[--C-:B------:R-:W-:Y:S01]  /*2a70*/  FADD.FTZ R42, R42, -R44.reuse ;  /* 0x8000002c2a2a7221 */ /* 0x100fe20000010000 */
[----:B------:R-:W1:Y:S01]  /*2a80*/  @!P1 LDC.64 R28, c[0x0][0x258] ;  /* 0x00009600ff1c9b82 */ /* 0x000e620000000a00 */
        /* <DEDUP_REMOVED lines=11> */
[----:B------:R-:W3:Y:S01]  /*2b40*/  LDC.64 R54, c[0x0][0x2b8] ;  /* 0x0000ae00ff367b82 */ /* 0x000ee20000000a00 */
[--C-:B------:R-:W-:Y:S01]  /*2b50*/  FADD.FTZ R53, R53, -R44.reuse ;  /* 0x8000002c35357221 */ /* 0x100fe20000010000 */
[--C-:B------:R-:W-:Y:S01]  /*2b60*/  FADD.FTZ R178, R63, -R44.reuse ;  /* 0x8000002c3fb27221 */ /* 0x100fe20000010000 */
[----:B------:R-:W-:Y:S01]  /*2b70*/  FADD.FTZ R179, R65, -R44 ;  /* 0x8000002c41b37221 */ /* 0x000fe20000010000 */
[----:B0-----:R-:W-:-:S04]  /*2b80*/  @!P1 IMAD.WIDE R30, R165, 0x4, R30 ;  /* 0x00000004a51e9825 */ /* 0x001fc800078e021e */
[--C-:B------:R-:W-:Y:S01]  /*2b90*/  FADD.FTZ R48, R48, -R44.reuse ;  /* 0x8000002c30307221 */ /* 0x100fe20000010000 */
[----:B------:R-:W-:Y:S01]  /*2ba0*/  FADD.FTZ R49, R49, -R44 ;  /* 0x8000002c31317221 */ /* 0x000fe20000010000 */
[C---:B--2---:R-:W-:Y:S01]  /*2bb0*/  FMUL.FTZ R32, R185.reuse, R32 ;  /* 0x00000020b9207220 */ /* 0x044fe20000410000 */
[C---:B------:R-:W-:Y:S01]  /*2bc0*/  FMUL.FTZ R34, R185.reuse, R33 ;  /* 0x00000021b9227220 */ /* 0x040fe20000410000 */
[C---:B------:R-:W-:Y:S01]  /*2bd0*/  FMUL.FTZ R47, R185.reuse, R47 ;  /* 0x0000002fb92f7220 */ /* 0x040fe20000410000 */
[----:B------:R-:W-:Y:S01]  /*2be0*/  FMUL.FTZ R35, R185, R56 ;  /* 0x00000038b9237220 */ /* 0x000fe20000410000 */
[----:B------:R0:W-:Y:S01]  /*2bf0*/  @!P1 STG.E desc[UR4][R30.64], R2 ;  /* 0x000000021e009986 */ /* 0x0001e2000c101904 */
[----:B-1----:R-:W-:-:S04]  /*2c00*/  @!P1 IMAD.WIDE R28, R165, 0x4, R28 ;  /* 0x00000004a51c9825 */ /* 0x002fc800078e021c */
        /* <DEDUP_REMOVED lines=22> */
[C---:B------:R-:W-:Y:S01]  /*2d70*/  FMUL.FTZ R170, R185.reuse, R170 ;  /* 0x000000aab9aa7220 */ /* 0x040fe20000410000 */
[----:B------:R-:W-:Y:S01]  /*2d80*/  FMUL.FTZ R56, R185, R52 ;  /* 0x00000034b9387220 */ /* 0x000fe20000410000 */
[----:B------:R-:W-:Y:S01]  /*2d90*/  F2FP.BF16.F32.PACK_AB R30, R29, R30 ;  /* 0x0000001e1d1e723e */ /* 0x000fe200000010ff */
[C---:B------:R-:W-:Y:S01]  /*2da0*/  FMUL.FTZ R58, R185.reuse, R53 ;  /* 0x00000035b93a7220 */ /* 0x040fe20000410000 */
[C---:B------:R-:W-:Y:S01]  /*2db0*/  FMUL.FTZ R63, R185.reuse, R174 ;  /* 0x000000aeb93f7220 */ /* 0x040fe20000410000 */
[----:B------:R-:W-:Y:S01]  /*2dc0*/  FMUL.FTZ R65, R185, R176 ;  /* 0x000000b0b9417220 */ /* 0x000fe20000410000 */
[----:B------:R-:W-:Y:S01]  /*2dd0*/  F2FP.BF16.F32.PACK_AB R29, R28, R47 ;  /* 0x0000002f1c1d723e */ /* 0x000fe200000010ff */
[----:B------:R-:W-:Y:S01]  /*2de0*/  FADD.FTZ R177, R62, -R44 ;  /* 0x8000002c3eb17221 */ /* 0x000fe20000010000 */
[----:B------:R-:W-:Y:S01]  /*2df0*/  F2FP.BF16.F32.PACK_AB R28, R33, R0 ;  /* 0x00000000211c723e */ /* 0x000fe200000010ff */
[----:B------:R-:W-:Y:S01]  /*2e00*/  FFMA.FTZ R33, R39, R105, R90 ;  /* 0x0000006927217223 */ /* 0x000fe2000001005a */
[----:B------:R-:W-:Y:S01]  /*2e10*/  F2FP.BF16.F32.PACK_AB R31, R32, R31 ;  /* 0x0000001f201f723e */ /* 0x000fe200000010ff */
[----:B------:R-:W-:Y:S01]  /*2e20*/  FADD.FTZ R64, R64, -R44 ;  /* 0x8000002c40407221 */ /* 0x000fe20000010000 */
[----:B------:R-:W-:Y:S01]  /*2e30*/  F2FP.BF16.F32.PACK_AB R35, R34, R35 ;  /* 0x000000232223723e */ /* 0x000fe200000010ff */
[----:B------:R-:W-:Y:S01]  /*2e40*/  FFMA.FTZ R32, R36, R106, R91 ;  /* 0x0000006a24207223 */ /* 0x000fe2000001005b */
[----:B------:R-:W-:Y:S01]  /*2e50*/  FFMA.FTZ R37, R38, R150, R125 ;  /* 0x0000009626257223 */ /* 0x000fe2000001007d */
[----:B------:R-:W-:Y:S01]  /*2e60*/  FFMA.FTZ R0, R41, R149, R126 ;  /* 0x0000009529007223 */ /* 0x000fe2000001007e */
[----:B------:R-:W-:Y:S01]  /*2e70*/  FFMA.FTZ R34, R40, R108, R89 ;  /* 0x0000006c28227223 */ /* 0x000fe20000010059 */
[----:B------:R-:W-:Y:S01]  /*2e80*/  FFMA.FTZ R39, R170, R152, R127 ;  /* 0x00000098aa277223 */ /* 0x000fe2000001007f */
[--C-:B------:R-:W-:Y:S01]  /*2e90*/  FADD.FTZ R50, R50, -R44.reuse ;  /* 0x8000002c32327221 */ /* 0x100fe20000010000 */
[--C-:B------:R-:W-:Y:S01]  /*2ea0*/  FADD.FTZ R51, R51, -R44.reuse ;  /* 0x8000002c33337221 */ /* 0x100fe20000010000 */
[--C-:B------:R-:W-:Y:S01]  /*2eb0*/  FADD.FTZ R180, R66, -R44.reuse ;  /* 0x8000002c42b47221 */ /* 0x100fe20000010000 */
[----:B------:R-:W-:Y:S01]  /*2ec0*/  FADD.FTZ R181, R67, -R44 ;  /* 0x8000002c43b57221 */ /* 0x000fe20000010000 */
[----:B------:R-:W-:Y:S01]  /*2ed0*/  FFMA.FTZ R38, R56, R112, R85 ;  /* 0x0000007038267223 */ /* 0x000fe20000010055 */
[----:B------:R-:W-:Y:S01]  /*2ee0*/  FFMA.FTZ R63, R63, R111, R84 ;  /* 0x0000006f3f3f7223 */ /* 0x000fe20000010054 */
[----:B------:R-:W-:Y:S01]  /*2ef0*/  FFMA.FTZ R36, R65, R155, R132 ;  /* 0x0000009b41247223 */ /* 0x000fe20000010084 */
[----:B------:R-:W-:Y:S01]  /*2f00*/  FFMA.FTZ R41, R58, R156, R131 ;  /* 0x0000009c3a297223 */ /* 0x000fe20000010083 */
        /* <DEDUP_REMOVED lines=61> */
[----:B---3--:R-:W-:Y:S01]  /*32e0*/  IMAD.WIDE.U32 R2, R167, 0x10, R54 ;  /* 0x00000010a7027825 */ /* 0x008fe200078e0036 */
[----:B------:R-:W-:-:S02]  /*32f0*/  F2FP.BF16.F32.PACK_AB R40, R45, R40 ;  /* 0x000000282d28723e */ /* 0x000fc400000010ff */
        /* <DEDUP_REMOVED lines=8> */
[----:B0-----:R-:W-:Y:S01]  /*3380*/  LEA R165, R56, R165, 0x2 ;  /* 0x000000a538a57211 */ /* 0x001fe200078e10ff */
[--C-:B------:R-:W-:Y:S02]  /*3390*/  IMAD.WIDE.U32 R52, R173, 0x10, R54.reuse ;  /* 0x00000010ad347825 */ /* 0x100fe400078e0036 */
[----:B------:R1:W-:Y:S01]  /*33a0*/  STG.E.128 desc[UR4][R50.64], R36 ;  /* 0x0000002432007986 */ /* 0x0003e2000c101d04 */
[----:B------:R-:W-:Y:S01]  /*33b0*/  ISETP.GE.AND P1, PT, R165, R57, PT ;  /* 0x00000039a500720c */ /* 0x000fe20003f26270 */
[----:B------:R-:W-:-:S02]  /*33c0*/  IMAD.WIDE.U32 R54, R175, 0x10, R54 ;  /* 0x00000010af367825 */ /* 0x000fc400078e0036 */
[----:B------:R1:W-:Y:S04]  /*33d0*/  STG.E.128 desc[UR4][R52.64], R40 ;  /* 0x0000002834007986 */ /* 0x0003e8000c101d04 */
[----:B------:R1:W-:Y:S06]  /*33e0*/  STG.E.128 desc[UR4][R54.64], R44 ;  /* 0x0000002c36007986 */ /* 0x0003ec000c101d04 */
[----:B------:R-:W-:Y:S05]  /*33f0*/  @!P1 BRA `(.L_x_12235) ;  /* 0xffffffd400f09947 */ /* 0x000fea000383ffff */
[----:B------:R-:W-:Y:S05]  /*3400*/  EXIT ;  /* 0x000000000000794d */ /* 0x000fea0003800000 */
.L_x_12234:
        /* <DEDUP_REMOVED lines=8> */
.L_x_12237:
[----:B------:R-:W-:Y:S05]  /*3490*/  BSYNC B0 ;  /* 0x0000000000007941 */ /* 0x000fea0003800000 */
.L_x_12236:
        /* <DEDUP_REMOVED lines=9> */
.L_x_12238:
[----:B------:R-:W-:Y:S01]  /*3530*/  HFMA2.MMA R58, -RZ, RZ, 0, 2.384185791015625e-07 ;  /* 0x00000004ff3a7435 */ /* 0x000fe200000001ff */
[----:B------:R-:W-:-:S05]  /*3540*/  MOV R3, R57 ;  /* 0x0000003900037202 */ /* 0x000fca0000000f00 */
[----:B------:R-:W-:-:S05]  /*3550*/  FADD.FTZ R45, R44, R3 ;  /* 0x000000032c2d7221 */ /* 0x000fca0000010000 */
[----:B------:R-:W-:-:S07]  /*3560*/  MOV R59, R45 ;  /* 0x0000002d003b7202 */ /* 0x000fce0000000f00 */
[----:B------:R-:W-:Y:S05]  /*3570*/  WARPSYNC.COLLECTIVE R56, `(.L_x_12239) ;  /* 0x0000000038087348 */ /* 0x000fea0003c00000 */
[----:B------:R0:W1:Y:S02]  /*3580*/  SHFL.BFLY P2, R57, R59, R58, R177 ;  /* 0x0c00003a3b397389 */ /* 0x00006400000400b1 */
[----:B01----:R-:W-:Y:S01]  /*3590*/  ENDCOLLECTIVE ;  /* 0x000000000000791b */ /* 0x003fe20003800000 */
.L_x_12239:
[----:B------:R-:W-:Y:S01]  /*35a0*/  HFMA2.MMA R58, -RZ, RZ, 0, 4.76837158203125e-07 ;  /* 0x00000008ff3a7435 */ /* 0x000fe200000001ff */
[----:B------:R-:W-:-:S05]  /*35b0*/  MOV R2, R57 ;  /* 0x0000003900027202 */ /* 0x000fca0000000f00 */
[----:B------:R-:W-:-:S05]  /*35c0*/  FADD.FTZ R46, R45, R2 ;  /* 0x000000022d2e7221 */ /* 0x000fca0000010000 */
[----:B------:R-:W-:-:S07]  /*35d0*/  MOV R59, R46 ;  /* 0x0000002e003b7202 */ /* 0x000fce0000000f00 */
[----:B------:R-:W-:Y:S05]  /*35e0*/  WARPSYNC.COLLECTIVE R56, `(.L_x_12240) ;  /* 0x0000000038087348 */ /* 0x000fea0003c00000 */
[----:B------:R0:W1:Y:S02]  /*35f0*/  SHFL.BFLY P2, R57, R59, R58, R177 ;  /* 0x0c00003a3b397389 */ /* 0x00006400000400b1 */
[----:B01----:R-:W-:Y:S01]  /*3600*/  ENDCOLLECTIVE ;  /* 0x000000000000791b */ /* 0x003fe20003800000 */
.L_x_12240:
        /* <DEDUP_REMOVED lines=8> */
.L_x_12241:
        /* <DEDUP_REMOVED lines=84> */
[----:B------:R-:W-:-:S07]  /*3bd0*/  MOV R59, R0 ;  /* 0x00000000003b7202 */ /* 0x000fce0000000f00 */
[----:B------:R-:W-:Y:S05]  /*3be0*/  WARPSYNC.COLLECTIVE R56, `(.L_x_12242) ;  /* 0x0000000038087348 */ /* 0x000fea0003c00000 */
[----:B------:R0:W1:Y:S02]  /*3bf0*/  SHFL.BFLY P2, R57, R59, R58, R177 ;  /* 0x0c00003a3b397389 */ /* 0x00006400000400b1 */
[----:B01----:R-:W-:Y:S01]  /*3c00*/  ENDCOLLECTIVE ;  /* 0x000000000000791b */ /* 0x003fe20003800000 */
.L_x_12242:
[----:B------:R-:W-:Y:S01]  /*3c10*/  HFMA2.MMA R58, -RZ, RZ, 0, 1.1920928955078125e-07 ;  /* 0x00000002ff3a7435 */ /* 0x000fe200000001ff */
[----:B------:R-:W-:-:S05]  /*3c20*/  MOV R45, R57 ;  /* 0x00000039002d7202 */ /* 0x000fca0000000f00 */
[----:B------:R-:W-:-:S05]  /*3c30*/  FADD.FTZ R45, R0, R45 ;  /* 0x0000002d002d7221 */ /* 0x000fca0000010000 */
[----:B------:R-:W-:-:S07]  /*3c40*/  MOV R59, R45 ;  /* 0x0000002d003b7202 */ /* 0x000fce0000000f00 */
[----:B------:R-:W-:Y:S05]  /*3c50*/  WARPSYNC.COLLECTIVE R56, `(.L_x_12243) ;  /* 0x0000000038087348 */ /* 0x000fea0003c00000 */
[----:B------:R0:W1:Y:S02]  /*3c60*/  SHFL.BFLY P2, R57, R59, R58, R177 ;  /* 0x0c00003a3b397389 */ /* 0x00006400000400b1 */
[----:B01----:R-:W-:Y:S01]  /*3c70*/  ENDCOLLECTIVE ;  /* 0x000000000000791b */ /* 0x003fe20003800000 */
.L_x_12243:
[----:B------:R-:W-:Y:S01]  /*3c80*/  HFMA2.MMA R58, -RZ, RZ, 0, 2.384185791015625e-07 ;  /* 0x00000004ff3a7435 */ /* 0x000fe200000001ff */
[----:B------:R-:W-:-:S05]  /*3c90*/  MOV R44, R57 ;  /* 0x00000039002c7202 */ /* 0x000fca0000000f00 */
[----:B------:R-:W-:-:S05]  /*3ca0*/  FADD.FTZ R44, R45, R44 ;  /* 0x0000002c2d2c7221 */ /* 0x000fca0000010000 */
[----:B------:R-:W-:-:S07]  /*3cb0*/  MOV R59, R44 ;  /* 0x0000002c003b7202 */ /* 0x000fce0000000f00 */
[----:B------:R-:W-:Y:S05]  /*3cc0*/  WARPSYNC.COLLECTIVE R56, `(.L_x_12244) ;  /* 0x0000000038087348 */ /* 0x000fea0003c00000 */
[----:B------:R0:W1:Y:S02]  /*3cd0*/  SHFL.BFLY P2, R57, R59, R58, R177 ;  /* 0x0c00003a3b397389 */ /* 0x00006400000400b1 */
[----:B01----:R-:W-:Y:S01]  /*3ce0*/  ENDCOLLECTIVE ;  /* 0x000000000000791b */ /* 0x003fe20003800000 */
.L_x_12244:
[----:B------:R-:W-:Y:S01]  /*3cf0*/  HFMA2.MMA R58, -RZ, RZ, 0, 4.76837158203125e-07 ;  /* 0x00000008ff3a7435 */ /* 0x000fe200000001ff */
[----:B------:R-:W-:-:S05]  /*3d00*/  MOV R47, R57 ;  /* 0x00000039002f7202 */ /* 0x000fca0000000f00 */
[----:B------:R-:W-:-:S05]  /*3d10*/  FADD.FTZ R47, R44, R47 ;  /* 0x0000002f2c2f7221 */ /* 0x000fca0000010000 */
[----:B------:R-:W-:-:S07]  /*3d20*/  MOV R59, R47 ;  /* 0x0000002f003b7202 */ /* 0x000fce0000000f00 */
[----:B------:R-:W-:Y:S05]  /*3d30*/  WARPSYNC.COLLECTIVE R56, `(.L_x_12245) ;  /* 0x0000000038087348 */ /* 0x000fea0003c00000 */
[----:B------:R0:W1:Y:S02]  /*3d40*/  SHFL.BFLY P2, R57, R59, R58, R177 ;  /* 0x0c00003a3b397389 */ /* 0x00006400000400b1 */
[----:B01----:R-:W-:Y:S01]  /*3d50*/  ENDCOLLECTIVE ;  /* 0x000000000000791b */ /* 0x003fe20003800000 */
.L_x_12245:
[----:B------:R-:W-:Y:S01]  /*3d60*/  HFMA2.MMA R58, -RZ, RZ, 0, 9.5367431640625e-07 ;  /* 0x00000010ff3a7435 */ /* 0x000fe200000001ff */
[----:B------:R-:W-:-:S05]  /*3d70*/  MOV R46, R57 ;  /* 0x00000039002e7202 */ /* 0x000fca0000000f00 */
[----:B------:R-:W-:-:S05]  /*3d80*/  FADD.FTZ R46, R47, R46 ;  /* 0x0000002e2f2e7221 */ /* 0x000fca0000010000 */
[----:B------:R-:W-:-:S07]  /*3d90*/  MOV R59, R46 ;  /* 0x0000002e003b7202 */ /* 0x000fce0000000f00 */
[----:B------:R-:W-:Y:S05]  /*3da0*/  WARPSYNC.COLLECTIVE R56, `(.L_x_12246) ;  /* 0x0000000038087348 */ /* 0x000fea0003c00000 */
[----:B------:R0:W1:Y:S02]  /*3db0*/  SHFL.BFLY P2, R57, R59, R58, R177 ;  /* 0x0c00003a3b397389 */ /* 0x00006400000400b1 */
[----:B01----:R-:W-:Y:S01]  /*3dc0*/  ENDCOLLECTIVE ;  /* 0x000000000000791b */ /* 0x003fe20003800000 */
.L_x_12246:
[----:B------:R-:W-:Y:S05]  /*3dd0*/  BRA `(.L_x_12247) ;  /* 0xffffffe800e87947 */ /* 0x000fea000383ffff */
.L_x_12248:
        /* <DEDUP_REMOVED lines=10> */
.L_x_37419:


//--------------------- .text._ZN10layer_norm13ln_fwd_kernelINS_13Kernel_traitsI13__nv_bfloat16S2_fS2_fjLj1280ELj1ELj4ELj1ELj16ENS_18Kernel_traits_baseILj1280ES2_S2_fS2_fjLj128EEEEELb0ELb1ELb1ELb0EEEvNS_9FwdParamsE --------------------------
	.section	.text._ZN10layer_norm13ln_fwd_kernelINS_13Kernel_traitsI13__nv_bfloat16S2_fS2_fjLj1280ELj1ELj4ELj1ELj16ENS_18Kernel_traits_baseILj1280ES2_S2_fS2_fjLj128EEEEELb0ELb1ELb1ELb0EEEvNS_9FwdParamsE,"ax",@progbits
	.align	128
        .global         _ZN10layer_norm13ln_fwd_kernelINS_13Kernel_traitsI13__nv_bfloat16S2_fS2_fjLj1280ELj1ELj4ELj1ELj16ENS_18Kernel_traits_baseILj1280ES2_S2_fS2_fjLj128EEEEELb0ELb1ELb1ELb0EEEvNS_9FwdParamsE
        .type           _ZN10layer_norm13ln_fwd_kernelINS_13Kernel_traitsI13__nv_bfloat16S2_fS2_fjLj1280ELj1ELj4ELj1ELj16ENS_18Kernel_traits_baseILj1280ES2_S2_fS2_fjLj128EEEEELb0ELb1ELb1ELb0EEEvNS_9FwdParamsE,@function
        .size           _ZN10layer_norm13ln_fwd_kernelINS_13Kernel_traitsI13__nv_bfloat16S2_fS2_fjLj1280ELj1ELj4ELj1ELj16ENS_18Kernel_traits_baseILj1280ES2_S2_fS2_fjLj128EEEEELb0ELb1ELb1ELb0EEEvNS_9FwdParamsE,(.L_x_37420 - _ZN10layer_norm13ln_fwd_kernelINS_13Kernel_traitsI13__nv_bfloat16S2_fS2_fjLj1280ELj1ELj4ELj1ELj16ENS_18Kernel_traits_baseILj1280ES2_S2_fS2_fjLj128EEEEELb0ELb1ELb1ELb0EEEvNS_9FwdParamsE)
        .other          _ZN10layer_norm13ln_fwd_kernelINS_13Kernel_traitsI13__nv_bfloat16S2_fS2_fjLj1280ELj1ELj4ELj1ELj16ENS_18Kernel_traits_baseILj1280ES2_S2_fS2_fjLj128EEEEELb0ELb1ELb1ELb0EEEvNS_9FwdParamsE,@"STO_CUDA_ENTRY STV_DEFAULT"
_ZN10layer_norm13ln_fwd_kernelINS_13Kernel_traitsI13__nv_bfloat16S2_fS2_fjLj1280ELj1ELj4ELj1ELj16ENS_18Kernel_traits_baseILj1280ES2_S2_fS2_fjLj128EEEEELb0ELb1ELb1ELb0EEEvNS_9FwdParamsE:
.text._ZN10layer_norm13ln_fwd_kernelINS_13Kernel_traitsI13__nv_bfloat16S2_fS2_fjLj1280ELj1ELj4ELj1ELj16ENS_18Kernel_traits_baseILj1280ES2_S2_fS2_fjLj128EEEEELb0ELb1ELb1ELb0EEEvNS_9FwdParamsE:
        /* <DEDUP_REMOVED lines=48> */
.L_x_12250:
[----:B------:R-:W-:Y:S05]  /*0300*/  BSYNC B0 ;  /* 0x0000000000007941 */ /* 0x000fea0003800000 */
.L_x_12249:
        /* <DEDUP_REMOVED lines=26> */
.L_x_12252:
[----:B------:R-:W-:Y:S05]  /*04b0*/  BSYNC B0 ;  /* 0x0000000000007941 */ /* 0x000fea0003800000 */
.L_x_12251:
        /* <DEDUP_REMOVED lines=26> */
.L_x_12254:
[----:B------:R-:W-:Y:S05]  /*0660*/  BSYNC B0 ;  /* 0x0000000000007941 */ /* 0x000fea0003800000 */
.L_x_12253:
        /* <DEDUP_REMOVED lines=26> */
.L_x_12256:
[----:B------:R-:W-:Y:S05]  /*0810*/  BSYNC B0 ;  /* 0x0000000000007941 */ /* 0x000fea0003800000 */
.L_x_12255:
        /* <DEDUP_REMOVED lines=25> */
.L_x_12258:
[----:B------:R-:W-:Y:S05]  /*09b0*/  BSYNC B0 ;  /* 0x0000000000007941 */ /* 0x000fea0003800000 */
.L_x_12257:
[----:B------:R-:W-:Y:S02]  /*09c0*/  ULDC UR6, c[0x0][0x214] ;  /* 0x0000850000067ab9 */ /* 0x000fe40000000800 */
[----:B------:R-:W-:-:S13]  /*09d0*/  ISETP.GE.AND P1, PT, R124, UR6, PT ;  /* 0x000000067c007c0c */ /* 0x000fda000bf26270 */
[----:B------:R-:W-:Y:S05]  /*09e0*/  @P1 EXIT ;  /* 0x000000000000194d */ /* 0x000fea0003800000 */
[----:B------:R-:W-:Y:S01]  /*09f0*/  ULDC.U8 UR6, c[0x0][0x2a0] ;  /* 0x0000a80000067ab9 */ /* 0x000fe20000000000 */
[----:B-----5:R-:W-:Y:S01]  /*0a00*/  PRMT R171, R65, 0x7632, R171 ;  /* 0x0000763241ab7816 */ /* 0x020fe200000000ab */
        /* <DEDUP_REMOVED lines=34> */
[----:B------:R-:W-:Y:S01]  /*0c30*/  ISETP.NE.AND P1, PT, RZ, UR6, PT ;  /* 0x00000006ff007c0c */ /* 0x000fe2000bf25270 */
[----:B------:R-:W-:Y:S01]  /*0c40*/  ULDC UR6, c[0x0][0x29c] ;  /* 0x0000a70000067ab9 */ /* 0x000fe20000000800 */
[----:B------:R-:W-:-:S02]  /*0c50*/  SHF.L.U32 R39, R33, 0x10, RZ ;  /* 0x0000001021277819 */ /* 0x000fc400000006ff */
[----:B------:R-:W-:Y:S02]  /*0c60*/  SHF.L.U32 R30, R13, 0x10, RZ ;  /* 0x000000100d1e7819 */ /* 0x000fe400000006ff */
        /* <DEDUP_REMOVED lines=18> */
[----:B------:R-:W-:Y:S01]  /*0d90*/  SHF.L.U32 R37, R35, 0x10, RZ ;  /* 0x0000001023257819 */ /* 0x000fe200000006ff */
[----:B------:R-:W-:Y:S01]  /*0da0*/  IMAD.U32 R35, R77, 0x10000, RZ ;  /* 0x000100004d237824 */ /* 0x000fe200078e00ff */
        /* <DEDUP_REMOVED lines=85> */
.L_x_12360:
        /* <DEDUP_REMOVED lines=8> */
[----:B------:R-:W-:Y:S01]  /*1380*/  BSSY B0, `(.L_x_12259) ;  /* 0x0000073000007945 */ /* 0x000fe20003800000 */
[----:B--2---:R-:W-:-:S03]  /*1390*/  IMAD.MOV.U32 R191, RZ, RZ, RZ ;  /* 0x000000ffffbf7224 */ /* 0x004fc600078e00ff */
        /* <DEDUP_REMOVED lines=44> */
[----:B0-----:R-:W-:-:S05]  /*1660*/  @P1 IMAD.WIDE.U32 R104, R191, 0x10, R104 ;  /* 0x00000010bf681825 */ /* 0x001fca00078e0068 */
[----:B------:R0:W5:Y:S01]  /*1670*/  @P1 LDG.E.128 R68, desc[UR4][R104.64] ;  /* 0x0000000468441981 */ /* 0x000162000c1e1d00 */
[----:B------:R-:W-:Y:S01]  /*1680*/  BSSY B1, `(.L_x_12261) ;  /* 0x0000007000017945 */ /* 0x000fe20003800000 */
[----:B------:R-:W-:-:S03]  /*1690*/  @!P3 FSEL R67, R63, RZ, P4 ;  /* 0x000000ff3f43b208 */ /* 0x000fc60002000000 */
[----:B------:R-:W-:Y:S05]  /*16a0*/  @!P3 BRA `(.L_x_12262) ;  /* 0x000000000010b947 */ /* 0x000fea0003800000 */
[----:B-----5:R-:W-:-:S05]  /*16b0*/  SHF.L.U32 R56, R68, 0x10, RZ ;  /* 0x0000001044387819 */ /* 0x020fca00000006ff */
[----:B0-----:R-:W-:-:S04]  /*16c0*/  FMUL.FTZ R105, R56, UR6 ;  /* 0x0000000638697c20 */ /* 0x001fc80008410000 */
[----:B------:R-:W-:-:S04]  /*16d0*/  FMUL.FTZ R56, R108, R105 ;  /* 0x000000696c387220 */ /* 0x000fc80000410000 */
[----:B------:R-:W-:-:S07]  /*16e0*/  @P2 FADD.FTZ R56, R52, R56 ;  /* 0x0000003834382221 */ /* 0x000fce0000010000 */
.L_x_12262:
[----:B------:R-:W-:Y:S05]  /*16f0*/  BSYNC B1 ;  /* 0x0000000000017941 */ /* 0x000fea0003800000 */
.L_x_12261:
[----:B------:R-:W-:Y:S04]  /*1700*/  BSSY B1, `(.L_x_12263) ;  /* 0x0000007000017945 */ /* 0x000fe80003800000 */
[----:B------:R-:W-:Y:S05]  /*1710*/  @!P3 BRA `(.L_x_12264) ;  /* 0x000000000014b947 */ /* 0x000fea0003800000 */
[----:B-----5:R-:W-:-:S04]  /*1720*/  PRMT R57, R68, 0x7632, R57 ;  /* 0x0000763244397816 */ /* 0x020fc80000000039 */
[----:B------:R-:W-:-:S05]  /*1730*/  SHF.L.U32 R57, R57, 0x10, RZ ;  /* 0x0000001039397819 */ /* 0x000fca00000006ff */
[----:B0-----:R-:W-:-:S04]  /*1740*/  FMUL.FTZ R104, R57, UR6 ;  /* 0x0000000639687c20 */ /* 0x001fc80008410000 */
[----:B------:R-:W-:-:S04]  /*1750*/  FMUL.FTZ R57, R125, R104 ;  /* 0x000000687d397220 */ /* 0x000fc80000410000 */
[----:B------:R-:W-:-:S07]  /*1760*/  @P2 FADD.FTZ R57, R53, R57 ;  /* 0x0000003935392221 */ /* 0x000fce0000010000 */
.L_x_12264:
[----:B------:R-:W-:Y:S05]  /*1770*/  BSYNC B1 ;  /* 0x0000000000017941 */ /* 0x000fea0003800000 */
.L_x_12263:
[----:B------:R-:W-:Y:S04]  /*1780*/  BSSY B1, `(.L_x_12265) ;  /* 0x0000006000017945 */ /* 0x000fe80003800000 */
[----:B------:R-:W-:Y:S05]  /*1790*/  @!P3 BRA `(.L_x_12266) ;  /* 0x000000000010b947 */ /* 0x000fea0003800000 */
[----:B-----5:R-:W-:-:S05]  /*17a0*/  SHF.L.U32 R58, R69, 0x10, RZ ;  /* 0x00000010453a7819 */ /* 0x020fca00000006ff */
[----:B------:R-:W-:-:S04]  /*17b0*/  FMUL.FTZ R58, R58, UR6 ;  /* 0x000000063a3a7c20 */ /* 0x000fc80008410000 */
[----:B------:R-:W-:-:S04]  /*17c0*/  FMUL.FTZ R58, R51, R58 ;  /* 0x0000003a333a7220 */ /* 0x000fc80000410000 */
[----:B------:R-:W-:-:S07]  /*17d0*/  @P2 FADD.FTZ R58, R54, R58 ;  /* 0x0000003a363a2221 */ /* 0x000fce0000010000 */
.L_x_12266:
[----:B------:R-:W-:Y:S05]  /*17e0*/  BSYNC B1 ;  /* 0x0000000000017941 */ /* 0x000fea0003800000 */
.L_x_12265:
[----:B------:R-:W-:Y:S04]  /*17f0*/  BSSY B1, `(.L_x_12267) ;  /* 0x0000007000017945 */ /* 0x000fe80003800000 */
[----:B------:R-:W-:Y:S05]  /*1800*/  @!P3 BRA `(.L_x_12268) ;  /* 0x000000000014b947 */ /* 0x000fea0003800000 */
[----:B-----5:R-:W-:-:S04]  /*1810*/  PRMT R59, R69, 0x7632, R59 ;  /* 0x00007632453b7816 */ /* 0x020fc8000000003b */
[----:B------:R-:W-:-:S05]  /*1820*/  SHF.L.U32 R59, R59, 0x10, RZ ;  /* 0x000000103b3b7819 */ /* 0x000fca00000006ff */
[----:B------:R-:W-:-:S04]  /*1830*/  FMUL.FTZ R59, R59, UR6 ;  /* 0x000000063b3b7c20 */ /* 0x000fc80008410000 */
[----:B------:R-:W-:-:S04]  /*1840*/  FMUL.FTZ R59, R126, R59 ;  /* 0x0000003b7e3b7220 */ /* 0x000fc80000410000 */
[----:B------:R-:W-:-:S07]  /*1850*/  @P2 FADD.FTZ R59, R55, R59 ;  /* 0x0000003b373b2221 */ /* 0x000fce0000010000 */
.L_x_12268:
[----:B------:R-:W-:Y:S05]  /*1860*/  BSYNC B1 ;  /* 0x0000000000017941 */ /* 0x000fea0003800000 */
.L_x_12267:
[----:B------:R-:W-:Y:S04]  /*1870*/  BSSY B1, `(.L_x_12269) ;  /* 0x0000006000017945 */ /* 0x000fe80003800000 */
[----:B------:R-:W-:Y:S05]  /*1880*/  @!P3 BRA `(.L_x_12270) ;  /* 0x000000000010b947 */ /* 0x000fea0003800000 */
[----:B-----5:R-:W-:-:S05]  /*1890*/  SHF.L.U32 R64, R70, 0x10, RZ ;  /* 0x0000001046407819 */ /* 0x020fca00000006ff */
[----:B0-----:R-:W-:-:S04]  /*18a0*/  FMUL.FTZ R105, R64, UR6 ;  /* 0x0000000640697c20 */ /* 0x001fc80008410000 */
[----:B------:R-:W-:-:S04]  /*18b0*/  FMUL.FTZ R64, R50, R105 ;  /* 0x0000006932407220 */ /* 0x000fc80000410000 */
[----:B------:R-:W-:-:S07]  /*18c0*/  @P2 FADD.FTZ R64, R60, R64 ;  /* 0x000000403c402221 */ /* 0x000fce0000010000 */
.L_x_12270:
[----:B------:R-:W-:Y:S05]  /*18d0*/  BSYNC B1 ;  /* 0x0000000000017941 */ /* 0x000fea0003800000 */
.L_x_12269:
[----:B------:R-:W-:Y:S04]  /*18e0*/  BSSY B1, `(.L_x_12271) ;  /* 0x0000007000017945 */ /* 0x000fe80003800000 */
[----:B------:R-:W-:Y:S05]  /*18f0*/  @!P3 BRA `(.L_x_12272) ;  /* 0x000000000014b947 */ /* 0x000fea0003800000 */
[----:B-----5:R-:W-:-:S04]  /*1900*/  PRMT R65, R70, 0x7632, R65 ;  /* 0x0000763246417816 */ /* 0x020fc80000000041 */
[----:B------:R-:W-:-:S05]  /*1910*/  SHF.L.U32 R65, R65, 0x10, RZ ;  /* 0x0000001041417819 */ /* 0x000fca00000006ff */
[----:B0-----:R-:W-:-:S04]  /*1920*/  FMUL.FTZ R104, R65, UR6 ;  /* 0x0000000641687c20 */ /* 0x001fc80008410000 */
[----:B------:R-:W-:-:S04]  /*1930*/  FMUL.FTZ R65, R127, R104 ;  /* 0x000000687f417220 */ /* 0x000fc80000410000 */
[----:B------:R-:W-:-:S07]  /*1940*/  @P2 FADD.FTZ R65, R61, R65 ;  /* 0x000000413d412221 */ /* 0x000fce0000010000 */
.L_x_12272:
[----:B------:R-:W-:Y:S05]  /*1950*/  BSYNC B1 ;  /* 0x0000000000017941 */ /* 0x000fea0003800000 */
.L_x_12271:
[----:B------:R-:W-:Y:S04]  /*1960*/  BSSY B1, `(.L_x_12273) ;  /* 0x0000006000017945 */ /* 0x000fe80003800000 */
[----:B------:R-:W-:Y:S05]  /*1970*/  @!P3 BRA `(.L_x_12274) ;  /* 0x000000000010b947 */ /* 0x000fea0003800000 */
[----:B-----5:R-:W-:-:S05]  /*1980*/  SHF.L.U32 R66, R71, 0x10, RZ ;  /* 0x0000001047427819 */ /* 0x020fca00000006ff */
[----:B------:R-:W-:-:S04]  /*1990*/  FMUL.FTZ R66, R66, UR6 ;  /* 0x0000000642427c20 */ /* 0x000fc80008410000 */
[----:B------:R-:W-:-:S04]  /*19a0*/  FMUL.FTZ R66, R49, R66 ;  /* 0x0000004231427220 */ /* 0x000fc80000410000 */
[----:B------:R-:W-:-:S07]  /*19b0*/  @P2 FADD.FTZ R66, R62, R66 ;  /* 0x000000423e422221 */ /* 0x000fce0000010000 */
.L_x_12274:
[----:B------:R-:W-:Y:S05]  /*19c0*/  BSYNC B1 ;  /* 0x0000000000017941 */ /* 0x000fea0003800000 */
.L_x_12273:
[----:B------:R-:W-:Y:S04]  /*19d0*/  BSSY B1, `(.L_x_12275) ;  /* 0x0000007000017945 */ /* 0x000fe80003800000 */
[----:B------:R-:W-:Y:S05]  /*19e0*/  @!P3 BRA `(.L_x_12276) ;  /* 0x000000000014b947 */ /* 0x000fea0003800000 */
[----:B-----5:R-:W-:-:S05]  /*19f0*/  PRMT R67, R71, 0x7632, R67 ;  /* 0x0000763247437816 */ /* 0x020fca0000000043 */
[----:B------:R-:W-:-:S04]  /*1a00*/  IMAD.U32 R67, R67, 0x10000, RZ ;  /* 0x0001000043437824 */ /* 0x000fc800078e00ff */
[----:B------:R-:W-:-:S04]  /*1a10*/  FMUL.FTZ R67, R67, UR6 ;  /* 0x0000000643437c20 */ /* 0x000fc80008410000 */
[----:B------:R-:W-:-:S04]  /*1a20*/  FMUL.FTZ R67, R128, R67 ;  /* 0x0000004380437220 */ /* 0x000fc80000410000 */
[----:B------:R-:W-:-:S07]  /*1a30*/  @P2 FADD.FTZ R67, R63, R67 ;  /* 0x000000433f432221 */ /* 0x000fce0000010000 */
.L_x_12276:
[----:B------:R-:W-:Y:S05]  /*1a40*/  BSYNC B1 ;  /* 0x0000000000017941 */ /* 0x000fea0003800000 */
.L_x_12275:
[----:B0-----:R-:W0:Y:S01]  /*1a50*/  LDC.64 R104, c[0x0][0x238] ;  /* 0x00008e00ff687b82 */ /* 0x001e220000000a00 */
[----:B------:R-:W-:Y:S01]  /*1a60*/  IADD3 R191, R191, 0x20, RZ ;  /* 0x00000020bfbf7810 */ /* 0x000fe20007ffe0ff */
[C---:B0-----:R-:W-:Y:S01]  /*1a70*/  IMAD.WIDE.U32 R104, R189.reuse, 0x20, R104 ;  /* 0x00000020bd687825 */ /* 0x041fe200078e0068 */
[----:B------:R-:W-:-:S04]  /*1a80*/  IADD3 R189, R189, 0x20, RZ ;  /* 0x00000020bdbd7810 */ /* 0x000fc80007ffe0ff */
[----:B------:R0:W-:Y:S04]  /*1a90*/  STG.E.128 desc[UR4][R104.64], R56 ;  /* 0x0000003868007986 */ /* 0x0001e8000c101d04 */
[----:B------:R0:W-:Y:S02]  /*1aa0*/  STG.E.128 desc[UR4][R104.64+0x10], R64 ;  /* 0x0000104068007986 */ /* 0x0001e4000c101d04 */
.L_x_12260:
[----:B------:R-:W-:Y:S05]  /*1ab0*/  BSYNC B0 ;  /* 0x0000000000007941 */ /* 0x000fea0003800000 */
.L_x_12259:
        /* <DEDUP_REMOVED lines=36> */
[----:B-----5:R0:W5:Y:S01]  /*1d00*/  @P1 LDG.E.128 R68, desc[UR4][R104.64] ;  /* 0x0000000468441981 */ /* 0x020162000c1e1d00 */
[----:B------:R-:W-:Y:S01]  /*1d10*/  BSSY B1, `(.L_x_12279) ;  /* 0x0000007000017945 */ /* 0x000fe20003800000 */
[----:B------:R-:W-:-:S03]  /*1d20*/  @!P3 FSEL R79, R63, RZ, P4 ;  /* 0x000000ff3f4fb208 */ /* 0x000fc60002000000 */
[----:B------:R-:W-:Y:S05]  /*1d30*/  @!P3 BRA `(.L_x_12280) ;  /* 0x000000000010b947 */ /* 0x000fea0003800000 */
[----:B-----5:R-:W-:-:S05]  /*1d40*/  SHF.L.U32 R72, R68, 0x10, RZ ;  /* 0x0000001044487819 */ /* 0x020fca00000006ff */
[----:B0-----:R-:W-:-:S04]  /*1d50*/  FMUL.FTZ R105, R72, UR6 ;  /* 0x0000000648697c20 */ /* 0x001fc80008410000 */
[----:B------:R-:W-:-:S04]  /*1d60*/  FMUL.FTZ R72, R48, R105 ;  /* 0x0000006930487220 */ /* 0x000fc80000410000 */
[----:B------:R-:W-:-:S07]  /*1d70*/  @P2 FADD.FTZ R72, R52, R72 ;  /* 0x0000004834482221 */ /* 0x000fce0000010000 */
.L_x_12280:
[----:B------:R-:W-:Y:S05]  /*1d80*/  BSYNC B1 ;  /* 0x0000000000017941 */ /* 0x000fea0003800000 */
.L_x_12279:
[----:B------:R-:W-:Y:S04]  /*1d90*/  BSSY B1, `(.L_x_12281) ;  /* 0x0000007000017945 */ /* 0x000fe80003800000 */
[----:B------:R-:W-:Y:S05]  /*1da0*/  @!P3 BRA `(.L_x_12282) ;  /* 0x000000000014b947 */ /* 0x000fea0003800000 */
[----:B-----5:R-:W-:-:S04]  /*1db0*/  PRMT R73, R68, 0x7632, R73 ;  /* 0x0000763244497816 */ /* 0x020fc80000000049 */
[----:B------:R-:W-:-:S05]  /*1dc0*/  SHF.L.U32 R73, R73, 0x10, RZ ;  /* 0x0000001049497819 */ /* 0x000fca00000006ff */
[----:B0-----:R-:W-:-:S04]  /*1dd0*/  FMUL.FTZ R104, R73, UR6 ;  /* 0x0000000649687c20 */ /* 0x001fc80008410000 */
[----:B------:R-:W-:-:S04]  /*1de0*/  FMUL.FTZ R73, R129, R104 ;  /* 0x0000006881497220 */ /* 0x000fc80000410000 */
[----:B------:R-:W-:-:S07]  /*1df0*/  @P2 FADD.FTZ R73, R53, R73 ;  /* 0x0000004935492221 */ /* 0x000fce0000010000 */
.L_x_12282:
[----:B------:R-:W-:Y:S05]  /*1e00*/  BSYNC B1 ;  /* 0x0000000000017941 */ /* 0x000fea0003800000 */
.L_x_12281:
[----:B------:R-:W-:Y:S04]  /*1e10*/  BSSY B1, `(.L_x_12283) ;  /* 0x0000006000017945 */ /* 0x000fe80003800000 */
[----:B------:R-:W-:Y:S05]  /*1e20*/  @!P3 BRA `(.L_x_12284) ;  /* 0x000000000010b947 */ /* 0x000fea0003800000 */
[----:B-----5:R-:W-:-:S05]  /*1e30*/  SHF.L.U32 R74, R69, 0x10, RZ ;  /* 0x00000010454a7819 */ /* 0x020fca00000006ff */
[----:B------:R-:W-:-:S04]  /*1e40*/  FMUL.FTZ R74, R74, UR6 ;  /* 0x000000064a4a7c20 */ /* 0x000fc80008410000 */
[----:B------:R-:W-:-:S04]  /*1e50*/  FMUL.FTZ R74, R47, R74 ;  /* 0x0000004a2f4a7220 */ /* 0x000fc80000410000 */
[----:B------:R-:W-:-:S07]  /*1e60*/  @P2 FADD.FTZ R74, R54, R74 ;  /* 0x0000004a364a2221 */ /* 0x000fce0000010000 */
.L_x_12284:
[----:B------:R-:W-:Y:S05]  /*1e70*/  BSYNC B1 ;  /* 0x0000000000017941 */ /* 0x000fea0003800000 */
.L_x_12283:
[----:B------:R-:W-:Y:S04]  /*1e80*/  BSSY B1, `(.L_x_12285) ;  /* 0x0000007000017945 */ /* 0x000fe80003800000 */
[----:B------:R-:W-:Y:S05]  /*1e90*/  @!P3 BRA `(.L_x_12286) ;  /* 0x000000000014b947 */ /* 0x000fea0003800000 */
[----:B-----5:R-:W-:-:S04]  /*1ea0*/  PRMT R75, R69, 0x7632, R75 ;  /* 0x00007632454b7816 */ /* 0x020fc8000000004b */
[----:B------:R-:W-:-:S05]  /*1eb0*/  SHF.L.U32 R75, R75, 0x10, RZ ;  /* 0x000000104b4b7819 */ /* 0x000fca00000006ff */
[----:B------:R-:W-:-:S04]  /*1ec0*/  FMUL.FTZ R75, R75, UR6 ;  /* 0x000000064b4b7c20 */ /* 0x000fc80008410000 */
[----:B------:R-:W-:-:S04]  /*1ed0*/  FMUL.FTZ R75, R130, R75 ;  /* 0x0000004b824b7220 */ /* 0x000fc80000410000 */
[----:B------:R-:W-:-:S07]  /*1ee0*/  @P2 FADD.FTZ R75, R55, R75 ;  /* 0x0000004b374b2221 */ /* 0x000fce0000010000 */
.L_x_12286:
[----:B------:R-:W-:Y:S05]  /*1ef0*/  BSYNC B1 ;  /* 0x0000000000017941 */ /* 0x000fea0003800000 */
.L_x_12285:
[----:B------:R-:W-:Y:S04]  /*1f00*/  BSSY B1, `(.L_x_12287) ;  /* 0x0000006000017945 */ /* 0x000fe80003800000 */
[----:B------:R-:W-:Y:S05]  /*1f10*/  @!P3 BRA `(.L_x_12288) ;  /* 0x000000000010b947 */ /* 0x000fea0003800000 */
[----:B-----5:R-:W-:-:S05]  /*1f20*/  SHF.L.U32 R76, R70, 0x10, RZ ;  /* 0x00000010464c7819 */ /* 0x020fca00000006ff */
[----:B0-----:R-:W-:-:S04]  /*1f30*/  FMUL.FTZ R105, R76, UR6 ;  /* 0x000000064c697c20 */ /* 0x001fc80008410000 */
[----:B------:R-:W-:-:S04]  /*1f40*/  FMUL.FTZ R76, R46, R105 ;  /* 0x000000692e4c7220 */ /* 0x000fc80000410000 */
[----:B------:R-:W-:-:S07]  /*1f50*/  @P2 FADD.FTZ R76, R60, R76 ;  /* 0x0000004c3c4c2221 */ /* 0x000fce0000010000 */
.L_x_12288:
[----:B------:R-:W-:Y:S05]  /*1f60*/  BSYNC B1 ;  /* 0x0000000000017941 */ /* 0x000fea0003800000 */
.L_x_12287:
[----:B------:R-:W-:Y:S04]  /*1f70*/  BSSY B1, `(.L_x_12289) ;  /* 0x0000007000017945 */ /* 0x000fe80003800000 */
[----:B------:R-:W-:Y:S05]  /*1f80*/  @!P3 BRA `(.L_x_12290) ;  /* 0x000000000014b947 */ /* 0x000fea0003800000 */
[----:B-----5:R-:W-:-:S05]  /*1f90*/  PRMT R77, R70, 0x7632, R77 ;  /* 0x00007632464d7816 */ /* 0x020fca000000004d */
[----:B------:R-:W-:-:S04]  /*1fa0*/  IMAD.U32 R77, R77, 0x10000, RZ ;  /* 0x000100004d4d7824 */ /* 0x000fc800078e00ff */
[----:B0-----:R-:W-:-:S04]  /*1fb0*/  FMUL.FTZ R104, R77, UR6 ;  /* 0x000000064d687c20 */ /* 0x001fc80008410000 */
[----:B------:R-:W-:-:S04]  /*1fc0*/  FMUL.FTZ R77, R131, R104 ;  /* 0x00000068834d7220 */ /* 0x000fc80000410000 */
[----:B------:R-:W-:-:S07]  /*1fd0*/  @P2 FADD.FTZ R77, R61, R77 ;  /* 0x0000004d3d4d2221 */ /* 0x000fce0000010000 */
.L_x_12290:
[----:B------:R-:W-:Y:S05]  /*1fe0*/  BSYNC B1 ;  /* 0x0000000000017941 */ /* 0x000fea0003800000 */
.L_x_12289:
[----:B------:R-:W-:Y:S04]  /*1ff0*/  BSSY B1, `(.L_x_12291) ;  /* 0x0000006000017945 */ /* 0x000fe80003800000 */
[----:B------:R-:W-:Y:S05]  /*2000*/  @!P3 BRA `(.L_x_12292) ;  /* 0x000000000010b947 */ /* 0x000fea0003800000 */
[----:B-----5:R-:W-:-:S05]  /*2010*/  SHF.L.U32 R78, R71, 0x10, RZ ;  /* 0x00000010474e7819 */ /* 0x020fca00000006ff */
[----:B------:R-:W-:-:S04]  /*2020*/  FMUL.FTZ R78, R78, UR6 ;  /* 0x000000064e4e7c20 */ /* 0x000fc80008410000 */
[----:B------:R-:W-:-:S04]  /*2030*/  FMUL.FTZ R78, R45, R78 ;  /* 0x0000004e2d4e7220 */ /* 0x000fc80000410000 */
[----:B------:R-:W-:-:S07]  /*2040*/  @P2 FADD.FTZ R78, R62, R78 ;  /* 0x0000004e3e4e2221 */ /* 0x000fce0000010000 */
.L_x_12292:
[----:B------:R-:W-:Y:S05]  /*2050*/  BSYNC B1 ;  /* 0x0000000000017941 */ /* 0x000fea0003800000 */
.L_x_12291:
[----:B------:R-:W-:Y:S04]  /*2060*/  BSSY B1, `(.L_x_12293) ;  /* 0x0000007000017945 */ /* 0x000fe80003800000 */
[----:B------:R-:W-:Y:S05]  /*2070*/  @!P3 BRA `(.L_x_12294) ;  /* 0x000000000014b947 */ /* 0x000fea0003800000 */
[----:B-----5:R-:W-:-:S04]  /*2080*/  PRMT R79, R71, 0x7632, R79 ;  /* 0x00007632474f7816 */ /* 0x020fc8000000004f */
[----:B------:R-:W-:-:S05]  /*2090*/  SHF.L.U32 R79, R79, 0x10, RZ ;  /* 0x000000104f4f7819 */ /* 0x000fca00000006ff */
[----:B------:R-:W-:-:S04]  /*20a0*/  FMUL.FTZ R79, R79, UR6 ;  /* 0x000000064f4f7c20 */ /* 0x000fc80008410000 */
[----:B------:R-:W-:-:S04]  /*20b0*/  FMUL.FTZ R79, R132, R79 ;  /* 0x0000004f844f7220 */ /* 0x000fc80000410000 */
[----:B------:R-:W-:-:S07]  /*20c0*/  @P2 FADD.FTZ R79, R63, R79 ;  /* 0x0000004f3f4f2221 */ /* 0x000fce0000010000 */
.L_x_12294:
[----:B------:R-:W-:Y:S05]  /*20d0*/  BSYNC B1 ;  /* 0x0000000000017941 */ /* 0x000fea0003800000 */
.L_x_12293:
[----:B0-----:R-:W0:Y:S01]  /*20e0*/  LDC.64 R104, c[0x0][0x238] ;  /* 0x00008e00ff687b82 */ /* 0x001e220000000a00 */
[----:B------:R-:W-:Y:S01]  /*20f0*/  IADD3 R191, R191, 0x20, RZ ;  /* 0x00000020bfbf7810 */ /* 0x000fe20007ffe0ff */
[C---:B0-----:R-:W-:Y:S01]  /*2100*/  IMAD.WIDE.U32 R104, R189.reuse, 0x20, R104 ;  /* 0x00000020bd687825 */ /* 0x041fe200078e0068 */
[----:B------:R-:W-:-:S04]  /*2110*/  IADD3 R189, R189, 0x20, RZ ;  /* 0x00000020bdbd7810 */ /* 0x000fc80007ffe0ff */
[----:B------:R1:W-:Y:S04]  /*2120*/  STG.E.128 desc[UR4][R104.64], R72 ;  /* 0x0000004868007986 */ /* 0x0003e8000c101d04 */
[----:B------:R1:W-:Y:S02]  /*2130*/  STG.E.128 desc[UR4][R104.64+0x10], R76 ;  /* 0x0000104c68007986 */ /* 0x0003e4000c101d04 */
.L_x_12278:
[----:B------:R-:W-:Y:S05]  /*2140*/  BSYNC B0 ;  /* 0x0000000000007941 */ /* 0x000fea0003800000 */
.L_x_12277:
        /* <DEDUP_REMOVED lines=44> */
.L_x_12298:
[----:B------:R-:W-:Y:S05]  /*2410*/  BSYNC B1 ;  /* 0x0000000000017941 */ /* 0x000fea0003800000 */
.L_x_12297:
[----:B------:R-:W-:Y:S04]  /*2420*/  BSSY B1, `(.L_x_12299) ;  /* 0x0000007000017945 */ /* 0x000fe80003800000 */
[----:B------:R-:W-:Y:S05]  /*2430*/  @!P3 BRA `(.L_x_12300) ;  /* 0x000000000014b947 */ /* 0x000fea0003800000 */
[----:B-----5:R-:W-:-:S04]  /*2440*/  PRMT R81, R68, 0x7632, R81 ;  /* 0x0000763244517816 */ /* 0x020fc80000000051 */
[----:B------:R-:W-:-:S05]  /*2450*/  SHF.L.U32 R81, R81, 0x10, RZ ;  /* 0x0000001051517819 */ /* 0x000fca00000006ff */
[----:B0-----:R-:W-:-:S04]  /*2460*/  FMUL.FTZ R104, R81, UR6 ;  /* 0x0000000651687c20 */ /* 0x001fc80008410000 */
[----:B------:R-:W-:-:S04]  /*2470*/  FMUL.FTZ R81, R133, R104 ;  /* 0x0000006885517220 */ /* 0x000fc80000410000 */
[----:B------:R-:W-:-:S07]  /*2480*/  @P2 FADD.FTZ R81, R53, R81 ;  /* 0x0000005135512221 */ /* 0x000fce0000010000 */
.L_x_12300:
[----:B------:R-:W-:Y:S05]  /*2490*/  BSYNC B1 ;  /* 0x0000000000017941 */ /* 0x000fea0003800000 */
.L_x_12299:
[----:B------:R-:W-:Y:S04]  /*24a0*/  BSSY B1, `(.L_x_12301) ;  /* 0x0000006000017945 */ /* 0x000fe80003800000 */
[----:B------:R-:W-:Y:S05]  /*24b0*/  @!P3 BRA `(.L_x_12302) ;  /* 0x000000000010b947 */ /* 0x000fea0003800000 */
[----:B-----5:R-:W-:-:S05]  /*24c0*/  SHF.L.U32 R82, R69, 0x10, RZ ;  /* 0x0000001045527819 */ /* 0x020fca00000006ff */
[----:B------:R-:W-:-:S04]  /*24d0*/  FMUL.FTZ R82, R82, UR6 ;  /* 0x0000000652527c20 */ /* 0x000fc80008410000 */
[----:B------:R-:W-:-:S04]  /*24e0*/  FMUL.FTZ R82, R43, R82 ;  /* 0x000000522b527220 */ /* 0x000fc80000410000 */
[----:B------:R-:W-:-:S07]  /*24f0*/  @P2 FADD.FTZ R82, R54, R82 ;  /* 0x0000005236522221 */ /* 0x000fce0000010000 */
.L_x_12302:
[----:B------:R-:W-:Y:S05]  /*2500*/  BSYNC B1 ;  /* 0x0000000000017941 */ /* 0x000fea0003800000 */
.L_x_12301:
[----:B------:R-:W-:Y:S04]  /*2510*/  BSSY B1, `(.L_x_12303) ;  /* 0x0000007000017945 */ /* 0x000fe80003800000 */
[----:B------:R-:W-:Y:S05]  /*2520*/  @!P3 BRA `(.L_x_12304) ;  /* 0x000000000014b947 */ /* 0x000fea0003800000 */
[----:B-----5:R-:W-:-:S05]  /*2530*/  PRMT R83, R69, 0x7632, R83 ;  /* 0x0000763245537816 */ /* 0x020fca0000000053 */
[----:B------:R-:W-:-:S04]  /*2540*/  IMAD.U32 R83, R83, 0x10000, RZ ;  /* 0x0001000053537824 */ /* 0x000fc800078e00ff */
[----:B------:R-:W-:-:S04]  /*2550*/  FMUL.FTZ R83, R83, UR6 ;  /* 0x0000000653537c20 */ /* 0x000fc80008410000 */
[----:B------:R-:W-:-:S04]  /*2560*/  FMUL.FTZ R83, R134, R83 ;  /* 0x0000005386537220 */ /* 0x000fc80000410000 */
[----:B------:R-:W-:-:S07]  /*2570*/  @P2 FADD.FTZ R83, R55, R83 ;  /* 0x0000005337532221 */ /* 0x000fce0000010000 */
.L_x_12304:
[----:B------:R-:W-:Y:S05]  /*2580*/  BSYNC B1 ;  /* 0x0000000000017941 */ /* 0x000fea0003800000 */
.L_x_12303:
[----:B------:R-:W-:Y:S04]  /*2590*/  BSSY B1, `(.L_x_12305) ;  /* 0x0000006000017945 */ /* 0x000fe80003800000 */
[----:B------:R-:W-:Y:S05]  /*25a0*/  @!P3 BRA `(.L_x_12306) ;  /* 0x000000000010b947 */ /* 0x000fea0003800000 */
[----:B-----5:R-:W-:-:S05]  /*25b0*/  SHF.L.U32 R84, R70, 0x10, RZ ;  /* 0x0000001046547819 */ /* 0x020fca00000006ff */
[----:B0-----:R-:W-:-:S04]  /*25c0*/  FMUL.FTZ R105, R84, UR6 ;  /* 0x0000000654697c20 */ /* 0x001fc80008410000 */
[----:B------:R-:W-:-:S04]  /*25d0*/  FMUL.FTZ R84, R42, R105 ;  /* 0x000000692a547220 */ /* 0x000fc80000410000 */
[----:B------:R-:W-:-:S07]  /*25e0*/  @P2 FADD.FTZ R84, R60, R84 ;  /* 0x000000543c542221 */ /* 0x000fce0000010000 */
.L_x_12306:
[----:B------:R-:W-:Y:S05]  /*25f0*/  BSYNC B1 ;  /* 0x0000000000017941 */ /* 0x000fea0003800000 */
.L_x_12305:
[----:B------:R-:W-:Y:S04]  /*2600*/  BSSY B1, `(.L_x_12307) ;  /* 0x0000007000017945 */ /* 0x000fe80003800000 */
[----:B------:R-:W-:Y:S05]  /*2610*/  @!P3 BRA `(.L_x_12308) ;  /* 0x000000000014b947 */ /* 0x000fea0003800000 */
[----:B-----5:R-:W-:-:S04]  /*2620*/  PRMT R85, R70, 0x7632, R85 ;  /* 0x0000763246557816 */ /* 0x020fc80000000055 */
[----:B------:R-:W-:-:S05]  /*2630*/  SHF.L.U32 R85, R85, 0x10, RZ ;  /* 0x0000001055557819 */ /* 0x000fca00000006ff */
[----:B0-----:R-:W-:-:S04]  /*2640*/  FMUL.FTZ R104, R85, UR6 ;  /* 0x0000000655687c20 */ /* 0x001fc80008410000 */
[----:B------:R-:W-:-:S04]  /*2650*/  FMUL.FTZ R85, R135, R104 ;  /* 0x0000006887557220 */ /* 0x000fc80000410000 */
[----:B------:R-:W-:-:S07]  /*2660*/  @P2 FADD.FTZ R85, R61, R85 ;  /* 0x000000553d552221 */ /* 0x000fce0000010000 */
.L_x_12308:
[----:B------:R-:W-:Y:S05]  /*2670*/  BSYNC B1 ;  /* 0x0000000000017941 */ /* 0x000fea0003800000 */
.L_x_12307:
[----:B------:R-:W-:Y:S04]  /*2680*/  BSSY B1, `(.L_x_12309) ;  /* 0x0000006000017945 */ /* 0x000fe80003800000 */
[----:B------:R-:W-:Y:S05]  /*2690*/  @!P3 BRA `(.L_x_12310) ;  /* 0x000000000010b947 */ /* 0x000fea0003800000 */
[----:B-----5:R-:W-:-:S05]  /*26a0*/  SHF.L.U32 R86, R71, 0x10, RZ ;  /* 0x0000001047567819 */ /* 0x020fca00000006ff */
[----:B------:R-:W-:-:S04]  /*26b0*/  FMUL.FTZ R86, R86, UR6 ;  /* 0x0000000656567c20 */ /* 0x000fc80008410000 */
[----:B------:R-:W-:-:S04]  /*26c0*/  FMUL.FTZ R86, R41, R86 ;  /* 0x0000005629567220 */ /* 0x000fc80000410000 */
[----:B------:R-:W-:-:S07]  /*26d0*/  @P2 FADD.FTZ R86, R62, R86 ;  /* 0x000000563e562221 */ /* 0x000fce0000010000 */
.L_x_12310:
[----:B------:R-:W-:Y:S05]  /*26e0*/  BSYNC B1 ;  /* 0x0000000000017941 */ /* 0x000fea0003800000 */
.L_x_12309:
[----:B------:R-:W-:Y:S04]  /*26f0*/  BSSY B1, `(.L_x_12311) ;  /* 0x0000007000017945 */ /* 0x000fe80003800000 */
[----:B------:R-:W-:Y:S05]  /*2700*/  @!P3 BRA `(.L_x_12312) ;  /* 0x000000000014b947 */ /* 0x000fea0003800000 */
[----:B-----5:R-:W-:-:S04]  /*2710*/  PRMT R87, R71, 0x7632, R87 ;  /* 0x0000763247577816 */ /* 0x020fc80000000057 */
[----:B------:R-:W-:-:S05]  /*2720*/  SHF.L.U32 R87, R87, 0x10, RZ ;  /* 0x0000001057577819 */ /* 0x000fca00000006ff */
[----:B------:R-:W-:-:S04]  /*2730*/  FMUL.FTZ R87, R87, UR6 ;  /* 0x0000000657577c20 */ /* 0x000fc80008410000 */
[----:B------:R-:W-:-:S04]  /*2740*/  FMUL.FTZ R87, R136, R87 ;  /* 0x0000005788577220 */ /* 0x000fc80000410000 */
[----:B------:R-:W-:-:S07]  /*2750*/  @P2 FADD.FTZ R87, R63, R87 ;  /* 0x000000573f572221 */ /* 0x000fce0000010000 */
.L_x_12312:
[----:B------:R-:W-:Y:S05]  /*2760*/  BSYNC B1 ;  /* 0x0000000000017941 */ /* 0x000fea0003800000 */
.L_x_12311:
[----:B0-----:R-:W0:Y:S01]  /*2770*/  LDC.64 R104, c[0x0][0x238] ;  /* 0x00008e00ff687b82 */ /* 0x001e220000000a00 */
[----:B------:R-:W-:Y:S01]  /*2780*/  IADD3 R191, R191, 0x20, RZ ;  /* 0x00000020bfbf7810 */ /* 0x000fe20007ffe0ff */
[C---:B0-----:R-:W-:Y:S01]  /*2790*/  IMAD.WIDE.U32 R104, R189.reuse, 0x20, R104 ;  /* 0x00000020bd687825 */ /* 0x041fe200078e0068 */
[----:B------:R-:W-:-:S04]  /*27a0*/  IADD3 R189, R189, 0x20, RZ ;  /* 0x00000020bdbd7810 */ /* 0x000fc80007ffe0ff */
[----:B------:R2:W-:Y:S04]  /*27b0*/  STG.E.128 desc[UR4][R104.64], R80 ;  /* 0x0000005068007986 */ /* 0x0005e8000c101d04 */
[----:B------:R2:W-:Y:S02]  /*27c0*/  STG.E.128 desc[UR4][R104.64+0x10], R84 ;  /* 0x0000105468007986 */ /* 0x0005e4000c101d04 */
.L_x_12296:
[----:B------:R-:W-:Y:S05]  /*27d0*/  BSYNC B0 ;  /* 0x0000000000007941 */ /* 0x000fea0003800000 */
.L_x_12295:
        /* <DEDUP_REMOVED lines=44> */
.L_x_12316:
[----:B------:R-:W-:Y:S05]  /*2aa0*/  BSYNC B1 ;  /* 0x0000000000017941 */ /* 0x000fea0003800000 */
.L_x_12315:
[----:B------:R-:W-:Y:S04]  /*2ab0*/  BSSY B1, `(.L_x_12317) ;  /* 0x0000007000017945 */ /* 0x000fe80003800000 */
[----:B------:R-:W-:Y:S05]  /*2ac0*/  @!P3 BRA `(.L_x_12318) ;  /* 0x000000000014b947 */ /* 0x000fea0003800000 */
[----:B-----5:R-:W-:-:S05]  /*2ad0*/  PRMT R89, R68, 0x7632, R89 ;  /* 0x0000763244597816 */ /* 0x020fca0000000059 */
[----:B------:R-:W-:-:S04]  /*2ae0*/  IMAD.U32 R89, R89, 0x10000, RZ ;  /* 0x0001000059597824 */ /* 0x000fc800078e00ff */
[----:B0-----:R-:W-:-:S04]  /*2af0*/  FMUL.FTZ R104, R89, UR6 ;  /* 0x0000000659687c20 */ /* 0x001fc80008410000 */
[----:B------:R-:W-:-:S04]  /*2b00*/  FMUL.FTZ R89, R137, R104 ;  /* 0x0000006889597220 */ /* 0x000fc80000410000 */
[----:B------:R-:W-:-:S07]  /*2b10*/  @P2 FADD.FTZ R89, R53, R89 ;  /* 0x0000005935592221 */ /* 0x000fce0000010000 */
.L_x_12318:
[----:B------:R-:W-:Y:S05]  /*2b20*/  BSYNC B1 ;  /* 0x0000000000017941 */ /* 0x000fea0003800000 */
.L_x_12317:
[----:B------:R-:W-:Y:S04]  /*2b30*/  BSSY B1, `(.L_x_12319) ;  /* 0x0000006000017945 */ /* 0x000fe80003800000 */
[----:B------:R-:W-:Y:S05]  /*2b40*/  @!P3 BRA `(.L_x_12320) ;  /* 0x000000000010b947 */ /* 0x000fea0003800000 */
[----:B-----5:R-:W-:-:S05]  /*2b50*/  SHF.L.U32 R90, R69, 0x10, RZ ;  /* 0x00000010455a7819 */ /* 0x020fca00000006ff */
[----:B------:R-:W-:-:S04]  /*2b60*/  FMUL.FTZ R90, R90, UR6 ;  /* 0x000000065a5a7c20 */ /* 0x000fc80008410000 */
[----:B------:R-:W-:-:S04]  /*2b70*/  FMUL.FTZ R90, R39, R90 ;  /* 0x0000005a275a7220 */ /* 0x000fc80000410000 */
[----:B------:R-:W-:-:S07]  /*2b80*/  @P2 FADD.FTZ R90, R54, R90 ;  /* 0x0000005a365a2221 */ /* 0x000fce0000010000 */
.L_x_12320:
[----:B------:R-:W-:Y:S05]  /*2b90*/  BSYNC B1 ;  /* 0x0000000000017941 */ /* 0x000fea0003800000 */
.L_x_12319:
[----:B------:R-:W-:Y:S04]  /*2ba0*/  BSSY B1, `(.L_x_12321) ;  /* 0x0000007000017945 */ /* 0x000fe80003800000 */
[----:B------:R-:W-:Y:S05]  /*2bb0*/  @!P3 BRA `(.L_x_12322) ;  /* 0x000000000014b947 */ /* 0x000fea0003800000 */
[----:B-----5:R-:W-:-:S04]  /*2bc0*/  PRMT R91, R69, 0x7632, R91 ;  /* 0x00007632455b7816 */ /* 0x020fc8000000005b */
[----:B------:R-:W-:-:S05]  /*2bd0*/  SHF.L.U32 R91, R91, 0x10, RZ ;  /* 0x000000105b5b7819 */ /* 0x000fca00000006ff */
[----:B------:R-:W-:-:S04]  /*2be0*/  FMUL.FTZ R91, R91, UR6 ;  /* 0x000000065b5b7c20 */ /* 0x000fc80008410000 */
[----:B------:R-:W-:-:S04]  /*2bf0*/  FMUL.FTZ R91, R138, R91 ;  /* 0x0000005b8a5b7220 */ /* 0x000fc80000410000 */
[----:B------:R-:W-:-:S07]  /*2c00*/  @P2 FADD.FTZ R91, R55, R91 ;  /* 0x0000005b375b2221 */ /* 0x000fce0000010000 */
.L_x_12322:
[----:B------:R-:W-:Y:S05]  /*2c10*/  BSYNC B1 ;  /* 0x0000000000017941 */ /* 0x000fea0003800000 */
.L_x_12321:
[----:B------:R-:W-:Y:S04]  /*2c20*/  BSSY B1, `(.L_x_12323) ;  /* 0x0000006000017945 */ /* 0x000fe80003800000 */
[----:B------:R-:W-:Y:S05]  /*2c30*/  @!P3 BRA `(.L_x_12324) ;  /* 0x000000000010b947 */ /* 0x000fea0003800000 */
[----:B-----5:R-:W-:-:S05]  /*2c40*/  SHF.L.U32 R92, R70, 0x10, RZ ;  /* 0x00000010465c7819 */ /* 0x020fca00000006ff */
[----:B0-----:R-:W-:-:S04]  /*2c50*/  FMUL.FTZ R105, R92, UR6 ;  /* 0x000000065c697c20 */ /* 0x001fc80008410000 */
[----:B------:R-:W-:-:S04]  /*2c60*/  FMUL.FTZ R92, R38, R105 ;  /* 0x00000069265c7220 */ /* 0x000fc80000410000 */
[----:B------:R-:W-:-:S07]  /*2c70*/  @P2 FADD.FTZ R92, R60, R92 ;  /* 0x0000005c3c5c2221 */ /* 0x000fce0000010000 */
.L_x_12324:
[----:B------:R-:W-:Y:S05]  /*2c80*/  BSYNC B1 ;  /* 0x0000000000017941 */ /* 0x000fea0003800000 */
.L_x_12323:
[----:B------:R-:W-:Y:S04]  /*2c90*/  BSSY B1, `(.L_x_12325) ;  /* 0x0000007000017945 */ /* 0x000fe80003800000 */
[----:B------:R-:W-:Y:S05]  /*2ca0*/  @!P3 BRA `(.L_x_12326) ;  /* 0x000000000014b947 */ /* 0x000fea0003800000 */
[----:B-----5:R-:W-:-:S04]  /*2cb0*/  PRMT R93, R70, 0x7632, R93 ;  /* 0x00007632465d7816 */ /* 0x020fc8000000005d */
[----:B------:R-:W-:-:S05]  /*2cc0*/  SHF.L.U32 R93, R93, 0x10, RZ ;  /* 0x000000105d5d7819 */ /* 0x000fca00000006ff */
[----:B0-----:R-:W-:-:S04]  /*2cd0*/  FMUL.FTZ R104, R93, UR6 ;  /* 0x000000065d687c20 */ /* 0x001fc80008410000 */
[----:B------:R-:W-:-:S04]  /*2ce0*/  FMUL.FTZ R93, R139, R104 ;  /* 0x000000688b5d7220 */ /* 0x000fc80000410000 */
[----:B------:R-:W-:-:S07]  /*2cf0*/  @P2 FADD.FTZ R93, R61, R93 ;  /* 0x0000005d3d5d2221 */ /* 0x000fce0000010000 */
.L_x_12326:
[----:B------:R-:W-:Y:S05]  /*2d00*/  BSYNC B1 ;  /* 0x0000000000017941 */ /* 0x000fea0003800000 */
.L_x_12325:
[----:B------:R-:W-:Y:S04]  /*2d10*/  BSSY B1, `(.L_x_12327) ;  /* 0x0000006000017945 */ /* 0x000fe80003800000 */
[----:B------:R-:W-:Y:S05]  /*2d20*/  @!P3 BRA `(.L_x_12328) ;  /* 0x000000000010b947 */ /* 0x000fea0003800000 */
[----:B-----5:R-:W-:-:S05]  /*2d30*/  SHF.L.U32 R94, R71, 0x10, RZ ;  /* 0x00000010475e7819 */ /* 0x020fca00000006ff */
[----:B------:R-:W-:-:S04]  /*2d40*/  FMUL.FTZ R94, R94, UR6 ;  /* 0x000000065e5e7c20 */ /* 0x000fc80008410000 */
[----:B------:R-:W-:-:S04]  /*2d50*/  FMUL.FTZ R94, R37, R94 ;  /* 0x0000005e255e7220 */ /* 0x000fc80000410000 */
[----:B------:R-:W-:-:S07]  /*2d60*/  @P2 FADD.FTZ R94, R62, R94 ;  /* 0x0000005e3e5e2221 */ /* 0x000fce0000010000 */
.L_x_12328:
[----:B------:R-:W-:Y:S05]  /*2d70*/  BSYNC B1 ;  /* 0x0000000000017941 */ /* 0x000fea0003800000 */
.L_x_12327:
[----:B------:R-:W-:Y:S04]  /*2d80*/  BSSY B1, `(.L_x_12329) ;  /* 0x0000007000017945 */ /* 0x000fe80003800000 */
[----:B------:R-:W-:Y:S05]  /*2d90*/  @!P3 BRA `(.L_x_12330) ;  /* 0x000000000014b947 */ /* 0x000fea0003800000 */
[----:B-----5:R-:W-:-:S04]  /*2da0*/  PRMT R95, R71, 0x7632, R95 ;  /* 0x00007632475f7816 */ /* 0x020fc8000000005f */
[----:B------:R-:W-:-:S05]  /*2db0*/  SHF.L.U32 R95, R95, 0x10, RZ ;  /* 0x000000105f5f7819 */ /* 0x000fca00000006ff */
[----:B------:R-:W-:-:S04]  /*2dc0*/  FMUL.FTZ R95, R95, UR6 ;  /* 0x000000065f5f7c20 */ /* 0x000fc80008410000 */
[----:B------:R-:W-:-:S04]  /*2dd0*/  FMUL.FTZ R95, R140, R95 ;  /* 0x0000005f8c5f7220 */ /* 0x000fc80000410000 */
[----:B------:R-:W-:-:S07]  /*2de0*/  @P2 FADD.FTZ R95, R63, R95 ;  /* 0x0000005f3f5f2221 */ /* 0x000fce0000010000 */
.L_x_12330:
[----:B------:R-:W-:Y:S05]  /*2df0*/  BSYNC B1 ;  /* 0x0000000000017941 */ /* 0x000fea0003800000 */
.L_x_12329:
[----:B0-----:R-:W0:Y:S01]  /*2e00*/  LDC.64 R104, c[0x0][0x238] ;  /* 0x00008e00ff687b82 */ /* 0x001e220000000a00 */
[----:B------:R-:W-:Y:S01]  /*2e10*/  IADD3 R191, R191, 0x20, RZ ;  /* 0x00000020bfbf7810 */ /* 0x000fe20007ffe0ff */
[----:B0-----:R-:W-:-:S04]  /*2e20*/  IMAD.WIDE.U32 R104, R189, 0x20, R104 ;  /* 0x00000020bd687825 */ /* 0x001fc800078e0068 */
[----:B------:R-:W-:Y:S01]  /*2e30*/  VIADD R189, R189, 0x20 ;  /* 0x00000020bdbd7836 */ /* 0x000fe20000000000 */
[----:B------:R3:W-:Y:S04]  /*2e40*/  STG.E.128 desc[UR4][R104.64], R88 ;  /* 0x0000005868007986 */ /* 0x0007e8000c101d04 */
[----:B------:R3:W-:Y:S02]  /*2e50*/  STG.E.128 desc[UR4][R104.64+0x10], R92 ;  /* 0x0000105c68007986 */ /* 0x0007e4000c101d04 */
.L_x_12314:
[----:B------:R-:W-:Y:S05]  /*2e60*/  BSYNC B0 ;  /* 0x0000000000007941 */ /* 0x000fea0003800000 */
.L_x_12313:
[----:B------:R-:W-:Y:S01]  /*2e70*/  ISETP.NE.AND P2, PT, R115, RZ, PT ;  /* 0x000000ff7300720c */ /* 0x000fe20003f45270 */
[----:B------:R-:W-:-:S12]  /*2e80*/  BSSY B0, `(.L_x_12331) ;  /* 0x0000065000007945 */ /* 0x000fd80003800000 */
[----:B------:R-:W-:Y:S05]  /*2e90*/  @!P2 BRA `(.L_x_12332) ;  /* 0x00000004008ca947 */ /* 0x000fea0003800000 */
[----:B------:R-:W4:Y:S08]  /*2ea0*/  @P1 LDC.64 R96, c[0x0][0x220] ;  /* 0x00008800ff601b82 */ /* 0x000f300000000a00 */
[----:B0123--:R-:W0:Y:S01]  /*2eb0*/  LDC.64 R104, c[0x0][0x230] ;  /* 0x00008c00ff687b82 */ /* 0x00fe220000000a00 */
[----:B----4-:R-:W-:-:S05]  /*2ec0*/  @P1 IMAD.WIDE.U32 R98, R191, 0x10, R96 ;  /* 0x00000010bf621825 */ /* 0x010fca00078e0060 */
[----:B-----5:R1:W5:Y:S01]  /*2ed0*/  @P1 LDG.E.128 R68, desc[UR4][R98.64] ;  /* 0x0000000462441981 */ /* 0x020362000c1e1d00 */
        /* <DEDUP_REMOVED lines=16> */
[----:B-1----:R-:W-:Y:S02]  /*2fe0*/  @!P2 FSEL R98, R54, RZ, P3 ;  /* 0x000000ff3662a208 */ /* 0x002fe40001800000 */
        /* <DEDUP_REMOVED lines=20> */
[----:B------:R-:W-:-:S04]  /*3130*/  FMUL.FTZ R96, R36, R107 ;  /* 0x0000006b24607220 */ /* 0x000fc80000410000 */
[----:B------:R-:W-:-:S07]  /*3140*/  @P1 FADD.FTZ R96, R52, R96 ;  /* 0x0000006034601221 */ /* 0x000fce0000010000 */
.L_x_12334:
[----:B------:R-:W-:Y:S05]  /*3150*/  BSYNC B1 ;  /* 0x0000000000017941 */ /* 0x000fea0003800000 */
.L_x_12333:
[----:B------:R-:W-:Y:S04]  /*3160*/  BSSY B1, `(.L_x_12335) ;  /* 0x0000007000017945 */ /* 0x000fe80003800000 */
[----:B------:R-:W-:Y:S05]  /*3170*/  @!P2 BRA `(.L_x_12336) ;  /* 0x000000000014a947 */ /* 0x000fea0003800000 */
[----:B-----5:R-:W-:-:S04]  /*3180*/  PRMT R97, R68, 0x7632, R97 ;  /* 0x0000763244617816 */ /* 0x020fc80000000061 */
[----:B------:R-:W-:-:S05]  /*3190*/  SHF.L.U32 R97, R97, 0x10, RZ ;  /* 0x0000001061617819 */ /* 0x000fca00000006ff */
[----:B------:R-:W-:-:S04]  /*31a0*/  FMUL.FTZ R106, R97, UR6 ;  /* 0x00000006616a7c20 */ /* 0x000fc80008410000 */
[----:B------:R-:W-:-:S04]  /*31b0*/  FMUL.FTZ R97, R141, R106 ;  /* 0x0000006a8d617220 */ /* 0x000fc80000410000 */
[----:B------:R-:W-:-:S07]  /*31c0*/  @P1 FADD.FTZ R97, R53, R97 ;  /* 0x0000006135611221 */ /* 0x000fce0000010000 */
.L_x_12336:
[----:B------:R-:W-:Y:S05]  /*31d0*/  BSYNC B1 ;  /* 0x0000000000017941 */ /* 0x000fea0003800000 */
.L_x_12335:
[----:B------:R-:W-:Y:S04]  /*31e0*/  BSSY B1, `(.L_x_12337) ;  /* 0x0000006000017945 */ /* 0x000fe80003800000 */
[----:B------:R-:W-:Y:S05]  /*31f0*/  @!P2 BRA `(.L_x_12338) ;  /* 0x000000000010a947 */ /* 0x000fea0003800000 */
[----:B-----5:R-:W-:-:S05]  /*3200*/  SHF.L.U32 R98, R69, 0x10, RZ ;  /* 0x0000001045627819 */ /* 0x020fca00000006ff */
[----:B------:R-:W-:-:S04]  /*3210*/  FMUL.FTZ R98, R98, UR6 ;  /* 0x0000000662627c20 */ /* 0x000fc80008410000 */
[----:B------:R-:W-:-:S04]  /*3220*/  FMUL.FTZ R98, R35, R98 ;  /* 0x0000006223627220 */ /* 0x000fc80000410000 */
[----:B------:R-:W-:-:S07]  /*3230*/  @P1 FADD.FTZ R98, R54, R98 ;  /* 0x0000006236621221 */ /* 0x000fce0000010000 */
.L_x_12338:
[----:B------:R-:W-:Y:S05]  /*3240*/  BSYNC B1 ;  /* 0x0000000000017941 */ /* 0x000fea0003800000 */
.L_x_12337:
[----:B------:R-:W-:Y:S04]  /*3250*/  BSSY B1, `(.L_x_12339) ;  /* 0x0000007000017945 */ /* 0x000fe80003800000 */
[----:B------:R-:W-:Y:S05]  /*3260*/  @!P2 BRA `(.L_x_12340) ;  /* 0x000000000014a947 */ /* 0x000fea0003800000 */
[----:B-----5:R-:W-:-:S04]  /*3270*/  PRMT R99, R69, 0x7632, R99 ;  /* 0x0000763245637816 */ /* 0x020fc80000000063 */
[----:B------:R-:W-:-:S05]  /*3280*/  SHF.L.U32 R99, R99, 0x10, RZ ;  /* 0x0000001063637819 */ /* 0x000fca00000006ff */
[----:B------:R-:W-:-:S04]  /*3290*/  FMUL.FTZ R99, R99, UR6 ;  /* 0x0000000663637c20 */ /* 0x000fc80008410000 */
[----:B------:R-:W-:-:S04]  /*32a0*/  FMUL.FTZ R99, R142, R99 ;  /* 0x000000638e637220 */ /* 0x000fc80000410000 */
[----:B------:R-:W-:-:S07]  /*32b0*/  @P1 FADD.FTZ R99, R55, R99 ;  /* 0x0000006337631221 */ /* 0x000fce0000010000 */
.L_x_12340:
[----:B------:R-:W-:Y:S05]  /*32c0*/  BSYNC B1 ;  /* 0x0000000000017941 */ /* 0x000fea0003800000 */
.L_x_12339:
[----:B------:R-:W-:Y:S04]  /*32d0*/  BSSY B1, `(.L_x_12341) ;  /* 0x0000006000017945 */ /* 0x000fe80003800000 */
[----:B------:R-:W-:Y:S05]  /*32e0*/  @!P2 BRA `(.L_x_12342) ;  /* 0x000000000010a947 */ /* 0x000fea0003800000 */
[----:B-----5:R-:W-:-:S05]  /*32f0*/  SHF.L.U32 R100, R70, 0x10, RZ ;  /* 0x0000001046647819 */ /* 0x020fca00000006ff */
[----:B------:R-:W-:-:S04]  /*3300*/  FMUL.FTZ R107, R100, UR6 ;  /* 0x00000006646b7c20 */ /* 0x000fc80008410000 */
[----:B------:R-:W-:-:S04]  /*3310*/  FMUL.FTZ R100, R34, R107 ;  /* 0x0000006b22647220 */ /* 0x000fc80000410000 */
[----:B------:R-:W-:-:S07]  /*3320*/  @P1 FADD.FTZ R100, R60, R100 ;  /* 0x000000643c641221 */ /* 0x000fce0000010000 */
.L_x_12342:
[----:B------:R-:W-:Y:S05]  /*3330*/  BSYNC B1 ;  /* 0x0000000000017941 */ /* 0x000fea0003800000 */
.L_x_12341:
[----:B------:R-:W-:Y:S04]  /*3340*/  BSSY B1, `(.L_x_12343) ;  /* 0x0000007000017945 */ /* 0x000fe80003800000 */
[----:B------:R-:W-:Y:S05]  /*3350*/  @!P2 BRA `(.L_x_12344) ;  /* 0x000000000014a947 */ /* 0x000fea0003800000 */
[----:B-----5:R-:W-:-:S04]  /*3360*/  PRMT R101, R70, 0x7632, R101 ;  /* 0x0000763246657816 */ /* 0x020fc80000000065 */
[----:B------:R-:W-:-:S05]  /*3370*/  SHF.L.U32 R101, R101, 0x10, RZ ;  /* 0x0000001065657819 */ /* 0x000fca00000006ff */
[----:B------:R-:W-:-:S04]  /*3380*/  FMUL.FTZ R106, R101, UR6 ;  /* 0x00000006656a7c20 */ /* 0x000fc80008410000 */
[----:B------:R-:W-:-:S04]  /*3390*/  FMUL.FTZ R101, R143, R106 ;  /* 0x0000006a8f657220 */ /* 0x000fc80000410000 */
[----:B------:R-:W-:-:S07]  /*33a0*/  @P1 FADD.FTZ R101, R61, R101 ;  /* 0x000000653d651221 */ /* 0x000fce0000010000 */
.L_x_12344:
[----:B------:R-:W-:Y:S05]  /*33b0*/  BSYNC B1 ;  /* 0x0000000000017941 */ /* 0x000fea0003800000 */
.L_x_12343:
[----:B------:R-:W-:Y:S04]  /*33c0*/  BSSY B1, `(.L_x_12345) ;  /* 0x0000006000017945 */ /* 0x000fe80003800000 */
[----:B------:R-:W-:Y:S05]  /*33d0*/  @!P2 BRA `(.L_x_12346) ;  /* 0x000000000010a947 */ /* 0x000fea0003800000 */
[----:B-----5:R-:W-:-:S05]  /*33e0*/  SHF.L.U32 R102, R71, 0x10, RZ ;  /* 0x0000001047667819 */ /* 0x020fca00000006ff */
[----:B------:R-:W-:-:S04]  /*33f0*/  FMUL.FTZ R107, R102, UR6 ;  /* 0x00000006666b7c20 */ /* 0x000fc80008410000 */
[----:B------:R-:W-:-:S04]  /*3400*/  FMUL.FTZ R102, R32, R107 ;  /* 0x0000006b20667220 */ /* 0x000fc80000410000 */
[----:B------:R-:W-:-:S07]  /*3410*/  @P1 FADD.FTZ R102, R62, R102 ;  /* 0x000000663e661221 */ /* 0x000fce0000010000 */
.L_x_12346:
[----:B------:R-:W-:Y:S05]  /*3420*/  BSYNC B1 ;  /* 0x0000000000017941 */ /* 0x000fea0003800000 */
.L_x_12345:
[----:B------:R-:W-:Y:S04]  /*3430*/  BSSY B1, `(.L_x_12347) ;  /* 0x0000007000017945 */ /* 0x000fe80003800000 */
[----:B------:R-:W-:Y:S05]  /*3440*/  @!P2 BRA `(.L_x_12348) ;  /* 0x000000000014a947 */ /* 0x000fea0003800000 */
[----:B-----5:R-:W-:-:S05]  /*3450*/  PRMT R103, R71, 0x7632, R103 ;  /* 0x0000763247677816 */ /* 0x020fca0000000067 */
[----:B------:R-:W-:-:S04]  /*3460*/  IMAD.U32 R103, R103, 0x10000, RZ ;  /* 0x0001000067677824 */ /* 0x000fc800078e00ff */
[----:B------:R-:W-:-:S04]  /*3470*/  FMUL.FTZ R103, R103, UR6 ;  /* 0x0000000667677c20 */ /* 0x000fc80008410000 */
[----:B------:R-:W-:-:S04]  /*3480*/  FMUL.FTZ R103, R144, R103 ;  /* 0x0000006790677220 */ /* 0x000fc80000410000 */
[----:B------:R-:W-:-:S07]  /*3490*/  @P1 FADD.FTZ R103, R63, R103 ;  /* 0x000000673f671221 */ /* 0x000fce0000010000 */
.L_x_12348:
[----:B------:R-:W-:Y:S05]  /*34a0*/  BSYNC B1 ;  /* 0x0000000000017941 */ /* 0x000fea0003800000 */
.L_x_12347:
[----:B------:R4:W-:Y:S04]  /*34b0*/  STG.E.128 desc[UR4][R104.64], R96 ;  /* 0x0000006068007986 */ /* 0x0009e8000c101d04 */
[----:B------:R4:W-:Y:S02]  /*34c0*/  STG.E.128 desc[UR4][R104.64+0x10], R100 ;  /* 0x0000106468007986 */ /* 0x0009e4000c101d04 */
.L_x_12332:
[----:B------:R-:W-:Y:S05]  /*34d0*/  BSYNC B0 ;  /* 0x0000000000007941 */ /* 0x000fea0003800000 */
.L_x_12331:
        /* <DEDUP_REMOVED lines=150> */
.L_x_12372:
[----:B------:R-:W2:Y:S01]  /*3e40*/  @!P5 LDC.64 R104, c[0x0][0x250] ;  /* 0x00009400ff68db82 */ /* 0x000ea20000000a00 */
[----:B------:R-:W-:Y:S01]  /*3e50*/  ISETP.NE.AND P2, PT, R187, RZ, PT ;  /* 0x000000ffbb00720c */ /* 0x000fe20003f45270 */
[----:B01----:R-:W-:Y:S01]  /*3e60*/  FADD.FTZ R190, R190, R193 ;  /* 0x000000c1bebe7221 */ /* 0x003fe20000010000 */
[----:B------:R-:W-:Y:S03]  /*3e70*/  BSSY B0, `(.L_x_12350) ;  /* 0x00000c6000007945 */ /* 0x000fe60003800000 */
[----:B------:R-:W-:Y:S02]  /*3e80*/  FFMA.FTZ R189, R190, R189, UR7 ;  /* 0x00000007bebd7e23 */ /* 0x000fe400080100bd */
[----:B------:R-:W0:Y:S01]  /*3e90*/  @!P5 LDC.64 R106, c[0x0][0x258] ;  /* 0x00009600ff6adb82 */ /* 0x000e220000000a00 */
[----:B--2---:R-:W-:-:S04]  /*3ea0*/  @!P5 LEA R104, P1, R124, R104, 0x2 ;  /* 0x000000687c68d211 */ /* 0x004fc800078210ff */
[C---:B------:R-:W-:Y:S02]  /*3eb0*/  @!P5 LEA.HI.X R105, R124.reuse, R105, R188, 0x2, P1 ;  /* 0x000000697c69d211 */ /* 0x040fe400008f14bc */
[----:B0-----:R-:W-:-:S03]  /*3ec0*/  @!P5 LEA R106, P1, R124, R106, 0x2 ;  /* 0x0000006a7c6ad211 */ /* 0x001fc600078210ff */
[----:B------:R0:W-:Y:S01]  /*3ed0*/  @!P5 STG.E desc[UR4][R104.64], R191 ;  /* 0x000000bf6800d986 */ /* 0x0001e2000c101904 */
        /* <DEDUP_REMOVED lines=10> */
[----:B------:R-:W-:Y:S02]  /*3f80*/  LOP3.LUT R110, R111, 0x1f, RZ, 0xc0, !PT ;  /* 0x0000001f6f6e7812 */ /* 0x000fe400078ec0ff */
[----:B0-----:R-:W-:Y:S01]  /*3f90*/  FSEL R191, R191, RZ, !P2 ;  /* 0x000000ffbfbf7208 */ /* 0x001fe20005000000 */
        /* <DEDUP_REMOVED lines=37> */
.L_x_12353:
[----:B------:R-:W-:Y:S05]  /*41f0*/  BSYNC B1 ;  /* 0x0000000000017941 */ /* 0x000fea0003800000 */
.L_x_12352:
        /* <DEDUP_REMOVED lines=35> */
.L_x_12355:
[----:B------:R-:W-:Y:S05]  /*4430*/  BSYNC B1 ;  /* 0x0000000000017941 */ /* 0x000fea0003800000 */
.L_x_12354:
        /* <DEDUP_REMOVED lines=35> */
.L_x_12357:
[----:B------:R-:W-:Y:S05]  /*4670*/  BSYNC B1 ;  /* 0x0000000000017941 */ /* 0x000fea0003800000 */
.L_x_12356:
        /* <DEDUP_REMOVED lines=35> */
.L_x_12359:
[----:B------:R-:W-:Y:S05]  /*48b0*/  BSYNC B1 ;  /* 0x0000000000017941 */ /* 0x000fea0003800000 */
.L_x_12358:
        /* <DEDUP_REMOVED lines=33> */
.L_x_12351:
[----:B------:R-:W-:Y:S05]  /*4ad0*/  BSYNC B0 ;  /* 0x0000000000007941 */ /* 0x000fea0003800000 */
.L_x_12350:
[----:B01234-:R-:W0:Y:S02]  /*4ae0*/  LDC.64 R104, c[0x0][0x210] ;  /* 0x00008400ff687b82 */ /* 0x01fe240000000a00 */
[----:B0-----:R-:W-:-:S04]  /*4af0*/  LEA R124, R104, R124, 0x2 ;  /* 0x0000007c687c7211 */ /* 0x001fc800078e10ff */
[----:B------:R-:W-:-:S13]  /*4b00*/  ISETP.GE.AND P1, PT, R124, R105, PT ;  /* 0x000000697c00720c */ /* 0x000fda0003f26270 */
[----:B------:R-:W-:Y:S05]  /*4b10*/  @!P1 BRA `(.L_x_12360) ;  /* 0xffffffc400f89947 */ /* 0x000fea000383ffff */
[----:B------:R-:W-:Y:S05]  /*4b20*/  EXIT ;  /* 0x000000000000794d */ /* 0x000fea0003800000 */
.L_x_12349:
[----:B------:R-:W-:Y:S01]  /*4b30*/  HFMA2.MMA R197, -RZ, RZ, 0, 1.847743988037109375e-06 ;  /* 0x0000001fffc57435 */ /* 0x000fe200000001ff */
[----:B------:R-:W-:Y:S01]  /*4b40*/  BSSY B0, `(.L_x_12361) ;  /* 0x0000007000007945 */ /* 0x000fe20003800000 */
[----:B------:R-:W-:Y:S01]  /*4b50*/  MOV R195, R105 ;  /* 0x0000006900c37202 */ /* 0x000fe20000000f00 */
[----:B------:R-:W-:Y:S01]  /*4b60*/  IMAD.MOV.U32 R196, RZ, RZ, 0x1 ;  /* 0x00000001ffc47424 */ /* 0x000fe200078e00ff */
[----:B------:R-:W-:-:S07]  /*4b70*/  MOV R194, 0xffffffff ;  /* 0xffffffff00c27802 */ /* 0x000fce0000000f00 */
[----:B-----5:R-:W-:Y:S05]  /*4b80*/  WARPSYNC.COLLECTIVE R194, `(.L_x_12362) ;  /* 0x00000000c2087348 */ /* 0x020fea0003c00000 */
[----:B------:R0:W1:Y:S02]  /*4b90*/  SHFL.BFLY P6, R193, R195, R196, R197 ;  /* 0x0c0000c4c3c17389 */ /* 0x00006400000c00c5 */
[----:B01---5:R-:W-:Y:S01]  /*4ba0*/  ENDCOLLECTIVE ;  /* 0x000000000000791b */ /* 0x023fe20003800000 */
.L_x_12362:
[----:B------:R-:W-:Y:S05]  /*4bb0*/  BSYNC B0 ;  /* 0x0000000000007941 */ /* 0x000fea0003800000 */
.L_x_12361:
        /* <DEDUP_REMOVED lines=9> */
.L_x_12363:
[----:B------:R-:W-:Y:S01]  /*4c50*/  HFMA2.MMA R196, -RZ, RZ, 0, 2.384185791015625e-07 ;  /* 0x00000004ffc47435 */ /* 0x000fe200000001ff */
[----:B------:R-:W-:-:S04]  /*4c60*/  IMAD.MOV.U32 R107, RZ, RZ, R193 ;  /* 0x000000ffff6b7224 */ /* 0x000fc800078e00c1 */
[----:B------:R-:W-:-:S05]  /*4c70*/  FADD.FTZ R107, R106, R107 ;  /* 0x0000006b6a6b7221 */ /* 0x000fca0000010000 */
[----:B------:R-:W-:-:S07]  /*4c80*/  MOV R195, R107 ;  /* 0x0000006b00c37202 */ /* 0x000fce0000000f00 */
[----:B------:R-:W-:Y:S05]  /*4c90*/  WARPSYNC.COLLECTIVE R194, `(.L_x_12364) ;  /* 0x00000000c2087348 */ /* 0x000fea0003c00000 */
[----:B------:R0:W1:Y:S02]  /*4ca0*/  SHFL.BFLY P6, R193, R195, R196, R197 ;  /* 0x0c0000c4c3c17389 */ /* 0x00006400000c00c5 */
[----:B01----:R-:W-:Y:S01]  /*4cb0*/  ENDCOLLECTIVE ;  /* 0x000000000000791b */ /* 0x003fe20003800000 */
.L_x_12364:
[----:B------:R-:W-:Y:S01]  /*4cc0*/  HFMA2.MMA R196, -RZ, RZ, 0, 4.76837158203125e-07 ;  /* 0x00000008ffc47435 */ /* 0x000fe200000001ff */
[----:B------:R-:W-:-:S05]  /*4cd0*/  MOV R104, R193 ;  /* 0x000000c100687202 */ /* 0x000fca0000000f00 */
[----:B------:R-:W-:-:S05]  /*4ce0*/  FADD.FTZ R190, R107, R104 ;  /* 0x000000686bbe7221 */ /* 0x000fca0000010000 */
[----:B------:R-:W-:-:S07]  /*4cf0*/  MOV R195, R190 ;  /* 0x000000be00c37202 */ /* 0x000fce0000000f00 */
[----:B------:R-:W-:Y:S05]  /*4d00*/  WARPSYNC.COLLECTIVE R194, `(.L_x_12365) ;  /* 0x00000000c2087348 */ /* 0x000fea0003c00000 */
[----:B------:R0:W1:Y:S02]  /*4d10*/  SHFL.BFLY P6, R193, R195, R196, R197 ;  /* 0x0c0000c4c3c17389 */ /* 0x00006400000c00c5 */
[----:B01----:R-:W-:Y:S01]  /*4d20*/  ENDCOLLECTIVE ;  /* 0x000000000000791b */ /* 0x003fe20003800000 */
.L_x_12365:
        /* <DEDUP_REMOVED lines=8> */
.L_x_12366:
        /* <DEDUP_REMOVED lines=89> */
.L_x_12367:
[----:B------:R-:W-:Y:S01]  /*5340*/  HFMA2.MMA R196, -RZ, RZ, 0, 1.1920928955078125e-07 ;  /* 0x00000002ffc47435 */ /* 0x000fe200000001ff */
[----:B------:R-:W-:-:S05]  /*5350*/  MOV R105, R193 ;  /* 0x000000c100697202 */ /* 0x000fca0000000f00 */
[----:B------:R-:W-:-:S05]  /*5360*/  FADD.FTZ R105, R104, R105 ;  /* 0x0000006968697221 */ /* 0x000fca0000010000 */
[----:B------:R-:W-:-:S07]  /*5370*/  MOV R195, R105 ;  /* 0x0000006900c37202 */ /* 0x000fce0000000f00 */
[----:B------:R-:W-:Y:S05]  /*5380*/  WARPSYNC.COLLECTIVE R194, `(.L_x_12368) ;  /* 0x00000000c2087348 */ /* 0x000fea0003c00000 */
[----:B------:R0:W1:Y:S02]  /*5390*/  SHFL.BFLY P6, R193, R195, R196, R197 ;  /* 0x0c0000c4c3c17389 */ /* 0x00006400000c00c5 */
[----:B01----:R-:W-:Y:S01]  /*53a0*/  ENDCOLLECTIVE ;  /* 0x000000000000791b */ /* 0x003fe20003800000 */
.L_x_12368:
[----:B------:R-:W-:Y:S01]  /*53b0*/  HFMA2.MMA R196, -RZ, RZ, 0, 2.384185791015625e-07 ;  /* 0x00000004ffc47435 */ /* 0x000fe200000001ff */
[----:B------:R-:W-:-:S05]  /*53c0*/  MOV R106, R193 ;  /* 0x000000c1006a7202 */ /* 0x000fca0000000f00 */
[----:B------:R-:W-:-:S04]  /*53d0*/  FADD.FTZ R106, R105, R106 ;  /* 0x0000006a696a7221 */ /* 0x000fc80000010000 */
[----:B------:R-:W-:-:S07]  /*53e0*/  IMAD.MOV.U32 R195, RZ, RZ, R106 ;  /* 0x000000ffffc37224 */ /* 0x000fce00078e006a */
[----:B------:R-:W-:Y:S05]  /*53f0*/  WARPSYNC.COLLECTIVE R194, `(.L_x_12369) ;  /* 0x00000000c2087348 */ /* 0x000fea0003c00000 */
[----:B------:R0:W1:Y:S02]  /*5400*/  SHFL.BFLY P6, R193, R195, R196, R197 ;  /* 0x0c0000c4c3c17389 */ /* 0x00006400000c00c5 */
[----:B01----:R-:W-:Y:S01]  /*5410*/  ENDCOLLECTIVE ;  /* 0x000000000000791b */ /* 0x003fe20003800000 */
.L_x_12369:
[----:B------:R-:W-:Y:S01]  /*5420*/  HFMA2.MMA R196, -RZ, RZ, 0, 4.76837158203125e-07 ;  /* 0x00000008ffc47435 */ /* 0x000fe200000001ff */
[----:B------:R-:W-:-:S05]  /*5430*/  MOV R107, R193 ;  /* 0x000000c1006b7202 */ /* 0x000fca0000000f00 */
[----:B------:R-:W-:-:S05]  /*5440*/  FADD.FTZ R107, R106, R107 ;  /* 0x0000006b6a6b7221 */ /* 0x000fca0000010000 */
[----:B------:R-:W-:-:S07]  /*5450*/  MOV R195, R107 ;  /* 0x0000006b00c37202 */ /* 0x000fce0000000f00 */
[----:B------:R-:W-:Y:S05]  /*5460*/  WARPSYNC.COLLECTIVE R194, `(.L_x_12370) ;  /* 0x00000000c2087348 */ /* 0x000fea0003c00000 */
[----:B------:R0:W1:Y:S02]  /*5470*/  SHFL.BFLY P6, R193, R195, R196, R197 ;  /* 0x0c0000c4c3c17389 */ /* 0x00006400000c00c5 */
[----:B01----:R-:W-:Y:S01]  /*5480*/  ENDCOLLECTIVE ;  /* 0x000000000000791b */ /* 0x003fe20003800000 */
.L_x_12370:
[----:B------:R-:W-:Y:S01]  /*5490*/  HFMA2.MMA R196, -RZ, RZ, 0, 9.5367431640625e-07 ;  /* 0x00000010ffc47435 */ /* 0x000fe200000001ff */
[----:B------:R-:W-:-:S05]  /*54a0*/  MOV R190, R193 ;  /* 0x000000c100be7202 */ /* 0x000fca0000000f00 */
[----:B------:R-:W-:-:S05]  /*54b0*/  FADD.FTZ R190, R107, R190 ;  /* 0x000000be6bbe7221 */ /* 0x000fca0000010000 */
[----:B------:R-:W-:-:S07]  /*54c0*/  MOV R195, R190 ;  /* 0x000000be00c37202 */ /* 0x000fce0000000f00 */
[----:B------:R-:W-:Y:S05]  /*54d0*/  WARPSYNC.COLLECTIVE R194, `(.L_x_12371) ;  /* 0x00000000c2087348 */ /* 0x000fea0003c00000 */
[----:B------:R0:W1:Y:S02]  /*54e0*/  SHFL.BFLY P6, R193, R195, R196, R197 ;  /* 0x0c0000c4c3c17389 */ /* 0x00006400000c00c5 */
[----:B01----:R-:W-:Y:S01]  /*54f0*/  ENDCOLLECTIVE ;  /* 0x000000000000791b */ /* 0x003fe20003800000 */
.L_x_12371:
[----:B------:R-:W-:Y:S05]  /*5500*/  BRA `(.L_x_12372) ;  /* 0xffffffe8004c7947 */ /* 0x000fea000383ffff */
.L_x_12373:
        /* <DEDUP_REMOVED lines=15> */
.L_x_37420:


//--------------------- .text._ZN10layer_norm13ln_fwd_kernelINS_13Kernel_traitsI13__nv_bfloat16S2_fS2_fjLj1280ELj1ELj4ELj1ELj16ENS_18Kernel_traits_baseILj1280ES2_S2_fS2_fjLj128EEEEELb0ELb1ELb1ELb1EEEvNS_9FwdParamsE --------------------------
	.section	.text._ZN10layer_norm13ln_fwd_kernelINS_13Kernel_traitsI13__nv_bfloat16S2_fS2_fjLj1280ELj1ELj4ELj1ELj16ENS_18Kernel_traits_baseILj1280ES2_S2_fS2_fjLj128EEEEELb0ELb1ELb1ELb1EEEvNS_9FwdParamsE,"ax",@progbits
	.align	128
        .global         _ZN10layer_norm13ln_fwd_kernelINS_13Kernel_traitsI13__nv_bfloat16S2_fS2_fjLj1280ELj1ELj4ELj1ELj16ENS_18Kernel_traits_baseILj1280ES2_S2_fS2_fjLj128EEEEELb0ELb1ELb1ELb1EEEvNS_9FwdParamsE
        .type           _ZN10layer_norm13ln_fwd_kernelINS_13Kernel_traitsI13__nv_bfloat16S2_fS2_fjLj1280ELj1ELj4ELj1ELj16ENS_18Kernel_traits_baseILj1280ES2_S2_fS2_fjLj128EEEEELb0ELb1ELb1ELb1EEEvNS_9FwdParamsE,@function
        .size           _ZN10layer_norm13ln_fwd_kernelINS_13Kernel_traitsI13__nv_bfloat16S2_fS2_fjLj1280ELj1ELj4ELj1ELj16ENS_18Kernel_traits_baseILj1280ES2_S2_fS2_fjLj128EEEEELb0ELb1ELb1ELb1EEEvNS_9FwdParamsE,(.L_x_37421 - _ZN10layer_norm13ln_fwd_kernelINS_13Kernel_traitsI13__nv_bfloat16S2_fS2_fjLj1280ELj1ELj4ELj1ELj16ENS_18Kernel_traits_baseILj1280ES2_S2_fS2_fjLj128EEEEELb0ELb1ELb1ELb1EEEvNS_9FwdParamsE)
        .other          _ZN10layer_norm13ln_fwd_kernelINS_13Kernel_traitsI13__nv_bfloat16S2_fS2_fjLj1280ELj1ELj4ELj1ELj16ENS_18Kernel_traits_baseILj1280ES2_S2_fS2_fjLj128EEEEELb0ELb1ELb1ELb1EEEvNS_9FwdParamsE,@"STO_CUDA_ENTRY STV_DEFAULT"
_ZN10layer_norm13ln_fwd_kernelINS_13Kernel_traitsI13__nv_bfloat16S2_fS2_fjLj1280ELj1ELj4ELj1ELj16ENS_18Kernel_traits_baseILj1280ES2_S2_fS2_fjLj128EEEEELb0ELb1ELb1ELb1EEEvNS_9FwdParamsE:
.text._ZN10layer_norm13ln_fwd_kernelINS_13Kernel_traitsI13__nv_bfloat16S2_fS2_fjLj1280ELj1ELj4ELj1ELj16ENS_18Kernel_traits_baseILj1280ES2_S2_fS2_fjLj128EEEEELb0ELb1ELb1ELb1EEEvNS_9FwdParamsE:
        /* <DEDUP_REMOVED lines=109> */
[----:B------:R-:W-:Y:S01]  /*06d0*/  ISETP.NE.AND P4, PT, RZ, UR6, PT ;  /* 0x00000006ff007c0c */ /* 0x000fe2000bf85270 */
[----:B------:R-:W-:Y:S01]  /*06e0*/  ULDC UR6, c[0x0][0x29c] ;  /* 0x0000a70000067ab9 */ /* 0x000fe20000000800 */
[----:B--2---:R-:W-:Y:S02]  /*06f0*/  PRMT R146, R40, 0x7632, R146 ;  /* 0x0000763228927816 */ /* 0x004fe40000000092 */
[----:B------:R-:W-:Y:S02]  /*0700*/  PRMT R147, R41, 0x7632, R147 ;  /* 0x0000763229937816 */ /* 0x000fe40000000093 */
[----:B------:R-:W-:-:S02]  /*0710*/  PRMT R148, R42, 0x7632, R148 ;  /* 0x000076322a947816 */ /* 0x000fc40000000094 */
[----:B------:R-:W-:Y:S02]  /*0720*/  PRMT R149, R43, 0x7632, R149 ;  /* 0x000076322b957816 */ /* 0x000fe40000000095 */
[----:B---3--:R-:W-:Y:S02]  /*0730*/  PRMT R150, R12, 0x7632, R150 ;  /* 0x000076320c967816 */ /* 0x008fe40000000096 */
[----:B------:R-:W-:Y:S02]  /*0740*/  PRMT R151, R13, 0x7632, R151 ;  /* 0x000076320d977816 */ /* 0x000fe40000000097 */
[----:B------:R-:W-:Y:S02]  /*0750*/  PRMT R152, R14, 0x7632, R152 ;  /* 0x000076320e987816 */ /* 0x000fe40000000098 */
[----:B------:R-:W-:Y:S02]  /*0760*/  PRMT R153, R15, 0x7632, R153 ;  /* 0x000076320f997816 */ /* 0x000fe40000000099 */
[----:B----4-:R-:W-:-:S02]  /*0770*/  PRMT R154, R8, 0x7632, R154 ;  /* 0x00007632089a7816 */ /* 0x010fc4000000009a */
        /* <DEDUP_REMOVED lines=82> */
.L_x_12457:
[----:B------:R-:W0:Y:S08]  /*0ca0*/  LDC.64 R74, c[0x0][0x230] ;  /* 0x00008c00ff4a7b82 */ /* 0x000e300000000a00 */
[----:B------:R-:W1:Y:S08]  /*0cb0*/  LDC.64 R2, c[0x0][0x280] ;  /* 0x0000a000ff027b82 */ /* 0x000e700000000a00 */
[----:B------:R-:W2:Y:S01]  /*0cc0*/  LDC R181, c[0x0][0x218] ;  /* 0x00008600ffb57b82 */ /* 0x000ea20000000800 */
[----:B0-----:R-:W-:-:S04]  /*0cd0*/  ISETP.NE.U32.AND P0, PT, R74, RZ, PT ;  /* 0x000000ff4a00720c */ /* 0x001fc80003f05070 */
[----:B------:R-:W-:Y:S01]  /*0ce0*/  ISETP.NE.AND.EX P0, PT, R75, RZ, PT, P0 ;  /* 0x000000ff4b00720c */ /* 0x000fe20003f05300 */
[----:B-1----:R-:W-:-:S06]  /*0cf0*/  IMAD.WIDE R2, R80, 0x4, R2 ;  /* 0x0000000450027825 */ /* 0x002fcc00078e0202 */
[----:B------:R-:W3:Y:S01]  /*0d00*/  LDG.E R2, desc[UR4][R2.64] ;  /* 0x0000000402027981 */ /* 0x000ee2000c1e1900 */
[----:B--2---:R-:W-:-:S05]  /*0d10*/  IMAD R0, R80, R181, RZ ;  /* 0x000000b550007224 */ /* 0x004fca00078e02ff */
[----:B------:R-:W0:Y:S01]  /*0d20*/  @P0 LDC.64 R36, c[0x0][0x230] ;  /* 0x00008c00ff240b82 */ /* 0x000e220000000a00 */
[----:B------:R-:W-:-:S04]  /*0d30*/  SHF.R.S32.HI R25, RZ, 0x1f, R0 ;  /* 0x0000001fff197819 */ /* 0x000fc80000011400 */
[----:B------:R-:W-:-:S03]  /*0d40*/  LEA.HI R0, R25, R0, RZ, 0x3 ;  /* 0x0000000019007211 */ /* 0x000fc600078f18ff */
[----:B------:R-:W1:Y:S01]  /*0d50*/  LDC.64 R24, c[0x0][0x288] ;  /* 0x0000a200ff187b82 */ /* 0x000e620000000a00 */
[----:B------:R-:W-:-:S05]  /*0d60*/  LEA.HI.SX32 R67, R0, R117, 0x1d ;  /* 0x0000007500437211 */ /* 0x000fca00078feaff */
[----:B0-----:R-:W-:-:S05]  /*0d70*/  @P0 IMAD.WIDE.U32 R36, R67, 0x20, R36 ;  /* 0x0000002043240825 */ /* 0x001fca00078e0024 */
[----:B------:R-:W2:Y:S04]  /*0d80*/  @P0 LDG.E.128 R4, desc[UR4][R36.64] ;  /* 0x0000000424040981 */ /* 0x000ea8000c1e1d00 */
[----:B------:R-:W4:Y:S01]  /*0d90*/  @P0 LDG.E.128 R8, desc[UR4][R36.64+0x10] ;  /* 0x0000100424080981 */ /* 0x000f22000c1e1d00 */
[----:B-1----:R-:W-:-:S05]  /*0da0*/  IMAD.WIDE R24, R80, 0x4, R24 ;  /* 0x0000000450187825 */ /* 0x002fca00078e0218 */
[----:B-----5:R0:W5:Y:S01]  /*0db0*/  LDG.E R170, desc[UR4][R24.64] ;  /* 0x0000000418aa7981 */ /* 0x020162000c1e1900 */
[----:B------:R-:W-:Y:S01]  /*0dc0*/  HFMA2.MMA R73, -RZ, RZ, 0, 0 ;  /* 0x00000000ff497435 */ /* 0x000fe200000001ff */
[----:B0-----:R-:W0:Y:S01]  /*0dd0*/  @P0 LDC.64 R24, c[0x0][0x230] ;  /* 0x00008c00ff180b82 */ /* 0x001e220000000a00 */
[----:B------:R-:W-:Y:S01]  /*0de0*/  IADD3 R51, R67, 0x20, RZ ;  /* 0x0000002043337810 */ /* 0x000fe20007ffe0ff */
[----:B------:R-:W-:Y:S04]  /*0df0*/  BSSY B0, `(.L_x_12374) ;  /* 0x000002c000007945 */ /* 0x000fe80003800000 */
[----:B0-----:R-:W-:Y:S01]  /*0e00*/  @P0 IMAD.WIDE.U32 R36, R51, 0x20, R24 ;  /* 0x0000002033240825 */ /* 0x001fe200078e0018 */
        /* <DEDUP_REMOVED lines=12> */
[----:B------:R-:W1:Y:S01]  /*0ed0*/  LDC.64 R2, c[0x0][0x238] ;  /* 0x00008e00ff027b82 */ /* 0x000e620000000a00 */
[----:B------:R-:W-:Y:S02]  /*0ee0*/  @!P6 ISETP.NE.AND.EX P2, PT, R75, RZ, PT, P2 ;  /* 0x000000ff4b00e20c */ /* 0x000fe40003f45320 */
[----:B--2---:R-:W-:Y:S02]  /*0ef0*/  @!P6 FSEL R45, R5, RZ, P1 ;  /* 0x000000ff052de208 */ /* 0x004fe40000800000 */
[----:B------:R-:W-:Y:S02]  /*0f00*/  @!P6 FSEL R46, R6, RZ, P3 ;  /* 0x000000ff062ee208 */ /* 0x000fe40001800000 */
[----:B------:R-:W-:-:S02]  /*0f10*/  @!P6 ISETP.NE.U32.AND P1, PT, R74, RZ, PT ;  /* 0x000000ff4a00e20c */ /* 0x000fc40003f25070 */
[----:B------:R-:W-:Y:S02]  /*0f20*/  @!P6 ISETP.NE.U32.AND P3, PT, R74, RZ, PT ;  /* 0x000000ff4a00e20c */ /* 0x000fe40003f65070 */
[C---:B------:R-:W-:Y:S02]  /*0f30*/  @!P6 ISETP.NE.AND.EX P1, PT, R75.reuse, RZ, PT, P1 ;  /* 0x000000ff4b00e20c */ /* 0x040fe40003f25310 */
[----:B------:R-:W-:Y:S02]  /*0f40*/  @!P6 ISETP.NE.AND.EX P3, PT, R75, RZ, PT, P3 ;  /* 0x000000ff4b00e20c */ /* 0x000fe40003f65330 */
[----:B------:R-:W-:Y:S02]  /*0f50*/  @P5 LEA.HI.SX32 R73, R0, R117, 0x1d ;  /* 0x0000007500495211 */ /* 0x000fe400078feaff */
[----:B------:R-:W-:Y:S02]  /*0f60*/  @!P6 FSEL R47, R7, RZ, P2 ;  /* 0x000000ff072fe208 */ /* 0x000fe40001000000 */
[----:B----4-:R-:W-:Y:S01]  /*0f70*/  @!P6 FSEL R40, R8, RZ, P1 ;  /* 0x000000ff0828e208 */ /* 0x010fe20000800000 */
[----:B0-----:R-:W-:Y:S01]  /*0f80*/  @P5 IMAD.WIDE.U32 R32, R73, 0x10, R32 ;  /* 0x0000001049205825 */ /* 0x001fe200078e0020 */
[----:B------:R-:W-:-:S02]  /*0f90*/  @!P6 FSEL R41, R9, RZ, P3 ;  /* 0x000000ff0929e208 */ /* 0x000fc40001800000 */
[C---:B------:R-:W-:Y:S02]  /*0fa0*/  @!P6 ISETP.NE.U32.AND P2, PT, R74.reuse, RZ, PT ;  /* 0x000000ff4a00e20c */ /* 0x040fe40003f45070 */
[C---:B------:R-:W-:Y:S01]  /*0fb0*/  @!P6 ISETP.NE.U32.AND P1, PT, R74.reuse, RZ, PT ;  /* 0x000000ff4a00e20c */ /* 0x040fe20003f25070 */
[----:B------:R1:W5:Y:S01]  /*0fc0*/  @P5 LDG.E.128 R12, desc[UR4][R32.64] ;  /* 0x00000004200c5981 */ /* 0x000362000c1e1d00 */
[----:B------:R-:W-:Y:S02]  /*0fd0*/  @!P6 ISETP.NE.U32.AND P3, PT, R74, RZ, PT ;  /* 0x000000ff4a00e20c */ /* 0x000fe40003f65070 */
[C---:B------:R-:W-:Y:S02]  /*0fe0*/  @!P6 ISETP.NE.AND.EX P2, PT, R75.reuse, RZ, PT, P2 ;  /* 0x000000ff4b00e20c */ /* 0x040fe40003f45320 */
[C---:B------:R-:W-:Y:S02]  /*0ff0*/  @!P6 ISETP.NE.AND.EX P1, PT, R75.reuse, RZ, PT, P1 ;  /* 0x000000ff4b00e20c */ /* 0x040fe40003f25310 */
[----:B------:R-:W-:-:S02]  /*1000*/  @!P6 ISETP.NE.AND.EX P3, PT, R75, RZ, PT, P3 ;  /* 0x000000ff4b00e20c */ /* 0x000fc40003f65330 */
[----:B------:R-:W-:Y:S01]  /*1010*/  @!P6 FSEL R42, R10, RZ, P1 ;  /* 0x000000ff0a2ae208 */ /* 0x000fe20000800000 */
[----:B-1----:R-:W-:Y:S01]  /*1020*/  IMAD.WIDE.U32 R32, R67, 0x20, R2 ;  /* 0x0000002043207825 */ /* 0x002fe200078e0002 */
[----:B------:R-:W-:Y:S02]  /*1030*/  @!P6 FSEL R43, R11, RZ, P3 ;  /* 0x000000ff0b2be208 */ /* 0x000fe40001800000 */
[----:B------:R-:W-:Y:S01]  /*1040*/  @!P6 FSEL R44, R4, RZ, P2 ;  /* 0x000000ff042ce208 */ /* 0x000fe20001000000 */
[----:B------:R-:W-:Y:S06]  /*1050*/  @!P6 BRA `(.L_x_12375) ;  /* 0x000000000014e947 */ /* 0x000fec0003800000 */
[----:B-----5:R-:W-:Y:S02]  /*1060*/  SHF.L.U32 R0, R12, 0x10, RZ ;  /* 0x000000100c007819 */ /* 0x020fe400000006ff */
[----:B------:R-:W-:-:S03]  /*1070*/  SHF.L.U32 R25, R16, 0x10, RZ ;  /* 0x0000001010197819 */ /* 0x000fc600000006ff */
[----:B------:R-:W-:-:S04]  /*1080*/  FMUL.FTZ R0, R0, UR6 ;  /* 0x0000000600007c20 */ /* 0x000fc80008410000 */
[----:B------:R-:W-:-:S04]  /*1090*/  FMUL.FTZ R44, R0, R25 ;  /* 0x00000019002c7220 */ /* 0x000fc80000410000 */
[----:B------:R-:W-:-:S07]  /*10a0*/  @P0 FADD.FTZ R44, R4, R44 ;  /* 0x0000002c042c0221 */ /* 0x000fce0000010000 */
.L_x_12375:
[----:B------:R-:W-:Y:S05]  /*10b0*/  BSYNC B0 ;  /* 0x0000000000007941 */ /* 0x000fea0003800000 */
.L_x_12374:
[----:B------:R-:W-:Y:S04]  /*10c0*/  BSSY B0, `(.L_x_12376) ;  /* 0x0000009000007945 */ /* 0x000fe80003800000 */
[----:B------:R-:W-:Y:S05]  /*10d0*/  @!P6 BRA `(.L_x_12377) ;  /* 0x00000000001ce947 */ /* 0x000fea0003800000 */
[----:B-----5:R-:W-:Y:S02]  /*10e0*/  PRMT R0, R12, 0x7632, R0 ;  /* 0x000076320c007816 */ /* 0x020fe40000000000 */
[----:B------:R-:W-:Y:S02]  /*10f0*/  PRMT R24, R16, 0x7632, R24 ;  /* 0x0000763210187816 */ /* 0x000fe40000000018 */
[----:B------:R-:W-:Y:S02]  /*1100*/  SHF.L.U32 R0, R0, 0x10, RZ ;  /* 0x0000001000007819 */ /* 0x000fe400000006ff */
[----:B------:R-:W-:-:S03]  /*1110*/  SHF.L.U32 R45, R24, 0x10, RZ ;  /* 0x00000010182d7819 */ /* 0x000fc600000006ff */
[----:B------:R-:W-:-:S04]  /*1120*/  FMUL.FTZ R0, R0, UR6 ;  /* 0x0000000600007c20 */ /* 0x000fc80008410000 */
[----:B------:R-:W-:-:S04]  /*1130*/  FMUL.FTZ R45, R0, R45 ;  /* 0x0000002d002d7220 */ /* 0x000fc80000410000 */
[----:B------:R-:W-:-:S07]  /*1140*/  @P0 FADD.FTZ R45, R5, R45 ;  /* 0x0000002d052d0221 */ /* 0x000fce0000010000 */
.L_x_12377:
[----:B------:R-:W-:Y:S05]  /*1150*/  BSYNC B0 ;  /* 0x0000000000007941 */ /* 0x000fea0003800000 */
.L_x_12376:
[----:B------:R-:W-:Y:S04]  /*1160*/  BSSY B0, `(.L_x_12378) ;  /* 0x0000007000007945 */ /* 0x000fe80003800000 */
[----:B------:R-:W-:Y:S05]  /*1170*/  @!P6 BRA `(.L_x_12379) ;  /* 0x000000000014e947 */ /* 0x000fea0003800000 */
[----:B-----5:R-:W-:Y:S02]  /*1180*/  SHF.L.U32 R0, R13, 0x10, RZ ;  /* 0x000000100d007819 */ /* 0x020fe400000006ff */
[----:B------:R-:W-:-:S03]  /*1190*/  SHF.L.U32 R25, R17, 0x10, RZ ;  /* 0x0000001011197819 */ /* 0x000fc600000006ff */
[----:B------:R-:W-:-:S04]  /*11a0*/  FMUL.FTZ R0, R0, UR6 ;  /* 0x0000000600007c20 */ /* 0x000fc80008410000 */
[----:B------:R-:W-:-:S04]  /*11b0*/  FMUL.FTZ R46, R0, R25 ;  /* 0x00000019002e7220 */ /* 0x000fc80000410000 */
[----:B------:R-:W-:-:S07]  /*11c0*/  @P0 FADD.FTZ R46, R6, R46 ;  /* 0x0000002e062e0221 */ /* 0x000fce0000010000 */
.L_x_12379:
[----:B------:R-:W-:Y:S05]  /*11d0*/  BSYNC B0 ;  /* 0x0000000000007941 */ /* 0x000fea0003800000 */
.L_x_12378:
        /* <DEDUP_REMOVED lines=9> */
.L_x_12381:
[----:B------:R-:W-:Y:S05]  /*1270*/  BSYNC B0 ;  /* 0x0000000000007941 */ /* 0x000fea0003800000 */
.L_x_12380:
[----:B------:R-:W-:Y:S04]  /*1280*/  BSSY B0, `(.L_x_12382) ;  /* 0x0000007000007945 */ /* 0x000fe80003800000 */
[----:B------:R-:W-:Y:S05]  /*1290*/  @!P6 BRA `(.L_x_12383) ;  /* 0x000000000014e947 */ /* 0x000fea0003800000 */
[----:B-----5:R-:W-:Y:S02]  /*12a0*/  SHF.L.U32 R0, R14, 0x10, RZ ;  /* 0x000000100e007819 */ /* 0x020fe400000006ff */
[----:B------:R-:W-:-:S03]  /*12b0*/  SHF.L.U32 R25, R18, 0x10, RZ ;  /* 0x0000001012197819 */ /* 0x000fc600000006ff */
[----:B------:R-:W-:-:S04]  /*12c0*/  FMUL.FTZ R0, R0, UR6 ;  /* 0x0000000600007c20 */ /* 0x000fc80008410000 */
[----:B------:R-:W-:-:S04]  /*12d0*/  FMUL.FTZ R40, R0, R25 ;  /* 0x0000001900287220 */ /* 0x000fc80000410000 */
[----:B------:R-:W-:-:S07]  /*12e0*/  @P0 FADD.FTZ R40, R8, R40 ;  /* 0x0000002808280221 */ /* 0x000fce0000010000 */
.L_x_12383:
[----:B------:R-:W-:Y:S05]  /*12f0*/  BSYNC B0 ;  /* 0x0000000000007941 */ /* 0x000fea0003800000 */
.L_x_12382:
        /* <DEDUP_REMOVED lines=9> */
.L_x_12385:
[----:B------:R-:W-:Y:S05]  /*1390*/  BSYNC B0 ;  /* 0x0000000000007941 */ /* 0x000fea0003800000 */
.L_x_12384:
[----:B------:R-:W-:Y:S04]  /*13a0*/  BSSY B0, `(.L_x_12386) ;  /* 0x0000006000007945 */ /* 0x000fe80003800000 */
[----:B------:R-:W-:Y:S05]  /*13b0*/  @!P6 BRA `(.L_x_12387) ;  /* 0x000000000010e947 */ /* 0x000fea0003800000 */
[----:B-----5:R-:W-:-:S05]  /*13c0*/  SHF.L.U32 R0, R15, 0x10, RZ ;  /* 0x000000100f007819 */ /* 0x020fca00000006ff */
[----:B------:R-:W-:-:S04]  /*13d0*/  FMUL.FTZ R0, R0, UR6 ;  /* 0x0000000600007c20 */ /* 0x000fc80008410000 */
[----:B------:R-:W-:-:S04]  /*13e0*/  FMUL.FTZ R42, R19, R0 ;  /* 0x00000000132a7220 */ /* 0x000fc80000410000 */
[----:B------:R-:W-:-:S07]  /*13f0*/  @P0 FADD.FTZ R42, R10, R42 ;  /* 0x0000002a0a2a0221 */ /* 0x000fce0000010000 */
.L_x_12387:
[----:B------:R-:W-:Y:S05]  /*1400*/  BSYNC B0 ;  /* 0x0000000000007941 */ /* 0x000fea0003800000 */
.L_x_12386:
[----:B------:R-:W-:Y:S04]  /*1410*/  BSSY B0, `(.L_x_12388) ;  /* 0x0000007000007945 */ /* 0x000fe80003800000 */
[----:B------:R-:W-:Y:S05]  /*1420*/  @!P6 BRA `(.L_x_12389) ;  /* 0x000000000014e947 */ /* 0x000fea0003800000 */
[----:B-----5:R-:W-:-:S04]  /*1430*/  PRMT R0, R15, 0x7632, R0 ;  /* 0x000076320f007816 */ /* 0x020fc80000000000 */
[----:B------:R-:W-:-:S05]  /*1440*/  SHF.L.U32 R0, R0, 0x10, RZ ;  /* 0x0000001000007819 */ /* 0x000fca00000006ff */
[----:B------:R-:W-:-:S04]  /*1450*/  FMUL.FTZ R43, R0, UR6 ;  /* 0x00000006002b7c20 */ /* 0x000fc80008410000 */
[----:B------:R-:W-:-:S04]  /*1460*/  FMUL.FTZ R43, R144, R43 ;  /* 0x0000002b902b7220 */ /* 0x000fc80000410000 */
[----:B------:R-:W-:-:S07]  /*1470*/  @P0 FADD.FTZ R43, R11, R43 ;  /* 0x0000002b0b2b0221 */ /* 0x000fce0000010000 */
.L_x_12389:
[----:B------:R-:W-:Y:S05]  /*1480*/  BSYNC B0 ;  /* 0x0000000000007941 */ /* 0x000fea0003800000 */
.L_x_12388:
[----:B------:R-:W0:Y:S01]  /*1490*/  @P5 LDC.64 R24, c[0x0][0x220] ;  /* 0x00008800ff185b82 */ /* 0x000e220000000a00 */
[----:B------:R1:W-:Y:S04]  /*14a0*/  STG.E.128 desc[UR4][R32.64], R44 ;  /* 0x0000002c20007986 */ /* 0x0003e8000c101d04 */
[----:B------:R1:W-:Y:S01]  /*14b0*/  STG.E.128 desc[UR4][R32.64+0x10], R40 ;  /* 0x0000102820007986 */ /* 0x0003e2000c101d04 */
[----:B------:R-:W-:Y:S02]  /*14c0*/  @P5 IADD3 R49, R73, 0x20, RZ ;  /* 0x0000002049315810 */ /* 0x000fe40007ffe0ff */
[C---:B------:R-:W-:Y:S01]  /*14d0*/  @!P6 ISETP.NE.U32.AND P2, PT, R74.reuse, RZ, PT ;  /* 0x000000ff4a00e20c */ /* 0x040fe20003f45070 */
[----:B------:R-:W2:Y:S01]  /*14e0*/  @P0 LDG.E.128 R4, desc[UR4][R36.64] ;  /* 0x0000000424040981 */ /* 0x000ea2000c1e1d00 */
[----:B------:R-:W-:Y:S01]  /*14f0*/  @!P6 ISETP.NE.U32.AND P3, PT, R74, RZ, PT ;  /* 0x000000ff4a00e20c */ /* 0x000fe20003f65070 */
[----:B------:R-:W3:Y:S02]  /*1500*/  @P0 LDC.64 R56, c[0x0][0x230] ;  /* 0x00008c00ff380b82 */ /* 0x000ee40000000a00 */
[----:B------:R4:W2:Y:S01]  /*1510*/  @P0 LDG.E.128 R8, desc[UR4][R36.64+0x10] ;  /* 0x0000100424080981 */ /* 0x0008a2000c1e1d00 */
[----:B------:R-:W-:-:S02]  /*1520*/  @!P6 ISETP.NE.AND.EX P2, PT, R75, RZ, PT, P2 ;  /* 0x000000ff4b00e20c */ /* 0x000fc40003f45320 */
[----:B------:R-:W-:Y:S02]  /*1530*/  @!P6 ISETP.NE.AND.EX P3, PT, R75, RZ, PT, P3 ;  /* 0x000000ff4b00e20c */ /* 0x000fe40003f65330 */
[----:B------:R-:W-:-:S04]  /*1540*/  @!P6 ISETP.NE.U32.AND P1, PT, R74, RZ, PT ;  /* 0x000000ff4a00e20c */ /* 0x000fc80003f25070 */
[----:B------:R-:W-:Y:S01]  /*1550*/  @!P6 ISETP.NE.AND.EX P1, PT, R75, RZ, PT, P1 ;  /* 0x000000ff4b00e20c */ /* 0x000fe20003f25310 */
[----:B0-----:R-:W-:-:S05]  /*1560*/  @P5 IMAD.WIDE.U32 R24, R49, 0x10, R24 ;  /* 0x0000001031185825 */ /* 0x001fca00078e0018 */
[----:B-----5:R1:W5:Y:S01]  /*1570*/  @P5 LDG.E.128 R12, desc[UR4][R24.64] ;  /* 0x00000004180c5981 */ /* 0x020362000c1e1d00 */
[----:B------:R-:W-:Y:S01]  /*1580*/  IADD3 R65, R67, 0x40, RZ ;  /* 0x0000004043417810 */ /* 0x000fe20007ffe0ff */
[----:B------:R-:W-:Y:S01]  /*1590*/  BSSY B0, `(.L_x_12390) ;  /* 0x000001a000007945 */ /* 0x000fe20003800000 */
[----:B----4-:R-:W-:-:S04]  /*15a0*/  IMAD.WIDE.U32 R36, R51, 0x20, R2 ;  /* 0x0000002033247825 */ /* 0x010fc800078e0002 */
[----:B---3--:R-:W-:Y:S01]  /*15b0*/  @P0 IMAD.WIDE.U32 R56, R65, 0x20, R56 ;  /* 0x0000002041380825 */ /* 0x008fe200078e0038 */
[----:B--2---:R-:W-:Y:S02]  /*15c0*/  @!P6 FSEL R53, R5, RZ, P2 ;  /* 0x000000ff0535e208 */ /* 0x004fe40001000000 */
[----:B------:R-:W-:Y:S02]  /*15d0*/  @!P6 FSEL R54, R6, RZ, P3 ;  /* 0x000000ff0636e208 */ /* 0x000fe40001800000 */
[C---:B------:R-:W-:Y:S02]  /*15e0*/  @!P6 ISETP.NE.U32.AND P2, PT, R74.reuse, RZ, PT ;  /* 0x000000ff4a00e20c */ /* 0x040fe40003f45070 */
[----:B------:R-:W-:Y:S02]  /*15f0*/  @!P6 ISETP.NE.U32.AND P3, PT, R74, RZ, PT ;  /* 0x000000ff4a00e20c */ /* 0x000fe40003f65070 */
[C---:B------:R-:W-:Y:S02]  /*1600*/  @!P6 ISETP.NE.AND.EX P2, PT, R75.reuse, RZ, PT, P2 ;  /* 0x000000ff4b00e20c */ /* 0x040fe40003f45320 */
[----:B------:R-:W-:-:S02]  /*1610*/  @!P6 ISETP.NE.AND.EX P3, PT, R75, RZ, PT, P3 ;  /* 0x000000ff4b00e20c */ /* 0x000fc40003f65330 */
[----:B------:R-:W-:Y:S02]  /*1620*/  @!P6 FSEL R55, R7, RZ, P1 ;  /* 0x000000ff0737e208 */ /* 0x000fe40000800000 */
[----:B------:R-:W-:Y:S02]  /*1630*/  @!P6 FSEL R48, R8, RZ, P2 ;  /* 0x000000ff0830e208 */ /* 0x000fe40001000000 */
        /* <DEDUP_REMOVED lines=10> */
[----:B-1----:R-:W-:Y:S06]  /*16e0*/  @!P6 BRA `(.L_x_12391) ;  /* 0x000000000010e947 */ /* 0x002fec0003800000 */
[----:B-----5:R-:W-:-:S05]  /*16f0*/  SHF.L.U32 R0, R12, 0x10, RZ ;  /* 0x000000100c007819 */ /* 0x020fca00000006ff */
[----:B------:R-:W-:-:S04]  /*1700*/  FMUL.FTZ R25, R0, UR6 ;  /* 0x0000000600197c20 */ /* 0x000fc80008410000 */
[----:B------:R-:W-:-:S04]  /*1710*/  FMUL.FTZ R52, R96, R25 ;  /* 0x0000001960347220 */ /* 0x000fc80000410000 */
[----:B------:R-:W-:-:S07]  /*1720*/  @P0 FADD.FTZ R52, R4, R52 ;  /* 0x0000003404340221 */ /* 0x000fce0000010000 */
.L_x_12391:
[----:B------:R-:W-:Y:S05]  /*1730*/  BSYNC B0 ;  /* 0x0000000000007941 */ /* 0x000fea0003800000 */
.L_x_12390:
[----:B------:R-:W-:Y:S04]  /*1740*/  BSSY B0, `(.L_x_12392) ;  /* 0x0000007000007945 */ /* 0x000fe80003800000 */
[----:B------:R-:W-:Y:S05]  /*1750*/  @!P6 BRA `(.L_x_12393) ;  /* 0x000000000014e947 */ /* 0x000fea0003800000 */
[----:B-----5:R-:W-:-:S04]  /*1760*/  PRMT R0, R12, 0x7632, R0 ;  /* 0x000076320c007816 */ /* 0x020fc80000000000 */
[----:B------:R-:W-:-:S05]  /*1770*/  SHF.L.U32 R0, R0, 0x10, RZ ;  /* 0x0000001000007819 */ /* 0x000fca00000006ff */
[----:B------:R-:W-:-:S04]  /*1780*/  FMUL.FTZ R53, R0, UR6 ;  /* 0x0000000600357c20 */ /* 0x000fc80008410000 */
[----:B------:R-:W-:-:S04]  /*1790*/  FMUL.FTZ R53, R146, R53 ;  /* 0x0000003592357220 */ /* 0x000fc80000410000 */
[----:B------:R-:W-:-:S07]  /*17a0*/  @P0 FADD.FTZ R53, R5, R53 ;  /* 0x0000003505350221 */ /* 0x000fce0000010000 */
.L_x_12393:
[----:B------:R-:W-:Y:S05]  /*17b0*/  BSYNC B0 ;  /* 0x0000000000007941 */ /* 0x000fea0003800000 */
.L_x_12392:
[----:B------:R-:W-:Y:S04]  /*17c0*/  BSSY B0, `(.L_x_12394) ;  /* 0x0000006000007945 */ /* 0x000fe80003800000 */
[----:B------:R-:W-:Y:S05]  /*17d0*/  @!P6 BRA `(.L_x_12395) ;  /* 0x000000000010e947 */ /* 0x000fea0003800000 */
[----:B-----5:R-:W-:-:S05]  /*17e0*/  SHF.L.U32 R0, R13, 0x10, RZ ;  /* 0x000000100d007819 */ /* 0x020fca00000006ff */
[----:B------:R-:W-:-:S04]  /*17f0*/  FMUL.FTZ R0, R0, UR6 ;  /* 0x0000000600007c20 */ /* 0x000fc80008410000 */
[----:B------:R-:W-:-:S04]  /*1800*/  FMUL.FTZ R54, R95, R0 ;  /* 0x000000005f367220 */ /* 0x000fc80000410000 */
[----:B------:R-:W-:-:S07]  /*1810*/  @P0 FADD.FTZ R54, R6, R54 ;  /* 0x0000003606360221 */ /* 0x000fce0000010000 */
.L_x_12395:
[----:B------:R-:W-:Y:S05]  /*1820*/  BSYNC B0 ;  /* 0x0000000000007941 */ /* 0x000fea0003800000 */
.L_x_12394:
[----:B------:R-:W-:Y:S04]  /*1830*/  BSSY B0, `(.L_x_12396) ;  /* 0x0000007000007945 */ /* 0x000fe80003800000 */
[----:B------:R-:W-:Y:S05]  /*1840*/  @!P6 BRA `(.L_x_12397) ;  /* 0x000000000014e947 */ /* 0x000fea0003800000 */
[----:B-----5:R-:W-:-:S04]  /*1850*/  PRMT R0, R13, 0x7632, R0 ;  /* 0x000076320d007816 */ /* 0x020fc80000000000 */
[----:B------:R-:W-:-:S05]  /*1860*/  SHF.L.U32 R0, R0, 0x10, RZ ;  /* 0x0000001000007819 */ /* 0x000fca00000006ff */
[----:B------:R-:W-:-:S04]  /*1870*/  FMUL.FTZ R0, R0, UR6 ;  /* 0x0000000600007c20 */ /* 0x000fc80008410000 */
[----:B------:R-:W-:-:S04]  /*1880*/  FMUL.FTZ R55, R147, R0 ;  /* 0x0000000093377220 */ /* 0x000fc80000410000 */
[----:B------:R-:W-:-:S07]  /*1890*/  @P0 FADD.FTZ R55, R7, R55 ;  /* 0x0000003707370221 */ /* 0x000fce0000010000 */
.L_x_12397:
[----:B------:R-:W-:Y:S05]  /*18a0*/  BSYNC B0 ;  /* 0x0000000000007941 */ /* 0x000fea0003800000 */
.L_x_12396:
[----:B------:R-:W-:Y:S04]  /*18b0*/  BSSY B0, `(.L_x_12398) ;  /* 0x0000006000007945 */ /* 0x000fe80003800000 */
[----:B------:R-:W-:Y:S05]  /*18c0*/  @!P6 BRA `(.L_x_12399) ;  /* 0x000000000010e947 */ /* 0x000fea0003800000 */
[----:B-----5:R-:W-:-:S05]  /*18d0*/  SHF.L.U32 R0, R14, 0x10, RZ ;  /* 0x000000100e007819 */ /* 0x020fca00000006ff */
[----:B------:R-:W-:-:S04]  /*18e0*/  FMUL.FTZ R25, R0, UR6 ;  /* 0x0000000600197c20 */ /* 0x000fc80008410000 */
[----:B------:R-:W-:-:S04]  /*18f0*/  FMUL.FTZ R48, R94, R25 ;  /* 0x000000195e307220 */ /* 0x000fc80000410000 */
[----:B------:R-:W-:-:S07]  /*1900*/  @P0 FADD.FTZ R48, R8, R48 ;  /* 0x0000003008300221 */ /* 0x000fce0000010000 */
.L_x_12399:
[----:B------:R-:W-:Y:S05]  /*1910*/  BSYNC B0 ;  /* 0x0000000000007941 */ /* 0x000fea0003800000 */
.L_x_12398:
[----:B------:R-:W-:Y:S04]  /*1920*/  BSSY B0, `(.L_x_12400) ;  /* 0x0000007000007945 */ /* 0x000fe80003800000 */
[----:B------:R-:W-:Y:S05]  /*1930*/  @!P6 BRA `(.L_x_12401) ;  /* 0x000000000014e947 */ /* 0x000fea0003800000 */
[----:B-----5:R-:W-:-:S04]  /*1940*/  PRMT R0, R14, 0x7632, R0 ;  /* 0x000076320e007816 */ /* 0x020fc80000000000 */
[----:B------:R-:W-:-:S05]  /*1950*/  SHF.L.U32 R0, R0, 0x10, RZ ;  /* 0x0000001000007819 */ /* 0x000fca00000006ff */
[----:B------:R-:W-:-:S04]  /*1960*/  FMUL.FTZ R49, R0, UR6 ;  /* 0x0000000600317c20 */ /* 0x000fc80008410000 */
[----:B------:R-:W-:-:S04]  /*1970*/  FMUL.FTZ R49, R148, R49 ;  /* 0x0000003194317220 */ /* 0x000fc80000410000 */
[----:B------:R-:W-:-:S07]  /*1980*/  @P0 FADD.FTZ R49, R9, R49 ;  /* 0x0000003109310221 */ /* 0x000fce0000010000 */
.L_x_12401:
[----:B------:R-:W-:Y:S05]  /*1990*/  BSYNC B0 ;  /* 0x0000000000007941 */ /* 0x000fea0003800000 */
.L_x_12400:
[----:B------:R-:W-:Y:S04]  /*19a0*/  BSSY B0, `(.L_x_12402) ;  /* 0x0000006000007945 */ /* 0x000fe80003800000 */
[----:B------:R-:W-:Y:S05]  /*19b0*/  @!P6 BRA `(.L_x_12403) ;  /* 0x000000000010e947 */ /* 0x000fea0003800000 */
[----:B-----5:R-:W-:-:S05]  /*19c0*/  SHF.L.U32 R0, R15, 0x10, RZ ;  /* 0x000000100f007819 */ /* 0x020fca00000006ff */
[----:B------:R-:W-:-:S04]  /*19d0*/  FMUL.FTZ R0, R0, UR6 ;  /* 0x0000000600007c20 */ /* 0x000fc80008410000 */
[----:B------:R-:W-:-:S04]  /*19e0*/  FMUL.FTZ R50, R93, R0 ;  /* 0x000000005d327220 */ /* 0x000fc80000410000 */
[----:B------:R-:W-:-:S07]  /*19f0*/  @P0 FADD.FTZ R50, R10, R50 ;  /* 0x000000320a320221 */ /* 0x000fce0000010000 */
.L_x_12403:
[----:B------:R-:W-:Y:S05]  /*1a00*/  BSYNC B0 ;  /* 0x0000000000007941 */ /* 0x000fea0003800000 */
.L_x_12402:
[----:B------:R-:W-:Y:S04]  /*1a10*/  BSSY B0, `(.L_x_12404) ;  /* 0x0000007000007945 */ /* 0x000fe80003800000 */
[----:B------:R-:W-:Y:S05]  /*1a20*/  @!P6 BRA `(.L_x_12405) ;  /* 0x000000000014e947 */ /* 0x000fea0003800000 */
[----:B-----5:R-:W-:-:S04]  /*1a30*/  PRMT R0, R15, 0x7632, R0 ;  /* 0x000076320f007816 */ /* 0x020fc80000000000 */
[----:B------:R-:W-:-:S05]  /*1a40*/  SHF.L.U32 R0, R0, 0x10, RZ ;  /* 0x0000001000007819 */ /* 0x000fca00000006ff */
[----:B------:R-:W-:-:S04]  /*1a50*/  FMUL.FTZ R0, R0, UR6 ;  /* 0x0000000600007c20 */ /* 0x000fc80008410000 */
[----:B------:R-:W-:-:S04]  /*1a60*/  FMUL.FTZ R51, R149, R0 ;  /* 0x0000000095337220 */ /* 0x000fc80000410000 */
[----:B------:R-:W-:-:S07]  /*1a70*/  @P0 FADD.FTZ R51, R11, R51 ;  /* 0x000000330b330221 */ /* 0x000fce0000010000 */
.L_x_12405:
[----:B------:R-:W-:Y:S05]  /*1a80*/  BSYNC B0 ;  /* 0x0000000000007941 */ /* 0x000fea0003800000 */
.L_x_12404:
[----:B------:R-:W-:Y:S01]  /*1a90*/  STG.E.128 desc[UR4][R36.64], R52 ;  /* 0x0000003424007986 */ /* 0x000fe2000c101d04 */
[----:B------:R-:W0:Y:S03]  /*1aa0*/  @P5 LDC.64 R24, c[0x0][0x220] ;  /* 0x00008800ff185b82 */ /* 0x000e260000000a00 */
[----:B------:R1:W-:Y:S04]  /*1ab0*/  STG.E.128 desc[UR4][R36.64+0x10], R48 ;  /* 0x0000103024007986 */ /* 0x0003e8000c101d04 */
[----:B------:R-:W2:Y:S01]  /*1ac0*/  @P0 LDG.E.128 R4, desc[UR4][R56.64] ;  /* 0x0000000438040981 */ /* 0x000ea2000c1e1d00 */
[C---:B------:R-:W-:Y:S01]  /*1ad0*/  @!P6 ISETP.NE.U32.AND P2, PT, R74.reuse, RZ, PT ;  /* 0x000000ff4a00e20c */ /* 0x040fe20003f45070 */
[----:B------:R-:W1:Y:S02]  /*1ae0*/  @P0 LDC.64 R32, c[0x0][0x230] ;  /* 0x00008c00ff200b82 */ /* 0x000e640000000a00 */
[----:B------:R-:W3:Y:S01]  /*1af0*/  @P0 LDG.E.128 R8, desc[UR4][R56.64+0x10] ;  /* 0x0000100438080981 */ /* 0x000ee2000c1e1d00 */
[----:B------:R-:W-:-:S02]  /*1b00*/  @!P6 ISETP.NE.U32.AND P3, PT, R74, RZ, PT ;  /* 0x000000ff4a00e20c */ /* 0x000fc40003f65070 */
[C---:B------:R-:W-:Y:S02]  /*1b10*/  @!P6 ISETP.NE.AND.EX P2, PT, R75.reuse, RZ, PT, P2 ;  /* 0x000000ff4b00e20c */ /* 0x040fe40003f45320 */
[----:B------:R-:W-:Y:S02]  /*1b20*/  @!P6 ISETP.NE.AND.EX P3, PT, R75, RZ, PT, P3 ;  /* 0x000000ff4b00e20c */ /* 0x000fe40003f65330 */
[----:B------:R-:W-:Y:S02]  /*1b30*/  @!P6 ISETP.NE.U32.AND P1, PT, R74, RZ, PT ;  /* 0x000000ff4a00e20c */ /* 0x000fe40003f25070 */
[----:B------:R-:W-:Y:S02]  /*1b40*/  @P5 IADD3 R59, R73, 0x40, RZ ;  /* 0x00000040493b5810 */ /* 0x000fe40007ffe0ff */
[----:B------:R-:W-:Y:S02]  /*1b50*/  @!P6 ISETP.NE.AND.EX P1, PT, R75, RZ, PT, P1 ;  /* 0x000000ff4b00e20c */ /* 0x000fe40003f25310 */
[----:B------:R-:W-:Y:S01]  /*1b60*/  IADD3 R77, R67, 0x60, RZ ;  /* 0x00000060434d7810 */ /* 0x000fe20007ffe0ff */
[----:B0-----:R-:W-:Y:S01]  /*1b70*/  @P5 IMAD.WIDE.U32 R24, R59, 0x10, R24 ;  /* 0x000000103b185825 */ /* 0x001fe200078e0018 */
[----:B------:R-:W-:Y:S04]  /*1b80*/  BSSY B0, `(.L_x_12406) ;  /* 0x000001b000007945 */ /* 0x000fe80003800000 */
[----:B-----5:R0:W5:Y:S01]  /*1b90*/  @P5 LDG.E.128 R12, desc[UR4][R24.64] ;  /* 0x00000004180c5981 */ /* 0x020162000c1e1d00 */
[----:B-1----:R-:W-:-:S04]  /*1ba0*/  @P0 IMAD.WIDE.U32 R36, R77, 0x20, R32 ;  /* 0x000000204d240825 */ /* 0x002fc800078e0020 */
[----:B0-----:R-:W-:Y:S01]  /*1bb0*/  IMAD.WIDE.U32 R24, R65, 0x20, R2 ;  /* 0x0000002041187825 */ /* 0x001fe200078e0002 */
[----:B--2---:R-:W-:Y:S02]  /*1bc0*/  @!P6 FSEL R61, R5, RZ, P2 ;  /* 0x000000ff053de208 */ /* 0x004fe40001000000 */
        /* <DEDUP_REMOVED lines=20> */
[----:B------:R-:W-:-:S04]  /*1d10*/  FMUL.FTZ R60, R92, R33 ;  /* 0x000000215c3c7220 */ /* 0x000fc80000410000 */
[----:B------:R-:W-:-:S07]  /*1d20*/  @P0 FADD.FTZ R60, R4, R60 ;  /* 0x0000003c043c0221 */ /* 0x000fce0000010000 */
.L_x_12407:
[----:B------:R-:W-:Y:S05]  /*1d30*/  BSYNC B0 ;  /* 0x0000000000007941 */ /* 0x000fea0003800000 */
.L_x_12406:
[----:B------:R-:W-:Y:S04]  /*1d40*/  BSSY B0, `(.L_x_12408) ;  /* 0x0000007000007945 */ /* 0x000fe80003800000 */
[----:B------:R-:W-:Y:S05]  /*1d50*/  @!P6 BRA `(.L_x_12409) ;  /* 0x000000000014e947 */ /* 0x000fea0003800000 */
[----:B-----5:R-:W-:-:S04]  /*1d60*/  PRMT R0, R12, 0x7632, R0 ;  /* 0x000076320c007816 */ /* 0x020fc80000000000 */
[----:B------:R-:W-:-:S05]  /*1d70*/  SHF.L.U32 R0, R0, 0x10, RZ ;  /* 0x0000001000007819 */ /* 0x000fca00000006ff */
[----:B------:R-:W-:-:S04]  /*1d80*/  FMUL.FTZ R61, R0, UR6 ;  /* 0x00000006003d7c20 */ /* 0x000fc80008410000 */
[----:B------:R-:W-:-:S04]  /*1d90*/  FMUL.FTZ R61, R150, R61 ;  /* 0x0000003d963d7220 */ /* 0x000fc80000410000 */
[----:B------:R-:W-:-:S07]  /*1da0*/  @P0 FADD.FTZ R61, R5, R61 ;  /* 0x0000003d053d0221 */ /* 0x000fce0000010000 */
.L_x_12409:
[----:B------:R-:W-:Y:S05]  /*1db0*/  BSYNC B0 ;  /* 0x0000000000007941 */ /* 0x000fea0003800000 */
.L_x_12408:
[----:B------:R-:W-:Y:S04]  /*1dc0*/  BSSY B0, `(.L_x_12410) ;  /* 0x0000006000007945 */ /* 0x000fe80003800000 */
[----:B------:R-:W-:Y:S05]  /*1dd0*/  @!P6 BRA `(.L_x_12411) ;  /* 0x000000000010e947 */ /* 0x000fea0003800000 */
[----:B-----5:R-:W-:-:S05]  /*1de0*/  SHF.L.U32 R0, R13, 0x10, RZ ;  /* 0x000000100d007819 */ /* 0x020fca00000006ff */
[----:B------:R-:W-:-:S04]  /*1df0*/  FMUL.FTZ R0, R0, UR6 ;  /* 0x0000000600007c20 */ /* 0x000fc80008410000 */
[----:B------:R-:W-:-:S04]  /*1e00*/  FMUL.FTZ R62, R91, R0 ;  /* 0x000000005b3e7220 */ /* 0x000fc80000410000 */
[----:B------:R-:W-:-:S07]  /*1e10*/  @P0 FADD.FTZ R62, R6, R62 ;  /* 0x0000003e063e0221 */ /* 0x000fce0000010000 */
.L_x_12411:
[----:B------:R-:W-:Y:S05]  /*1e20*/  BSYNC B0 ;  /* 0x0000000000007941 */ /* 0x000fea0003800000 */
.L_x_12410:
[----:B------:R-:W-:Y:S04]  /*1e30*/  BSSY B0, `(.L_x_12412) ;  /* 0x0000007000007945 */ /* 0x000fe80003800000 */
[----:B------:R-:W-:Y:S05]  /*1e40*/  @!P6 BRA `(.L_x_12413) ;  /* 0x000000000014e947 */ /* 0x000fea0003800000 */
[----:B-----5:R-:W-:-:S04]  /*1e50*/  PRMT R0, R13, 0x7632, R0 ;  /* 0x000076320d007816 */ /* 0x020fc80000000000 */
[----:B------:R-:W-:-:S05]  /*1e60*/  SHF.L.U32 R0, R0, 0x10, RZ ;  /* 0x0000001000007819 */ /* 0x000fca00000006ff */
[----:B------:R-:W-:-:S04]  /*1e70*/  FMUL.FTZ R0, R0, UR6 ;  /* 0x0000000600007c20 */ /* 0x000fc80008410000 */
[----:B------:R-:W-:-:S04]  /*1e80*/  FMUL.FTZ R63, R151, R0 ;  /* 0x00000000973f7220 */ /* 0x000fc80000410000 */
[----:B------:R-:W-:-:S07]  /*1e90*/  @P0 FADD.FTZ R63, R7, R63 ;  /* 0x0000003f073f0221 */ /* 0x000fce0000010000 */
.L_x_12413:
[----:B------:R-:W-:Y:S05]  /*1ea0*/  BSYNC B0 ;  /* 0x0000000000007941 */ /* 0x000fea0003800000 */
.L_x_12412:
[----:B------:R-:W-:Y:S04]  /*1eb0*/  BSSY B0, `(.L_x_12414) ;  /* 0x0000006000007945 */ /* 0x000fe80003800000 */
[----:B------:R-:W-:Y:S05]  /*1ec0*/  @!P6 BRA `(.L_x_12415) ;  /* 0x000000000010e947 */ /* 0x000fea0003800000 */
[----:B-----5:R-:W-:-:S05]  /*1ed0*/  SHF.L.U32 R0, R14, 0x10, RZ ;  /* 0x000000100e007819 */ /* 0x020fca00000006ff */
[----:B------:R-:W-:-:S04]  /*1ee0*/  FMUL.FTZ R33, R0, UR6 ;  /* 0x0000000600217c20 */ /* 0x000fc80008410000 */
[----:B------:R-:W-:-:S04]  /*1ef0*/  FMUL.FTZ R56, R90, R33 ;  /* 0x000000215a387220 */ /* 0x000fc80000410000 */
[----:B------:R-:W-:-:S07]  /*1f00*/  @P0 FADD.FTZ R56, R8, R56 ;  /* 0x0000003808380221 */ /* 0x000fce0000010000 */
.L_x_12415:
[----:B------:R-:W-:Y:S05]  /*1f10*/  BSYNC B0 ;  /* 0x0000000000007941 */ /* 0x000fea0003800000 */
.L_x_12414:
[----:B------:R-:W-:Y:S04]  /*1f20*/  BSSY B0, `(.L_x_12416) ;  /* 0x0000007000007945 */ /* 0x000fe80003800000 */
[----:B------:R-:W-:Y:S05]  /*1f30*/  @!P6 BRA `(.L_x_12417) ;  /* 0x000000000014e947 */ /* 0x000fea0003800000 */
[----:B-----5:R-:W-:-:S04]  /*1f40*/  PRMT R0, R14, 0x7632, R0 ;  /* 0x000076320e007816 */ /* 0x020fc80000000000 */
[----:B------:R-:W-:-:S05]  /*1f50*/  SHF.L.U32 R0, R0, 0x10, RZ ;  /* 0x0000001000007819 */ /* 0x000fca00000006ff */
[----:B------:R-:W-:-:S04]  /*1f60*/  FMUL.FTZ R57, R0, UR6 ;  /* 0x0000000600397c20 */ /* 0x000fc80008410000 */
[----:B------:R-:W-:-:S04]  /*1f70*/  FMUL.FTZ R57, R152, R57 ;  /* 0x0000003998397220 */ /* 0x000fc80000410000 */
[----:B------:R-:W-:-:S07]  /*1f80*/  @P0 FADD.FTZ R57, R9, R57 ;  /* 0x0000003909390221 */ /* 0x000fce0000010000 */
.L_x_12417:
[----:B------:R-:W-:Y:S05]  /*1f90*/  BSYNC B0 ;  /* 0x0000000000007941 */ /* 0x000fea0003800000 */
.L_x_12416:
[----:B------:R-:W-:Y:S04]  /*1fa0*/  BSSY B0, `(.L_x_12418) ;  /* 0x0000006000007945 */ /* 0x000fe80003800000 */
[----:B------:R-:W-:Y:S05]  /*1fb0*/  @!P6 BRA `(.L_x_12419) ;  /* 0x000000000010e947 */ /* 0x000fea0003800000 */
[----:B-----5:R-:W-:-:S05]  /*1fc0*/  SHF.L.U32 R0, R15, 0x10, RZ ;  /* 0x000000100f007819 */ /* 0x020fca00000006ff */
[----:B------:R-:W-:-:S04]  /*1fd0*/  FMUL.FTZ R0, R0, UR6 ;  /* 0x0000000600007c20 */ /* 0x000fc80008410000 */
[----:B------:R-:W-:-:S04]  /*1fe0*/  FMUL.FTZ R58, R89, R0 ;  /* 0x00000000593a7220 */ /* 0x000fc80000410000 */
[----:B------:R-:W-:-:S07]  /*1ff0*/  @P0 FADD.FTZ R58, R10, R58 ;  /* 0x0000003a0a3a0221 */ /* 0x000fce0000010000 */
.L_x_12419:
[----:B------:R-:W-:Y:S05]  /*2000*/  BSYNC B0 ;  /* 0x0000000000007941 */ /* 0x000fea0003800000 */
.L_x_12418:
[----:B------:R-:W-:Y:S04]  /*2010*/  BSSY B0, `(.L_x_12420) ;  /* 0x0000007000007945 */ /* 0x000fe80003800000 */
[----:B------:R-:W-:Y:S05]  /*2020*/  @!P6 BRA `(.L_x_12421) ;  /* 0x000000000014e947 */ /* 0x000fea0003800000 */
[----:B-----5:R-:W-:-:S04]  /*2030*/  PRMT R0, R15, 0x7632, R0 ;  /* 0x000076320f007816 */ /* 0x020fc80000000000 */
[----:B------:R-:W-:-:S05]  /*2040*/  SHF.L.U32 R0, R0, 0x10, RZ ;  /* 0x0000001000007819 */ /* 0x000fca00000006ff */
[----:B------:R-:W-:-:S04]  /*2050*/  FMUL.FTZ R0, R0, UR6 ;  /* 0x0000000600007c20 */ /* 0x000fc80008410000 */
[----:B------:R-:W-:-:S04]  /*2060*/  FMUL.FTZ R59, R153, R0 ;  /* 0x00000000993b7220 */ /* 0x000fc80000410000 */
[----:B------:R-:W-:-:S07]  /*2070*/  @P0 FADD.FTZ R59, R11, R59 ;  /* 0x0000003b0b3b0221 */ /* 0x000fce0000010000 */
.L_x_12421:
[----:B------:R-:W-:Y:S05]  /*2080*/  BSYNC B0 ;  /* 0x0000000000007941 */ /* 0x000fea0003800000 */
.L_x_12420:
[----:B------:R-:W-:Y:S01]  /*2090*/  STG.E.128 desc[UR4][R24.64], R60 ;  /* 0x0000003c18007986 */ /* 0x000fe2000c101d04 */
[----:B------:R-:W0:Y:S03]  /*20a0*/  @P5 LDC.64 R64, c[0x0][0x220] ;  /* 0x00008800ff405b82 */ /* 0x000e260000000a00 */
[----:B------:R1:W-:Y:S04]  /*20b0*/  STG.E.128 desc[UR4][R24.64+0x10], R56 ;  /* 0x0000103818007986 */ /* 0x0003e8000c101d04 */
[----:B------:R-:W2:Y:S04]  /*20c0*/  @P0 LDG.E.128 R4, desc[UR4][R36.64] ;  /* 0x0000000424040981 */ /* 0x000ea8000c1e1d00 */
[----:B------:R-:W3:Y:S01]  /*20d0*/  @P0 LDG.E.128 R8, desc[UR4][R36.64+0x10] ;  /* 0x0000100424080981 */ /* 0x000ee2000c1e1d00 */
[----:B------:R-:W-:-:S02]  /*20e0*/  @P5 IADD3 R33, R73, 0x60, RZ ;  /* 0x0000006049215810 */ /* 0x000fc40007ffe0ff */
[C---:B------:R-:W-:Y:S02]  /*20f0*/  @!P6 ISETP.NE.U32.AND P2, PT, R74.reuse, RZ, PT ;  /* 0x000000ff4a00e20c */ /* 0x040fe40003f45070 */
[C---:B------:R-:W-:Y:S02]  /*2100*/  @!P6 ISETP.NE.U32.AND P3, PT, R74.reuse, RZ, PT ;  /* 0x000000ff4a00e20c */ /* 0x040fe40003f65070 */
[C---:B------:R-:W-:Y:S02]  /*2110*/  @!P6 ISETP.NE.AND.EX P2, PT, R75.reuse, RZ, PT, P2 ;  /* 0x000000ff4b00e20c */ /* 0x040fe40003f45320 */
[----:B------:R-:W-:Y:S01]  /*2120*/  @!P6 ISETP.NE.AND.EX P3, PT, R75, RZ, PT, P3 ;  /* 0x000000ff4b00e20c */ /* 0x000fe20003f65330 */
[----:B0-----:R-:W-:Y:S02]  /*2130*/  @P5 IMAD.WIDE.U32 R64, R33, 0x10, R64 ;  /* 0x0000001021405825 */ /* 0x001fe400078e0040 */
[----:B------:R-:W0:Y:S01]  /*2140*/  @P0 LDC.64 R32, c[0x0][0x230] ;  /* 0x00008c00ff200b82 */ /* 0x000e220000000a00 */
[----:B------:R-:W-:-:S02]  /*2150*/  @!P6 ISETP.NE.U32.AND P1, PT, R74, RZ, PT ;  /* 0x000000ff4a00e20c */ /* 0x000fc40003f25070 */
[----:B-----5:R3:W5:Y:S01]  /*2160*/  @P5 LDG.E.128 R12, desc[UR4][R64.64] ;  /* 0x00000004400c5981 */ /* 0x020762000c1e1d00 */
[----:B------:R-:W-:Y:S01]  /*2170*/  IADD3 R183, R67, 0x80, RZ ;  /* 0x0000008043b77810 */ /* 0x000fe20007ffe0ff */
[----:B------:R-:W-:Y:S01]  /*2180*/  BSSY B0, `(.L_x_12422) ;  /* 0x000001b000007945 */ /* 0x000fe20003800000 */
[----:B------:R-:W-:Y:S01]  /*2190*/  @!P6 ISETP.NE.AND.EX P1, PT, R75, RZ, PT, P1 ;  /* 0x000000ff4b00e20c */ /* 0x000fe20003f25310 */
[----:B-1----:R-:W-:-:S04]  /*21a0*/  IMAD.WIDE.U32 R24, R77, 0x20, R2 ;  /* 0x000000204d187825 */ /* 0x002fc800078e0002 */
[----:B0-----:R-:W-:Y:S01]  /*21b0*/  @P0 IMAD.WIDE.U32 R32, R183, 0x20, R32 ;  /* 0x00000020b7200825 */ /* 0x001fe200078e0020 */
        /* <DEDUP_REMOVED lines=23> */
.L_x_12423:
[----:B------:R-:W-:Y:S05]  /*2330*/  BSYNC B0 ;  /* 0x0000000000007941 */ /* 0x000fea0003800000 */
.L_x_12422:
[----:B------:R-:W-:Y:S04]  /*2340*/  BSSY B0, `(.L_x_12424) ;  /* 0x0000007000007945 */ /* 0x000fe80003800000 */
[----:B------:R-:W-:Y:S05]  /*2350*/  @!P6 BRA `(.L_x_12425) ;  /* 0x000000000014e947 */ /* 0x000fea0003800000 */
[----:B-----5:R-:W-:-:S04]  /*2360*/  PRMT R0, R12, 0x7632, R0 ;  /* 0x000076320c007816 */ /* 0x020fc80000000000 */
[----:B------:R-:W-:-:S05]  /*2370*/  SHF.L.U32 R0, R0, 0x10, RZ ;  /* 0x0000001000007819 */ /* 0x000fca00000006ff */
[----:B------:R-:W-:-:S04]  /*2380*/  FMUL.FTZ R69, R0, UR6 ;  /* 0x0000000600457c20 */ /* 0x000fc80008410000 */
[----:B------:R-:W-:-:S04]  /*2390*/  FMUL.FTZ R69, R154, R69 ;  /* 0x000000459a457220 */ /* 0x000fc80000410000 */
[----:B------:R-:W-:-:S07]  /*23a0*/  @P0 FADD.FTZ R69, R5, R69 ;  /* 0x0000004505450221 */ /* 0x000fce0000010000 */
.L_x_12425:
[----:B------:R-:W-:Y:S05]  /*23b0*/  BSYNC B0 ;  /* 0x0000000000007941 */ /* 0x000fea0003800000 */
.L_x_12424:
[----:B------:R-:W-:Y:S04]  /*23c0*/  BSSY B0, `(.L_x_12426) ;  /* 0x0000006000007945 */ /* 0x000fe80003800000 */
[----:B------:R-:W-:Y:S05]  /*23d0*/  @!P6 BRA `(.L_x_12427) ;  /* 0x000000000010e947 */ /* 0x000fea0003800000 */
[----:B-----5:R-:W-:-:S05]  /*23e0*/  SHF.L.U32 R0, R13, 0x10, RZ ;  /* 0x000000100d007819 */ /* 0x020fca00000006ff */
[----:B------:R-:W-:-:S04]  /*23f0*/  FMUL.FTZ R0, R0, UR6 ;  /* 0x0000000600007c20 */ /* 0x000fc80008410000 */
[----:B------:R-:W-:-:S04]  /*2400*/  FMUL.FTZ R70, R87, R0 ;  /* 0x0000000057467220 */ /* 0x000fc80000410000 */
[----:B------:R-:W-:-:S07]  /*2410*/  @P0 FADD.FTZ R70, R6, R70 ;  /* 0x0000004606460221 */ /* 0x000fce0000010000 */
.L_x_12427:
[----:B------:R-:W-:Y:S05]  /*2420*/  BSYNC B0 ;  /* 0x0000000000007941 */ /* 0x000fea0003800000 */
.L_x_12426:
[----:B------:R-:W-:Y:S04]  /*2430*/  BSSY B0, `(.L_x_12428) ;  /* 0x0000007000007945 */ /* 0x000fe80003800000 */
[----:B------:R-:W-:Y:S05]  /*2440*/  @!P6 BRA `(.L_x_12429) ;  /* 0x000000000014e947 */ /* 0x000fea0003800000 */
[----:B-----5:R-:W-:-:S04]  /*2450*/  PRMT R0, R13, 0x7632, R0 ;  /* 0x000076320d007816 */ /* 0x020fc80000000000 */
[----:B------:R-:W-:-:S05]  /*2460*/  SHF.L.U32 R0, R0, 0x10, RZ ;  /* 0x0000001000007819 */ /* 0x000fca00000006ff */
[----:B------:R-:W-:-:S04]  /*2470*/  FMUL.FTZ R0, R0, UR6 ;  /* 0x0000000600007c20 */ /* 0x000fc80008410000 */
[----:B------:R-:W-:-:S04]  /*2480*/  FMUL.FTZ R71, R155, R0 ;  /* 0x000000009b477220 */ /* 0x000fc80000410000 */
[----:B------:R-:W-:-:S07]  /*2490*/  @P0 FADD.FTZ R71, R7, R71 ;  /* 0x0000004707470221 */ /* 0x000fce0000010000 */
.L_x_12429:
[----:B------:R-:W-:Y:S05]  /*24a0*/  BSYNC B0 ;  /* 0x0000000000007941 */ /* 0x000fea0003800000 */
.L_x_12428:
[----:B------:R-:W-:Y:S04]  /*24b0*/  BSSY B0, `(.L_x_12430) ;  /* 0x0000006000007945 */ /* 0x000fe80003800000 */
[----:B------:R-:W-:Y:S05]  /*24c0*/  @!P6 BRA `(.L_x_12431) ;  /* 0x000000000010e947 */ /* 0x000fea0003800000 */
[----:B-----5:R-:W-:-:S05]  /*24d0*/  SHF.L.U32 R0, R14, 0x10, RZ ;  /* 0x000000100e007819 */ /* 0x020fca00000006ff */
[----:B------:R-:W-:-:S04]  /*24e0*/  FMUL.FTZ R37, R0, UR6 ;  /* 0x0000000600257c20 */ /* 0x000fc80008410000 */
[----:B------:R-:W-:-:S04]  /*24f0*/  FMUL.FTZ R64, R86, R37 ;  /* 0x0000002556407220 */ /* 0x000fc80000410000 */
[----:B------:R-:W-:-:S07]  /*2500*/  @P0 FADD.FTZ R64, R8, R64 ;  /* 0x0000004008400221 */ /* 0x000fce0000010000 */
.L_x_12431:
[----:B------:R-:W-:Y:S05]  /*2510*/  BSYNC B0 ;  /* 0x0000000000007941 */ /* 0x000fea0003800000 */
.L_x_12430:
[----:B------:R-:W-:Y:S04]  /*2520*/  BSSY B0, `(.L_x_12432) ;  /* 0x0000007000007945 */ /* 0x000fe80003800000 */
[----:B------:R-:W-:Y:S05]  /*2530*/  @!P6 BRA `(.L_x_12433) ;  /* 0x000000000014e947 */ /* 0x000fea0003800000 */
[----:B-----5:R-:W-:-:S04]  /*2540*/  PRMT R0, R14, 0x7632, R0 ;  /* 0x000076320e007816 */ /* 0x020fc80000000000 */
[----:B------:R-:W-:-:S05]  /*2550*/  SHF.L.U32 R0, R0, 0x10, RZ ;  /* 0x0000001000007819 */ /* 0x000fca00000006ff */
[----:B------:R-:W-:-:S04]  /*2560*/  FMUL.FTZ R65, R0, UR6 ;  /* 0x0000000600417c20 */ /* 0x000fc80008410000 */
[----:B------:R-:W-:-:S04]  /*2570*/  FMUL.FTZ R65, R156, R65 ;  /* 0x000000419c417220 */ /* 0x000fc80000410000 */
[----:B------:R-:W-:-:S07]  /*2580*/  @P0 FADD.FTZ R65, R9, R65 ;  /* 0x0000004109410221 */ /* 0x000fce0000010000 */
.L_x_12433:
[----:B------:R-:W-:Y:S05]  /*2590*/  BSYNC B0 ;  /* 0x0000000000007941 */ /* 0x000fea0003800000 */
.L_x_12432:
[----:B------:R-:W-:Y:S04]  /*25a0*/  BSSY B0, `(.L_x_12434) ;  /* 0x0000006000007945 */ /* 0x000fe80003800000 */
[----:B------:R-:W-:Y:S05]  /*25b0*/  @!P6 BRA `(.L_x_12435) ;  /* 0x000000000010e947 */ /* 0x000fea0003800000 */
[----:B-----5:R-:W-:-:S05]  /*25c0*/  SHF.L.U32 R0, R15, 0x10, RZ ;  /* 0x000000100f007819 */ /* 0x020fca00000006ff */
[----:B------:R-:W-:-:S04]  /*25d0*/  FMUL.FTZ R0, R0, UR6 ;  /* 0x0000000600007c20 */ /* 0x000fc80008410000 */
[----:B------:R-:W-:-:S04]  /*25e0*/  FMUL.FTZ R66, R85, R0 ;  /* 0x0000000055427220 */ /* 0x000fc80000410000 */
[----:B------:R-:W-:-:S07]  /*25f0*/  @P0 FADD.FTZ R66, R10, R66 ;  /* 0x000000420a420221 */ /* 0x000fce0000010000 */
.L_x_12435:
[----:B------:R-:W-:Y:S05]  /*2600*/  BSYNC B0 ;  /* 0x0000000000007941 */ /* 0x000fea0003800000 */
.L_x_12434:
[----:B------:R-:W-:Y:S04]  /*2610*/  BSSY B0, `(.L_x_12436) ;  /* 0x0000007000007945 */ /* 0x000fe80003800000 */
[----:B------:R-:W-:Y:S05]  /*2620*/  @!P6 BRA `(.L_x_12437) ;  /* 0x000000000014e947 */ /* 0x000fea0003800000 */
[----:B-----5:R-:W-:-:S04]  /*2630*/  PRMT R0, R15, 0x7632, R0 ;  /* 0x000076320f007816 */ /* 0x020fc80000000000 */
[----:B------:R-:W-:-:S05]  /*2640*/  SHF.L.U32 R0, R0, 0x10, RZ ;  /* 0x0000001000007819 */ /* 0x000fca00000006ff */
[----:B------:R-:W-:-:S04]  /*2650*/  FMUL.FTZ R0, R0, UR6 ;  /* 0x0000000600007c20 */ /* 0x000fc80008410000 */
[----:B------:R-:W-:-:S04]  /*2660*/  FMUL.FTZ R67, R157, R0 ;  /* 0x000000009d437220 */ /* 0x000fc80000410000 */
[----:B------:R-:W-:-:S07]  /*2670*/  @P0 FADD.FTZ R67, R11, R67 ;  /* 0x000000430b430221 */ /* 0x000fce0000010000 */
.L_x_12437:
[----:B------:R-:W-:Y:S05]  /*2680*/  BSYNC B0 ;  /* 0x0000000000007941 */ /* 0x000fea0003800000 */
.L_x_12436:
[----:B------:R0:W-:Y:S01]  /*2690*/  STG.E.128 desc[UR4][R24.64], R68 ;  /* 0x0000004418007986 */ /* 0x0001e2000c101d04 */
[----:B------:R-:W1:Y:S03]  /*26a0*/  @P5 LDC.64 R36, c[0x0][0x220] ;  /* 0x00008800ff245b82 */ /* 0x000e660000000a00 */
[----:B------:R0:W-:Y:S04]  /*26b0*/  STG.E.128 desc[UR4][R24.64+0x10], R64 ;  /* 0x0000104018007986 */ /* 0x0001e8000c101d04 */
[----:B------:R-:W2:Y:S04]  /*26c0*/  @P0 LDG.E.128 R4, desc[UR4][R32.64] ;  /* 0x0000000420040981 */ /* 0x000ea8000c1e1d00 */
[----:B------:R-:W3:Y:S01]  /*26d0*/  @P0 LDG.E.128 R8, desc[UR4][R32.64+0x10] ;  /* 0x0000100420080981 */ /* 0x000ee2000c1e1d00 */
[----:B------:R-:W-:-:S02]  /*26e0*/  @P5 IADD3 R73, R73, 0x80, RZ ;  /* 0x0000008049495810 */ /* 0x000fc40007ffe0ff */
[C---:B------:R-:W-:Y:S02]  /*26f0*/  @!P6 ISETP.NE.U32.AND P2, PT, R74.reuse, RZ, PT ;  /* 0x000000ff4a00e20c */ /* 0x040fe40003f45070 */
[C---:B------:R-:W-:Y:S02]  /*2700*/  @!P6 ISETP.NE.U32.AND P1, PT, R74.reuse, RZ, PT ;  /* 0x000000ff4a00e20c */ /* 0x040fe40003f25070 */
[----:B------:R-:W-:Y:S01]  /*2710*/  @!P6 ISETP.NE.U32.AND P3, PT, R74, RZ, PT ;  /* 0x000000ff4a00e20c */ /* 0x000fe20003f65070 */
[----:B-1----:R-:W-:-:S05]  /*2720*/  @P5 IMAD.WIDE.U32 R36, R73, 0x10, R36 ;  /* 0x0000001049245825 */ /* 0x002fca00078e0024 */
[----:B-----5:R0:W5:Y:S01]  /*2730*/  @P5 LDG.E.128 R12, desc[UR4][R36.64] ;  /* 0x00000004240c5981 */ /* 0x020162000c1e1d00 */
[----:B------:R-:W-:Y:S01]  /*2740*/  @!P6 ISETP.NE.U32.AND P5, PT, R74, RZ, PT ;  /* 0x000000ff4a00e20c */ /* 0x000fe20003fa5070 */
[----:B------:R-:W-:Y:S01]  /*2750*/  BSSY B0, `(.L_x_12438) ;  /* 0x000001a000007945 */ /* 0x000fe20003800000 */
[C---:B------:R-:W-:Y:S02]  /*2760*/  @!P6 ISETP.NE.AND.EX P2, PT, R75.reuse, RZ, PT, P2 ;  /* 0x000000ff4b00e20c */ /* 0x040fe40003f45320 */
[C---:B------:R-:W-:Y:S02]  /*2770*/  @!P6 ISETP.NE.AND.EX P1, PT, R75.reuse, RZ, PT, P1 ;  /* 0x000000ff4b00e20c */ /* 0x040fe40003f25310 */
[C---:B------:R-:W-:Y:S02]  /*2780*/  @!P6 ISETP.NE.AND.EX P5, PT, R75.reuse, RZ, PT, P5 ;  /* 0x000000ff4b00e20c */ /* 0x040fe40003fa5350 */
[----:B------:R-:W-:Y:S02]  /*2790*/  @!P6 ISETP.NE.AND.EX P3, PT, R75, RZ, PT, P3 ;  /* 0x000000ff4b00e20c */ /* 0x000fe40003f65330 */
[----:B--2---:R-:W-:-:S02]  /*27a0*/  @!P6 FSEL R77, R5, RZ, P2 ;  /* 0x000000ff054de208 */ /* 0x004fc40001000000 */
[----:B------:R-:W-:Y:S02]  /*27b0*/  @!P6 FSEL R78, R6, RZ, P1 ;  /* 0x000000ff064ee208 */ /* 0x000fe40000800000 */
[----:B------:R-:W-:Y:S02]  /*27c0*/  @!P6 FSEL R79, R7, RZ, P5 ;  /* 0x000000ff074fe208 */ /* 0x000fe40002800000 */
[----:B---3--:R-:W-:Y:S02]  /*27d0*/  @!P6 FSEL R72, R8, RZ, P3 ;  /* 0x000000ff0848e208 */ /* 0x008fe40001800000 */
        /* <DEDUP_REMOVED lines=12> */
[----:B0-----:R-:W-:Y:S06]  /*28a0*/  @!P6 BRA `(.L_x_12439) ;  /* 0x000000000010e947 */ /* 0x001fec0003800000 */
[----:B-----5:R-:W-:-:S05]  /*28b0*/  SHF.L.U32 R0, R12, 0x10, RZ ;  /* 0x000000100c007819 */ /* 0x020fca00000006ff */
[----:B------:R-:W-:-:S04]  /*28c0*/  FMUL.FTZ R25, R0, UR6 ;  /* 0x0000000600197c20 */ /* 0x000fc80008410000 */
[----:B------:R-:W-:-:S04]  /*28d0*/  FMUL.FTZ R76, R84, R25 ;  /* 0x00000019544c7220 */ /* 0x000fc80000410000 */
[----:B------:R-:W-:-:S07]  /*28e0*/  @P0 FADD.FTZ R76, R4, R76 ;  /* 0x0000004c044c0221 */ /* 0x000fce0000010000 */
.L_x_12439:
[----:B------:R-:W-:Y:S05]  /*28f0*/  BSYNC B0 ;  /* 0x0000000000007941 */ /* 0x000fea0003800000 */
.L_x_12438:
[----:B------:R-:W-:Y:S04]  /*2900*/  BSSY B0, `(.L_x_12440) ;  /* 0x0000007000007945 */ /* 0x000fe80003800000 */
[----:B------:R-:W-:Y:S05]  /*2910*/  @!P6 BRA `(.L_x_12441) ;  /* 0x000000000014e947 */ /* 0x000fea0003800000 */
[----:B-----5:R-:W-:-:S04]  /*2920*/  PRMT R0, R12, 0x7632, R0 ;  /* 0x000076320c007816 */ /* 0x020fc80000000000 */
[----:B------:R-:W-:-:S05]  /*2930*/  SHF.L.U32 R0, R0, 0x10, RZ ;  /* 0x0000001000007819 */ /* 0x000fca00000006ff */
[----:B------:R-:W-:-:S04]  /*2940*/  FMUL.FTZ R77, R0, UR6 ;  /* 0x00000006004d7c20 */ /* 0x000fc80008410000 */
[----:B------:R-:W-:-:S04]  /*2950*/  FMUL.FTZ R77, R158, R77 ;  /* 0x0000004d9e4d7220 */ /* 0x000fc80000410000 */
[----:B------:R-:W-:-:S07]  /*2960*/  @P0 FADD.FTZ R77, R5, R77 ;  /* 0x0000004d054d0221 */ /* 0x000fce0000010000 */
.L_x_12441:
[----:B------:R-:W-:Y:S05]  /*2970*/  BSYNC B0 ;  /* 0x0000000000007941 */ /* 0x000fea0003800000 */
.L_x_12440:
[----:B------:R-:W-:Y:S04]  /*2980*/  BSSY B0, `(.L_x_12442) ;  /* 0x0000006000007945 */ /* 0x000fe80003800000 */
[----:B------:R-:W-:Y:S05]  /*2990*/  @!P6 BRA `(.L_x_12443) ;  /* 0x000000000010e947 */ /* 0x000fea0003800000 */
[----:B-----5:R-:W-:-:S05]  /*29a0*/  SHF.L.U32 R0, R13, 0x10, RZ ;  /* 0x000000100d007819 */ /* 0x020fca00000006ff */
[----:B------:R-:W-:-:S04]  /*29b0*/  FMUL.FTZ R0, R0, UR6 ;  /* 0x0000000600007c20 */ /* 0x000fc80008410000 */
[----:B------:R-:W-:-:S04]  /*29c0*/  FMUL.FTZ R78, R83, R0 ;  /* 0x00000000534e7220 */ /* 0x000fc80000410000 */
[----:B------:R-:W-:-:S07]  /*29d0*/  @P0 FADD.FTZ R78, R6, R78 ;  /* 0x0000004e064e0221 */ /* 0x000fce0000010000 */
.L_x_12443:
[----:B------:R-:W-:Y:S05]  /*29e0*/  BSYNC B0 ;  /* 0x0000000000007941 */ /* 0x000fea0003800000 */
.L_x_12442:
[----:B------:R-:W-:Y:S04]  /*29f0*/  BSSY B0, `(.L_x_12444) ;  /* 0x0000007000007945 */ /* 0x000fe80003800000 */
[----:B------:R-:W-:Y:S05]  /*2a00*/  @!P6 BRA `(.L_x_12445) ;  /* 0x000000000014e947 */ /* 0x000fea0003800000 */
[----:B-----5:R-:W-:-:S04]  /*2a10*/  PRMT R0, R13, 0x7632, R0 ;  /* 0x000076320d007816 */ /* 0x020fc80000000000 */
[----:B------:R-:W-:-:S05]  /*2a20*/  SHF.L.U32 R0, R0, 0x10, RZ ;  /* 0x0000001000007819 */ /* 0x000fca00000006ff */
[----:B------:R-:W-:-:S04]  /*2a30*/  FMUL.FTZ R0, R0, UR6 ;  /* 0x0000000600007c20 */ /* 0x000fc80008410000 */
[----:B------:R-:W-:-:S04]  /*2a40*/  FMUL.FTZ R79, R159, R0 ;  /* 0x000000009f4f7220 */ /* 0x000fc80000410000 */
[----:B------:R-:W-:-:S07]  /*2a50*/  @P0 FADD.FTZ R79, R7, R79 ;  /* 0x0000004f074f0221 */ /* 0x000fce0000010000 */
.L_x_12445:
[----:B------:R-:W-:Y:S05]  /*2a60*/  BSYNC B0 ;  /* 0x0000000000007941 */ /* 0x000fea0003800000 */
.L_x_12444:
[----:B------:R-:W-:Y:S04]  /*2a70*/  BSSY B0, `(.L_x_12446) ;  /* 0x0000006000007945 */ /* 0x000fe80003800000 */
[----:B------:R-:W-:Y:S05]  /*2a80*/  @!P6 BRA `(.L_x_12447) ;  /* 0x000000000010e947 */ /* 0x000fea0003800000 */
[----:B-----5:R-:W-:-:S05]  /*2a90*/  SHF.L.U32 R0, R14, 0x10, RZ ;  /* 0x000000100e007819 */ /* 0x020fca00000006ff */
[----:B------:R-:W-:-:S04]  /*2aa0*/  FMUL.FTZ R25, R0, UR6 ;  /* 0x0000000600197c20 */ /* 0x000fc80008410000 */
[----:B------:R-:W-:-:S04]  /*2ab0*/  FMUL.FTZ R72, R82, R25 ;  /* 0x0000001952487220 */ /* 0x000fc80000410000 */
[----:B------:R-:W-:-:S07]  /*2ac0*/  @P0 FADD.FTZ R72, R8, R72 ;  /* 0x0000004808480221 */ /* 0x000fce0000010000 */
.L_x_12447:
[----:B------:R-:W-:Y:S05]  /*2ad0*/  BSYNC B0 ;  /* 0x0000000000007941 */ /* 0x000fea0003800000 */
.L_x_12446:
[----:B------:R-:W-:Y:S04]  /*2ae0*/  BSSY B0, `(.L_x_12448) ;  /* 0x0000007000007945 */ /* 0x000fe80003800000 */
[----:B------:R-:W-:Y:S05]  /*2af0*/  @!P6 BRA `(.L_x_12449) ;  /* 0x000000000014e947 */ /* 0x000fea0003800000 */
[----:B-----5:R-:W-:-:S04]  /*2b00*/  PRMT R0, R14, 0x7632, R0 ;  /* 0x000076320e007816 */ /* 0x020fc80000000000 */
[----:B------:R-:W-:-:S05]  /*2b10*/  SHF.L.U32 R0, R0, 0x10, RZ ;  /* 0x0000001000007819 */ /* 0x000fca00000006ff */
[----:B------:R-:W-:-:S04]  /*2b20*/  FMUL.FTZ R73, R0, UR6 ;  /* 0x0000000600497c20 */ /* 0x000fc80008410000 */
[----:B------:R-:W-:-:S04]  /*2b30*/  FMUL.FTZ R73, R160, R73 ;  /* 0x00000049a0497220 */ /* 0x000fc80000410000 */
[----:B------:R-:W-:-:S07]  /*2b40*/  @P0 FADD.FTZ R73, R9, R73 ;  /* 0x0000004909490221 */ /* 0x000fce0000010000 */
.L_x_12449:
[----:B------:R-:W-:Y:S05]  /*2b50*/  BSYNC B0 ;  /* 0x0000000000007941 */ /* 0x000fea0003800000 */
.L_x_12448:
[----:B------:R-:W-:Y:S04]  /*2b60*/  BSSY B0, `(.L_x_12450) ;  /* 0x0000006000007945 */ /* 0x000fe80003800000 */
[----:B------:R-:W-:Y:S05]  /*2b70*/  @!P6 BRA `(.L_x_12451) ;  /* 0x000000000010e947 */ /* 0x000fea0003800000 */
[----:B-----5:R-:W-:-:S05]  /*2b80*/  SHF.L.U32 R0, R15, 0x10, RZ ;  /* 0x000000100f007819 */ /* 0x020fca00000006ff */
[----:B------:R-:W-:-:S04]  /*2b90*/  FMUL.FTZ R0, R0, UR6 ;  /* 0x0000000600007c20 */ /* 0x000fc80008410000 */
[----:B------:R-:W-:-:S04]  /*2ba0*/  FMUL.FTZ R74, R81, R0 ;  /* 0x00000000514a7220 */ /* 0x000fc80000410000 */
[----:B------:R-:W-:-:S07]  /*2bb0*/  @P0 FADD.FTZ R74, R10, R74 ;  /* 0x0000004a0a4a0221 */ /* 0x000fce0000010000 */
.L_x_12451:
[----:B------:R-:W-:Y:S05]  /*2bc0*/  BSYNC B0 ;  /* 0x0000000000007941 */ /* 0x000fea0003800000 */
.L_x_12450:
[----:B------:R-:W-:Y:S04]  /*2bd0*/  BSSY B0, `(.L_x_12452) ;  /* 0x0000007000007945 */ /* 0x000fe80003800000 */
[----:B------:R-:W-:Y:S05]  /*2be0*/  @!P6 BRA `(.L_x_12453) ;  /* 0x000000000014e947 */ /* 0x000fea0003800000 */
[----:B-----5:R-:W-:-:S04]  /*2bf0*/  PRMT R0, R15, 0x7632, R0 ;  /* 0x000076320f007816 */ /* 0x020fc80000000000 */
[----:B------:R-:W-:-:S05]  /*2c00*/  SHF.L.U32 R0, R0, 0x10, RZ ;  /* 0x0000001000007819 */ /* 0x000fca00000006ff */
[----:B------:R-:W-:-:S04]  /*2c10*/  FMUL.FTZ R0, R0, UR6 ;  /* 0x0000000600007c20 */ /* 0x000fc80008410000 */
[----:B------:R-:W-:-:S04]  /*2c20*/  FMUL.FTZ R75, R161, R0 ;  /* 0x00000000a14b7220 */ /* 0x000fc80000410000 */
[----:B------:R-:W-:-:S07]  /*2c30*/  @P0 FADD.FTZ R75, R11, R75 ;  /* 0x0000004b0b4b0221 */ /* 0x000fce0000010000 */
.L_x_12453:
[----:B------:R-:W-:Y:S05]  /*2c40*/  BSYNC B0 ;  /* 0x0000000000007941 */ /* 0x000fea0003800000 */
.L_x_12452:
        /* <DEDUP_REMOVED lines=148> */
.L_x_12469:
[----:B------:R-:W2:Y:S01]  /*3590*/  @!P0 LDC.64 R2, c[0x0][0x250] ;  /* 0x00009400ff028b82 */ /* 0x000ea20000000a00 */
[----:B------:R-:W-:Y:S01]  /*35a0*/  FMUL.FTZ R0, R33, R33 ;  /* 0x0000002121007220 */ /* 0x000fe20000410000 */
[----:B-1----:R-:W-:Y:S01]  /*35b0*/  FADD.FTZ R183, R37, R172 ;  /* 0x000000ac25b77221 */ /* 0x002fe20000010000 */
[----:B------:R-:W-:Y:S03]  /*35c0*/  BSSY B0, `(.L_x_12455) ;  /* 0x00000c4000007945 */ /* 0x000fe60003800000 */
        /* <DEDUP_REMOVED lines=14> */
[----:B------:R-:W-:Y:S02]  /*36b0*/  IADD3 R170, R170, -0x1, RZ ;  /* 0xffffffffaaaa7810 */ /* 0x000fe40007ffe0ff */
[----:B------:R-:W-:Y:S01]  /*36c0*/  PRMT R2, R20, 0x7632, R2 ;  /* 0x0000763214027816 */ /* 0x000fe20000000002 */
[C---:B------:R-:W-:Y:S01]  /*36d0*/  FADD.FTZ R24, -R33.reuse, R47 ;  /* 0x0000002f21187221 */ /* 0x040fe20000010100 */
[C---:B------:R-:W-:Y:S01]  /*36e0*/  FADD.FTZ R32, -R33.reuse, R41 ;  /* 0x0000002921207221 */ /* 0x040fe20000010100 */
[----:B------:R-:W-:Y:S02]  /*36f0*/  IMAD R181, R170, R181, RZ ;  /* 0x000000b5aab57224 */ /* 0x000fe400078e02ff */
[C---:B------:R-:W-:Y:S01]  /*3700*/  FADD.FTZ R44, -R33.reuse, R44 ;  /* 0x0000002c212c7221 */ /* 0x040fe20000010100 */
[----:B------:R-:W-:Y:S01]  /*3710*/  FADD.FTZ R172, -R33, R43 ;  /* 0x0000002b21ac7221 */ /* 0x000fe20000010100 */
[----:B------:R-:W-:Y:S01]  /*3720*/  PRMT R41, R23, 0x7632, R41 ;  /* 0x0000763217297816 */ /* 0x000fe20000000029 */
[----:B------:R-:W-:Y:S01]  /*3730*/  FADD.FTZ R170, -R33, R42 ;  /* 0x0000002a21aa7221 */ /* 0x000fe20000010100 */
[----:B------:R-:W-:Y:S01]  /*3740*/  FMUL.FTZ R36, R37, R24 ;  /* 0x0000001825247220 */ /* 0x000fe20000410000 */
[C---:B------:R-:W-:Y:S01]  /*3750*/  FADD.FTZ R40, -R33.reuse, R40 ;  /* 0x0000002821287221 */ /* 0x040fe20000010100 */
[C---:B------:R-:W-:Y:S01]  /*3760*/  FADD.FTZ R184, -R33.reuse, R60 ;  /* 0x0000003c21b87221 */ /* 0x040fe20000010100 */
[C---:B------:R-:W-:Y:S01]  /*3770*/  FADD.FTZ R186, -R33.reuse, R61 ;  /* 0x0000003d21ba7221 */ /* 0x040fe20000010100 */
[----:B------:R-:W-:Y:S01]  /*3780*/  SHF.L.U32 R24, R20, 0x10, RZ ;  /* 0x0000001014187819 */ /* 0x000fe200000006ff */
[----:B------:R-:W-:Y:S01]  /*3790*/  FADD.FTZ R0, -R33, R45 ;  /* 0x0000002d21007221 */ /* 0x000fe20000010100 */
[----:B------:R-:W-:Y:S01]  /*37a0*/  SHF.L.U32 R60, R23, 0x10, RZ ;  /* 0x00000010173c7819 */ /* 0x000fe200000006ff */
[C---:B------:R-:W-:Y:S01]  /*37b0*/  FMUL.FTZ R3, R37.reuse, R44 ;  /* 0x0000002c25037220 */ /* 0x040fe20000410000 */
[----:B------:R-:W-:Y:S01]  /*37c0*/  FMUL.FTZ R61, R37, R172 ;  /* 0x000000ac253d7220 */ /* 0x000fe20000410000 */
[----:B------:R-:W-:Y:S01]  /*37d0*/  SHF.L.U32 R41, R41, 0x10, RZ ;  /* 0x0000001029297819 */ /* 0x000fe200000006ff */
[C---:B------:R-:W-:Y:S01]  /*37e0*/  FMUL.FTZ R170, R37.reuse, R170 ;  /* 0x000000aa25aa7220 */ /* 0x040fe20000410000 */
[C---:B------:R-:W-:Y:S01]  /*37f0*/  FMUL.FTZ R43, R37.reuse, R32 ;  /* 0x00000020252b7220 */ /* 0x040fe20000410000 */
[----:B------:R-:W-:Y:S01]  /*3800*/  FMUL.FTZ R42, R37, R40 ;  /* 0x00000028252a7220 */ /* 0x000fe20000410000 */
[----:B------:R-:W-:Y:S01]  /*3810*/  SHF.L.U32 R32, R2, 0x10, RZ ;  /* 0x0000001002207819 */ /* 0x000fe200000006ff */
[----:B------:R-:W-:Y:S01]  /*3820*/  FADD.FTZ R198, -R33, R71 ;  /* 0x0000004721c67221 */ /* 0x000fe20000010100 */
[----:B------:R-:W-:Y:S01]  /*3830*/  FMUL.FTZ R25, R37, R0 ;  /* 0x0000000025197220 */ /* 0x000fe20000410000 */
[----:B------:R-:W-:Y:S01]  /*3840*/  FFMA.FTZ R40, R3, R24, R116 ;  /* 0x0000001803287223 */ /* 0x000fe20000010074 */
[----:B------:R-:W-:Y:S01]  /*3850*/  FFMA.FTZ R170, R170, R60, R113 ;  /* 0x0000003caaaa7223 */ /* 0x000fe20000010071 */
[----:B------:R-:W-:Y:S01]  /*3860*/  FFMA.FTZ R71, R61, R41, R126 ;  /* 0x000000293d477223 */ /* 0x000fe2000001007e */
[----:B------:R-:W-:Y:S01]  /*3870*/  PRMT R3, R27, 0x7632, R3 ;  /* 0x000076321b037816 */ /* 0x000fe20000000003 */
[C---:B------:R-:W-:Y:S01]  /*3880*/  FADD.FTZ R46, -R33.reuse, R46 ;  /* 0x0000002e212e7221 */ /* 0x040fe20000010100 */
[C---:B------:R-:W-:Y:S01]  /*3890*/  FADD.FTZ R182, -R33.reuse, R51 ;  /* 0x0000003321b67221 */ /* 0x040fe20000010100 */
[----:B------:R-:W0:Y:S01]  /*38a0*/  LDC.64 R60, c[0x0][0x2b8] ;  /* 0x0000ae00ff3c7b82 */ /* 0x000e220000000a00 */
        /* <DEDUP_REMOVED lines=29> */
[----:B------:R-:W-:Y:S01]  /*3a80*/  PRMT R25, R30, 0x7632, R25 ;  /* 0x000076321e197816 */ /* 0x000fe20000000019 */
[----:B------:R-:W-:Y:S01]  /*3a90*/  FMUL.FTZ R33, R37, R46 ;  /* 0x0000002e25217220 */ /* 0x000fe20000410000 */
[----:B------:R-:W-:Y:S01]  /*3aa0*/  SHF.L.U32 R3, R3, 0x10, RZ ;  /* 0x0000001003037819 */ /* 0x000fe200000006ff */
[----:B------:R-:W-:Y:S01]  /*3ab0*/  FMUL.FTZ R182, R37, R182 ;  /* 0x000000b625b67220 */ /* 0x000fe20000410000 */
        /* <DEDUP_REMOVED lines=32> */
[----:B------:R-:W-:Y:S01]  /*3cc0*/  SHF.R.S32.HI R2, RZ, 0x1f, R181 ;  /* 0x0000001fff027819 */ /* 0x000fe200000114b5 */
        /* <DEDUP_REMOVED lines=13> */
[----:B------:R-:W-:Y:S01]  /*3da0*/  LEA.HI R2, R2, R181, RZ, 0x3 ;  /* 0x000000b502027211 */ /* 0x000fe200078f18ff */
[----:B------:R-:W-:Y:S01]  /*3db0*/  FFMA.FTZ R77, R192, R32, R135 ;  /* 0x00000020c04d7223 */ /* 0x000fe20000010087 */
[----:B------:R-:W-:Y:S01]  /*3dc0*/  SHF.L.U32 R25, R35, 0x10, RZ ;  /* 0x0000001023197819 */ /* 0x000fe200000006ff */
[----:B------:R-:W-:Y:S01]  /*3dd0*/  FFMA.FTZ R70, R69, R3, R108 ;  /* 0x0000000345467223 */ /* 0x000fe2000001006c */
[----:B------:R-:W-:Y:S01]  /*3de0*/  SHF.L.U32 R37, R39, 0x10, RZ ;  /* 0x0000001027257819 */ /* 0x000fe200000006ff */
[----:B------:R-:W-:Y:S01]  /*3df0*/  FFMA.FTZ R46, R121, R50, R110 ;  /* 0x00000032792e7223 */ /* 0x000fe2000001006e */
[----:B------:R-:W-:Y:S01]  /*3e00*/  PRMT R24, R35, 0x7632, R24 ;  /* 0x0000763223187816 */ /* 0x000fe20000000018 */
[----:B------:R-:W-:Y:S01]  /*3e10*/  FFMA.FTZ R68, R163, R36, R122 ;  /* 0x00000024a3447223 */ /* 0x000fe2000001007a */
[----:B------:R-:W-:Y:S01]  /*3e20*/  PRMT R32, R39, 0x7632, R32 ;  /* 0x0000763227207816 */ /* 0x000fe20000000020 */
[----:B------:R-:W-:Y:S01]  /*3e30*/  FFMA.FTZ R50, R145, R66, R106 ;  /* 0x0000004291327223 */ /* 0x000fe2000001006a */
[----:B------:R-:W-:Y:S01]  /*3e40*/  LEA.HI.SX32 R3, R2, R117, 0x1d ;  /* 0x0000007502037211 */ /* 0x000fe200078feaff */
[----:B------:R-:W-:Y:S01]  /*3e50*/  FFMA.FTZ R49, R26, R49, R107 ;  /* 0x000000311a317223 */ /* 0x000fe2000001006b */
[----:B------:R-:W-:Y:S01]  /*3e60*/  F2FP.BF16.F32.PACK_AB R44, R44, R67 ;  /* 0x000000432c2c723e */ /* 0x000fe200000010ff */
[----:B------:R-:W-:Y:S01]  /*3e70*/  FFMA.FTZ R67, R171, R48, R132 ;  /* 0x00000030ab437223 */ /* 0x000fe20000010084 */
[----:B------:R-:W-:Y:S01]  /*3e80*/  FFMA.FTZ R48, R164, R53, R133 ;  /* 0x00000035a4307223 */ /* 0x000fe20000010085 */
[----:B------:R-:W-:Y:S01]  /*3e90*/  FFMA.FTZ R66, R123, R64, R102 ;  /* 0x000000407b427223 */ /* 0x000fe20000010066 */
[----:B------:R-:W-:Y:S01]  /*3ea0*/  SHF.L.U32 R24, R24, 0x10, RZ ;  /* 0x0000001018187819 */ /* 0x000fe200000006ff */
[----:B------:R-:W-:Y:S01]  /*3eb0*/  FFMA.FTZ R202, R202, R25, R101 ;  /* 0x00000019caca7223 */ /* 0x000fe20000010065 */
[----:B------:R-:W-:Y:S01]  /*3ec0*/  SHF.L.U32 R32, R32, 0x10, RZ ;  /* 0x0000001020207819 */ /* 0x000fe200000006ff */
[----:B------:R-:W-:Y:S01]  /*3ed0*/  FFMA.FTZ R74, R74, R37, R97 ;  /* 0x000000254a4a7223 */ /* 0x000fe20000010061 */
[----:B------:R-:W-:Y:S01]  /*3ee0*/  FFMA.FTZ R53, R120, R55, R103 ;  /* 0x0000003778357223 */ /* 0x000fe20000010067 */
[----:B------:R-:W-:Y:S01]  /*3ef0*/  FFMA.FTZ R65, R175, R65, R138 ;  /* 0x00000041af417223 */ /* 0x000fe2000001008a */
[----:B------:R-:W-:Y:S01]  /*3f00*/  FFMA.FTZ R64, R166, R54, R137 ;  /* 0x00000036a6407223 */ /* 0x000fe20000010089 */
[----:B------:R-:W-:Y:S01]  /*3f10*/  FFMA.FTZ R69, R165, R43, R124 ;  /* 0x0000002ba5457223 */ /* 0x000fe2000001007c */
[----:B------:R-:W-:Y:S01]  /*3f20*/  IADD3 R25, R3, 0x20, RZ ;  /* 0x0000002003197810 */ /* 0x000fe20007ffe0ff */
[----:B------:R-:W-:Y:S01]  /*3f30*/  FFMA.FTZ R42, R21, R42, R114 ;  /* 0x0000002a152a7223 */ /* 0x000fe20000010072 */
[----:B------:R-:W-:Y:S01]  /*3f40*/  IADD3 R33, R3, 0x40, RZ ;  /* 0x0000004003217810 */ /* 0x000fe20007ffe0ff */
[----:B------:R-:W-:Y:S01]  /*3f50*/  FFMA.FTZ R51, R169, R51, R130 ;  /* 0x00000033a9337223 */ /* 0x000fe20000010082 */
[C---:B------:R-:W-:Y:S01]  /*3f60*/  IADD3 R37, R3.reuse, 0x60, RZ ;  /* 0x0000006003257810 */ /* 0x040fe20007ffe0ff */
[----:B------:R-:W-:Y:S01]  /*3f70*/  FFMA.FTZ R45, R162, R45, R129 ;  /* 0x0000002da22d7223 */ /* 0x000fe20000010081 */
[----:B------:R-:W-:Y:S01]  /*3f80*/  IADD3 R43, R3, 0x80, RZ ;  /* 0x00000080032b7810 */ /* 0x000fe20007ffe0ff */
[----:B------:R-:W-:Y:S01]  /*3f90*/  FFMA.FTZ R79, R204, R24, R139 ;  /* 0x00000018cc4f7223 */ /* 0x000fe2000001008b */
[----:B------:R-:W-:Y:S01]  /*3fa0*/  F2FP.BF16.F32.PACK_AB R41, R68, R41 ;  /* 0x000000294429723e */ /* 0x000fe200000010ff */
[----:B------:R-:W-:Y:S01]  /*3fb0*/  FFMA.FTZ R68, R22, R47, R111 ;  /* 0x0000002f16447223 */ /* 0x000fe2000001006f */
[----:B------:R-:W-:Y:S01]  /*3fc0*/  F2FP.BF16.F32.PACK_AB R49, R48, R49 ;  /* 0x000000313031723e */ /* 0x000fe200000010ff */
[----:B------:R-:W-:Y:S01]  /*3fd0*/  FFMA.FTZ R181, R212, R32, R143 ;  /* 0x00000020d4b57223 */ /* 0x000fe2000001008f */
[----:B------:R-:W-:Y:S01]  /*3fe0*/  F2FP.BF16.F32.PACK_AB R48, R67, R70 ;  /* 0x000000464330723e */ /* 0x000fe200000010ff */
[----:B0-----:R-:W-:Y:S01]  /*3ff0*/  IMAD.WIDE.U32 R2, R3, 0x10, R60 ;  /* 0x0000001003027825 */ /* 0x001fe200078e003c */
[----:B------:R-:W-:-:S03]  /*4000*/  F2FP.BF16.F32.PACK_AB R54, R65, R66 ;  /* 0x000000424136723e */ /* 0x000fc600000010ff */
[----:B------:R-:W-:Y:S01]  /*4010*/  FFMA.FTZ R0, R29, R0, R104 ;  /* 0x000000001d007223 */ /* 0x000fe20000010068 */
[----:B------:R-:W-:Y:S01]  /*4020*/  F2FP.BF16.F32.PACK_AB R53, R64, R53 ;  /* 0x000000354035723e */ /* 0x000fe200000010ff */
        /* <DEDUP_REMOVED lines=11> */
[----:B------:R-:W-:Y:S01]  /*40e0*/  IMAD.WIDE.U32 R60, R43, 0x10, R60 ;  /* 0x000000102b3c7825 */ /* 0x000fe200078e003c */
        /* <DEDUP_REMOVED lines=15> */
[----:B------:R-:W-:-:S05]  /*41e0*/  F2FP.BF16.F32.PACK_AB R56, R63, R64 ;  /* 0x000000403f38723e */ /* 0x000fca00000010ff */
[----:B------:R0:W-:Y:S02]  /*41f0*/  STG.E.128 desc[UR4][R60.64], R56 ;  /* 0x000000383c007986 */ /* 0x0001e4000c101d04 */
.L_x_12456:
[----:B------:R-:W-:Y:S05]  /*4200*/  BSYNC B0 ;  /* 0x0000000000007941 */ /* 0x000fea0003800000 */
.L_x_12455:
[----:B0-----:R-:W0:Y:S02]  /*4210*/  LDC.64 R2, c[0x0][0x210] ;  /* 0x00008400ff027b82 */ /* 0x001e240000000a00 */
[----:B0-----:R-:W-:-:S04]  /*4220*/  LEA R80, R2, R80, 0x2 ;  /* 0x0000005002507211 */ /* 0x001fc800078e10ff */
[----:B------:R-:W-:-:S13]  /*4230*/  ISETP.GE.AND P0, PT, R80, R3, PT ;  /* 0x000000035000720c */ /* 0x000fda0003f06270 */
[----:B------:R-:W-:Y:S05]  /*4240*/  @!P0 BRA `(.L_x_12457) ;  /* 0xffffffc800948947 */ /* 0x000fea000383ffff */
[----:B------:R-:W-:Y:S05]  /*4250*/  EXIT ;  /* 0x000000000000794d */ /* 0x000fea0003800000 */
.L_x_12454:
        /* <DEDUP_REMOVED lines=8> */
.L_x_12459:
[----:B------:R-:W-:Y:S05]  /*42e0*/  BSYNC B0 ;  /* 0x0000000000007941 */ /* 0x000fea0003800000 */
.L_x_12458:
        /* <DEDUP_REMOVED lines=10> */
.L_x_12460:
[----:B------:R-:W-:Y:S01]  /*4390*/  HFMA2.MMA R176, -RZ, RZ, 0, 2.384185791015625e-07 ;  /* 0x00000004ffb07435 */ /* 0x000fe200000001ff */
[----:B------:R-:W-:-:S05]  /*43a0*/  MOV R2, R172 ;  /* 0x000000ac00027202 */ /* 0x000fca0000000f00 */
[----:B------:R-:W-:-:S05]  /*43b0*/  FADD.FTZ R2, R3, R2 ;  /* 0x0000000203027221 */ /* 0x000fca0000010000 */
[----:B------:R-:W-:-:S07]  /*43c0*/  MOV R183, R2 ;  /* 0x0000000200b77202 */ /* 0x000fce0000000f00 */
[----:B------:R-:W-:Y:S05]  /*43d0*/  WARPSYNC.COLLECTIVE R174, `(.L_x_12461) ;  /* 0x00000000ae087348 */ /* 0x000fea0003c00000 */
[----:B------:R0:W1:Y:S02]  /*43e0*/  SHFL.BFLY P1, R172, R183, R176, R185 ;  /* 0x0c0000b0b7ac7389 */ /* 0x00006400000200b9 */
[----:B01----:R-:W-:Y:S01]  /*43f0*/  ENDCOLLECTIVE ;  /* 0x000000000000791b */ /* 0x003fe20003800000 */
.L_x_12461:
[----:B------:R-:W-:Y:S01]  /*4400*/  HFMA2.MMA R176, -RZ, RZ, 0, 4.76837158203125e-07 ;  /* 0x00000008ffb07435 */ /* 0x000fe200000001ff */
[----:B------:R-:W-:-:S05]  /*4410*/  MOV R25, R172 ;  /* 0x000000ac00197202 */ /* 0x000fca0000000f00 */
[----:B------:R-:W-:-:S05]  /*4420*/  FADD.FTZ R25, R2, R25 ;  /* 0x0000001902197221 */ /* 0x000fca0000010000 */
[----:B------:R-:W-:-:S07]  /*4430*/  MOV R183, R25 ;  /* 0x0000001900b77202 */ /* 0x000fce0000000f00 */
[----:B------:R-:W-:Y:S05]  /*4440*/  WARPSYNC.COLLECTIVE R174, `(.L_x_12462) ;  /* 0x00000000ae087348 */ /* 0x000fea0003c00000 */
[----:B------:R0:W1:Y:S02]  /*4450*/  SHFL.BFLY P1, R172, R183, R176, R185 ;  /* 0x0c0000b0b7ac7389 */ /* 0x00006400000200b9 */
[----:B01----:R-:W-:Y:S01]  /*4460*/  ENDCOLLECTIVE ;  /* 0x000000000000791b */ /* 0x003fe20003800000 */
.L_x_12462:
[----:B------:R-:W-:Y:S01]  /*4470*/  HFMA2.MMA R176, -RZ, RZ, 0, 9.5367431640625e-07 ;  /* 0x00000010ffb07435 */ /* 0x000fe200000001ff */
[----:B------:R-:W-:-:S05]  /*4480*/  MOV R24, R172 ;  /* 0x000000ac00187202 */ /* 0x000fca0000000f00 */
[----:B------:R-:W-:-:S05]  /*4490*/  FADD.FTZ R24, R25, R24 ;  /* 0x0000001819187221 */ /* 0x000fca0000010000 */
[----:B------:R-:W-:-:S07]  /*44a0*/  MOV R183, R24 ;  /* 0x0000001800b77202 */ /* 0x000fce0000000f00 */
[----:B------:R-:W-:Y:S05]  /*44b0*/  WARPSYNC.COLLECTIVE R174, `(.L_x_12463) ;  /* 0x00000000ae087348 */ /* 0x000fea0003c00000 */
[----:B------:R0:W1:Y:S02]  /*44c0*/  SHFL.BFLY P1, R172, R183, R176, R185 ;  /* 0x0c0000b0b7ac7389 */ /* 0x00006400000200b9 */
[----:B01----:R-:W-:Y:S01]  /*44d0*/  ENDCOLLECTIVE ;  /* 0x000000000000791b */ /* 0x003fe20003800000 */
.L_x_12463:
        /* <DEDUP_REMOVED lines=88> */
.L_x_12464:
[----:B------:R-:W-:Y:S01]  /*4a60*/  HFMA2.MMA R176, -RZ, RZ, 0, 1.1920928955078125e-07 ;  /* 0x00000002ffb07435 */ /* 0x000fe200000001ff */
[----:B------:R-:W-:-:S05]  /*4a70*/  MOV R3, R172 ;  /* 0x000000ac00037202 */ /* 0x000fca0000000f00 */
[----:B------:R-:W-:-:S05]  /*4a80*/  FADD.FTZ R3, R0, R3 ;  /* 0x0000000300037221 */ /* 0x000fca0000010000 */
[----:B------:R-:W-:-:S07]  /*4a90*/  MOV R183, R3 ;  /* 0x0000000300b77202 */ /* 0x000fce0000000f00 */
[----:B------:R-:W-:Y:S05]  /*4aa0*/  WARPSYNC.COLLECTIVE R174, `(.L_x_12465) ;  /* 0x00000000ae087348 */ /* 0x000fea0003c00000 */
[----:B------:R0:W1:Y:S02]  /*4ab0*/  SHFL.BFLY P1, R172, R183, R176, R185 ;  /* 0x0c0000b0b7ac7389 */ /* 0x00006400000200b9 */
[----:B01----:R-:W-:Y:S01]  /*4ac0*/  ENDCOLLECTIVE ;  /* 0x000000000000791b */ /* 0x003fe20003800000 */
.L_x_12465:
[----:B------:R-:W-:Y:S01]  /*4ad0*/  HFMA2.MMA R176, -RZ, RZ, 0, 2.384185791015625e-07 ;  /* 0x00000004ffb07435 */ /* 0x000fe200000001ff */
[----:B------:R-:W-:-:S05]  /*4ae0*/  MOV R2, R172 ;  /* 0x000000ac00027202 */ /* 0x000fca0000000f00 */
[----:B------:R-:W-:-:S05]  /*4af0*/  FADD.FTZ R2, R3, R2 ;  /* 0x0000000203027221 */ /* 0x000fca0000010000 */
[----:B------:R-:W-:-:S07]  /*4b00*/  MOV R183, R2 ;  /* 0x0000000200b77202 */ /* 0x000fce0000000f00 */
[----:B------:R-:W-:Y:S05]  /*4b10*/  WARPSYNC.COLLECTIVE R174, `(.L_x_12466) ;  /* 0x00000000ae087348 */ /* 0x000fea0003c00000 */
[----:B------:R0:W1:Y:S02]  /*4b20*/  SHFL.BFLY P1, R172, R183, R176, R185 ;  /* 0x0c0000b0b7ac7389 */ /* 0x00006400000200b9 */
[----:B01----:R-:W-:Y:S01]  /*4b30*/  ENDCOLLECTIVE ;  /* 0x000000000000791b */ /* 0x003fe20003800000 */
.L_x_12466:
[----:B------:R-:W-:Y:S01]  /*4b40*/  HFMA2.MMA R176, -RZ, RZ, 0, 4.76837158203125e-07 ;  /* 0x00000008ffb07435 */ /* 0x000fe200000001ff */
[----:B------:R-:W-:-:S05]  /*4b50*/  MOV R25, R172 ;  /* 0x000000ac00197202 */ /* 0x000fca0000000f00 */
[----:B------:R-:W-:-:S05]  /*4b60*/  FADD.FTZ R25, R2, R25 ;  /* 0x0000001902197221 */ /* 0x000fca0000010000 */
[----:B------:R-:W-:-:S07]  /*4b70*/  MOV R183, R25 ;  /* 0x0000001900b77202 */ /* 0x000fce0000000f00 */
[----:B------:R-:W-:Y:S05]  /*4b80*/  WARPSYNC.COLLECTIVE R174, `(.L_x_12467) ;  /* 0x00000000ae087348 */ /* 0x000fea0003c00000 */
[----:B------:R0:W1:Y:S02]  /*4b90*/  SHFL.BFLY P1, R172, R183, R176, R185 ;  /* 0x0c0000b0b7ac7389 */ /* 0x00006400000200b9 */
[----:B01----:R-:W-:Y:S01]  /*4ba0*/  ENDCOLLECTIVE ;  /* 0x000000000000791b */ /* 0x003fe20003800000 */
.L_x_12467:
[----:B------:R-:W-:Y:S01]  /*4bb0*/  HFMA2.MMA R176, -RZ, RZ, 0, 9.5367431640625e-07 ;  /* 0x00000010ffb07435 */ /* 0x000fe200000001ff */
[----:B------:R-:W-:-:S05]  /*4bc0*/  MOV R24, R172 ;  /* 0x000000ac00187202 */ /* 0x000fca0000000f00 */
[----:B------:R-:W-:-:S05]  /*4bd0*/  FADD.FTZ R37, R25, R24 ;  /* 0x0000001819257221 */ /* 0x000fca0000010000 */
[----:B------:R-:W-:-:S07]  /*4be0*/  MOV R183, R37 ;  /* 0x0000002500b77202 */ /* 0x000fce0000000f00 */
[----:B------:R-:W-:Y:S05]  /*4bf0*/  WARPSYNC.COLLECTIVE R174, `(.L_x_12468) ;  /* 0x00000000ae087348 */ /* 0x000fea0003c00000 */
[----:B------:R0:W1:Y:S02]  /*4c00*/  SHFL.BFLY P1, R172, R183, R176, R185 ;  /* 0x0c0000b0b7ac7389 */ /* 0x00006400000200b9 */
[----:B01----:R-:W-:Y:S01]  /*4c10*/  ENDCOLLECTIVE ;  /* 0x000000000000791b */ /* 0x003fe20003800000 */
.L_x_12468:
[----:B------:R-:W-:Y:S05]  /*4c20*/  BRA `(.L_x_12469) ;  /* 0xffffffe800587947 */ /* 0x000fea000383ffff */
.L_x_12470:
        /* <DEDUP_REMOVED lines=13> */
.L_x_37421:


//--------------------- .text._ZN10layer_norm13ln_fwd_kernelINS_13Kernel_traitsI13__nv_bfloat16S2_fS2_fjLj1280ELj1ELj4ELj1ELj16ENS_18Kernel_traits_baseILj1280ES2_S2_fS2_fjLj128EEEEELb1ELb0ELb0ELb0EEEvNS_9FwdParamsE --------------------------
	.section	.text._ZN10layer_norm13ln_fwd_kernelINS_13Kernel_traitsI13__nv_bfloat16S2_fS2_fjLj1280ELj1ELj4ELj1ELj16ENS_18Kernel_traits_baseILj1280ES2_S2_fS2_fjLj128EEEEELb1ELb0ELb0ELb0EEEvNS_9FwdParamsE,"ax",@progbits
	.align	128
        .global         _ZN10layer_norm13ln_fwd_kernelINS_13Kernel_traitsI13__nv_bfloat16S2_fS2_fjLj1280ELj1ELj4ELj1ELj16ENS_18Kernel_traits_baseILj1280ES2_S2_fS2_fjLj128EEEEELb1ELb0ELb0ELb0EEEvNS_9FwdParamsE
        .type           _ZN10layer_norm13ln_fwd_kernelINS_13Kernel_traitsI13__nv_bfloat16S2_fS2_fjLj1280ELj1ELj4ELj1ELj16ENS_18Kernel_traits_baseILj1280ES2_S2_fS2_fjLj128EEEEELb1ELb0ELb0ELb0EEEvNS_9FwdParamsE,@function
        .size           _ZN10layer_norm13ln_fwd_kernelINS_13Kernel_traitsI13__nv_bfloat16S2_fS2_fjLj1280ELj1ELj4ELj1ELj16ENS_18Kernel_traits_baseILj1280ES2_S2_fS2_fjLj128EEEEELb1ELb0ELb0ELb0EEEvNS_9FwdParamsE,(.L_x_37422 - _ZN10layer_norm13ln_fwd_kernelINS_13Kernel_traitsI13__nv_bfloat16S2_fS2_fjLj1280ELj1ELj4ELj1ELj16ENS_18Kernel_traits_baseILj1280ES2_S2_fS2_fjLj128EEEEELb1ELb0ELb0ELb0EEEvNS_9FwdParamsE)
        .other          _ZN10layer_norm13ln_fwd_kernelINS_13Kernel_traitsI13__nv_bfloat16S2_fS2_fjLj1280ELj1ELj4ELj1ELj16ENS_18Kernel_traits_baseILj1280ES2_S2_fS2_fjLj128EEEEELb1ELb0ELb0ELb0EEEvNS_9FwdParamsE,@"STO_CUDA_ENTRY STV_DEFAULT"
_ZN10layer_norm13ln_fwd_kernelINS_13Kernel_traitsI13__nv_bfloat16S2_fS2_fjLj1280ELj1ELj4ELj1ELj16ENS_18Kernel_traits_baseILj1280ES2_S2_fS2_fjLj128EEEEELb1ELb0ELb0ELb0EEEvNS_9FwdParamsE:
.text._ZN10layer_norm13ln_fwd_kernelINS_13Kernel_traitsI13__nv_bfloat16S2_fS2_fjLj1280ELj1ELj4ELj1ELj16ENS_18Kernel_traits_baseILj1280ES2_S2_fS2_fjLj128EEEEELb1ELb0ELb0ELb0EEEvNS_9FwdParamsE:
        /* <DEDUP_REMOVED lines=18> */
[--C-:B0-----:R-:W-:Y:S01]  /*0120*/  IMAD R90, R11, UR8, R86.reuse ;  /* 0x000000080b5a7c24 */ /* 0x101fe2000f8e0256 */
[----:B------:R-:W-:Y:S02]  /*0130*/  LOP3.LUT R15, R86, 0x1f, RZ, 0xc0, !PT ;  /* 0x0000001f560f7812 */ /* 0x000fe400078ec0ff */
        /* <DEDUP_REMOVED lines=40> */
[----:B------:R-:W-:-:S04]  /*03c0*/  UIADD3 UR25, UR4, -0x4ab325aa, URZ ;  /* 0xb54cda5604197890 */ /* 0x000fc8000fffe03f */
[----:B------:R-:W-:Y:S01]  /*03d0*/  LOP3.LUT R2, R7, UR24, R2, 0x96, !PT ;  /* 0x0000001807027c12 */ /* 0x000fe2000f8e9602 */
[----:B------:R-:W-:Y:S01]  /*03e0*/  IMAD.WIDE.U32 R8, R8, -0x326172a9, RZ ;  /* 0xcd9e8d5708087825 */ /* 0x000fe200078e00ff */
[----:B------:R-:W-:-:S03]  /*03f0*/  UIADD3 UR23, UR4, 0x1715609d, URZ ;  /* 0x1715609d04177890 */ /* 0x000fc6000fffe03f */
[----:B------:R-:W-:-:S05]  /*0400*/  IMAD.WIDE.U32 R2, R2, -0x326172a9, RZ ;  /* 0xcd9e8d5702027825 */ /* 0x000fca00078e00ff */
[----:B------:R-:W-:Y:S02]  /*0410*/  LOP3.LUT R12, R3, UR25, R8, 0x96, !PT ;  /* 0x00000019030c7c12 */ /* 0x000fe4000f8e9608 */
[----:B----4-:R-:W-:Y:S02]  /*0420*/  SHF.R.S32.HI R3, RZ, 0x1f, R10 ;  /* 0x0000001fff037819 */ /* 0x010fe4000001140a */
[----:B------:R-:W-:Y:S02]  /*0430*/  LOP3.LUT R44, R9, UR23, R4, 0x96, !PT ;  /* 0x00000017092c7c12 */ /* 0x000fe4000f8e9604 */
[----:B------:R-:W-:Y:S02]  /*0440*/  LEA.HI R3, R3, R10, RZ, 0x3 ;  /* 0x0000000a03037211 */ /* 0x000fe400078f18ff */
[----:B------:R-:W-:-:S04]  /*0450*/  LOP3.LUT R4, R15, 0x1f, RZ, 0x3c, !PT ;  /* 0x0000001f0f047812 */ /* 0x000fc800078e3cff */
[----:B------:R-:W-:-:S04]  /*0460*/  LEA.HI.SX32 R87, R3, R4, 0x1d ;  /* 0x0000000403577211 */ /* 0x000fc800078feaff */
[C---:B------:R-:W-:Y:S02]  /*0470*/  LOP3.LUT P6, RZ, R87.reuse, 0xffffffe0, RZ, 0xc0, !PT ;  /* 0xffffffe057ff7812 */ /* 0x040fe400078cc0ff */
[C---:B------:R-:W-:Y:S02]  /*0480*/  ISETP.GE.U32.AND P5, PT, R87.reuse, 0x40, PT ;  /* 0x000000405700780c */ /* 0x040fe40003fa6070 */
[----:B------:R-:W-:-:S09]  /*0490*/  ISETP.GE.U32.AND P4, PT, R87, 0x60, PT ;  /* 0x000000605700780c */ /* 0x000fd20003f86070 */
[----:B------:R-:W-:-:S04]  /*04a0*/  @P6 LOP3.LUT R0, R0, 0x8, RZ, 0xfc, !PT ;  /* 0x0000000800006812 */ /* 0x000fc800078efcff */
[----:B------:R-:W-:Y:S01]  /*04b0*/  LOP3.LUT R0, R0, 0xffffff7f, RZ, 0xc0, !PT ;  /* 0xffffff7f00007812 */ /* 0x000fe200078ec0ff */
[----:B------:R-:W-:-:S03]  /*04c0*/  UIADD3 UR26, UR5, 0x646e171e, URZ ;  /* 0x646e171e051a7890 */ /* 0x000fc6000fffe03f */
[----:B------:R-:W-:Y:S01]  /*04d0*/  @P5 LOP3.LUT R0, R0, 0x80, RZ, 0xfc, !PT ;  /* 0x0000008000005812 */ /* 0x000fe200078efcff */
[----:B------:R-:W-:Y:S01]  /*04e0*/  IMAD.WIDE.U32 R44, R44, -0x2daee0ad, RZ ;  /* 0xd2511f532c2c7825 */ /* 0x000fe200078e00ff */
[----:B------:R-:W-:Y:S02]  /*04f0*/  ISETP.GE.U32.AND P3, PT, R87, 0x80, PT ;  /* 0x000000805700780c */ /* 0x000fe40003f66070 */
[----:B------:R-:W-:Y:S01]  /*0500*/  LOP3.LUT R0, R0, 0xffffffbf, RZ, 0xc0, !PT ;  /* 0xffffffbf00007812 */ /* 0x000fe200078ec0ff */
[----:B------:R-:W-:Y:S01]  /*0510*/  UIADD3 UR28, UR5, 0x1fd5c5a3, URZ ;  /* 0x1fd5c5a3051c7890 */ /* 0x000fe2000fffe03f */
[----:B------:R-:W-:Y:S01]  /*0520*/  LOP3.LUT R144, R45, UR26, R6, 0x96, !PT ;  /* 0x0000001a2d907c12 */ /* 0x000fe2000f8e9606 */
[----:B------:R-:W-:Y:S01]  /*0530*/  IMAD.WIDE.U32 R12, R12, -0x2daee0ad, RZ ;  /* 0xd2511f530c0c7825 */ /* 0x000fe200078e00ff */
[----:B------:R-:W-:Y:S02]  /*0540*/  @P4 LOP3.LUT R0, R0, 0x40, RZ, 0xfc, !PT ;  /* 0x0000004000004812 */ /* 0x000fe400078efcff */
[----:B------:R-:W-:Y:S01]  /*0550*/  ISETP.GE.U32.AND P2, PT, R87, 0xa0, PT ;  /* 0x000000a05700780c */ /* 0x000fe20003f46070 */
[----:B------:R-:W-:Y:S01]  /*0560*/  UIADD3 UR27, UR4, 0x5384540f, URZ ;  /* 0x5384540f041b7890 */ /* 0x000fe2000fffe03f */
[----:B------:R-:W-:Y:S01]  /*0570*/  LOP3.LUT R0, R0, 0xffffffdf, RZ, 0xc0, !PT ;  /* 0xffffffdf00007812 */ /* 0x000fe200078ec0ff */
[----:B------:R-:W-:Y:S01]  /*0580*/  IMAD.WIDE.U32 R144, R144, -0x326172a9, RZ ;  /* 0xcd9e8d5790907825 */ /* 0x000fe200078e00ff */
[----:B------:R-:W-:-:S02]  /*0590*/  LOP3.LUT R44, R13, UR28, R44, 0x96, !PT ;  /* 0x0000001c0d2c7c12 */ /* 0x000fc4000f8e962c */
[----:B------:R-:W-:Y:S01]  /*05a0*/  @P3 LOP3.LUT R0, R0, 0x20, RZ, 0xfc, !PT ;  /* 0x0000002000003812 */ /* 0x000fe200078efcff */
[----:B------:R-:W-:Y:S01]  /*05b0*/  UIADD3 UR29, UR4, -0xe443238, URZ ;  /* 0xf1bbcdc8041d7890 */ /* 0x000fe2000fffe03f */
[----:B------:R-:W-:Y:S01]  /*05c0*/  LOP3.LUT R45, R145, UR27, R2, 0x96, !PT ;  /* 0x0000001b912d7c12 */ /* 0x000fe2000f8e9602 */
[----:B------:R-:W-:Y:S01]  /*05d0*/  IMAD.HI.U32 R3, R44, -0x326172a9, RZ ;  /* 0xcd9e8d572c037827 */ /* 0x000fe200078e00ff */
[----:B------:R-:W-:Y:S01]  /*05e0*/  LOP3.LUT R0, R0, 0xffffffef, RZ, 0xc0, !PT ;  /* 0xffffffef00007812 */ /* 0x000fe200078ec0ff */
[----:B------:R-:W-:Y:S02]  /*05f0*/  UIADD3 UR30, UR5, -0x24c28bd8, URZ ;  /* 0xdb3d7428051e7890 */ /* 0x000fe4000fffe03f */
[----:B------:R-:W-:Y:S02]  /*0600*/  UIADD3 UR31, UR4, -0x700cb87f, URZ ;  /* 0x8ff34781041f7890 */ /* 0x000fe4000fffe03f */
[----:B------:R-:W-:Y:S01]  /*0610*/  UIADD3 UR32, UR5, -0x695add53, URZ ;  /* 0x96a522ad05207890 */ /* 0x000fe2000fffe03f */
[----:B------:R-:W-:Y:S01]  /*0620*/  @P2 LOP3.LUT R0, R0, 0x10, RZ, 0xfc, !PT ;  /* 0x0000001000002812 */ /* 0x000fe200078efcff */
[----:B------:R-:W-:Y:S01]  /*0630*/  IMAD.HI.U32 R47, R45, -0x2daee0ad, RZ ;  /* 0xd2511f532d2f7827 */ /* 0x000fe200078e00ff */
[----:B------:R-:W-:Y:S01]  /*0640*/  LOP3.LUT R144, R3, UR29, R144, 0x96, !PT ;  /* 0x0000001d03907c12 */ /* 0x000fe2000f8e9690 */
[----:B------:R-:W-:Y:S08]  /*0650*/  @!P6 BRA `(.L_x_12472) ;  /* 0x000000000040e947 */ /* 0x000ff00003800000 */
        /* <DEDUP_REMOVED lines=16> */
.L_x_12472:
[----:B------:R-:W-:Y:S05]  /*0760*/  BSYNC B0 ;  /* 0x0000000000007941 */ /* 0x000fea0003800000 */
.L_x_12471:
        /* <DEDUP_REMOVED lines=18> */
.L_x_12474:
[----:B------:R-:W-:Y:S05]  /*0890*/  BSYNC B0 ;  /* 0x0000000000007941 */ /* 0x000fea0003800000 */
.L_x_12473:
        /* <DEDUP_REMOVED lines=18> */
.L_x_12476:
[----:B------:R-:W-:Y:S05]  /*09c0*/  BSYNC B0 ;  /* 0x0000000000007941 */ /* 0x000fea0003800000 */
.L_x_12475:
        /* <DEDUP_REMOVED lines=18> */
.L_x_12478:
[----:B------:R-:W-:Y:S05]  /*0af0*/  BSYNC B0 ;  /* 0x0000000000007941 */ /* 0x000fea0003800000 */
.L_x_12477:
        /* <DEDUP_REMOVED lines=13> */
.L_x_12480:
[----:B------:R-:W-:Y:S05]  /*0bd0*/  BSYNC B0 ;  /* 0x0000000000007941 */ /* 0x000fea0003800000 */
.L_x_12479:
        /* <DEDUP_REMOVED lines=8> */
[----:B------:R-:W-:Y:S01]  /*0c60*/  IMAD R45, R45, -0x2daee0ad, RZ ;  /* 0xd2511f532d2d7824 */ /* 0x000fe200078e02ff */
[----:B------:R-:W-:Y:S01]  /*0c70*/  PRMT R131, R11, 0x7632, R131 ;  /* 0x000076320b837816 */ /* 0x000fe20000000083 */
[----:B------:R-:W-:Y:S01]  /*0c80*/  IMAD R44, R44, -0x326172a9, RZ ;  /* 0xcd9e8d572c2c7824 */ /* 0x000fe200078e02ff */
[----:B------:R-:W-:Y:S01]  /*0c90*/  PRMT R129, R4, 0x7632, R129 ;  /* 0x0000763204817816 */ /* 0x000fe20000000081 */
[----:B------:R-:W-:Y:S01]  /*0ca0*/  IMAD.HI.U32 R139, R47, -0x326172a9, RZ ;  /* 0xcd9e8d572f8b7827 */ /* 0x000fe200078e00ff */
[----:B------:R-:W-:Y:S01]  /*0cb0*/  PRMT R125, R6, 0x7632, R125 ;  /* 0x00007632067d7816 */ /* 0x000fe2000000007d */
[----:B------:R-:W-:Y:S01]  /*0cc0*/  ULDC.64 UR8, c[0x0][0x270] ;  /* 0x00009c0000087ab9 */ /* 0x000fe20000000a00 */
[----:B------:R-:W-:Y:S01]  /*0cd0*/  PRMT R123, R7, 0x7632, R123 ;  /* 0x00007632077b7816 */ /* 0x000fe2000000007b */
[----:B------:R-:W-:Y:S01]  /*0ce0*/  IMAD.WIDE.U32 R144, R144, -0x2daee0ad, RZ ;  /* 0xd2511f5390907825 */ /* 0x000fe200078e00ff */
[----:B------:R-:W-:Y:S01]  /*0cf0*/  PRMT R119, R41, 0x7632, R119 ;  /* 0x0000763229777816 */ /* 0x000fe20000000077 */
[----:B------:R-:W-:Y:S01]  /*0d00*/  HFMA2.MMA R141, -RZ, RZ, 0, 0 ;  /* 0x00000000ff8d7435 */ /* 0x000fe200000001ff */
[----:B------:R-:W-:Y:S01]  /*0d10*/  PRMT R104, R42, 0x7632, R104 ;  /* 0x000076322a687816 */ /* 0x000fe20000000068 */
[----:B------:R-:W-:Y:S01]  /*0d20*/  IMAD.U32 R80, R24, 0x10000, RZ ;  /* 0x0001000018507824 */ /* 0x000fe200078e00ff */
[----:B------:R-:W-:Y:S01]  /*0d30*/  PRMT R105, R36, 0x7632, R105 ;  /* 0x0000763224697816 */ /* 0x000fe20000000069 */
[----:B------:R-:W-:Y:S01]  /*0d40*/  IMAD.U32 R15, R10, 0x10000, RZ ;  /* 0x000100000a0f7824 */ /* 0x000fe200078e00ff */
[----:B------:R-:W-:Y:S01]  /*0d50*/  PRMT R108, R37, 0x7632, R108 ;  /* 0x00007632256c7816 */ /* 0x000fe2000000006c */
        /* <DEDUP_REMOVED lines=103> */
.L_x_12783:
[----:B------:R-:W-:Y:S01]  /*13d0*/  PLOP3.LUT P0, PT, PT, PT, UP0, 0x80, 0x0 ;  /* 0x000000000000781c */ /* 0x000fe20003f0f008 */
[----:B------:R-:W-:Y:S01]  /*13e0*/  IMAD.MOV.U32 R149, RZ, RZ, 0x2 ;  /* 0x00000002ff957424 */ /* 0x000fe200078e00ff */
[----:B------:R-:W-:Y:S01]  /*13f0*/  PLOP3.LUT P1, PT, PT, PT, UP0, 0x80, 0x0 ;  /* 0x000000000000781c */ /* 0x000fe20003f2f008 */
[----:B------:R-:W-:Y:S01]  /*1400*/  @UP0 ULDC.64 UR8, c[0x0][0x270] ;  /* 0x00009c0000080ab9 */ /* 0x000fe20000000a00 */
[----:B------:R-:W-:-:S09]  /*1410*/  LOP3.LUT P2, RZ, R0, 0x8, RZ, 0xc0, !PT ;  /* 0x0000000800ff7812 */ /* 0x000fd2000784c0ff */
[----:B------:R-:W-:-:S06]  /*1420*/  @P0 IMAD.WIDE R148, R86, R149, UR8 ;  /* 0x0000000856940e25 */ /* 0x000fcc000f8e0295 */
[----:B------:R-:W2:Y:S01]  /*1430*/  @P1 LDG.E.U16 R148, desc[UR6][R148.64] ;  /* 0x0000000694941981 */ /* 0x000ea2000c1e1500 */
[----:B------:R-:W-:Y:S01]  /*1440*/  IMAD R76, R86, UR33, RZ ;  /* 0x00000021564c7c24 */ /* 0x000fe2000f8e02ff */
[----:B------:R-:W-:Y:S01]  /*1450*/  PLOP3.LUT P0, PT, PT, PT, UP0, 0x80, 0x0 ;  /* 0x000000000000781c */ /* 0x000fe20003f0f008 */
[----:B------:R-:W-:Y:S01]  /*1460*/  BSSY B1, `(.L_x_12482) ;  /* 0x00002cd000017945 */ /* 0x000fe20003800000 */
[----:B------:R-:W0:Y:S02]  /*1470*/  S2R R78, SR_TID.X ;  /* 0x00000000004e7919 */ /* 0x000e240000002100 */
[----:B------:R-:W-:-:S04]  /*1480*/  SHF.R.S32.HI R77, RZ, 0x1f, R76 ;  /* 0x0000001fff4d7819 */ /* 0x000fc8000001144c */
[----:B------:R-:W-:Y:S01]  /*1490*/  LEA.HI R143, R77, R76, RZ, 0x3 ;  /* 0x0000004c4d8f7211 */ /* 0x000fe200078f18ff */
[----:B------:R-:W-:Y:S01]  /*14a0*/  IMAD.MOV.U32 R77, RZ, RZ, 0x3f800000 ;  /* 0x3f800000ff4d7424 */ /* 0x000fe200078e00ff */
[----:B0-----:R-:W-:-:S04]  /*14b0*/  LOP3.LUT R76, R78, 0x1f, RZ, 0xc0, !PT ;  /* 0x0000001f4e4c7812 */ /* 0x001fc800078ec0ff */
[----:B------:R-:W-:-:S05]  /*14c0*/  LEA.HI.SX32 R143, R143, R76, 0x1d ;  /* 0x0000004c8f8f7211 */ /* 0x000fca00078feaff */
[----:B------:R-:W-:Y:S01]  /*14d0*/  IMAD.MOV.U32 R78, RZ, RZ, R143 ;  /* 0x000000ffff4e7224 */ /* 0x000fe200078e008f */
[----:B--2---:R-:W-:Y:S01]  /*14e0*/  @P0 SHF.L.U32 R77, R148, 0x10, RZ ;  /* 0x00000010944d0819 */ /* 0x004fe200000006ff */
[----:B------:R-:W-:Y:S06]  /*14f0*/  @!P2 BRA `(.L_x_12483) ;  /* 0x0000002c000ca947 */ /* 0x000fec0003800000 */
[----:B------:R-:W0:Y:S08]  /*1500*/  LDC.64 R40, c[0x0][0x220] ;  /* 0x00008800ff287b82 */ /* 0x000e300000000a00 */
[----:B------:R-:W1:Y:S01]  /*1510*/  LDC.64 R36, c[0x0][0x230] ;  /* 0x00008c00ff247b82 */ /* 0x000e620000000a00 */
[----:B0-----:R-:W-:-:S06]  /*1520*/  IMAD.WIDE.U32 R40, R143, 0x10, R40 ;  /* 0x000000108f287825 */ /* 0x001fcc00078e0028 */
[----:B------:R-:W5:Y:S01]  /*1530*/  LDG.E.128 R40, desc[UR6][R40.64] ;  /* 0x0000000628287981 */ /* 0x000f62000c1e1d00 */
[----:B-1----:R-:W-:-:S04]  /*1540*/  ISETP.NE.U32.AND P0, PT, R36, RZ, PT ;  /* 0x000000ff2400720c */ /* 0x002fc80003f05070 */
[----:B------:R-:W-:-:S13]  /*1550*/  ISETP.NE.AND.EX P0, PT, R37, RZ, PT, P0 ;  /* 0x000000ff2500720c */ /* 0x000fda0003f05300 */
[----:B------:R-:W-:-:S04]  /*1560*/  @P0 LEA R38, P1, R143, R36, 0x5 ;  /* 0x000000248f260211 */ /* 0x000fc800078228ff */
[----:B------:R-:W-:-:S05]  /*1570*/  @P0 LEA.HI.X R39, R143, R37, RZ, 0x5, P1 ;  /* 0x000000258f270211 */ /* 0x000fca00008f2cff */
[----:B------:R0:W5:Y:S04]  /*1580*/  @P0 LDG.E.128 R28, desc[UR6][R38.64] ;  /* 0x00000006261c0981 */ /* 0x000168000c1e1d00 */
[----:B------:R0:W5:Y:S01]  /*1590*/  @P0 LDG.E.128 R32, desc[UR6][R38.64+0x10] ;  /* 0x0000100626200981 */ /* 0x000162000c1e1d00 */
        /* <DEDUP_REMOVED lines=12> */
.L_x_12485:
[----:B------:R-:W-:-:S07]  /*1660*/  MOV R148, R146 ;  /* 0x0000009200947202 */ /* 0x000fce0000000f00 */
.L_x_12486:
[----:B------:R-:W-:Y:S05]  /*1670*/  BSYNC B2 ;  /* 0x0000000000027941 */ /* 0x000fea0003800000 */
.L_x_12484:
        /* <DEDUP_REMOVED lines=16> */
.L_x_12490:
[----:B------:R-:W-:Y:S05]  /*1780*/  BSYNC B3 ;  /* 0x0000000000037941 */ /* 0x000fea0003800000 */
.L_x_12489:
        /* <DEDUP_REMOVED lines=42> */
.L_x_12488:
[----:B------:R-:W-:Y:S05]  /*1a30*/  BSYNC B2 ;  /* 0x0000000000027941 */ /* 0x000fea0003800000 */
.L_x_12487:
[----:B------:R-:W0:Y:S01]  /*1a40*/  LDC R151, c[0x0][0x294] ;  /* 0x0000a500ff977b82 */ /* 0x000e220000000800 */
[----:B------:R-:W-:Y:S01]  /*1a50*/  HFMA2.MMA R152, -RZ, RZ, 0.1171875, 0 ;  /* 0x2f800000ff987435 */ /* 0x000fe200000001ff */
[----:B------:R-:W-:Y:S01]  /*1a60*/  I2FP.F32.U32 R39, R148 ;  /* 0x0000009400277245 */ /* 0x000fe20000201000 */
[----:B-----5:R-:W-:Y:S01]  /*1a70*/  IMAD.U32 R38, R40, 0x10000, RZ ;  /* 0x0001000028267824 */ /* 0x020fe200078e00ff */
[----:B------:R-:W-:Y:S01]  /*1a80*/  ISETP.NE.U32.AND P0, PT, R36, RZ, PT ;  /* 0x000000ff2400720c */ /* 0x000fe20003f05070 */
[----:B------:R-:W-:Y:S01]  /*1a90*/  BSSY B2, `(.L_x_12491) ;  /* 0x0000018000027945 */ /* 0x000fe20003800000 */
[----:B------:R-:W-:Y:S02]  /*1aa0*/  LOP3.LUT R0, R0, 0xfffffffb, RZ, 0xc0, !PT ;  /* 0xfffffffb00007812 */ /* 0x000fe400078ec0ff */
[----:B------:R-:W1:Y:S01]  /*1ab0*/  LDC R150, c[0x0][0x298] ;  /* 0x0000a600ff967b82 */ /* 0x000e620000000800 */
[----:B------:R-:W-:Y:S02]  /*1ac0*/  ISETP.NE.AND.EX P0, PT, R37, RZ, PT, P0 ;  /* 0x000000ff2500720c */ /* 0x000fe40003f05300 */
[----:B------:R-:W-:Y:S01]  /*1ad0*/  FFMA.FTZ R36, R39, R152, 1.1641532182693481445e-10 ;  /* 0x2f00000027247423 */ /* 0x000fe20000010098 */
[----:B------:R-:W-:Y:S01]  /*1ae0*/  FMUL.FTZ R39, R38, R77 ;  /* 0x0000004d26277220 */ /* 0x000fe20000410000 */
[----:B------:R-:W-:-:S03]  /*1af0*/  PRMT R40, R40, 0x7632, R40 ;  /* 0x0000763228287816 */ /* 0x000fc60000000028 */
[----:B0-----:R-:W-:Y:S01]  /*1b00*/  FSETP.GTU.FTZ.AND P1, PT, R36, R151, PT ;  /* 0x000000972400720b */ /* 0x001fe20003f3c000 */
[----:B-1----:R-:W-:-:S12]  /*1b10*/  FMUL.FTZ R39, R39, R150 ;  /* 0x0000009627277220 */ /* 0x002fd80000410000 */
[----:B------:R-:W-:Y:S02]  /*1b20*/  @P1 LOP3.LUT R0, R0, 0x4, RZ, 0xfc, !PT ;  /* 0x0000000400001812 */ /* 0x000fe400078efcff */
[----:B------:R-:W-:Y:S01]  /*1b30*/  FSEL R36, R39, RZ, !P1 ;  /* 0x000000ff27247208 */ /* 0x000fe20004800000 */
[C---:B------:R-:W-:Y:S01]  /*1b40*/  VIADD R39, R78.reuse, 0x1 ;  /* 0x000000014e277836 */ /* 0x040fe20000000000 */
        /* <DEDUP_REMOVED lines=11> */
.L_x_12492:
[----:B------:R-:W-:-:S07]  /*1c00*/  MOV R37, R146 ;  /* 0x0000009200257202 */ /* 0x000fce0000000f00 */
.L_x_12493:
[----:B------:R-:W-:Y:S05]  /*1c10*/  BSYNC B2 ;  /* 0x0000000000027941 */ /* 0x000fea0003800000 */
.L_x_12491:
        /* <DEDUP_REMOVED lines=16> */
.L_x_12497:
[----:B------:R-:W-:Y:S05]  /*1d20*/  BSYNC B3 ;  /* 0x0000000000037941 */ /* 0x000fea0003800000 */
.L_x_12496:
        /* <DEDUP_REMOVED lines=42> */
.L_x_12495:
[----:B------:R-:W-:Y:S05]  /*1fd0*/  BSYNC B2 ;  /* 0x0000000000027941 */ /* 0x000fea0003800000 */
.L_x_12494:
[----:B------:R-:W-:Y:S01]  /*1fe0*/  I2FP.F32.U32 R37, R37 ;  /* 0x0000002500257245 */ /* 0x000fe20000201000 */
[----:B------:R-:W-:Y:S01]  /*1ff0*/  BSSY B2, `(.L_x_12498) ;  /* 0x0000016000027945 */ /* 0x000fe20003800000 */
[----:B------:R-:W-:Y:S01]  /*2000*/  SHF.L.U32 R40, R40, 0x10, RZ ;  /* 0x0000001028287819 */ /* 0x000fe200000006ff */
[----:B------:R-:W-:Y:S01]  /*2010*/  VIADD R78, R39, 0x1 ;  /* 0x00000001274e7836 */ /* 0x000fe20000000000 */
[----:B------:R-:W-:Y:S01]  /*2020*/  LOP3.LUT R0, R0, 0xfffffffd, RZ, 0xc0, !PT ;  /* 0xfffffffd00007812 */ /* 0x000fe200078ec0ff */
[----:B------:R-:W-:Y:S02]  /*2030*/  FFMA.FTZ R38, R37, R152, 1.1641532182693481445e-10 ;  /* 0x2f00000025267423 */ /* 0x000fe40000010098 */
[----:B------:R-:W-:-:S03]  /*2040*/  FMUL.FTZ R37, R40, R77 ;  /* 0x0000004d28257220 */ /* 0x000fc60000410000 */
[----:B------:R-:W-:Y:S01]  /*2050*/  FSETP.GTU.FTZ.AND P1, PT, R38, R151, PT ;  /* 0x000000972600720b */ /* 0x000fe20003f3c000 */
[----:B------:R-:W-:-:S05]  /*2060*/  FMUL.FTZ R37, R37, R150 ;  /* 0x0000009625257220 */ /* 0x000fca0000410000 */
[----:B------:R-:W-:-:S05]  /*2070*/  FSEL R37, R37, RZ, !P1 ;  /* 0x000000ff25257208 */ /* 0x000fca0004800000 */
[----:B------:R-:W-:Y:S02]  /*2080*/  @P0 FADD.FTZ R37, R29, R37 ;  /* 0x000000251d250221 */ /* 0x000fe40000010000 */
[----:B------:R-:W-:Y:S02]  /*2090*/  @P1 LOP3.LUT R0, R0, 0x2, RZ, 0xfc, !PT ;  /* 0x0000000200001812 */ /* 0x000fe400078efcff */
[----:B------:R-:W-:-:S13]  /*20a0*/  ISETP.NE.AND P1, PT, R39, 0x1, PT ;  /* 0x000000012700780c */ /* 0x000fda0003f25270 */
        /* <DEDUP_REMOVED lines=9> */
.L_x_12499:
[----:B------:R-:W-:-:S07]  /*2140*/  IMAD.MOV.U32 R40, RZ, RZ, R146 ;  /* 0x000000ffff287224 */ /* 0x000fce00078e0092 */
.L_x_12500:
[----:B------:R-:W-:Y:S05]  /*2150*/  BSYNC B2 ;  /* 0x0000000000027941 */ /* 0x000fea0003800000 */
.L_x_12498:
        /* <DEDUP_REMOVED lines=16> */
.L_x_12504:
[----:B------:R-:W-:Y:S05]  /*2260*/  BSYNC B3 ;  /* 0x0000000000037941 */ /* 0x000fea0003800000 */
.L_x_12503:
        /* <DEDUP_REMOVED lines=42> */
.L_x_12502:
[----:B------:R-:W-:Y:S05]  /*2510*/  BSYNC B2 ;  /* 0x0000000000027941 */ /* 0x000fea0003800000 */
.L_x_12501:
[----:B------:R-:W-:Y:S01]  /*2520*/  I2FP.F32.U32 R39, R40 ;  /* 0x0000002800277245 */ /* 0x000fe20000201000 */
[----:B------:R-:W-:Y:S01]  /*2530*/  IMAD.U32 R40, R41, 0x10000, RZ ;  /* 0x0001000029287824 */ /* 0x000fe200078e00ff */
[C---:B------:R-:W-:Y:S01]  /*2540*/  ISETP.NE.AND P2, PT, R78.reuse, 0x1, PT ;  /* 0x000000014e00780c */ /* 0x040fe20003f45270 */
[----:B------:R-:W-:Y:S01]  /*2550*/  BSSY B2, `(.L_x_12505) ;  /* 0x0000013000027945 */ /* 0x000fe20003800000 */
[----:B------:R-:W-:Y:S01]  /*2560*/  IADD3 R79, R78, 0x1, RZ ;  /* 0x000000014e4f7810 */ /* 0x000fe20007ffe0ff */
[----:B------:R-:W-:Y:S01]  /*2570*/  FFMA.FTZ R38, R39, R152, 1.1641532182693481445e-10 ;  /* 0x2f00000027267423 */ /* 0x000fe20000010098 */
[----:B------:R-:W-:-:S04]  /*2580*/  FMUL.FTZ R39, R40, R77 ;  /* 0x0000004d28277220 */ /* 0x000fc80000410000 */
        /* <DEDUP_REMOVED lines=14> */
.L_x_12506:
[----:B------:R-:W-:-:S07]  /*2670*/  IMAD.MOV.U32 R142, RZ, RZ, R146 ;  /* 0x000000ffff8e7224 */ /* 0x000fce00078e0092 */
.L_x_12507:
[----:B------:R-:W-:Y:S05]  /*2680*/  BSYNC B2 ;  /* 0x0000000000027941 */ /* 0x000fea0003800000 */
.L_x_12505:
        /* <DEDUP_REMOVED lines=16> */
.L_x_12511:
[----:B------:R-:W-:Y:S05]  /*2790*/  BSYNC B3 ;  /* 0x0000000000037941 */ /* 0x000fea0003800000 */
.L_x_12510:
        /* <DEDUP_REMOVED lines=42> */
.L_x_12509:
[----:B------:R-:W-:Y:S05]  /*2a40*/  BSYNC B2 ;  /* 0x0000000000027941 */ /* 0x000fea0003800000 */
.L_x_12508:
        /* <DEDUP_REMOVED lines=20> */
.L_x_12513:
[----:B------:R-:W-:-:S07]  /*2b90*/  MOV R142, R146 ;  /* 0x00000092008e7202 */ /* 0x000fce0000000f00 */
.L_x_12514:
[----:B------:R-:W-:Y:S05]  /*2ba0*/  BSYNC B2 ;  /* 0x0000000000027941 */ /* 0x000fea0003800000 */
.L_x_12512:
        /* <DEDUP_REMOVED lines=16> */
.L_x_12518:
[----:B------:R-:W-:Y:S05]  /*2cb0*/  BSYNC B3 ;  /* 0x0000000000037941 */ /* 0x000fea0003800000 */
.L_x_12517:
        /* <DEDUP_REMOVED lines=42> */
.L_x_12516:
[----:B------:R-:W-:Y:S05]  /*2f60*/  BSYNC B2 ;  /* 0x0000000000027941 */ /* 0x000fea0003800000 */
.L_x_12515:
[----:B------:R-:W-:Y:S01]  /*2f70*/  I2FP.F32.U32 R41, R142 ;  /* 0x0000008e00297245 */ /* 0x000fe20000201000 */
[----:B------:R-:W-:Y:S01]  /*2f80*/  BSSY B2, `(.L_x_12519) ;  /* 0x0000015000027945 */ /* 0x000fe20003800000 */
[C---:B------:R-:W-:Y:S01]  /*2f90*/  SHF.L.U32 R78, R42.reuse, 0x10, RZ ;  /* 0x000000102a4e7819 */ /* 0x040fe200000006ff */
[C---:B------:R-:W-:Y:S01]  /*2fa0*/  VIADD R79, R145.reuse, 0x1 ;  /* 0x00000001914f7836 */ /* 0x040fe20000000000 */
        /* <DEDUP_REMOVED lines=17> */
.L_x_12520:
[----:B------:R-:W-:-:S07]  /*30c0*/  IMAD.MOV.U32 R41, RZ, RZ, R146 ;  /* 0x000000ffff297224 */ /* 0x000fce00078e0092 */
.L_x_12521:
[----:B------:R-:W-:Y:S05]  /*30d0*/  BSYNC B2 ;  /* 0x0000000000027941 */ /* 0x000fea0003800000 */
.L_x_12519:
        /* <DEDUP_REMOVED lines=16> */
.L_x_12525:
[----:B------:R-:W-:Y:S05]  /*31e0*/  BSYNC B3 ;  /* 0x0000000000037941 */ /* 0x000fea0003800000 */
.L_x_12524:
        /* <DEDUP_REMOVED lines=42> */
.L_x_12523:
[----:B------:R-:W-:Y:S05]  /*3490*/  BSYNC B2 ;  /* 0x0000000000027941 */ /* 0x000fea0003800000 */
.L_x_12522:
        /* <DEDUP_REMOVED lines=20> */
.L_x_12527:
[----:B------:R-:W-:-:S07]  /*35e0*/  IMAD.MOV.U32 R42, RZ, RZ, R146 ;  /* 0x000000ffff2a7224 */ /* 0x000fce00078e0092 */
.L_x_12528:
[----:B------:R-:W-:Y:S05]  /*35f0*/  BSYNC B2 ;  /* 0x0000000000027941 */ /* 0x000fea0003800000 */
.L_x_12526:
        /* <DEDUP_REMOVED lines=16> */
.L_x_12532:
[----:B------:R-:W-:Y:S05]  /*3700*/  BSYNC B3 ;  /* 0x0000000000037941 */ /* 0x000fea0003800000 */
.L_x_12531:
        /* <DEDUP_REMOVED lines=42> */
.L_x_12530:
[----:B------:R-:W-:Y:S05]  /*39b0*/  BSYNC B2 ;  /* 0x0000000000027941 */ /* 0x000fea0003800000 */
.L_x_12529:
        /* <DEDUP_REMOVED lines=21> */
.L_x_12534:
[----:B------:R-:W-:-:S07]  /*3b10*/  MOV R153, R146 ;  /* 0x0000009200997202 */ /* 0x000fce0000000f00 */
.L_x_12535:
[----:B------:R-:W-:Y:S05]  /*3b20*/  BSYNC B2 ;  /* 0x0000000000027941 */ /* 0x000fea0003800000 */
.L_x_12533:
        /* <DEDUP_REMOVED lines=18> */
.L_x_12539:
[----:B------:R-:W-:Y:S05]  /*3c50*/  BSYNC B3 ;  /* 0x0000000000037941 */ /* 0x000fea0003800000 */
.L_x_12538:
        /* <DEDUP_REMOVED lines=42> */
.L_x_12537:
[----:B------:R-:W-:Y:S05]  /*3f00*/  BSYNC B2 ;  /* 0x0000000000027941 */ /* 0x000fea0003800000 */
.L_x_12536:
[----:B------:R-:W-:Y:S02]  /*3f10*/  I2FP.F32.U32 R79, R153 ;  /* 0x00000099004f7245 */ /* 0x000fe40000201000 */
[----:B------:R-:W-:Y:S02]  /*3f20*/  SHF.L.U32 R78, R43, 0x10, RZ ;  /* 0x000000102b4e7819 */ /* 0x000fe400000006ff */
[----:B------:R-:W-:Y:S01]  /*3f30*/  SEL R148, RZ, 0x1, P1 ;  /* 0x00000001ff947807 */ /* 0x000fe20000800000 */
[----:B------:R-:W-:Y:S01]  /*3f40*/  FFMA.FTZ R152, R79, R152, 1.1641532182693481445e-10 ;  /* 0x2f0000004f987423 */ /* 0x000fe20000010098 */
[----:B------:R-:W-:Y:S01]  /*3f50*/  SEL R156, RZ, 0x10000, P5 ;  /* 0x00010000ff9c7807 */ /* 0x000fe20002800000 */
[----:B------:R-:W-:Y:S01]  /*3f60*/  FMUL.FTZ R43, R78, R77 ;  /* 0x0000004d4e2b7220 */ /* 0x000fe20000410000 */
[----:B------:R-:W-:Y:S02]  /*3f70*/  LOP3.LUT P5, RZ, R0, 0x2, RZ, 0xc0, !PT ;  /* 0x0000000200ff7812 */ /* 0x000fe400078ac0ff */
[----:B------:R-:W-:Y:S01]  /*3f80*/  FSETP.GTU.FTZ.AND P1, PT, R152, R151, PT ;  /* 0x000000979800720b */ /* 0x000fe20003f3c000 */
[----:B------:R-:W-:Y:S01]  /*3f90*/  FMUL.FTZ R43, R43, R150 ;  /* 0x000000962b2b7220 */ /* 0x000fe20000410000 */
[----:B------:R-:W-:-:S02]  /*3fa0*/  SEL R147, RZ, 0x1, P2 ;  /* 0x00000001ff937807 */ /* 0x000fc40001000000 */
[----:B------:R-:W-:Y:S02]  /*3fb0*/  SEL R149, RZ, 0x100, P4 ;  /* 0x00000100ff957807 */ /* 0x000fe40002000000 */
[----:B------:R-:W-:Y:S01]  /*3fc0*/  SEL R78, RZ, 0x1000000, P1 ;  /* 0x01000000ff4e7807 */ /* 0x000fe20000800000 */
[----:B------:R-:W-:Y:S01]  /*3fd0*/  IMAD.WIDE.U32 R150, R147, 0x1000000, RZ ;  /* 0x0100000093967825 */ /* 0x000fe200078e00ff */
[----:B------:R-:W-:Y:S02]  /*3fe0*/  SEL R154, RZ, 0x1, P5 ;  /* 0x00000001ff9a7807 */ /* 0x000fe40002800000 */
[----:B------:R-:W-:Y:S02]  /*3ff0*/  FSEL R43, R43, RZ, !P1 ;  /* 0x000000ff2b2b7208 */ /* 0x000fe40004800000 */
[----:B------:R-:W-:Y:S02]  /*4000*/  SEL R145, RZ, 0x1, P3 ;  /* 0x00000001ff917807 */ /* 0x000fe40001800000 */
[----:B------:R-:W-:Y:S01]  /*4010*/  LOP3.LUT R147, R149, R78, R156, 0xfe, !PT ;  /* 0x0000004e95937212 */ /* 0x000fe200078efe9c */
[----:B------:R-:W-:-:S04]  /*4020*/  IMAD.WIDE.U32 R148, R148, 0x10000, RZ ;  /* 0x0001000094947825 */ /* 0x000fc800078e00ff */
[----:B------:R-:W-:Y:S01]  /*4030*/  @P0 FADD.FTZ R43, R35, R43 ;  /* 0x0000002b232b0221 */ /* 0x000fe20000010000 */
[----:B------:R-:W-:Y:S01]  /*4040*/  LEA R152, P0, R143, UR10, 0x5 ;  /* 0x0000000a8f987c11 */ /* 0x000fe2000f8028ff */
[----:B------:R-:W-:Y:S01]  /*4050*/  IMAD.WIDE.U32 R78, R154, 0x100, RZ ;  /* 0x000001009a4e7825 */ /* 0x000fe200078e00ff */
[----:B------:R-:W-:Y:S02]  /*4060*/  LOP3.LUT R145, R151, R147, R145, 0xfe, !PT ;  /* 0x0000009397917212 */ /* 0x000fe400078efe91 */
[----:B------:R-:W-:Y:S02]  /*4070*/  LOP3.LUT P6, RZ, R0, 0x4, RZ, 0xc0, !PT ;  /* 0x0000000400ff7812 */ /* 0x000fe400078cc0ff */
[----:B------:R-:W-:Y:S01]  /*4080*/  LOP3.LUT R150, R78, R150, R148, 0xfe, !PT ;  /* 0x000000964e967212 */ /* 0x000fe200078efe94 */
[----:B------:R-:W-:Y:S01]  /*4090*/  VIADD R78, R143, 0x20 ;  /* 0x000000208f4e7836 */ /* 0x000fe20000000000 */
[----:B------:R-:W-:Y:S02]  /*40a0*/  LOP3.LUT R151, R79, R145, R149, 0xfe, !PT ;  /* 0x000000914f977212 */ /* 0x000fe400078efe95 */
[----:B------:R-:W-:-:S02]  /*40b0*/  LEA.HI.X R153, R143, UR11, RZ, 0x5, P0 ;  /* 0x0000000b8f997c11 */ /* 0x000fc400080f2cff */
[C---:B------:R-:W-:Y:S02]  /*40c0*/  LEA R148, P0, R143.reuse, UR12, 0x3 ;  /* 0x0000000c8f947c11 */ /* 0x040fe4000f8018ff */
[----:B------:R-:W-:Y:S01]  /*40d0*/  SEL R79, RZ, 0x1, P6 ;  /* 0x00000001ff4f7807 */ /* 0x000fe20003000000 */
[----:B------:R0:W-:Y:S01]  /*40e0*/  STG.E.128 desc[UR6][R152.64], R36 ;  /* 0x0000002498007986 */ /* 0x0001e2000c101d06 */
[----:B------:R-:W-:Y:S02]  /*40f0*/  LEA.HI.X R149, R143, UR13, RZ, 0x3, P0 ;  /* 0x0000000d8f957c11 */ /* 0x000fe400080f1cff */
[----:B------:R-:W-:Y:S01]  /*4100*/  LOP3.LUT R150, R150, R79, RZ, 0xfc, !PT ;  /* 0x0000004f96967212 */ /* 0x000fe200078efcff */
[----:B------:R0:W-:Y:S04]  /*4110*/  STG.E.128 desc[UR6][R152.64+0x10], R40 ;  /* 0x0000102898007986 */ /* 0x0001e8000c101d06 */
[----:B------:R0:W-:Y:S02]  /*4120*/  STG.E.64 desc[UR6][R148.64], R150 ;  /* 0x0000009694007986 */ /* 0x0001e4000c101b06 */
.L_x_12483:
[----:B------:R-:W-:Y:S05]  /*4130*/  BSYNC B1 ;  /* 0x0000000000017941 */ /* 0x000fea0003800000 */
.L_x_12482:
[----:B------:R-:W-:Y:S01]  /*4140*/  LOP3.LUT P0, RZ, R0, 0x80, RZ, 0xc0, !PT ;  /* 0x0000008000ff7812 */ /* 0x000fe2000780c0ff */
[----:B------:R-:W-:-:S12]  /*4150*/  BSSY B1, `(.L_x_12540) ;  /* 0x00002c5000017945 */ /* 0x000fd80003800000 */
[----:B------:R-:W-:Y:S05]  /*4160*/  @!P0 BRA `(.L_x_12541) ;  /* 0x0000002c000c8947 */ /* 0x000fea0003800000 */
[----:B------:R-:W1:Y:S08]  /*4170*/  LDC.64 R48, c[0x0][0x220] ;  /* 0x00008800ff307b82 */ /* 0x000e700000000a00 */
[----:B------:R-:W2:Y:S01]  /*4180*/  LDC.64 R44, c[0x0][0x230] ;  /* 0x00008c00ff2c7b82 */ /* 0x000ea20000000a00 */
[----:B-1----:R-:W-:-:S06]  /*4190*/  IMAD.WIDE.U32 R48, R78, 0x10, R48 ;  /* 0x000000104e307825 */ /* 0x002fcc00078e0030 */
[----:B------:R-:W5:Y:S01]  /*41a0*/  LDG.E.128 R48, desc[UR6][R48.64] ;  /* 0x0000000630307981 */ /* 0x000f62000c1e1d00 */
[----:B--2---:R-:W-:-:S04]  /*41b0*/  ISETP.NE.U32.AND P0, PT, R44, RZ, PT ;  /* 0x000000ff2c00720c */ /* 0x004fc80003f05070 */
        /* <DEDUP_REMOVED lines=8> */
[----:B-1----:R-:W-:Y:S05]  /*4240*/  @!P0 BRA `(.L_x_12543) ;  /* 0x0000000000208947 */ /* 0x002fea0003800000 */
[----:B------:R-:W-:Y:S02]  /*4250*/  ISETP.NE.AND P0, PT, R142, 0x2, PT ;  /* 0x000000028e00780c */ /* 0x000fe40003f05270 */
[----:B0-----:R-:W-:-:S11]  /*4260*/  MOV R150, R140 ;  /* 0x0000008c00967202 */ /* 0x001fd60000000f00 */
[----:B------:R-:W-:Y:S05]  /*4270*/  @!P0 BRA `(.L_x_12544) ;  /* 0x0000000000188947 */ /* 0x000fea0003800000 */
[----:B------:R-:W-:Y:S01]  /*4280*/  ISETP.NE.AND P0, PT, R142, 0x3, PT ;  /* 0x000000038e00780c */ /* 0x000fe20003f05270 */
[----:B------:R-:W-:-:S12]  /*4290*/  IMAD.MOV.U32 R150, RZ, RZ, R139 ;  /* 0x000000ffff967224 */ /* 0x000fd800078e008b */
[----:B------:R-:W-:Y:S05]  /*42a0*/  @P0 BRA `(.L_x_12544) ;  /* 0x00000000000c0947 */ /* 0x000fea0003800000 */
[----:B------:R-:W-:Y:S01]  /*42b0*/  IMAD.MOV.U32 R150, RZ, RZ, R144 ;  /* 0x000000ffff967224 */ /* 0x000fe200078e0090 */
[----:B------:R-:W-:Y:S06]  /*42c0*/  BRA `(.L_x_12544) ;  /* 0x0000000000047947 */ /* 0x000fec0003800000 */
.L_x_12543:
[----:B0-----:R-:W-:-:S07]  /*42d0*/  MOV R150, R146 ;  /* 0x0000009200967202 */ /* 0x001fce0000000f00 */
.L_x_12544:
[----:B------:R-:W-:Y:S05]  /*42e0*/  BSYNC B2 ;  /* 0x0000000000027941 */ /* 0x000fea0003800000 */
.L_x_12542:
        /* <DEDUP_REMOVED lines=16> */
.L_x_12548:
[----:B------:R-:W-:Y:S05]  /*43f0*/  BSYNC B3 ;  /* 0x0000000000037941 */ /* 0x000fea0003800000 */
.L_x_12547:
        /* <DEDUP_REMOVED lines=42> */
.L_x_12546:
[----:B------:R-:W-:Y:S05]  /*46a0*/  BSYNC B2 ;  /* 0x0000000000027941 */ /* 0x000fea0003800000 */
.L_x_12545:
[----:B------:R-:W0:Y:S01]  /*46b0*/  LDC R152, c[0x0][0x294] ;  /* 0x0000a500ff987b82 */ /* 0x000e220000000800 */
[----:B------:R-:W-:Y:S01]  /*46c0*/  HFMA2.MMA R153, -RZ, RZ, 0.1171875, 0 ;  /* 0x2f800000ff997435 */ /* 0x000fe200000001ff */
[----:B------:R-:W-:Y:S01]  /*46d0*/  I2FP.F32.U32 R46, R150 ;  /* 0x00000096002e7245 */ /* 0x000fe20000201000 */
[----:B-----5:R-:W-:Y:S01]  /*46e0*/  IMAD.U32 R142, R48, 0x10000, RZ ;  /* 0x00010000308e7824 */ /* 0x020fe200078e00ff */
[----:B------:R-:W-:Y:S01]  /*46f0*/  LOP3.LUT R0, R0, 0xfffffffb, RZ, 0xc0, !PT ;  /* 0xfffffffb00007812 */ /* 0x000fe200078ec0ff */
[----:B------:R-:W-:Y:S01]  /*4700*/  BSSY B2, `(.L_x_12549) ;  /* 0x0000018000027945 */ /* 0x000fe20003800000 */
[----:B------:R-:W-:Y:S01]  /*4710*/  ISETP.NE.U32.AND P0, PT, R44, RZ, PT ;  /* 0x000000ff2c00720c */ /* 0x000fe20003f05070 */
[----:B------:R-:W-:Y:S01]  /*4720*/  FMUL.FTZ R142, R142, R77 ;  /* 0x0000004d8e8e7220 */ /* 0x000fe20000410000 */
[----:B------:R-:W1:Y:S01]  /*4730*/  LDC R79, c[0x0][0x298] ;  /* 0x0000a600ff4f7b82 */ /* 0x000e620000000800 */
[----:B------:R-:W-:Y:S02]  /*4740*/  PRMT R48, R48, 0x7632, R48 ;  /* 0x0000763230307816 */ /* 0x000fe40000000030 */
[----:B------:R-:W-:Y:S01]  /*4750*/  FFMA.FTZ R47, R46, R153, 1.1641532182693481445e-10 ;  /* 0x2f0000002e2f7423 */ /* 0x000fe20000010099 */
[----:B------:R-:W-:-:S04]  /*4760*/  ISETP.NE.AND.EX P0, PT, R45, RZ, PT, P0 ;  /* 0x000000ff2d00720c */ /* 0x000fc80003f05300 */
[----:B0-----:R-:W-:Y:S01]  /*4770*/  FSETP.GTU.FTZ.AND P1, PT, R47, R152, PT ;  /* 0x000000982f00720b */ /* 0x001fe20003f3c000 */
[----:B------:R-:W-:Y:S02]  /*4780*/  VIADD R47, R145, 0x1 ;  /* 0x00000001912f7836 */ /* 0x000fe40000000000 */
[----:B-1----:R-:W-:-:S10]  /*4790*/  FMUL.FTZ R142, R142, R79 ;  /* 0x0000004f8e8e7220 */ /* 0x002fd40000410000 */
[----:B------:R-:W-:Y:S02]  /*47a0*/  @P1 LOP3.LUT R0, R0, 0x4, RZ, 0xfc, !PT ;  /* 0x0000000400001812 */ /* 0x000fe400078efcff */
        /* <DEDUP_REMOVED lines=12> */
.L_x_12550:
[----:B------:R-:W-:-:S07]  /*4870*/  MOV R45, R146 ;  /* 0x00000092002d7202 */ /* 0x000fce0000000f00 */
.L_x_12551:
[----:B------:R-:W-:Y:S05]  /*4880*/  BSYNC B2 ;  /* 0x0000000000027941 */ /* 0x000fea0003800000 */
.L_x_12549:
        /* <DEDUP_REMOVED lines=16> */
.L_x_12555:
[----:B------:R-:W-:Y:S05]  /*4990*/  BSYNC B3 ;  /* 0x0000000000037941 */ /* 0x000fea0003800000 */
.L_x_12554:
        /* <DEDUP_REMOVED lines=42> */
.L_x_12553:
[----:B------:R-:W-:Y:S05]  /*4c40*/  BSYNC B2 ;  /* 0x0000000000027941 */ /* 0x000fea0003800000 */
.L_x_12552:
        /* <DEDUP_REMOVED lines=22> */
.L_x_12557:
[----:B------:R-:W-:-:S07]  /*4db0*/  IMAD.MOV.U32 R48, RZ, RZ, R146 ;  /* 0x000000ffff307224 */ /* 0x000fce00078e0092 */
.L_x_12558:
[----:B------:R-:W-:Y:S05]  /*4dc0*/  BSYNC B2 ;  /* 0x0000000000027941 */ /* 0x000fea0003800000 */
.L_x_12556:
        /* <DEDUP_REMOVED lines=16> */
.L_x_12562:
[----:B------:R-:W-:Y:S05]  /*4ed0*/  BSYNC B3 ;  /* 0x0000000000037941 */ /* 0x000fea0003800000 */
.L_x_12561:
        /* <DEDUP_REMOVED lines=42> */
.L_x_12560:
[----:B------:R-:W-:Y:S05]  /*5180*/  BSYNC B2 ;  /* 0x0000000000027941 */ /* 0x000fea0003800000 */
.L_x_12559:
[----:B------:R-:W-:Y:S01]  /*5190*/  I2FP.F32.U32 R46, R48 ;  /* 0x00000030002e7245 */ /* 0x000fe20000201000 */
[----:B------:R-:W-:Y:S01]  /*51a0*/  IMAD.U32 R48, R49, 0x10000, RZ ;  /* 0x0001000031307824 */ /* 0x000fe200078e00ff */
[----:B------:R-:W-:Y:S01]  /*51b0*/  ISETP.NE.AND P2, PT, R145, 0x1, PT ;  /* 0x000000019100780c */ /* 0x000fe20003f45270 */
[----:B------:R-:W-:Y:S02]  /*51c0*/  BSSY B2, `(.L_x_12563) ;  /* 0x0000013000027945 */ /* 0x000fe40003800000 */
[----:B------:R-:W-:Y:S01]  /*51d0*/  FFMA.FTZ R47, R46, R153, 1.1641532182693481445e-10 ;  /* 0x2f0000002e2f7423 */ /* 0x000fe20000010099 */
[----:B------:R-:W-:-:S04]  /*51e0*/  FMUL.FTZ R48, R48, R77 ;  /* 0x0000004d30307220 */ /* 0x000fc80000410000 */
[----:B------:R-:W-:Y:S01]  /*51f0*/  FMUL.FTZ R48, R48, R79 ;  /* 0x0000004f30307220 */ /* 0x000fe20000410000 */
[----:B------:R-:W-:Y:S02]  /*5200*/  FSETP.GTU.FTZ.AND P1, PT, R47, R152, PT ;  /* 0x000000982f00720b */ /* 0x000fe40003f3c000 */
[----:B------:R-:W-:Y:S02]  /*5210*/  PRMT R47, R49, 0x7632, R47 ;  /* 0x00007632312f7816 */ /* 0x000fe4000000002f */
[----:B------:R-:W-:Y:S02]  /*5220*/  FSEL R46, R48, RZ, !P1 ;  /* 0x000000ff302e7208 */ /* 0x000fe40004800000 */
[----:B------:R-:W-:-:S03]  /*5230*/  IADD3 R49, R145, 0x1, RZ ;  /* 0x0000000191317810 */ /* 0x000fc60007ffe0ff */
        /* <DEDUP_REMOVED lines=10> */
.L_x_12564:
[----:B------:R-:W-:-:S07]  /*52e0*/  IMAD.MOV.U32 R142, RZ, RZ, R146 ;  /* 0x000000ffff8e7224 */ /* 0x000fce00078e0092 */
.L_x_12565:
[----:B------:R-:W-:Y:S05]  /*52f0*/  BSYNC B2 ;  /* 0x0000000000027941 */ /* 0x000fea0003800000 */
.L_x_12563:
        /* <DEDUP_REMOVED lines=16> */
.L_x_12569:
[----:B------:R-:W-:Y:S05]  /*5400*/  BSYNC B3 ;  /* 0x0000000000037941 */ /* 0x000fea0003800000 */
.L_x_12568:
        /* <DEDUP_REMOVED lines=42> */
.L_x_12567:
[----:B------:R-:W-:Y:S05]  /*56b0*/  BSYNC B2 ;  /* 0x0000000000027941 */ /* 0x000fea0003800000 */
.L_x_12566:
        /* <DEDUP_REMOVED lines=20> */
.L_x_12571:
[----:B------:R-:W-:-:S07]  /*5800*/  MOV R142, R146 ;  /* 0x00000092008e7202 */ /* 0x000fce0000000f00 */
.L_x_12572:
[----:B------:R-:W-:Y:S05]  /*5810*/  BSYNC B2 ;  /* 0x0000000000027941 */ /* 0x000fea0003800000 */
.L_x_12570:
        /* <DEDUP_REMOVED lines=16> */
.L_x_12576:
[----:B------:R-:W-:Y:S05]  /*5920*/  BSYNC B3 ;  /* 0x0000000000037941 */ /* 0x000fea0003800000 */
.L_x_12575:
        /* <DEDUP_REMOVED lines=42> */
.L_x_12574:
[----:B------:R-:W-:Y:S05]  /*5bd0*/  BSYNC B2 ;  /* 0x0000000000027941 */ /* 0x000fea0003800000 */
.L_x_12573:
        /* <DEDUP_REMOVED lines=21> */
.L_x_12578:
[----:B------:R-:W-:-:S07]  /*5d30*/  IMAD.MOV.U32 R49, RZ, RZ, R146 ;  /* 0x000000ffff317224 */ /* 0x000fce00078e0092 */
.L_x_12579:
[----:B------:R-:W-:Y:S05]  /*5d40*/  BSYNC B2 ;  /* 0x0000000000027941 */ /* 0x000fea0003800000 */
.L_x_12577:
        /* <DEDUP_REMOVED lines=16> */
.L_x_12583:
[----:B------:R-:W-:Y:S05]  /*5e50*/  BSYNC B3 ;  /* 0x0000000000037941 */ /* 0x000fea0003800000 */
.L_x_12582:
        /* <DEDUP_REMOVED lines=42> */
.L_x_12581:
[----:B------:R-:W-:Y:S05]  /*6100*/  BSYNC B2 ;  /* 0x0000000000027941 */ /* 0x000fea0003800000 */
.L_x_12580:
        /* <DEDUP_REMOVED lines=20> */
.L_x_12585:
[----:B------:R-:W-:-:S07]  /*6250*/  IMAD.MOV.U32 R50, RZ, RZ, R146 ;  /* 0x000000ffff327224 */ /* 0x000fce00078e0092 */
.L_x_12586:
[----:B------:R-:W-:Y:S05]  /*6260*/  BSYNC B2 ;  /* 0x0000000000027941 */ /* 0x000fea0003800000 */
.L_x_12584:
        /* <DEDUP_REMOVED lines=16> */
.L_x_12590:
[----:B------:R-:W-:Y:S05]  /*6370*/  BSYNC B3 ;  /* 0x0000000000037941 */ /* 0x000fea0003800000 */
.L_x_12589:
        /* <DEDUP_REMOVED lines=42> */
.L_x_12588:
[----:B------:R-:W-:Y:S05]  /*6620*/  BSYNC B2 ;  /* 0x0000000000027941 */ /* 0x000fea0003800000 */
.L_x_12587:
[----:B------:R-:W-:Y:S01]  /*6630*/  I2FP.F32.U32 R50, R50 ;  /* 0x0000003200327245 */ /* 0x000fe20000201000 */
[C---:B------:R-:W-:Y:S01]  /*6640*/  IMAD.U32 R142, R51.reuse, 0x10000, RZ ;  /* 0x00010000338e7824 */ /* 0x040fe200078e00ff */
[----:B------:R-:W-:Y:S01]  /*6650*/  ISETP.NE.AND P6, PT, R148, 0x1, PT ;  /* 0x000000019400780c */ /* 0x000fe20003fc5270 */
[----:B------:R-:W-:Y:S01]  /*6660*/  BSSY B2, `(.L_x_12591) ;  /* 0x0000013000027945 */ /* 0x000fe20003800000 */
[----:B------:R-:W-:Y:S01]  /*6670*/  PRMT R51, R51, 0x7632, R51 ;  /* 0x0000763233337816 */ /* 0x000fe20000000033 */
[----:B------:R-:W-:Y:S01]  /*6680*/  FFMA.FTZ R145, R50, R153, 1.1641532182693481445e-10 ;  /* 0x2f00000032917423 */ /* 0x000fe20000010099 */
[----:B------:R-:W-:-:S04]  /*6690*/  FMUL.FTZ R142, R142, R77 ;  /* 0x0000004d8e8e7220 */ /* 0x000fc80000410000 */
        /* <DEDUP_REMOVED lines=14> */
.L_x_12592:
[----:B------:R-:W-:-:S07]  /*6780*/  MOV R154, R146 ;  /* 0x00000092009a7202 */ /* 0x000fce0000000f00 */
.L_x_12593:
[----:B------:R-:W-:Y:S05]  /*6790*/  BSYNC B2 ;  /* 0x0000000000027941 */ /* 0x000fea0003800000 */
.L_x_12591:
        /* <DEDUP_REMOVED lines=18> */
.L_x_12597:
[----:B------:R-:W-:Y:S05]  /*68c0*/  BSYNC B3 ;  /* 0x0000000000037941 */ /* 0x000fea0003800000 */
.L_x_12596:
        /* <DEDUP_REMOVED lines=42> */
.L_x_12595:
[----:B------:R-:W-:Y:S05]  /*6b70*/  BSYNC B2 ;  /* 0x0000000000027941 */ /* 0x000fea0003800000 */
.L_x_12594:
[----:B------:R-:W-:Y:S01]  /*6b80*/  I2FP.F32.U32 R150, R154 ;  /* 0x0000009a00967245 */ /* 0x000fe20000201000 */
[----:B------:R-:W-:Y:S01]  /*6b90*/  IMAD.U32 R154, R51, 0x10000, RZ ;  /* 0x00010000339a7824 */ /* 0x000fe200078e00ff */
[----:B------:R-:W-:Y:S02]  /*6ba0*/  SEL R156, RZ, 0x10000, P5 ;  /* 0x00010000ff9c7807 */ /* 0x000fe40002800000 */
[----:B------:R-:W-:Y:S01]  /*6bb0*/  SEL R151, RZ, 0x1, P1 ;  /* 0x00000001ff977807 */ /* 0x000fe20000800000 */
[----:B------:R-:W-:Y:S01]  /*6bc0*/  FFMA.FTZ R153, R150, R153, 1.1641532182693481445e-10 ;  /* 0x2f00000096997423 */ /* 0x000fe20000010099 */
[----:B------:R-:W-:Y:S01]  /*6bd0*/  LOP3.LUT P5, RZ, R0, 0x2, RZ, 0xc0, !PT ;  /* 0x0000000200ff7812 */ /* 0x000fe200078ac0ff */
[----:B------:R-:W-:Y:S01]  /*6be0*/  FMUL.FTZ R154, R154, R77 ;  /* 0x0000004d9a9a7220 */ /* 0x000fe20000410000 */
[----:B------:R-:W-:Y:S01]  /*6bf0*/  SEL R145, RZ, 0x1, P2 ;  /* 0x00000001ff917807 */ /* 0x000fe20001000000 */
[----:B------:R-:W-:Y:S01]  /*6c00*/  IMAD.WIDE.U32 R150, R151, 0x10000, RZ ;  /* 0x0001000097967825 */ /* 0x000fe200078e00ff */
[----:B------:R-:W-:-:S03]  /*6c10*/  FSETP.GTU.FTZ.AND P1, PT, R153, R152, PT ;  /* 0x000000989900720b */ /* 0x000fc60003f3c000 */
[----:B------:R-:W-:Y:S01]  /*6c20*/  FMUL.FTZ R154, R154, R79 ;  /* 0x0000004f9a9a7220 */ /* 0x000fe20000410000 */
[----:B------:R-:W-:Y:S01]  /*6c30*/  SEL R147, RZ, 0x100, P4 ;  /* 0x00000100ff937807 */ /* 0x000fe20002000000 */
[----:B------:R-:W-:Y:S01]  /*6c40*/  IMAD.WIDE.U32 R152, R145, 0x1000000, RZ ;  /* 0x0100000091987825 */ /* 0x000fe200078e00ff */
[----:B------:R-:W-:Y:S02]  /*6c50*/  SEL R148, RZ, 0x1, P5 ;  /* 0x00000001ff947807 */ /* 0x000fe40002800000 */
[----:B------:R-:W-:Y:S02]  /*6c60*/  SEL R149, RZ, 0x1000000, P1 ;  /* 0x01000000ff957807 */ /* 0x000fe40000800000 */
[----:B------:R-:W-:Y:S02]  /*6c70*/  FSEL R51, R154, RZ, !P1 ;  /* 0x000000ff9a337208 */ /* 0x000fe40004800000 */
[----:B------:R-:W-:Y:S01]  /*6c80*/  LOP3.LUT R147, R147, R149, R156, 0xfe, !PT ;  /* 0x0000009593937212 */ /* 0x000fe200078efe9c */
[----:B------:R-:W-:Y:S01]  /*6c90*/  IMAD.WIDE.U32 R148, R148, 0x100, RZ ;  /* 0x0000010094947825 */ /* 0x000fe200078e00ff */
[----:B------:R-:W-:-:S03]  /*6ca0*/  SEL R79, RZ, 0x1, P3 ;  /* 0x00000001ff4f7807 */ /* 0x000fc60001800000 */
[----:B------:R-:W-:Y:S01]  /*6cb0*/  @P0 FADD.FTZ R51, R35, R51 ;  /* 0x0000003323330221 */ /* 0x000fe20000010000 */
[----:B------:R-:W-:Y:S02]  /*6cc0*/  LOP3.LUT P6, RZ, R0, 0x4, RZ, 0xc0, !PT ;  /* 0x0000000400ff7812 */ /* 0x000fe400078cc0ff */
[----:B------:R-:W-:Y:S02]  /*6cd0*/  LOP3.LUT R145, R153, R147, R79, 0xfe, !PT ;  /* 0x0000009399917212 */ /* 0x000fe400078efe4f */
[----:B------:R-:W-:Y:S02]  /*6ce0*/  LOP3.LUT R79, R148, R152, R150, 0xfe, !PT ;  /* 0x00000098944f7212 */ /* 0x000fe400078efe96 */
[C---:B------:R-:W-:Y:S02]  /*6cf0*/  LEA R152, P0, R78.reuse, UR10, 0x5 ;  /* 0x0000000a4e987c11 */ /* 0x040fe4000f8028ff */
[----:B------:R-:W-:Y:S02]  /*6d00*/  SEL R150, RZ, 0x1, P6 ;  /* 0x00000001ff967807 */ /* 0x000fe40003000000 */
[----:B------:R-:W-:-:S02]  /*6d10*/  LEA.HI.X R153, R78, UR11, RZ, 0x5, P0 ;  /* 0x0000000b4e997c11 */ /* 0x000fc400080f2cff */
[C---:B------:R-:W-:Y:S02]  /*6d20*/  LEA R148, P0, R78.reuse, UR12, 0x3 ;  /* 0x0000000c4e947c11 */ /* 0x040fe4000f8018ff */
[----:B------:R-:W-:Y:S01]  /*6d30*/  LOP3.LUT R151, R149, R145, R151, 0xfe, !PT ;  /* 0x0000009195977212 */ /* 0x000fe200078efe97 */
[----:B------:R1:W-:Y:S01]  /*6d40*/  STG.E.128 desc[UR6][R152.64], R44 ;  /* 0x0000002c98007986 */ /* 0x0003e2000c101d06 */
[C---:B------:R-:W-:Y:S02]  /*6d50*/  LEA.HI.X R149, R78.reuse, UR13, RZ, 0x3, P0 ;  /* 0x0000000d4e957c11 */ /* 0x040fe400080f1cff */
[----:B------:R-:W-:Y:S01]  /*6d60*/  LOP3.LUT R150, R79, R150, RZ, 0xfc, !PT ;  /* 0x000000964f967212 */ /* 0x000fe200078efcff */
[----:B------:R1:W-:Y:S01]  /*6d70*/  STG.E.128 desc[UR6][R152.64+0x10], R48 ;  /* 0x0000103098007986 */ /* 0x0003e2000c101d06 */
[----:B------:R-:W-:-:S03]  /*6d80*/  IADD3 R78, R78, 0x20, RZ ;  /* 0x000000204e4e7810 */ /* 0x000fc60007ffe0ff */
[----:B------:R1:W-:Y:S04]  /*6d90*/  STG.E.64 desc[UR6][R148.64], R150 ;  /* 0x0000009694007986 */ /* 0x0003e8000c101b06 */
.L_x_12541:
[----:B------:R-:W-:Y:S05]  /*6da0*/  BSYNC B1 ;  /* 0x0000000000017941 */ /* 0x000fea0003800000 */
.L_x_12540:
[----:B------:R-:W-:Y:S01]  /*6db0*/  LOP3.LUT P0, RZ, R0, 0x40, RZ, 0xc0, !PT ;  /* 0x0000004000ff7812 */ /* 0x000fe2000780c0ff */
[----:B------:R-:W-:-:S12]  /*6dc0*/  BSSY B1, `(.L_x_12598) ;  /* 0x00002c5000017945 */ /* 0x000fd80003800000 */
[----:B------:R-:W-:Y:S05]  /*6dd0*/  @!P0 BRA `(.L_x_12599) ;  /* 0x0000002c000c8947 */ /* 0x000fea0003800000 */
[----:B------:R-:W2:Y:S08]  /*6de0*/  LDC.64 R56, c[0x0][0x220] ;  /* 0x00008800ff387b82 */ /* 0x000eb00000000a00 */
[----:B------:R-:W3:Y:S01]  /*6df0*/  LDC.64 R52, c[0x0][0x230] ;  /* 0x00008c00ff347b82 */ /* 0x000ee20000000a00 */
[----:B--2---:R-:W-:-:S06]  /*6e00*/  IMAD.WIDE.U32 R56, R78, 0x10, R56 ;  /* 0x000000104e387825 */ /* 0x004fcc00078e0038 */
[----:B------:R-:W5:Y:S01]  /*6e10*/  LDG.E.128 R56, desc[UR6][R56.64] ;  /* 0x0000000638387981 */ /* 0x000f62000c1e1d00 */
[----:B---3--:R-:W-:-:S04]  /*6e20*/  ISETP.NE.U32.AND P0, PT, R52, RZ, PT ;  /* 0x000000ff3400720c */ /* 0x008fc80003f05070 */
        /* <DEDUP_REMOVED lines=8> */
[----:B--2---:R-:W-:Y:S05]  /*6eb0*/  @!P0 BRA `(.L_x_12601) ;  /* 0x0000000000208947 */ /* 0x004fea0003800000 */
[----:B------:R-:W-:Y:S02]  /*6ec0*/  ISETP.NE.AND P0, PT, R142, 0x2, PT ;  /* 0x000000028e00780c */ /* 0x000fe40003f05270 */
[----:B01----:R-:W-:-:S11]  /*6ed0*/  MOV R150, R140 ;  /* 0x0000008c00967202 */ /* 0x003fd60000000f00 */
[----:B------:R-:W-:Y:S05]  /*6ee0*/  @!P0 BRA `(.L_x_12602) ;  /* 0x0000000000188947 */ /* 0x000fea0003800000 */
[----:B------:R-:W-:Y:S01]  /*6ef0*/  ISETP.NE.AND P0, PT, R142, 0x3, PT ;  /* 0x000000038e00780c */ /* 0x000fe20003f05270 */
[----:B------:R-:W-:-:S12]  /*6f00*/  IMAD.MOV.U32 R150, RZ, RZ, R139 ;  /* 0x000000ffff967224 */ /* 0x000fd800078e008b */
[----:B------:R-:W-:Y:S05]  /*6f10*/  @P0 BRA `(.L_x_12602) ;  /* 0x00000000000c0947 */ /* 0x000fea0003800000 */
[----:B------:R-:W-:Y:S01]  /*6f20*/  MOV R150, R144 ;  /* 0x0000009000967202 */ /* 0x000fe20000000f00 */
[----:B------:R-:W-:Y:S06]  /*6f30*/  BRA `(.L_x_12602) ;  /* 0x0000000000047947 */ /* 0x000fec0003800000 */
.L_x_12601:
[----:B01----:R-:W-:-:S07]  /*6f40*/  IMAD.MOV.U32 R150, RZ, RZ, R146 ;  /* 0x000000ffff967224 */ /* 0x003fce00078e0092 */
.L_x_12602:
[----:B------:R-:W-:Y:S05]  /*6f50*/  BSYNC B2 ;  /* 0x0000000000027941 */ /* 0x000fea0003800000 */
.L_x_12600:
        /* <DEDUP_REMOVED lines=16> */
.L_x_12606:
[----:B------:R-:W-:Y:S05]  /*7060*/  BSYNC B3 ;  /* 0x0000000000037941 */ /* 0x000fea0003800000 */
.L_x_12605:
        /* <DEDUP_REMOVED lines=42> */
.L_x_12604:
[----:B------:R-:W-:Y:S05]  /*7310*/  BSYNC B2 ;  /* 0x0000000000027941 */ /* 0x000fea0003800000 */
.L_x_12603:
        /* <DEDUP_REMOVED lines=12> */
[----:B0-----:R-:W-:Y:S02]  /*73e0*/  FSETP.GTU.FTZ.AND P1, PT, R55, R152, PT ;  /* 0x000000983700720b */ /* 0x001fe40003f3c000 */
[----:B------:R-:W-:Y:S01]  /*73f0*/  IADD3 R55, R145, 0x1, RZ ;  /* 0x0000000191377810 */ /* 0x000fe20007ffe0ff */
[----:B-1----:R-:W-:-:S10]  /*7400*/  FMUL.FTZ R142, R142, R79 ;  /* 0x0000004f8e8e7220 */ /* 0x002fd40000410000 */
[----:B------:R-:W-:Y:S02]  /*7410*/  @P1 LOP3.LUT R0, R0, 0x4, RZ, 0xfc, !PT ;  /* 0x0000000400001812 */ /* 0x000fe400078efcff */
        /* <DEDUP_REMOVED lines=12> */
.L_x_12608:
[----:B------:R-:W-:-:S07]  /*74e0*/  MOV R53, R146 ;  /* 0x0000009200357202 */ /* 0x000fce0000000f00 */
.L_x_12609:
[----:B------:R-:W-:Y:S05]  /*74f0*/  BSYNC B2 ;  /* 0x0000000000027941 */ /* 0x000fea0003800000 */
.L_x_12607:
        /* <DEDUP_REMOVED lines=16> */
.L_x_12613:
[----:B------:R-:W-:Y:S05]  /*7600*/  BSYNC B3 ;  /* 0x0000000000037941 */ /* 0x000fea0003800000 */
.L_x_12612:
        /* <DEDUP_REMOVED lines=42> */
.L_x_12611:
[----:B------:R-:W-:Y:S05]  /*78b0*/  BSYNC B2 ;  /* 0x0000000000027941 */ /* 0x000fea0003800000 */
.L_x_12610:
[----:B------:R-:W-:Y:S01]  /*78c0*/  I2FP.F32.U32 R54, R53 ;  /* 0x0000003500367245 */ /* 0x000fe20000201000 */
[----:B------:R-:W-:Y:S01]  /*78d0*/  IMAD.U32 R56, R56, 0x10000, RZ ;  /* 0x0001000038387824 */ /* 0x000fe200078e00ff */
[----:B------:R-:W-:Y:S01]  /*78e0*/  LOP3.LUT R0, R0, 0xfffffffd, RZ, 0xc0, !PT ;  /* 0xfffffffd00007812 */ /* 0x000fe200078ec0ff */
[----:B------:R-:W-:Y:S01]  /*78f0*/  BSSY B2, `(.L_x_12614) ;  /* 0x0000014000027945 */ /* 0x000fe20003800000 */
[----:B------:R-:W-:Y:S01]  /*7900*/  IADD3 R145, R55, 0x1, RZ ;  /* 0x0000000137917810 */ /* 0x000fe20007ffe0ff */
[----:B------:R-:W-:Y:S01]  /*7910*/  FFMA.FTZ R53, R54, R153, 1.1641532182693481445e-10 ;  /* 0x2f00000036357423 */ /* 0x000fe20000010099 */
[----:B------:R-:W-:-:S04]  /*7920*/  FMUL.FTZ R56, R56, R77 ;  /* 0x0000004d38387220 */ /* 0x000fc80000410000 */
        /* <DEDUP_REMOVED lines=15> */
.L_x_12615:
[----:B------:R-:W-:-:S07]  /*7a20*/  MOV R56, R146 ;  /* 0x0000009200387202 */ /* 0x000fce0000000f00 */
.L_x_12616:
[----:B------:R-:W-:Y:S05]  /*7a30*/  BSYNC B2 ;  /* 0x0000000000027941 */ /* 0x000fea0003800000 */
.L_x_12614:
        /* <DEDUP_REMOVED lines=16> */
.L_x_12620:
[----:B------:R-:W-:Y:S05]  /*7b40*/  BSYNC B3 ;  /* 0x0000000000037941 */ /* 0x000fea0003800000 */
.L_x_12619:
        /* <DEDUP_REMOVED lines=42> */
.L_x_12618:
[----:B------:R-:W-:Y:S05]  /*7df0*/  BSYNC B2 ;  /* 0x0000000000027941 */ /* 0x000fea0003800000 */
.L_x_12617:
        /* <DEDUP_REMOVED lines=21> */
.L_x_12622:
[----:B------:R-:W-:-:S07]  /*7f50*/  MOV R142, R146 ;  /* 0x00000092008e7202 */ /* 0x000fce0000000f00 */
.L_x_12623:
[----:B------:R-:W-:Y:S05]  /*7f60*/  BSYNC B2 ;  /* 0x0000000000027941 */ /* 0x000fea0003800000 */
.L_x_12621:
        /* <DEDUP_REMOVED lines=16> */
.L_x_12627:
[----:B------:R-:W-:Y:S05]  /*8070*/  BSYNC B3 ;  /* 0x0000000000037941 */ /* 0x000fea0003800000 */
.L_x_12626:
        /* <DEDUP_REMOVED lines=42> */
.L_x_12625:
[----:B------:R-:W-:Y:S05]  /*8320*/  BSYNC B2 ;  /* 0x0000000000027941 */ /* 0x000fea0003800000 */
.L_x_12624:
        /* <DEDUP_REMOVED lines=20> */
.L_x_12629:
[----:B------:R-:W-:-:S07]  /*8470*/  MOV R142, R146 ;  /* 0x00000092008e7202 */ /* 0x000fce0000000f00 */
.L_x_12630:
[----:B------:R-:W-:Y:S05]  /*8480*/  BSYNC B2 ;  /* 0x0000000000027941 */ /* 0x000fea0003800000 */
.L_x_12628:
        /* <DEDUP_REMOVED lines=16> */
.L_x_12634:
[----:B------:R-:W-:Y:S05]  /*8590*/  BSYNC B3 ;  /* 0x0000000000037941 */ /* 0x000fea0003800000 */
.L_x_12633:
        /* <DEDUP_REMOVED lines=42> */
.L_x_12632:
[----:B------:R-:W-:Y:S05]  /*8840*/  BSYNC B2 ;  /* 0x0000000000027941 */ /* 0x000fea0003800000 */
.L_x_12631:
        /* <DEDUP_REMOVED lines=21> */
.L_x_12636:
[----:B------:R-:W-:-:S07]  /*89a0*/  MOV R57, R146 ;  /* 0x0000009200397202 */ /* 0x000fce0000000f00 */
.L_x_12637:
[----:B------:R-:W-:Y:S05]  /*89b0*/  BSYNC B2 ;  /* 0x0000000000027941 */ /* 0x000fea0003800000 */
.L_x_12635:
        /* <DEDUP_REMOVED lines=16> */
.L_x_12641:
[----:B------:R-:W-:Y:S05]  /*8ac0*/  BSYNC B3 ;  /* 0x0000000000037941 */ /* 0x000fea0003800000 */
.L_x_12640:
        /* <DEDUP_REMOVED lines=42> */
.L_x_12639:
[----:B------:R-:W-:Y:S05]  /*8d70*/  BSYNC B2 ;  /* 0x0000000000027941 */ /* 0x000fea0003800000 */
.L_x_12638:
        /* <DEDUP_REMOVED lines=20> */
.L_x_12643:
[----:B------:R-:W-:-:S07]  /*8ec0*/  MOV R58, R146 ;  /* 0x00000092003a7202 */ /* 0x000fce0000000f00 */
.L_x_12644:
[----:B------:R-:W-:Y:S05]  /*8ed0*/  BSYNC B2 ;  /* 0x0000000000027941 */ /* 0x000fea0003800000 */
.L_x_12642:
        /* <DEDUP_REMOVED lines=16> */
.L_x_12648:
[----:B------:R-:W-:Y:S05]  /*8fe0*/  BSYNC B3 ;  /* 0x0000000000037941 */ /* 0x000fea0003800000 */
.L_x_12647:
        /* <DEDUP_REMOVED lines=42> */
.L_x_12646:
[----:B------:R-:W-:Y:S05]  /*9290*/  BSYNC B2 ;  /* 0x0000000000027941 */ /* 0x000fea0003800000 */
.L_x_12645:
        /* <DEDUP_REMOVED lines=21> */
.L_x_12650:
[----:B------:R-:W-:-:S07]  /*93f0*/  MOV R154, R146 ;  /* 0x00000092009a7202 */ /* 0x000fce0000000f00 */
.L_x_12651:
[----:B------:R-:W-:Y:S05]  /*9400*/  BSYNC B2 ;  /* 0x0000000000027941 */ /* 0x000fea0003800000 */
.L_x_12649:
        /* <DEDUP_REMOVED lines=18> */
.L_x_12655:
[----:B------:R-:W-:Y:S05]  /*9530*/  BSYNC B3 ;  /* 0x0000000000037941 */ /* 0x000fea0003800000 */
.L_x_12654:
        /* <DEDUP_REMOVED lines=42> */
.L_x_12653:
[----:B------:R-:W-:Y:S05]  /*97e0*/  BSYNC B2 ;  /* 0x0000000000027941 */ /* 0x000fea0003800000 */
.L_x_12652:
        /* <DEDUP_REMOVED lines=34> */
.L_x_12599:
[----:B------:R-:W-:Y:S05]  /*9a10*/  BSYNC B1 ;  /* 0x0000000000017941 */ /* 0x000fea0003800000 */
.L_x_12598:
[----:B------:R-:W-:Y:S01]  /*9a20*/  LOP3.LUT P0, RZ, R0, 0x20, RZ, 0xc0, !PT ;  /* 0x0000002000ff7812 */ /* 0x000fe2000780c0ff */
[----:B------:R-:W-:-:S12]  /*9a30*/  BSSY B1, `(.L_x_12656) ;  /* 0x00002c5000017945 */ /* 0x000fd80003800000 */
[----:B------:R-:W-:Y:S05]  /*9a40*/  @!P0 BRA `(.L_x_12657) ;  /* 0x0000002c000c8947 */ /* 0x000fea0003800000 */
[----:B------:R-:W3:Y:S08]  /*9a50*/  LDC.64 R64, c[0x0][0x220] ;  /* 0x00008800ff407b82 */ /* 0x000ef00000000a00 */
[----:B------:R-:W4:Y:S01]  /*9a60*/  LDC.64 R60, c[0x0][0x230] ;  /* 0x00008c00ff3c7b82 */ /* 0x000f220000000a00 */
[----:B---3--:R-:W-:-:S06]  /*9a70*/  IMAD.WIDE.U32 R64, R78, 0x10, R64 ;  /* 0x000000104e407825 */ /* 0x008fcc00078e0040 */
[----:B------:R-:W5:Y:S01]  /*9a80*/  LDG.E.128 R64, desc[UR6][R64.64] ;  /* 0x0000000640407981 */ /* 0x000f62000c1e1d00 */
[----:B----4-:R-:W-:-:S04]  /*9a90*/  ISETP.NE.U32.AND P0, PT, R60, RZ, PT ;  /* 0x000000ff3c00720c */ /* 0x010fc80003f05070 */
        /* <DEDUP_REMOVED lines=8> */
[----:B---3--:R-:W-:Y:S05]  /*9b20*/  @!P0 BRA `(.L_x_12659) ;  /* 0x0000000000208947 */ /* 0x008fea0003800000 */
[----:B------:R-:W-:Y:S02]  /*9b30*/  ISETP.NE.AND P0, PT, R142, 0x2, PT ;  /* 0x000000028e00780c */ /* 0x000fe40003f05270 */
[----:B012---:R-:W-:-:S11]  /*9b40*/  MOV R150, R140 ;  /* 0x0000008c00967202 */ /* 0x007fd60000000f00 */
[----:B------:R-:W-:Y:S05]  /*9b50*/  @!P0 BRA `(.L_x_12660) ;  /* 0x0000000000188947 */ /* 0x000fea0003800000 */
[----:B------:R-:W-:Y:S01]  /*9b60*/  ISETP.NE.AND P0, PT, R142, 0x3, PT ;  /* 0x000000038e00780c */ /* 0x000fe20003f05270 */
[----:B------:R-:W-:-:S12]  /*9b70*/  IMAD.MOV.U32 R150, RZ, RZ, R139 ;  /* 0x000000ffff967224 */ /* 0x000fd800078e008b */
[----:B------:R-:W-:Y:S05]  /*9b80*/  @P0 BRA `(.L_x_12660) ;  /* 0x00000000000c0947 */ /* 0x000fea0003800000 */
[----:B------:R-:W-:Y:S01]  /*9b90*/  MOV R150, R144 ;  /* 0x0000009000967202 */ /* 0x000fe20000000f00 */
[----:B------:R-:W-:Y:S06]  /*9ba0*/  BRA `(.L_x_12660) ;  /* 0x0000000000047947 */ /* 0x000fec0003800000 */
.L_x_12659:
[----:B012---:R-:W-:-:S07]  /*9bb0*/  IMAD.MOV.U32 R150, RZ, RZ, R146 ;  /* 0x000000ffff967224 */ /* 0x007fce00078e0092 */
.L_x_12660:
[----:B------:R-:W-:Y:S05]  /*9bc0*/  BSYNC B2 ;  /* 0x0000000000027941 */ /* 0x000fea0003800000 */
.L_x_12658:
        /* <DEDUP_REMOVED lines=16> */
.L_x_12664:
[----:B------:R-:W-:Y:S05]  /*9cd0*/  BSYNC B3 ;  /* 0x0000000000037941 */ /* 0x000fea0003800000 */
.L_x_12663:
        /* <DEDUP_REMOVED lines=42> */
.L_x_12662:
[----:B------:R-:W-:Y:S05]  /*9f80*/  BSYNC B2 ;  /* 0x0000000000027941 */ /* 0x000fea0003800000 */
.L_x_12661:
        /* <DEDUP_REMOVED lines=28> */
.L_x_12666:
[----:B------:R-:W-:-:S07]  /*a150*/  MOV R61, R146 ;  /* 0x00000092003d7202 */ /* 0x000fce0000000f00 */
.L_x_12667:
[----:B------:R-:W-:Y:S05]  /*a160*/  BSYNC B2 ;  /* 0x0000000000027941 */ /* 0x000fea0003800000 */
.L_x_12665:
        /* <DEDUP_REMOVED lines=16> */
.L_x_12671:
[----:B------:R-:W-:Y:S05]  /*a270*/  BSYNC B3 ;  /* 0x0000000000037941 */ /* 0x000fea0003800000 */
.L_x_12670:
        /* <DEDUP_REMOVED lines=42> */
.L_x_12669:
[----:B------:R-:W-:Y:S05]  /*a520*/  BSYNC B2 ;  /* 0x0000000000027941 */ /* 0x000fea0003800000 */
.L_x_12668:
        /* <DEDUP_REMOVED lines=22> */
.L_x_12673:
[----:B------:R-:W-:-:S07]  /*a690*/  MOV R64, R146 ;  /* 0x0000009200407202 */ /* 0x000fce0000000f00 */
.L_x_12674:
[----:B------:R-:W-:Y:S05]  /*a6a0*/  BSYNC B2 ;  /* 0x0000000000027941 */ /* 0x000fea0003800000 */
.L_x_12672:
        /* <DEDUP_REMOVED lines=16> */
.L_x_12678:
[----:B------:R-:W-:Y:S05]  /*a7b0*/  BSYNC B3 ;  /* 0x0000000000037941 */ /* 0x000fea0003800000 */
.L_x_12677:
        /* <DEDUP_REMOVED lines=42> */
.L_x_12676:
[----:B------:R-:W-:Y:S05]  /*aa60*/  BSYNC B2 ;  /* 0x0000000000027941 */ /* 0x000fea0003800000 */
.L_x_12675:
        /* <DEDUP_REMOVED lines=21> */
.L_x_12680:
[----:B------:R-:W-:-:S07]  /*abc0*/  MOV R142, R146 ;  /* 0x00000092008e7202 */ /* 0x000fce0000000f00 */
.L_x_12681:
[----:B------:R-:W-:Y:S05]  /*abd0*/  BSYNC B2 ;  /* 0x0000000000027941 */ /* 0x000fea0003800000 */
.L_x_12679:
        /* <DEDUP_REMOVED lines=16> */
.L_x_12685:
[----:B------:R-:W-:Y:S05]  /*ace0*/  BSYNC B3 ;  /* 0x0000000000037941 */ /* 0x000fea0003800000 */
.L_x_12684:
        /* <DEDUP_REMOVED lines=42> */
.L_x_12683:
[----:B------:R-:W-:Y:S05]  /*af90*/  BSYNC B2 ;  /* 0x0000000000027941 */ /* 0x000fea0003800000 */
.L_x_12682:
        /* <DEDUP_REMOVED lines=20> */
.L_x_12687:
[----:B------:R-:W-:-:S07]  /*b0e0*/  MOV R142, R146 ;  /* 0x00000092008e7202 */ /* 0x000fce0000000f00 */
.L_x_12688:
[----:B------:R-:W-:Y:S05]  /*b0f0*/  BSYNC B2 ;  /* 0x0000000000027941 */ /* 0x000fea0003800000 */
.L_x_12686:
        /* <DEDUP_REMOVED lines=16> */
.L_x_12692:
[----:B------:R-:W-:Y:S05]  /*b200*/  BSYNC B3 ;  /* 0x0000000000037941 */ /* 0x000fea0003800000 */
.L_x_12691:
        /* <DEDUP_REMOVED lines=42> */
.L_x_12690:
[----:B------:R-:W-:Y:S05]  /*b4b0*/  BSYNC B2 ;  /* 0x0000000000027941 */ /* 0x000fea0003800000 */
.L_x_12689:
        /* <DEDUP_REMOVED lines=21> */
.L_x_12694:
[----:B------:R-:W-:-:S07]  /*b610*/  MOV R65, R146 ;  /* 0x0000009200417202 */ /* 0x000fce0000000f00 */
.L_x_12695:
[----:B------:R-:W-:Y:S05]  /*b620*/  BSYNC B2 ;  /* 0x0000000000027941 */ /* 0x000fea0003800000 */
.L_x_12693:
        /* <DEDUP_REMOVED lines=16> */
.L_x_12699:
[----:B------:R-:W-:Y:S05]  /*b730*/  BSYNC B3 ;  /* 0x0000000000037941 */ /* 0x000fea0003800000 */
.L_x_12698:
        /* <DEDUP_REMOVED lines=42> */
.L_x_12697:
[----:B------:R-:W-:Y:S05]  /*b9e0*/  BSYNC B2 ;  /* 0x0000000000027941 */ /* 0x000fea0003800000 */
.L_x_12696:
        /* <DEDUP_REMOVED lines=20> */
.L_x_12701:
[----:B------:R-:W-:-:S07]  /*bb30*/  MOV R66, R146 ;  /* 0x0000009200427202 */ /* 0x000fce0000000f00 */
.L_x_12702:
[----:B------:R-:W-:Y:S05]  /*bb40*/  BSYNC B2 ;  /* 0x0000000000027941 */ /* 0x000fea0003800000 */
.L_x_12700:
        /* <DEDUP_REMOVED lines=16> */
.L_x_12706:
[----:B------:R-:W-:Y:S05]  /*bc50*/  BSYNC B3 ;  /* 0x0000000000037941 */ /* 0x000fea0003800000 */
.L_x_12705:
        /* <DEDUP_REMOVED lines=42> */
.L_x_12704:
[----:B------:R-:W-:Y:S05]  /*bf00*/  BSYNC B2 ;  /* 0x0000000000027941 */ /* 0x000fea0003800000 */
.L_x_12703:
        /* <DEDUP_REMOVED lines=21> */
.L_x_12708:
[----:B------:R-:W-:-:S07]  /*c060*/  MOV R154, R146 ;  /* 0x00000092009a7202 */ /* 0x000fce0000000f00 */
.L_x_12709:
[----:B------:R-:W-:Y:S05]  /*c070*/  BSYNC B2 ;  /* 0x0000000000027941 */ /* 0x000fea0003800000 */
.L_x_12707:
        /* <DEDUP_REMOVED lines=18> */
.L_x_12713:
[----:B------:R-:W-:Y:S05]  /*c1a0*/  BSYNC B3 ;  /* 0x0000000000037941 */ /* 0x000fea0003800000 */
.L_x_12712:
        /* <DEDUP_REMOVED lines=42> */
.L_x_12711:
[----:B------:R-:W-:Y:S05]  /*c450*/  BSYNC B2 ;  /* 0x0000000000027941 */ /* 0x000fea0003800000 */
.L_x_12710:
        /* <DEDUP_REMOVED lines=34> */
.L_x_12657:
[----:B------:R-:W-:Y:S05]  /*c680*/  BSYNC B1 ;  /* 0x0000000000017941 */ /* 0x000fea0003800000 */
.L_x_12656:
[----:B------:R-:W-:Y:S01]  /*c690*/  LOP3.LUT P0, RZ, R0, 0x10, RZ, 0xc0, !PT ;  /* 0x0000001000ff7812 */ /* 0x000fe2000780c0ff */
[----:B------:R-:W-:-:S12]  /*c6a0*/  BSSY B1, `(.L_x_12714) ;  /* 0x00002c4000017945 */ /* 0x000fd80003800000 */
[----:B------:R-:W-:Y:S05]  /*c6b0*/  @!P0 BRA `(.L_x_12715) ;  /* 0x0000002c00088947 */ /* 0x000fea0003800000 */
[----:B------:R-:W4:Y:S08]  /*c6c0*/  LDC.64 R72, c[0x0][0x220] ;  /* 0x00008800ff487b82 */ /* 0x000f300000000a00 */
[----:B------:R-:W0:Y:S01]  /*c6d0*/  LDC.64 R68, c[0x0][0x230] ;  /* 0x00008c00ff447b82 */ /* 0x000e220000000a00 */
[----:B----4-:R-:W-:-:S06]  /*c6e0*/  IMAD.WIDE.U32 R72, R78, 0x10, R72 ;  /* 0x000000104e487825 */ /* 0x010fcc00078e0048 */
[----:B------:R-:W5:Y:S01]  /*c6f0*/  LDG.E.128 R72, desc[UR6][R72.64] ;  /* 0x0000000648487981 */ /* 0x000f62000c1e1d00 */
[----:B0-----:R-:W-:-:S04]  /*c700*/  ISETP.NE.U32.AND P0, PT, R68, RZ, PT ;  /* 0x000000ff4400720c */ /* 0x001fc80003f05070 */
        /* <DEDUP_REMOVED lines=10> */
[----:B-123--:R-:W-:-:S11]  /*c7b0*/  MOV R150, R140 ;  /* 0x0000008c00967202 */ /* 0x00efd60000000f00 */
[----:B------:R-:W-:Y:S05]  /*c7c0*/  @!P0 BRA `(.L_x_12718) ;  /* 0x0000000000188947 */ /* 0x000fea0003800000 */
[----:B------:R-:W-:Y:S01]  /*c7d0*/  ISETP.NE.AND P0, PT, R142, 0x3, PT ;  /* 0x000000038e00780c */ /* 0x000fe20003f05270 */
[----:B------:R-:W-:-:S12]  /*c7e0*/  IMAD.MOV.U32 R150, RZ, RZ, R139 ;  /* 0x000000ffff967224 */ /* 0x000fd800078e008b */
[----:B------:R-:W-:Y:S05]  /*c7f0*/  @P0 BRA `(.L_x_12718) ;  /* 0x00000000000c0947 */ /* 0x000fea0003800000 */
[----:B------:R-:W-:Y:S01]  /*c800*/  MOV R150, R144 ;  /* 0x0000009000967202 */ /* 0x000fe20000000f00 */
[----:B------:R-:W-:Y:S06]  /*c810*/  BRA `(.L_x_12718) ;  /* 0x0000000000047947 */ /* 0x000fec0003800000 */
.L_x_12717:
[----:B-123--:R-:W-:-:S07]  /*c820*/  IMAD.MOV.U32 R150, RZ, RZ, R146 ;  /* 0x000000ffff967224 */ /* 0x00efce00078e0092 */
.L_x_12718:
[----:B------:R-:W-:Y:S05]  /*c830*/  BSYNC B2 ;  /* 0x0000000000027941 */ /* 0x000fea0003800000 */
.L_x_12716:
        /* <DEDUP_REMOVED lines=16> */
.L_x_12722:
[----:B------:R-:W-:Y:S05]  /*c940*/  BSYNC B3 ;  /* 0x0000000000037941 */ /* 0x000fea0003800000 */
.L_x_12721:
        /* <DEDUP_REMOVED lines=42> */
.L_x_12720:
[----:B------:R-:W-:Y:S05]  /*cbf0*/  BSYNC B2 ;  /* 0x0000000000027941 */ /* 0x000fea0003800000 */
.L_x_12719:
        /* <DEDUP_REMOVED lines=28> */
.L_x_12724:
[----:B------:R-:W-:-:S07]  /*cdc0*/  MOV R69, R146 ;  /* 0x0000009200457202 */ /* 0x000fce0000000f00 */
.L_x_12725:
[----:B------:R-:W-:Y:S05]  /*cdd0*/  BSYNC B2 ;  /* 0x0000000000027941 */ /* 0x000fea0003800000 */
.L_x_12723:
        /* <DEDUP_REMOVED lines=16> */
.L_x_12729:
[----:B------:R-:W-:Y:S05]  /*cee0*/  BSYNC B3 ;  /* 0x0000000000037941 */ /* 0x000fea0003800000 */
.L_x_12728:
        /* <DEDUP_REMOVED lines=42> */
.L_x_12727:
[----:B------:R-:W-:Y:S05]  /*d190*/  BSYNC B2 ;  /* 0x0000000000027941 */ /* 0x000fea0003800000 */
.L_x_12726:
        /* <DEDUP_REMOVED lines=22> */
.L_x_12731:
[----:B------:R-:W-:-:S07]  /*d300*/  MOV R72, R146 ;  /* 0x0000009200487202 */ /* 0x000fce0000000f00 */
.L_x_12732:
[----:B------:R-:W-:Y:S05]  /*d310*/  BSYNC B2 ;  /* 0x0000000000027941 */ /* 0x000fea0003800000 */
.L_x_12730:
        /* <DEDUP_REMOVED lines=16> */
.L_x_12736:
[----:B------:R-:W-:Y:S05]  /*d420*/  BSYNC B3 ;  /* 0x0000000000037941 */ /* 0x000fea0003800000 */
.L_x_12735:
        /* <DEDUP_REMOVED lines=42> */
.L_x_12734:
[----:B------:R-:W-:Y:S05]  /*d6d0*/  BSYNC B2 ;  /* 0x0000000000027941 */ /* 0x000fea0003800000 */
.L_x_12733:
[----:B------:R-:W-:Y:S01]  /*d6e0*/  I2FP.F32.U32 R70, R72 ;  /* 0x0000004800467245 */ /* 0x000fe20000201000 */
[----:B------:R-:W-:Y:S01]  /*d6f0*/  IMAD.U32 R72, R73, 0x10000, RZ ;  /* 0x0001000049487824 */ /* 0x000fe200078e00ff */
[----:B------:R-:W-:Y:S01]  /*d700*/  ISETP.NE.AND P2, PT, R145, 0x1, PT ;  /* 0x000000019100780c */ /* 0x000fe20003f45270 */
        /* <DEDUP_REMOVED lines=18> */
.L_x_12738:
[----:B------:R-:W-:-:S07]  /*d830*/  MOV R71, R146 ;  /* 0x0000009200477202 */ /* 0x000fce0000000f00 */
.L_x_12739:
[----:B------:R-:W-:Y:S05]  /*d840*/  BSYNC B2 ;  /* 0x0000000000027941 */ /* 0x000fea0003800000 */
.L_x_12737:
        /* <DEDUP_REMOVED lines=16> */
.L_x_12743:
[----:B------:R-:W-:Y:S05]  /*d950*/  BSYNC B3 ;  /* 0x0000000000037941 */ /* 0x000fea0003800000 */
.L_x_12742:
        /* <DEDUP_REMOVED lines=42> */
.L_x_12741:
[----:B------:R-:W-:Y:S05]  /*dc00*/  BSYNC B2 ;  /* 0x0000000000027941 */ /* 0x000fea0003800000 */
.L_x_12740:
        /* <DEDUP_REMOVED lines=20> */
.L_x_12745:
[----:B------:R-:W-:-:S07]  /*dd50*/  MOV R142, R146 ;  /* 0x00000092008e7202 */ /* 0x000fce0000000f00 */
.L_x_12746:
[----:B------:R-:W-:Y:S05]  /*dd60*/  BSYNC B2 ;  /* 0x0000000000027941 */ /* 0x000fea0003800000 */
.L_x_12744:
        /* <DEDUP_REMOVED lines=16> */
.L_x_12750:
[----:B------:R-:W-:Y:S05]  /*de70*/  BSYNC B3 ;  /* 0x0000000000037941 */ /* 0x000fea0003800000 */
.L_x_12749:
        /* <DEDUP_REMOVED lines=42> */
.L_x_12748:
[----:B------:R-:W-:Y:S05]  /*e120*/  BSYNC B2 ;  /* 0x0000000000027941 */ /* 0x000fea0003800000 */
.L_x_12747:
        /* <DEDUP_REMOVED lines=21> */
.L_x_12752:
[----:B------:R-:W-:-:S07]  /*e280*/  MOV R73, R146 ;  /* 0x0000009200497202 */ /* 0x000fce0000000f00 */
.L_x_12753:
[----:B------:R-:W-:Y:S05]  /*e290*/  BSYNC B2 ;  /* 0x0000000000027941 */ /* 0x000fea0003800000 */
.L_x_12751:
        /* <DEDUP_REMOVED lines=16> */
.L_x_12757:
[----:B------:R-:W-:Y:S05]  /*e3a0*/  BSYNC B3 ;  /* 0x0000000000037941 */ /* 0x000fea0003800000 */
.L_x_12756:
        /* <DEDUP_REMOVED lines=42> */
.L_x_12755:
[----:B------:R-:W-:Y:S05]  /*e650*/  BSYNC B2 ;  /* 0x0000000000027941 */ /* 0x000fea0003800000 */
.L_x_12754:
        /* <DEDUP_REMOVED lines=20> */
.L_x_12759:
[----:B------:R-:W-:-:S07]  /*e7a0*/  MOV R74, R146 ;  /* 0x00000092004a7202 */ /* 0x000fce0000000f00 */
.L_x_12760:
[----:B------:R-:W-:Y:S05]  /*e7b0*/  BSYNC B2 ;  /* 0x0000000000027941 */ /* 0x000fea0003800000 */
.L_x_12758:
        /* <DEDUP_REMOVED lines=16> */
.L_x_12764:
[----:B------:R-:W-:Y:S05]  /*e8c0*/  BSYNC B3 ;  /* 0x0000000000037941 */ /* 0x000fea0003800000 */
.L_x_12763:
        /* <DEDUP_REMOVED lines=42> */
.L_x_12762:
[----:B------:R-:W-:Y:S05]  /*eb70*/  BSYNC B2 ;  /* 0x0000000000027941 */ /* 0x000fea0003800000 */
.L_x_12761:
        /* <DEDUP_REMOVED lines=21> */
.L_x_12766:
[----:B------:R-:W-:-:S07]  /*ecd0*/  MOV R154, R146 ;  /* 0x00000092009a7202 */ /* 0x000fce0000000f00 */
.L_x_12767:
[----:B------:R-:W-:Y:S05]  /*ece0*/  BSYNC B2 ;  /* 0x0000000000027941 */ /* 0x000fea0003800000 */
.L_x_12765:
        /* <DEDUP_REMOVED lines=18> */
.L_x_12771:
[----:B------:R-:W-:Y:S05]  /*ee10*/  BSYNC B3 ;  /* 0x0000000000037941 */ /* 0x000fea0003800000 */
.L_x_12770:
        /* <DEDUP_REMOVED lines=42> */
.L_x_12769:
[----:B------:R-:W-:Y:S05]  /*f0c0*/  BSYNC B2 ;  /* 0x0000000000027941 */ /* 0x000fea0003800000 */
.L_x_12768:
[----:B------:R-:W-:Y:S01]  /*f0d0*/  I2FP.F32.U32 R150, R154 ;  /* 0x0000009a00967245 */ /* 0x000fe20000201000 */
[----:B------:R-:W-:Y:S01]  /*f0e0*/  IMAD.U32 R154, R75, 0x10000, RZ ;  /* 0x000100004b9a7824 */ /* 0x000fe200078e00ff */
[----:B------:R-:W-:Y:S02]  /*f0f0*/  SEL R156, RZ, 0x10000, P5 ;  /* 0x00010000ff9c7807 */ /* 0x000fe40002800000 */
[----:B------:R-:W-:Y:S01]  /*f100*/  SEL R151, RZ, 0x1, P1 ;  /* 0x00000001ff977807 */ /* 0x000fe20000800000 */
[----:B------:R-:W-:Y:S01]  /*f110*/  FFMA.FTZ R153, R150, R153, 1.1641532182693481445e-10 ;  /* 0x2f00000096997423 */ /* 0x000fe20000010099 */
[----:B------:R-:W-:Y:S01]  /*f120*/  FMUL.FTZ R154, R154, R77 ;  /* 0x0000004d9a9a7220 */ /* 0x000fe20000410000 */
[----:B------:R-:W-:Y:S02]  /*f130*/  LOP3.LUT P5, RZ, R0, 0x2, RZ, 0xc0, !PT ;  /* 0x0000000200ff7812 */ /* 0x000fe400078ac0ff */
[----:B------:R-:W-:Y:S01]  /*f140*/  SEL R149, RZ, 0x100, P4 ;  /* 0x00000100ff957807 */ /* 0x000fe20002000000 */
[----:B------:R-:W-:Y:S01]  /*f150*/  FMUL.FTZ R154, R154, R79 ;  /* 0x0000004f9a9a7220 */ /* 0x000fe20000410000 */
[----:B------:R-:W-:Y:S01]  /*f160*/  FSETP.GTU.FTZ.AND P1, PT, R153, R152, PT ;  /* 0x000000989900720b */ /* 0x000fe20003f3c000 */
[----:B------:R-:W-:Y:S01]  /*f170*/  IMAD.WIDE.U32 R150, R151, 0x10000, RZ ;  /* 0x0001000097967825 */ /* 0x000fe200078e00ff */
[----:B------:R-:W-:-:S02]  /*f180*/  SEL R147, RZ, 0x1, P2 ;  /* 0x00000001ff937807 */ /* 0x000fc40001000000 */
[----:B------:R-:W-:Y:S02]  /*f190*/  SEL R148, RZ, 0x1, P5 ;  /* 0x00000001ff947807 */ /* 0x000fe40002800000 */
[----:B------:R-:W-:Y:S01]  /*f1a0*/  SEL R77, RZ, 0x1000000, P1 ;  /* 0x01000000ff4d7807 */ /* 0x000fe20000800000 */
[----:B------:R-:W-:Y:S01]  /*f1b0*/  IMAD.WIDE.U32 R152, R147, 0x1000000, RZ ;  /* 0x0100000093987825 */ /* 0x000fe200078e00ff */
[----:B------:R-:W-:Y:S02]  /*f1c0*/  FSEL R75, R154, RZ, !P1 ;  /* 0x000000ff9a4b7208 */ /* 0x000fe40004800000 */
[----:B------:R-:W-:Y:S01]  /*f1d0*/  LOP3.LUT R77, R149, R77, R156, 0xfe, !PT ;  /* 0x0000004d954d7212 */ /* 0x000fe200078efe9c */
[----:B------:R-:W-:Y:S01]  /*f1e0*/  IMAD.WIDE.U32 R148, R148, 0x100, RZ ;  /* 0x0000010094947825 */ /* 0x000fe200078e00ff */
[----:B------:R-:W-:-:S03]  /*f1f0*/  SEL R145, RZ, 0x1, P3 ;  /* 0x00000001ff917807 */ /* 0x000fc60001800000 */
[----:B------:R-:W-:Y:S01]  /*f200*/  @P0 FADD.FTZ R75, R35, R75 ;  /* 0x0000004b234b0221 */ /* 0x000fe20000010000 */
[----:B------:R-:W-:Y:S02]  /*f210*/  LEA R154, P0, R78, UR10, 0x5 ;  /* 0x0000000a4e9a7c11 */ /* 0x000fe4000f8028ff */
[----:B------:R-:W-:Y:S02]  /*f220*/  LOP3.LUT P6, RZ, R0, 0x4, RZ, 0xc0, !PT ;  /* 0x0000000400ff7812 */ /* 0x000fe400078cc0ff */
[----:B------:R-:W-:Y:S02]  /*f230*/  LOP3.LUT R145, R153, R77, R145, 0xfe, !PT ;  /* 0x0000004d99917212 */ /* 0x000fe400078efe91 */
[----:B------:R-:W-:Y:S02]  /*f240*/  LOP3.LUT R152, R148, R152, R150, 0xfe, !PT ;  /* 0x0000009894987212 */ /* 0x000fe400078efe96 */
[C---:B------:R-:W-:Y:S02]  /*f250*/  LEA.HI.X R155, R78.reuse, UR11, RZ, 0x5, P0 ;  /* 0x0000000b4e9b7c11 */ /* 0x040fe400080f2cff */
[----:B------:R-:W-:-:S02]  /*f260*/  LEA R148, P0, R78, UR12, 0x3 ;  /* 0x0000000c4e947c11 */ /* 0x000fc4000f8018ff */
[----:B------:R-:W-:Y:S01]  /*f270*/  SEL R77, RZ, 0x1, P6 ;  /* 0x00000001ff4d7807 */ /* 0x000fe20003000000 */
[----:B------:R4:W-:Y:S01]  /*f280*/  STG.E.128 desc[UR6][R154.64], R68 ;  /* 0x000000449a007986 */ /* 0x0009e2000c101d06 */
[----:B------:R-:W-:Y:S02]  /*f290*/  LOP3.LUT R151, R149, R145, R151, 0xfe, !PT ;  /* 0x0000009195977212 */ /* 0x000fe400078efe97 */
[----:B------:R-:W-:Y:S01]  /*f2a0*/  LEA.HI.X R149, R78, UR13, RZ, 0x3, P0 ;  /* 0x0000000d4e957c11 */ /* 0x000fe200080f1cff */
[----:B------:R4:W-:Y:S01]  /*f2b0*/  STG.E.128 desc[UR6][R154.64+0x10], R72 ;  /* 0x000010489a007986 */ /* 0x0009e2000c101d06 */
[----:B------:R-:W-:-:S05]  /*f2c0*/  LOP3.LUT R150, R152, R77, RZ, 0xfc, !PT ;  /* 0x0000004d98967212 */ /* 0x000fca00078efcff */
[----:B------:R4:W-:Y:S02]  /*f2d0*/  STG.E.64 desc[UR6][R148.64], R150 ;  /* 0x0000009694007986 */ /* 0x0009e4000c101b06 */
.L_x_12715:
[----:B------:R-:W-:Y:S05]  /*f2e0*/  BSYNC B1 ;  /* 0x0000000000017941 */ /* 0x000fea0003800000 */
.L_x_12714:
[----:B------:R-:W-:Y:S01]  /*f2f0*/  FADD.FTZ R78, RZ, R36 ;  /* 0x00000024ff4e7221 */ /* 0x000fe20000010000 */
        /* <DEDUP_REMOVED lines=48> */
[----:B------:R-:W5:Y:S01]  /*f600*/  SHFL.BFLY PT, R76, R77, 0x1, 0x1f ;  /* 0x0c201f004d4c7f89 */ /* 0x000f6200000e0000 */
[----:B------:R-:W0:Y:S01]  /*f610*/  LDC R145, c[0x0][0x290] ;  /* 0x0000a400ff917b82 */ /* 0x000e220000000800 */
[----:B-----5:R-:W-:-:S05]  /*f620*/  FADD.FTZ R78, R77, R76 ;  /* 0x0000004c4d4e7221 */ /* 0x020fca0000010000 */
[----:B------:R-:W5:Y:S02]  /*f630*/  SHFL.BFLY PT, R79, R78, 0x2, 0x1f ;  /* 0x0c401f004e4f7f89 */ /* 0x000f6400000e0000 */
[----:B-----5:R-:W-:-:S05]  /*f640*/  FADD.FTZ R79, R78, R79 ;  /* 0x0000004f4e4f7221 */ /* 0x020fca0000010000 */
[----:B------:R-:W5:Y:S02]  /*f650*/  SHFL.BFLY PT, R76, R79, 0x4, 0x1f ;  /* 0x0c801f004f4c7f89 */ /* 0x000f6400000e0000 */
[----:B-----5:R-:W-:-:S05]  /*f660*/  FADD.FTZ R147, R79, R76 ;  /* 0x0000004c4f937221 */ /* 0x020fca0000010000 */
[----:B------:R-:W0:Y:S02]  /*f670*/  SHFL.BFLY PT, R76, R147, 0x8, 0x1f ;  /* 0x0d001f00934c7f89 */ /* 0x000e2400000e0000 */
[----:B01234-:R-:W-:-:S05]  /*f680*/  FADD.FTZ R148, R147, R76 ;  /* 0x0000004c93947221 */ /* 0x01ffca0000010000 */
[----:B------:R-:W0:Y:S02]  /*f690*/  SHFL.BFLY PT, R149, R148, 0x10, 0x1f ;  /* 0x0e001f0094957f89 */ /* 0x000e2400000e0000 */
[----:B0-----:R-:W-:-:S04]  /*f6a0*/  FADD.FTZ R76, R148, R149 ;  /* 0x00000095944c7221 */ /* 0x001fc80000010000 */
        /* <DEDUP_REMOVED lines=91> */
.L_x_12795:
        /* <DEDUP_REMOVED lines=17> */
[--C-:B-1----:R-:W-:Y:S01]  /*fd70*/  FADD.FTZ R78, R37, -R145.reuse ;  /* 0x80000091254e7221 */ /* 0x102fe20000010000 */
[----:B------:R-:W0:Y:S01]  /*fd80*/  LDC.64 R148, c[0x0][0x2b8] ;  /* 0x0000ae00ff947b82 */ /* 0x000e220000000a00 */
[--C-:B------:R-:W-:Y:S01]  /*fd90*/  FADD.FTZ R76, R36, -R145.reuse ;  /* 0x80000091244c7221 */ /* 0x100fe20000010000 */
[--C-:B------:R-:W-:Y:S01]  /*fda0*/  FADD.FTZ R152, R40, -R145.reuse ;  /* 0x8000009128987221 */ /* 0x100fe20000010000 */
[----:B------:R-:W-:Y:S01]  /*fdb0*/  FMUL.FTZ R78, R147, R78 ;  /* 0x0000004e934e7220 */ /* 0x000fe20000410000 */
[--C-:B------:R-:W-:Y:S01]  /*fdc0*/  FADD.FTZ R154, R41, -R145.reuse ;  /* 0x80000091299a7221 */ /* 0x100fe20000010000 */
[----:B------:R-:W-:Y:S01]  /*fdd0*/  FMUL.FTZ R76, R147, R76 ;  /* 0x0000004c934c7220 */ /* 0x000fe20000410000 */
[----:B------:R-:W-:Y:S01]  /*fde0*/  FADD.FTZ R150, R39, -R145 ;  /* 0x8000009127967221 */ /* 0x000fe20000010000 */
[----:B------:R-:W-:Y:S01]  /*fdf0*/  FFMA.FTZ R77, R138, R78, R137 ;  /* 0x0000004e8a4d7223 */ /* 0x000fe20000010089 */
[----:B------:R-:W-:Y:S01]  /*fe00*/  FADD.FTZ R78, R38, -R145 ;  /* 0x80000091264e7221 */ /* 0x000fe20000010000 */
[----:B------:R-:W-:Y:S01]  /*fe10*/  FFMA.FTZ R76, R84, R76, R17 ;  /* 0x0000004c544c7223 */ /* 0x000fe20000010011 */
[--C-:B------:R-:W-:Y:S01]  /*fe20*/  FADD.FTZ R156, R42, -R145.reuse ;  /* 0x800000912a9c7221 */ /* 0x100fe20000010000 */
[----:B------:R-:W-:Y:S01]  /*fe30*/  FADD.FTZ R158, R43, -R145 ;  /* 0x800000912b9e7221 */ /* 0x000fe20000010000 */
        /* <DEDUP_REMOVED lines=17> */
[----:B------:R-:W-:-:S03]  /*ff50*/  IADD3 R143, R143, 0x20, RZ ;  /* 0x000000208f8f7810 */ /* 0x000fc60007ffe0ff */
[----:B------:R0:W-:Y:S04]  /*ff60*/  STG.E.128 desc[UR6][R148.64], R76 ;  /* 0x0000004c94007986 */ /* 0x0001e8000c101d06 */
.L_x_12774:
[----:B------:R-:W-:Y:S05]  /*ff70*/  BSYNC B1 ;  /* 0x0000000000017941 */ /* 0x000fea0003800000 */
.L_x_12773:
[----:B------:R-:W-:Y:S01]  /*ff80*/  LOP3.LUT P0, RZ, R0, 0x80, RZ, 0xc0, !PT ;  /* 0x0000008000ff7812 */ /* 0x000fe2000780c0ff */
[----:B------:R-:W-:-:S12]  /*ff90*/  BSSY B1, `(.L_x_12775) ;  /* 0x0000022000017945 */ /* 0x000fd80003800000 */
[----:B------:R-:W-:Y:S05]  /*ffa0*/  @!P0 BRA `(.L_x_12776) ;  /* 0x0000000000808947 */ /* 0x000fea0003800000 */
[--C-:B01----:R-:W-:Y:S01]  /*ffb0*/  FADD.FTZ R78, R45, -R145.reuse ;  /* 0x800000912d4e7221 */ /* 0x103fe20000010000 */
        /* <DEDUP_REMOVED lines=27> */
[----:B------:R-:W-:Y:S01]  /*10170*/  F2FP.BF16.F32.PACK_AB R77, R150, R77 ;  /* 0x0000004d964d723e */ /* 0x000fe200000010ff */
[----:B------:R-:W-:Y:S01]  /*10180*/  VIADD R143, R143, 0x20 ;  /* 0x000000208f8f7836 */ /* 0x000fe20000000000 */
[----:B------:R-:W-:-:S05]  /*10190*/  F2FP.BF16.F32.PACK_AB R79, R151, R156 ;  /* 0x0000009c974f723e */ /* 0x000fca00000010ff */
[----:B------:R2:W-:Y:S02]  /*101a0*/  STG.E.128 desc[UR6][R148.64], R76 ;  /* 0x0000004c94007986 */ /* 0x0005e4000c101d06 */
.L_x_12776:
[----:B------:R-:W-:Y:S05]  /*101b0*/  BSYNC B1 ;  /* 0x0000000000017941 */ /* 0x000fea0003800000 */
.L_x_12775:
[----:B------:R-:W-:Y:S01]  /*101c0*/  LOP3.LUT P0, RZ, R0, 0x40, RZ, 0xc0, !PT ;  /* 0x0000004000ff7812 */ /* 0x000fe2000780c0ff */
[----:B------:R-:W-:-:S12]  /*101d0*/  BSSY B1, `(.L_x_12777) ;  /* 0x0000022000017945 */ /* 0x000fd80003800000 */
[----:B------:R-:W-:Y:S05]  /*101e0*/  @!P0 BRA `(.L_x_12778) ;  /* 0x0000000000808947 */ /* 0x000fea0003800000 */
[--C-:B012---:R-:W-:Y:S01]  /*101f0*/  FADD.FTZ R78, R53, -R145.reuse ;  /* 0x80000091354e7221 */ /* 0x107fe20000010000 */
        /* <DEDUP_REMOVED lines=31> */
.L_x_12778:
[----:B------:R-:W-:Y:S05]  /*103f0*/  BSYNC B1 ;  /* 0x0000000000017941 */ /* 0x000fea0003800000 */
.L_x_12777:
[----:B------:R-:W-:Y:S01]  /*10400*/  LOP3.LUT P0, RZ, R0, 0x20, RZ, 0xc0, !PT ;  /* 0x0000002000ff7812 */ /* 0x000fe2000780c0ff */
[----:B------:R-:W-:-:S12]  /*10410*/  BSSY B1, `(.L_x_12779) ;  /* 0x0000022000017945 */ /* 0x000fd80003800000 */
[----:B------:R-:W-:Y:S05]  /*10420*/  @!P0 BRA `(.L_x_12780) ;  /* 0x0000000000808947 */ /* 0x000fea0003800000 */
[--C-:B0123--:R-:W-:Y:S01]  /*10430*/  FADD.FTZ R78, R61, -R145.reuse ;  /* 0x800000913d4e7221 */ /* 0x10ffe20000010000 */
        /* <DEDUP_REMOVED lines=31> */
.L_x_12780:
[----:B------:R-:W-:Y:S05]  /*10630*/  BSYNC B1 ;  /* 0x0000000000017941 */ /* 0x000fea0003800000 */
.L_x_12779:
        /* <DEDUP_REMOVED lines=34> */
.L_x_12782:
[----:B------:R-:W-:Y:S05]  /*10860*/  BSYNC B1 ;  /* 0x0000000000017941 */ /* 0x000fea0003800000 */
.L_x_12781:
[----:B01234-:R-:W0:Y:S02]  /*10870*/  LDC.64 R76, c[0x0][0x210] ;  /* 0x00008400ff4c7b82 */ /* 0x01fe240000000a00 */
[----:B0-----:R-:W-:-:S04]  /*10880*/  LEA R86, R76, R86, 0x2 ;  /* 0x000000564c567211 */ /* 0x001fc800078e10ff */
[----:B------:R-:W-:-:S13]  /*10890*/  ISETP.GE.AND P0, PT, R86, R77, PT ;  /* 0x0000004d5600720c */ /* 0x000fda0003f06270 */
[----:B------:R-:W-:Y:S05]  /*108a0*/  @!P0 BRA `(.L_x_12783) ;  /* 0xffffff0800c88947 */ /* 0x000fea000383ffff */
[----:B------:R-:W-:Y:S05]  /*108b0*/  BSYNC B0 ;  /* 0x0000000000007941 */ /* 0x000fea0003800000 */
.L_x_12481:
[----:B------:R-:W-:Y:S05]  /*108c0*/  EXIT ;  /* 0x000000000000794d */ /* 0x000fea0003800000 */
.L_x_12772:
[----:B0123--:R-:W-:Y:S01]  /*108d0*/  HFMA2.MMA R152, -RZ, RZ, 0, 5.9604644775390625e-08 ;  /* 0x00000001ff987435 */ /* 0x00ffe200000001ff */
[----:B------:R-:W-:Y:S01]  /*108e0*/  BSSY B1, `(.L_x_12784) ;  /* 0x0000007000017945 */ /* 0x000fe20003800000 */
[----:B------:R-:W-:Y:S01]  /*108f0*/  IMAD.MOV.U32 R153, RZ, RZ, R77 ;  /* 0x000000ffff997224 */ /* 0x000fe200078e004d */
[----:B----4-:R-:W-:Y:S01]  /*10900*/  MOV R150, 0xffffffff ;  /* 0xffffffff00967802 */ /* 0x010fe20000000f00 */
[----:B------:R-:W-:-:S07]  /*10910*/  IMAD.MOV.U32 R155, RZ, RZ, 0x1f ;  /* 0x0000001fff9b7424 */ /* 0x000fce00078e00ff */
[----:B------:R-:W-:Y:S05]  /*10920*/  WARPSYNC.COLLECTIVE R150, `(.L_x_12785) ;  /* 0x0000000096087348 */ /* 0x000fea0003c00000 */
[----:B------:R0:W1:Y:S02]  /*10930*/  SHFL.BFLY P5, R151, R153, R152, R155 ;  /* 0x0c00009899977389 */ /* 0x00006400000a009b */
[----:B01----:R-:W-:Y:S01]  /*10940*/  ENDCOLLECTIVE ;  /* 0x000000000000791b */ /* 0x003fe20003800000 */
.L_x_12785:
[----:B------:R-:W-:Y:S05]  /*10950*/  BSYNC B1 ;  /* 0x0000000000017941 */ /* 0x000fea0003800000 */
.L_x_12784:
        /* <DEDUP_REMOVED lines=10> */
.L_x_12786:
[----:B------:R-:W-:Y:S01]  /*10a00*/  HFMA2.MMA R152, -RZ, RZ, 0, 2.384185791015625e-07 ;  /* 0x00000004ff987435 */ /* 0x000fe200000001ff */
[----:B------:R-:W-:-:S05]  /*10a10*/  MOV R79, R151 ;  /* 0x00000097004f7202 */ /* 0x000fca0000000f00 */
[----:B------:R-:W-:-:S04]  /*10a20*/  FADD.FTZ R79, R78, R79 ;  /* 0x0000004f4e4f7221 */ /* 0x000fc80000010000 */
[----:B------:R-:W-:-:S07]  /*10a30*/  IMAD.MOV.U32 R153, RZ, RZ, R79 ;  /* 0x000000ffff997224 */ /* 0x000fce00078e004f */
[----:B------:R-:W-:Y:S05]  /*10a40*/  WARPSYNC.COLLECTIVE R150, `(.L_x_12787) ;  /* 0x0000000096087348 */ /* 0x000fea0003c00000 */
[----:B------:R0:W1:Y:S02]  /*10a50*/  SHFL.BFLY P5, R151, R153, R152, R155 ;  /* 0x0c00009899977389 */ /* 0x00006400000a009b */
[----:B01----:R-:W-:Y:S01]  /*10a60*/  ENDCOLLECTIVE ;  /* 0x000000000000791b */ /* 0x003fe20003800000 */
.L_x_12787:
[----:B------:R-:W-:Y:S02]  /*10a70*/  IMAD.MOV.U32 R152, RZ, RZ, 0x8 ;  /* 0x00000008ff987424 */ /* 0x000fe400078e00ff */
[----:B------:R-:W-:-:S04]  /*10a80*/  IMAD.MOV.U32 R76, RZ, RZ, R151 ;  /* 0x000000ffff4c7224 */ /* 0x000fc800078e0097 */
[----:B------:R-:W-:-:S05]  /*10a90*/  FADD.FTZ R147, R79, R76 ;  /* 0x0000004c4f937221 */ /* 0x000fca0000010000 */
[----:B------:R-:W-:-:S07]  /*10aa0*/  MOV R153, R147 ;  /* 0x0000009300997202 */ /* 0x000fce0000000f00 */
[----:B------:R-:W-:Y:S05]  /*10ab0*/  WARPSYNC.COLLECTIVE R150, `(.L_x_12788) ;  /* 0x0000000096087348 */ /* 0x000fea0003c00000 */
[----:B------:R0:W1:Y:S02]  /*10ac0*/  SHFL.BFLY P5, R151, R153, R152, R155 ;  /* 0x0c00009899977389 */ /* 0x00006400000a009b */
[----:B01----:R-:W-:Y:S01]  /*10ad0*/  ENDCOLLECTIVE ;  /* 0x000000000000791b */ /* 0x003fe20003800000 */
.L_x_12788:
[----:B------:R-:W-:Y:S01]  /*10ae0*/  HFMA2.MMA R152, -RZ, RZ, 0, 9.5367431640625e-07 ;  /* 0x00000010ff987435 */ /* 0x000fe200000001ff */
[----:B------:R-:W-:-:S05]  /*10af0*/  MOV R76, R151 ;  /* 0x00000097004c7202 */ /* 0x000fca0000000f00 */
[----:B------:R-:W-:-:S04]  /*10b00*/  FADD.FTZ R148, R147, R76 ;  /* 0x0000004c93947221 */ /* 0x000fc80000010000 */
[----:B------:R-:W-:-:S07]  /*10b10*/  IMAD.MOV.U32 R153, RZ, RZ, R148 ;  /* 0x000000ffff997224 */ /* 0x000fce00078e0094 */
[----:B------:R-:W-:Y:S05]  /*10b20*/  WARPSYNC.COLLECTIVE R150, `(.L_x_12789) ;  /* 0x0000000096087348 */ /* 0x000fea0003c00000 */
[----:B------:R0:W1:Y:S02]  /*10b30*/  SHFL.BFLY P5, R151, R153, R152, R155 ;  /* 0x0c00009899977389 */ /* 0x00006400000a009b */
[----:B01----:R-:W-:Y:S01]  /*10b40*/  ENDCOLLECTIVE ;  /* 0x000000000000791b */ /* 0x003fe20003800000 */
.L_x_12789:
[----:B------:R-:W-:Y:S02]  /*10b50*/  IMAD.MOV.U32 R152, RZ, RZ, 0x1 ;  /* 0x00000001ff987424 */ /* 0x000fe400078e00ff */
        /* <DEDUP_REMOVED lines=88> */
.L_x_12790:
[----:B------:R-:W-:Y:S01]  /*110e0*/  HFMA2.MMA R152, -RZ, RZ, 0, 1.1920928955078125e-07 ;  /* 0x00000002ff987435 */ /* 0x000fe200000001ff */
[----:B------:R-:W-:-:S05]  /*110f0*/  MOV R77, R151 ;  /* 0x00000097004d7202 */ /* 0x000fca0000000f00 */
[----:B------:R-:W-:-:S04]  /*11100*/  FADD.FTZ R77, R76, R77 ;  /* 0x0000004d4c4d7221 */ /* 0x000fc80000010000 */
[----:B------:R-:W-:-:S07]  /*11110*/  IMAD.MOV.U32 R153, RZ, RZ, R77 ;  /* 0x000000ffff997224 */ /* 0x000fce00078e004d */
[----:B------:R-:W-:Y:S05]  /*11120*/  WARPSYNC.COLLECTIVE R150, `(.L_x_12791) ;  /* 0x0000000096087348 */ /* 0x000fea0003c00000 */
[----:B------:R0:W1:Y:S02]  /*11130*/  SHFL.BFLY P5, R151, R153, R152, R155 ;  /* 0x0c00009899977389 */ /* 0x00006400000a009b */
[----:B01----:R-:W-:Y:S01]  /*11140*/  ENDCOLLECTIVE ;  /* 0x000000000000791b */ /* 0x003fe20003800000 */
.L_x_12791:
[----:B------:R-:W-:Y:S02]  /*11150*/  IMAD.MOV.U32 R152, RZ, RZ, 0x4 ;  /* 0x00000004ff987424 */ /* 0x000fe400078e00ff */
[----:B------:R-:W-:-:S04]  /*11160*/  IMAD.MOV.U32 R78, RZ, RZ, R151 ;  /* 0x000000ffff4e7224 */ /* 0x000fc800078e0097 */
[----:B------:R-:W-:-:S05]  /*11170*/  FADD.FTZ R78, R77, R78 ;  /* 0x0000004e4d4e7221 */ /* 0x000fca0000010000 */
[----:B------:R-:W-:-:S07]  /*11180*/  MOV R153, R78 ;  /* 0x0000004e00997202 */ /* 0x000fce0000000f00 */
[----:B------:R-:W-:Y:S05]  /*11190*/  WARPSYNC.COLLECTIVE R150, `(.L_x_12792) ;  /* 0x0000000096087348 */ /* 0x000fea0003c00000 */
[----:B------:R0:W1:Y:S02]  /*111a0*/  SHFL.BFLY P5, R151, R153, R152, R155 ;  /* 0x0c00009899977389 */ /* 0x00006400000a009b */
[----:B01----:R-:W-:Y:S01]  /*111b0*/  ENDCOLLECTIVE ;  /* 0x000000000000791b */ /* 0x003fe20003800000 */
.L_x_12792:
[----:B------:R-:W-:Y:S01]  /*111c0*/  HFMA2.MMA R152, -RZ, RZ, 0, 4.76837158203125e-07 ;  /* 0x00000008ff987435 */ /* 0x000fe200000001ff */
[----:B------:R-:W-:-:S05]  /*111d0*/  MOV R79, R151 ;  /* 0x00000097004f7202 */ /* 0x000fca0000000f00 */
[----:B------:R-:W-:-:S04]  /*111e0*/  FADD.FTZ R79, R78, R79 ;  /* 0x0000004f4e4f7221 */ /* 0x000fc80000010000 */
[----:B------:R-:W-:-:S07]  /*111f0*/  IMAD.MOV.U32 R153, RZ, RZ, R79 ;  /* 0x000000ffff997224 */ /* 0x000fce00078e004f */
[----:B------:R-:W-:Y:S05]  /*11200*/  WARPSYNC.COLLECTIVE R150, `(.L_x_12793) ;  /* 0x0000000096087348 */ /* 0x000fea0003c00000 */
[----:B------:R0:W1:Y:S02]  /*11210*/  SHFL.BFLY P5, R151, R153, R152, R155 ;  /* 0x0c00009899977389 */ /* 0x00006400000a009b */
[----:B01----:R-:W-:Y:S01]  /*11220*/  ENDCOLLECTIVE ;  /* 0x000000000000791b */ /* 0x003fe20003800000 */
.L_x_12793:
[----:B------:R-:W-:Y:S02]  /*11230*/  IMAD.MOV.U32 R152, RZ, RZ, 0x10 ;  /* 0x00000010ff987424 */ /* 0x000fe400078e00ff */
[----:B------:R-:W-:-:S04]  /*11240*/  IMAD.MOV.U32 R148, RZ, RZ, R151 ;  /* 0x000000ffff947224 */ /* 0x000fc800078e0097 */
[----:B------:R-:W-:-:S05]  /*11250*/  FADD.FTZ R148, R79, R148 ;  /* 0x000000944f947221 */ /* 0x000fca0000010000 */
[----:B------:R-:W-:-:S07]  /*11260*/  MOV R153, R148 ;  /* 0x0000009400997202 */ /* 0x000fce0000000f00 */
[----:B------:R-:W-:Y:S05]  /*11270*/  WARPSYNC.COLLECTIVE R150, `(.L_x_12794) ;  /* 0x0000000096087348 */ /* 0x000fea0003c00000 */
[----:B------:R0:W1:Y:S02]  /*11280*/  SHFL.BFLY P5, R151, R153, R152, R155 ;  /* 0x0c00009899977389 */ /* 0x00006400000a009b */
[----:B01----:R-:W-:Y:S01]  /*11290*/  ENDCOLLECTIVE ;  /* 0x000000000000791b */ /* 0x003fe20003800000 */
.L_x_12794:
[----:B------:R-:W-:Y:S01]  /*112a0*/  MOV R147, R151 ;  /* 0x0000009700937202 */ /* 0x000fe20000000f00 */
[----:B------:R-:W-:Y:S06]  /*112b0*/  BRA `(.L_x_12795) ;  /* 0xffffffe800687947 */ /* 0x000fec000383ffff */
.L_x_12796:
        /* <DEDUP_REMOVED lines=12> */
.L_x_37422:


//--------------------- .text._ZN10layer_norm13ln_fwd_kernelINS_13Kernel_traitsI13__nv_bfloat16S2_fS2_fjLj1280ELj1ELj4ELj1ELj16ENS_18Kernel_traits_baseILj1280ES2_S2_fS2_fjLj128EEEEELb1ELb0ELb0ELb1EEEvNS_9FwdParamsE --------------------------
	.section	.text._ZN10layer_norm13ln_fwd_kernelINS_13Kernel_traitsI13__nv_bfloat16S2_fS2_fjLj1280ELj1ELj4ELj1ELj16ENS_18Kernel_traits_baseILj1280ES2_S2_fS2_fjLj128EEEEELb1ELb0ELb0ELb1EEEvNS_9FwdParamsE,"ax",@progbits
	.align	128
        .global         _ZN10layer_norm13ln_fwd_kernelINS_13Kernel_traitsI13__nv_bfloat16S2_fS2_fjLj1280ELj1ELj4ELj1ELj16ENS_18Kernel_traits_baseILj1280ES2_S2_fS2_fjLj128EEEEELb1ELb0ELb0ELb1EEEvNS_9FwdParamsE
        .type           _ZN10layer_norm13ln_fwd_kernelINS_13Kernel_traitsI13__nv_bfloat16S2_fS2_fjLj1280ELj1ELj4ELj1ELj16ENS_18Kernel_traits_baseILj1280ES2_S2_fS2_fjLj128EEEEELb1ELb0ELb0ELb1EEEvNS_9FwdParamsE,@function
        .size           _ZN10layer_norm13ln_fwd_kernelINS_13Kernel_traitsI13__nv_bfloat16S2_fS2_fjLj1280ELj1ELj4ELj1ELj16ENS_18Kernel_traits_baseILj1280ES2_S2_fS2_fjLj128EEEEELb1ELb0ELb0ELb1EEEvNS_9FwdParamsE,(.L_x_37423 - _ZN10layer_norm13ln_fwd_kernelINS_13Kernel_traitsI13__nv_bfloat16S2_fS2_fjLj1280ELj1ELj4ELj1ELj16ENS_18Kernel_traits_baseILj1280ES2_S2_fS2_fjLj128EEEEELb1ELb0ELb0ELb1EEEvNS_9FwdParamsE)
        .other          _ZN10layer_norm13ln_fwd_kernelINS_13Kernel_traitsI13__nv_bfloat16S2_fS2_fjLj1280ELj1ELj4ELj1ELj16ENS_18Kernel_traits_baseILj1280ES2_S2_fS2_fjLj128EEEEELb1ELb0ELb0ELb1EEEvNS_9FwdParamsE,@"STO_CUDA_ENTRY STV_DEFAULT"
_ZN10layer_norm13ln_fwd_kernelINS_13Kernel_traitsI13__nv_bfloat16S2_fS2_fjLj1280ELj1ELj4ELj1ELj16ENS_18Kernel_traits_baseILj1280ES2_S2_fS2_fjLj128EEEEELb1ELb0ELb0ELb1EEEvNS_9FwdParamsE:
.text._ZN10layer_norm13ln_fwd_kernelINS_13Kernel_traitsI13__nv_bfloat16S2_fS2_fjLj1280ELj1ELj4ELj1ELj16ENS_18Kernel_traits_baseILj1280ES2_S2_fS2_fjLj128EEEEELb1ELb0ELb0ELb1EEEvNS_9FwdParamsE:
        /* <DEDUP_REMOVED lines=22> */
[----:B------:R-:W-:Y:S02]  /*0160*/  SHF.R.U32.HI R0, RZ, 0x5, R27 ;  /* 0x00000005ff007819 */ /* 0x000fe4000001161b */
[----:B----4-:R-:W-:Y:S02]  /*0170*/  @P0 R2UR UR6, R2 ;  /* 0x00000000020602ca */ /* 0x010fe400000e0000 */
[----:B------:R-:W-:Y:S02]  /*0180*/  @P0 R2UR UR7, R3 ;  /* 0x00000000030702ca */ /* 0x000fe400000e0000 */
[----:B---3--:R-:W-:-:S05]  /*0190*/  @P0 IADD3 R48, P1, R4, R7, RZ ;  /* 0x0000000704300210 */ /* 0x008fca0007f3e0ff */
[----:B------:R-:W-:Y:S02]  /*01a0*/  @P0 IMAD.X R49, RZ, RZ, R5, P1 ;  /* 0x000000ffff310224 */ /* 0x000fe400008e0605 */
[----:B------:R-:W-:-:S03]  /*01b0*/  IMAD.WIDE.U32 R4, R137, -0x326172a9, RZ ;  /* 0xcd9e8d5789047825 */ /* 0x000fc600078e00ff */
[--C-:B------:R-:W-:Y:S02]  /*01c0*/  SHF.R.U32.HI R135, RZ, 0x2, R49.reuse ;  /* 0x00000002ff877819 */ /* 0x100fe40000011631 */
[----:B------:R-:W-:Y:S02]  /*01d0*/  SHF.R.U64 R136, R48, 0x2, R49 ;  /* 0x0000000230887819 */ /* 0x000fe40000001231 */
[----:B------:R-:W-:Y:S01]  /*01e0*/  LOP3.LUT R6, R5, UR6, R135, 0x96, !PT ;  /* 0x0000000605067c12 */ /* 0x000fe2000f8e9687 */
[----:B------:R-:W-:Y:S02]  /*01f0*/  UIADD3 UR15, UR7, -0x4498517b, URZ ;  /* 0xbb67ae85070f7890 */ /* 0x000fe4000fffe03f */
[----:B------:R-:W-:-:S04]  /*0200*/  IMAD.WIDE.U32 R2, R136, -0x2daee0ad, RZ ;  /* 0xd2511f5388027825 */ /* 0x000fc800078e00ff */
[----:B------:R-:W-:Y:S01]  /*0210*/  IMAD.WIDE.U32 R6, R6, -0x2daee0ad, RZ ;  /* 0xd2511f5306067825 */ /* 0x000fe200078e00ff */
[----:B------:R-:W-:-:S04]  /*0220*/  LOP3.LUT R8, R3, UR7, RZ, 0x3c, !PT ;  /* 0x0000000703087c12 */ /* 0x000fc8000f8e3cff */
[----:B------:R-:W-:Y:S01]  /*0230*/  LOP3.LUT R12, R7, UR15, R2, 0x96, !PT ;  /* 0x0000000f070c7c12 */ /* 0x000fe2000f8e9602 */
[----:B------:R-:W-:Y:S01]  /*0240*/  UIADD3 UR14, UR6, -0x61c88647, URZ ;  /* 0x9e3779b9060e7890 */ /* 0x000fe2000fffe03f */
[----:B------:R-:W-:Y:S01]  /*0250*/  IMAD.WIDE.U32 R8, R8, -0x326172a9, RZ ;  /* 0xcd9e8d5708087825 */ /* 0x000fe200078e00ff */
[----:B------:R-:W-:-:S03]  /*0260*/  UIADD3 UR16, UR6, 0x3c6ef372, URZ ;  /* 0x3c6ef37206107890 */ /* 0x000fc6000fffe03f */
[----:B------:R-:W-:Y:S01]  /*0270*/  IMAD.WIDE.U32 R12, R12, -0x326172a9, RZ ;  /* 0xcd9e8d570c0c7825 */ /* 0x000fe200078e00ff */
[----:B------:R-:W-:-:S04]  /*0280*/  LOP3.LUT R10, R9, UR14, R4, 0x96, !PT ;  /* 0x0000000e090a7c12 */ /* 0x000fc8000f8e9604 */
[----:B------:R-:W-:Y:S01]  /*0290*/  LOP3.LUT R14, R13, UR16, R8, 0x96, !PT ;  /* 0x000000100d0e7c12 */ /* 0x000fe2000f8e9608 */
[----:B------:R-:W-:Y:S01]  /*02a0*/  UIADD3 UR17, UR7, 0x76cf5d0a, URZ ;  /* 0x76cf5d0a07117890 */ /* 0x000fe2000fffe03f */
[----:B------:R-:W-:Y:S01]  /*02b0*/  IMAD.WIDE.U32 R10, R10, -0x2daee0ad, RZ ;  /* 0xd2511f530a0a7825 */ /* 0x000fe200078e00ff */
[----:B------:R-:W-:-:S03]  /*02c0*/  UIADD3 UR19, UR7, 0x32370b8f, URZ ;  /* 0x32370b8f07137890 */ /* 0x000fc6000fffe03f */
[----:B------:R-:W-:Y:S01]  /*02d0*/  IMAD.WIDE.U32 R14, R14, -0x2daee0ad, RZ ;  /* 0xd2511f530e0e7825 */ /* 0x000fe200078e00ff */
[----:B------:R-:W-:-:S04]  /*02e0*/  LOP3.LUT R16, R11, UR17, R6, 0x96, !PT ;  /* 0x000000110b107c12 */ /* 0x000fc8000f8e9606 */
[----:B------:R-:W-:Y:S01]  /*02f0*/  LOP3.LUT R20, R15, UR19, R10, 0x96, !PT ;  /* 0x000000130f147c12 */ /* 0x000fe2000f8e960a */
[----:B------:R-:W-:Y:S01]  /*0300*/  UIADD3 UR18, UR6, -0x255992d5, URZ ;  /* 0xdaa66d2b06127890 */ /* 0x000fe2000fffe03f */
[----:B------:R-:W-:Y:S01]  /*0310*/  IMAD.WIDE.U32 R16, R16, -0x326172a9, RZ ;  /* 0xcd9e8d5710107825 */ /* 0x000fe200078e00ff */
[----:B------:R-:W-:-:S03]  /*0320*/  UIADD3 UR20, UR6, 0x78dde6e4, URZ ;  /* 0x78dde6e406147890 */ /* 0x000fc6000fffe03f */
[----:B------:R-:W-:Y:S01]  /*0330*/  IMAD.WIDE.U32 R20, R20, -0x326172a9, RZ ;  /* 0xcd9e8d5714147825 */ /* 0x000fe200078e00ff */
[----:B------:R-:W-:-:S04]  /*0340*/  LOP3.LUT R18, R17, UR18, R12, 0x96, !PT ;  /* 0x0000001211127c12 */ /* 0x000fc8000f8e960c */
[----:B------:R-:W-:Y:S01]  /*0350*/  LOP3.LUT R22, R21, UR20, R16, 0x96, !PT ;  /* 0x0000001415167c12 */ /* 0x000fe2000f8e9610 */
[----:B------:R-:W-:Y:S01]  /*0360*/  UIADD3 UR21, UR7, -0x126145ec, URZ ;  /* 0xed9eba1407157890 */ /* 0x000fe2000fffe03f */
[----:B------:R-:W-:Y:S01]  /*0370*/  IMAD.WIDE.U32 R18, R18, -0x2daee0ad, RZ ;  /* 0xd2511f5312127825 */ /* 0x000fe200078e00ff */
[----:B------:R-:W-:-:S03]  /*0380*/  UIADD3 UR23, UR7, -0x56f99767, URZ ;  /* 0xa906689907177890 */ /* 0x000fc6000fffe03f */
[----:B------:R-:W-:Y:S01]  /*0390*/  IMAD.WIDE.U32 R22, R22, -0x2daee0ad, RZ ;  /* 0xd2511f5316167825 */ /* 0x000fe200078e00ff */
[----:B------:R-:W-:-:S04]  /*03a0*/  LOP3.LUT R16, R19, UR21, R14, 0x96, !PT ;  /* 0x0000001513107c12 */ /* 0x000fc8000f8e960e */
[----:B------:R-:W-:Y:S01]  /*03b0*/  LOP3.LUT R24, R23, UR23, R18, 0x96, !PT ;  /* 0x0000001717187c12 */ /* 0x000fe2000f8e9612 */
[----:B------:R-:W-:Y:S01]  /*03c0*/  UIADD3 UR22, UR6, 0x1715609d, URZ ;  /* 0x1715609d06167890 */ /* 0x000fe2000fffe03f */
[----:B------:R-:W-:Y:S01]  /*03d0*/  ISETP.NE.U32.AND P0, PT, RZ, UR8, PT ;  /* 0x00000008ff007c0c */ /* 0x000fe2000bf05070 */
[----:B------:R-:W-:Y:S01]  /*03e0*/  UIADD3 UR24, UR6, -0x4ab325aa, URZ ;  /* 0xb54cda5606187890 */ /* 0x000fe2000fffe03f */
[----:B------:R-:W-:-:S04]  /*03f0*/  IMAD.WIDE.U32 R16, R16, -0x326172a9, RZ ;  /* 0xcd9e8d5710107825 */ /* 0x000fc800078e00ff */
[----:B------:R-:W-:Y:S01]  /*0400*/  IMAD.WIDE.U32 R24, R24, -0x326172a9, RZ ;  /* 0xcd9e8d5718187825 */ /* 0x000fe200078e00ff */
[----:B------:R-:W-:Y:S02]  /*0410*/  ISETP.NE.AND.EX P0, PT, RZ, UR9, PT, P0 ;  /* 0x00000009ff007c0c */ /* 0x000fe4000bf05300 */
[----:B------:R-:W-:Y:S02]  /*0420*/  LOP3.LUT R20, R17, UR22, R20, 0x96, !PT ;  /* 0x0000001611147c12 */ /* 0x000fe4000f8e9614 */
[----:B------:R-:W-:Y:S02]  /*0430*/  LOP3.LUT R26, R25, UR24, R16, 0x96, !PT ;  /* 0x00000018191a7c12 */ /* 0x000fe4000f8e9610 */
[----:B------:R-:W-:Y:S01]  /*0440*/  IADD3 R2, P1, R31, UR8, RZ ;  /* 0x000000081f027c10 */ /* 0x000fe2000ff3e0ff */
[----:B------:R-:W-:Y:S01]  /*0450*/  UIADD3 UR25, UR7, 0x646e171e, URZ ;  /* 0x646e171e07197890 */ /* 0x000fe2000fffe03f */
[----:B------:R-:W-:Y:S01]  /*0460*/  IMAD.WIDE.U32 R20, R20, -0x2daee0ad, RZ ;  /* 0xd2511f5314147825 */ /* 0x000fe200078e00ff */
[----:B------:R-:W-:-:S03]  /*0470*/  UIADD3 UR27, UR7, 0x1fd5c5a3, URZ ;  /* 0x1fd5c5a3071b7890 */ /* 0x000fc6000fffe03f */
[----:B------:R-:W-:-:S04]  /*0480*/  IMAD.WIDE.U32 R26, R26, -0x2daee0ad, RZ ;  /* 0xd2511f531a1a7825 */ /* 0x000fc800078e00ff */
[----:B------:R-:W-:Y:S01]  /*0490*/  IMAD.X R3, RZ, RZ, UR9, P1 ;  /* 0x00000009ff037e24 */ /* 0x000fe200088e06ff */
[----:B------:R-:W-:Y:S01]  /*04a0*/  LOP3.LUT R28, R21, UR25, R22, 0x96, !PT ;  /* 0x00000019151c7c12 */ /* 0x000fe2000f8e9616 */
[----:B------:R-:W-:Y:S01]  /*04b0*/  IMAD R0, R30, 0x4, R0 ;  /* 0x000000041e007824 */ /* 0x000fe200078e0200 */
[----:B------:R-:W-:Y:S01]  /*04c0*/  LOP3.LUT R50, R27, UR27, R20, 0x96, !PT ;  /* 0x0000001b1b327c12 */ /* 0x000fe2000f8e9614 */
[----:B------:R-:W-:Y:S01]  /*04d0*/  UIADD3 UR26, UR6, 0x5384540f, URZ ;  /* 0x5384540f061a7890 */ /* 0x000fe2000fffe03f */
[----:B------:R0:W5:Y:S01]  /*04e0*/  @P0 LDG.E.128 R4, desc[UR4][R2.64] ;  /* 0x0000000402040981 */ /* 0x000162000c1e1d00 */
[----:B------:R-:W-:-:S03]  /*04f0*/  ULDC.64 UR8, c[0x0][0x260] ;  /* 0x0000980000087ab9 */ /* 0x000fc60000000a00 */
[----:B------:R0:W5:Y:S04]  /*0500*/  @P0 LDG.E.128 R8, desc[UR4][R2.64+0x200] ;  /* 0x0002000402080981 */ /* 0x000168000c1e1d00 */
[----:B------:R0:W5:Y:S04]  /*0510*/  @P0 LDG.E.128 R12, desc[UR4][R2.64+0x400] ;  /* 0x00040004020c0981 */ /* 0x000168000c1e1d00 */
[----:B------:R0:W5:Y:S04]  /*0520*/  @P0 LDG.E.128 R16, desc[UR4][R2.64+0x600] ;  /* 0x0006000402100981 */ /* 0x000168000c1e1d00 */
[----:B------:R0:W5:Y:S01]  /*0530*/  @P0 LDG.E.128 R20, desc[UR4][R2.64+0x800] ;  /* 0x0008000402140981 */ /* 0x000162000c1e1d00 */
[----:B------:R-:W-:Y:S01]  /*0540*/  IMAD.WIDE.U32 R28, R28, -0x326172a9, RZ ;  /* 0xcd9e8d571c1c7825 */ /* 0x000fe200078e00ff */
[----:B------:R-:W-:-:S04]  /*0550*/  ISETP.GE.AND P1, PT, R0, UR10, PT ;  /* 0x0000000a00007c0c */ /* 0x000fc8000bf26270 */
        /* <DEDUP_REMOVED lines=21> */
[C---:B------:R-:W-:Y:S01]  /*06b0*/  PRMT R121, R5.reuse, 0x7632, R121 ;  /* 0x0000763205797816 */ /* 0x040fe20000000079 */
[----:B------:R-:W-:Y:S01]  /*06c0*/  IMAD.U32 R3, R5, 0x10000, RZ ;  /* 0x0001000005037824 */ /* 0x000fe200078e00ff */
[----:B------:R-:W-:-:S02]  /*06d0*/  @!P0 CS2R R16, SRZ ;  /* 0x0000000000108805 */ /* 0x000fc4000001ff00 */
[C---:B------:R-:W-:Y:S01]  /*06e0*/  PRMT R122, R4.reuse, 0x7632, R122 ;  /* 0x00007632047a7816 */ /* 0x040fe2000000007a */
[----:B------:R-:W-:Y:S01]  /*06f0*/  IMAD.U32 R2, R4, 0x10000, RZ ;  /* 0x0001000004027824 */ /* 0x000fe200078e00ff */
[C---:B------:R-:W-:Y:S01]  /*0700*/  PRMT R119, R7.reuse, 0x7632, R119 ;  /* 0x0000763207777816 */ /* 0x040fe20000000077 */
[----:B------:R-:W-:Y:S01]  /*0710*/  IMAD.U32 R5, R7, 0x10000, RZ ;  /* 0x0001000007057824 */ /* 0x000fe200078e00ff */
[----:B------:R-:W-:Y:S02]  /*0720*/  @!P0 CS2R R18, SRZ ;  /* 0x0000000000128805 */ /* 0x000fe4000001ff00 */
[C---:B------:R-:W-:Y:S02]  /*0730*/  PRMT R120, R6.reuse, 0x7632, R120 ;  /* 0x0000763206787816 */ /* 0x040fe40000000078 */
[----:B------:R-:W-:Y:S02]  /*0740*/  @!P0 CS2R R20, SRZ ;  /* 0x0000000000148805 */ /* 0x000fe4000001ff00 */
[----:B------:R-:W-:-:S02]  /*0750*/  SHF.L.U32 R4, R6, 0x10, RZ ;  /* 0x0000001006047819 */ /* 0x000fc400000006ff */
[----:B------:R-:W-:Y:S02]  /*0760*/  @!P0 CS2R R22, SRZ ;  /* 0x0000000000168805 */ /* 0x000fe4000001ff00 */
[C---:B------:R-:W-:Y:S01]  /*0770*/  PRMT R117, R9.reuse, 0x7632, R117 ;  /* 0x0000763209757816 */ /* 0x040fe20000000075 */
[C---:B------:R-:W-:Y:S01]  /*0780*/  IMAD.U32 R6, R8.reuse, 0x10000, RZ ;  /* 0x0001000008067824 */ /* 0x040fe200078e00ff */
[----:B------:R-:W-:Y:S01]  /*0790*/  SHF.L.U32 R7, R9, 0x10, RZ ;  /* 0x0000001009077819 */ /* 0x000fe200000006ff */
[C---:B------:R-:W-:Y:S01]  /*07a0*/  IMAD.U32 R9, R11.reuse, 0x10000, RZ ;  /* 0x000100000b097824 */ /* 0x040fe200078e00ff */
[----:B------:R-:W-:Y:S01]  /*07b0*/  PRMT R118, R8, 0x7632, R118 ;  /* 0x0000763208767816 */ /* 0x000fe20000000076 */
[C---:B------:R-:W-:Y:S01]  /*07c0*/  IMAD.U32 R8, R10.reuse, 0x10000, RZ ;  /* 0x000100000a087824 */ /* 0x040fe200078e00ff */
[----:B------:R-:W-:Y:S01]  /*07d0*/  PRMT R115, R11, 0x7632, R115 ;  /* 0x000076320b737816 */ /* 0x000fe20000000073 */
[C---:B------:R-:W-:Y:S01]  /*07e0*/  IMAD.U32 R11, R13.reuse, 0x10000, RZ ;  /* 0x000100000d0b7824 */ /* 0x040fe200078e00ff */
[----:B------:R-:W-:Y:S01]  /*07f0*/  PRMT R116, R10, 0x7632, R116 ;  /* 0x000076320a747816 */ /* 0x000fe20000000074 */
[----:B------:R-:W-:Y:S01]  /*0800*/  UIADD3 UR31, UR7, -0x695add53, URZ ;  /* 0x96a522ad071f7890 */ /* 0x000fe2000fffe03f */
[----:B------:R-:W-:Y:S01]  /*0810*/  PRMT R113, R13, 0x7632, R113 ;  /* 0x000076320d717816 */ /* 0x000fe20000000071 */
[----:B------:R-:W-:Y:S01]  /*0820*/  UIADD3 UR30, UR6, -0x700cb87f, URZ ;  /* 0x8ff34781061e7890 */ /* 0x000fe2000fffe03f */
[C---:B------:R-:W-:Y:S01]  /*0830*/  PRMT R114, R12.reuse, 0x7632, R114 ;  /* 0x000076320c727816 */ /* 0x040fe20000000072 */
[----:B------:R-:W-:Y:S01]  /*0840*/  IMAD R27, R49, -0x2daee0ad, RZ ;  /* 0xd2511f53311b7824 */ /* 0x000fe200078e02ff */
[----:B------:R-:W-:Y:S01]  /*0850*/  SHF.L.U32 R10, R12, 0x10, RZ ;  /* 0x000000100c0a7819 */ /* 0x000fe200000006ff */
[----:B0-----:R-:W-:Y:S01]  /*0860*/  IMAD.WIDE.U32 R24, R51, -0x2daee0ad, RZ ;  /* 0xd2511f5333187825 */ /* 0x001fe200078e00ff */
[C---:B------:R-:W-:Y:S01]  /*0870*/  PRMT R111, R15.reuse, 0x7632, R111 ;  /* 0x000076320f6f7816 */ /* 0x040fe2000000006f */
[----:B------:R-:W-:Y:S01]  /*0880*/  ULDC.64 UR8, c[0x0][0x270] ;  /* 0x00009c0000087ab9 */ /* 0x000fe20000000a00 */
[----:B------:R-:W-:Y:S01]  /*0890*/  SHF.L.U32 R13, R15, 0x10, RZ ;  /* 0x000000100f0d7819 */ /* 0x000fe200000006ff */
[C---:B------:R-:W-:Y:S01]  /*08a0*/  IMAD.U32 R12, R14.reuse, 0x10000, RZ ;  /* 0x000100000e0c7824 */ /* 0x040fe200078e00ff */
[----:B------:R-:W-:Y:S01]  /*08b0*/  PRMT R112, R14, 0x7632, R112 ;  /* 0x000076320e707816 */ /* 0x000fe20000000070 */
[C---:B------:R-:W-:Y:S01]  /*08c0*/  IMAD.U32 R15, R17.reuse, 0x10000, RZ ;  /* 0x00010000110f7824 */ /* 0x040fe200078e00ff */
[----:B------:R-:W-:Y:S01]  /*08d0*/  PRMT R109, R17, 0x7632, R109 ;  /* 0x00007632116d7816 */ /* 0x000fe2000000006d */
[----:B------:R-:W-:Y:S01]  /*08e0*/  IMAD R49, R50, -0x326172a9, RZ ;  /* 0xcd9e8d5732317824 */ /* 0x000fe200078e02ff */
[----:B------:R-:W-:Y:S01]  /*08f0*/  PRMT R110, R16, 0x7632, R110 ;  /* 0x00007632106e7816 */ /* 0x000fe2000000006e */
[----:B------:R-:W-:Y:S01]  /*0900*/  IMAD.HI.U32 R26, R134, -0x326172a9, RZ ;  /* 0xcd9e8d57861a7827 */ /* 0x000fe200078e00ff */
[C---:B------:R-:W-:Y:S01]  /*0910*/  PRMT R107, R19.reuse, 0x7632, R107 ;  /* 0x00007632136b7816 */ /* 0x040fe2000000006b */
[----:B------:R-:W-:Y:S01]  /*0920*/  BSSY B0, `(.L_x_12797) ;  /* 0x0000fb3000007945 */ /* 0x000fe20003800000 */
[----:B------:R-:W-:Y:S01]  /*0930*/  PRMT R108, R18, 0x7632, R108 ;  /* 0x00007632126c7816 */ /* 0x000fe2000000006c */
[----:B------:R-:W-:Y:S01]  /*0940*/  IMAD.U32 R14, R16, 0x10000, RZ ;  /* 0x00010000100e7824 */ /* 0x000fe200078e00ff */
[----:B------:R-:W-:Y:S01]  /*0950*/  SHF.L.U32 R16, R18, 0x10, RZ ;  /* 0x0000001012107819 */ /* 0x000fe200000006ff */
[----:B------:R-:W-:Y:S01]  /*0960*/  IMAD.U32 R17, R19, 0x10000, RZ ;  /* 0x0001000013117824 */ /* 0x000fe200078e00ff */
[C---:B------:R-:W-:Y:S01]  /*0970*/  PRMT R105, R21.reuse, 0x7632, R105 ;  /* 0x0000763215697816 */ /* 0x040fe20000000069 */
[----:B------:R-:W-:Y:S01]  /*0980*/  IMAD.U32 R18, R20, 0x10000, RZ ;  /* 0x0001000014127824 */ /* 0x000fe200078e00ff */
[----:B------:R-:W-:Y:S01]  /*0990*/  SHF.L.U32 R19, R21, 0x10, RZ ;  /* 0x0000001015137819 */ /* 0x000fe200000006ff */
[----:B------:R-:W-:Y:S01]  /*09a0*/  UISETP.NE.U32.AND UP0, UPT, UR8, URZ, UPT ;  /* 0x0000003f0800728c */ /* 0x000fe2000bf05070 */
[C---:B------:R-:W-:Y:S01]  /*09b0*/  PRMT R103, R23.reuse, 0x7632, R103 ;  /* 0x0000763217677816 */ /* 0x040fe20000000067 */
[----:B------:R-:W-:Y:S01]  /*09c0*/  IMAD R134, R134, -0x326172a9, RZ ;  /* 0xcd9e8d5786867824 */ /* 0x000fe200078e02ff */
[----:B------:R-:W-:Y:S01]  /*09d0*/  PRMT R106, R20, 0x7632, R106 ;  /* 0x00007632146a7816 */ /* 0x000fe2000000006a */
[C---:B------:R-:W-:Y:S01]  /*09e0*/  IMAD.U32 R20, R22.reuse, 0x10000, RZ ;  /* 0x0001000016147824 */ /* 0x040fe200078e00ff */
[----:B------:R-:W-:Y:S01]  /*09f0*/  PRMT R104, R22, 0x7632, R104 ;  /* 0x0000763216687816 */ /* 0x000fe20000000068 */
[----:B------:R-:W-:Y:S01]  /*0a00*/  IMAD.MOV.U32 R133, RZ, RZ, RZ ;  /* 0x000000ffff857224 */ /* 0x000fe200078e00ff */
        /* <DEDUP_REMOVED lines=21> */
[----:B------:R-:W-:Y:S01]  /*0b60*/  ULDC.U8 UR8, c[0x0][0x2a0] ;  /* 0x0000a80000087ab9 */ /* 0x000fe20000000000 */
[----:B------:R-:W-:Y:S01]  /*0b70*/  SHF.L.U32 R108, R108, 0x10, RZ ;  /* 0x000000106c6c7819 */ /* 0x000fe200000006ff */
[----:B------:R-:W-:Y:S01]  /*0b80*/  UISETP.NE.AND.EX UP0, UPT, UR9, URZ, UPT, UP0 ;  /* 0x0000003f0900728c */ /* 0x000fe2000bf05300 */
[----:B------:R-:W-:Y:S01]  /*0b90*/  SHF.L.U32 R106, R106, 0x10, RZ ;  /* 0x000000106a6a7819 */ /* 0x000fe200000006ff */
[----:B------:R-:W-:Y:S01]  /*0ba0*/  ULDC UR10, c[0x0][0x218] ;  /* 0x00008600000a7ab9 */ /* 0x000fe20000000800 */
[----:B------:R-:W-:Y:S01]  /*0bb0*/  SHF.L.U32 R104, R104, 0x10, RZ ;  /* 0x0000001068687819 */ /* 0x000fe200000006ff */
[----:B------:R-:W-:Y:S01]  /*0bc0*/  UISETP.NE.AND UP1, UPT, UR8, URZ, UPT ;  /* 0x0000003f0800728c */ /* 0x000fe2000bf25270 */
[----:B------:R-:W-:Y:S01]  /*0bd0*/  ULDC UR11, c[0x0][0x2d8] ;  /* 0x0000b600000b7ab9 */ /* 0x000fe20000000800 */
[----:B------:R-:W-:Y:S01]  /*0be0*/  ULDC.64 UR12, c[0x0][0x2b8] ;  /* 0x0000ae00000c7ab9 */ /* 0x000fe20000000a00 */
        /* <DEDUP_REMOVED lines=36> */
[----:B------:R-:W-:-:S02]  /*0e30*/  PRMT R95, R36, 0x7632, R95 ;  /* 0x00007632245f7816 */ /* 0x000fc4000000005f */
[----:B------:R-:W-:Y:S02]  /*0e40*/  PRMT R93, R38, 0x7632, R93 ;  /* 0x00007632265d7816 */ /* 0x000fe4000000005d */
[----:B------:R-:W-:Y:S01]  /*0e50*/  SHF.L.U32 R26, R29, 0x10, RZ ;  /* 0x000000101d1a7819 */ /* 0x000fe200000006ff */
[----:B------:R-:W-:Y:S01]  /*0e60*/  IMAD.U32 R29, R44, 0x10000, RZ ;  /* 0x000100002c1d7824 */ /* 0x000fe200078e00ff */
        /* <DEDUP_REMOVED lines=19> */
[----:B------:R-:W-:-:S07]  /*0fa0*/  SHF.L.U32 R93, R93, 0x10, RZ ;  /* 0x000000105d5d7819 */ /* 0x000fce00000006ff */
.L_x_13079:
[----:B0-----:R-:W0:Y:S01]  /*0fb0*/  LDC.64 R36, c[0x0][0x230] ;  /* 0x00008c00ff247b82 */ /* 0x001e220000000a00 */
[----:B------:R-:W1:Y:S01]  /*0fc0*/  S2R R142, SR_TID.X ;  /* 0x00000000008e7919 */ /* 0x000e620000002100 */
[----:B------:R-:W-:Y:S01]  /*0fd0*/  IMAD R32, R0, UR10, RZ ;  /* 0x0000000a00207c24 */ /* 0x000fe2000f8e02ff */
[----:B------:R-:W-:Y:S01]  /*0fe0*/  PLOP3.LUT P0, PT, PT, PT, UP0, 0x80, 0x0 ;  /* 0x000000000000781c */ /* 0x000fe20003f0f008 */
[----:B------:R-:W-:Y:S01]  /*0ff0*/  @UP0 ULDC.64 UR8, c[0x0][0x270] ;  /* 0x00009c0000080ab9 */ /* 0x000fe20000000a00 */
[----:B------:R-:W-:Y:S01]  /*1000*/  PLOP3.LUT P2, PT, PT, PT, UP0, 0x80, 0x0 ;  /* 0x000000000000781c */ /* 0x000fe20003f4f008 */
[----:B------:R-:W-:Y:S01]  /*1010*/  IMAD.U32 R41, RZ, RZ, UR9 ;  /* 0x00000009ff297e24 */ /* 0x000fe2000f8e00ff */
[----:B------:R-:W-:Y:S01]  /*1020*/  SHF.R.S32.HI R33, RZ, 0x1f, R32 ;  /* 0x0000001fff217819 */ /* 0x000fe20000011420 */
[----:B------:R-:W2:Y:S01]  /*1030*/  LDC.64 R76, c[0x0][0x220] ;  /* 0x00008800ff4c7b82 */ /* 0x000ea20000000a00 */
[----:B------:R-:W-:Y:S02]  /*1040*/  MOV R40, UR8 ;  /* 0x0000000800287c02 */ /* 0x000fe40008000f00 */
[----:B------:R-:W-:-:S05]  /*1050*/  LEA.HI R33, R33, R32, RZ, 0x3 ;  /* 0x0000002021217211 */ /* 0x000fca00078f18ff */
[----:B------:R-:W-:-:S06]  /*1060*/  @P0 IMAD.WIDE R40, R0, 0x2, R40 ;  /* 0x0000000200280825 */ /* 0x000fcc00078e0228 */
[----:B------:R-:W3:Y:S01]  /*1070*/  @P2 LDG.E.U16 R40, desc[UR4][R40.64] ;  /* 0x0000000428282981 */ /* 0x000ee2000c1e1500 */
[----:B0-----:R-:W-:-:S04]  /*1080*/  ISETP.NE.U32.AND P1, PT, R36, RZ, PT ;  /* 0x000000ff2400720c */ /* 0x001fc80003f25070 */
[----:B------:R-:W-:Y:S02]  /*1090*/  ISETP.NE.AND.EX P1, PT, R37, RZ, PT, P1 ;  /* 0x000000ff2500720c */ /* 0x000fe40003f25310 */
[----:B-1----:R-:W-:-:S04]  /*10a0*/  LOP3.LUT R142, R142, 0x1f, RZ, 0xc0, !PT ;  /* 0x0000001f8e8e7812 */ /* 0x002fc800078ec0ff */
[----:B------:R-:W-:-:S07]  /*10b0*/  LEA.HI.SX32 R140, R33, R142, 0x1d ;  /* 0x0000008e218c7211 */ /* 0x000fce00078feaff */
[----:B------:R-:W0:Y:S01]  /*10c0*/  @P1 LDC.64 R38, c[0x0][0x230] ;  /* 0x00008c00ff261b82 */ /* 0x000e220000000a00 */
[----:B--2---:R-:W-:-:S06]  /*10d0*/  IMAD.WIDE.U32 R32, R140, 0x10, R76 ;  /* 0x000000108c207825 */ /* 0x004fcc00078e004c */
[----:B------:R-:W5:Y:S01]  /*10e0*/  LDG.E.128 R32, desc[UR4][R32.64] ;  /* 0x0000000420207981 */ /* 0x000f62000c1e1d00 */
[----:B0-----:R-:W-:-:S05]  /*10f0*/  @P1 IMAD.WIDE.U32 R38, R140, 0x20, R38 ;  /* 0x000000208c261825 */ /* 0x001fca00078e0026 */
[----:B------:R0:W5:Y:S04]  /*1100*/  @P1 LDG.E.128 R72, desc[UR4][R38.64] ;  /* 0x0000000426481981 */ /* 0x000168000c1e1d00 */
[----:B------:R0:W5:Y:S01]  /*1110*/  @P1 LDG.E.128 R68, desc[UR4][R38.64+0x10] ;  /* 0x0000100426441981 */ /* 0x000162000c1e1d00 */
[C---:B------:R-:W-:Y:S02]  /*1120*/  ISETP.NE.AND P0, PT, R139.reuse, 0x1, PT ;  /* 0x000000018b00780c */ /* 0x040fe40003f05270 */
[----:B------:R-:W-:Y:S01]  /*1130*/  PLOP3.LUT P2, PT, PT, PT, UP0, 0x80, 0x0 ;  /* 0x000000000000781c */ /* 0x000fe20003f4f008 */
[----:B------:R-:W-:Y:S01]  /*1140*/  HFMA2.MMA R146, -RZ, RZ, 1.875, 0 ;  /* 0x3f800000ff927435 */ /* 0x000fe200000001ff */
[----:B------:R-:W-:Y:S01]  /*1150*/  BSSY B1, `(.L_x_12798) ;  /* 0x000000d000017945 */ /* 0x000fe20003800000 */
[----:B------:R-:W-:-:S10]  /*1160*/  IADD3 R43, R139, 0x1, RZ ;  /* 0x000000018b2b7810 */ /* 0x000fd40007ffe0ff */
[----:B---3--:R-:W-:Y:S01]  /*1170*/  @P2 IMAD.U32 R146, R40, 0x10000, RZ ;  /* 0x0001000028922824 */ /* 0x008fe200078e00ff */
[----:B0-----:R-:W-:Y:S06]  /*1180*/  @!P0 BRA `(.L_x_12799) ;  /* 0x0000000000208947 */ /* 0x001fec0003800000 */
        /* <DEDUP_REMOVED lines=8> */
.L_x_12799:
[----:B------:R-:W-:-:S07]  /*1210*/  MOV R44, R134 ;  /* 0x00000086002c7202 */ /* 0x000fce0000000f00 */
.L_x_12800:
[----:B------:R-:W-:Y:S05]  /*1220*/  BSYNC B1 ;  /* 0x0000000000017941 */ /* 0x000fea0003800000 */
.L_x_12798:
        /* <DEDUP_REMOVED lines=16> */
.L_x_12804:
[----:B------:R-:W-:Y:S05]  /*1330*/  BSYNC B2 ;  /* 0x0000000000027941 */ /* 0x000fea0003800000 */
.L_x_12803:
        /* <DEDUP_REMOVED lines=44> */
.L_x_12802:
[----:B------:R-:W-:Y:S05]  /*1600*/  BSYNC B1 ;  /* 0x0000000000017941 */ /* 0x000fea0003800000 */
.L_x_12801:
[----:B------:R-:W0:Y:S01]  /*1610*/  LDC R143, c[0x0][0x294] ;  /* 0x0000a500ff8f7b82 */ /* 0x000e220000000800 */
[----:B------:R-:W-:Y:S01]  /*1620*/  I2FP.F32.U32 R38, R44 ;  /* 0x0000002c00267245 */ /* 0x000fe20000201000 */
[----:B------:R-:W-:Y:S01]  /*1630*/  IMAD.MOV.U32 R145, RZ, RZ, 0x2f800000 ;  /* 0x2f800000ff917424 */ /* 0x000fe200078e00ff */
[----:B-----5:R-:W-:Y:S01]  /*1640*/  SHF.L.U32 R39, R32, 0x10, RZ ;  /* 0x0000001020277819 */ /* 0x020fe200000006ff */
[----:B------:R-:W-:Y:S01]  /*1650*/  BSSY B1, `(.L_x_12805) ;  /* 0x0000019000017945 */ /* 0x000fe20003800000 */
[----:B------:R-:W-:Y:S01]  /*1660*/  ISETP.NE.U32.AND P0, PT, R36, RZ, PT ;  /* 0x000000ff2400720c */ /* 0x000fe20003f05070 */
[----:B------:R-:W-:Y:S01]  /*1670*/  FFMA.FTZ R38, R38, R145, 1.1641532182693481445e-10 ;  /* 0x2f00000026267423 */ /* 0x000fe20000010091 */
[----:B------:R-:W-:Y:S01]  /*1680*/  ISETP.NE.AND P2, PT, R43, 0x1, PT ;  /* 0x000000012b00780c */ /* 0x000fe20003f45270 */
[----:B------:R-:W1:Y:S01]  /*1690*/  LDC R144, c[0x0][0x298] ;  /* 0x0000a600ff907b82 */ /* 0x000e620000000800 */
[----:B------:R-:W-:Y:S01]  /*16a0*/  FMUL.FTZ R39, R39, R146 ;  /* 0x0000009227277220 */ /* 0x000fe20000410000 */
[----:B------:R-:W-:-:S02]  /*16b0*/  ISETP.NE.AND.EX P0, PT, R37, RZ, PT, P0 ;  /* 0x000000ff2500720c */ /* 0x000fc40003f05300 */
[----:B------:R-:W-:Y:S02]  /*16c0*/  LOP3.LUT R138, R138, 0xfffffff7, RZ, 0xc0, !PT ;  /* 0xfffffff78a8a7812 */ /* 0x000fe400078ec0ff */
[----:B------:R-:W-:Y:S02]  /*16d0*/  PRMT R32, R32, 0x7632, R32 ;  /* 0x0000763220207816 */ /* 0x000fe40000000020 */
[----:B0-----:R-:W-:Y:S01]  /*16e0*/  FSETP.GTU.FTZ.AND P3, PT, R38, R143, PT ;  /* 0x0000008f2600720b */ /* 0x001fe20003f7c000 */
[----:B------:R-:W-:Y:S02]  /*16f0*/  VIADD R38, R43, 0x1 ;  /* 0x000000012b267836 */ /* 0x000fe40000000000 */
[----:B-1----:R-:W-:-:S05]  /*1700*/  FMUL.FTZ R39, R39, R144 ;  /* 0x0000009027277220 */ /* 0x002fca0000410000 */
[----:B------:R-:W-:-:S05]  /*1710*/  FSEL R64, R39, RZ, !P3 ;  /* 0x000000ff27407208 */ /* 0x000fca0005800000 */
[----:B------:R-:W-:Y:S01]  /*1720*/  @P3 LOP3.LUT R138, R138, 0x8, RZ, 0xfc, !PT ;  /* 0x000000088a8a3812 */ /* 0x000fe200078efcff */
        /* <DEDUP_REMOVED lines=10> */
.L_x_12806:
[----:B------:R-:W-:-:S07]  /*17d0*/  IMAD.MOV.U32 R42, RZ, RZ, R134 ;  /* 0x000000ffff2a7224 */ /* 0x000fce00078e0086 */
.L_x_12807:
[----:B------:R-:W-:Y:S05]  /*17e0*/  BSYNC B1 ;  /* 0x0000000000017941 */ /* 0x000fea0003800000 */
.L_x_12805:
        /* <DEDUP_REMOVED lines=16> */
.L_x_12811:
[----:B------:R-:W-:Y:S05]  /*18f0*/  BSYNC B2 ;  /* 0x0000000000027941 */ /* 0x000fea0003800000 */
.L_x_12810:
        /* <DEDUP_REMOVED lines=44> */
.L_x_12809:
[----:B------:R-:W-:Y:S05]  /*1bc0*/  BSYNC B1 ;  /* 0x0000000000017941 */ /* 0x000fea0003800000 */
.L_x_12808:
[----:B------:R-:W-:Y:S01]  /*1bd0*/  I2FP.F32.U32 R36, R42 ;  /* 0x0000002a00247245 */ /* 0x000fe20000201000 */
[----:B------:R-:W-:Y:S01]  /*1be0*/  BSSY B1, `(.L_x_12812) ;  /* 0x0000016000017945 */ /* 0x000fe20003800000 */
[----:B------:R-:W-:Y:S02]  /*1bf0*/  SHF.L.U32 R37, R32, 0x10, RZ ;  /* 0x0000001020257819 */ /* 0x000fe400000006ff */
[----:B------:R-:W-:Y:S01]  /*1c00*/  ISETP.NE.AND P2, PT, R38, 0x1, PT ;  /* 0x000000012600780c */ /* 0x000fe20003f45270 */
[----:B------:R-:W-:Y:S01]  /*1c10*/  FFMA.FTZ R36, R36, R145, 1.1641532182693481445e-10 ;  /* 0x2f00000024247423 */ /* 0x000fe20000010091 */
[----:B------:R-:W-:Y:S01]  /*1c20*/  LOP3.LUT R138, R138, 0xfffffffb, RZ, 0xc0, !PT ;  /* 0xfffffffb8a8a7812 */ /* 0x000fe200078ec0ff */
[----:B------:R-:W-:-:S03]  /*1c30*/  FMUL.FTZ R37, R37, R146 ;  /* 0x0000009225257220 */ /* 0x000fc60000410000 */
[----:B------:R-:W-:Y:S01]  /*1c40*/  FSETP.GTU.FTZ.AND P3, PT, R36, R143, PT ;  /* 0x0000008f2400720b */ /* 0x000fe20003f7c000 */
[----:B------:R-:W-:Y:S01]  /*1c50*/  FMUL.FTZ R37, R37, R144 ;  /* 0x0000009025257220 */ /* 0x000fe20000410000 */
[----:B------:R-:W-:-:S04]  /*1c60*/  VIADD R36, R38, 0x1 ;  /* 0x0000000126247836 */ /* 0x000fc80000000000 */
[----:B------:R-:W-:-:S05]  /*1c70*/  FSEL R65, R37, RZ, !P3 ;  /* 0x000000ff25417208 */ /* 0x000fca0005800000 */
[----:B------:R-:W-:Y:S02]  /*1c80*/  @P0 FADD.FTZ R65, R73, R65 ;  /* 0x0000004149410221 */ /* 0x000fe40000010000 */
[----:B------:R-:W-:Y:S01]  /*1c90*/  @P3 LOP3.LUT R138, R138, 0x4, RZ, 0xfc, !PT ;  /* 0x000000048a8a3812 */ /* 0x000fe200078efcff */
        /* <DEDUP_REMOVED lines=9> */
.L_x_12813:
[----:B------:R-:W-:-:S07]  /*1d30*/  IMAD.MOV.U32 R32, RZ, RZ, R134 ;  /* 0x000000ffff207224 */ /* 0x000fce00078e0086 */
.L_x_12814:
[----:B------:R-:W-:Y:S05]  /*1d40*/  BSYNC B1 ;  /* 0x0000000000017941 */ /* 0x000fea0003800000 */
.L_x_12812:
        /* <DEDUP_REMOVED lines=16> */
.L_x_12818:
[----:B------:R-:W-:Y:S05]  /*1e50*/  BSYNC B2 ;  /* 0x0000000000027941 */ /* 0x000fea0003800000 */
.L_x_12817:
        /* <DEDUP_REMOVED lines=44> */
.L_x_12816:
[----:B------:R-:W-:Y:S05]  /*2120*/  BSYNC B1 ;  /* 0x0000000000017941 */ /* 0x000fea0003800000 */
.L_x_12815:
[----:B------:R-:W-:Y:S01]  /*2130*/  I2FP.F32.U32 R32, R32 ;  /* 0x0000002000207245 */ /* 0x000fe20000201000 */
[----:B------:R-:W-:Y:S01]  /*2140*/  BSSY B1, `(.L_x_12819) ;  /* 0x0000017000017945 */ /* 0x000fe20003800000 */
[----:B------:R-:W-:Y:S02]  /*2150*/  SHF.L.U32 R37, R33, 0x10, RZ ;  /* 0x0000001021257819 */ /* 0x000fe400000006ff */
[----:B------:R-:W-:Y:S01]  /*2160*/  ISETP.NE.AND P2, PT, R36, 0x1, PT ;  /* 0x000000012400780c */ /* 0x000fe20003f45270 */
[----:B------:R-:W-:Y:S01]  /*2170*/  FFMA.FTZ R32, R32, R145, 1.1641532182693481445e-10 ;  /* 0x2f00000020207423 */ /* 0x000fe20000010091 */
[----:B------:R-:W-:Y:S01]  /*2180*/  LOP3.LUT R138, R138, 0xfffffffd, RZ, 0xc0, !PT ;  /* 0xfffffffd8a8a7812 */ /* 0x000fe200078ec0ff */
[----:B------:R-:W-:Y:S01]  /*2190*/  FMUL.FTZ R37, R37, R146 ;  /* 0x0000009225257220 */ /* 0x000fe20000410000 */
[----:B------:R-:W-:Y:S02]  /*21a0*/  PRMT R40, R33, 0x7632, R40 ;  /* 0x0000763221287816 */ /* 0x000fe40000000028 */
[----:B------:R-:W-:Y:S01]  /*21b0*/  FSETP.GTU.FTZ.AND P3, PT, R32, R143, PT ;  /* 0x0000008f2000720b */ /* 0x000fe20003f7c000 */
[----:B------:R-:W-:-:S05]  /*21c0*/  FMUL.FTZ R37, R37, R144 ;  /* 0x0000009025257220 */ /* 0x000fca0000410000 */
[----:B------:R-:W-:Y:S01]  /*21d0*/  FSEL R66, R37, RZ, !P3 ;  /* 0x000000ff25427208 */ /* 0x000fe20005800000 */
[----:B------:R-:W-:-:S04]  /*21e0*/  VIADD R37, R36, 0x1 ;  /* 0x0000000124257836 */ /* 0x000fc80000000000 */
        /* <DEDUP_REMOVED lines=11> */
.L_x_12820:
[----:B------:R-:W-:-:S07]  /*22a0*/  IMAD.MOV.U32 R41, RZ, RZ, R134 ;  /* 0x000000ffff297224 */ /* 0x000fce00078e0086 */
.L_x_12821:
[----:B------:R-:W-:Y:S05]  /*22b0*/  BSYNC B1 ;  /* 0x0000000000017941 */ /* 0x000fea0003800000 */
.L_x_12819:
        /* <DEDUP_REMOVED lines=16> */
.L_x_12825:
[----:B------:R-:W-:Y:S05]  /*23c0*/  BSYNC B2 ;  /* 0x0000000000027941 */ /* 0x000fea0003800000 */
.L_x_12824:
        /* <DEDUP_REMOVED lines=44> */
.L_x_12823:
[----:B------:R-:W-:Y:S05]  /*2690*/  BSYNC B1 ;  /* 0x0000000000017941 */ /* 0x000fea0003800000 */
.L_x_12822:
[----:B------:R-:W-:Y:S01]  /*26a0*/  I2FP.F32.U32 R32, R41 ;  /* 0x0000002900207245 */ /* 0x000fe20000201000 */
[----:B------:R-:W-:Y:S01]  /*26b0*/  BSSY B1, `(.L_x_12826) ;  /* 0x0000014000017945 */ /* 0x000fe20003800000 */
[----:B------:R-:W-:Y:S01]  /*26c0*/  SHF.L.U32 R33, R40, 0x10, RZ ;  /* 0x0000001028217819 */ /* 0x000fe200000006ff */
[C---:B------:R-:W-:Y:S01]  /*26d0*/  VIADD R36, R37.reuse, 0x1 ;  /* 0x0000000125247836 */ /* 0x040fe20000000000 */
[----:B------:R-:W-:Y:S01]  /*26e0*/  ISETP.NE.AND P3, PT, R37, 0x1, PT ;  /* 0x000000012500780c */ /* 0x000fe20003f65270 */
[----:B------:R-:W-:Y:S02]  /*26f0*/  FFMA.FTZ R32, R32, R145, 1.1641532182693481445e-10 ;  /* 0x2f00000020207423 */ /* 0x000fe40000010091 */
[----:B------:R-:W-:-:S03]  /*2700*/  FMUL.FTZ R33, R33, R146 ;  /* 0x0000009221217220 */ /* 0x000fc60000410000 */
        /* <DEDUP_REMOVED lines=13> */
.L_x_12827:
[----:B------:R-:W-:-:S07]  /*27e0*/  IMAD.MOV.U32 R40, RZ, RZ, R134 ;  /* 0x000000ffff287224 */ /* 0x000fce00078e0086 */
.L_x_12828:
[----:B------:R-:W-:Y:S05]  /*27f0*/  BSYNC B1 ;  /* 0x0000000000017941 */ /* 0x000fea0003800000 */
.L_x_12826:
        /* <DEDUP_REMOVED lines=16> */
.L_x_12832:
[----:B------:R-:W-:Y:S05]  /*2900*/  BSYNC B2 ;  /* 0x0000000000027941 */ /* 0x000fea0003800000 */
.L_x_12831:
        /* <DEDUP_REMOVED lines=44> */
.L_x_12830:
[----:B------:R-:W-:Y:S05]  /*2bd0*/  BSYNC B1 ;  /* 0x0000000000017941 */ /* 0x000fea0003800000 */
.L_x_12829:
        /* <DEDUP_REMOVED lines=21> */
.L_x_12834:
[----:B------:R-:W-:-:S07]  /*2d30*/  IMAD.MOV.U32 R40, RZ, RZ, R134 ;  /* 0x000000ffff287224 */ /* 0x000fce00078e0086 */
.L_x_12835:
[----:B------:R-:W-:Y:S05]  /*2d40*/  BSYNC B1 ;  /* 0x0000000000017941 */ /* 0x000fea0003800000 */
.L_x_12833:
        /* <DEDUP_REMOVED lines=16> */
.L_x_12839:
[----:B------:R-:W-:Y:S05]  /*2e50*/  BSYNC B2 ;  /* 0x0000000000027941 */ /* 0x000fea0003800000 */
.L_x_12838:
        /* <DEDUP_REMOVED lines=44> */
.L_x_12837:
[----:B------:R-:W-:Y:S05]  /*3120*/  BSYNC B1 ;  /* 0x0000000000017941 */ /* 0x000fea0003800000 */
.L_x_12836:
        /* <DEDUP_REMOVED lines=20> */
.L_x_12841:
[----:B------:R-:W-:-:S07]  /*3270*/  IMAD.MOV.U32 R34, RZ, RZ, R134 ;  /* 0x000000ffff227224 */ /* 0x000fce00078e0086 */
.L_x_12842:
[----:B------:R-:W-:Y:S05]  /*3280*/  BSYNC B1 ;  /* 0x0000000000017941 */ /* 0x000fea0003800000 */
.L_x_12840:
        /* <DEDUP_REMOVED lines=16> */
.L_x_12846:
[----:B------:R-:W-:Y:S05]  /*3390*/  BSYNC B2 ;  /* 0x0000000000027941 */ /* 0x000fea0003800000 */
.L_x_12845:
        /* <DEDUP_REMOVED lines=44> */
.L_x_12844:
[----:B------:R-:W-:Y:S05]  /*3660*/  BSYNC B1 ;  /* 0x0000000000017941 */ /* 0x000fea0003800000 */
.L_x_12843:
        /* <DEDUP_REMOVED lines=21> */
.L_x_12848:
[----:B------:R-:W-:-:S07]  /*37c0*/  IMAD.MOV.U32 R39, RZ, RZ, R134 ;  /* 0x000000ffff277224 */ /* 0x000fce00078e0086 */
.L_x_12849:
[----:B------:R-:W-:Y:S05]  /*37d0*/  BSYNC B1 ;  /* 0x0000000000017941 */ /* 0x000fea0003800000 */
.L_x_12847:
        /* <DEDUP_REMOVED lines=18> */
.L_x_12853:
[----:B------:R-:W-:Y:S05]  /*3900*/  BSYNC B2 ;  /* 0x0000000000027941 */ /* 0x000fea0003800000 */
.L_x_12852:
        /* <DEDUP_REMOVED lines=44> */
.L_x_12851:
[----:B------:R-:W-:Y:S05]  /*3bd0*/  BSYNC B1 ;  /* 0x0000000000017941 */ /* 0x000fea0003800000 */
.L_x_12850:
[----:B------:R-:W-:Y:S01]  /*3be0*/  I2FP.F32.U32 R32, R39 ;  /* 0x0000002700207245 */ /* 0x000fe20000201000 */
[----:B------:R-:W0:Y:S01]  /*3bf0*/  LDC.64 R152, c[0x0][0x238] ;  /* 0x00008e00ff987b82 */ /* 0x000e220000000a00 */
[----:B------:R-:W-:Y:S01]  /*3c00*/  SEL R40, RZ, 0x10000, P5 ;  /* 0x00010000ff287807 */ /* 0x000fe20002800000 */
[----:B------:R-:W-:Y:S01]  /*3c10*/  VIADD R147, R140, 0x20 ;  /* 0x000000208c937836 */ /* 0x000fe20000000000 */
[----:B------:R-:W-:Y:S01]  /*3c20*/  SEL R45, RZ, 0x100, P4 ;  /* 0x00000100ff2d7807 */ /* 0x000fe20002000000 */
[----:B------:R-:W-:Y:S01]  /*3c30*/  FFMA.FTZ R34, R32, R145, 1.1641532182693481445e-10 ;  /* 0x2f00000020227423 */ /* 0x000fe20000010091 */
[C---:B------:R-:W-:Y:S02]  /*3c40*/  LOP3.LUT P5, RZ, R138.reuse, 0x4, RZ, 0xc0, !PT ;  /* 0x000000048aff7812 */ /* 0x040fe400078ac0ff */
[----:B------:R-:W-:Y:S01]  /*3c50*/  LOP3.LUT P4, RZ, R138, 0x2, RZ, 0xc0, !PT ;  /* 0x000000028aff7812 */ /* 0x000fe2000788c0ff */
[----:B------:R-:W1:Y:S01]  /*3c60*/  @P1 LDC.64 R32, c[0x0][0x230] ;  /* 0x00008c00ff201b82 */ /* 0x000e620000000a00 */
[----:B------:R-:W-:-:S02]  /*3c70*/  SHF.L.U32 R35, R38, 0x10, RZ ;  /* 0x0000001026237819 */ /* 0x000fc400000006ff */
[----:B------:R-:W-:Y:S02]  /*3c80*/  SEL R38, RZ, 0x1, P2 ;  /* 0x00000001ff267807 */ /* 0x000fe40001000000 */
[----:B------:R-:W-:Y:S01]  /*3c90*/  FSETP.GTU.FTZ.AND P2, PT, R34, R143, PT ;  /* 0x0000008f2200720b */ /* 0x000fe20003f5c000 */
[----:B------:R-:W-:Y:S01]  /*3ca0*/  FMUL.FTZ R41, R35, R146 ;  /* 0x0000009223297220 */ /* 0x000fe20000410000 */
[----:B------:R-:W-:Y:S01]  /*3cb0*/  SEL R36, RZ, 0x1, P4 ;  /* 0x00000001ff247807 */ /* 0x000fe20002000000 */
[----:B------:R-:W2:Y:S01]  /*3cc0*/  LDC.64 R150, c[0x0][0x240] ;  /* 0x00009000ff967b82 */ /* 0x000ea20000000a00 */
[----:B------:R-:W-:Y:S01]  /*3cd0*/  SEL R34, RZ, 0x1, P5 ;  /* 0x00000001ff227807 */ /* 0x000fe20002800000 */
[----:B------:R-:W-:Y:S01]  /*3ce0*/  IMAD.WIDE.U32 R38, R38, 0x1000000, RZ ;  /* 0x0100000026267825 */ /* 0x000fe200078e00ff */
[----:B------:R-:W-:-:S03]  /*3cf0*/  SEL R42, RZ, 0x1000000, P2 ;  /* 0x01000000ff2a7807 */ /* 0x000fc60001000000 */
[----:B------:R-:W-:Y:S01]  /*3d00*/  FMUL.FTZ R41, R41, R144 ;  /* 0x0000009029297220 */ /* 0x000fe20000410000 */
[----:B------:R-:W-:Y:S01]  /*3d10*/  LOP3.LUT P6, RZ, R138, 0x8, RZ, 0xc0, !PT ;  /* 0x000000088aff7812 */ /* 0x000fe200078cc0ff */
[----:B------:R-:W-:Y:S01]  /*3d20*/  IMAD.WIDE.U32 R36, R36, 0x10000, RZ ;  /* 0x0001000024247825 */ /* 0x000fe200078e00ff */
[----:B------:R-:W-:Y:S02]  /*3d30*/  LOP3.LUT R45, R45, R42, R40, 0xfe, !PT ;  /* 0x0000002a2d2d7212 */ /* 0x000fe400078efe28 */
[----:B------:R-:W-:Y:S01]  /*3d40*/  SEL R43, RZ, 0x1, P6 ;  /* 0x00000001ff2b7807 */ /* 0x000fe20003000000 */
[----:B------:R-:W-:Y:S01]  /*3d50*/  IMAD.WIDE.U32 R34, R34, 0x100, RZ ;  /* 0x0000010022227825 */ /* 0x000fe200078e00ff */
[----:B------:R-:W-:-:S03]  /*3d60*/  FSEL R63, R41, RZ, !P2 ;  /* 0x000000ff293f7208 */ /* 0x000fc60005000000 */
[----:B0-----:R-:W-:Y:S01]  /*3d70*/  IMAD.WIDE.U32 R40, R140, 0x20, R152 ;  /* 0x000000208c287825 */ /* 0x001fe200078e0098 */
[----:B------:R-:W-:-:S03]  /*3d80*/  LOP3.LUT R36, R34, R38, R36, 0xfe, !PT ;  /* 0x0000002622247212 */ /* 0x000fc600078efe24 */
[----:B------:R-:W-:Y:S01]  /*3d90*/  @P0 FADD.FTZ R63, R71, R63 ;  /* 0x0000003f473f0221 */ /* 0x000fe20000010000 */
[----:B------:R-:W-:Y:S02]  /*3da0*/  SEL R38, RZ, 0x1, P3 ;  /* 0x00000001ff267807 */ /* 0x000fe40001800000 */
[----:B------:R-:W-:Y:S01]  /*3db0*/  LOP3.LUT R36, R36, R43, RZ, 0xfc, !PT ;  /* 0x0000002b24247212 */ /* 0x000fe200078efcff */
[----:B-1----:R-:W-:Y:S01]  /*3dc0*/  @P1 IMAD.WIDE.U32 R42, R147, 0x20, R32 ;  /* 0x00000020932a1825 */ /* 0x002fe200078e0020 */
[----:B------:R-:W-:Y:S01]  /*3dd0*/  LOP3.LUT R39, R39, R45, R38, 0xfe, !PT ;  /* 0x0000002d27277212 */ /* 0x000fe200078efe26 */
[----:B------:R0:W-:Y:S02]  /*3de0*/  STG.E.128 desc[UR4][R40.64], R64 ;  /* 0x0000004028007986 */ /* 0x0001e4000c101d04 */
[----:B------:R-:W-:Y:S01]  /*3df0*/  IMAD.WIDE.U32 R32, R147, 0x10, R76 ;  /* 0x0000001093207825 */ /* 0x000fe200078e004c */
[----:B------:R-:W-:Y:S01]  /*3e00*/  LOP3.LUT R37, R35, R39, R37, 0xfe, !PT ;  /* 0x0000002723257212 */ /* 0x000fe200078efe25 */
[----:B------:R0:W-:Y:S02]  /*3e10*/  STG.E.128 desc[UR4][R40.64+0x10], R60 ;  /* 0x0000103c28007986 */ /* 0x0001e4000c101d04 */
[----:B--2---:R-:W-:-:S05]  /*3e20*/  IMAD.WIDE.U32 R38, R140, 0x8, R150 ;  /* 0x000000088c267825 */ /* 0x004fca00078e0096 */
[----:B------:R0:W-:Y:S04]  /*3e30*/  STG.E.64 desc[UR4][R38.64], R36 ;  /* 0x0000002426007986 */ /* 0x0001e8000c101b04 */
[----:B------:R0:W5:Y:S04]  /*3e40*/  @P1 LDG.E.128 R72, desc[UR4][R42.64] ;  /* 0x000000042a481981 */ /* 0x000168000c1e1d00 */
        /* <DEDUP_REMOVED lines=14> */
.L_x_12855:
[----:B------:R-:W-:-:S07]  /*3f30*/  MOV R42, R134 ;  /* 0x00000086002a7202 */ /* 0x000fce0000000f00 */
.L_x_12856:
[----:B------:R-:W-:Y:S05]  /*3f40*/  BSYNC B1 ;  /* 0x0000000000017941 */ /* 0x000fea0003800000 */
.L_x_12854:
        /* <DEDUP_REMOVED lines=16> */
.L_x_12860:
[----:B------:R-:W-:Y:S05]  /*4050*/  BSYNC B2 ;  /* 0x0000000000027941 */ /* 0x000fea0003800000 */
.L_x_12859:
        /* <DEDUP_REMOVED lines=44> */
.L_x_12858:
[----:B------:R-:W-:Y:S05]  /*4320*/  BSYNC B1 ;  /* 0x0000000000017941 */ /* 0x000fea0003800000 */
.L_x_12857:
[----:B------:R-:W-:Y:S01]  /*4330*/  I2FP.F32.U32 R36, R42 ;  /* 0x0000002a00247245 */ /* 0x000fe20000201000 */
[----:B-----5:R-:W-:Y:S01]  /*4340*/  IMAD.U32 R37, R32, 0x10000, RZ ;  /* 0x0001000020257824 */ /* 0x020fe200078e00ff */
[----:B------:R-:W-:Y:S01]  /*4350*/  ISETP.NE.AND P2, PT, R44, 0x1, PT ;  /* 0x000000012c00780c */ /* 0x000fe20003f45270 */
[----:B------:R-:W-:Y:S01]  /*4360*/  BSSY B1, `(.L_x_12861) ;  /* 0x0000015000017945 */ /* 0x000fe20003800000 */
[----:B------:R-:W-:Y:S01]  /*4370*/  LOP3.LUT R138, R138, 0xfffffff7, RZ, 0xc0, !PT ;  /* 0xfffffff78a8a7812 */ /* 0x000fe200078ec0ff */
[----:B------:R-:W-:Y:S01]  /*4380*/  FFMA.FTZ R36, R36, R145, 1.1641532182693481445e-10 ;  /* 0x2f00000024247423 */ /* 0x000fe20000010091 */
[----:B------:R-:W-:Y:S01]  /*4390*/  FMUL.FTZ R37, R37, R146 ;  /* 0x0000009225257220 */ /* 0x000fe20000410000 */
[----:B------:R-:W-:Y:S02]  /*43a0*/  PRMT R32, R32, 0x7632, R32 ;  /* 0x0000763220207816 */ /* 0x000fe40000000020 */
[----:B------:R-:W-:Y:S01]  /*43b0*/  IADD3 R38, R44, 0x1, RZ ;  /* 0x000000012c267810 */ /* 0x000fe20007ffe0ff */
[----:B------:R-:W-:Y:S01]  /*43c0*/  FMUL.FTZ R37, R37, R144 ;  /* 0x0000009025257220 */ /* 0x000fe20000410000 */
[----:B------:R-:W-:-:S04]  /*43d0*/  FSETP.GTU.FTZ.AND P3, PT, R36, R143, PT ;  /* 0x0000008f2400720b */ /* 0x000fc80003f7c000 */
[----:B------:R-:W-:-:S05]  /*43e0*/  FSEL R56, R37, RZ, !P3 ;  /* 0x000000ff25387208 */ /* 0x000fca0005800000 */
[----:B------:R-:W-:-:S04]  /*43f0*/  @P0 FADD.FTZ R56, R72, R56 ;  /* 0x0000003848380221 */ /* 0x000fc80000010000 */
[----:B------:R-:W-:Y:S01]  /*4400*/  @P3 LOP3.LUT R138, R138, 0x8, RZ, 0xfc, !PT ;  /* 0x000000088a8a3812 */ /* 0x000fe200078efcff */
        /* <DEDUP_REMOVED lines=9> */
.L_x_12862:
[----:B------:R-:W-:-:S07]  /*44a0*/  MOV R42, R134 ;  /* 0x00000086002a7202 */ /* 0x000fce0000000f00 */
.L_x_12863:
[----:B------:R-:W-:Y:S05]  /*44b0*/  BSYNC B1 ;  /* 0x0000000000017941 */ /* 0x000fea0003800000 */
.L_x_12861:
        /* <DEDUP_REMOVED lines=16> */
.L_x_12867:
[----:B------:R-:W-:Y:S05]  /*45c0*/  BSYNC B2 ;  /* 0x0000000000027941 */ /* 0x000fea0003800000 */
.L_x_12866:
        /* <DEDUP_REMOVED lines=44> */
.L_x_12865:
[----:B------:R-:W-:Y:S05]  /*4890*/  BSYNC B1 ;  /* 0x0000000000017941 */ /* 0x000fea0003800000 */
.L_x_12864:
[----:B------:R-:W-:Y:S01]  /*48a0*/  I2FP.F32.U32 R36, R42 ;  /* 0x0000002a00247245 */ /* 0x000fe20000201000 */
[----:B------:R-:W-:Y:S01]  /*48b0*/  IMAD.U32 R37, R32, 0x10000, RZ ;  /* 0x0001000020257824 */ /* 0x000fe200078e00ff */
[----:B------:R-:W-:Y:S01]  /*48c0*/  ISETP.NE.AND P2, PT, R38, 0x1, PT ;  /* 0x000000012600780c */ /* 0x000fe20003f45270 */
[----:B------:R-:W-:Y:S01]  /*48d0*/  BSSY B1, `(.L_x_12868) ;  /* 0x0000014000017945 */ /* 0x000fe20003800000 */
[----:B------:R-:W-:Y:S01]  /*48e0*/  LOP3.LUT R138, R138, 0xfffffffb, RZ, 0xc0, !PT ;  /* 0xfffffffb8a8a7812 */ /* 0x000fe200078ec0ff */
[----:B------:R-:W-:Y:S01]  /*48f0*/  FFMA.FTZ R36, R36, R145, 1.1641532182693481445e-10 ;  /* 0x2f00000024247423 */ /* 0x000fe20000010091 */
[----:B------:R-:W-:-:S04]  /*4900*/  FMUL.FTZ R37, R37, R146 ;  /* 0x0000009225257220 */ /* 0x000fc80000410000 */
[----:B------:R-:W-:Y:S01]  /*4910*/  FSETP.GTU.FTZ.AND P3, PT, R36, R143, PT ;  /* 0x0000008f2400720b */ /* 0x000fe20003f7c000 */
[----:B------:R-:W-:Y:S01]  /*4920*/  FMUL.FTZ R37, R37, R144 ;  /* 0x0000009025257220 */ /* 0x000fe20000410000 */
[----:B------:R-:W-:-:S04]  /*4930*/  IADD3 R36, R38, 0x1, RZ ;  /* 0x0000000126247810 */ /* 0x000fc80007ffe0ff */
[----:B------:R-:W-:-:S05]  /*4940*/  FSEL R57, R37, RZ, !P3 ;  /* 0x000000ff25397208 */ /* 0x000fca0005800000 */
[----:B------:R-:W-:Y:S02]  /*4950*/  @P0 FADD.FTZ R57, R73, R57 ;  /* 0x0000003949390221 */ /* 0x000fe40000010000 */
        /* <DEDUP_REMOVED lines=10> */
.L_x_12869:
[----:B------:R-:W-:-:S07]  /*4a00*/  MOV R32, R134 ;  /* 0x0000008600207202 */ /* 0x000fce0000000f00 */
.L_x_12870:
[----:B------:R-:W-:Y:S05]  /*4a10*/  BSYNC B1 ;  /* 0x0000000000017941 */ /* 0x000fea0003800000 */
.L_x_12868:
        /* <DEDUP_REMOVED lines=16> */
.L_x_12874:
[----:B------:R-:W-:Y:S05]  /*4b20*/  BSYNC B2 ;  /* 0x0000000000027941 */ /* 0x000fea0003800000 */
.L_x_12873:
        /* <DEDUP_REMOVED lines=44> */
.L_x_12872:
[----:B------:R-:W-:Y:S05]  /*4df0*/  BSYNC B1 ;  /* 0x0000000000017941 */ /* 0x000fea0003800000 */
.L_x_12871:
[----:B------:R-:W-:Y:S01]  /*4e00*/  I2FP.F32.U32 R32, R32 ;  /* 0x0000002000207245 */ /* 0x000fe20000201000 */
[----:B------:R-:W-:Y:S01]  /*4e10*/  IMAD.U32 R37, R33, 0x10000, RZ ;  /* 0x0001000021257824 */ /* 0x000fe200078e00ff */
[----:B------:R-:W-:Y:S01]  /*4e20*/  ISETP.NE.AND P2, PT, R36, 0x1, PT ;  /* 0x000000012400780c */ /* 0x000fe20003f45270 */
[----:B------:R-:W-:Y:S01]  /*4e30*/  BSSY B1, `(.L_x_12875) ;  /* 0x0000015000017945 */ /* 0x000fe20003800000 */
[----:B------:R-:W-:Y:S01]  /*4e40*/  LOP3.LUT R138, R138, 0xfffffffd, RZ, 0xc0, !PT ;  /* 0xfffffffd8a8a7812 */ /* 0x000fe200078ec0ff */
[----:B------:R-:W-:Y:S01]  /*4e50*/  FFMA.FTZ R32, R32, R145, 1.1641532182693481445e-10 ;  /* 0x2f00000020207423 */ /* 0x000fe20000010091 */
[----:B------:R-:W-:Y:S01]  /*4e60*/  FMUL.FTZ R37, R37, R146 ;  /* 0x0000009225257220 */ /* 0x000fe20000410000 */
[----:B------:R-:W-:-:S03]  /*4e70*/  PRMT R40, R33, 0x7632, R40 ;  /* 0x0000763221287816 */ /* 0x000fc60000000028 */
[----:B------:R-:W-:Y:S01]  /*4e80*/  FSETP.GTU.FTZ.AND P3, PT, R32, R143, PT ;  /* 0x0000008f2000720b */ /* 0x000fe20003f7c000 */
[----:B------:R-:W-:-:S05]  /*4e90*/  FMUL.FTZ R37, R37, R144 ;  /* 0x0000009025257220 */ /* 0x000fca0000410000 */
[----:B------:R-:W-:Y:S02]  /*4ea0*/  FSEL R58, R37, RZ, !P3 ;  /* 0x000000ff253a7208 */ /* 0x000fe40005800000 */
[----:B------:R-:W-:-:S03]  /*4eb0*/  IADD3 R37, R36, 0x1, RZ ;  /* 0x0000000124257810 */ /* 0x000fc60007ffe0ff */
        /* <DEDUP_REMOVED lines=11> */
.L_x_12876:
[----:B------:R-:W-:-:S07]  /*4f70*/  MOV R41, R134 ;  /* 0x0000008600297202 */ /* 0x000fce0000000f00 */
.L_x_12877:
[----:B------:R-:W-:Y:S05]  /*4f80*/  BSYNC B1 ;  /* 0x0000000000017941 */ /* 0x000fea0003800000 */
.L_x_12875:
        /* <DEDUP_REMOVED lines=16> */
.L_x_12881:
[----:B------:R-:W-:Y:S05]  /*5090*/  BSYNC B2 ;  /* 0x0000000000027941 */ /* 0x000fea0003800000 */
.L_x_12880:
        /* <DEDUP_REMOVED lines=44> */
.L_x_12879:
[----:B------:R-:W-:Y:S05]  /*5360*/  BSYNC B1 ;  /* 0x0000000000017941 */ /* 0x000fea0003800000 */
.L_x_12878:
        /* <DEDUP_REMOVED lines=20> */
.L_x_12883:
[----:B------:R-:W-:-:S07]  /*54b0*/  MOV R40, R134 ;  /* 0x0000008600287202 */ /* 0x000fce0000000f00 */
.L_x_12884:
[----:B------:R-:W-:Y:S05]  /*54c0*/  BSYNC B1 ;  /* 0x0000000000017941 */ /* 0x000fea0003800000 */
.L_x_12882:
        /* <DEDUP_REMOVED lines=16> */
.L_x_12888:
[----:B------:R-:W-:Y:S05]  /*55d0*/  BSYNC B2 ;  /* 0x0000000000027941 */ /* 0x000fea0003800000 */
.L_x_12887:
        /* <DEDUP_REMOVED lines=44> */
.L_x_12886:
[----:B------:R-:W-:Y:S05]  /*58a0*/  BSYNC B1 ;  /* 0x0000000000017941 */ /* 0x000fea0003800000 */
.L_x_12885:
        /* <DEDUP_REMOVED lines=21> */
.L_x_12890:
[----:B------:R-:W-:-:S07]  /*5a00*/  MOV R40, R134 ;  /* 0x0000008600287202 */ /* 0x000fce0000000f00 */
.L_x_12891:
[----:B------:R-:W-:Y:S05]  /*5a10*/  BSYNC B1 ;  /* 0x0000000000017941 */ /* 0x000fea0003800000 */
.L_x_12889:
        /* <DEDUP_REMOVED lines=16> */
.L_x_12895:
[----:B------:R-:W-:Y:S05]  /*5b20*/  BSYNC B2 ;  /* 0x0000000000027941 */ /* 0x000fea0003800000 */
.L_x_12894:
        /* <DEDUP_REMOVED lines=44> */
.L_x_12893:
[----:B------:R-:W-:Y:S05]  /*5df0*/  BSYNC B1 ;  /* 0x0000000000017941 */ /* 0x000fea0003800000 */
.L_x_12892:
        /* <DEDUP_REMOVED lines=20> */
.L_x_12897:
[----:B------:R-:W-:-:S07]  /*5f40*/  MOV R34, R134 ;  /* 0x0000008600227202 */ /* 0x000fce0000000f00 */
.L_x_12898:
[----:B------:R-:W-:Y:S05]  /*5f50*/  BSYNC B1 ;  /* 0x0000000000017941 */ /* 0x000fea0003800000 */
.L_x_12896:
        /* <DEDUP_REMOVED lines=16> */
.L_x_12902:
[----:B------:R-:W-:Y:S05]  /*6060*/  BSYNC B2 ;  /* 0x0000000000027941 */ /* 0x000fea0003800000 */
.L_x_12901:
        /* <DEDUP_REMOVED lines=44> */
.L_x_12900:
[----:B------:R-:W-:Y:S05]  /*6330*/  BSYNC B1 ;  /* 0x0000000000017941 */ /* 0x000fea0003800000 */
.L_x_12899:
[----:B------:R-:W-:Y:S01]  /*6340*/  I2FP.F32.U32 R32, R34 ;  /* 0x0000002200207245 */ /* 0x000fe20000201000 */
[C---:B------:R-:W-:Y:S01]  /*6350*/  IMAD.U32 R33, R35.reuse, 0x10000, RZ ;  /* 0x0001000023217824 */ /* 0x040fe200078e00ff */
        /* <DEDUP_REMOVED lines=19> */
.L_x_12904:
[----:B------:R-:W-:-:S07]  /*6490*/  MOV R39, R134 ;  /* 0x0000008600277202 */ /* 0x000fce0000000f00 */
.L_x_12905:
[----:B------:R-:W-:Y:S05]  /*64a0*/  BSYNC B1 ;  /* 0x0000000000017941 */ /* 0x000fea0003800000 */
.L_x_12903:
        /* <DEDUP_REMOVED lines=18> */
.L_x_12909:
[----:B------:R-:W-:Y:S05]  /*65d0*/  BSYNC B2 ;  /* 0x0000000000027941 */ /* 0x000fea0003800000 */
.L_x_12908:
        /* <DEDUP_REMOVED lines=44> */
.L_x_12907:
[----:B------:R-:W-:Y:S05]  /*68a0*/  BSYNC B1 ;  /* 0x0000000000017941 */ /* 0x000fea0003800000 */
.L_x_12906:
[----:B------:R-:W-:Y:S01]  /*68b0*/  I2FP.F32.U32 R32, R39 ;  /* 0x0000002700207245 */ /* 0x000fe20000201000 */
[----:B------:R-:W-:Y:S01]  /*68c0*/  IMAD.U32 R35, R38, 0x10000, RZ ;  /* 0x0001000026237824 */ /* 0x000fe200078e00ff */
[----:B------:R-:W-:Y:S02]  /*68d0*/  SEL R38, RZ, 0x1, P2 ;  /* 0x00000001ff267807 */ /* 0x000fe40001000000 */
[----:B------:R-:W-:Y:S01]  /*68e0*/  SEL R40, RZ, 0x10000, P5 ;  /* 0x00010000ff287807 */ /* 0x000fe20002800000 */
[----:B------:R-:W-:Y:S01]  /*68f0*/  FFMA.FTZ R32, R32, R145, 1.1641532182693481445e-10 ;  /* 0x2f00000020207423 */ /* 0x000fe20000010091 */
[----:B------:R-:W-:Y:S01]  /*6900*/  SEL R47, RZ, 0x100, P4 ;  /* 0x00000100ff2f7807 */ /* 0x000fe20002000000 */
[----:B------:R-:W-:Y:S01]  /*6910*/  FMUL.FTZ R41, R35, R146 ;  /* 0x0000009223297220 */ /* 0x000fe20000410000 */
[----:B------:R-:W-:Y:S01]  /*6920*/  LOP3.LUT P5, RZ, R138, 0x4, RZ, 0xc0, !PT ;  /* 0x000000048aff7812 */ /* 0x000fe200078ac0ff */
[----:B------:R-:W-:Y:S01]  /*6930*/  IMAD.WIDE.U32 R38, R38, 0x1000000, RZ ;  /* 0x0100000026267825 */ /* 0x000fe200078e00ff */
[----:B------:R-:W-:-:S03]  /*6940*/  FSETP.GTU.FTZ.AND P2, PT, R32, R143, PT ;  /* 0x0000008f2000720b */ /* 0x000fc60003f5c000 */
[----:B------:R-:W-:Y:S01]  /*6950*/  FMUL.FTZ R41, R41, R144 ;  /* 0x0000009029297220 */ /* 0x000fe20000410000 */
[----:B------:R-:W0:Y:S01]  /*6960*/  @P1 LDC.64 R32, c[0x0][0x230] ;  /* 0x00008c00ff201b82 */ /* 0x000e220000000a00 */
[----:B------:R-:W-:Y:S02]  /*6970*/  LOP3.LUT P4, RZ, R138, 0x2, RZ, 0xc0, !PT ;  /* 0x000000028aff7812 */ /* 0x000fe4000788c0ff */
[----:B------:R-:W-:Y:S02]  /*6980*/  SEL R34, RZ, 0x1, P5 ;  /* 0x00000001ff227807 */ /* 0x000fe40002800000 */
[----:B------:R-:W-:Y:S02]  /*6990*/  SEL R36, RZ, 0x1, P4 ;  /* 0x00000001ff247807 */ /* 0x000fe40002000000 */
[----:B------:R-:W-:Y:S01]  /*69a0*/  SEL R42, RZ, 0x1000000, P2 ;  /* 0x01000000ff2a7807 */ /* 0x000fe20001000000 */
[----:B------:R-:W-:Y:S01]  /*69b0*/  IMAD.WIDE.U32 R34, R34, 0x100, RZ ;  /* 0x0000010022227825 */ /* 0x000fe200078e00ff */
[----:B------:R-:W-:-:S02]  /*69c0*/  LOP3.LUT P6, RZ, R138, 0x8, RZ, 0xc0, !PT ;  /* 0x000000088aff7812 */ /* 0x000fc400078cc0ff */
[----:B------:R-:W-:Y:S01]  /*69d0*/  LOP3.LUT R47, R47, R42, R40, 0xfe, !PT ;  /* 0x0000002a2f2f7212 */ /* 0x000fe200078efe28 */
[----:B------:R-:W-:Y:S01]  /*69e0*/  IMAD.WIDE.U32 R36, R36, 0x10000, RZ ;  /* 0x0001000024247825 */ /* 0x000fe200078e00ff */
[----:B------:R-:W-:Y:S02]  /*69f0*/  SEL R43, RZ, 0x1, P6 ;  /* 0x00000001ff2b7807 */ /* 0x000fe40003000000 */
[----:B------:R-:W-:Y:S01]  /*6a00*/  FSEL R55, R41, RZ, !P2 ;  /* 0x000000ff29377208 */ /* 0x000fe20005000000 */
[----:B------:R-:W-:Y:S01]  /*6a10*/  IMAD.WIDE.U32 R40, R147, 0x20, R152 ;  /* 0x0000002093287825 */ /* 0x000fe200078e0098 */
[----:B------:R-:W-:Y:S02]  /*6a20*/  LOP3.LUT R36, R34, R38, R36, 0xfe, !PT ;  /* 0x0000002622247212 */ /* 0x000fe400078efe24 */
[----:B------:R-:W-:Y:S01]  /*6a30*/  SEL R38, RZ, 0x1, P3 ;  /* 0x00000001ff267807 */ /* 0x000fe20001800000 */
[----:B------:R-:W-:Y:S01]  /*6a40*/  @P0 FADD.FTZ R55, R71, R55 ;  /* 0x0000003747370221 */ /* 0x000fe20000010000 */
[----:B------:R-:W-:Y:S01]  /*6a50*/  IADD3 R148, R140, 0x40, RZ ;  /* 0x000000408c947810 */ /* 0x000fe20007ffe0ff */
[----:B------:R1:W-:Y:S01]  /*6a60*/  STG.E.128 desc[UR4][R40.64], R56 ;  /* 0x0000003828007986 */ /* 0x0003e2000c101d04 */
[----:B------:R-:W-:-:S02]  /*6a70*/  LOP3.LUT R39, R39, R47, R38, 0xfe, !PT ;  /* 0x0000002f27277212 */ /* 0x000fc400078efe26 */
[----:B------:R-:W-:Y:S01]  /*6a80*/  LOP3.LUT R36, R36, R43, RZ, 0xfc, !PT ;  /* 0x0000002b24247212 */ /* 0x000fe200078efcff */
[----:B0-----:R-:W-:Y:S01]  /*6a90*/  @P1 IMAD.WIDE.U32 R42, R148, 0x20, R32 ;  /* 0x00000020942a1825 */ /* 0x001fe200078e0020 */
[----:B------:R-:W-:Y:S01]  /*6aa0*/  LOP3.LUT R37, R35, R39, R37, 0xfe, !PT ;  /* 0x0000002723257212 */ /* 0x000fe200078efe25 */
[----:B------:R1:W-:Y:S02]  /*6ab0*/  STG.E.128 desc[UR4][R40.64+0x10], R52 ;  /* 0x0000103428007986 */ /* 0x0003e4000c101d04 */
[----:B------:R-:W-:-:S04]  /*6ac0*/  IMAD.WIDE.U32 R38, R147, 0x8, R150 ;  /* 0x0000000893267825 */ /* 0x000fc800078e0096 */
[----:B------:R-:W-:Y:S01]  /*6ad0*/  IMAD.WIDE.U32 R32, R148, 0x10, R76 ;  /* 0x0000001094207825 */ /* 0x000fe200078e004c */
[----:B------:R1:W-:Y:S04]  /*6ae0*/  STG.E.64 desc[UR4][R38.64], R36 ;  /* 0x0000002426007986 */ /* 0x0003e8000c101b04 */
[----:B------:R1:W5:Y:S04]  /*6af0*/  @P1 LDG.E.128 R72, desc[UR4][R42.64] ;  /* 0x000000042a481981 */ /* 0x000368000c1e1d00 */
[----:B------:R1:W5:Y:S04]  /*6b00*/  @P1 LDG.E.128 R68, desc[UR4][R42.64+0x10] ;  /* 0x000010042a441981 */ /* 0x000368000c1e1d00 */
[----:B------:R-:W5:Y:S01]  /*6b10*/  LDG.E.128 R32, desc[UR4][R32.64] ;  /* 0x0000000420207981 */ /* 0x000f62000c1e1d00 */
[C---:B------:R-:W-:Y:S01]  /*6b20*/  ISETP.NE.AND P2, PT, R45.reuse, 0x1, PT ;  /* 0x000000012d00780c */ /* 0x040fe20003f45270 */
[----:B------:R-:W-:Y:S01]  /*6b30*/  BSSY B1, `(.L_x_12910) ;  /* 0x000000c000017945 */ /* 0x000fe20003800000 */
[----:B------:R-:W-:-:S11]  /*6b40*/  VIADD R44, R45, 0x1 ;  /* 0x000000012d2c7836 */ /* 0x000fd60000000000 */
[----:B-1----:R-:W-:Y:S05]  /*6b50*/  @!P2 BRA `(.L_x_12911) ;  /* 0x000000000020a947 */ /* 0x002fea0003800000 */
        /* <DEDUP_REMOVED lines=8> */
.L_x_12911:
[----:B------:R-:W-:-:S07]  /*6be0*/  IMAD.MOV.U32 R42, RZ, RZ, R134 ;  /* 0x000000ffff2a7224 */ /* 0x000fce00078e0086 */
.L_x_12912:
[----:B------:R-:W-:Y:S05]  /*6bf0*/  BSYNC B1 ;  /* 0x0000000000017941 */ /* 0x000fea0003800000 */
.L_x_12910:
        /* <DEDUP_REMOVED lines=16> */
.L_x_12916:
[----:B------:R-:W-:Y:S05]  /*6d00*/  BSYNC B2 ;  /* 0x0000000000027941 */ /* 0x000fea0003800000 */
.L_x_12915:
        /* <DEDUP_REMOVED lines=44> */
.L_x_12914:
[----:B------:R-:W-:Y:S05]  /*6fd0*/  BSYNC B1 ;  /* 0x0000000000017941 */ /* 0x000fea0003800000 */
.L_x_12913:
[----:B------:R-:W-:Y:S01]  /*6fe0*/  I2FP.F32.U32 R36, R42 ;  /* 0x0000002a00247245 */ /* 0x000fe20000201000 */
[----:B------:R-:W-:Y:S01]  /*6ff0*/  BSSY B1, `(.L_x_12917) ;  /* 0x0000017000017945 */ /* 0x000fe20003800000 */
[----:B-----5:R-:W-:Y:S02]  /*7000*/  SHF.L.U32 R37, R32, 0x10, RZ ;  /* 0x0000001020257819 */ /* 0x020fe400000006ff */
[----:B------:R-:W-:Y:S01]  /*7010*/  ISETP.NE.AND P2, PT, R44, 0x1, PT ;  /* 0x000000012c00780c */ /* 0x000fe20003f45270 */
[----:B------:R-:W-:Y:S01]  /*7020*/  FFMA.FTZ R36, R36, R145, 1.1641532182693481445e-10 ;  /* 0x2f00000024247423 */ /* 0x000fe20000010091 */
[----:B------:R-:W-:Y:S01]  /*7030*/  LOP3.LUT R138, R138, 0xfffffff7, RZ, 0xc0, !PT ;  /* 0xfffffff78a8a7812 */ /* 0x000fe200078ec0ff */
[----:B------:R-:W-:Y:S01]  /*7040*/  FMUL.FTZ R37, R37, R146 ;  /* 0x0000009225257220 */ /* 0x000fe20000410000 */
[----:B------:R-:W-:Y:S02]  /*7050*/  PRMT R42, R32, 0x7632, R42 ;  /* 0x00007632202a7816 */ /* 0x000fe4000000002a */
        /* <DEDUP_REMOVED lines=15> */
.L_x_12918:
[----:B------:R-:W-:-:S07]  /*7150*/  IMAD.MOV.U32 R32, RZ, RZ, R134 ;  /* 0x000000ffff207224 */ /* 0x000fce00078e0086 */
.L_x_12919:
[----:B------:R-:W-:Y:S05]  /*7160*/  BSYNC B1 ;  /* 0x0000000000017941 */ /* 0x000fea0003800000 */
.L_x_12917:
        /* <DEDUP_REMOVED lines=16> */
.L_x_12923:
[----:B------:R-:W-:Y:S05]  /*7270*/  BSYNC B2 ;  /* 0x0000000000027941 */ /* 0x000fea0003800000 */
.L_x_12922:
        /* <DEDUP_REMOVED lines=44> */
.L_x_12921:
[----:B------:R-:W-:Y:S05]  /*7540*/  BSYNC B1 ;  /* 0x0000000000017941 */ /* 0x000fea0003800000 */
.L_x_12920:
[----:B------:R-:W-:Y:S01]  /*7550*/  I2FP.F32.U32 R32, R32 ;  /* 0x0000002000207245 */ /* 0x000fe20000201000 */
[----:B------:R-:W-:Y:S01]  /*7560*/  BSSY B1, `(.L_x_12924) ;  /* 0x0000016000017945 */ /* 0x000fe20003800000 */
[----:B------:R-:W-:Y:S01]  /*7570*/  SHF.L.U32 R37, R42, 0x10, RZ ;  /* 0x000000102a257819 */ /* 0x000fe200000006ff */
[C---:B------:R-:W-:Y:S01]  /*7580*/  VIADD R38, R36.reuse, 0x1 ;  /* 0x0000000124267836 */ /* 0x040fe20000000000 */
[----:B------:R-:W-:Y:S01]  /*7590*/  ISETP.NE.AND P2, PT, R36, 0x1, PT ;  /* 0x000000012400780c */ /* 0x000fe20003f45270 */
[----:B------:R-:W-:Y:S01]  /*75a0*/  FFMA.FTZ R32, R32, R145, 1.1641532182693481445e-10 ;  /* 0x2f00000020207423 */ /* 0x000fe20000010091 */
[----:B------:R-:W-:Y:S01]  /*75b0*/  LOP3.LUT R138, R138, 0xfffffffb, RZ, 0xc0, !PT ;  /* 0xfffffffb8a8a7812 */ /* 0x000fe200078ec0ff */
[----:B------:R-:W-:-:S03]  /*75c0*/  FMUL.FTZ R37, R37, R146 ;  /* 0x0000009225257220 */ /* 0x000fc60000410000 */
[----:B------:R-:W-:Y:S01]  /*75d0*/  FSETP.GTU.FTZ.AND P3, PT, R32, R143, PT ;  /* 0x0000008f2000720b */ /* 0x000fe20003f7c000 */
[----:B------:R-:W-:-:S05]  /*75e0*/  FMUL.FTZ R37, R37, R144 ;  /* 0x0000009025257220 */ /* 0x000fca0000410000 */
        /* <DEDUP_REMOVED lines=12> */
.L_x_12925:
[----:B------:R-:W-:-:S07]  /*76b0*/  IMAD.MOV.U32 R32, RZ, RZ, R134 ;  /* 0x000000ffff207224 */ /* 0x000fce00078e0086 */
.L_x_12926:
[----:B------:R-:W-:Y:S05]  /*76c0*/  BSYNC B1 ;  /* 0x0000000000017941 */ /* 0x000fea0003800000 */
.L_x_12924:
        /* <DEDUP_REMOVED lines=16> */
.L_x_12930:
[----:B------:R-:W-:Y:S05]  /*77d0*/  BSYNC B2 ;  /* 0x0000000000027941 */ /* 0x000fea0003800000 */
.L_x_12929:
        /* <DEDUP_REMOVED lines=44> */
.L_x_12928:
[----:B------:R-:W-:Y:S05]  /*7aa0*/  BSYNC B1 ;  /* 0x0000000000017941 */ /* 0x000fea0003800000 */
.L_x_12927:
[----:B------:R-:W-:Y:S01]  /*7ab0*/  I2FP.F32.U32 R32, R32 ;  /* 0x0000002000207245 */ /* 0x000fe20000201000 */
[----:B------:R-:W-:Y:S01]  /*7ac0*/  BSSY B1, `(.L_x_12931) ;  /* 0x0000017000017945 */ /* 0x000fe20003800000 */
[----:B------:R-:W-:Y:S02]  /*7ad0*/  SHF.L.U32 R37, R33, 0x10, RZ ;  /* 0x0000001021257819 */ /* 0x000fe400000006ff */
[----:B------:R-:W-:Y:S01]  /*7ae0*/  ISETP.NE.AND P2, PT, R38, 0x1, PT ;  /* 0x000000012600780c */ /* 0x000fe20003f45270 */
[----:B------:R-:W-:Y:S01]  /*7af0*/  FFMA.FTZ R32, R32, R145, 1.1641532182693481445e-10 ;  /* 0x2f00000020207423 */ /* 0x000fe20000010091 */
[----:B------:R-:W-:Y:S01]  /*7b00*/  LOP3.LUT R138, R138, 0xfffffffd, RZ, 0xc0, !PT ;  /* 0xfffffffd8a8a7812 */ /* 0x000fe200078ec0ff */
[----:B------:R-:W-:Y:S01]  /*7b10*/  FMUL.FTZ R37, R37, R146 ;  /* 0x0000009225257220 */ /* 0x000fe20000410000 */
[----:B------:R-:W-:Y:S01]  /*7b20*/  PRMT R41, R33, 0x7632, R41 ;  /* 0x0000763221297816 */ /* 0x000fe20000000029 */
[----:B------:R-:W-:Y:S01]  /*7b30*/  VIADD R33, R38, 0x1 ;  /* 0x0000000126217836 */ /* 0x000fe20000000000 */
        /* <DEDUP_REMOVED lines=14> */
.L_x_12932:
[----:B------:R-:W-:-:S07]  /*7c20*/  IMAD.MOV.U32 R40, RZ, RZ, R134 ;  /* 0x000000ffff287224 */ /* 0x000fce00078e0086 */
.L_x_12933:
[----:B------:R-:W-:Y:S05]  /*7c30*/  BSYNC B1 ;  /* 0x0000000000017941 */ /* 0x000fea0003800000 */
.L_x_12931:
        /* <DEDUP_REMOVED lines=16> */
.L_x_12937:
[----:B------:R-:W-:Y:S05]  /*7d40*/  BSYNC B2 ;  /* 0x0000000000027941 */ /* 0x000fea0003800000 */
.L_x_12936:
        /* <DEDUP_REMOVED lines=44> */
.L_x_12935:
[----:B------:R-:W-:Y:S05]  /*8010*/  BSYNC B1 ;  /* 0x0000000000017941 */ /* 0x000fea0003800000 */
.L_x_12934:
        /* <DEDUP_REMOVED lines=20> */
.L_x_12939:
[----:B------:R-:W-:-:S07]  /*8160*/  IMAD.MOV.U32 R40, RZ, RZ, R134 ;  /* 0x000000ffff287224 */ /* 0x000fce00078e0086 */
.L_x_12940:
[----:B------:R-:W-:Y:S05]  /*8170*/  BSYNC B1 ;  /* 0x0000000000017941 */ /* 0x000fea0003800000 */
.L_x_12938:
        /* <DEDUP_REMOVED lines=16> */
.L_x_12944:
[----:B------:R-:W-:Y:S05]  /*8280*/  BSYNC B2 ;  /* 0x0000000000027941 */ /* 0x000fea0003800000 */
.L_x_12943:
        /* <DEDUP_REMOVED lines=44> */
.L_x_12942:
[----:B------:R-:W-:Y:S05]  /*8550*/  BSYNC B1 ;  /* 0x0000000000017941 */ /* 0x000fea0003800000 */
.L_x_12941:
        /* <DEDUP_REMOVED lines=21> */
.L_x_12946:
[----:B------:R-:W-:-:S07]  /*86b0*/  IMAD.MOV.U32 R34, RZ, RZ, R134 ;  /* 0x000000ffff227224 */ /* 0x000fce00078e0086 */
.L_x_12947:
[----:B------:R-:W-:Y:S05]  /*86c0*/  BSYNC B1 ;  /* 0x0000000000017941 */ /* 0x000fea0003800000 */
.L_x_12945:
        /* <DEDUP_REMOVED lines=16> */
.L_x_12951:
[----:B------:R-:W-:Y:S05]  /*87d0*/  BSYNC B2 ;  /* 0x0000000000027941 */ /* 0x000fea0003800000 */
.L_x_12950:
        /* <DEDUP_REMOVED lines=44> */
.L_x_12949:
[----:B------:R-:W-:Y:S05]  /*8aa0*/  BSYNC B1 ;  /* 0x0000000000017941 */ /* 0x000fea0003800000 */
.L_x_12948:
        /* <DEDUP_REMOVED lines=20> */
.L_x_12953:
[----:B------:R-:W-:-:S07]  /*8bf0*/  IMAD.MOV.U32 R34, RZ, RZ, R134 ;  /* 0x000000ffff227224 */ /* 0x000fce00078e0086 */
.L_x_12954:
[----:B------:R-:W-:Y:S05]  /*8c00*/  BSYNC B1 ;  /* 0x0000000000017941 */ /* 0x000fea0003800000 */
.L_x_12952:
        /* <DEDUP_REMOVED lines=16> */
.L_x_12958:
[----:B------:R-:W-:Y:S05]  /*8d10*/  BSYNC B2 ;  /* 0x0000000000027941 */ /* 0x000fea0003800000 */
.L_x_12957:
        /* <DEDUP_REMOVED lines=44> */
.L_x_12956:
[----:B------:R-:W-:Y:S05]  /*8fe0*/  BSYNC B1 ;  /* 0x0000000000017941 */ /* 0x000fea0003800000 */
.L_x_12955:
        /* <DEDUP_REMOVED lines=21> */
.L_x_12960:
[----:B------:R-:W-:-:S07]  /*9140*/  IMAD.MOV.U32 R38, RZ, RZ, R134 ;  /* 0x000000ffff267224 */ /* 0x000fce00078e0086 */
.L_x_12961:
[----:B------:R-:W-:Y:S05]  /*9150*/  BSYNC B1 ;  /* 0x0000000000017941 */ /* 0x000fea0003800000 */
.L_x_12959:
        /* <DEDUP_REMOVED lines=18> */
.L_x_12965:
[----:B------:R-:W-:Y:S05]  /*9280*/  BSYNC B2 ;  /* 0x0000000000027941 */ /* 0x000fea0003800000 */
.L_x_12964:
        /* <DEDUP_REMOVED lines=44> */
.L_x_12963:
[----:B------:R-:W-:Y:S05]  /*9550*/  BSYNC B1 ;  /* 0x0000000000017941 */ /* 0x000fea0003800000 */
.L_x_12962:
[----:B------:R-:W-:Y:S01]  /*9560*/  I2FP.F32.U32 R32, R38 ;  /* 0x0000002600207245 */ /* 0x000fe20000201000 */
[----:B------:R-:W-:Y:S01]  /*9570*/  VIADD R149, R140, 0x60 ;  /* 0x000000608c957836 */ /* 0x000fe20000000000 */
[----:B------:R-:W-:Y:S02]  /*9580*/  SEL R38, RZ, 0x1, P2 ;  /* 0x00000001ff267807 */ /* 0x000fe40001000000 */
[----:B------:R-:W-:Y:S01]  /*9590*/  SEL R40, RZ, 0x10000, P5 ;  /* 0x00010000ff287807 */ /* 0x000fe20002800000 */
[----:B------:R-:W-:Y:S01]  /*95a0*/  FFMA.FTZ R32, R32, R145, 1.1641532182693481445e-10 ;  /* 0x2f00000020207423 */ /* 0x000fe20000010091 */
[----:B------:R-:W-:Y:S02]  /*95b0*/  SEL R79, RZ, 0x100, P4 ;  /* 0x00000100ff4f7807 */ /* 0x000fe40002000000 */
[----:B------:R-:W-:Y:S02]  /*95c0*/  LOP3.LUT P5, RZ, R138, 0x4, RZ, 0xc0, !PT ;  /* 0x000000048aff7812 */ /* 0x000fe400078ac0ff */
[----:B------:R-:W-:-:S02]  /*95d0*/  FSETP.GTU.FTZ.AND P2, PT, R32, R143, PT ;  /* 0x0000008f2000720b */ /* 0x000fc40003f5c000 */
[----:B------:R-:W0:Y:S01]  /*95e0*/  @P1 LDC.64 R32, c[0x0][0x230] ;  /* 0x00008c00ff201b82 */ /* 0x000e220000000a00 */
[----:B------:R-:W-:Y:S02]  /*95f0*/  LOP3.LUT P4, RZ, R138, 0x2, RZ, 0xc0, !PT ;  /* 0x000000028aff7812 */ /* 0x000fe4000788c0ff */
[----:B------:R-:W-:Y:S02]  /*9600*/  SHF.L.U32 R39, R39, 0x10, RZ ;  /* 0x0000001027277819 */ /* 0x000fe400000006ff */
[----:B------:R-:W-:Y:S02]  /*9610*/  SEL R36, RZ, 0x1, P4 ;  /* 0x00000001ff247807 */ /* 0x000fe40002000000 */
[----:B------:R-:W-:Y:S01]  /*9620*/  SEL R34, RZ, 0x1, P5 ;  /* 0x00000001ff227807 */ /* 0x000fe20002800000 */
[----:B------:R-:W-:Y:S01]  /*9630*/  FMUL.FTZ R41, R39, R146 ;  /* 0x0000009227297220 */ /* 0x000fe20000410000 */
[----:B------:R-:W-:Y:S01]  /*9640*/  IMAD.WIDE.U32 R38, R38, 0x1000000, RZ ;  /* 0x0100000026267825 */ /* 0x000fe200078e00ff */
[----:B------:R-:W-:-:S03]  /*9650*/  SEL R42, RZ, 0x1000000, P2 ;  /* 0x01000000ff2a7807 */ /* 0x000fc60001000000 */
[----:B------:R-:W-:Y:S01]  /*9660*/  FMUL.FTZ R41, R41, R144 ;  /* 0x0000009029297220 */ /* 0x000fe20000410000 */
[----:B------:R-:W-:Y:S01]  /*9670*/  IMAD.WIDE.U32 R36, R36, 0x10000, RZ ;  /* 0x0001000024247825 */ /* 0x000fe200078e00ff */
[----:B------:R-:W-:Y:S02]  /*9680*/  LOP3.LUT P6, RZ, R138, 0x8, RZ, 0xc0, !PT ;  /* 0x000000088aff7812 */ /* 0x000fe400078cc0ff */
[----:B------:R-:W-:Y:S01]  /*9690*/  LOP3.LUT R79, R79, R42, R40, 0xfe, !PT ;  /* 0x0000002a4f4f7212 */ /* 0x000fe200078efe28 */
[----:B------:R-:W-:Y:S01]  /*96a0*/  IMAD.WIDE.U32 R34, R34, 0x100, RZ ;  /* 0x0000010022227825 */ /* 0x000fe200078e00ff */
[----:B------:R-:W-:Y:S02]  /*96b0*/  SEL R43, RZ, 0x1, P6 ;  /* 0x00000001ff2b7807 */ /* 0x000fe40003000000 */
[----:B------:R-:W-:Y:S01]  /*96c0*/  FSEL R47, R41, RZ, !P2 ;  /* 0x000000ff292f7208 */ /* 0x000fe20005000000 */
[----:B------:R-:W-:Y:S01]  /*96d0*/  IMAD.WIDE.U32 R40, R148, 0x20, R152 ;  /* 0x0000002094287825 */ /* 0x000fe200078e0098 */
[----:B------:R-:W-:-:S02]  /*96e0*/  LOP3.LUT R36, R34, R38, R36, 0xfe, !PT ;  /* 0x0000002622247212 */ /* 0x000fc400078efe24 */
[----:B------:R-:W-:Y:S01]  /*96f0*/  SEL R38, RZ, 0x1, P3 ;  /* 0x00000001ff267807 */ /* 0x000fe20001800000 */
[----:B------:R-:W-:Y:S01]  /*9700*/  @P0 FADD.FTZ R47, R71, R47 ;  /* 0x0000002f472f0221 */ /* 0x000fe20000010000 */
[----:B------:R-:W-:Y:S01]  /*9710*/  LOP3.LUT R36, R36, R43, RZ, 0xfc, !PT ;  /* 0x0000002b24247212 */ /* 0x000fe200078efcff */
[----:B0-----:R-:W-:Y:S01]  /*9720*/  @P1 IMAD.WIDE.U32 R42, R149, 0x20, R32 ;  /* 0x00000020952a1825 */ /* 0x001fe200078e0020 */
[----:B------:R-:W-:Y:S01]  /*9730*/  LOP3.LUT R39, R39, R79, R38, 0xfe, !PT ;  /* 0x0000004f27277212 */ /* 0x000fe200078efe26 */
[----:B------:R0:W-:Y:S02]  /*9740*/  STG.E.128 desc[UR4][R40.64], R48 ;  /* 0x0000003028007986 */ /* 0x0001e4000c101d04 */
[----:B------:R-:W-:Y:S01]  /*9750*/  IMAD.WIDE.U32 R32, R149, 0x10, R76 ;  /* 0x0000001095207825 */ /* 0x000fe200078e004c */
[----:B------:R-:W-:Y:S01]  /*9760*/  LOP3.LUT R37, R35, R39, R37, 0xfe, !PT ;  /* 0x0000002723257212 */ /* 0x000fe200078efe25 */
[----:B------:R0:W-:Y:S02]  /*9770*/  STG.E.128 desc[UR4][R40.64+0x10], R44 ;  /* 0x0000102c28007986 */ /* 0x0001e4000c101d04 */
[----:B------:R-:W-:-:S05]  /*9780*/  IMAD.WIDE.U32 R38, R148, 0x8, R150 ;  /* 0x0000000894267825 */ /* 0x000fca00078e0096 */
        /* <DEDUP_REMOVED lines=16> */
.L_x_12967:
[----:B------:R-:W-:-:S07]  /*9890*/  MOV R42, R134 ;  /* 0x00000086002a7202 */ /* 0x000fce0000000f00 */
.L_x_12968:
[----:B------:R-:W-:Y:S05]  /*98a0*/  BSYNC B1 ;  /* 0x0000000000017941 */ /* 0x000fea0003800000 */
.L_x_12966:
        /* <DEDUP_REMOVED lines=16> */
.L_x_12972:
[----:B------:R-:W-:Y:S05]  /*99b0*/  BSYNC B2 ;  /* 0x0000000000027941 */ /* 0x000fea0003800000 */
.L_x_12971:
        /* <DEDUP_REMOVED lines=44> */
.L_x_12970:
[----:B------:R-:W-:Y:S05]  /*9c80*/  BSYNC B1 ;  /* 0x0000000000017941 */ /* 0x000fea0003800000 */
.L_x_12969:
[----:B------:R-:W-:Y:S01]  /*9c90*/  I2FP.F32.U32 R36, R42 ;  /* 0x0000002a00247245 */ /* 0x000fe20000201000 */
[----:B-----5:R-:W-:Y:S01]  /*9ca0*/  IMAD.U32 R37, R32, 0x10000, RZ ;  /* 0x0001000020257824 */ /* 0x020fe200078e00ff */
[----:B------:R-:W-:Y:S01]  /*9cb0*/  ISETP.NE.AND P2, PT, R79, 0x1, PT ;  /* 0x000000014f00780c */ /* 0x000fe20003f45270 */
[----:B------:R-:W-:Y:S01]  /*9cc0*/  BSSY B1, `(.L_x_12973) ;  /* 0x0000015000017945 */ /* 0x000fe20003800000 */
[----:B------:R-:W-:Y:S01]  /*9cd0*/  LOP3.LUT R138, R138, 0xfffffff7, RZ, 0xc0, !PT ;  /* 0xfffffff78a8a7812 */ /* 0x000fe200078ec0ff */
[----:B------:R-:W-:Y:S01]  /*9ce0*/  FFMA.FTZ R36, R36, R145, 1.1641532182693481445e-10 ;  /* 0x2f00000024247423 */ /* 0x000fe20000010091 */
[----:B------:R-:W-:Y:S01]  /*9cf0*/  FMUL.FTZ R37, R37, R146 ;  /* 0x0000009225257220 */ /* 0x000fe20000410000 */
[----:B------:R-:W-:-:S03]  /*9d00*/  PRMT R41, R32, 0x7632, R41 ;  /* 0x0000763220297816 */ /* 0x000fc60000000029 */
        /* <DEDUP_REMOVED lines=15> */
.L_x_12974:
[----:B------:R-:W-:-:S07]  /*9e00*/  MOV R32, R134 ;  /* 0x0000008600207202 */ /* 0x000fce0000000f00 */
.L_x_12975:
[----:B------:R-:W-:Y:S05]  /*9e10*/  BSYNC B1 ;  /* 0x0000000000017941 */ /* 0x000fea0003800000 */
.L_x_12973:
        /* <DEDUP_REMOVED lines=16> */
.L_x_12979:
[----:B------:R-:W-:Y:S05]  /*9f20*/  BSYNC B2 ;  /* 0x0000000000027941 */ /* 0x000fea0003800000 */
.L_x_12978:
        /* <DEDUP_REMOVED lines=44> */
.L_x_12977:
[----:B------:R-:W-:Y:S05]  /*a1f0*/  BSYNC B1 ;  /* 0x0000000000017941 */ /* 0x000fea0003800000 */
.L_x_12976:
[----:B------:R-:W-:Y:S01]  /*a200*/  I2FP.F32.U32 R32, R32 ;  /* 0x0000002000207245 */ /* 0x000fe20000201000 */
[----:B------:R-:W-:Y:S01]  /*a210*/  IMAD.U32 R41, R41, 0x10000, RZ ;  /* 0x0001000029297824 */ /* 0x000fe200078e00ff */
[----:B------:R-:W-:Y:S01]  /*a220*/  ISETP.NE.AND P2, PT, R36, 0x1, PT ;  /* 0x000000012400780c */ /* 0x000fe20003f45270 */
[----:B------:R-:W-:Y:S01]  /*a230*/  BSSY B1, `(.L_x_12980) ;  /* 0x0000014000017945 */ /* 0x000fe20003800000 */
[----:B------:R-:W-:Y:S01]  /*a240*/  LOP3.LUT R138, R138, 0xfffffffb, RZ, 0xc0, !PT ;  /* 0xfffffffb8a8a7812 */ /* 0x000fe200078ec0ff */
[----:B------:R-:W-:Y:S01]  /*a250*/  FFMA.FTZ R32, R32, R145, 1.1641532182693481445e-10 ;  /* 0x2f00000020207423 */ /* 0x000fe20000010091 */
[----:B------:R-:W-:Y:S01]  /*a260*/  FMUL.FTZ R41, R41, R146 ;  /* 0x0000009229297220 */ /* 0x000fe20000410000 */
[----:B------:R-:W-:-:S03]  /*a270*/  IADD3 R38, R36, 0x1, RZ ;  /* 0x0000000124267810 */ /* 0x000fc60007ffe0ff */
[----:B------:R-:W-:Y:S01]  /*a280*/  FSETP.GTU.FTZ.AND P3, PT, R32, R143, PT ;  /* 0x0000008f2000720b */ /* 0x000fe20003f7c000 */
[----:B------:R-:W-:-:S05]  /*a290*/  FMUL.FTZ R41, R41, R144 ;  /* 0x0000009029297220 */ /* 0x000fca0000410000 */
        /* <DEDUP_REMOVED lines=12> */
.L_x_12981:
[----:B------:R-:W-:-:S07]  /*a360*/  MOV R32, R134 ;  /* 0x0000008600207202 */ /* 0x000fce0000000f00 */
.L_x_12982:
[----:B------:R-:W-:Y:S05]  /*a370*/  BSYNC B1 ;  /* 0x0000000000017941 */ /* 0x000fea0003800000 */
.L_x_12980:
        /* <DEDUP_REMOVED lines=16> */
.L_x_12986:
[----:B------:R-:W-:Y:S05]  /*a480*/  BSYNC B2 ;  /* 0x0000000000027941 */ /* 0x000fea0003800000 */
.L_x_12985:
        /* <DEDUP_REMOVED lines=44> */
.L_x_12984:
[----:B------:R-:W-:Y:S05]  /*a750*/  BSYNC B1 ;  /* 0x0000000000017941 */ /* 0x000fea0003800000 */
.L_x_12983:
[----:B------:R-:W-:Y:S01]  /*a760*/  I2FP.F32.U32 R32, R32 ;  /* 0x0000002000207245 */ /* 0x000fe20000201000 */
[----:B------:R-:W-:Y:S01]  /*a770*/  IMAD.U32 R37, R33, 0x10000, RZ ;  /* 0x0001000021257824 */ /* 0x000fe200078e00ff */
        /* <DEDUP_REMOVED lines=21> */
.L_x_12988:
[----:B------:R-:W-:-:S07]  /*a8d0*/  MOV R43, R134 ;  /* 0x00000086002b7202 */ /* 0x000fce0000000f00 */
.L_x_12989:
[----:B------:R-:W-:Y:S05]  /*a8e0*/  BSYNC B1 ;  /* 0x0000000000017941 */ /* 0x000fea0003800000 */
.L_x_12987:
        /* <DEDUP_REMOVED lines=16> */
.L_x_12993:
[----:B------:R-:W-:Y:S05]  /*a9f0*/  BSYNC B2 ;  /* 0x0000000000027941 */ /* 0x000fea0003800000 */
.L_x_12992:
        /* <DEDUP_REMOVED lines=44> */
.L_x_12991:
[----:B------:R-:W-:Y:S05]  /*acc0*/  BSYNC B1 ;  /* 0x0000000000017941 */ /* 0x000fea0003800000 */
.L_x_12990:
        /* <DEDUP_REMOVED lines=20> */
.L_x_12995:
[----:B------:R-:W-:-:S07]  /*ae10*/  MOV R78, R134 ;  /* 0x00000086004e7202 */ /* 0x000fce0000000f00 */
.L_x_12996:
[----:B------:R-:W-:Y:S05]  /*ae20*/  BSYNC B1 ;  /* 0x0000000000017941 */ /* 0x000fea0003800000 */
.L_x_12994:
        /* <DEDUP_REMOVED lines=16> */
.L_x_13000:
[----:B------:R-:W-:Y:S05]  /*af30*/  BSYNC B2 ;  /* 0x0000000000027941 */ /* 0x000fea0003800000 */
.L_x_12999:
        /* <DEDUP_REMOVED lines=44> */
.L_x_12998:
[----:B------:R-:W-:Y:S05]  /*b200*/  BSYNC B1 ;  /* 0x0000000000017941 */ /* 0x000fea0003800000 */
.L_x_12997:
[----:B------:R-:W-:Y:S01]  /*b210*/  I2FP.F32.U32 R32, R78 ;  /* 0x0000004e00207245 */ /* 0x000fe20000201000 */
[----:B------:R-:W-:Y:S01]  /*b220*/  IMAD.U32 R33, R34, 0x10000, RZ ;  /* 0x0001000022217824 */ /* 0x000fe200078e00ff */
        /* <DEDUP_REMOVED lines=19> */
.L_x_13002:
[----:B------:R-:W-:-:S07]  /*b360*/  MOV R34, R134 ;  /* 0x0000008600227202 */ /* 0x000fce0000000f00 */
.L_x_13003:
[----:B------:R-:W-:Y:S05]  /*b370*/  BSYNC B1 ;  /* 0x0000000000017941 */ /* 0x000fea0003800000 */
.L_x_13001:
        /* <DEDUP_REMOVED lines=16> */
.L_x_13007:
[----:B------:R-:W-:Y:S05]  /*b480*/  BSYNC B2 ;  /* 0x0000000000027941 */ /* 0x000fea0003800000 */
.L_x_13006:
        /* <DEDUP_REMOVED lines=44> */
.L_x_13005:
[----:B------:R-:W-:Y:S05]  /*b750*/  BSYNC B1 ;  /* 0x0000000000017941 */ /* 0x000fea0003800000 */
.L_x_13004:
        /* <DEDUP_REMOVED lines=20> */
.L_x_13009:
[----:B------:R-:W-:-:S07]  /*b8a0*/  MOV R34, R134 ;  /* 0x0000008600227202 */ /* 0x000fce0000000f00 */
.L_x_13010:
[----:B------:R-:W-:Y:S05]  /*b8b0*/  BSYNC B1 ;  /* 0x0000000000017941 */ /* 0x000fea0003800000 */
.L_x_13008:
        /* <DEDUP_REMOVED lines=16> */
.L_x_13014:
[----:B------:R-:W-:Y:S05]  /*b9c0*/  BSYNC B2 ;  /* 0x0000000000027941 */ /* 0x000fea0003800000 */
.L_x_13013:
        /* <DEDUP_REMOVED lines=44> */
.L_x_13012:
[----:B------:R-:W-:Y:S05]  /*bc90*/  BSYNC B1 ;  /* 0x0000000000017941 */ /* 0x000fea0003800000 */
.L_x_13011:
        /* <DEDUP_REMOVED lines=21> */
.L_x_13016:
[----:B------:R-:W-:-:S07]  /*bdf0*/  MOV R141, R134 ;  /* 0x00000086008d7202 */ /* 0x000fce0000000f00 */
.L_x_13017:
[----:B------:R-:W-:Y:S05]  /*be00*/  BSYNC B1 ;  /* 0x0000000000017941 */ /* 0x000fea0003800000 */
.L_x_13015:
        /* <DEDUP_REMOVED lines=18> */
.L_x_13021:
[----:B------:R-:W-:Y:S05]  /*bf30*/  BSYNC B2 ;  /* 0x0000000000027941 */ /* 0x000fea0003800000 */
.L_x_13020:
        /* <DEDUP_REMOVED lines=44> */
.L_x_13019:
[----:B------:R-:W-:Y:S05]  /*c200*/  BSYNC B1 ;  /* 0x0000000000017941 */ /* 0x000fea0003800000 */
.L_x_13018:
[----:B------:R-:W-:Y:S01]  /*c210*/  I2FP.F32.U32 R32, R141 ;  /* 0x0000008d00207245 */ /* 0x000fe20000201000 */
[----:B------:R-:W-:Y:S01]  /*c220*/  IMAD.U32 R39, R39, 0x10000, RZ ;  /* 0x0001000027277824 */ /* 0x000fe200078e00ff */
[----:B------:R-:W-:Y:S01]  /*c230*/  SEL R78, RZ, 0x1, P2 ;  /* 0x00000001ff4e7807 */ /* 0x000fe20001000000 */
[----:B------:R-:W-:Y:S01]  /*c240*/  IMAD.WIDE.U32 R156, R149, 0x20, R152 ;  /* 0x00000020959c7825 */ /* 0x000fe200078e0098 */
[----:B------:R-:W-:-:S03]  /*c250*/  SEL R34, RZ, 0x10000, P5 ;  /* 0x00010000ff227807 */ /* 0x000fc60002800000 */
[----:B------:R-:W-:Y:S01]  /*c260*/  FFMA.FTZ R32, R32, R145, 1.1641532182693481445e-10 ;  /* 0x2f00000020207423 */ /* 0x000fe20000010091 */
[----:B------:R-:W-:Y:S01]  /*c270*/  SEL R33, RZ, 0x100, P4 ;  /* 0x00000100ff217807 */ /* 0x000fe20002000000 */
[----:B------:R-:W-:Y:S01]  /*c280*/  IMAD.WIDE.U32 R78, R78, 0x1000000, RZ ;  /* 0x010000004e4e7825 */ /* 0x000fe200078e00ff */
[----:B------:R-:W-:-:S03]  /*c290*/  LOP3.LUT P5, RZ, R138, 0x4, RZ, 0xc0, !PT ;  /* 0x000000048aff7812 */ /* 0x000fc600078ac0ff */
[----:B------:R-:W-:Y:S01]  /*c2a0*/  FMUL.FTZ R39, R39, R146 ;  /* 0x0000009227277220 */ /* 0x000fe20000410000 */
[----:B------:R-:W-:Y:S01]  /*c2b0*/  FSETP.GTU.FTZ.AND P2, PT, R32, R143, PT ;  /* 0x0000008f2000720b */ /* 0x000fe20003f5c000 */
[----:B------:R-:W-:Y:S01]  /*c2c0*/  IMAD.WIDE.U32 R154, R149, 0x8, R150 ;  /* 0x00000008959a7825 */ /* 0x000fe200078e0096 */
[----:B------:R-:W-:-:S03]  /*c2d0*/  LOP3.LUT P4, RZ, R138, 0x2, RZ, 0xc0, !PT ;  /* 0x000000028aff7812 */ /* 0x000fc6000788c0ff */
[----:B------:R-:W-:Y:S01]  /*c2e0*/  FMUL.FTZ R39, R39, R144 ;  /* 0x0000009027277220 */ /* 0x000fe20000410000 */
[----:B------:R-:W-:Y:S01]  /*c2f0*/  SEL R32, RZ, 0x1000000, P2 ;  /* 0x01000000ff207807 */ /* 0x000fe20001000000 */
[----:B------:R-:W-:Y:S01]  /*c300*/  STG.E.128 desc[UR4][R156.64], R40 ;  /* 0x000000289c007986 */ /* 0x000fe2000c101d04 */
[----:B------:R-:W-:Y:S02]  /*c310*/  LOP3.LUT P6, RZ, R138, 0x8, RZ, 0xc0, !PT ;  /* 0x000000088aff7812 */ /* 0x000fe400078cc0ff */
[----:B------:R-:W-:Y:S02]  /*c320*/  LOP3.LUT R32, R33, R32, R34, 0xfe, !PT ;  /* 0x0000002021207212 */ /* 0x000fe400078efe22 */
[----:B------:R-:W-:Y:S02]  /*c330*/  SEL R33, RZ, 0x1, P3 ;  /* 0x00000001ff217807 */ /* 0x000fe40001800000 */
[----:B------:R-:W-:Y:S02]  /*c340*/  SEL R34, RZ, 0x1, P5 ;  /* 0x00000001ff227807 */ /* 0x000fe40002800000 */
[----:B------:R-:W-:-:S02]  /*c350*/  LOP3.LUT R79, R79, R32, R33, 0xfe, !PT ;  /* 0x000000204f4f7212 */ /* 0x000fc400078efe21 */
[----:B------:R-:W-:Y:S01]  /*c360*/  SEL R32, RZ, 0x1, P4 ;  /* 0x00000001ff207807 */ /* 0x000fe20002000000 */
[----:B------:R-:W-:Y:S01]  /*c370*/  IMAD.WIDE.U32 R34, R34, 0x100, RZ ;  /* 0x0000010022227825 */ /* 0x000fe200078e00ff */
[----:B------:R-:W-:Y:S02]  /*c380*/  FSEL R39, R39, RZ, !P2 ;  /* 0x000000ff27277208 */ /* 0x000fe40005000000 */
[----:B------:R-:W-:Y:S01]  /*c390*/  IADD3 R141, R140, 0x80, RZ ;  /* 0x000000808c8d7810 */ /* 0x000fe20007ffe0ff */
[----:B------:R-:W-:-:S04]  /*c3a0*/  IMAD.WIDE.U32 R32, R32, 0x10000, RZ ;  /* 0x0001000020207825 */ /* 0x000fc800078e00ff */
[----:B------:R-:W-:Y:S01]  /*c3b0*/  @P0 FADD.FTZ R39, R71, R39 ;  /* 0x0000002747270221 */ /* 0x000fe20000010000 */
[----:B------:R-:W-:Y:S01]  /*c3c0*/  IMAD.WIDE.U32 R76, R141, 0x10, R76 ;  /* 0x000000108d4c7825 */ /* 0x000fe200078e004c */
[----:B------:R-:W-:Y:S02]  /*c3d0*/  LOP3.LUT R35, R35, R79, R33, 0xfe, !PT ;  /* 0x0000004f23237212 */ /* 0x000fe400078efe21 */
[----:B------:R-:W-:Y:S01]  /*c3e0*/  LOP3.LUT R78, R34, R78, R32, 0xfe, !PT ;  /* 0x0000004e224e7212 */ /* 0x000fe200078efe20 */
[----:B------:R0:W-:Y:S01]  /*c3f0*/  STG.E.128 desc[UR4][R156.64+0x10], R36 ;  /* 0x000010249c007986 */ /* 0x0001e2000c101d04 */
[----:B------:R-:W-:Y:S01]  /*c400*/  SEL R79, RZ, 0x1, P6 ;  /* 0x00000001ff4f7807 */ /* 0x000fe20003000000 */
[----:B------:R-:W1:Y:S03]  /*c410*/  @P1 LDC.64 R32, c[0x0][0x230] ;  /* 0x00008c00ff201b82 */ /* 0x000e660000000a00 */
[----:B------:R-:W-:-:S05]  /*c420*/  LOP3.LUT R34, R78, R79, RZ, 0xfc, !PT ;  /* 0x0000004f4e227212 */ /* 0x000fca00078efcff */
[----:B------:R2:W-:Y:S04]  /*c430*/  STG.E.64 desc[UR4][R154.64], R34 ;  /* 0x000000229a007986 */ /* 0x0005e8000c101b04 */
[----:B------:R-:W5:Y:S01]  /*c440*/  LDG.E.128 R76, desc[UR4][R76.64] ;  /* 0x000000044c4c7981 */ /* 0x000f62000c1e1d00 */
[----:B-1----:R-:W-:-:S05]  /*c450*/  @P1 IMAD.WIDE.U32 R32, R141, 0x20, R32 ;  /* 0x000000208d201825 */ /* 0x002fca00078e0020 */
[----:B------:R2:W5:Y:S04]  /*c460*/  @P1 LDG.E.128 R72, desc[UR4][R32.64] ;  /* 0x0000000420481981 */ /* 0x000568000c1e1d00 */
[----:B------:R2:W5:Y:S01]  /*c470*/  @P1 LDG.E.128 R68, desc[UR4][R32.64+0x10] ;  /* 0x0000100420441981 */ /* 0x000562000c1e1d00 */
[C---:B------:R-:W-:Y:S01]  /*c480*/  ISETP.NE.AND P1, PT, R139.reuse, 0x1, PT ;  /* 0x000000018b00780c */ /* 0x040fe20003f25270 */
[----:B------:R-:W-:Y:S01]  /*c490*/  BSSY B1, `(.L_x_13022) ;  /* 0x000000c000017945 */ /* 0x000fe20003800000 */
[----:B0-----:R-:W-:-:S11]  /*c4a0*/  VIADD R157, R139, 0x1 ;  /* 0x000000018b9d7836 */ /* 0x001fd60000000000 */
[----:B--2---:R-:W-:Y:S05]  /*c4b0*/  @!P1 BRA `(.L_x_13023) ;  /* 0x0000000000209947 */ /* 0x004fea0003800000 */
        /* <DEDUP_REMOVED lines=8> */
.L_x_13023:
[----:B------:R-:W-:-:S07]  /*c540*/  IMAD.MOV.U32 R156, RZ, RZ, R134 ;  /* 0x000000ffff9c7224 */ /* 0x000fce00078e0086 */
.L_x_13024:
[----:B------:R-:W-:Y:S05]  /*c550*/  BSYNC B1 ;  /* 0x0000000000017941 */ /* 0x000fea0003800000 */
.L_x_13022:
        /* <DEDUP_REMOVED lines=16> */
.L_x_13028:
[----:B------:R-:W-:Y:S05]  /*c660*/  BSYNC B2 ;  /* 0x0000000000027941 */ /* 0x000fea0003800000 */
.L_x_13027:
        /* <DEDUP_REMOVED lines=42> */
[----:B------:R-:W-:Y:S02]  /*c910*/  LOP3.LUT R23, R33, UR31, R34, 0x96, !PT ;  /* 0x0000001f21177c12 */ /* 0x000fe4000f8e9622 */
[----:B------:R-:W-:-:S07]  /*c920*/  MOV R24, R32 ;  /* 0x0000002000187202 */ /* 0x000fce0000000f00 */
.L_x_13026:
[----:B------:R-:W-:Y:S05]  /*c930*/  BSYNC B1 ;  /* 0x0000000000017941 */ /* 0x000fea0003800000 */
.L_x_13025:
[----:B------:R-:W-:Y:S01]  /*c940*/  I2FP.F32.U32 R32, R156 ;  /* 0x0000009c00207245 */ /* 0x000fe20000201000 */
[----:B------:R-:W-:Y:S01]  /*c950*/  BSSY B1, `(.L_x_13029) ;  /* 0x0000017000017945 */ /* 0x000fe20003800000 */
[----:B-----5:R-:W-:Y:S01]  /*c960*/  SHF.L.U32 R33, R76, 0x10, RZ ;  /* 0x000000104c217819 */ /* 0x020fe200000006ff */
[C---:B------:R-:W-:Y:S01]  /*c970*/  VIADD R35, R157.reuse, 0x1 ;  /* 0x000000019d237836 */ /* 0x040fe20000000000 */
[----:B------:R-:W-:Y:S01]  /*c980*/  ISETP.NE.AND P1, PT, R157, 0x1, PT ;  /* 0x000000019d00780c */ /* 0x000fe20003f25270 */
[----:B------:R-:W-:Y:S01]  /*c990*/  FFMA.FTZ R32, R32, R145, 1.1641532182693481445e-10 ;  /* 0x2f00000020207423 */ /* 0x000fe20000010091 */
[----:B------:R-:W-:Y:S01]  /*c9a0*/  LOP3.LUT R138, R138, 0xfffffffb, RZ, 0xc0, !PT ;  /* 0xfffffffb8a8a7812 */ /* 0x000fe200078ec0ff */
[----:B------:R-:W-:Y:S01]  /*c9b0*/  FMUL.FTZ R33, R33, R146 ;  /* 0x0000009221217220 */ /* 0x000fe20000410000 */
[----:B------:R-:W-:Y:S02]  /*c9c0*/  PRMT R76, R76, 0x7632, R76 ;  /* 0x000076324c4c7816 */ /* 0x000fe4000000004c */
        /* <DEDUP_REMOVED lines=14> */
.L_x_13030:
[----:B------:R-:W-:-:S07]  /*cab0*/  IMAD.MOV.U32 R33, RZ, RZ, R134 ;  /* 0x000000ffff217224 */ /* 0x000fce00078e0086 */
.L_x_13031:
[----:B------:R-:W-:Y:S05]  /*cac0*/  BSYNC B1 ;  /* 0x0000000000017941 */ /* 0x000fea0003800000 */
.L_x_13029:
        /* <DEDUP_REMOVED lines=16> */
.L_x_13035:
[----:B------:R-:W-:Y:S05]  /*cbd0*/  BSYNC B2 ;  /* 0x0000000000027941 */ /* 0x000fea0003800000 */
.L_x_13034:
        /* <DEDUP_REMOVED lines=42> */
[----:B------:R-:W-:Y:S01]  /*ce80*/  IMAD.MOV.U32 R35, RZ, RZ, RZ ;  /* 0x000000ffff237224 */ /* 0x000fe200078e00ff */
[----:B------:R-:W-:-:S07]  /*ce90*/  MOV R24, R34 ;  /* 0x0000002200187202 */ /* 0x000fce0000000f00 */
.L_x_13033:
[----:B------:R-:W-:Y:S05]  /*cea0*/  BSYNC B1 ;  /* 0x0000000000017941 */ /* 0x000fea0003800000 */
.L_x_13032:
        /* <DEDUP_REMOVED lines=22> */
.L_x_13037:
[----:B------:R-:W-:-:S07]  /*d010*/  IMAD.MOV.U32 R76, RZ, RZ, R134 ;  /* 0x000000ffff4c7224 */ /* 0x000fce00078e0086 */
.L_x_13038:
[----:B------:R-:W-:Y:S05]  /*d020*/  BSYNC B1 ;  /* 0x0000000000017941 */ /* 0x000fea0003800000 */
.L_x_13036:
        /* <DEDUP_REMOVED lines=16> */
.L_x_13042:
[----:B------:R-:W-:Y:S05]  /*d130*/  BSYNC B2 ;  /* 0x0000000000027941 */ /* 0x000fea0003800000 */
.L_x_13041:
        /* <DEDUP_REMOVED lines=44> */
.L_x_13040:
[----:B------:R-:W-:Y:S05]  /*d400*/  BSYNC B1 ;  /* 0x0000000000017941 */ /* 0x000fea0003800000 */
.L_x_13039:
[----:B------:R-:W-:Y:S01]  /*d410*/  I2FP.F32.U32 R34, R76 ;  /* 0x0000004c00227245 */ /* 0x000fe20000201000 */
[----:B------:R-:W-:Y:S01]  /*d420*/  BSSY B1, `(.L_x_13043) ;  /* 0x0000015000017945 */ /* 0x000fe20003800000 */
[C---:B------:R-:W-:Y:S02]  /*d430*/  SHF.L.U32 R35, R77.reuse, 0x10, RZ ;  /* 0x000000104d237819 */ /* 0x040fe400000006ff */
[----:B------:R-:W-:Y:S01]  /*d440*/  ISETP.NE.AND P2, PT, R154, 0x1, PT ;  /* 0x000000019a00780c */ /* 0x000fe20003f45270 */
[----:B------:R-:W-:Y:S01]  /*d450*/  FFMA.FTZ R34, R34, R145, 1.1641532182693481445e-10 ;  /* 0x2f00000022227423 */ /* 0x000fe20000010091 */
[----:B------:R-:W-:Y:S01]  /*d460*/  PRMT R139, R77, 0x7632, R139 ;  /* 0x000076324d8b7816 */ /* 0x000fe2000000008b */
[----:B------:R-:W-:Y:S01]  /*d470*/  FMUL.FTZ R35, R35, R146 ;  /* 0x0000009223237220 */ /* 0x000fe20000410000 */
[----:B------:R-:W-:Y:S02]  /*d480*/  VIADD R77, R154, 0x1 ;  /* 0x000000019a4d7836 */ /* 0x000fe40000000000 */
        /* <DEDUP_REMOVED lines=13> */
.L_x_13044:
[----:B------:R-:W-:-:S07]  /*d560*/  IMAD.MOV.U32 R35, RZ, RZ, R134 ;  /* 0x000000ffff237224 */ /* 0x000fce00078e0086 */
.L_x_13045:
[----:B------:R-:W-:Y:S05]  /*d570*/  BSYNC B1 ;  /* 0x0000000000017941 */ /* 0x000fea0003800000 */
.L_x_13043:
        /* <DEDUP_REMOVED lines=16> */
.L_x_13049:
[----:B------:R-:W-:Y:S05]  /*d680*/  BSYNC B2 ;  /* 0x0000000000027941 */ /* 0x000fea0003800000 */
.L_x_13048:
        /* <DEDUP_REMOVED lines=44> */
.L_x_13047:
[----:B------:R-:W-:Y:S05]  /*d950*/  BSYNC B1 ;  /* 0x0000000000017941 */ /* 0x000fea0003800000 */
.L_x_13046:
        /* <DEDUP_REMOVED lines=20> */
.L_x_13051:
[----:B------:R-:W-:-:S07]  /*daa0*/  IMAD.MOV.U32 R139, RZ, RZ, R134 ;  /* 0x000000ffff8b7224 */ /* 0x000fce00078e0086 */
.L_x_13052:
[----:B------:R-:W-:Y:S05]  /*dab0*/  BSYNC B1 ;  /* 0x0000000000017941 */ /* 0x000fea0003800000 */
.L_x_13050:
        /* <DEDUP_REMOVED lines=16> */
.L_x_13056:
[----:B------:R-:W-:Y:S05]  /*dbc0*/  BSYNC B2 ;  /* 0x0000000000027941 */ /* 0x000fea0003800000 */
.L_x_13055:
        /* <DEDUP_REMOVED lines=44> */
.L_x_13054:
[----:B------:R-:W-:Y:S05]  /*de90*/  BSYNC B1 ;  /* 0x0000000000017941 */ /* 0x000fea0003800000 */
.L_x_13053:
        /* <DEDUP_REMOVED lines=21> */
.L_x_13058:
[----:B------:R-:W-:-:S07]  /*dff0*/  IMAD.MOV.U32 R77, RZ, RZ, R134 ;  /* 0x000000ffff4d7224 */ /* 0x000fce00078e0086 */
.L_x_13059:
[----:B------:R-:W-:Y:S05]  /*e000*/  BSYNC B1 ;  /* 0x0000000000017941 */ /* 0x000fea0003800000 */
.L_x_13057:
        /* <DEDUP_REMOVED lines=16> */
.L_x_13063:
[----:B------:R-:W-:Y:S05]  /*e110*/  BSYNC B2 ;  /* 0x0000000000027941 */ /* 0x000fea0003800000 */
.L_x_13062:
        /* <DEDUP_REMOVED lines=44> */
.L_x_13061:
[----:B------:R-:W-:Y:S05]  /*e3e0*/  BSYNC B1 ;  /* 0x0000000000017941 */ /* 0x000fea0003800000 */
.L_x_13060:
[----:B------:R-:W-:Y:S01]  /*e3f0*/  I2FP.F32.U32 R154, R77 ;  /* 0x0000004d009a7245 */ /* 0x000fe20000201000 */
[----:B------:R-:W-:Y:S01]  /*e400*/  BSSY B1, `(.L_x_13064) ;  /* 0x0000014000017945 */ /* 0x000fe20003800000 */
[----:B------:R-:W-:Y:S02]  /*e410*/  SHF.L.U32 R77, R78, 0x10, RZ ;  /* 0x000000104e4d7819 */ /* 0x000fe400000006ff */
[----:B------:R-:W-:Y:S01]  /*e420*/  ISETP.NE.AND P5, PT, R139, 0x1, PT ;  /* 0x000000018b00780c */ /* 0x000fe20003fa5270 */
[----:B------:R-:W-:Y:S02]  /*e430*/  FFMA.FTZ R154, R154, R145, 1.1641532182693481445e-10 ;  /* 0x2f0000009a9a7423 */ /* 0x000fe40000010091 */
[----:B------:R-:W-:-:S03]  /*e440*/  FMUL.FTZ R77, R77, R146 ;  /* 0x000000924d4d7220 */ /* 0x000fc60000410000 */
[----:B------:R-:W-:Y:S01]  /*e450*/  FSETP.GTU.FTZ.AND P4, PT, R154, R143, PT ;  /* 0x0000008f9a00720b */ /* 0x000fe20003f9c000 */
[----:B------:R-:W-:Y:S01]  /*e460*/  FMUL.FTZ R77, R77, R144 ;  /* 0x000000904d4d7220 */ /* 0x000fe20000410000 */
[----:B------:R-:W-:-:S04]  /*e470*/  VIADD R154, R139, 0x1 ;  /* 0x000000018b9a7836 */ /* 0x000fc80000000000 */
        /* <DEDUP_REMOVED lines=11> */
.L_x_13065:
[----:B------:R-:W-:-:S07]  /*e530*/  IMAD.MOV.U32 R78, RZ, RZ, R134 ;  /* 0x000000ffff4e7224 */ /* 0x000fce00078e0086 */
.L_x_13066:
[----:B------:R-:W-:Y:S05]  /*e540*/  BSYNC B1 ;  /* 0x0000000000017941 */ /* 0x000fea0003800000 */
.L_x_13064:
        /* <DEDUP_REMOVED lines=16> */
.L_x_13070:
[----:B------:R-:W-:Y:S05]  /*e650*/  BSYNC B2 ;  /* 0x0000000000027941 */ /* 0x000fea0003800000 */
.L_x_13069:
        /* <DEDUP_REMOVED lines=42> */
[----:B------:R-:W-:Y:S01]  /*e900*/  IMAD.MOV.U32 R154, RZ, RZ, RZ ;  /* 0x000000ffff9a7224 */ /* 0x000fe200078e00ff */
[----:B------:R-:W-:-:S07]  /*e910*/  LOP3.LUT R23, R155, UR31, R156, 0x96, !PT ;  /* 0x0000001f9b177c12 */ /* 0x000fce000f8e969c */
.L_x_13068:
[----:B------:R-:W-:Y:S05]  /*e920*/  BSYNC B1 ;  /* 0x0000000000017941 */ /* 0x000fea0003800000 */
.L_x_13067:
        /* <DEDUP_REMOVED lines=8> */
[----:B------:R-:W-:-:S05]  /*e9b0*/  FMUL.FTZ R139, R139, R144 ;  /* 0x000000908b8b7220 */ /* 0x000fca0000410000 */
[----:B------:R-:W-:Y:S01]  /*e9c0*/  FSEL R78, R139, RZ, !P5 ;  /* 0x000000ff8b4e7208 */ /* 0x000fe20006800000 */
[----:B------:R-:W-:-:S04]  /*e9d0*/  VIADD R139, R154, 0x1 ;  /* 0x000000019a8b7836 */ /* 0x000fc80000000000 */
        /* <DEDUP_REMOVED lines=10> */
.L_x_13072:
[----:B------:R-:W-:-:S07]  /*ea80*/  IMAD.MOV.U32 R158, RZ, RZ, R134 ;  /* 0x000000ffff9e7224 */ /* 0x000fce00078e0086 */
.L_x_13073:
[----:B------:R-:W-:Y:S05]  /*ea90*/  BSYNC B1 ;  /* 0x0000000000017941 */ /* 0x000fea0003800000 */
.L_x_13071:
        /* <DEDUP_REMOVED lines=18> */
.L_x_13077:
[----:B------:R-:W-:Y:S05]  /*ebc0*/  BSYNC B2 ;  /* 0x0000000000027941 */ /* 0x000fea0003800000 */
.L_x_13076:
        /* <DEDUP_REMOVED lines=44> */
.L_x_13075:
[----:B------:R-:W-:Y:S05]  /*ee90*/  BSYNC B1 ;  /* 0x0000000000017941 */ /* 0x000fea0003800000 */
.L_x_13074:
[----:B------:R-:W-:Y:S01]  /*eea0*/  I2FP.F32.U32 R154, R158 ;  /* 0x0000009e009a7245 */ /* 0x000fe20000201000 */
[C---:B------:R-:W-:Y:S01]  /*eeb0*/  IMAD.WIDE.U32 R152, R141.reuse, 0x20, R152 ;  /* 0x000000208d987825 */ /* 0x040fe200078e0098 */
[----:B------:R-:W-:Y:S01]  /*eec0*/  SEL R156, RZ, 0x10000, P5 ;  /* 0x00010000ff9c7807 */ /* 0x000fe20002800000 */
[----:B------:R-:W-:Y:S01]  /*eed0*/  UMOV UR8, 0xffffffff ;  /* 0xffffffff00087882 */ /* 0x000fe20000000000 */
[----:B------:R-:W-:Y:S01]  /*eee0*/  LOP3.LUT P6, RZ, R138, 0x2, RZ, 0xc0, !PT ;  /* 0x000000028aff7812 */ /* 0x000fe200078cc0ff */
[----:B------:R-:W-:Y:S01]  /*eef0*/  FFMA.FTZ R154, R154, R145, 1.1641532182693481445e-10 ;  /* 0x2f0000009a9a7423 */ /* 0x000fe20000010091 */
[----:B------:R-:W-:Y:S01]  /*ef00*/  SEL R145, RZ, 0x100, P4 ;  /* 0x00000100ff917807 */ /* 0x000fe20002000000 */
[----:B------:R-:W-:Y:S01]  /*ef10*/  IMAD.WIDE.U32 R150, R141, 0x8, R150 ;  /* 0x000000088d967825 */ /* 0x000fe200078e0096 */
[----:B------:R-:W-:Y:S01]  /*ef20*/  SEL R158, RZ, 0x1, P2 ;  /* 0x00000001ff9e7807 */ /* 0x000fe20001000000 */
[----:B------:R0:W-:Y:S01]  /*ef30*/  STG.E.128 desc[UR4][R152.64], R32 ;  /* 0x0000002098007986 */ /* 0x0001e2000c101d04 */
[----:B------:R-:W-:-:S02]  /*ef40*/  FSETP.GTU.FTZ.AND P4, PT, R154, R143, PT ;  /* 0x0000008f9a00720b */ /* 0x000fc40003f9c000 */
[----:B------:R-:W-:Y:S01]  /*ef50*/  SHF.L.U32 R79, R79, 0x10, RZ ;  /* 0x000000104f4f7819 */ /* 0x000fe200000006ff */
[----:B------:R-:W-:Y:S01]  /*ef60*/  IMAD.WIDE.U32 R158, R158, 0x1000000, RZ ;  /* 0x010000009e9e7825 */ /* 0x000fe200078e00ff */
[----:B------:R-:W-:Y:S02]  /*ef70*/  SEL R143, RZ, 0x1000000, P4 ;  /* 0x01000000ff8f7807 */ /* 0x000fe40002000000 */
[----:B------:R-:W-:Y:S01]  /*ef80*/  SEL R154, RZ, 0x1, P6 ;  /* 0x00000001ff9a7807 */ /* 0x000fe20003000000 */
[----:B------:R-:W-:Y:S01]  /*ef90*/  FMUL.FTZ R79, R79, R146 ;  /* 0x000000924f4f7220 */ /* 0x000fe20000410000 */
[----:B------:R-:W-:Y:S02]  /*efa0*/  LOP3.LUT R145, R145, R143, R156, 0xfe, !PT ;  /* 0x0000008f91917212 */ /* 0x000fe400078efe9c */
[----:B------:R-:W-:Y:S01]  /*efb0*/  SEL R156, RZ, 0x1, P1 ;  /* 0x00000001ff9c7807 */ /* 0x000fe20000800000 */
[----:B------:R-:W-:Y:S01]  /*efc0*/  IMAD.WIDE.U32 R154, R154, 0x100, RZ ;  /* 0x000001009a9a7825 */ /* 0x000fe200078e00ff */
[----:B------:R-:W-:-:S03]  /*efd0*/  SEL R143, RZ, 0x1, P3 ;  /* 0x00000001ff8f7807 */ /* 0x000fc60001800000 */
[----:B------:R-:W-:Y:S01]  /*efe0*/  FMUL.FTZ R79, R79, R144 ;  /* 0x000000904f4f7220 */ /* 0x000fe20000410000 */
[----:B------:R-:W-:Y:S01]  /*eff0*/  FADD.FTZ R144, RZ, R64 ;  /* 0x00000040ff907221 */ /* 0x000fe20000010000 */
[----:B------:R-:W-:Y:S01]  /*f000*/  IMAD.WIDE.U32 R156, R156, 0x10000, RZ ;  /* 0x000100009c9c7825 */ /* 0x000fe200078e00ff */
[----:B------:R-:W-:Y:S02]  /*f010*/  LOP3.LUT R143, R159, R145, R143, 0xfe, !PT ;  /* 0x000000919f8f7212 */ /* 0x000fe400078efe8f */
[----:B------:R-:W-:Y:S02]  /*f020*/  LOP3.LUT P6, RZ, R138, 0x4, RZ, 0xc0, !PT ;  /* 0x000000048aff7812 */ /* 0x000fe400078cc0ff */
[----:B------:R-:W-:Y:S01]  /*f030*/  LOP3.LUT R155, R155, R143, R157, 0xfe, !PT ;  /* 0x0000008f9b9b7212 */ /* 0x000fe200078efe9d */
[----:B------:R-:W-:Y:S01]  /*f040*/  FADD.FTZ R143, R65, R144 ;  /* 0x00000090418f7221 */ /* 0x000fe20000010000 */
[----:B------:R-:W-:Y:S02]  /*f050*/  FSEL R79, R79, RZ, !P4 ;  /* 0x000000ff4f4f7208 */ /* 0x000fe40006000000 */
[----:B------:R-:W-:Y:S01]  /*f060*/  LOP3.LUT R158, R154, R158, R156, 0xfe, !PT ;  /* 0x0000009e9a9e7212 */ /* 0x000fe200078efe9c */
[----:B------:R-:W-:Y:S01]  /*f070*/  FADD.FTZ R144, R66, R143 ;  /* 0x0000008f42907221 */ /* 0x000fe20000010000 */
[----:B------:R-:W-:Y:S01]  /*f080*/  SEL R145, RZ, 0x1, P6 ;  /* 0x00000001ff917807 */ /* 0x000fe20003000000 */
[----:B------:R-:W-:Y:S01]  /*f090*/  @P0 FADD.FTZ R79, R71, R79 ;  /* 0x0000004f474f0221 */ /* 0x000fe20000010000 */
[----:B------:R-:W-:Y:S01]  /*f0a0*/  ISETP.NE.AND P0, PT, R142, RZ, PT ;  /* 0x000000ff8e00720c */ /* 0x000fe20003f05270 */
[----:B------:R-:W-:Y:S01]  /*f0b0*/  FADD.FTZ R143, R67, R144 ;  /* 0x00000090438f7221 */ /* 0x000fe20000010000 */
[----:B------:R-:W-:-:S02]  /*f0c0*/  LOP3.LUT R154, R158, R145, RZ, 0xfc, !PT ;  /* 0x000000919e9a7212 */ /* 0x000fc400078efcff */
[----:B------:R0:W-:Y:S01]  /*f0d0*/  STG.E.128 desc[UR4][R152.64+0x10], R76 ;  /* 0x0000104c98007986 */ /* 0x0001e2000c101d04 */
[----:B------:R-:W-:-:S03]  /*f0e0*/  FADD.FTZ R144, R60, R143 ;  /* 0x0000008f3c907221 */ /* 0x000fc60000010000 */
[----:B------:R0:W-:Y:S01]  /*f0f0*/  STG.E.64 desc[UR4][R150.64], R154 ;  /* 0x0000009a96007986 */ /* 0x0001e2000c101b04 */
        /* <DEDUP_REMOVED lines=137> */
.L_x_13091:
[----:B------:R-:W-:Y:S01]  /*f990*/  FMUL.FTZ R142, R143, R143 ;  /* 0x0000008f8f8e7220 */ /* 0x000fe20000410000 */
[----:B------:R-:W-:Y:S01]  /*f9a0*/  PLOP3.LUT P1, PT, PT, PT, UP1, 0x40, 0x0 ;  /* 0x000000000000781c */ /* 0x000fe20003f2e818 */
[----:B-1----:R-:W-:Y:S01]  /*f9b0*/  FADD.FTZ R153, R150, R153 ;  /* 0x0000009996997221 */ /* 0x002fe20000010000 */
[----:B------:R-:W-:Y:S02]  /*f9c0*/  PLOP3.LUT P2, PT, PT, PT, UP1, 0x40, 0x0 ;  /* 0x000000000000781c */ /* 0x000fe40003f4e818 */
[----:B------:R-:W-:Y:S01]  /*f9d0*/  FSEL R145, R142, RZ, !P1 ;  /* 0x000000ff8e917208 */ /* 0x000fe20004800000 */
[----:B------:R-:W-:Y:S01]  /*f9e0*/  FFMA.FTZ R144, R153, R144, UR11 ;  /* 0x0000000b99907e23 */ /* 0x000fe20008010090 */
[----:B------:R-:W-:-:S03]  /*f9f0*/  FSEL R142, R143, RZ, P2 ;  /* 0x000000ff8f8e7208 */ /* 0x000fc60001000000 */
[----:B------:R-:W-:Y:S02]  /*fa00*/  FADD.FTZ R144, R144, R145 ;  /* 0x0000009190907221 */ /* 0x000fe40000010000 */
[--C-:B------:R-:W-:Y:S01]  /*fa10*/  FADD.FTZ R145, R60, -R142.reuse ;  /* 0x8000008e3c917221 */ /* 0x100fe20000010000 */
[--C-:B------:R-:W-:Y:S01]  /*fa20*/  FADD.FTZ R146, R61, -R142.reuse ;  /* 0x8000008e3d927221 */ /* 0x100fe20000010000 */
[----:B------:R-:W1:Y:S01]  /*fa30*/  MUFU.RSQ R153, R144 ;  /* 0x0000009000997308 */ /* 0x000e620000001400 */
[--C-:B------:R-:W-:Y:S01]  /*fa40*/  FADD.FTZ R60, R56, -R142.reuse ;  /* 0x8000008e383c7221 */ /* 0x100fe20000010000 */
[--C-:B------:R-:W-:Y:S01]  /*fa50*/  FADD.FTZ R61, R57, -R142.reuse ;  /* 0x8000008e393d7221 */ /* 0x100fe20000010000 */
[--C-:B------:R-:W-:Y:S01]  /*fa60*/  FADD.FTZ R157, R34, -R142.reuse ;  /* 0x8000008e229d7221 */ /* 0x100fe20000010000 */
[----:B------:R-:W2:Y:S01]  /*fa70*/  @!P0 LDC.64 R56, c[0x0][0x250] ;  /* 0x00009400ff388b82 */ /* 0x000ea20000000a00 */
[--C-:B------:R-:W-:Y:S01]  /*fa80*/  FADD.FTZ R159, R35, -R142.reuse ;  /* 0x8000008e239f7221 */ /* 0x100fe20000010000 */
[--C-:B------:R-:W-:Y:S01]  /*fa90*/  FADD.FTZ R62, R62, -R142.reuse ;  /* 0x8000008e3e3e7221 */ /* 0x100fe20000010000 */
[--C-:B------:R-:W-:Y:S01]  /*faa0*/  FADD.FTZ R63, R63, -R142.reuse ;  /* 0x8000008e3f3f7221 */ /* 0x100fe20000010000 */
[--C-:B------:R-:W-:Y:S01]  /*fab0*/  FADD.FTZ R64, R64, -R142.reuse ;  /* 0x8000008e40407221 */ /* 0x100fe20000010000 */
[--C-:B------:R-:W-:Y:S01]  /*fac0*/  FADD.FTZ R65, R65, -R142.reuse ;  /* 0x8000008e41417221 */ /* 0x100fe20000010000 */
[--C-:B------:R-:W-:Y:S01]  /*fad0*/  FADD.FTZ R66, R66, -R142.reuse ;  /* 0x8000008e42427221 */ /* 0x100fe20000010000 */
[--C-:B------:R-:W-:Y:S01]  /*fae0*/  FADD.FTZ R67, R67, -R142.reuse ;  /* 0x8000008e43437221 */ /* 0x100fe20000010000 */
[----:B------:R-:W3:Y:S01]  /*faf0*/  @!P0 LDC.64 R34, c[0x0][0x258] ;  /* 0x00009600ff228b82 */ /* 0x000ee20000000a00 */
[--C-:B------:R-:W-:Y:S01]  /*fb00*/  FADD.FTZ R156, R36, -R142.reuse ;  /* 0x8000008e249c7221 */ /* 0x100fe20000010000 */
[--C-:B------:R-:W-:Y:S01]  /*fb10*/  FADD.FTZ R158, R37, -R142.reuse ;  /* 0x8000008e259e7221 */ /* 0x100fe20000010000 */
[--C-:B------:R-:W-:Y:S01]  /*fb20*/  FADD.FTZ R164, R32, -R142.reuse ;  /* 0x8000008e20a47221 */ /* 0x100fe20000010000 */
[--C-:B------:R-:W-:Y:S01]  /*fb30*/  FADD.FTZ R155, R33, -R142.reuse ;  /* 0x8000008e219b7221 */ /* 0x100fe20000010000 */
[C---:B-1----:R-:W-:Y:S01]  /*fb40*/  FMUL.FTZ R62, R153.reuse, R62 ;  /* 0x0000003e993e7220 */ /* 0x042fe20000410000 */
[C---:B------:R-:W-:Y:S01]  /*fb50*/  FMUL.FTZ R36, R153.reuse, R63 ;  /* 0x0000003f99247220 */ /* 0x040fe20000410000 */
[C---:B------:R-:W-:Y:S01]  /*fb60*/  FMUL.FTZ R37, R153.reuse, R146 ;  /* 0x0000009299257220 */ /* 0x040fe20000410000 */
[C---:B------:R-:W-:Y:S01]  /*fb70*/  FMUL.FTZ R33, R153.reuse, R64 ;  /* 0x0000004099217220 */ /* 0x040fe20000410000 */
[C---:B------:R-:W-:Y:S01]  /*fb80*/  FMUL.FTZ R65, R153.reuse, R65 ;  /* 0x0000004199417220 */ /* 0x040fe20000410000 */
[C---:B------:R-:W-:Y:S01]  /*fb90*/  FMUL.FTZ R66, R153.reuse, R66 ;  /* 0x0000004299427220 */ /* 0x040fe20000410000 */
[----:B------:R-:W-:Y:S01]  /*fba0*/  FMUL.FTZ R32, R153, R67 ;  /* 0x0000004399207220 */ /* 0x000fe20000410000 */
[--C-:B0-----:R-:W-:Y:S01]  /*fbb0*/  FADD.FTZ R150, R40, -R142.reuse ;  /* 0x8000008e28967221 */ /* 0x101fe20000010000 */
[--C-:B------:R-:W-:Y:S01]  /*fbc0*/  FADD.FTZ R162, R39, -R142.reuse ;  /* 0x8000008e27a27221 */ /* 0x100fe20000010000 */
[----:B------:R-:W-:Y:S01]  /*fbd0*/  FADD.FTZ R151, R41, -R142 ;  /* 0x8000008e29977221 */ /* 0x000fe20000010000 */
        /* <DEDUP_REMOVED lines=8> */
[----:B------:R-:W-:Y:S01]  /*fc60*/  FADD.FTZ R160, R38, -R142 ;  /* 0x8000008e26a07221 */ /* 0x000fe20000010000 */
[----:B------:R-:W-:Y:S01]  /*fc70*/  FFMA.FTZ R38, R145, R27, R4 ;  /* 0x0000001b91267223 */ /* 0x000fe20000010004 */
[----:B------:R-:W-:Y:S01]  /*fc80*/  F2FP.BF16.F32.PACK_AB R39, R40, R39 ;  /* 0x000000272827723e */ /* 0x000fe200000010ff */
[--C-:B------:R-:W-:Y:S01]  /*fc90*/  FADD.FTZ R52, R52, -R142.reuse ;  /* 0x8000008e34347221 */ /* 0x100fe20000010000 */
[----:B------:R-:W-:Y:S01]  /*fca0*/  LEA R40, P1, R140, UR12, 0x4 ;  /* 0x0000000c8c287c11 */ /* 0x000fe2000f8220ff */
[--C-:B------:R-:W-:Y:S01]  /*fcb0*/  FADD.FTZ R55, R55, -R142.reuse ;  /* 0x8000008e37377221 */ /* 0x100fe20000010000 */
[----:B------:R-:W-:Y:S01]  /*fcc0*/  F2FP.BF16.F32.PACK_AB R37, R32, R37 ;  /* 0x000000252025723e */ /* 0x000fe200000010ff */
[--C-:B------:R-:W-:Y:S01]  /*fcd0*/  FADD.FTZ R48, R48, -R142.reuse ;  /* 0x8000008e30307221 */ /* 0x100fe20000010000 */
[----:B------:R-:W-:Y:S01]  /*fce0*/  F2FP.BF16.F32.PACK_AB R36, R36, R33 ;  /* 0x000000212424723e */ /* 0x000fe200000010ff */
[--C-:B------:R-:W-:Y:S01]  /*fcf0*/  FADD.FTZ R49, R49, -R142.reuse ;  /* 0x8000008e31317221 */ /* 0x100fe20000010000 */
[--C-:B------:R-:W-:Y:S01]  /*fd00*/  FADD.FTZ R152, R42, -R142.reuse ;  /* 0x8000008e2a987221 */ /* 0x100fe20000010000 */
[----:B------:R-:W-:Y:S01]  /*fd10*/  FADD.FTZ R154, R43, -R142 ;  /* 0x8000008e2b9a7221 */ /* 0x000fe20000010000 */
[----:B--2---:R-:W-:Y:S01]  /*fd20*/  @!P0 IMAD.WIDE R56, R0, 0x4, R56 ;  /* 0x0000000400388825 */ /* 0x004fe200078e0238 */
[----:B------:R-:W0:Y:S01]  /*fd30*/  LDC.64 R32, c[0x0][0x2b8] ;  /* 0x0000ae00ff207b82 */ /* 0x000e220000000a00 */
[----:B------:R-:W-:-:S02]  /*fd40*/  F2FP.BF16.F32.PACK_AB R38, R41, R38 ;  /* 0x000000262926723e */ /* 0x000fc400000010ff */
[----:B------:R-:W-:Y:S01]  /*fd50*/  FADD.FTZ R50, R50, -R142 ;  /* 0x8000008e32327221 */ /* 0x000fe20000010000 */
[----:B---3--:R-:W-:Y:S01]  /*fd60*/  @!P0 IMAD.WIDE R42, R0, 0x4, R34 ;  /* 0x00000004002a8825 */ /* 0x008fe200078e0222 */
[----:B------:R-:W-:-:S03]  /*fd70*/  LEA.HI.X R41, R140, UR13, RZ, 0x4, P1 ;  /* 0x0000000d8c297c11 */ /* 0x000fc600088f24ff */
[C---:B------:R-:W-:Y:S01]  /*fd80*/  FMUL.FTZ R35, R153.reuse, R52 ;  /* 0x0000003499237220 */ /* 0x040fe20000410000 */
[C---:B------:R-:W-:Y:S01]  /*fd90*/  FMUL.FTZ R52, R153.reuse, R55 ;  /* 0x0000003799347220 */ /* 0x040fe20000410000 */
[C---:B------:R-:W-:Y:S01]  /*fda0*/  FMUL.FTZ R55, R153.reuse, R48 ;  /* 0x0000003099377220 */ /* 0x040fe20000410000 */
[C---:B------:R-:W-:Y:S01]  /*fdb0*/  FMUL.FTZ R49, R153.reuse, R49 ;  /* 0x0000003199317220 */ /* 0x040fe20000410000 */
[----:B------:R1:W-:Y:S01]  /*fdc0*/  @!P0 STG.E desc[UR4][R56.64], R143 ;  /* 0x0000008f38008986 */ /* 0x0003e2000c101904 */
[----:B------:R-:W-:Y:S01]  /*fdd0*/  FMUL.FTZ R48, R153, R50 ;  /* 0x0000003299307220 */ /* 0x000fe20000410000 */
[----:B------:R-:W-:Y:S01]  /*fde0*/  FADD.FTZ R54, R54, -R142 ;  /* 0x8000008e36367221 */ /* 0x000fe20000010000 */
[----:B------:R-:W-:Y:S01]  /*fdf0*/  FFMA.FTZ R49, R49, R123, R114 ;  /* 0x0000007b31317223 */ /* 0x000fe20000010072 */
[----:B------:R-:W-:Y:S01]  /*fe00*/  @!P0 STG.E desc[UR4][R42.64], R153 ;  /* 0x000000992a008986 */ /* 0x000fe2000c101904 */
[--C-:B------:R-:W-:Y:S01]  /*fe10*/  FADD.FTZ R53, R53, -R142.reuse ;  /* 0x8000008e35357221 */ /* 0x100fe20000010000 */
[--C-:B------:R-:W-:Y:S01]  /*fe20*/  FADD.FTZ R51, R51, -R142.reuse ;  /* 0x8000008e33337221 */ /* 0x100fe20000010000 */
[--C-:B------:R-:W-:Y:S01]  /*fe30*/  FADD.FTZ R58, R58, -R142.reuse ;  /* 0x8000008e3a3a7221 */ /* 0x100fe20000010000 */
[----:B------:R2:W-:Y:S01]  /*fe40*/  STG.E.128 desc[UR4][R40.64], R36 ;  /* 0x0000002428007986 */ /* 0x0005e2000c101d04 */
        /* <DEDUP_REMOVED lines=8> */
[----:B------:R-:W-:Y:S01]  /*fed0*/  FMUL.FTZ R34, R153, R54 ;  /* 0x0000003699227220 */ /* 0x000fe20000410000 */
[----:B------:R-:W-:Y:S01]  /*fee0*/  FADD.FTZ R142, R79, -R142 ;  /* 0x8000008e4f8e7221 */ /* 0x000fe20000010000 */
[C---:B------:R-:W-:Y:S01]  /*fef0*/  FMUL.FTZ R53, R153.reuse, R53 ;  /* 0x0000003599357220 */ /* 0x040fe20000410000 */
[C---:B------:R-:W-:Y:S01]  /*ff00*/  FMUL.FTZ R54, R153.reuse, R51 ;  /* 0x0000003399367220 */ /* 0x040fe20000410000 */
[C---:B-1----:R-:W-:Y:S01]  /*ff10*/  FMUL.FTZ R57, R153.reuse, R60 ;  /* 0x0000003c99397220 */ /* 0x042fe20000410000 */
[C---:B------:R-:W-:Y:S01]  /*ff20*/  FMUL.FTZ R61, R153.reuse, R61 ;  /* 0x0000003d993d7220 */ /* 0x040fe20000410000 */
[C---:B------:R-:W-:Y:S01]  /*ff30*/  FMUL.FTZ R58, R153.reuse, R58 ;  /* 0x0000003a993a7220 */ /* 0x040fe20000410000 */
[C---:B------:R-:W-:Y:S01]  /*ff40*/  FMUL.FTZ R56, R153.reuse, R59 ;  /* 0x0000003b99387220 */ /* 0x040fe20000410000 */
[----:B------:R-:W-:Y:S01]  /*ff50*/  FMUL.FTZ R63, R153, R45 ;  /* 0x0000002d993f7220 */ /* 0x000fe20000410000 */
[----:B--2---:R-:W-:Y:S01]  /*ff60*/  FFMA.FTZ R36, R55, R81, R10 ;  /* 0x0000005137247223 */ /* 0x004fe2000001000a */
[----:B------:R-:W-:Y:S01]  /*ff70*/  FFMA.FTZ R37, R48, R82, R11 ;  /* 0x0000005230257223 */ /* 0x000fe2000001000b */
[C---:B------:R-:W-:Y:S01]  /*ff80*/  FMUL.FTZ R59, R153.reuse, R44 ;  /* 0x0000002c993b7220 */ /* 0x040fe20000410000 */
[C---:B------:R-:W-:Y:S01]  /*ff90*/  FMUL.FTZ R46, R153.reuse, R46 ;  /* 0x0000002e992e7220 */ /* 0x040fe20000410000 */
[----:B------:R-:W-:Y:S01]  /*ffa0*/  FMUL.FTZ R62, R153, R47 ;  /* 0x0000002f993e7220 */ /* 0x000fe20000410000 */
[----:B------:R-:W-:Y:S01]  /*ffb0*/  F2FP.BF16.F32.PACK_AB R36, R49, R36 ;  /* 0x000000243124723e */ /* 0x000fe200000010ff */
[----:B------:R-:W-:Y:S01]  /*ffc0*/  FMUL.FTZ R45, R153, R150 ;  /* 0x00000096992d7220 */ /* 0x000fe20000410000 */
[----:B------:R-:W1:Y:S01]  /*ffd0*/  LDC.64 R48, c[0x0][0x210] ;  /* 0x00008400ff307b82 */ /* 0x000e620000000a00 */
        /* <DEDUP_REMOVED lines=18> */
[----:B------:R-:W-:Y:S01]  /*10100*/  FMUL.FTZ R77, R153, R76 ;  /* 0x0000004c994d7220 */ /* 0x000fe20000410000 */
[----:B------:R-:W-:Y:S01]  /*10110*/  FFMA.FTZ R34, R34, R80, R9 ;  /* 0x0000005022227223 */ /* 0x000fe20000010009 */
[----:B0-----:R-:W-:-:S04]  /*10120*/  IMAD.WIDE.U32 R50, R147, 0x10, R32 ;  /* 0x0000001093327825 */ /* 0x001fc800078e0020 */
        /* <DEDUP_REMOVED lines=28> */
[----:B-1----:R-:W-:Y:S01]  /*102f0*/  IMAD R0, R48, 0x4, R0 ;  /* 0x0000000430007824 */ /* 0x002fe200078e0200 */
[----:B------:R-:W-:-:S02]  /*10300*/  LEA R54, P0, R141, UR12, 0x4 ;  /* 0x0000000c8d367c11 */ /* 0x000fc4000f8020ff */
[----:B------:R-:W-:Y:S02]  /*10310*/  F2FP.BF16.F32.PACK_AB R34, R143, R64 ;  /* 0x000000408f22723e */ /* 0x000fe400000010ff */
        /* <DEDUP_REMOVED lines=14> */
[----:B------:R-:W-:Y:S02]  /*10400*/  LEA.HI.X R55, R141, UR13, RZ, 0x4, P0 ;  /* 0x0000000d8d377c11 */ /* 0x000fe400080f24ff */
[----:B------:R-:W-:Y:S02]  /*10410*/  F2FP.BF16.F32.PACK_AB R44, R155, R44 ;  /* 0x0000002c9b2c723e */ /* 0x000fe400000010ff */
[----:B------:R-:W-:-:S03]  /*10420*/  ISETP.GE.AND P0, PT, R0, R49, PT ;  /* 0x000000310000720c */ /* 0x000fc60003f06270 */
[----:B------:R0:W-:Y:S10]  /*10430*/  STG.E.128 desc[UR4][R54.64], R44 ;  /* 0x0000002c36007986 */ /* 0x0001f4000c101d04 */
[----:B------:R-:W-:Y:S05]  /*10440*/  @!P0 BRA `(.L_x_13079) ;  /* 0xffffff0800d88947 */ /* 0x000fea000383ffff */
[----:B------:R-:W-:Y:S05]  /*10450*/  BSYNC B0 ;  /* 0x0000000000007941 */ /* 0x000fea0003800000 */
.L_x_12797:
[----:B------:R-:W-:Y:S05]  /*10460*/  EXIT ;  /* 0x000000000000794d */ /* 0x000fea0003800000 */
.L_x_13078:
        /* <DEDUP_REMOVED lines=8> */
.L_x_13081:
[----:B------:R-:W-:Y:S05]  /*104f0*/  BSYNC B1 ;  /* 0x0000000000017941 */ /* 0x000fea0003800000 */
.L_x_13080:
        /* <DEDUP_REMOVED lines=9> */
.L_x_13082:
        /* <DEDUP_REMOVED lines=8> */
.L_x_13083:
[----:B------:R-:W-:Y:S01]  /*10610*/  HFMA2.MMA R156, -RZ, RZ, 0, 4.76837158203125e-07 ;  /* 0x00000008ff9c7435 */ /* 0x000fe200000001ff */
[----:B------:R-:W-:-:S05]  /*10620*/  MOV R143, R152 ;  /* 0x00000098008f7202 */ /* 0x000fca0000000f00 */
[----:B------:R-:W-:-:S04]  /*10630*/  FADD.FTZ R150, R146, R143 ;  /* 0x0000008f92967221 */ /* 0x000fc80000010000 */
[----:B------:R-:W-:-:S07]  /*10640*/  IMAD.MOV.U32 R155, RZ, RZ, R150 ;  /* 0x000000ffff9b7224 */ /* 0x000fce00078e0096 */
[----:B------:R-:W-:Y:S05]  /*10650*/  WARPSYNC.COLLECTIVE R154, `(.L_x_13084) ;  /* 0x000000009a087348 */ /* 0x000fea0003c00000 */
[----:B------:R0:W1:Y:S02]  /*10660*/  SHFL.BFLY P1, R152, R155, R156, R157 ;  /* 0x0c00009c9b987389 */ /* 0x000064000002009d */
[----:B01----:R-:W-:Y:S01]  /*10670*/  ENDCOLLECTIVE ;  /* 0x000000000000791b */ /* 0x003fe20003800000 */
.L_x_13084:
[----:B------:R-:W-:Y:S02]  /*10680*/  IMAD.MOV.U32 R156, RZ, RZ, 0x10 ;  /* 0x00000010ff9c7424 */ /* 0x000fe400078e00ff */
[----:B------:R-:W-:-:S04]  /*10690*/  IMAD.MOV.U32 R143, RZ, RZ, R152 ;  /* 0x000000ffff8f7224 */ /* 0x000fc800078e0098 */
[----:B------:R-:W-:-:S05]  /*106a0*/  FADD.FTZ R151, R150, R143 ;  /* 0x0000008f96977221 */ /* 0x000fca0000010000 */
[----:B------:R-:W-:-:S07]  /*106b0*/  MOV R155, R151 ;  /* 0x00000097009b7202 */ /* 0x000fce0000000f00 */
[----:B------:R-:W-:Y:S05]  /*106c0*/  WARPSYNC.COLLECTIVE R154, `(.L_x_13085) ;  /* 0x000000009a087348 */ /* 0x000fea0003c00000 */
[----:B------:R0:W1:Y:S02]  /*106d0*/  SHFL.BFLY P1, R152, R155, R156, R157 ;  /* 0x0c00009c9b987389 */ /* 0x000064000002009d */
[----:B01----:R-:W-:Y:S01]  /*106e0*/  ENDCOLLECTIVE ;  /* 0x000000000000791b */ /* 0x003fe20003800000 */
.L_x_13085:
[----:B------:R-:W-:Y:S02]  /*106f0*/  IMAD.MOV.U32 R156, RZ, RZ, 0x1 ;  /* 0x00000001ff9c7424 */ /* 0x000fe400078e00ff */
        /* <DEDUP_REMOVED lines=86> */
.L_x_13086:
[----:B------:R-:W-:Y:S01]  /*10c60*/  HFMA2.MMA R156, -RZ, RZ, 0, 1.1920928955078125e-07 ;  /* 0x00000002ff9c7435 */ /* 0x000fe200000001ff */
[----:B------:R-:W-:-:S05]  /*10c70*/  MOV R145, R152 ;  /* 0x0000009800917202 */ /* 0x000fca0000000f00 */
[----:B------:R-:W-:-:S04]  /*10c80*/  FADD.FTZ R145, R142, R145 ;  /* 0x000000918e917221 */ /* 0x000fc80000010000 */
[----:B------:R-:W-:-:S07]  /*10c90*/  IMAD.MOV.U32 R155, RZ, RZ, R145 ;  /* 0x000000ffff9b7224 */ /* 0x000fce00078e0091 */
[----:B------:R-:W-:Y:S05]  /*10ca0*/  WARPSYNC.COLLECTIVE R154, `(.L_x_13087) ;  /* 0x000000009a087348 */ /* 0x000fea0003c00000 */
[----:B------:R0:W1:Y:S02]  /*10cb0*/  SHFL.BFLY P1, R152, R155, R156, R157 ;  /* 0x0c00009c9b987389 */ /* 0x000064000002009d */
[----:B01----:R-:W-:Y:S01]  /*10cc0*/  ENDCOLLECTIVE ;  /* 0x000000000000791b */ /* 0x003fe20003800000 */
.L_x_13087:
[----:B------:R-:W-:Y:S02]  /*10cd0*/  IMAD.MOV.U32 R156, RZ, RZ, 0x4 ;  /* 0x00000004ff9c7424 */ /* 0x000fe400078e00ff */
[----:B------:R-:W-:-:S04]  /*10ce0*/  IMAD.MOV.U32 R146, RZ, RZ, R152 ;  /* 0x000000ffff927224 */ /* 0x000fc800078e0098 */
[----:B------:R-:W-:-:S05]  /*10cf0*/  FADD.FTZ R146, R145, R146 ;  /* 0x0000009291927221 */ /* 0x000fca0000010000 */
[----:B------:R-:W-:-:S07]  /*10d00*/  MOV R155, R146 ;  /* 0x00000092009b7202 */ /* 0x000fce0000000f00 */
[----:B------:R-:W-:Y:S05]  /*10d10*/  WARPSYNC.COLLECTIVE R154, `(.L_x_13088) ;  /* 0x000000009a087348 */ /* 0x000fea0003c00000 */
[----:B------:R0:W1:Y:S02]  /*10d20*/  SHFL.BFLY P1, R152, R155, R156, R157 ;  /* 0x0c00009c9b987389 */ /* 0x000064000002009d */
[----:B01----:R-:W-:Y:S01]  /*10d30*/  ENDCOLLECTIVE ;  /* 0x000000000000791b */ /* 0x003fe20003800000 */
.L_x_13088:
[----:B------:R-:W-:Y:S01]  /*10d40*/  HFMA2.MMA R156, -RZ, RZ, 0, 4.76837158203125e-07 ;  /* 0x00000008ff9c7435 */ /* 0x000fe200000001ff */
[----:B------:R-:W-:-:S05]  /*10d50*/  MOV R151, R152 ;  /* 0x0000009800977202 */ /* 0x000fca0000000f00 */
[----:B------:R-:W-:-:S04]  /*10d60*/  FADD.FTZ R151, R146, R151 ;  /* 0x0000009792977221 */ /* 0x000fc80000010000 */
[----:B------:R-:W-:-:S07]  /*10d70*/  IMAD.MOV.U32 R155, RZ, RZ, R151 ;  /* 0x000000ffff9b7224 */ /* 0x000fce00078e0097 */
[----:B------:R-:W-:Y:S05]  /*10d80*/  WARPSYNC.COLLECTIVE R154, `(.L_x_13089) ;  /* 0x000000009a087348 */ /* 0x000fea0003c00000 */
[----:B------:R0:W1:Y:S02]  /*10d90*/  SHFL.BFLY P1, R152, R155, R156, R157 ;  /* 0x0c00009c9b987389 */ /* 0x000064000002009d */
[----:B01----:R-:W-:Y:S01]  /*10da0*/  ENDCOLLECTIVE ;  /* 0x000000000000791b */ /* 0x003fe20003800000 */
.L_x_13089:
[----:B------:R-:W-:Y:S02]  /*10db0*/  IMAD.MOV.U32 R156, RZ, RZ, 0x10 ;  /* 0x00000010ff9c7424 */ /* 0x000fe400078e00ff */
[----:B------:R-:W-:-:S04]  /*10dc0*/  IMAD.MOV.U32 R150, RZ, RZ, R152 ;  /* 0x000000ffff967224 */ /* 0x000fc800078e0098 */
[----:B------:R-:W-:-:S05]  /*10dd0*/  FADD.FTZ R150, R151, R150 ;  /* 0x0000009697967221 */ /* 0x000fca0000010000 */
[----:B------:R-:W-:-:S07]  /*10de0*/  MOV R155, R150 ;  /* 0x00000096009b7202 */ /* 0x000fce0000000f00 */
[----:B------:R-:W-:Y:S05]  /*10df0*/  WARPSYNC.COLLECTIVE R154, `(.L_x_13090) ;  /* 0x000000009a087348 */ /* 0x000fea0003c00000 */
[----:B------:R0:W1:Y:S02]  /*10e00*/  SHFL.BFLY P1, R152, R155, R156, R157 ;  /* 0x0c00009c9b987389 */ /* 0x000064000002009d */
[----:B01----:R-:W-:Y:S01]  /*10e10*/  ENDCOLLECTIVE ;  /* 0x000000000000791b */ /* 0x003fe20003800000 */
.L_x_13090:
[----:B------:R-:W-:Y:S01]  /*10e20*/  MOV R153, R152 ;  /* 0x0000009800997202 */ /* 0x000fe20000000f00 */
[----:B------:R-:W-:Y:S06]  /*10e30*/  BRA `(.L_x_13091) ;  /* 0xffffffe800d47947 */ /* 0x000fec000383ffff */
.L_x_13092:
        /* <DEDUP_REMOVED lines=12> */
.L_x_37423:


//--------------------- .text._ZN10layer_norm13ln_fwd_kernelINS_13Kernel_traitsI13__nv_bfloat16S2_fS2_fjLj1280ELj1ELj4ELj1ELj16ENS_18Kernel_traits_baseILj1280ES2_S2_fS2_fjLj128EEEEELb1ELb0ELb1ELb0EEEvNS_9FwdParamsE --------------------------
	.section	.text._ZN10layer_norm13ln_fwd_kernelINS_13Kernel_traitsI13__nv_bfloat16S2_fS2_fjLj1280ELj1ELj4ELj1ELj16ENS_18Kernel_traits_baseILj1280ES2_S2_fS2_fjLj128EEEEELb1ELb0ELb1ELb0EEEvNS_9FwdParamsE,"ax",@progbits
	.align	128
        .global         _ZN10layer_norm13ln_fwd_kernelINS_13Kernel_traitsI13__nv_bfloat16S2_fS2_fjLj1280ELj1ELj4ELj1ELj16ENS_18Kernel_traits_baseILj1280ES2_S2_fS2_fjLj128EEEEELb1ELb0ELb1ELb0EEEvNS_9FwdParamsE
        .type           _ZN10layer_norm13ln_fwd_kernelINS_13Kernel_traitsI13__nv_bfloat16S2_fS2_fjLj1280ELj1ELj4ELj1ELj16ENS_18Kernel_traits_baseILj1280ES2_S2_fS2_fjLj128EEEEELb1ELb0ELb1ELb0EEEvNS_9FwdParamsE,@function
        .size           _ZN10layer_norm13ln_fwd_kernelINS_13Kernel_traitsI13__nv_bfloat16S2_fS2_fjLj1280ELj1ELj4ELj1ELj16ENS_18Kernel_traits_baseILj1280ES2_S2_fS2_fjLj128EEEEELb1ELb0ELb1ELb0EEEvNS_9FwdParamsE,(.L_x_37424 - _ZN10layer_norm13ln_fwd_kernelINS_13Kernel_traitsI13__nv_bfloat16S2_fS2_fjLj1280ELj1ELj4ELj1ELj16ENS_18Kernel_traits_baseILj1280ES2_S2_fS2_fjLj128EEEEELb1ELb0ELb1ELb0EEEvNS_9FwdParamsE)
        .other          _ZN10layer_norm13ln_fwd_kernelINS_13Kernel_traitsI13__nv_bfloat16S2_fS2_fjLj1280ELj1ELj4ELj1ELj16ENS_18Kernel_traits_baseILj1280ES2_S2_fS2_fjLj128EEEEELb1ELb0ELb1ELb0EEEvNS_9FwdParamsE,@"STO_CUDA_ENTRY STV_DEFAULT"
_ZN10layer_norm13ln_fwd_kernelINS_13Kernel_traitsI13__nv_bfloat16S2_fS2_fjLj1280ELj1ELj4ELj1ELj16ENS_18Kernel_traits_baseILj1280ES2_S2_fS2_fjLj128EEEEELb1ELb0ELb1ELb0EEEvNS_9FwdParamsE:
.text._ZN10layer_norm13ln_fwd_kernelINS_13Kernel_traitsI13__nv_bfloat16S2_fS2_fjLj1280ELj1ELj4ELj1ELj16ENS_18Kernel_traits_baseILj1280ES2_S2_fS2_fjLj128EEEEELb1ELb0ELb1ELb0EEEvNS_9FwdParamsE:
[----:B------:R-:W0:Y:S08]  /*0000*/  LDC R1, c[0x0][0x28] ;  /* 0x00000a00ff017b82 */ /* 0x000e300000000800 */
[----:B------:R-:W1:Y:S01]  /*0010*/  LDC R40, c[0x0][0x2e8] ;  /* 0x0000ba00ff287b82 */ /* 0x000e620000000800 */
[----:B------:R-:W-:Y:S01]  /*0020*/  ULDC.U8 UR4, c[0x0][0x2f4] ;  /* 0x0000bd0000047ab9 */ /* 0x000fe20000000000 */
[----:B------:R-:W-:Y:S01]  /*0030*/  ULDC.64 UR6, c[0x0][0x208] ;  /* 0x0000820000067ab9 */ /* 0x000fe20000000a00 */
[----:B------:R-:W-:Y:S01]  /*0040*/  ISETP.NE.AND P0, PT, RZ, UR4, PT ;  /* 0x00000004ff007c0c */ /* 0x000fe2000bf05270 */
[----:B------:R-:W-:Y:S01]  /*0050*/  ULDC.64 UR4, c[0x0][0x2e0] ;  /* 0x0000b80000047ab9 */ /* 0x000fe20000000a00 */
[----:B0-----:R-:W-:Y:S01]  /*0060*/  VIADD R1, R1, 0xffffffe8 ;  /* 0xffffffe801017836 */ /* 0x001fe20000000000 */
[----:B------:R-:W-:Y:S01]  /*0070*/  MOV R9, UR5 ;  /* 0x0000000500097c02 */ /* 0x000fe20008000f00 */
[----:B------:R-:W-:Y:S01]  /*0080*/  IMAD.U32 R8, RZ, RZ, UR4 ;  /* 0x00000004ff087e24 */ /* 0x000fe2000f8e00ff */
[----:B------:R-:W0:Y:S08]  /*0090*/  LDC R41, c[0x0][0x2ec] ;  /* 0x0000bb00ff297b82 */ /* 0x000e300000000800 */
[----:B------:R-:W2:Y:S01]  /*00a0*/  @P0 LDG.E.64 R2, desc[UR6][R8.64] ;  /* 0x0000000608020981 */ /* 0x000ea2000c1e1b00 */
[----:B------:R-:W3:Y:S01]  /*00b0*/  @P0 LDC R7, c[0x0][0x2f0] ;  /* 0x0000bc00ff070b82 */ /* 0x000ee20000000800 */
[----:B-1----:R-:W-:Y:S01]  /*00c0*/  @P0 IMAD.MOV.U32 R4, RZ, RZ, R40 ;  /* 0x000000ffff040224 */ /* 0x002fe200078e0028 */
[----:B------:R-:W1:Y:S01]  /*00d0*/  S2R R14, SR_TID.X ;  /* 0x00000000000e7919 */ /* 0x000e620000002100 */
[----:B------:R-:W1:Y:S01]  /*00e0*/  S2R R13, SR_CTAID.X ;  /* 0x00000000000d7919 */ /* 0x000e620000002500 */
[----:B------:R-:W-:-:S04]  /*00f0*/  ULDC UR8, c[0x0][0x0] ;  /* 0x0000000000087ab9 */ /* 0x000fc80000000800 */
[----:B------:R-:W4:Y:S01]  /*0100*/  LDC R12, c[0x0][0x218] ;  /* 0x00008600ff0c7b82 */ /* 0x000f220000000800 */
[----:B0-----:R-:W-:-:S06]  /*0110*/  @P0 IMAD.MOV.U32 R5, RZ, RZ, R41 ;  /* 0x000000ffff050224 */ /* 0x001fcc00078e0029 */
[----:B------:R-:W3:Y:S01]  /*0120*/  @P0 LDG.E.64 R4, desc[UR6][R4.64] ;  /* 0x0000000604040981 */ /* 0x000ee2000c1e1b00 */
[----:B-1----:R-:W-:Y:S01]  /*0130*/  IMAD R0, R13, UR8, R14 ;  /* 0x000000080d007c24 */ /* 0x002fe2000f8e020e */
        /* <DEDUP_REMOVED lines=94> */
.L_x_13094:
[----:B------:R-:W-:Y:S05]  /*0720*/  BSYNC B0 ;  /* 0x0000000000007941 */ /* 0x000fea0003800000 */
.L_x_13093:
        /* <DEDUP_REMOVED lines=18> */
.L_x_13096:
[----:B------:R-:W-:Y:S05]  /*0850*/  BSYNC B0 ;  /* 0x0000000000007941 */ /* 0x000fea0003800000 */
.L_x_13095:
        /* <DEDUP_REMOVED lines=18> */
.L_x_13098:
[----:B------:R-:W-:Y:S05]  /*0980*/  BSYNC B0 ;  /* 0x0000000000007941 */ /* 0x000fea0003800000 */
.L_x_13097:
[----:B------:R-:W-:Y:S04]  /*0990*/  BSSY B0, `(.L_x_13099) ;  /* 0x0000012000007945 */ /* 0x000fe80003800000 */
[----:B------:R-:W-:Y:S05]  /*09a0*/  @!P4 BRA `(.L_x_13100) ;  /* 0x000000000040c947 */ /* 0x000fea0003800000 */
        /* <DEDUP_REMOVED lines=16> */
.L_x_13100:
[----:B------:R-:W-:Y:S05]  /*0ab0*/  BSYNC B0 ;  /* 0x0000000000007941 */ /* 0x000fea0003800000 */
.L_x_13099:
        /* <DEDUP_REMOVED lines=13> */
.L_x_13102:
[----:B------:R-:W-:Y:S05]  /*0b90*/  BSYNC B0 ;  /* 0x0000000000007941 */ /* 0x000fea0003800000 */
.L_x_13101:
[----:B------:R-:W-:Y:S01]  /*0ba0*/  ULDC UR8, c[0x0][0x214] ;  /* 0x0000850000087ab9 */ /* 0x000fe20000000800 */
[----:B------:R-:W-:Y:S02]  /*0bb0*/  LOP3.LUT R49, R49, UR27, R50, 0x96, !PT ;  /* 0x0000001b31317c12 */ /* 0x000fe4000f8e9632 */
[----:B------:R-:W-:-:S13]  /*0bc0*/  ISETP.GE.AND P1, PT, R6, UR8, PT ;  /* 0x0000000806007c0c */ /* 0x000fda000bf26270 */
[----:B------:R-:W-:Y:S05]  /*0bd0*/  @P1 EXIT ;  /* 0x000000000000194d */ /* 0x000fea0003800000 */
[----:B------:R-:W-:Y:S01]  /*0be0*/  SHF.L.U32 R36, R36, 0x10, RZ ;  /* 0x0000001024247819 */ /* 0x000fe200000006ff */
[----:B------:R-:W-:Y:S01]  /*0bf0*/  IMAD.U32 R7, R37, 0x10000, RZ ;  /* 0x0001000025077824 */ /* 0x000fe200078e00ff */
[----:B------:R-:W-:Y:S01]  /*0c00*/  SHF.L.U32 R119, R8, 0x10, RZ ;  /* 0x0000001008777819 */ /* 0x000fe200000006ff */
[----:B------:R-:W-:Y:S01]  /*0c10*/  IMAD.U32 R115, R9, 0x10000, RZ ;  /* 0x0001000009737824 */ /* 0x000fe200078e00ff */
[----:B------:R-:W-:Y:S01]  /*0c20*/  SHF.L.U32 R8, R11, 0x10, RZ ;  /* 0x000000100b087819 */ /* 0x000fe200000006ff */
[----:B-----5:R-:W-:Y:S01]  /*0c30*/  IMAD.U32 R9, R32, 0x10000, RZ ;  /* 0x0001000020097824 */ /* 0x020fe200078e00ff */
[----:B------:R-:W-:Y:S01]  /*0c40*/  STL [R1+0x8], R36 ;  /* 0x0000082401007387 */ /* 0x000fe20000100800 */
[C---:B------:R-:W-:Y:S01]  /*0c50*/  PRMT R87, R12.reuse, 0x7632, R87 ;  /* 0x000076320c577816 */ /* 0x040fe20000000057 */
[----:B------:R-:W-:Y:S01]  /*0c60*/  IMAD.U32 R11, R12, 0x10000, RZ ;  /* 0x000100000c0b7824 */ /* 0x000fe200078e00ff */
[C---:B------:R-:W-:Y:S01]  /*0c70*/  PRMT R89, R13.reuse, 0x7632, R89 ;  /* 0x000076320d597816 */ /* 0x040fe20000000059 */
[----:B------:R0:W-:Y:S01]  /*0c80*/  STL [R1], R7 ;  /* 0x0000000701007387 */ /* 0x0001e20000100800 */
[----:B------:R-:W-:Y:S01]  /*0c90*/  SHF.L.U32 R12, R13, 0x10, RZ ;  /* 0x000000100d0c7819 */ /* 0x000fe200000006ff */
[C---:B------:R-:W-:Y:S01]  /*0ca0*/  IMAD.U32 R118, R20.reuse, 0x10000, RZ ;  /* 0x0001000014767824 */ /* 0x040fe200078e00ff */
[----:B------:R-:W-:Y:S01]  /*0cb0*/  PRMT R116, R20, 0x7632, R116 ;  /* 0x0000763214747816 */ /* 0x000fe20000000074 */
[----:B------:R1:W-:Y:S01]  /*0cc0*/  STL [R1+0x4], R9 ;  /* 0x0000040901007387 */ /* 0x0003e20000100800 */
[C---:B------:R-:W-:Y:S01]  /*0cd0*/  PRMT R91, R14.reuse, 0x7632, R91 ;  /* 0x000076320e5b7816 */ /* 0x040fe2000000005b */
[----:B------:R-:W-:Y:S01]  /*0ce0*/  IMAD.U32 R13, R14, 0x10000, RZ ;  /* 0x000100000e0d7824 */ /* 0x000fe200078e00ff */
[C---:B------:R-:W-:Y:S01]  /*0cf0*/  PRMT R84, R21.reuse, 0x7632, R84 ;  /* 0x0000763215547816 */ /* 0x040fe20000000054 */
[----:B------:R-:W-:Y:S01]  /*0d00*/  IMAD.U32 R114, R21, 0x10000, RZ ;  /* 0x0001000015727824 */ /* 0x000fe200078e00ff */
[----:B------:R-:W-:Y:S01]  /*0d10*/  PRMT R85, R22, 0x7632, R85 ;  /* 0x0000763216557816 */ /* 0x000fe20000000055 */
[----:B0-----:R-:W-:Y:S01]  /*0d20*/  IMAD.U32 R7, R10, 0x10000, RZ ;  /* 0x000100000a077824 */ /* 0x001fe200078e00ff */
[C---:B------:R-:W-:Y:S01]  /*0d30*/  PRMT R86, R23.reuse, 0x7632, R86 ;  /* 0x0000763217567816 */ /* 0x040fe20000000056 */
[----:B------:R-:W-:Y:S01]  /*0d40*/  IMAD.U32 R10, R23, 0x10000, RZ ;  /* 0x00010000170a7824 */ /* 0x000fe200078e00ff */
[C---:B------:R-:W-:Y:S01]  /*0d50*/  PRMT R93, R15.reuse, 0x7632, R93 ;  /* 0x000076320f5d7816 */ /* 0x040fe2000000005d */
[----:B------:R-:W-:Y:S01]  /*0d60*/  IMAD.U32 R14, R15, 0x10000, RZ ;  /* 0x000100000f0e7824 */ /* 0x000fe200078e00ff */
[----:B-1----:R-:W-:Y:S01]  /*0d70*/  SHF.L.U32 R9, R22, 0x10, RZ ;  /* 0x0000001016097819 */ /* 0x002fe200000006ff */
[----:B------:R-:W-:Y:S01]  /*0d80*/  IMAD R41, R41, -0x326172a9, RZ ;  /* 0xcd9e8d5729297824 */ /* 0x000fe200078e02ff */
[C---:B------:R-:W-:Y:S01]  /*0d90*/  PRMT R88, R16.reuse, 0x7632, R88 ;  /* 0x0000763210587816 */ /* 0x040fe20000000058 */
[----:B------:R-:W-:Y:S01]  /*0da0*/  IMAD.HI.U32 R20, R49, -0x326172a9, RZ ;  /* 0xcd9e8d5731147827 */ /* 0x000fe200078e00ff */
[----:B------:R-:W-:Y:S01]  /*0db0*/  SHF.L.U32 R15, R16, 0x10, RZ ;  /* 0x00000010100f7819 */ /* 0x000fe200000006ff */
[----:B------:R-:W-:Y:S01]  /*0dc0*/  BSSY B0, `(.L_x_13103) ;  /* 0x0001154000007945 */ /* 0x000fe20003800000 */
[----:B------:R-:W-:Y:S01]  /*0dd0*/  PRMT R90, R17, 0x7632, R90 ;  /* 0x00007632115a7816 */ /* 0x000fe2000000005a */
[----:B------:R-:W-:Y:S01]  /*0de0*/  IMAD R21, R42, -0x2daee0ad, RZ ;  /* 0xd2511f532a157824 */ /* 0x000fe200078e02ff */
[----:B------:R-:W-:Y:S01]  /*0df0*/  PRMT R156, R32, 0x7632, R156 ;  /* 0x00007632209c7816 */ /* 0x000fe2000000009c */
[----:B------:R-:W-:Y:S01]  /*0e00*/  IMAD.WIDE.U32 R22, R46, -0x2daee0ad, RZ ;  /* 0xd2511f532e167825 */ /* 0x000fe200078e00ff */
[----:B------:R-:W-:Y:S01]  /*0e10*/  PRMT R154, R33, 0x7632, R154 ;  /* 0x00007632219a7816 */ /* 0x000fe2000000009a */
[----:B------:R-:W-:Y:S01]  /*0e20*/  ULDC.U8 UR8, c[0x0][0x2a0] ;  /* 0x0000a80000087ab9 */ /* 0x000fe20000000000 */
        /* <DEDUP_REMOVED lines=27> */
[----:B------:R-:W-:Y:S01]  /*0fe0*/  HFMA2.MMA R27, -RZ, RZ, 0, 0 ;  /* 0x00000000ff1b7435 */ /* 0x000fe200000001ff */
[----:B------:R-:W-:Y:S01]  /*0ff0*/  LOP3.LUT R19, R20, UR28, R41, 0x96, !PT ;  /* 0x0000001c14137c12 */ /* 0x000fe2000f8e9629 */
[----:B------:R-:W-:Y:S01]  /*1000*/  IMAD.U32 R158, R28, 0x10000, RZ ;  /* 0x000100001c9e7824 */ /* 0x000fe200078e00ff */
[----:B------:R-:W-:Y:S01]  /*1010*/  LOP3.LUT R20, R23, UR29, R21, 0x96, !PT ;  /* 0x0000001d17147c12 */ /* 0x000fe2000f8e9615 */
[----:B------:R-:W-:Y:S01]  /*1020*/  IMAD.MOV.U32 R21, RZ, RZ, R22 ;  /* 0x000000ffff157224 */ /* 0x000fe200078e0016 */
        /* <DEDUP_REMOVED lines=53> */
[----:B------:R-:W-:-:S07]  /*1380*/  IMAD.U32 R93, R93, 0x10000, RZ ;  /* 0x000100005d5d7824 */ /* 0x000fce00078e00ff */
.L_x_13493:
[----:B------:R-:W0:Y:S08]  /*1390*/  LDC.64 R80, c[0x0][0x280] ;  /* 0x0000a000ff507b82 */ /* 0x000e300000000a00 */
[----:B------:R-:W1:Y:S01]  /*13a0*/  LDC R108, c[0x0][0x218] ;  /* 0x00008600ff6c7b82 */ /* 0x000e620000000800 */
[----:B0-----:R-:W-:-:S05]  /*13b0*/  IMAD.WIDE R80, R6, 0x4, R80 ;  /* 0x0000000406507825 */ /* 0x001fca00078e0250 */
[----:B------:R0:W2:Y:S01]  /*13c0*/  LDG.E R83, desc[UR6][R80.64] ;  /* 0x0000000650537981 */ /* 0x0000a2000c1e1900 */
[----:B------:R-:W3:Y:S01]  /*13d0*/  S2R R110, SR_TID.X ;  /* 0x00000000006e7919 */ /* 0x000ee20000002100 */
[----:B0-----:R-:W0:Y:S01]  /*13e0*/  LDC.64 R80, c[0x0][0x288] ;  /* 0x0000a200ff507b82 */ /* 0x001e220000000a00 */
[C---:B-1----:R-:W-:Y:S01]  /*13f0*/  IMAD R82, R6.reuse, R108, RZ ;  /* 0x0000006c06527224 */ /* 0x042fe200078e02ff */
[----:B------:R-:W-:Y:S01]  /*1400*/  BSSY B1, `(.L_x_13104) ;  /* 0x0000324000017945 */ /* 0x000fe20003800000 */
[----:B0-----:R-:W-:-:S06]  /*1410*/  IMAD.WIDE R80, R6, 0x4, R80 ;  /* 0x0000000406507825 */ /* 0x001fcc00078e0250 */
[----:B-----5:R0:W5:Y:S02]  /*1420*/  LDG.E R80, desc[UR6][R80.64] ;  /* 0x0000000650507981 */ /* 0x020164000c1e1900 */
[----:B0-----:R-:W-:Y:S02]  /*1430*/  SHF.R.S32.HI R81, RZ, 0x1f, R6 ;  /* 0x0000001fff517819 */ /* 0x001fe40000011406 */
[----:B--2---:R-:W-:-:S13]  /*1440*/  ISETP.GE.AND P1, PT, R83, 0x1, PT ;  /* 0x000000015300780c */ /* 0x004fda0003f26270 */
[----:B------:R-:W-:-:S04]  /*1450*/  @P1 VIADD R107, R83, 0xffffffff ;  /* 0xffffffff536b1836 */ /* 0x000fc80000000000 */
[----:B------:R-:W-:Y:S01]  /*1460*/  @P1 IMAD R108, R107, R108, RZ ;  /* 0x0000006c6b6c1224 */ /* 0x000fe200078e02ff */
[----:B------:R-:W-:-:S04]  /*1470*/  SHF.R.S32.HI R107, RZ, 0x1f, R82 ;  /* 0x0000001fff6b7819 */ /* 0x000fc80000011452 */
[----:B------:R-:W-:Y:S01]  /*1480*/  LEA.HI R107, R107, R82, RZ, 0x3 ;  /* 0x000000526b6b7211 */ /* 0x000fe200078f18ff */
[----:B------:R-:W-:Y:S01]  /*1490*/  IMAD.MOV.U32 R82, RZ, RZ, RZ ;  /* 0x000000ffff527224 */ /* 0x000fe200078e00ff */
[----:B------:R-:W-:Y:S02]  /*14a0*/  @P1 SHF.R.S32.HI R109, RZ, 0x1f, R108 ;  /* 0x0000001fff6d1819 */ /* 0x000fe4000001146c */
[----:B------:R-:W-:Y:S02]  /*14b0*/  LEA.HI.SX32 R107, R107, R4, 0x1d ;  /* 0x000000046b6b7211 */ /* 0x000fe400078feaff */
[----:B------:R-:W-:Y:S02]  /*14c0*/  @P1 LEA.HI R109, R109, R108, RZ, 0x3 ;  /* 0x0000006c6d6d1211 */ /* 0x000fe400078f18ff */
[----:B---3--:R-:W-:-:S04]  /*14d0*/  @P1 LOP3.LUT R4, R110, 0x1f, RZ, 0xc0, !PT ;  /* 0x0000001f6e041812 */ /* 0x008fc800078ec0ff */
[----:B------:R-:W-:Y:S01]  /*14e0*/  @P1 LEA.HI.SX32 R82, R109, R4, 0x1d ;  /* 0x000000046d521211 */ /* 0x000fe200078feaff */
[----:B------:R-:W-:Y:S06]  /*14f0*/  @!P0 BRA `(.L_x_13105) ;  /* 0x0000003000508947 */ /* 0x000fec0003800000 */
[----:B------:R-:W0:Y:S08]  /*1500*/  LDC.64 R108, c[0x0][0x230] ;  /* 0x00008c00ff6c7b82 */ /* 0x000e300000000a00 */
[----:B------:R-:W1:Y:S01]  /*1510*/  @P1 LDC.64 R44, c[0x0][0x220] ;  /* 0x00008800ff2c1b82 */ /* 0x000e620000000a00 */
[----:B0-----:R-:W-:-:S04]  /*1520*/  ISETP.NE.U32.AND P2, PT, R108, RZ, PT ;  /* 0x000000ff6c00720c */ /* 0x001fc80003f45070 */
[----:B------:R-:W-:-:S13]  /*1530*/  ISETP.NE.AND.EX P2, PT, R109, RZ, PT, P2 ;  /* 0x000000ff6d00720c */ /* 0x000fda0003f45320 */
[----:B------:R-:W0:Y:S01]  /*1540*/  @P2 LDC.64 R34, c[0x0][0x230] ;  /* 0x00008c00ff222b82 */ /* 0x000e220000000a00 */
[----:B-1----:R-:W-:-:S05]  /*1550*/  @P1 IMAD.WIDE.U32 R44, R82, 0x10, R44 ;  /* 0x00000010522c1825 */ /* 0x002fca00078e002c */
[----:B------:R1:W5:Y:S01]  /*1560*/  @P1 LDG.E.128 R36, desc[UR6][R44.64] ;  /* 0x000000062c241981 */ /* 0x000362000c1e1d00 */
[----:B0-----:R-:W-:-:S05]  /*1570*/  @P2 IMAD.WIDE.U32 R34, R107, 0x20, R34 ;  /* 0x000000206b222825 */ /* 0x001fca00078e0022 */
[----:B------:R-:W2:Y:S01]  /*1580*/  @P2 LDG.E.128 R28, desc[UR6][R34.64] ;  /* 0x00000006221c2981 */ /* 0x000ea2000c1e1d00 */
[----:B------:R-:W-:-:S03]  /*1590*/  ISETP.GT.AND P3, PT, R83, RZ, PT ;  /* 0x000000ff5300720c */ /* 0x000fc60003f64270 */
[----:B------:R1:W5:Y:S01]  /*15a0*/  @P2 LDG.E.128 R40, desc[UR6][R34.64+0x10] ;  /* 0x0000100622282981 */ /* 0x000362000c1e1d00 */
[----:B------:R-:W-:Y:S09]  /*15b0*/  BSSY B2, `(.L_x_13106) ;  /* 0x000005c000027945 */ /* 0x000ff20003800000 */
[----:B------:R-:W-:-:S04]  /*15c0*/  @!P3 ISETP.NE.U32.AND P4, PT, R108, RZ, PT ;  /* 0x000000ff6c00b20c */ /* 0x000fc80003f85070 */
[----:B------:R-:W-:Y:S02]  /*15d0*/  @!P3 ISETP.NE.AND.EX P4, PT, R109, RZ, PT, P4 ;  /* 0x000000ff6d00b20c */ /* 0x000fe40003f85340 */
[----:B------:R-:W-:Y:S02]  /*15e0*/  @!P3 MOV R47, R22 ;  /* 0x00000016002fb202 */ /* 0x000fe40000000f00 */
[----:B--2---:R-:W-:Y:S01]  /*15f0*/  @!P3 FSEL R32, R28, RZ, P4 ;  /* 0x000000ff1c20b208 */ /* 0x004fe20002000000 */
[----:B-1----:R-:W-:Y:S08]  /*1600*/  @!P3 BRA `(.L_x_13107) ;  /* 0x000000040058b947 */ /* 0x002ff00003800000 */
        /* <DEDUP_REMOVED lines=12> */
.L_x_13109:
[----:B------:R-:W-:-:S07]  /*16d0*/  IMAD.MOV.U32 R46, RZ, RZ, R26 ;  /* 0x000000ffff2e7224 */ /* 0x000fce00078e001a */
.L_x_13110:
[----:B------:R-:W-:Y:S05]  /*16e0*/  BSYNC B3 ;  /* 0x0000000000037941 */ /* 0x000fea0003800000 */
.L_x_13108:
        /* <DEDUP_REMOVED lines=16> */
.L_x_13114:
[----:B------:R-:W-:Y:S05]  /*17f0*/  BSYNC B4 ;  /* 0x0000000000047941 */ /* 0x000fea0003800000 */
.L_x_13113:
        /* <DEDUP_REMOVED lines=43> */
[----:B------:R-:W-:-:S07]  /*1ab0*/  IMAD.MOV.U32 R21, RZ, RZ, R32 ;  /* 0x000000ffff157224 */ /* 0x000fce00078e0020 */
.L_x_13112:
[----:B------:R-:W-:Y:S05]  /*1ac0*/  BSYNC B3 ;  /* 0x0000000000037941 */ /* 0x000fea0003800000 */
.L_x_13111:
[----:B------:R-:W-:Y:S01]  /*1ad0*/  I2FP.F32.U32 R22, R46 ;  /* 0x0000002e00167245 */ /* 0x000fe20000201000 */
[----:B------:R-:W-:Y:S02]  /*1ae0*/  IMAD.MOV.U32 R33, RZ, RZ, 0x2f800000 ;  /* 0x2f800000ff217424 */ /* 0x000fe400078e00ff */
[----:B-----5:R-:W-:Y:S02]  /*1af0*/  IMAD.U32 R32, R36, 0x10000, RZ ;  /* 0x0001000024207824 */ /* 0x020fe400078e00ff */
[----:B------:R-:W-:Y:S02]  /*1b00*/  FFMA.FTZ R22, R22, R33, 1.1641532182693481445e-10 ;  /* 0x2f00000016167423 */ /* 0x000fe40000010021 */
[----:B------:R-:W-:-:S03]  /*1b10*/  FMUL.FTZ R32, R32, UR11 ;  /* 0x0000000b20207c20 */ /* 0x000fc60008410000 */
[----:B------:R-:W-:Y:S01]  /*1b20*/  FSETP.GTU.FTZ.AND P4, PT, R22, UR9, PT ;  /* 0x0000000916007c0b */ /* 0x000fe2000bf9c000 */
[----:B------:R-:W-:-:S03]  /*1b30*/  FMUL.FTZ R32, R32, UR10 ;  /* 0x0000000a20207c20 */ /* 0x000fc60008410000 */
[----:B------:R-:W-:Y:S02]  /*1b40*/  SEL R95, RZ, 0x1, P4 ;  /* 0x00000001ff5f7807 */ /* 0x000fe40002000000 */
[----:B------:R-:W-:-:S05]  /*1b50*/  FSEL R32, R32, RZ, !P4 ;  /* 0x000000ff20207208 */ /* 0x000fca0006000000 */
[----:B------:R-:W-:-:S07]  /*1b60*/  @P2 FADD.FTZ R32, R28, R32 ;  /* 0x000000201c202221 */ /* 0x000fce0000010000 */
.L_x_13107:
[----:B------:R-:W-:Y:S05]  /*1b70*/  BSYNC B2 ;  /* 0x0000000000027941 */ /* 0x000fea0003800000 */
.L_x_13106:
[----:B------:R-:W-:Y:S01]  /*1b80*/  @!P3 ISETP.NE.U32.AND P4, PT, R108, RZ, PT ;  /* 0x000000ff6c00b20c */ /* 0x000fe20003f85070 */
[----:B------:R-:W-:Y:S01]  /*1b90*/  BSSY B2, `(.L_x_13115) ;  /* 0x000005c000027945 */ /* 0x000fe20003800000 */
[----:B------:R-:W-:Y:S02]  /*1ba0*/  @!P3 MOV R35, R47 ;  /* 0x0000002f0023b202 */ /* 0x000fe40000000f00 */
[----:B------:R-:W-:-:S04]  /*1bb0*/  @!P3 ISETP.NE.AND.EX P4, PT, R109, RZ, PT, P4 ;  /* 0x000000ff6d00b20c */ /* 0x000fc80003f85340 */
[----:B------:R-:W-:Y:S01]  /*1bc0*/  @!P3 FSEL R33, R29, RZ, P4 ;  /* 0x000000ff1d21b208 */ /* 0x000fe20002000000 */
[----:B------:R-:W-:Y:S08]  /*1bd0*/  @!P3 BRA `(.L_x_13116) ;  /* 0x00000004005cb947 */ /* 0x000ff00003800000 */
        /* <DEDUP_REMOVED lines=12> */
.L_x_13118:
[----:B------:R-:W-:-:S07]  /*1ca0*/  IMAD.MOV.U32 R22, RZ, RZ, R26 ;  /* 0x000000ffff167224 */ /* 0x000fce00078e001a */
.L_x_13119:
[----:B------:R-:W-:Y:S05]  /*1cb0*/  BSYNC B3 ;  /* 0x0000000000037941 */ /* 0x000fea0003800000 */
.L_x_13117:
        /* <DEDUP_REMOVED lines=16> */
.L_x_13123:
[----:B------:R-:W-:Y:S05]  /*1dc0*/  BSYNC B4 ;  /* 0x0000000000047941 */ /* 0x000fea0003800000 */
.L_x_13122:
        /* <DEDUP_REMOVED lines=43> */
[----:B------:R-:W-:-:S10]  /*2080*/  IMAD.MOV.U32 R21, RZ, RZ, R34 ;  /* 0x000000ffff157224 */ /* 0x000fd400078e0022 */
.L_x_13121:
[----:B------:R-:W-:Y:S05]  /*2090*/  BSYNC B3 ;  /* 0x0000000000037941 */ /* 0x000fea0003800000 */
.L_x_13120:
        /* <DEDUP_REMOVED lines=11> */
.L_x_13116:
[----:B------:R-:W-:Y:S05]  /*2150*/  BSYNC B2 ;  /* 0x0000000000027941 */ /* 0x000fea0003800000 */
.L_x_13115:
        /* <DEDUP_REMOVED lines=18> */
.L_x_13127:
[----:B------:R-:W-:-:S07]  /*2280*/  IMAD.MOV.U32 R22, RZ, RZ, R26 ;  /* 0x000000ffff167224 */ /* 0x000fce00078e001a */
.L_x_13128:
[----:B------:R-:W-:Y:S05]  /*2290*/  BSYNC B3 ;  /* 0x0000000000037941 */ /* 0x000fea0003800000 */
.L_x_13126:
        /* <DEDUP_REMOVED lines=16> */
.L_x_13132:
[----:B------:R-:W-:Y:S05]  /*23a0*/  BSYNC B4 ;  /* 0x0000000000047941 */ /* 0x000fea0003800000 */
.L_x_13131:
        /* <DEDUP_REMOVED lines=44> */
.L_x_13130:
[----:B------:R-:W-:Y:S05]  /*2670*/  BSYNC B3 ;  /* 0x0000000000037941 */ /* 0x000fea0003800000 */
.L_x_13129:
        /* <DEDUP_REMOVED lines=10> */
.L_x_13125:
[----:B------:R-:W-:Y:S05]  /*2720*/  BSYNC B2 ;  /* 0x0000000000027941 */ /* 0x000fea0003800000 */
.L_x_13124:
        /* <DEDUP_REMOVED lines=18> */
.L_x_13136:
[----:B------:R-:W-:-:S07]  /*2850*/  IMAD.MOV.U32 R22, RZ, RZ, R26 ;  /* 0x000000ffff167224 */ /* 0x000fce00078e001a */
.L_x_13137:
[----:B------:R-:W-:Y:S05]  /*2860*/  BSYNC B3 ;  /* 0x0000000000037941 */ /* 0x000fea0003800000 */
.L_x_13135:
        /* <DEDUP_REMOVED lines=16> */
.L_x_13141:
[----:B------:R-:W-:Y:S05]  /*2970*/  BSYNC B4 ;  /* 0x0000000000047941 */ /* 0x000fea0003800000 */
.L_x_13140:
        /* <DEDUP_REMOVED lines=44> */
.L_x_13139:
[----:B------:R-:W-:Y:S05]  /*2c40*/  BSYNC B3 ;  /* 0x0000000000037941 */ /* 0x000fea0003800000 */
.L_x_13138:
        /* <DEDUP_REMOVED lines=11> */
.L_x_13134:
[----:B------:R-:W-:Y:S05]  /*2d00*/  BSYNC B2 ;  /* 0x0000000000027941 */ /* 0x000fea0003800000 */
.L_x_13133:
[----:B------:R-:W-:Y:S01]  /*2d10*/  @!P3 ISETP.NE.U32.AND P4, PT, R108, RZ, PT ;  /* 0x000000ff6c00b20c */ /* 0x000fe20003f85070 */
[----:B------:R-:W-:Y:S01]  /*2d20*/  BSSY B2, `(.L_x_13142) ;  /* 0x000005b000027945 */ /* 0x000fe20003800000 */
[----:B------:R-:W-:Y:S02]  /*2d30*/  @!P3 MOV R46, R45 ;  /* 0x0000002d002eb202 */ /* 0x000fe40000000f00 */
[----:B------:R-:W-:-:S04]  /*2d40*/  @!P3 ISETP.NE.AND.EX P4, PT, R109, RZ, PT, P4 ;  /* 0x000000ff6d00b20c */ /* 0x000fc80003f85340 */
[----:B-----5:R-:W-:Y:S01]  /*2d50*/  @!P3 FSEL R44, R40, RZ, P4 ;  /* 0x000000ff282cb208 */ /* 0x020fe20002000000 */
        /* <DEDUP_REMOVED lines=13> */
.L_x_13145:
[----:B------:R-:W-:-:S07]  /*2e30*/  IMAD.MOV.U32 R22, RZ, RZ, R26 ;  /* 0x000000ffff167224 */ /* 0x000fce00078e001a */
.L_x_13146:
[----:B------:R-:W-:Y:S05]  /*2e40*/  BSYNC B3 ;  /* 0x0000000000037941 */ /* 0x000fea0003800000 */
.L_x_13144:
        /* <DEDUP_REMOVED lines=16> */
.L_x_13150:
[----:B------:R-:W-:Y:S05]  /*2f50*/  BSYNC B4 ;  /* 0x0000000000047941 */ /* 0x000fea0003800000 */
.L_x_13149:
        /* <DEDUP_REMOVED lines=44> */
.L_x_13148:
[----:B------:R-:W-:Y:S05]  /*3220*/  BSYNC B3 ;  /* 0x0000000000037941 */ /* 0x000fea0003800000 */
.L_x_13147:
[----:B------:R-:W-:Y:S01]  /*3230*/  I2FP.F32.U32 R22, R22 ;  /* 0x0000001600167245 */ /* 0x000fe20000201000 */
[----:B------:R-:W-:Y:S02]  /*3240*/  IMAD.MOV.U32 R45, RZ, RZ, 0x2f800000 ;  /* 0x2f800000ff2d7424 */ /* 0x000fe400078e00ff */
        /* <DEDUP_REMOVED lines=8> */
.L_x_13143:
[----:B------:R-:W-:Y:S05]  /*32d0*/  BSYNC B2 ;  /* 0x0000000000027941 */ /* 0x000fea0003800000 */
.L_x_13142:
        /* <DEDUP_REMOVED lines=18> */
.L_x_13154:
[----:B------:R-:W-:-:S07]  /*3400*/  IMAD.MOV.U32 R22, RZ, RZ, R26 ;  /* 0x000000ffff167224 */ /* 0x000fce00078e001a */
.L_x_13155:
[----:B------:R-:W-:Y:S05]  /*3410*/  BSYNC B3 ;  /* 0x0000000000037941 */ /* 0x000fea0003800000 */
.L_x_13153:
        /* <DEDUP_REMOVED lines=16> */
.L_x_13159:
[----:B------:R-:W-:Y:S05]  /*3520*/  BSYNC B4 ;  /* 0x0000000000047941 */ /* 0x000fea0003800000 */
.L_x_13158:
        /* <DEDUP_REMOVED lines=44> */
.L_x_13157:
[----:B------:R-:W-:Y:S05]  /*37f0*/  BSYNC B3 ;  /* 0x0000000000037941 */ /* 0x000fea0003800000 */
.L_x_13156:
[----:B------:R-:W-:Y:S01]  /*3800*/  PRMT R45, R38, 0x7632, R45 ;  /* 0x00007632262d7816 */ /* 0x000fe2000000002d */
        /* <DEDUP_REMOVED lines=10> */
.L_x_13152:
[----:B------:R-:W-:Y:S05]  /*38b0*/  BSYNC B2 ;  /* 0x0000000000027941 */ /* 0x000fea0003800000 */
.L_x_13151:
        /* <DEDUP_REMOVED lines=18> */
.L_x_13163:
[----:B------:R-:W-:-:S07]  /*39e0*/  IMAD.MOV.U32 R22, RZ, RZ, R26 ;  /* 0x000000ffff167224 */ /* 0x000fce00078e001a */
.L_x_13164:
[----:B------:R-:W-:Y:S05]  /*39f0*/  BSYNC B3 ;  /* 0x0000000000037941 */ /* 0x000fea0003800000 */
.L_x_13162:
        /* <DEDUP_REMOVED lines=16> */
.L_x_13168:
[----:B------:R-:W-:Y:S05]  /*3b00*/  BSYNC B4 ;  /* 0x0000000000047941 */ /* 0x000fea0003800000 */
.L_x_13167:
        /* <DEDUP_REMOVED lines=44> */
.L_x_13166:
[----:B------:R-:W-:Y:S05]  /*3dd0*/  BSYNC B3 ;  /* 0x0000000000037941 */ /* 0x000fea0003800000 */
.L_x_13165:
        /* <DEDUP_REMOVED lines=10> */
.L_x_13161:
[----:B------:R-:W-:Y:S05]  /*3e80*/  BSYNC B2 ;  /* 0x0000000000027941 */ /* 0x000fea0003800000 */
.L_x_13160:
        /* <DEDUP_REMOVED lines=18> */
.L_x_13172:
[----:B------:R-:W-:-:S07]  /*3fb0*/  IMAD.MOV.U32 R47, RZ, RZ, R26 ;  /* 0x000000ffff2f7224 */ /* 0x000fce00078e001a */
.L_x_13173:
[----:B------:R-:W-:Y:S05]  /*3fc0*/  BSYNC B3 ;  /* 0x0000000000037941 */ /* 0x000fea0003800000 */
.L_x_13171:
        /* <DEDUP_REMOVED lines=16> */
.L_x_13177:
[----:B------:R-:W-:Y:S05]  /*40d0*/  BSYNC B4 ;  /* 0x0000000000047941 */ /* 0x000fea0003800000 */
.L_x_13176:
[----:B------:R-:W-:Y:S01]  /*40e0*/  IMAD.HI.U32 R20, R0, -0x326172a9, RZ ;  /* 0xcd9e8d5700147827 */ /* 0x000fe200078e00ff */
[----:B------:R-:W-:-:S03]  /*40f0*/  LOP3.LUT R22, R22, UR5, R27, 0x96, !PT ;  /* 0x0000000516167c12 */ /* 0x000fc6000f8e961b */
[----:B------:R-:W-:Y:S01]  /*4100*/  IMAD R19, R0, -0x326172a9, RZ ;  /* 0xcd9e8d5700137824 */ /* 0x000fe200078e02ff */
[----:B------:R-:W-:Y:S01]  /*4110*/  LOP3.LUT R20, R20, UR4, R3, 0x96, !PT ;  /* 0x0000000414147c12 */ /* 0x000fe2000f8e9603 */
[----:B------:R-:W-:Y:S01]  /*4120*/  IMAD.WIDE.U32 R108, R22, -0x326172a9, RZ ;  /* 0xcd9e8d57166c7825 */ /* 0x000fe200078e00ff */
[----:B------:R-:W-:-:S03]  /*4130*/  HFMA2.MMA R22, -RZ, RZ, 0, 0 ;  /* 0x00000000ff167435 */ /* 0x000fc600000001ff */
        /* <DEDUP_REMOVED lines=38> */
.L_x_13175:
[----:B------:R-:W-:Y:S05]  /*43a0*/  BSYNC B3 ;  /* 0x0000000000037941 */ /* 0x000fea0003800000 */
.L_x_13174:
        /* <DEDUP_REMOVED lines=11> */
.L_x_13170:
[----:B------:R-:W-:Y:S05]  /*4460*/  BSYNC B2 ;  /* 0x0000000000027941 */ /* 0x000fea0003800000 */
.L_x_13169:
[----:B------:R-:W0:Y:S01]  /*4470*/  LDC.64 R108, c[0x0][0x238] ;  /* 0x00008e00ff6c7b82 */ /* 0x000e220000000a00 */
[----:B------:R-:W-:Y:S01]  /*4480*/  BSSY B2, `(.L_x_13178) ;  /* 0x0000019000027945 */ /* 0x000fe20003800000 */
[----:B0-----:R-:W-:-:S05]  /*4490*/  IMAD.WIDE.U32 R108, R107, 0x20, R108 ;  /* 0x000000206b6c7825 */ /* 0x001fca00078e006c */
[----:B------:R0:W-:Y:S04]  /*44a0*/  STG.E.128 desc[UR6][R108.64], R32 ;  /* 0x000000206c007986 */ /* 0x0001e8000c101d06 */
[----:B------:R0:W-:Y:S01]  /*44b0*/  STG.E.128 desc[UR6][R108.64+0x10], R44 ;  /* 0x0000102c6c007986 */ /* 0x0001e2000c101d06 */
[----:B------:R-:W-:Y:S05]  /*44c0*/  @!P1 BRA `(.L_x_13179) ;  /* 0x0000000000509947 */ /* 0x000fea0003800000 */
[----:B0-----:R-:W-:Y:S02]  /*44d0*/  SHF.L.U32 R108, R101, 0x10, RZ ;  /* 0x00000010656c7819 */ /* 0x001fe400000006ff */
        /* <DEDUP_REMOVED lines=19> */
.L_x_13179:
[----:B------:R-:W-:Y:S05]  /*4610*/  BSYNC B2 ;  /* 0x0000000000027941 */ /* 0x000fea0003800000 */
.L_x_13178:
[----:B------:R-:W-:Y:S02]  /*4620*/  VIADD R107, R107, 0x20 ;  /* 0x000000206b6b7836 */ /* 0x000fe40000000000 */
[----:B------:R-:W-:-:S07]  /*4630*/  VIADD R82, R82, 0x20 ;  /* 0x0000002052527836 */ /* 0x000fce0000000000 */
.L_x_13105:
[----:B------:R-:W-:Y:S05]  /*4640*/  BSYNC B1 ;  /* 0x0000000000017941 */ /* 0x000fea0003800000 */
.L_x_13104:
[----:B------:R-:W-:Y:S01]  /*4650*/  ISETP.NE.AND P2, PT, R103, RZ, PT ;  /* 0x000000ff6700720c */ /* 0x000fe20003f45270 */
[----:B------:R-:W-:-:S12]  /*4660*/  BSSY B1, `(.L_x_13180) ;  /* 0x0000316000017945 */ /* 0x000fd80003800000 */
[----:B------:R-:W-:Y:S05]  /*4670*/  @!P2 BRA `(.L_x_13181) ;  /* 0x000000300050a947 */ /* 0x000fea0003800000 */
[----:B01----:R-:W0:Y:S08]  /*4680*/  LDC.64 R108, c[0x0][0x230] ;  /* 0x00008c00ff6c7b82 */ /* 0x003e300000000a00 */
        /* <DEDUP_REMOVED lines=28> */
.L_x_13185:
[----:B------:R-:W-:-:S07]  /*4850*/  IMAD.MOV.U32 R54, RZ, RZ, R26 ;  /* 0x000000ffff367224 */ /* 0x000fce00078e001a */
.L_x_13186:
[----:B------:R-:W-:Y:S05]  /*4860*/  BSYNC B3 ;  /* 0x0000000000037941 */ /* 0x000fea0003800000 */
.L_x_13184:
        /* <DEDUP_REMOVED lines=16> */
.L_x_13190:
[----:B------:R-:W-:Y:S05]  /*4970*/  BSYNC B4 ;  /* 0x0000000000047941 */ /* 0x000fea0003800000 */
.L_x_13189:
        /* <DEDUP_REMOVED lines=44> */
.L_x_13188:
[----:B------:R-:W-:Y:S05]  /*4c40*/  BSYNC B3 ;  /* 0x0000000000037941 */ /* 0x000fea0003800000 */
.L_x_13187:
        /* <DEDUP_REMOVED lines=10> */
.L_x_13183:
[----:B------:R-:W-:Y:S05]  /*4cf0*/  BSYNC B2 ;  /* 0x0000000000027941 */ /* 0x000fea0003800000 */
.L_x_13182:
        /* <DEDUP_REMOVED lines=18> */
.L_x_13194:
[----:B------:R-:W-:-:S07]  /*4e20*/  IMAD.MOV.U32 R22, RZ, RZ, R26 ;  /* 0x000000ffff167224 */ /* 0x000fce00078e001a */
.L_x_13195:
[----:B------:R-:W-:Y:S05]  /*4e30*/  BSYNC B3 ;  /* 0x0000000000037941 */ /* 0x000fea0003800000 */
.L_x_13193:
        /* <DEDUP_REMOVED lines=16> */
.L_x_13199:
[----:B------:R-:W-:Y:S05]  /*4f40*/  BSYNC B4 ;  /* 0x0000000000047941 */ /* 0x000fea0003800000 */
.L_x_13198:
        /* <DEDUP_REMOVED lines=44> */
.L_x_13197:
[----:B------:R-:W-:Y:S05]  /*5210*/  BSYNC B3 ;  /* 0x0000000000037941 */ /* 0x000fea0003800000 */
.L_x_13196:
        /* <DEDUP_REMOVED lines=11> */
.L_x_13192:
[----:B------:R-:W-:Y:S05]  /*52d0*/  BSYNC B2 ;  /* 0x0000000000027941 */ /* 0x000fea0003800000 */
.L_x_13191:
        /* <DEDUP_REMOVED lines=18> */
.L_x_13203:
[----:B------:R-:W-:-:S07]  /*5400*/  IMAD.MOV.U32 R22, RZ, RZ, R26 ;  /* 0x000000ffff167224 */ /* 0x000fce00078e001a */
.L_x_13204:
[----:B------:R-:W-:Y:S05]  /*5410*/  BSYNC B3 ;  /* 0x0000000000037941 */ /* 0x000fea0003800000 */
.L_x_13202:
        /* <DEDUP_REMOVED lines=16> */
.L_x_13208:
[----:B------:R-:W-:Y:S05]  /*5520*/  BSYNC B4 ;  /* 0x0000000000047941 */ /* 0x000fea0003800000 */
.L_x_13207:
        /* <DEDUP_REMOVED lines=44> */
.L_x_13206:
[----:B------:R-:W-:Y:S05]  /*57f0*/  BSYNC B3 ;  /* 0x0000000000037941 */ /* 0x000fea0003800000 */
.L_x_13205:
        /* <DEDUP_REMOVED lines=10> */
.L_x_13201:
[----:B------:R-:W-:Y:S05]  /*58a0*/  BSYNC B2 ;  /* 0x0000000000027941 */ /* 0x000fea0003800000 */
.L_x_13200:
        /* <DEDUP_REMOVED lines=18> */
.L_x_13212:
[----:B------:R-:W-:-:S07]  /*59d0*/  IMAD.MOV.U32 R22, RZ, RZ, R26 ;  /* 0x000000ffff167224 */ /* 0x000fce00078e001a */
.L_x_13213:
[----:B------:R-:W-:Y:S05]  /*59e0*/  BSYNC B3 ;  /* 0x0000000000037941 */ /* 0x000fea0003800000 */
.L_x_13211:
        /* <DEDUP_REMOVED lines=16> */
.L_x_13217:
[----:B------:R-:W-:Y:S05]  /*5af0*/  BSYNC B4 ;  /* 0x0000000000047941 */ /* 0x000fea0003800000 */
.L_x_13216:
        /* <DEDUP_REMOVED lines=44> */
.L_x_13215:
[----:B------:R-:W-:Y:S05]  /*5dc0*/  BSYNC B3 ;  /* 0x0000000000037941 */ /* 0x000fea0003800000 */
.L_x_13214:
        /* <DEDUP_REMOVED lines=11> */
.L_x_13210:
[----:B------:R-:W-:Y:S05]  /*5e80*/  BSYNC B2 ;  /* 0x0000000000027941 */ /* 0x000fea0003800000 */
.L_x_13209:
        /* <DEDUP_REMOVED lines=18> */
.L_x_13221:
[----:B------:R-:W-:-:S07]  /*5fb0*/  IMAD.MOV.U32 R22, RZ, RZ, R26 ;  /* 0x000000ffff167224 */ /* 0x000fce00078e001a */
.L_x_13222:
[----:B------:R-:W-:Y:S05]  /*5fc0*/  BSYNC B3 ;  /* 0x0000000000037941 */ /* 0x000fea0003800000 */
.L_x_13220:
        /* <DEDUP_REMOVED lines=16> */
.L_x_13226:
[----:B------:R-:W-:Y:S05]  /*60d0*/  BSYNC B4 ;  /* 0x0000000000047941 */ /* 0x000fea0003800000 */
.L_x_13225:
        /* <DEDUP_REMOVED lines=44> */
.L_x_13224:
[----:B------:R-:W-:Y:S05]  /*63a0*/  BSYNC B3 ;  /* 0x0000000000037941 */ /* 0x000fea0003800000 */
.L_x_13223:
        /* <DEDUP_REMOVED lines=10> */
.L_x_13219:
[----:B------:R-:W-:Y:S05]  /*6450*/  BSYNC B2 ;  /* 0x0000000000027941 */ /* 0x000fea0003800000 */
.L_x_13218:
        /* <DEDUP_REMOVED lines=18> */
.L_x_13230:
[----:B------:R-:W-:-:S07]  /*6580*/  IMAD.MOV.U32 R22, RZ, RZ, R26 ;  /* 0x000000ffff167224 */ /* 0x000fce00078e001a */
.L_x_13231:
[----:B------:R-:W-:Y:S05]  /*6590*/  BSYNC B3 ;  /* 0x0000000000037941 */ /* 0x000fea0003800000 */
.L_x_13229:
        /* <DEDUP_REMOVED lines=16> */
.L_x_13235:
[----:B------:R-:W-:Y:S05]  /*66a0*/  BSYNC B4 ;  /* 0x0000000000047941 */ /* 0x000fea0003800000 */
.L_x_13234:
        /* <DEDUP_REMOVED lines=44> */
.L_x_13233:
[----:B------:R-:W-:Y:S05]  /*6970*/  BSYNC B3 ;  /* 0x0000000000037941 */ /* 0x000fea0003800000 */
.L_x_13232:
        /* <DEDUP_REMOVED lines=11> */
.L_x_13228:
[----:B------:R-:W-:Y:S05]  /*6a30*/  BSYNC B2 ;  /* 0x0000000000027941 */ /* 0x000fea0003800000 */
.L_x_13227:
        /* <DEDUP_REMOVED lines=18> */
.L_x_13239:
[----:B------:R-:W-:-:S07]  /*6b60*/  IMAD.MOV.U32 R22, RZ, RZ, R26 ;  /* 0x000000ffff167224 */ /* 0x000fce00078e001a */
.L_x_13240:
[----:B------:R-:W-:Y:S05]  /*6b70*/  BSYNC B3 ;  /* 0x0000000000037941 */ /* 0x000fea0003800000 */
.L_x_13238:
        /* <DEDUP_REMOVED lines=16> */
.L_x_13244:
[----:B------:R-:W-:Y:S05]  /*6c80*/  BSYNC B4 ;  /* 0x0000000000047941 */ /* 0x000fea0003800000 */
.L_x_13243:
        /* <DEDUP_REMOVED lines=44> */
.L_x_13242:
[----:B------:R-:W-:Y:S05]  /*6f50*/  BSYNC B3 ;  /* 0x0000000000037941 */ /* 0x000fea0003800000 */
.L_x_13241:
        /* <DEDUP_REMOVED lines=10> */
.L_x_13237:
[----:B------:R-:W-:Y:S05]  /*7000*/  BSYNC B2 ;  /* 0x0000000000027941 */ /* 0x000fea0003800000 */
.L_x_13236:
        /* <DEDUP_REMOVED lines=18> */
.L_x_13248:
[----:B------:R-:W-:-:S07]  /*7130*/  IMAD.MOV.U32 R55, RZ, RZ, R26 ;  /* 0x000000ffff377224 */ /* 0x000fce00078e001a */
.L_x_13249:
[----:B------:R-:W-:Y:S05]  /*7140*/  BSYNC B3 ;  /* 0x0000000000037941 */ /* 0x000fea0003800000 */
.L_x_13247:
        /* <DEDUP_REMOVED lines=16> */
.L_x_13253:
[----:B------:R-:W-:Y:S05]  /*7250*/  BSYNC B4 ;  /* 0x0000000000047941 */ /* 0x000fea0003800000 */
.L_x_13252:
        /* <DEDUP_REMOVED lines=44> */
.L_x_13251:
[----:B------:R-:W-:Y:S05]  /*7520*/  BSYNC B3 ;  /* 0x0000000000037941 */ /* 0x000fea0003800000 */
.L_x_13250:
        /* <DEDUP_REMOVED lines=11> */
.L_x_13246:
[----:B------:R-:W-:Y:S05]  /*75e0*/  BSYNC B2 ;  /* 0x0000000000027941 */ /* 0x000fea0003800000 */
.L_x_13245:
        /* <DEDUP_REMOVED lines=26> */
.L_x_13255:
[----:B------:R-:W-:Y:S05]  /*7790*/  BSYNC B2 ;  /* 0x0000000000027941 */ /* 0x000fea0003800000 */
.L_x_13254:
[----:B------:R-:W-:Y:S02]  /*77a0*/  VIADD R107, R107, 0x20 ;  /* 0x000000206b6b7836 */ /* 0x000fe40000000000 */
[----:B------:R-:W-:-:S07]  /*77b0*/  VIADD R82, R82, 0x20 ;  /* 0x0000002052527836 */ /* 0x000fce0000000000 */
.L_x_13181:
[----:B------:R-:W-:Y:S05]  /*77c0*/  BSYNC B1 ;  /* 0x0000000000017941 */ /* 0x000fea0003800000 */
.L_x_13180:
        /* <DEDUP_REMOVED lines=32> */
.L_x_13261:
[----:B------:R-:W-:-:S07]  /*79d0*/  IMAD.MOV.U32 R62, RZ, RZ, R26 ;  /* 0x000000ffff3e7224 */ /* 0x000fce00078e001a */
.L_x_13262:
[----:B------:R-:W-:Y:S05]  /*79e0*/  BSYNC B3 ;  /* 0x0000000000037941 */ /* 0x000fea0003800000 */
.L_x_13260:
        /* <DEDUP_REMOVED lines=16> */
.L_x_13266:
[----:B------:R-:W-:Y:S05]  /*7af0*/  BSYNC B4 ;  /* 0x0000000000047941 */ /* 0x000fea0003800000 */
.L_x_13265:
        /* <DEDUP_REMOVED lines=44> */
.L_x_13264:
[----:B------:R-:W-:Y:S05]  /*7dc0*/  BSYNC B3 ;  /* 0x0000000000037941 */ /* 0x000fea0003800000 */
.L_x_13263:
        /* <DEDUP_REMOVED lines=10> */
.L_x_13259:
[----:B------:R-:W-:Y:S05]  /*7e70*/  BSYNC B2 ;  /* 0x0000000000027941 */ /* 0x000fea0003800000 */
.L_x_13258:
        /* <DEDUP_REMOVED lines=18> */
.L_x_13270:
[----:B------:R-:W-:-:S07]  /*7fa0*/  IMAD.MOV.U32 R22, RZ, RZ, R26 ;  /* 0x000000ffff167224 */ /* 0x000fce00078e001a */
.L_x_13271:
[----:B------:R-:W-:Y:S05]  /*7fb0*/  BSYNC B3 ;  /* 0x0000000000037941 */ /* 0x000fea0003800000 */
.L_x_13269:
        /* <DEDUP_REMOVED lines=16> */
.L_x_13275:
[----:B------:R-:W-:Y:S05]  /*80c0*/  BSYNC B4 ;  /* 0x0000000000047941 */ /* 0x000fea0003800000 */
.L_x_13274:
        /* <DEDUP_REMOVED lines=44> */
.L_x_13273:
[----:B------:R-:W-:Y:S05]  /*8390*/  BSYNC B3 ;  /* 0x0000000000037941 */ /* 0x000fea0003800000 */
.L_x_13272:
        /* <DEDUP_REMOVED lines=11> */
.L_x_13268:
[----:B------:R-:W-:Y:S05]  /*8450*/  BSYNC B2 ;  /* 0x0000000000027941 */ /* 0x000fea0003800000 */
.L_x_13267:
        /* <DEDUP_REMOVED lines=18> */
.L_x_13279:
[----:B------:R-:W-:-:S07]  /*8580*/  IMAD.MOV.U32 R22, RZ, RZ, R26 ;  /* 0x000000ffff167224 */ /* 0x000fce00078e001a */
.L_x_13280:
[----:B------:R-:W-:Y:S05]  /*8590*/  BSYNC B3 ;  /* 0x0000000000037941 */ /* 0x000fea0003800000 */
.L_x_13278:
        /* <DEDUP_REMOVED lines=16> */
.L_x_13284:
[----:B------:R-:W-:Y:S05]  /*86a0*/  BSYNC B4 ;  /* 0x0000000000047941 */ /* 0x000fea0003800000 */
.L_x_13283:
        /* <DEDUP_REMOVED lines=44> */
.L_x_13282:
[----:B------:R-:W-:Y:S05]  /*8970*/  BSYNC B3 ;  /* 0x0000000000037941 */ /* 0x000fea0003800000 */
.L_x_13281:
        /* <DEDUP_REMOVED lines=10> */
.L_x_13277:
[----:B------:R-:W-:Y:S05]  /*8a20*/  BSYNC B2 ;  /* 0x0000000000027941 */ /* 0x000fea0003800000 */
.L_x_13276:
        /* <DEDUP_REMOVED lines=18> */
.L_x_13288:
[----:B------:R-:W-:-:S07]  /*8b50*/  IMAD.MOV.U32 R22, RZ, RZ, R26 ;  /* 0x000000ffff167224 */ /* 0x000fce00078e001a */
.L_x_13289:
[----:B------:R-:W-:Y:S05]  /*8b60*/  BSYNC B3 ;  /* 0x0000000000037941 */ /* 0x000fea0003800000 */
.L_x_13287:
        /* <DEDUP_REMOVED lines=16> */
.L_x_13293:
[----:B------:R-:W-:Y:S05]  /*8c70*/  BSYNC B4 ;  /* 0x0000000000047941 */ /* 0x000fea0003800000 */
.L_x_13292:
        /* <DEDUP_REMOVED lines=44> */
.L_x_13291:
[----:B------:R-:W-:Y:S05]  /*8f40*/  BSYNC B3 ;  /* 0x0000000000037941 */ /* 0x000fea0003800000 */
.L_x_13290:
        /* <DEDUP_REMOVED lines=11> */
.L_x_13286:
[----:B------:R-:W-:Y:S05]  /*9000*/  BSYNC B2 ;  /* 0x0000000000027941 */ /* 0x000fea0003800000 */
.L_x_13285:
        /* <DEDUP_REMOVED lines=18> */
.L_x_13297:
[----:B------:R-:W-:-:S07]  /*9130*/  IMAD.MOV.U32 R22, RZ, RZ, R26 ;  /* 0x000000ffff167224 */ /* 0x000fce00078e001a */
.L_x_13298:
[----:B------:R-:W-:Y:S05]  /*9140*/  BSYNC B3 ;  /* 0x0000000000037941 */ /* 0x000fea0003800000 */
.L_x_13296:
        /* <DEDUP_REMOVED lines=16> */
.L_x_13302:
[----:B------:R-:W-:Y:S05]  /*9250*/  BSYNC B4 ;  /* 0x0000000000047941 */ /* 0x000fea0003800000 */
.L_x_13301:
        /* <DEDUP_REMOVED lines=44> */
.L_x_13300:
[----:B------:R-:W-:Y:S05]  /*9520*/  BSYNC B3 ;  /* 0x0000000000037941 */ /* 0x000fea0003800000 */
.L_x_13299:
        /* <DEDUP_REMOVED lines=10> */
.L_x_13295:
[----:B------:R-:W-:Y:S05]  /*95d0*/  BSYNC B2 ;  /* 0x0000000000027941 */ /* 0x000fea0003800000 */
.L_x_13294:
        /* <DEDUP_REMOVED lines=18> */
.L_x_13306:
[----:B------:R-:W-:-:S07]  /*9700*/  IMAD.MOV.U32 R22, RZ, RZ, R26 ;  /* 0x000000ffff167224 */ /* 0x000fce00078e001a */
.L_x_13307:
[----:B------:R-:W-:Y:S05]  /*9710*/  BSYNC B3 ;  /* 0x0000000000037941 */ /* 0x000fea0003800000 */
.L_x_13305:
        /* <DEDUP_REMOVED lines=16> */
.L_x_13311:
[----:B------:R-:W-:Y:S05]  /*9820*/  BSYNC B4 ;  /* 0x0000000000047941 */ /* 0x000fea0003800000 */
.L_x_13310:
        /* <DEDUP_REMOVED lines=44> */
.L_x_13309:
[----:B------:R-:W-:Y:S05]  /*9af0*/  BSYNC B3 ;  /* 0x0000000000037941 */ /* 0x000fea0003800000 */
.L_x_13308:
        /* <DEDUP_REMOVED lines=11> */
.L_x_13304:
[----:B------:R-:W-:Y:S05]  /*9bb0*/  BSYNC B2 ;  /* 0x0000000000027941 */ /* 0x000fea0003800000 */
.L_x_13303:
        /* <DEDUP_REMOVED lines=18> */
.L_x_13315:
[----:B------:R-:W-:-:S07]  /*9ce0*/  IMAD.MOV.U32 R22, RZ, RZ, R26 ;  /* 0x000000ffff167224 */ /* 0x000fce00078e001a */
.L_x_13316:
[----:B------:R-:W-:Y:S05]  /*9cf0*/  BSYNC B3 ;  /* 0x0000000000037941 */ /* 0x000fea0003800000 */
.L_x_13314:
        /* <DEDUP_REMOVED lines=16> */
.L_x_13320:
[----:B------:R-:W-:Y:S05]  /*9e00*/  BSYNC B4 ;  /* 0x0000000000047941 */ /* 0x000fea0003800000 */
.L_x_13319:
        /* <DEDUP_REMOVED lines=44> */
.L_x_13318:
[----:B------:R-:W-:Y:S05]  /*a0d0*/  BSYNC B3 ;  /* 0x0000000000037941 */ /* 0x000fea0003800000 */
.L_x_13317:
        /* <DEDUP_REMOVED lines=10> */
.L_x_13313:
[----:B------:R-:W-:Y:S05]  /*a180*/  BSYNC B2 ;  /* 0x0000000000027941 */ /* 0x000fea0003800000 */
.L_x_13312:
        /* <DEDUP_REMOVED lines=18> */
.L_x_13324:
[----:B------:R-:W-:-:S07]  /*a2b0*/  IMAD.MOV.U32 R63, RZ, RZ, R26 ;  /* 0x000000ffff3f7224 */ /* 0x000fce00078e001a */
.L_x_13325:
[----:B------:R-:W-:Y:S05]  /*a2c0*/  BSYNC B3 ;  /* 0x0000000000037941 */ /* 0x000fea0003800000 */
.L_x_13323:
        /* <DEDUP_REMOVED lines=16> */
.L_x_13329:
[----:B------:R-:W-:Y:S05]  /*a3d0*/  BSYNC B4 ;  /* 0x0000000000047941 */ /* 0x000fea0003800000 */
.L_x_13328:
        /* <DEDUP_REMOVED lines=44> */
.L_x_13327:
[----:B------:R-:W-:Y:S05]  /*a6a0*/  BSYNC B3 ;  /* 0x0000000000037941 */ /* 0x000fea0003800000 */
.L_x_13326:
[----:B------:R-:W-:Y:S01]  /*a6b0*/  HFMA2.MMA R108, -RZ, RZ, 0.1171875, 0 ;  /* 0x2f800000ff6c7435 */ /* 0x000fe200000001ff */
[----:B------:R-:W-:Y:S02]  /*a6c0*/  PRMT R102, R39, 0x7632, R102 ;  /* 0x0000763227667816 */ /* 0x000fe40000000066 */
[----:B------:R-:W-:-:S03]  /*a6d0*/  I2FP.F32.U32 R63, R63 ;  /* 0x0000003f003f7245 */ /* 0x000fc60000201000 */
[----:B------:R-:W-:-:S04]  /*a6e0*/  IMAD.U32 R102, R102, 0x10000, RZ ;  /* 0x0001000066667824 */ /* 0x000fc800078e00ff */
[----:B------:R-:W-:Y:S01]  /*a6f0*/  FFMA.FTZ R63, R63, R108, 1.1641532182693481445e-10 ;  /* 0x2f0000003f3f7423 */ /* 0x000fe2000001006c */
[----:B------:R-:W-:-:S04]  /*a700*/  FMUL.FTZ R102, R102, UR11 ;  /* 0x0000000b66667c20 */ /* 0x000fc80008410000 */
[----:B------:R-:W-:Y:S01]  /*a710*/  FMUL.FTZ R108, R102, UR10 ;  /* 0x0000000a666c7c20 */ /* 0x000fe20008410000 */
[----:B------:R-:W-:-:S04]  /*a720*/  FSETP.GTU.FTZ.AND P3, PT, R63, UR9, PT ;  /* 0x000000093f007c0b */ /* 0x000fc8000bf7c000 */
[----:B------:R-:W-:Y:S02]  /*a730*/  FSEL R63, R108, RZ, !P3 ;  /* 0x000000ff6c3f7208 */ /* 0x000fe40005800000 */
[----:B------:R-:W-:-:S03]  /*a740*/  SEL R102, RZ, 0x1, P3 ;  /* 0x00000001ff667807 */ /* 0x000fc60001800000 */
[----:B------:R-:W-:-:S07]  /*a750*/  @P2 FADD.FTZ R63, R43, R63 ;  /* 0x0000003f2b3f2221 */ /* 0x000fce0000010000 */
.L_x_13322:
[----:B------:R-:W-:Y:S05]  /*a760*/  BSYNC B2 ;  /* 0x0000000000027941 */ /* 0x000fea0003800000 */
.L_x_13321:
        /* <DEDUP_REMOVED lines=26> */
.L_x_13331:
[----:B------:R-:W-:Y:S05]  /*a910*/  BSYNC B2 ;  /* 0x0000000000027941 */ /* 0x000fea0003800000 */
.L_x_13330:
[----:B------:R-:W-:Y:S01]  /*a920*/  VIADD R107, R107, 0x20 ;  /* 0x000000206b6b7836 */ /* 0x000fe20000000000 */
[----:B------:R-:W-:-:S07]  /*a930*/  IADD3 R82, R82, 0x20, RZ ;  /* 0x0000002052527810 */ /* 0x000fce0007ffe0ff */
.L_x_13257:
[----:B------:R-:W-:Y:S05]  /*a940*/  BSYNC B1 ;  /* 0x0000000000017941 */ /* 0x000fea0003800000 */
.L_x_13256:
        /* <DEDUP_REMOVED lines=16> */
[----:B------:R-:W-:Y:S01]  /*aa50*/  @!P3 ISETP.NE.AND.EX P4, PT, R109, RZ, PT, P4 ;  /* 0x000000ff6d00b20c */ /* 0x000fe20003f85340 */
[----:B------:R-:W-:-:S03]  /*aa60*/  @!P3 IMAD.MOV.U32 R71, RZ, RZ, R22 ;  /* 0x000000ffff47b224 */ /* 0x000fc600078e0016 */
[----:B--2---:R-:W-:Y:S01]  /*aa70*/  @!P3 FSEL R64, R28, RZ, P4 ;  /* 0x000000ff1c40b208 */ /* 0x004fe20002000000 */
[----:B-1----:R-:W-:Y:S08]  /*aa80*/  @!P3 BRA `(.L_x_13335) ;  /* 0x000000040058b947 */ /* 0x002ff00003800000 */
        /* <DEDUP_REMOVED lines=12> */
.L_x_13337:
[----:B------:R-:W-:-:S07]  /*ab50*/  MOV R70, R26 ;  /* 0x0000001a00467202 */ /* 0x000fce0000000f00 */
.L_x_13338:
[----:B------:R-:W-:Y:S05]  /*ab60*/  BSYNC B3 ;  /* 0x0000000000037941 */ /* 0x000fea0003800000 */
.L_x_13336:
        /* <DEDUP_REMOVED lines=16> */
.L_x_13342:
[----:B------:R-:W-:Y:S05]  /*ac70*/  BSYNC B4 ;  /* 0x0000000000047941 */ /* 0x000fea0003800000 */
.L_x_13341:
        /* <DEDUP_REMOVED lines=44> */
.L_x_13340:
[----:B------:R-:W-:Y:S05]  /*af40*/  BSYNC B3 ;  /* 0x0000000000037941 */ /* 0x000fea0003800000 */
.L_x_13339:
        /* <DEDUP_REMOVED lines=8> */
[----:B------:R-:W-:-:S05]  /*afd0*/  FSEL R64, R64, RZ, !P4 ;  /* 0x000000ff40407208 */ /* 0x000fca0006000000 */
[----:B------:R-:W-:-:S07]  /*afe0*/  @P2 FADD.FTZ R64, R28, R64 ;  /* 0x000000401c402221 */ /* 0x000fce0000010000 */
.L_x_13335:
[----:B------:R-:W-:Y:S05]  /*aff0*/  BSYNC B2 ;  /* 0x0000000000027941 */ /* 0x000fea0003800000 */
.L_x_13334:
[----:B------:R-:W-:Y:S01]  /*b000*/  @!P3 ISETP.NE.U32.AND P4, PT, R108, RZ, PT ;  /* 0x000000ff6c00b20c */ /* 0x000fe20003f85070 */
[----:B------:R-:W-:Y:S01]  /*b010*/  BSSY B2, `(.L_x_13343) ;  /* 0x000005c000027945 */ /* 0x000fe20003800000 */
[----:B------:R-:W-:Y:S02]  /*b020*/  @!P3 IMAD.MOV.U32 R67, RZ, RZ, R71 ;  /* 0x000000ffff43b224 */ /* 0x000fe400078e0047 */
[----:B------:R-:W-:-:S04]  /*b030*/  @!P3 ISETP.NE.AND.EX P4, PT, R109, RZ, PT, P4 ;  /* 0x000000ff6d00b20c */ /* 0x000fc80003f85340 */
[----:B------:R-:W-:Y:S01]  /*b040*/  @!P3 FSEL R65, R29, RZ, P4 ;  /* 0x000000ff1d41b208 */ /* 0x000fe20002000000 */
[----:B------:R-:W-:Y:S08]  /*b050*/  @!P3 BRA `(.L_x_13344) ;  /* 0x00000004005cb947 */ /* 0x000ff00003800000 */
        /* <DEDUP_REMOVED lines=12> */
.L_x_13346:
[----:B------:R-:W-:-:S07]  /*b120*/  MOV R22, R26 ;  /* 0x0000001a00167202 */ /* 0x000fce0000000f00 */
.L_x_13347:
[----:B------:R-:W-:Y:S05]  /*b130*/  BSYNC B3 ;  /* 0x0000000000037941 */ /* 0x000fea0003800000 */
.L_x_13345:
        /* <DEDUP_REMOVED lines=16> */
.L_x_13351:
[----:B------:R-:W-:Y:S05]  /*b240*/  BSYNC B4 ;  /* 0x0000000000047941 */ /* 0x000fea0003800000 */
.L_x_13350:
        /* <DEDUP_REMOVED lines=44> */
.L_x_13349:
[----:B------:R-:W-:Y:S05]  /*b510*/  BSYNC B3 ;  /* 0x0000000000037941 */ /* 0x000fea0003800000 */
.L_x_13348:
        /* <DEDUP_REMOVED lines=9> */
[----:B------:R-:W-:-:S05]  /*b5b0*/  FSEL R65, R65, RZ, !P4 ;  /* 0x000000ff41417208 */ /* 0x000fca0006000000 */
[----:B------:R-:W-:-:S07]  /*b5c0*/  @P2 FADD.FTZ R65, R29, R65 ;  /* 0x000000411d412221 */ /* 0x000fce0000010000 */
.L_x_13344:
[----:B------:R-:W-:Y:S05]  /*b5d0*/  BSYNC B2 ;  /* 0x0000000000027941 */ /* 0x000fea0003800000 */
.L_x_13343:
        /* <DEDUP_REMOVED lines=18> */
.L_x_13355:
[----:B------:R-:W-:-:S07]  /*b700*/  MOV R22, R26 ;  /* 0x0000001a00167202 */ /* 0x000fce0000000f00 */
.L_x_13356:
[----:B------:R-:W-:Y:S05]  /*b710*/  BSYNC B3 ;  /* 0x0000000000037941 */ /* 0x000fea0003800000 */
.L_x_13354:
        /* <DEDUP_REMOVED lines=16> */
.L_x_13360:
[----:B------:R-:W-:Y:S05]  /*b820*/  BSYNC B4 ;  /* 0x0000000000047941 */ /* 0x000fea0003800000 */
.L_x_13359:
        /* <DEDUP_REMOVED lines=44> */
.L_x_13358:
[----:B------:R-:W-:Y:S05]  /*baf0*/  BSYNC B3 ;  /* 0x0000000000037941 */ /* 0x000fea0003800000 */
.L_x_13357:
        /* <DEDUP_REMOVED lines=10> */
.L_x_13353:
[----:B------:R-:W-:Y:S05]  /*bba0*/  BSYNC B2 ;  /* 0x0000000000027941 */ /* 0x000fea0003800000 */
.L_x_13352:
        /* <DEDUP_REMOVED lines=18> */
.L_x_13364:
[----:B------:R-:W-:-:S07]  /*bcd0*/  MOV R22, R26 ;  /* 0x0000001a00167202 */ /* 0x000fce0000000f00 */
.L_x_13365:
[----:B------:R-:W-:Y:S05]  /*bce0*/  BSYNC B3 ;  /* 0x0000000000037941 */ /* 0x000fea0003800000 */
.L_x_13363:
        /* <DEDUP_REMOVED lines=16> */
.L_x_13369:
[----:B------:R-:W-:Y:S05]  /*bdf0*/  BSYNC B4 ;  /* 0x0000000000047941 */ /* 0x000fea0003800000 */
.L_x_13368:
        /* <DEDUP_REMOVED lines=44> */
.L_x_13367:
[----:B------:R-:W-:Y:S05]  /*c0c0*/  BSYNC B3 ;  /* 0x0000000000037941 */ /* 0x000fea0003800000 */
.L_x_13366:
        /* <DEDUP_REMOVED lines=11> */
.L_x_13362:
[----:B------:R-:W-:Y:S05]  /*c180*/  BSYNC B2 ;  /* 0x0000000000027941 */ /* 0x000fea0003800000 */
.L_x_13361:
[----:B------:R-:W-:Y:S01]  /*c190*/  @!P3 ISETP.NE.U32.AND P4, PT, R108, RZ, PT ;  /* 0x000000ff6c00b20c */ /* 0x000fe20003f85070 */
[----:B------:R-:W-:Y:S01]  /*c1a0*/  BSSY B2, `(.L_x_13370) ;  /* 0x000005b000027945 */ /* 0x000fe20003800000 */
[----:B------:R-:W-:Y:S02]  /*c1b0*/  @!P3 IMAD.MOV.U32 R70, RZ, RZ, R69 ;  /* 0x000000ffff46b224 */ /* 0x000fe400078e0045 */
[----:B------:R-:W-:-:S04]  /*c1c0*/  @!P3 ISETP.NE.AND.EX P4, PT, R109, RZ, PT, P4 ;  /* 0x000000ff6d00b20c */ /* 0x000fc80003f85340 */
[----:B-----5:R-:W-:Y:S01]  /*c1d0*/  @!P3 FSEL R68, R40, RZ, P4 ;  /* 0x000000ff2844b208 */ /* 0x020fe20002000000 */
        /* <DEDUP_REMOVED lines=13> */
.L_x_13373:
[----:B------:R-:W-:-:S07]  /*c2b0*/  MOV R22, R26 ;  /* 0x0000001a00167202 */ /* 0x000fce0000000f00 */
.L_x_13374:
[----:B------:R-:W-:Y:S05]  /*c2c0*/  BSYNC B3 ;  /* 0x0000000000037941 */ /* 0x000fea0003800000 */
.L_x_13372:
        /* <DEDUP_REMOVED lines=16> */
.L_x_13378:
[----:B------:R-:W-:Y:S05]  /*c3d0*/  BSYNC B4 ;  /* 0x0000000000047941 */ /* 0x000fea0003800000 */
.L_x_13377:
        /* <DEDUP_REMOVED lines=44> */
.L_x_13376:
[----:B------:R-:W-:Y:S05]  /*c6a0*/  BSYNC B3 ;  /* 0x0000000000037941 */ /* 0x000fea0003800000 */
.L_x_13375:
[----:B------:R-:W-:Y:S01]  /*c6b0*/  I2FP.F32.U32 R22, R22 ;  /* 0x0000001600167245 */ /* 0x000fe20000201000 */
[----:B------:R-:W-:Y:S01]  /*c6c0*/  IMAD.MOV.U32 R69, RZ, RZ, 0x2f800000 ;  /* 0x2f800000ff457424 */ /* 0x000fe200078e00ff */
        /* <DEDUP_REMOVED lines=8> */
.L_x_13371:
[----:B------:R-:W-:Y:S05]  /*c750*/  BSYNC B2 ;  /* 0x0000000000027941 */ /* 0x000fea0003800000 */
.L_x_13370:
        /* <DEDUP_REMOVED lines=18> */
.L_x_13382:
[----:B------:R-:W-:-:S07]  /*c880*/  MOV R22, R26 ;  /* 0x0000001a00167202 */ /* 0x000fce0000000f00 */
.L_x_13383:
[----:B------:R-:W-:Y:S05]  /*c890*/  BSYNC B3 ;  /* 0x0000000000037941 */ /* 0x000fea0003800000 */
.L_x_13381:
        /* <DEDUP_REMOVED lines=16> */
.L_x_13387:
[----:B------:R-:W-:Y:S05]  /*c9a0*/  BSYNC B4 ;  /* 0x0000000000047941 */ /* 0x000fea0003800000 */
.L_x_13386:
        /* <DEDUP_REMOVED lines=44> */
.L_x_13385:
[----:B------:R-:W-:Y:S05]  /*cc70*/  BSYNC B3 ;  /* 0x0000000000037941 */ /* 0x000fea0003800000 */
.L_x_13384:
[----:B------:R-:W-:Y:S01]  /*cc80*/  PRMT R69, R38, 0x7632, R69 ;  /* 0x0000763226457816 */ /* 0x000fe20000000045 */
        /* <DEDUP_REMOVED lines=10> */
.L_x_13380:
[----:B------:R-:W-:Y:S05]  /*cd30*/  BSYNC B2 ;  /* 0x0000000000027941 */ /* 0x000fea0003800000 */
.L_x_13379:
        /* <DEDUP_REMOVED lines=18> */
.L_x_13391:
[----:B------:R-:W-:-:S07]  /*ce60*/  MOV R22, R26 ;  /* 0x0000001a00167202 */ /* 0x000fce0000000f00 */
.L_x_13392:
[----:B------:R-:W-:Y:S05]  /*ce70*/  BSYNC B3 ;  /* 0x0000000000037941 */ /* 0x000fea0003800000 */
.L_x_13390:
        /* <DEDUP_REMOVED lines=16> */
.L_x_13396:
[----:B------:R-:W-:Y:S05]  /*cf80*/  BSYNC B4 ;  /* 0x0000000000047941 */ /* 0x000fea0003800000 */
.L_x_13395:
        /* <DEDUP_REMOVED lines=44> */
.L_x_13394:
[----:B------:R-:W-:Y:S05]  /*d250*/  BSYNC B3 ;  /* 0x0000000000037941 */ /* 0x000fea0003800000 */
.L_x_13393:
        /* <DEDUP_REMOVED lines=10> */
.L_x_13389:
[----:B------:R-:W-:Y:S05]  /*d300*/  BSYNC B2 ;  /* 0x0000000000027941 */ /* 0x000fea0003800000 */
.L_x_13388:
        /* <DEDUP_REMOVED lines=18> */
.L_x_13400:
[----:B------:R-:W-:-:S07]  /*d430*/  MOV R71, R26 ;  /* 0x0000001a00477202 */ /* 0x000fce0000000f00 */
.L_x_13401:
[----:B------:R-:W-:Y:S05]  /*d440*/  BSYNC B3 ;  /* 0x0000000000037941 */ /* 0x000fea0003800000 */
.L_x_13399:
        /* <DEDUP_REMOVED lines=16> */
.L_x_13405:
[----:B------:R-:W-:Y:S05]  /*d550*/  BSYNC B4 ;  /* 0x0000000000047941 */ /* 0x000fea0003800000 */
.L_x_13404:
        /* <DEDUP_REMOVED lines=44> */
.L_x_13403:
[----:B------:R-:W-:Y:S05]  /*d820*/  BSYNC B3 ;  /* 0x0000000000037941 */ /* 0x000fea0003800000 */
.L_x_13402:
        /* <DEDUP_REMOVED lines=11> */
.L_x_13398:
[----:B------:R-:W-:Y:S05]  /*d8e0*/  BSYNC B2 ;  /* 0x0000000000027941 */ /* 0x000fea0003800000 */
.L_x_13397:
[----:B------:R-:W0:Y:S01]  /*d8f0*/  LDC.64 R108, c[0x0][0x238] ;  /* 0x00008e00ff6c7b82 */ /* 0x000e220000000a00 */
[----:B------:R-:W-:Y:S01]  /*d900*/  BSSY B2, `(.L_x_13406) ;  /* 0x0000019000027945 */ /* 0x000fe20003800000 */
[----:B0-----:R-:W-:-:S05]  /*d910*/  IMAD.WIDE.U32 R108, R107, 0x20, R108 ;  /* 0x000000206b6c7825 */ /* 0x001fca00078e006c */
[----:B------:R0:W-:Y:S04]  /*d920*/  STG.E.128 desc[UR6][R108.64], R64 ;  /* 0x000000406c007986 */ /* 0x0001e8000c101d06 */
[----:B------:R0:W-:Y:S01]  /*d930*/  STG.E.128 desc[UR6][R108.64+0x10], R68 ;  /* 0x000010446c007986 */ /* 0x0001e2000c101d06 */
[----:B------:R-:W-:Y:S05]  /*d940*/  @!P1 BRA `(.L_x_13407) ;  /* 0x0000000000509947 */ /* 0x000fea0003800000 */
[----:B0-----:R-:W-:Y:S01]  /*d950*/  IMAD.U32 R108, R101, 0x10000, RZ ;  /* 0x00010000656c7824 */ /* 0x001fe200078e00ff */
[----:B------:R-:W-:Y:S02]  /*d960*/  LOP3.LUT R109, R102, 0xffff, RZ, 0xc0, !PT ;  /* 0x0000ffff666d7812 */ /* 0x000fe400078ec0ff */
[----:B------:R-:W-:Y:S02]  /*d970*/  PRMT R164, R100, 0x7104, RZ ;  /* 0x0000710464a47816 */ /* 0x000fe400000000ff */
[----:B------:R-:W-:Y:S02]  /*d980*/  LOP3.LUT R108, R108, 0xff0000, RZ, 0xc0, !PT ;  /* 0x00ff00006c6c7812 */ /* 0x000fe400078ec0ff */
[----:B------:R-:W-:Y:S02]  /*d990*/  LOP3.LUT R110, R97, 0xff, RZ, 0xc0, !PT ;  /* 0x000000ff616e7812 */ /* 0x000fe400078ec0ff */
[----:B------:R-:W-:Y:S02]  /*d9a0*/  PRMT R109, R108, 0x4210, R109 ;  /* 0x000042106c6d7816 */ /* 0x000fe4000000006d */
[----:B------:R-:W-:Y:S01]  /*d9b0*/  LOP3.LUT R108, R98, 0xff, RZ, 0xc0, !PT ;  /* 0x000000ff626c7812 */ /* 0x000fe200078ec0ff */
[----:B------:R-:W-:Y:S01]  /*d9c0*/  IMAD.WIDE.U32 R110, R110, 0x10000, RZ ;  /* 0x000100006e6e7825 */ /* 0x000fe200078e00ff */
[----:B------:R-:W-:-:S02]  /*d9d0*/  LOP3.LUT R112, R96, 0xff, RZ, 0xc0, !PT ;  /* 0x000000ff60707812 */ /* 0x000fc400078ec0ff */
[----:B------:R-:W-:Y:S01]  /*d9e0*/  LOP3.LUT R164, R109, 0xff00, R164, 0xf8, !PT ;  /* 0x0000ff006da47812 */ /* 0x000fe200078ef8a4 */
[----:B------:R-:W-:-:S03]  /*d9f0*/  IMAD.WIDE.U32 R108, R108, 0x1000000, RZ ;  /* 0x010000006c6c7825 */ /* 0x000fc600078e00ff */
[----:B------:R-:W-:Y:S01]  /*da00*/  LOP3.LUT R164, R164, 0xff, R99, 0xf8, !PT ;  /* 0x000000ffa4a47812 */ /* 0x000fe200078ef863 */
[----:B------:R-:W-:-:S03]  /*da10*/  IMAD.WIDE.U32 R112, R112, 0x100, RZ ;  /* 0x0000010070707825 */ /* 0x000fc600078e00ff */
[----:B------:R-:W-:Y:S02]  /*da20*/  LOP3.LUT R164, R111, R164, R109, 0xfe, !PT ;  /* 0x000000a46fa47212 */ /* 0x000fe400078efe6d */
[----:B------:R-:W-:Y:S02]  /*da30*/  LOP3.LUT R108, R112, R108, R110, 0xfe, !PT ;  /* 0x0000006c706c7212 */ /* 0x000fe400078efe6e */
[----:B------:R-:W0:Y:S01]  /*da40*/  LDC.64 R110, c[0x0][0x240] ;  /* 0x00009000ff6e7b82 */ /* 0x000e220000000a00 */
[----:B------:R-:W-:Y:S02]  /*da50*/  LOP3.LUT R109, R164, R113, RZ, 0xfc, !PT ;  /* 0x00000071a46d7212 */ /* 0x000fe400078efcff */
[----:B------:R-:W-:Y:S01]  /*da60*/  LOP3.LUT R108, R108, 0xff, R95, 0xf8, !PT ;  /* 0x000000ff6c6c7812 */ /* 0x000fe200078ef85f */
[----:B0-----:R-:W-:-:S05]  /*da70*/  IMAD.WIDE.U32 R110, R82, 0x8, R110 ;  /* 0x00000008526e7825 */ /* 0x001fca00078e006e */
[----:B------:R1:W-:Y:S02]  /*da80*/  STG.E.64 desc[UR6][R110.64], R108 ;  /* 0x0000006c6e007986 */ /* 0x0003e4000c101b06 */
.L_x_13407:
[----:B------:R-:W-:Y:S05]  /*da90*/  BSYNC B2 ;  /* 0x0000000000027941 */ /* 0x000fea0003800000 */
.L_x_13406:
[----:B------:R-:W-:Y:S01]  /*daa0*/  IADD3 R107, R107, 0x20, RZ ;  /* 0x000000206b6b7810 */ /* 0x000fe20007ffe0ff */
[----:B------:R-:W-:-:S07]  /*dab0*/  VIADD R82, R82, 0x20 ;  /* 0x0000002052527836 */ /* 0x000fce0000000000 */
.L_x_13333:
[----:B------:R-:W-:Y:S05]  /*dac0*/  BSYNC B1 ;  /* 0x0000000000017941 */ /* 0x000fea0003800000 */
.L_x_13332:
        /* <DEDUP_REMOVED lines=32> */
.L_x_13413:
[----:B------:R-:W-:-:S07]  /*dcd0*/  IMAD.MOV.U32 R78, RZ, RZ, R26 ;  /* 0x000000ffff4e7224 */ /* 0x000fce00078e001a */
.L_x_13414:
[----:B------:R-:W-:Y:S05]  /*dce0*/  BSYNC B3 ;  /* 0x0000000000037941 */ /* 0x000fea0003800000 */
.L_x_13412:
        /* <DEDUP_REMOVED lines=16> */
.L_x_13418:
[----:B------:R-:W-:Y:S05]  /*ddf0*/  BSYNC B4 ;  /* 0x0000000000047941 */ /* 0x000fea0003800000 */
.L_x_13417:
        /* <DEDUP_REMOVED lines=44> */
.L_x_13416:
[----:B------:R-:W-:Y:S05]  /*e0c0*/  BSYNC B3 ;  /* 0x0000000000037941 */ /* 0x000fea0003800000 */
.L_x_13415:
        /* <DEDUP_REMOVED lines=8> */
[----:B------:R-:W-:-:S03]  /*e150*/  SEL R95, RZ, 0x1, P4 ;  /* 0x00000001ff5f7807 */ /* 0x000fc60002000000 */
[----:B------:R-:W-:-:S07]  /*e160*/  @P2 FADD.FTZ R72, R28, R72 ;  /* 0x000000481c482221 */ /* 0x000fce0000010000 */
.L_x_13411:
[----:B------:R-:W-:Y:S05]  /*e170*/  BSYNC B2 ;  /* 0x0000000000027941 */ /* 0x000fea0003800000 */
.L_x_13410:
        /* <DEDUP_REMOVED lines=18> */
.L_x_13422:
[----:B------:R-:W-:-:S07]  /*e2a0*/  IMAD.MOV.U32 R22, RZ, RZ, R26 ;  /* 0x000000ffff167224 */ /* 0x000fce00078e001a */
.L_x_13423:
[----:B------:R-:W-:Y:S05]  /*e2b0*/  BSYNC B3 ;  /* 0x0000000000037941 */ /* 0x000fea0003800000 */
.L_x_13421:
        /* <DEDUP_REMOVED lines=16> */
.L_x_13427:
[----:B------:R-:W-:Y:S05]  /*e3c0*/  BSYNC B4 ;  /* 0x0000000000047941 */ /* 0x000fea0003800000 */
.L_x_13426:
        /* <DEDUP_REMOVED lines=44> */
.L_x_13425:
[----:B------:R-:W-:Y:S05]  /*e690*/  BSYNC B3 ;  /* 0x0000000000037941 */ /* 0x000fea0003800000 */
.L_x_13424:
        /* <DEDUP_REMOVED lines=11> */
.L_x_13420:
[----:B------:R-:W-:Y:S05]  /*e750*/  BSYNC B2 ;  /* 0x0000000000027941 */ /* 0x000fea0003800000 */
.L_x_13419:
        /* <DEDUP_REMOVED lines=18> */
.L_x_13431:
[----:B------:R-:W-:-:S07]  /*e880*/  IMAD.MOV.U32 R22, RZ, RZ, R26 ;  /* 0x000000ffff167224 */ /* 0x000fce00078e001a */
.L_x_13432:
[----:B------:R-:W-:Y:S05]  /*e890*/  BSYNC B3 ;  /* 0x0000000000037941 */ /* 0x000fea0003800000 */
.L_x_13430:
        /* <DEDUP_REMOVED lines=16> */
.L_x_13436:
[----:B------:R-:W-:Y:S05]  /*e9a0*/  BSYNC B4 ;  /* 0x0000000000047941 */ /* 0x000fea0003800000 */
.L_x_13435:
        /* <DEDUP_REMOVED lines=44> */
.L_x_13434:
[----:B------:R-:W-:Y:S05]  /*ec70*/  BSYNC B3 ;  /* 0x0000000000037941 */ /* 0x000fea0003800000 */
.L_x_13433:
        /* <DEDUP_REMOVED lines=10> */
.L_x_13429:
[----:B------:R-:W-:Y:S05]  /*ed20*/  BSYNC B2 ;  /* 0x0000000000027941 */ /* 0x000fea0003800000 */
.L_x_13428:
        /* <DEDUP_REMOVED lines=18> */
.L_x_13440:
[----:B------:R-:W-:-:S07]  /*ee50*/  IMAD.MOV.U32 R22, RZ, RZ, R26 ;  /* 0x000000ffff167224 */ /* 0x000fce00078e001a */
.L_x_13441:
[----:B------:R-:W-:Y:S05]  /*ee60*/  BSYNC B3 ;  /* 0x0000000000037941 */ /* 0x000fea0003800000 */
.L_x_13439:
        /* <DEDUP_REMOVED lines=16> */
.L_x_13445:
[----:B------:R-:W-:Y:S05]  /*ef70*/  BSYNC B4 ;  /* 0x0000000000047941 */ /* 0x000fea0003800000 */
.L_x_13444:
        /* <DEDUP_REMOVED lines=44> */
.L_x_13443:
[----:B------:R-:W-:Y:S05]  /*f240*/  BSYNC B3 ;  /* 0x0000000000037941 */ /* 0x000fea0003800000 */
.L_x_13442:
        /* <DEDUP_REMOVED lines=11> */
.L_x_13438:
[----:B------:R-:W-:Y:S05]  /*f300*/  BSYNC B2 ;  /* 0x0000000000027941 */ /* 0x000fea0003800000 */
.L_x_13437:
        /* <DEDUP_REMOVED lines=18> */
.L_x_13449:
[----:B------:R-:W-:-:S07]  /*f430*/  IMAD.MOV.U32 R22, RZ, RZ, R26 ;  /* 0x000000ffff167224 */ /* 0x000fce00078e001a */
.L_x_13450:
[----:B------:R-:W-:Y:S05]  /*f440*/  BSYNC B3 ;  /* 0x0000000000037941 */ /* 0x000fea0003800000 */
.L_x_13448:
        /* <DEDUP_REMOVED lines=16> */
.L_x_13454:
[----:B------:R-:W-:Y:S05]  /*f550*/  BSYNC B4 ;  /* 0x0000000000047941 */ /* 0x000fea0003800000 */
.L_x_13453:
        /* <DEDUP_REMOVED lines=44> */
.L_x_13452:
[----:B------:R-:W-:Y:S05]  /*f820*/  BSYNC B3 ;  /* 0x0000000000037941 */ /* 0x000fea0003800000 */
.L_x_13451:
[----:B------:R-:W-:Y:S01]  /*f830*/  HFMA2.MMA R77, -RZ, RZ, 0.1171875, 0 ;  /* 0x2f800000ff4d7435 */ /* 0x000fe200000001ff */
[----:B------:R-:W-:Y:S01]  /*f840*/  I2FP.F32.U32 R22, R22 ;  /* 0x0000001600167245 */ /* 0x000fe20000201000 */
[----:B------:R-:W-:-:S04]  /*f850*/  IMAD.U32 R76, R38, 0x10000, RZ ;  /* 0x00010000264c7824 */ /* 0x000fc800078e00ff */
[----:B------:R-:W-:-:S04]  /*f860*/  FMUL.FTZ R76, R76, UR11 ;  /* 0x0000000b4c4c7c20 */ /* 0x000fc80008410000 */
[----:B------:R-:W-:Y:S01]  /*f870*/  FFMA.FTZ R22, R22, R77, 1.1641532182693481445e-10 ;  /* 0x2f00000016167423 */ /* 0x000fe2000001004d */
[----:B------:R-:W-:-:S04]  /*f880*/  FMUL.FTZ R76, R76, UR10 ;  /* 0x0000000a4c4c7c20 */ /* 0x000fc80008410000 */
[----:B------:R-:W-:-:S04]  /*f890*/  FSETP.GTU.FTZ.AND P4, PT, R22, UR9, PT ;  /* 0x0000000916007c0b */ /* 0x000fc8000bf9c000 */
[----:B------:R-:W-:Y:S02]  /*f8a0*/  FSEL R76, R76, RZ, !P4 ;  /* 0x000000ff4c4c7208 */ /* 0x000fe40006000000 */
[----:B------:R-:W-:-:S03]  /*f8b0*/  SEL R99, RZ, 0x1, P4 ;  /* 0x00000001ff637807 */ /* 0x000fc60002000000 */
[----:B------:R-:W-:-:S07]  /*f8c0*/  @P2 FADD.FTZ R76, R40, R76 ;  /* 0x0000004c284c2221 */ /* 0x000fce0000010000 */
.L_x_13447:
[----:B------:R-:W-:Y:S05]  /*f8d0*/  BSYNC B2 ;  /* 0x0000000000027941 */ /* 0x000fea0003800000 */
.L_x_13446:
        /* <DEDUP_REMOVED lines=18> */
.L_x_13458:
[----:B------:R-:W-:-:S07]  /*fa00*/  IMAD.MOV.U32 R22, RZ, RZ, R26 ;  /* 0x000000ffff167224 */ /* 0x000fce00078e001a */
.L_x_13459:
[----:B------:R-:W-:Y:S05]  /*fa10*/  BSYNC B3 ;  /* 0x0000000000037941 */ /* 0x000fea0003800000 */
.L_x_13457:
        /* <DEDUP_REMOVED lines=16> */
.L_x_13463:
[----:B------:R-:W-:Y:S05]  /*fb20*/  BSYNC B4 ;  /* 0x0000000000047941 */ /* 0x000fea0003800000 */
.L_x_13462:
        /* <DEDUP_REMOVED lines=44> */
.L_x_13461:
[----:B------:R-:W-:Y:S05]  /*fdf0*/  BSYNC B3 ;  /* 0x0000000000037941 */ /* 0x000fea0003800000 */
.L_x_13460:
        /* <DEDUP_REMOVED lines=11> */
.L_x_13456:
[----:B------:R-:W-:Y:S05]  /*feb0*/  BSYNC B2 ;  /* 0x0000000000027941 */ /* 0x000fea0003800000 */
.L_x_13455:
        /* <DEDUP_REMOVED lines=18> */
.L_x_13467:
[----:B------:R-:W-:-:S07]  /*ffe0*/  IMAD.MOV.U32 R22, RZ, RZ, R26 ;  /* 0x000000ffff167224 */ /* 0x000fce00078e001a */
.L_x_13468:
[----:B------:R-:W-:Y:S05]  /*fff0*/  BSYNC B3 ;  /* 0x0000000000037941 */ /* 0x000fea0003800000 */
.L_x_13466:
        /* <DEDUP_REMOVED lines=16> */
.L_x_13472:
[----:B------:R-:W-:Y:S05]  /*10100*/  BSYNC B4 ;  /* 0x0000000000047941 */ /* 0x000fea0003800000 */
.L_x_13471:
        /* <DEDUP_REMOVED lines=44> */
.L_x_13470:
[----:B------:R-:W-:Y:S05]  /*103d0*/  BSYNC B3 ;  /* 0x0000000000037941 */ /* 0x000fea0003800000 */
.L_x_13469:
        /* <DEDUP_REMOVED lines=10> */
.L_x_13465:
[----:B------:R-:W-:Y:S05]  /*10480*/  BSYNC B2 ;  /* 0x0000000000027941 */ /* 0x000fea0003800000 */
.L_x_13464:
        /* <DEDUP_REMOVED lines=18> */
.L_x_13476:
[----:B------:R-:W-:-:S07]  /*105b0*/  IMAD.MOV.U32 R79, RZ, RZ, R26 ;  /* 0x000000ffff4f7224 */ /* 0x000fce00078e001a */
.L_x_13477:
[----:B------:R-:W-:Y:S05]  /*105c0*/  BSYNC B3 ;  /* 0x0000000000037941 */ /* 0x000fea0003800000 */
.L_x_13475:
        /* <DEDUP_REMOVED lines=16> */
.L_x_13481:
[----:B------:R-:W-:Y:S05]  /*106d0*/  BSYNC B4 ;  /* 0x0000000000047941 */ /* 0x000fea0003800000 */
.L_x_13480:
        /* <DEDUP_REMOVED lines=44> */
.L_x_13479:
[----:B------:R-:W-:Y:S05]  /*109a0*/  BSYNC B3 ;  /* 0x0000000000037941 */ /* 0x000fea0003800000 */
.L_x_13478:
        /* <DEDUP_REMOVED lines=11> */
.L_x_13474:
[----:B------:R-:W-:Y:S05]  /*10a60*/  BSYNC B2 ;  /* 0x0000000000027941 */ /* 0x000fea0003800000 */
.L_x_13473:
[----:B------:R-:W0:Y:S02]  /*10a70*/  LDC.64 R108, c[0x0][0x238] ;  /* 0x00008e00ff6c7b82 */ /* 0x000e240000000a00 */
[----:B0-----:R-:W-:-:S05]  /*10a80*/  IMAD.WIDE.U32 R108, R107, 0x20, R108 ;  /* 0x000000206b6c7825 */ /* 0x001fca00078e006c */
[----:B------:R2:W-:Y:S04]  /*10a90*/  STG.E.128 desc[UR6][R108.64], R72 ;  /* 0x000000486c007986 */ /* 0x0005e8000c101d06 */
[----:B------:R2:W-:Y:S01]  /*10aa0*/  STG.E.128 desc[UR6][R108.64+0x10], R76 ;  /* 0x0000104c6c007986 */ /* 0x0005e2000c101d06 */
[----:B------:R-:W-:Y:S05]  /*10ab0*/  @!P1 BRA `(.L_x_13409) ;  /* 0x0000000000509947 */ /* 0x000fea0003800000 */
[----:B--2---:R-:W-:Y:S02]  /*10ac0*/  SHF.L.U32 R108, R101, 0x10, RZ ;  /* 0x00000010656c7819 */ /* 0x004fe400000006ff */
        /* <DEDUP_REMOVED lines=19> */
.L_x_13409:
[----:B------:R-:W-:Y:S05]  /*10c00*/  BSYNC B1 ;  /* 0x0000000000017941 */ /* 0x000fea0003800000 */
.L_x_13408:
[----:B---3--:R-:W-:Y:S01]  /*10c10*/  FADD.FTZ R82, RZ, R32 ;  /* 0x00000020ff527221 */ /* 0x008fe20000010000 */
[C---:B------:R-:W-:Y:S01]  /*10c20*/  ISETP.GT.U32.AND P1, PT, R5.reuse, 0x3f, PT ;  /* 0x0000003f0500780c */ /* 0x040fe20003f24070 */
[----:B------:R-:W3:Y:S01]  /*10c30*/  S2R R107, SR_TID.X ;  /* 0x00000000006b7919 */ /* 0x000ee20000002100 */
[----:B------:R-:W-:Y:S01]  /*10c40*/  ISETP.GT.U32.AND P2, PT, R5, 0x5f, PT ;  /* 0x0000005f0500780c */ /* 0x000fe20003f44070 */
[----:B------:R-:W-:Y:S01]  /*10c50*/  FADD.FTZ R83, R33, R82 ;  /* 0x0000005221537221 */ /* 0x000fe20000010000 */
[C---:B------:R-:W-:Y:S01]  /*10c60*/  ISETP.GT.U32.AND P3, PT, R5.reuse, 0x7f, PT ;  /* 0x0000007f0500780c */ /* 0x040fe20003f64070 */
[----:B------:R-:W-:Y:S01]  /*10c70*/  UMOV UR30, 0xffffffff ;  /* 0xffffffff001e7882 */ /* 0x000fe20000000000 */
[----:B------:R-:W-:Y:S01]  /*10c80*/  ISETP.GT.U32.AND P4, PT, R5, 0x9f, PT ;  /* 0x0000009f0500780c */ /* 0x000fe20003f84070 */
[----:B------:R-:W-:-:S04]  /*10c90*/  FADD.FTZ R82, R34, R83 ;  /* 0x0000005322527221 */ /* 0x000fc80000010000 */
[----:B------:R-:W-:-:S04]  /*10ca0*/  FADD.FTZ R83, R35, R82 ;  /* 0x0000005223537221 */ /* 0x000fc80000010000 */
[----:B------:R-:W-:-:S04]  /*10cb0*/  FADD.FTZ R82, R44, R83 ;  /* 0x000000532c527221 */ /* 0x000fc80000010000 */
[----:B------:R-:W-:-:S04]  /*10cc0*/  FADD.FTZ R83, R45, R82 ;  /* 0x000000522d537221 */ /* 0x000fc80000010000 */
[----:B------:R-:W-:-:S04]  /*10cd0*/  FADD.FTZ R82, R46, R83 ;  /* 0x000000532e527221 */ /* 0x000fc80000010000 */
[----:B------:R-:W-:-:S05]  /*10ce0*/  FADD.FTZ R82, R47, R82 ;  /* 0x000000522f527221 */ /* 0x000fca0000010000 */
[----:B------:R-:W-:Y:S02]  /*10cf0*/  FSEL R113, R82, RZ, P0 ;  /* 0x000000ff52717208 */ /* 0x000fe40000000000 */
[----:B---3--:R-:W-:-:S03]  /*10d00*/  LOP3.LUT P5, RZ, R107, 0x1f, RZ, 0xc0, !PT ;  /* 0x0000001f6bff7812 */ /* 0x008fc600078ac0ff */
        /* <DEDUP_REMOVED lines=33> */
[----:B------:R-:W3:Y:S01]  /*10f20*/  SHFL.BFLY PT, R112, R113, 0x1, 0x1f ;  /* 0x0c201f0071707f89 */ /* 0x000ee200000e0000 */
[----:B------:R-:W4:Y:S01]  /*10f30*/  LDC R107, c[0x0][0x290] ;  /* 0x0000a400ff6b7b82 */ /* 0x000f220000000800 */
[----:B---3--:R-:W-:-:S05]  /*10f40*/  FADD.FTZ R113, R113, R112 ;  /* 0x0000007071717221 */ /* 0x008fca0000010000 */
[----:B------:R-:W1:Y:S02]  /*10f50*/  SHFL.BFLY PT, R112, R113, 0x2, 0x1f ;  /* 0x0c401f0071707f89 */ /* 0x000e6400000e0000 */
[----:B-1----:R-:W-:-:S05]  /*10f60*/  FADD.FTZ R111, R113, R112 ;  /* 0x00000070716f7221 */ /* 0x002fca0000010000 */
[----:B------:R-:W1:Y:S02]  /*10f70*/  SHFL.BFLY PT, R112, R111, 0x4, 0x1f ;  /* 0x0c801f006f707f89 */ /* 0x000e6400000e0000 */
[----:B-1----:R-:W-:-:S05]  /*10f80*/  FADD.FTZ R164, R111, R112 ;  /* 0x000000706fa47221 */ /* 0x002fca0000010000 */
[----:B------:R-:W0:Y:S02]  /*10f90*/  SHFL.BFLY PT, R112, R164, 0x8, 0x1f ;  /* 0x0d001f00a4707f89 */ /* 0x000e2400000e0000 */
[----:B0-2---:R-:W-:-:S05]  /*10fa0*/  FADD.FTZ R109, R164, R112 ;  /* 0x00000070a46d7221 */ /* 0x005fca0000010000 */
[----:B------:R-:W0:Y:S02]  /*10fb0*/  SHFL.BFLY PT, R112, R109, 0x10, 0x1f ;  /* 0x0e001f006d707f89 */ /* 0x000e2400000e0000 */
[----:B0-----:R-:W-:-:S04]  /*10fc0*/  FADD.FTZ R110, R109, R112 ;  /* 0x000000706d6e7221 */ /* 0x001fc80000010000 */
[----:B----4-:R-:W-:-:S04]  /*10fd0*/  FMUL.FTZ R110, R110, R107 ;  /* 0x0000006b6e6e7220 */ /* 0x010fc80000410000 */
[--C-:B------:R-:W-:Y:S01]  /*10fe0*/  FADD.FTZ R82, R32, -R110.reuse ;  /* 0x8000006e20527221 */ /* 0x100fe20000010000 */
[----:B------:R-:W-:-:S03]  /*10ff0*/  FADD.FTZ R83, R33, -R110 ;  /* 0x8000006e21537221 */ /* 0x000fc60000010000 */
        /* <DEDUP_REMOVED lines=11> */
[--C-:B------:R-:W-:Y:S01]  /*110b0*/  FADD.FTZ R83, R47, -R110.reuse ;  /* 0x8000006e2f537221 */ /* 0x100fe20000010000 */
[----:B------:R-:W-:Y:S02]  /*110c0*/  FADD.FTZ R108, R48, -R110 ;  /* 0x8000006e306c7221 */ /* 0x000fe40000010000 */
[----:B------:R-:W-:-:S04]  /*110d0*/  FFMA.FTZ R82, R82, R82, R109 ;  /* 0x0000005252527223 */ /* 0x000fc8000001006d */
[----:B------:R-:W-:-:S05]  /*110e0*/  FFMA.FTZ R82, R83, R83, R82 ;  /* 0x0000005353527223 */ /* 0x000fca0000010052 */
[----:B------:R-:W-:Y:S01]  /*110f0*/  FSEL R109, R82, RZ, P0 ;  /* 0x000000ff526d7208 */ /* 0x000fe20000000000 */
[----:B------:R-:W-:-:S04]  /*11100*/  FADD.FTZ R82, R49, -R110 ;  /* 0x8000006e31527221 */ /* 0x000fc80000010000 */
        /* <DEDUP_REMOVED lines=71> */
.L_x_13505:
        /* <DEDUP_REMOVED lines=18> */
[----:B0-----:R-:W0:Y:S01]  /*116a0*/  LDC R111, c[0x0][0x218] ;  /* 0x00008600ff6f7b82 */ /* 0x001e220000000800 */
[----:B------:R-:W2:Y:S01]  /*116b0*/  S2R R164, SR_TID.X ;  /* 0x0000000000a47919 */ /* 0x000ea20000002100 */
[----:B------:R-:W-:Y:S01]  /*116c0*/  VIADD R80, R80, 0xffffffff ;  /* 0xffffffff50507836 */ /* 0x000fe20000000000 */
[----:B------:R-:W-:Y:S01]  /*116d0*/  PLOP3.LUT P1, PT, PT, PT, UP0, 0x40, 0x0 ;  /* 0x000000000000781c */ /* 0x000fe20003f2e808 */
[----:B------:R-:W-:Y:S03]  /*116e0*/  BSSY B2, `(.L_x_13485) ;  /* 0x000002f000027945 */ /* 0x000fe60003800000 */
[----:B-1----:R-:W-:Y:S01]  /*116f0*/  FSEL R110, R110, RZ, P1 ;  /* 0x000000ff6e6e7208 */ /* 0x002fe20000800000 */
[----:B0-----:R-:W-:-:S05]  /*11700*/  IMAD R80, R80, R111, RZ ;  /* 0x0000006f50507224 */ /* 0x001fca00078e02ff */
[----:B------:R-:W-:Y:S02]  /*11710*/  SHF.R.S32.HI R81, RZ, 0x1f, R80 ;  /* 0x0000001fff517819 */ /* 0x000fe40000011450 */
[----:B--2---:R-:W-:Y:S02]  /*11720*/  LOP3.LUT R4, R164, 0x1f, RZ, 0xc0, !PT ;  /* 0x0000001fa4047812 */ /* 0x004fe400078ec0ff */
[----:B------:R-:W-:-:S04]  /*11730*/  LEA.HI R81, R81, R80, RZ, 0x3 ;  /* 0x0000005051517211 */ /* 0x000fc800078f18ff */
[----:B------:R-:W-:Y:S01]  /*11740*/  LEA.HI.SX32 R111, R81, R4, 0x1d ;  /* 0x00000004516f7211 */ /* 0x000fe200078feaff */
[----:B------:R-:W-:Y:S06]  /*11750*/  @!P0 BRA `(.L_x_13486) ;  /* 0x00000000009c8947 */ /* 0x000fec0003800000 */
[----:B------:R0:W-:Y:S04]  /*11760*/  STL [R1+0x10], R2 ;  /* 0x0000100201007387 */ /* 0x0001e80000100800 */
[----:B0-----:R-:W2:Y:S04]  /*11770*/  LDL R2, [R1+0x4] ;  /* 0x0000040001027983 */ /* 0x001ea80000100800 */
[----:B------:R0:W-:Y:S04]  /*11780*/  STL [R1+0xc], R0 ;  /* 0x00000c0001007387 */ /* 0x0001e80000100800 */
[----:B------:R-:W3:Y:S04]  /*11790*/  LDL R164, [R1] ;  /* 0x0000000001a47983 */ /* 0x000ee80000100800 */
[----:B0-----:R-:W2:Y:S01]  /*117a0*/  LDL R0, [R1+0x8] ;  /* 0x0000080001007983 */ /* 0x001ea20000100800 */
[----:B------:R-:W-:-:S04]  /*117b0*/  FADD.FTZ R80, R32, -R110 ;  /* 0x8000006e20507221 */ /* 0x000fc80000010000 */
[----:B------:R-:W-:Y:S01]  /*117c0*/  FMUL.FTZ R80, R107, R80 ;  /* 0x000000506b507220 */ /* 0x000fe20000410000 */
[--C-:B------:R-:W-:Y:S01]  /*117d0*/  FADD.FTZ R113, R33, -R110.reuse ;  /* 0x8000006e21717221 */ /* 0x100fe20000010000 */
[--C-:B------:R-:W-:Y:S01]  /*117e0*/  FADD.FTZ R81, R34, -R110.reuse ;  /* 0x8000006e22517221 */ /* 0x100fe20000010000 */
[----:B------:R-:W-:Y:S02]  /*117f0*/  FADD.FTZ R112, R35, -R110 ;  /* 0x8000006e23707221 */ /* 0x000fe40000010000 */
[C---:B------:R-:W-:Y:S01]  /*11800*/  FMUL.FTZ R113, R107.reuse, R113 ;  /* 0x000000716b717220 */ /* 0x040fe20000410000 */
[C---:B------:R-:W-:Y:S01]  /*11810*/  FMUL.FTZ R81, R107.reuse, R81 ;  /* 0x000000516b517220 */ /* 0x040fe20000410000 */
[----:B------:R-:W-:Y:S02]  /*11820*/  FMUL.FTZ R112, R107, R112 ;  /* 0x000000706b707220 */ /* 0x000fe40000410000 */
[----:B------:R-:W-:Y:S02]  /*11830*/  FFMA.FTZ R113, R157, R113, R156 ;  /* 0x000000719d717223 */ /* 0x000fe4000001009c */
[----:B------:R-:W-:Y:S01]  /*11840*/  FFMA.FTZ R112, R155, R112, R154 ;  /* 0x000000709b707223 */ /* 0x000fe2000001009a */
        /* <DEDUP_REMOVED lines=12> */
[----:B--2---:R-:W-:-:S02]  /*11910*/  FFMA.FTZ R80, R0, R80, R2 ;  /* 0x0000005000507223 */ /* 0x004fc40000010002 */
[----:B------:R0:W5:Y:S04]  /*11920*/  LDL.LU R2, [R1+0x10] ;  /* 0x0000100001027983 */ /* 0x0001680000300800 */
[----:B------:R0:W5:Y:S01]  /*11930*/  LDL.LU R0, [R1+0xc] ;  /* 0x00000c0001007983 */ /* 0x0001620000300800 */
[----:B---3--:R-:W-:Y:S01]  /*11940*/  FFMA.FTZ R81, R164, R81, R165 ;  /* 0x00000051a4517223 */ /* 0x008fe200000100a5 */
[----:B------:R-:W-:-:S04]  /*11950*/  F2FP.BF16.F32.PACK_AB R80, R113, R80 ;  /* 0x000000507150723e */ /* 0x000fc800000010ff */
[----:B------:R-:W-:Y:S02]  /*11960*/  F2FP.BF16.F32.PACK_AB R81, R112, R81 ;  /* 0x000000517051723e */ /* 0x000fe400000010ff */
[----:B------:R-:W1:Y:S01]  /*11970*/  LDC.64 R112, c[0x0][0x2b8] ;  /* 0x0000ae00ff707b82 */ /* 0x000e620000000a00 */
[----:B------:R-:W-:Y:S02]  /*11980*/  F2FP.BF16.F32.PACK_AB R82, R109, R82 ;  /* 0x000000526d52723e */ /* 0x000fe400000010ff */
[----:B------:R-:W-:Y:S01]  /*11990*/  F2FP.BF16.F32.PACK_AB R83, R108, R83 ;  /* 0x000000536c53723e */ /* 0x000fe200000010ff */
[----:B-1----:R-:W-:-:S05]  /*119a0*/  IMAD.WIDE.U32 R108, R111, 0x10, R112 ;  /* 0x000000106f6c7825 */ /* 0x002fca00078e0070 */
[----:B------:R0:W-:Y:S01]  /*119b0*/  STG.E.128 desc[UR6][R108.64], R80 ;  /* 0x000000506c007986 */ /* 0x0001e2000c101d06 */
[----:B------:R-:W-:-:S07]  /*119c0*/  IADD3 R111, R111, 0x20, RZ ;  /* 0x000000206f6f7810 */ /* 0x000fce0007ffe0ff */
.L_x_13486:
[----:B------:R-:W-:Y:S05]  /*119d0*/  BSYNC B2 ;  /* 0x0000000000027941 */ /* 0x000fea0003800000 */
.L_x_13485:
[----:B------:R-:W-:Y:S01]  /*119e0*/  ISETP.NE.AND P1, PT, R103, RZ, PT ;  /* 0x000000ff6700720c */ /* 0x000fe20003f25270 */
[----:B------:R-:W-:-:S12]  /*119f0*/  BSSY B2, `(.L_x_13487) ;  /* 0x0000022000027945 */ /* 0x000fd80003800000 */
[----:B------:R-:W-:Y:S05]  /*11a00*/  @!P1 BRA `(.L_x_13488) ;  /* 0x0000000000809947 */ /* 0x000fea0003800000 */
[--C-:B0-----:R-:W-:Y:S01]  /*11a10*/  FADD.FTZ R80, R48, -R110.reuse ;  /* 0x8000006e30507221 */ /* 0x101fe20000010000 */
        /* <DEDUP_REMOVED lines=16> */
[----:B------:R-:W-:Y:S01]  /*11b20*/  FADD.FTZ R108, R55, -R110 ;  /* 0x8000006e376c7221 */ /* 0x000fe20000010000 */
        /* <DEDUP_REMOVED lines=8> */
[----:B------:R-:W-:-:S03]  /*11bb0*/  FFMA.FTZ R108, R137, R108, R136 ;  /* 0x0000006c896c7223 */ /* 0x000fc60000010088 */
[----:B------:R-:W-:Y:S02]  /*11bc0*/  F2FP.BF16.F32.PACK_AB R82, R109, R82 ;  /* 0x000000526d52723e */ /* 0x000fe400000010ff */
[----:B------:R-:W-:Y:S01]  /*11bd0*/  F2FP.BF16.F32.PACK_AB R83, R108, R83 ;  /* 0x000000536c53723e */ /* 0x000fe200000010ff */
[----:B0-----:R-:W-:-:S04]  /*11be0*/  IMAD.WIDE.U32 R108, R111, 0x10, R112 ;  /* 0x000000106f6c7825 */ /* 0x001fc800078e0070 */
[----:B------:R-:W-:Y:S01]  /*11bf0*/  VIADD R111, R111, 0x20 ;  /* 0x000000206f6f7836 */ /* 0x000fe20000000000 */
[----:B------:R1:W-:Y:S06]  /*11c00*/  STG.E.128 desc[UR6][R108.64], R80 ;  /* 0x000000506c007986 */ /* 0x0003ec000c101d06 */
.L_x_13488:
[----:B------:R-:W-:Y:S05]  /*11c10*/  BSYNC B2 ;  /* 0x0000000000027941 */ /* 0x000fea0003800000 */
.L_x_13487:
[----:B------:R-:W-:Y:S01]  /*11c20*/  ISETP.NE.AND P1, PT, R104, RZ, PT ;  /* 0x000000ff6800720c */ /* 0x000fe20003f25270 */
[----:B------:R-:W-:-:S12]  /*11c30*/  BSSY B2, `(.L_x_13489) ;  /* 0x0000022000027945 */ /* 0x000fd80003800000 */
[----:B------:R-:W-:Y:S05]  /*11c40*/  @!P1 BRA `(.L_x_13490) ;  /* 0x0000000000809947 */ /* 0x000fea0003800000 */
[--C-:B01----:R-:W-:Y:S01]  /*11c50*/  FADD.FTZ R80, R56, -R110.reuse ;  /* 0x8000006e38507221 */ /* 0x103fe20000010000 */
        /* <DEDUP_REMOVED lines=28> */
[C---:B0-----:R-:W-:Y:S01]  /*11e20*/  IMAD.WIDE.U32 R108, R111.reuse, 0x10, R112 ;  /* 0x000000106f6c7825 */ /* 0x041fe200078e0070 */
[----:B------:R-:W-:-:S04]  /*11e30*/  IADD3 R111, R111, 0x20, RZ ;  /* 0x000000206f6f7810 */ /* 0x000fc80007ffe0ff */
[----:B------:R2:W-:Y:S03]  /*11e40*/  STG.E.128 desc[UR6][R108.64], R80 ;  /* 0x000000506c007986 */ /* 0x0005e6000c101d06 */
.L_x_13490:
[----:B------:R-:W-:Y:S05]  /*11e50*/  BSYNC B2 ;  /* 0x0000000000027941 */ /* 0x000fea0003800000 */
.L_x_13489:
[----:B------:R-:W-:Y:S01]  /*11e60*/  ISETP.NE.AND P1, PT, R105, RZ, PT ;  /* 0x000000ff6900720c */ /* 0x000fe20003f25270 */
[----:B------:R-:W-:-:S12]  /*11e70*/  BSSY B2, `(.L_x_13491) ;  /* 0x0000022000027945 */ /* 0x000fd80003800000 */
[----:B------:R-:W-:Y:S05]  /*11e80*/  @!P1 BRA `(.L_x_13492) ;  /* 0x0000000000809947 */ /* 0x000fea0003800000 */
[--C-:B012---:R-:W-:Y:S01]  /*11e90*/  FADD.FTZ R80, R64, -R110.reuse ;  /* 0x8000006e40507221 */ /* 0x107fe20000010000 */
        /* <DEDUP_REMOVED lines=31> */
.L_x_13492:
[----:B------:R-:W-:Y:S05]  /*12090*/  BSYNC B2 ;  /* 0x0000000000027941 */ /* 0x000fea0003800000 */
.L_x_13491:
[----:B------:R-:W-:-:S13]  /*120a0*/  ISETP.NE.AND P1, PT, R106, RZ, PT ;  /* 0x000000ff6a00720c */ /* 0x000fda0003f25270 */
[----:B------:R-:W-:Y:S05]  /*120b0*/  @!P1 BRA `(.L_x_13484) ;  /* 0x00000000007c9947 */ /* 0x000fea0003800000 */
[--C-:B0123--:R-:W-:Y:S01]  /*120c0*/  FADD.FTZ R108, R73, -R110.reuse ;  /* 0x8000006e496c7221 */ /* 0x10ffe20000010000 */
        /* <DEDUP_REMOVED lines=17> */
[----:B------:R-:W0:Y:S01]  /*121e0*/  LDC.64 R108, c[0x0][0x2b8] ;  /* 0x0000ae00ff6c7b82 */ /* 0x000e220000000a00 */
        /* <DEDUP_REMOVED lines=8> */
[----:B------:R-:W-:Y:S02]  /*12270*/  F2FP.BF16.F32.PACK_AB R82, R112, R82 ;  /* 0x000000527052723e */ /* 0x000fe400000010ff */
[----:B------:R-:W-:Y:S01]  /*12280*/  F2FP.BF16.F32.PACK_AB R81, R110, R81 ;  /* 0x000000516e51723e */ /* 0x000fe200000010ff */
[----:B0-----:R-:W-:-:S05]  /*12290*/  IMAD.WIDE.U32 R108, R111, 0x10, R108 ;  /* 0x000000106f6c7825 */ /* 0x001fca00078e006c */
[----:B------:R4:W-:Y:S02]  /*122a0*/  STG.E.128 desc[UR6][R108.64], R80 ;  /* 0x000000506c007986 */ /* 0x0009e4000c101d06 */
.L_x_13484:
[----:B------:R-:W-:Y:S05]  /*122b0*/  BSYNC B1 ;  /* 0x0000000000017941 */ /* 0x000fea0003800000 */
.L_x_13483:
[----:B01234-:R-:W0:Y:S02]  /*122c0*/  LDC.64 R80, c[0x0][0x210] ;  /* 0x00008400ff507b82 */ /* 0x01fe240000000a00 */
[----:B0-----:R-:W-:-:S04]  /*122d0*/  LEA R6, R80, R6, 0x2 ;  /* 0x0000000650067211 */ /* 0x001fc800078e10ff */
[----:B------:R-:W-:-:S13]  /*122e0*/  ISETP.GE.AND P1, PT, R6, R81, PT ;  /* 0x000000510600720c */ /* 0x000fda0003f26270 */
[----:B------:R-:W-:Y:S05]  /*122f0*/  @!P1 BRA `(.L_x_13493) ;  /* 0xfffffef000249947 */ /* 0x000fea000383ffff */
[----:B------:R-:W-:Y:S05]  /*12300*/  BSYNC B0 ;  /* 0x0000000000007941 */ /* 0x000fea0003800000 */
.L_x_13103:
[----:B------:R-:W-:Y:S05]  /*12310*/  EXIT ;  /* 0x000000000000794d */ /* 0x000fea0003800000 */
.L_x_13482:
[----:B------:R-:W-:Y:S01]  /*12320*/  HFMA2.MMA R83, -RZ, RZ, 0, 1.847743988037109375e-06 ;  /* 0x0000001fff537435 */ /* 0x000fe200000001ff */
[----:B------:R-:W-:Y:S01]  /*12330*/  BSSY B1, `(.L_x_13494) ;  /* 0x0000006000017945 */ /* 0x000fe20003800000 */
[----:B012---:R-:W-:Y:S02]  /*12340*/  IMAD.MOV.U32 R108, RZ, RZ, 0x1 ;  /* 0x00000001ff6c7424 */ /* 0x007fe400078e00ff */
[----:B------:R-:W-:-:S07]  /*12350*/  IMAD.MOV.U32 R82, RZ, RZ, -0x1 ;  /* 0xffffffffff527424 */ /* 0x000fce00078e00ff */
[----:B-----5:R-:W-:Y:S05]  /*12360*/  WARPSYNC.COLLECTIVE R82, `(.L_x_13495) ;  /* 0x0000000052087348 */ /* 0x020fea0003c00000 */
[----:B------:R0:W1:Y:S02]  /*12370*/  SHFL.BFLY P6, R112, R113, R108, R83 ;  /* 0x0c00006c71707389 */ /* 0x00006400000c0053 */
[----:B01---5:R-:W-:Y:S01]  /*12380*/  ENDCOLLECTIVE ;  /* 0x000000000000791b */ /* 0x023fe20003800000 */
.L_x_13495:
[----:B------:R-:W-:Y:S05]  /*12390*/  BSYNC B1 ;  /* 0x0000000000017941 */ /* 0x000fea0003800000 */
.L_x_13494:
        /* <DEDUP_REMOVED lines=8> */
.L_x_13496:
[----:B------:R-:W-:Y:S01]  /*12420*/  HFMA2.MMA R108, -RZ, RZ, 0, 2.384185791015625e-07 ;  /* 0x00000004ff6c7435 */ /* 0x000fe200000001ff */
[----:B------:R-:W-:-:S04]  /*12430*/  FADD.FTZ R111, R113, R112 ;  /* 0x00000070716f7221 */ /* 0x000fc80000010000 */
[----:B------:R-:W-:-:S07]  /*12440*/  IMAD.MOV.U32 R113, RZ, RZ, R111 ;  /* 0x000000ffff717224 */ /* 0x000fce00078e006f */
[----:B------:R-:W-:Y:S05]  /*12450*/  WARPSYNC.COLLECTIVE R82, `(.L_x_13497) ;  /* 0x0000000052087348 */ /* 0x000fea0003c00000 */
[----:B------:R0:W1:Y:S02]  /*12460*/  SHFL.BFLY P6, R112, R113, R108, R83 ;  /* 0x0c00006c71707389 */ /* 0x00006400000c0053 */
[----:B01----:R-:W-:Y:S01]  /*12470*/  ENDCOLLECTIVE ;  /* 0x000000000000791b */ /* 0x003fe20003800000 */
.L_x_13497:
[----:B------:R-:W-:Y:S01]  /*12480*/  MOV R108, 0x8 ;  /* 0x00000008006c7802 */ /* 0x000fe20000000f00 */
[----:B------:R-:W-:-:S04]  /*12490*/  FADD.FTZ R164, R111, R112 ;  /* 0x000000706fa47221 */ /* 0x000fc80000010000 */
[----:B------:R-:W-:-:S07]  /*124a0*/  IMAD.MOV.U32 R113, RZ, RZ, R164 ;  /* 0x000000ffff717224 */ /* 0x000fce00078e00a4 */
[----:B------:R-:W-:Y:S05]  /*124b0*/  WARPSYNC.COLLECTIVE R82, `(.L_x_13498) ;  /* 0x0000000052087348 */ /* 0x000fea0003c00000 */
[----:B------:R0:W1:Y:S02]  /*124c0*/  SHFL.BFLY P6, R112, R113, R108, R83 ;  /* 0x0c00006c71707389 */ /* 0x00006400000c0053 */
[----:B01----:R-:W-:Y:S01]  /*124d0*/  ENDCOLLECTIVE ;  /* 0x000000000000791b */ /* 0x003fe20003800000 */
.L_x_13498:
[----:B------:R-:W-:Y:S01]  /*124e0*/  HFMA2.MMA R108, -RZ, RZ, 0, 9.5367431640625e-07 ;  /* 0x00000010ff6c7435 */ /* 0x000fe200000001ff */
[----:B------:R-:W-:-:S04]  /*124f0*/  FADD.FTZ R109, R164, R112 ;  /* 0x00000070a46d7221 */ /* 0x000fc80000010000 */
[----:B------:R-:W-:-:S07]  /*12500*/  IMAD.MOV.U32 R113, RZ, RZ, R109 ;  /* 0x000000ffff717224 */ /* 0x000fce00078e006d */
[----:B------:R-:W-:Y:S05]  /*12510*/  WARPSYNC.COLLECTIVE R82, `(.L_x_13499) ;  /* 0x0000000052087348 */ /* 0x000fea0003c00000 */
[----:B------:R0:W1:Y:S02]  /*12520*/  SHFL.BFLY P6, R112, R113, R108, R83 ;  /* 0x0c00006c71707389 */ /* 0x00006400000c0053 */
[----:B01----:R-:W-:Y:S01]  /*12530*/  ENDCOLLECTIVE ;  /* 0x000000000000791b */ /* 0x003fe20003800000 */
.L_x_13499:
        /* <DEDUP_REMOVED lines=10> */
[----:B------:R-:W-:-:S04]  /*125e0*/  FFMA.FTZ R112, R109, R109, R112 ;  /* 0x0000006d6d707223 */ /* 0x000fc80000010070 */
[----:B------:R-:W-:-:S04]  /*125f0*/  FFMA.FTZ R111, R111, R111, R112 ;  /* 0x0000006f6f6f7223 */ /* 0x000fc80000010070 */
        /* <DEDUP_REMOVED lines=70> */
[----:B------:R-:W-:-:S03]  /*12a60*/  MOV R108, 0x1 ;  /* 0x00000001006c7802 */ /* 0x000fc60000000f00 */
[----:B------:R-:W-:Y:S01]  /*12a70*/  @P4 FFMA.FTZ R109, R82, R82, R83 ;  /* 0x00000052526d4223 */ /* 0x000fe20000010053 */
[----:B------:R-:W-:Y:S01]  /*12a80*/  IMAD.MOV.U32 R83, RZ, RZ, 0x1f ;  /* 0x0000001fff537424 */ /* 0x000fe200078e00ff */
[----:B------:R-:W-:Y:S02]  /*12a90*/  MOV R82, 0xffffffff ;  /* 0xffffffff00527802 */ /* 0x000fe40000000f00 */
[----:B------:R-:W-:-:S07]  /*12aa0*/  IMAD.MOV.U32 R113, RZ, RZ, R109 ;  /* 0x000000ffff717224 */ /* 0x000fce00078e006d */
[----:B------:R-:W-:Y:S05]  /*12ab0*/  WARPSYNC.COLLECTIVE R82, `(.L_x_13500) ;  /* 0x0000000052087348 */ /* 0x000fea0003c00000 */
[----:B------:R0:W1:Y:S02]  /*12ac0*/  SHFL.BFLY P6, R112, R113, R108, R83 ;  /* 0x0c00006c71707389 */ /* 0x00006400000c0053 */
[----:B01----:R-:W-:Y:S01]  /*12ad0*/  ENDCOLLECTIVE ;  /* 0x000000000000791b */ /* 0x003fe20003800000 */
.L_x_13500:
[----:B------:R-:W-:Y:S01]  /*12ae0*/  HFMA2.MMA R108, -RZ, RZ, 0, 1.1920928955078125e-07 ;  /* 0x00000002ff6c7435 */ /* 0x000fe200000001ff */
[----:B------:R-:W-:-:S04]  /*12af0*/  FADD.FTZ R109, R109, R112 ;  /* 0x000000706d6d7221 */ /* 0x000fc80000010000 */
[----:B------:R-:W-:-:S07]  /*12b00*/  IMAD.MOV.U32 R113, RZ, RZ, R109 ;  /* 0x000000ffff717224 */ /* 0x000fce00078e006d */
[----:B------:R-:W-:Y:S05]  /*12b10*/  WARPSYNC.COLLECTIVE R82, `(.L_x_13501) ;  /* 0x0000000052087348 */ /* 0x000fea0003c00000 */
[----:B------:R0:W1:Y:S02]  /*12b20*/  SHFL.BFLY P6, R112, R113, R108, R83 ;  /* 0x0c00006c71707389 */ /* 0x00006400000c0053 */
[----:B01----:R-:W-:Y:S01]  /*12b30*/  ENDCOLLECTIVE ;  /* 0x000000000000791b */ /* 0x003fe20003800000 */
.L_x_13501:
[----:B------:R-:W-:Y:S01]  /*12b40*/  MOV R108, 0x4 ;  /* 0x00000004006c7802 */ /* 0x000fe20000000f00 */
[----:B------:R-:W-:-:S04]  /*12b50*/  FADD.FTZ R109, R109, R112 ;  /* 0x000000706d6d7221 */ /* 0x000fc80000010000 */
[----:B------:R-:W-:-:S07]  /*12b60*/  IMAD.MOV.U32 R113, RZ, RZ, R109 ;  /* 0x000000ffff717224 */ /* 0x000fce00078e006d */
[----:B------:R-:W-:Y:S05]  /*12b70*/  WARPSYNC.COLLECTIVE R82, `(.L_x_13502) ;  /* 0x0000000052087348 */ /* 0x000fea0003c00000 */
[----:B------:R0:W1:Y:S02]  /*12b80*/  SHFL.BFLY P6, R112, R113, R108, R83 ;  /* 0x0c00006c71707389 */ /* 0x00006400000c0053 */
[----:B01----:R-:W-:Y:S01]  /*12b90*/  ENDCOLLECTIVE ;  /* 0x000000000000791b */ /* 0x003fe20003800000 */
.L_x_13502:
[----:B------:R-:W-:Y:S01]  /*12ba0*/  HFMA2.MMA R108, -RZ, RZ, 0, 4.76837158203125e-07 ;  /* 0x00000008ff6c7435 */ /* 0x000fe200000001ff */
[----:B------:R-:W-:-:S04]  /*12bb0*/  FADD.FTZ R109, R109, R112 ;  /* 0x000000706d6d7221 */ /* 0x000fc80000010000 */
[----:B------:R-:W-:-:S07]  /*12bc0*/  IMAD.MOV.U32 R113, RZ, RZ, R109 ;  /* 0x000000ffff717224 */ /* 0x000fce00078e006d */
[----:B------:R-:W-:Y:S05]  /*12bd0*/  WARPSYNC.COLLECTIVE R82, `(.L_x_13503) ;  /* 0x0000000052087348 */ /* 0x000fea0003c00000 */
[----:B------:R0:W1:Y:S02]  /*12be0*/  SHFL.BFLY P6, R112, R113, R108, R83 ;  /* 0x0c00006c71707389 */ /* 0x00006400000c0053 */
[----:B01----:R-:W-:Y:S01]  /*12bf0*/  ENDCOLLECTIVE ;  /* 0x000000000000791b */ /* 0x003fe20003800000 */
.L_x_13503:
[----:B------:R-:W-:Y:S01]  /*12c00*/  MOV R108, 0x10 ;  /* 0x00000010006c7802 */ /* 0x000fe20000000f00 */
[----:B------:R-:W-:-:S04]  /*12c10*/  FADD.FTZ R111, R109, R112 ;  /* 0x000000706d6f7221 */ /* 0x000fc80000010000 */
[----:B------:R-:W-:-:S07]  /*12c20*/  IMAD.MOV.U32 R113, RZ, RZ, R111 ;  /* 0x000000ffff717224 */ /* 0x000fce00078e006f */
[----:B------:R-:W-:Y:S05]  /*12c30*/  WARPSYNC.COLLECTIVE R82, `(.L_x_13504) ;  /* 0x0000000052087348 */ /* 0x000fea0003c00000 */
[----:B------:R0:W1:Y:S02]  /*12c40*/  SHFL.BFLY P6, R112, R113, R108, R83 ;  /* 0x0c00006c71707389 */ /* 0x00006400000c0053 */
[----:B01----:R-:W-:Y:S01]  /*12c50*/  ENDCOLLECTIVE ;  /* 0x000000000000791b */ /* 0x003fe20003800000 */
.L_x_13504:
[----:B------:R-:W-:Y:S05]  /*12c60*/  BRA `(.L_x_13505) ;  /* 0xffffffe800447947 */ /* 0x000fea000383ffff */
.L_x_13506:
        /* <DEDUP_REMOVED lines=9> */
.L_x_37424:


//--------------------- .text._ZN10layer_norm13ln_fwd_kernelINS_13Kernel_traitsI13__nv_bfloat16S2_fS2_fjLj1280ELj1ELj4ELj1ELj16ENS_18Kernel_traits_baseILj1280ES2_S2_fS2_fjLj128EEEEELb1ELb0ELb1ELb1EEEvNS_9FwdParamsE --------------------------
	.section	.text._ZN10layer_norm13ln_fwd_kernelINS_13Kernel_traitsI13__nv_bfloat16S2_fS2_fjLj1280ELj1ELj4ELj1ELj16ENS_18Kernel_traits_baseILj1280ES2_S2_fS2_fjLj128EEEEELb1ELb0ELb1ELb1EEEvNS_9FwdParamsE,"ax",@progbits
	.align	128
        .global         _ZN10layer_norm13ln_fwd_kernelINS_13Kernel_traitsI13__nv_bfloat16S2_fS2_fjLj1280ELj1ELj4ELj1ELj16ENS_18Kernel_traits_baseILj1280ES2_S2_fS2_fjLj128EEEEELb1ELb0ELb1ELb1EEEvNS_9FwdParamsE
        .type           _ZN10layer_norm13ln_fwd_kernelINS_13Kernel_traitsI13__nv_bfloat16S2_fS2_fjLj1280ELj1ELj4ELj1ELj16ENS_18Kernel_traits_baseILj1280ES2_S2_fS2_fjLj128EEEEELb1ELb0ELb1ELb1EEEvNS_9FwdParamsE,@function
        .size           _ZN10layer_norm13ln_fwd_kernelINS_13Kernel_traitsI13__nv_bfloat16S2_fS2_fjLj1280ELj1ELj4ELj1ELj16ENS_18Kernel_traits_baseILj1280ES2_S2_fS2_fjLj128EEEEELb1ELb0ELb1ELb1EEEvNS_9FwdParamsE,(.L_x_37425 - _ZN10layer_norm13ln_fwd_kernelINS_13Kernel_traitsI13__nv_bfloat16S2_fS2_fjLj1280ELj1ELj4ELj1ELj16ENS_18Kernel_traits_baseILj1280ES2_S2_fS2_fjLj128EEEEELb1ELb0ELb1ELb1EEEvNS_9FwdParamsE)
        .other          _ZN10layer_norm13ln_fwd_kernelINS_13Kernel_traitsI13__nv_bfloat16S2_fS2_fjLj1280ELj1ELj4ELj1ELj16ENS_18Kernel_traits_baseILj1280ES2_S2_fS2_fjLj128EEEEELb1ELb0ELb1ELb1EEEvNS_9FwdParamsE,@"STO_CUDA_ENTRY STV_DEFAULT"
_ZN10layer_norm13ln_fwd_kernelINS_13Kernel_traitsI13__nv_bfloat16S2_fS2_fjLj1280ELj1ELj4ELj1ELj16ENS_18Kernel_traits_baseILj1280ES2_S2_fS2_fjLj128EEEEELb1ELb0ELb1ELb1EEEvNS_9FwdParamsE:
.text._ZN10layer_norm13ln_fwd_kernelINS_13Kernel_traitsI13__nv_bfloat16S2_fS2_fjLj1280ELj1ELj4ELj1ELj16ENS_18Kernel_traits_baseILj1280ES2_S2_fS2_fjLj128EEEEELb1ELb0ELb1ELb1EEEvNS_9FwdParamsE:
[----:B------:R-:W-:Y:S08]  /*0000*/  LDC R1, c[0x0][0x28] ;  /* 0x00000a00ff017b82 */ /* 0x000ff00000000800 */
[----:B------:R-:W0:Y:S01]  /*0010*/  LDC R44, c[0x0][0x2e8] ;  /* 0x0000ba00ff2c7b82 */ /* 0x000e220000000800 */
[----:B------:R-:W-:Y:S01]  /*0020*/  ULDC.U8 UR4, c[0x0][0x2f4] ;  /* 0x0000bd0000047ab9 */ /* 0x000fe20000000000 */
[----:B------:R-:W-:Y:S01]  /*0030*/  ULDC.64 UR6, c[0x0][0x208] ;  /* 0x0000820000067ab9 */ /* 0x000fe20000000a00 */
[----:B------:R-:W-:Y:S01]  /*0040*/  ISETP.NE.AND P1, PT, RZ, UR4, PT ;  /* 0x00000004ff007c0c */ /* 0x000fe2000bf25270 */
[----:B------:R-:W-:-:S04]  /*0050*/  ULDC.64 UR4, c[0x0][0x2e0] ;  /* 0x0000b80000047ab9 */ /* 0x000fc80000000a00 */
[----:B------:R-:W0:Y:S01]  /*0060*/  LDC R45, c[0x0][0x2ec] ;  /* 0x0000bb00ff2d7b82 */ /* 0x000e220000000800 */
[----:B------:R-:W-:Y:S01]  /*0070*/  IMAD.U32 R2, RZ, RZ, UR4 ;  /* 0x00000004ff027e24 */ /* 0x000fe2000f8e00ff */
[----:B------:R-:W1:Y:S01]  /*0080*/  S2R R0, SR_TID.X ;  /* 0x0000000000007919 */ /* 0x000e620000002100 */
[----:B------:R-:W-:Y:S01]  /*0090*/  IMAD.U32 R3, RZ, RZ, UR5 ;  /* 0x00000005ff037e24 */ /* 0x000fe2000f8e00ff */
[----:B------:R-:W-:Y:S01]  /*00a0*/  ULDC.64 UR8, c[0x0][0x2c8] ;  /* 0x0000b20000087ab9 */ /* 0x000fe20000000a00 */
[----:B------:R-:W-:Y:S01]  /*00b0*/  ULDC UR10, c[0x0][0x214] ;  /* 0x00008500000a7ab9 */ /* 0x000fe20000000800 */
[----:B------:R-:W2:Y:S02]  /*00c0*/  S2R R33, SR_CTAID.X ;  /* 0x0000000000217919 */ /* 0x000ea40000002500 */
[----:B------:R-:W3:Y:S01]  /*00d0*/  @P1 LDC R7, c[0x0][0x2f0] ;  /* 0x0000bc00ff071b82 */ /* 0x000ee20000000800 */
[----:B------:R-:W4:Y:S04]  /*00e0*/  @P1 LDG.E.64 R2, desc[UR6][R2.64] ;  /* 0x0000000602021981 */ /* 0x000f28000c1e1b00 */
[----:B0-----:R-:W3:Y:S01]  /*00f0*/  @P1 LDG.E.64 R4, desc[UR6][R44.64] ;  /* 0x000000062c041981 */ /* 0x001ee2000c1e1b00 */
[----:B------:R-:W-:-:S02]  /*0100*/  ISETP.NE.U32.AND P0, PT, RZ, UR8, PT ;  /* 0x00000008ff007c0c */ /* 0x000fc4000bf05070 */
[----:B-1----:R-:W-:-:S04]  /*0110*/  SHF.L.U32 R6, R0, 0x4, RZ ;  /* 0x0000000400067819 */ /* 0x002fc800000006ff */
[----:B------:R-:W-:-:S04]  /*0120*/  LOP3.LUT R46, R6, 0x1f0, RZ, 0xc0, !PT ;  /* 0x000001f0062e7812 */ /* 0x000fc800078ec0ff */
[----:B------:R-:W-:Y:S01]  /*0130*/  IADD3 R24, P3, R46, UR8, RZ ;  /* 0x000000082e187c10 */ /* 0x000fe2000ff7e0ff */
[----:B------:R-:W-:Y:S02]  /*0140*/  ULDC UR8, c[0x0][0x0] ;  /* 0x0000000000087ab9 */ /* 0x000fe40000000800 */
[----:B--2---:R-:W-:-:S04]  /*0150*/  IMAD R97, R33, UR8, R0 ;  /* 0x0000000821617c24 */ /* 0x004fc8000f8e0200 */
[----:B------:R-:W-:Y:S01]  /*0160*/  IMAD.WIDE.U32 R12, R97, -0x326172a9, RZ ;  /* 0xcd9e8d57610c7825 */ /* 0x000fe200078e00ff */
[----:B------:R-:W-:-:S03]  /*0170*/  ISETP.NE.AND.EX P0, PT, RZ, UR9, PT, P0 ;  /* 0x00000009ff007c0c */ /* 0x000fc6000bf05300 */
[----:B------:R-:W-:Y:S01]  /*0180*/  IMAD.X R25, RZ, RZ, UR9, P3 ;  /* 0x00000009ff197e24 */ /* 0x000fe200098e06ff */
[----:B------:R-:W-:-:S09]  /*0190*/  ULDC.64 UR8, c[0x0][0x260] ;  /* 0x0000980000087ab9 */ /* 0x000fd20000000a00 */
[----:B------:R-:W5:Y:S01]  /*01a0*/  @P0 LDG.E.128 R8, desc[UR6][R24.64+0x200] ;  /* 0x0002000618080981 */ /* 0x000f62000c1e1d00 */
[----:B----4-:R-:W-:Y:S02]  /*01b0*/  @P1 R2UR UR4, R2 ;  /* 0x00000000020412ca */ /* 0x010fe400000e0000 */
[----:B------:R-:W-:Y:S02]  /*01c0*/  @P1 R2UR UR5, R3 ;  /* 0x00000000030512ca */ /* 0x000fe400000e0000 */
[----:B---3--:R-:W-:-:S05]  /*01d0*/  @P1 IADD3 R44, P2, R4, R7, RZ ;  /* 0x00000007042c1210 */ /* 0x008fca0007f5e0ff */
[----:B------:R-:W-:-:S06]  /*01e0*/  @P1 IMAD.X R45, RZ, RZ, R5, P2 ;  /* 0x000000ffff2d1224 */ /* 0x000fcc00010e0605 */
        /* <DEDUP_REMOVED lines=42> */
[----:B0-----:R-:W-:Y:S01]  /*0490*/  IMAD.WIDE.U32 R24, R2, -0x2daee0ad, RZ ;  /* 0xd2511f5302187825 */ /* 0x001fe200078e00ff */
[----:B------:R-:W-:Y:S02]  /*04a0*/  SHF.R.U32.HI R2, RZ, 0x5, R0 ;  /* 0x00000005ff027819 */ /* 0x000fe40000011600 */
[----:B------:R-:W-:Y:S02]  /*04b0*/  LOP3.LUT R27, R31, UR22, R28, 0x96, !PT ;  /* 0x000000161f1b7c12 */ /* 0x000fe4000f8e961c */
[----:B------:R-:W-:Y:S02]  /*04c0*/  LOP3.LUT R28, R25, UR23, R26, 0x96, !PT ;  /* 0x00000017191c7c12 */ /* 0x000fe4000f8e961a */
[----:B------:R-:W-:Y:S01]  /*04d0*/  LEA R2, R33, R2, 0x2 ;  /* 0x0000000221027211 */ /* 0x000fe200078e10ff */
[----:B------:R-:W-:Y:S01]  /*04e0*/  UIADD3 UR24, UR4, 0x5384540f, URZ ;  /* 0x5384540f04187890 */ /* 0x000fe2000fffe03f */
[----:B------:R-:W-:Y:S01]  /*04f0*/  IMAD.WIDE.U32 R26, R27, -0x2daee0ad, RZ ;  /* 0xd2511f531b1a7825 */ /* 0x000fe200078e00ff */
[----:B------:R-:W-:Y:S01]  /*0500*/  UIADD3 UR25, UR5, 0x1fd5c5a3, URZ ;  /* 0x1fd5c5a305197890 */ /* 0x000fe2000fffe03f */
[----:B------:R-:W-:-:S02]  /*0510*/  ISETP.GE.AND P1, PT, R2, UR10, PT ;  /* 0x0000000a02007c0c */ /* 0x000fc4000bf26270 */
[----:B------:R-:W-:Y:S01]  /*0520*/  IMAD.WIDE.U32 R28, R28, -0x326172a9, RZ ;  /* 0xcd9e8d571c1c7825 */ /* 0x000fe200078e00ff */
[----:B------:R-:W-:Y:S02]  /*0530*/  IADD3 R46, P2, R46, UR8, RZ ;  /* 0x000000082e2e7c10 */ /* 0x000fe4000ff5e0ff */
[----:B------:R-:W-:Y:S02]  /*0540*/  LOP3.LUT R49, R27, UR25, R24, 0x96, !PT ;  /* 0x000000191b317c12 */ /* 0x000fe4000f8e9618 */
[----:B------:R-:W-:Y:S01]  /*0550*/  LOP3.LUT R45, R29, UR24, R30, 0x96, !PT ;  /* 0x000000181d2d7c12 */ /* 0x000fe2000f8e961e */
[----:B------:R-:W-:Y:S02]  /*0560*/  UIADD3 UR26, UR4, -0xe443238, URZ ;  /* 0xf1bbcdc8041a7890 */ /* 0x000fe4000fffe03f */
[----:B------:R-:W-:Y:S01]  /*0570*/  UIADD3 UR27, UR5, -0x24c28bd8, URZ ;  /* 0xdb3d7428051b7890 */ /* 0x000fe2000fffe03f */
[----:B------:R-:W-:-:S04]  /*0580*/  IMAD.HI.U32 R25, R49, -0x326172a9, RZ ;  /* 0xcd9e8d5731197827 */ /* 0x000fc800078e00ff */
        /* <DEDUP_REMOVED lines=11> */
[C---:B------:R-:W-:Y:S01]  /*0640*/  PRMT R105, R4.reuse, 0x7632, R105 ;  /* 0x0000763204697816 */ /* 0x040fe20000000069 */
[----:B------:R-:W-:Y:S01]  /*0650*/  IMAD.U32 R3, R4, 0x10000, RZ ;  /* 0x0001000004037824 */ /* 0x000fe200078e00ff */
[C---:B------:R-:W-:Y:S02]  /*0660*/  PRMT R106, R5.reuse, 0x7632, R106 ;  /* 0x00007632056a7816 */ /* 0x040fe4000000006a */
[----:B------:R-:W-:Y:S02]  /*0670*/  @!P0 CS2R R16, SRZ ;  /* 0x0000000000108805 */ /* 0x000fe4000001ff00 */
[----:B------:R-:W-:Y:S01]  /*0680*/  SHF.L.U32 R4, R5, 0x10, RZ ;  /* 0x0000001005047819 */ /* 0x000fe200000006ff */
[C---:B------:R-:W-:Y:S01]  /*0690*/  IMAD.U32 R5, R6.reuse, 0x10000, RZ ;  /* 0x0001000006057824 */ /* 0x040fe200078e00ff */
[----:B------:R-:W-:Y:S01]  /*06a0*/  PRMT R107, R6, 0x7632, R107 ;  /* 0x00007632066b7816 */ /* 0x000fe2000000006b */
[C---:B------:R-:W-:Y:S01]  /*06b0*/  IMAD.U32 R6, R7.reuse, 0x10000, RZ ;  /* 0x0001000007067824 */ /* 0x040fe200078e00ff */
[----:B------:R-:W-:-:S02]  /*06c0*/  PRMT R108, R7, 0x7632, R108 ;  /* 0x00007632076c7816 */ /* 0x000fc4000000006c */
[----:B------:R-:W-:Y:S02]  /*06d0*/  @!P0 CS2R R18, SRZ ;  /* 0x0000000000128805 */ /* 0x000fe4000001ff00 */
        /* <DEDUP_REMOVED lines=24> */
[----:B------:R-:W-:Y:S01]  /*0860*/  PRMT R124, R17, 0x7632, R124 ;  /* 0x00007632117c7816 */ /* 0x000fe2000000007c */
[----:B------:R-:W-:Y:S01]  /*0870*/  IMAD R45, R45, -0x2daee0ad, RZ ;  /* 0xd2511f532d2d7824 */ /* 0x000fe200078e02ff */
[----:B------:R-:W-:Y:S01]  /*0880*/  SHF.L.U32 R16, R17, 0x10, RZ ;  /* 0x0000001011107819 */ /* 0x000fe200000006ff */
[----:B------:R-:W5:Y:S01]  /*0890*/  LDG.E.128 R32, desc[UR6][R46.64+0x400] ;  /* 0x000400062e207981 */ /* 0x000f62000c1e1d00 */
[C---:B------:R-:W-:Y:S01]  /*08a0*/  PRMT R125, R18.reuse, 0x7632, R125 ;  /* 0x00007632127d7816 */ /* 0x040fe2000000007d */
[----:B------:R-:W-:Y:S01]  /*08b0*/  IMAD.U32 R17, R18, 0x10000, RZ ;  /* 0x0001000012117824 */ /* 0x000fe200078e00ff */
[C---:B------:R-:W-:Y:S01]  /*08c0*/  PRMT R126, R19.reuse, 0x7632, R126 ;  /* 0x00007632137e7816 */ /* 0x040fe2000000007e */
[----:B------:R-:W5:Y:S01]  /*08d0*/  LDG.E.128 R28, desc[UR6][R46.64+0x600] ;  /* 0x000600062e1c7981 */ /* 0x000f62000c1e1d00 */
[----:B------:R-:W-:Y:S01]  /*08e0*/  IMAD.WIDE.U32 R98, R98, -0x2daee0ad, RZ ;  /* 0xd2511f5362627825 */ /* 0x000fe200078e00ff */
[C---:B------:R-:W-:Y:S01]  /*08f0*/  PRMT R127, R20.reuse, 0x7632, R127 ;  /* 0x00007632147f7816 */ /* 0x040fe2000000007f */
[----:B------:R-:W-:Y:S01]  /*0900*/  ULDC.U8 UR8, c[0x0][0x2a0] ;  /* 0x0000a80000087ab9 */ /* 0x000fe20000000000 */
[----:B------:R0:W5:Y:S01]  /*0910*/  LDG.E.128 R24, desc[UR6][R46.64+0x800] ;  /* 0x000800062e187981 */ /* 0x000162000c1e1d00 */
[----:B------:R-:W-:Y:S01]  /*0920*/  IMAD.U32 R18, R19, 0x10000, RZ ;  /* 0x0001000013127824 */ /* 0x000fe200078e00ff */
[----:B------:R-:W-:Y:S01]  /*0930*/  PRMT R128, R21, 0x7632, R128 ;  /* 0x0000763215807816 */ /* 0x000fe20000000080 */
[----:B------:R-:W-:Y:S01]  /*0940*/  BSSY B0, `(.L_x_13507) ;  /* 0x000110e000007945 */ /* 0x000fe20003800000 */
[----:B------:R-:W-:Y:S01]  /*0950*/  PRMT R130, R23, 0x7632, R130 ;  /* 0x0000763217827816 */ /* 0x000fe20000000082 */
[----:B------:R-:W-:Y:S01]  /*0960*/  IMAD.MOV.U32 R103, RZ, RZ, RZ ;  /* 0x000000ffff677224 */ /* 0x000fe200078e00ff */
[----:B------:R-:W-:Y:S01]  /*0970*/  SHF.L.U32 R19, R20, 0x10, RZ ;  /* 0x0000001014137819 */ /* 0x000fe200000006ff */
[----:B------:R-:W-:Y:S01]  /*0980*/  IMAD.U32 R20, R21, 0x10000, RZ ;  /* 0x0001000015147824 */ /* 0x000fe200078e00ff */
[C---:B------:R-:W-:Y:S01]  /*0990*/  PRMT R129, R22.reuse, 0x7632, R129 ;  /* 0x0000763216817816 */ /* 0x040fe20000000081 */
[----:B------:R-:W-:Y:S01]  /*09a0*/  IMAD.U32 R21, R22, 0x10000, RZ ;  /* 0x0001000016157824 */ /* 0x000fe200078e00ff */
[----:B------:R-:W-:Y:S01]  /*09b0*/  SHF.L.U32 R22, R23, 0x10, RZ ;  /* 0x0000001017167819 */ /* 0x000fe200000006ff */
[----:B0-----:R-:W-:Y:S01]  /*09c0*/  IMAD R47, R49, -0x326172a9, RZ ;  /* 0xcd9e8d57312f7824 */ /* 0x001fe200078e02ff */
[----:B------:R-:W-:Y:S01]  /*09d0*/  LOP3.LUT R96, R99, UR29, R45, 0x96, !PT ;  /* 0x0000001d63607c12 */ /* 0x000fe2000f8e962d */
[----:B------:R-:W-:Y:S01]  /*09e0*/  IMAD.HI.U32 R46, R102, -0x326172a9, RZ ;  /* 0xcd9e8d57662e7827 */ /* 0x000fe200078e00ff */
[----:B------:R-:W-:Y:S01]  /*09f0*/  LOP3.LUT R101, R44, 0x3, RZ, 0xc0, !PT ;  /* 0x000000032c657812 */ /* 0x000fe200078ec0ff */
[----:B------:R-:W-:Y:S01]  /*0a00*/  ULDC UR9, c[0x0][0x294] ;  /* 0x0000a50000097ab9 */ /* 0x000fe20000000800 */
[----:B------:R-:W-:Y:S01]  /*0a10*/  LOP3.LUT R104, R0, 0x1f, RZ, 0xc0, !PT ;  /* 0x0000001f00687812 */ /* 0x000fe200078ec0ff */
[----:B------:R-:W-:Y:S01]  /*0a20*/  IMAD.MOV.U32 R99, RZ, RZ, R48 ;  /* 0x000000ffff637224 */ /* 0x000fe200078e0030 */
[----:B------:R-:W-:Y:S01]  /*0a30*/  LOP3.LUT R23, R46, UR28, R47, 0x96, !PT ;  /* 0x0000001c2e177c12 */ /* 0x000fe2000f8e962f */
        /* <DEDUP_REMOVED lines=19> */
[----:B------:R-:W-:Y:S01]  /*0b70*/  ULDC.64 UR10, c[0x0][0x298] ;  /* 0x0000a600000a7ab9 */ /* 0x000fe20000000a00 */
[----:B------:R-:W-:-:S02]  /*0b80*/  IMAD.U32 R125, R125, 0x10000, RZ ;  /* 0x000100007d7d7824 */ /* 0x000fc400078e00ff */
[----:B------:R-:W-:Y:S02]  /*0b90*/  IMAD.U32 R127, R127, 0x10000, RZ ;  /* 0x000100007f7f7824 */ /* 0x000fe400078e00ff */
[----:B------:R-:W-:Y:S02]  /*0ba0*/  IMAD.U32 R128, R128, 0x10000, RZ ;  /* 0x0001000080807824 */ /* 0x000fe400078e00ff */
[----:B------:R-:W-:-:S07]  /*0bb0*/  IMAD.U32 R130, R130, 0x10000, RZ ;  /* 0x0001000082827824 */ /* 0x000fce00078e00ff */
.L_x_13881:
[----:B------:R-:W0:Y:S08]  /*0bc0*/  LDC.64 R56, c[0x0][0x280] ;  /* 0x0000a000ff387b82 */ /* 0x000e300000000a00 */
[----:B------:R-:W1:Y:S08]  /*0bd0*/  LDC.64 R116, c[0x0][0x230] ;  /* 0x00008c00ff747b82 */ /* 0x000e700000000a00 */
[----:B------:R-:W2:Y:S01]  /*0be0*/  LDC R143, c[0x0][0x218] ;  /* 0x00008600ff8f7b82 */ /* 0x000ea20000000800 */
[----:B0-----:R-:W-:-:S07]  /*0bf0*/  IMAD.WIDE R56, R2, 0x4, R56 ;  /* 0x0000000402387825 */ /* 0x001fce00078e0238 */
[----:B------:R-:W0:Y:S01]  /*0c00*/  LDC.64 R62, c[0x0][0x288] ;  /* 0x0000a200ff3e7b82 */ /* 0x000e220000000a00 */
[----:B------:R3:W4:Y:S01]  /*0c10*/  LDG.E R56, desc[UR6][R56.64] ;  /* 0x0000000638387981 */ /* 0x000722000c1e1900 */
[----:B------:R-:W-:Y:S01]  /*0c20*/  HFMA2.MMA R145, -RZ, RZ, 0, 0 ;  /* 0x00000000ff917435 */ /* 0x000fe200000001ff */
[----:B-1----:R-:W-:-:S04]  /*0c30*/  ISETP.NE.U32.AND P0, PT, R116, RZ, PT ;  /* 0x000000ff7400720c */ /* 0x002fc80003f05070 */
[----:B------:R-:W-:Y:S01]  /*0c40*/  ISETP.NE.AND.EX P0, PT, R117, RZ, PT, P0 ;  /* 0x000000ff7500720c */ /* 0x000fe20003f05300 */
[----:B--2---:R-:W-:-:S05]  /*0c50*/  IMAD R64, R2, R143, RZ ;  /* 0x0000008f02407224 */ /* 0x004fca00078e02ff */
[----:B---3--:R-:W-:-:S07]  /*0c60*/  SHF.R.S32.HI R57, RZ, 0x1f, R64 ;  /* 0x0000001fff397819 */ /* 0x008fce0000011440 */
[----:B------:R-:W1:Y:S01]  /*0c70*/  @P0 LDC.64 R58, c[0x0][0x230] ;  /* 0x00008c00ff3a0b82 */ /* 0x000e620000000a00 */
[----:B------:R-:W-:Y:S01]  /*0c80*/  LEA.HI R57, R57, R64, RZ, 0x3 ;  /* 0x0000004039397211 */ /* 0x000fe200078f18ff */
[----:B0-----:R-:W-:-:S03]  /*0c90*/  IMAD.WIDE R62, R2, 0x4, R62 ;  /* 0x00000004023e7825 */ /* 0x001fc600078e023e */
[----:B------:R-:W-:Y:S02]  /*0ca0*/  LEA.HI.SX32 R149, R57, R104, 0x1d ;  /* 0x0000006839957211 */ /* 0x000fe400078feaff */
[----:B-----5:R0:W5:Y:S03]  /*0cb0*/  LDG.E R139, desc[UR6][R62.64] ;  /* 0x000000063e8b7981 */ /* 0x020166000c1e1900 */
[----:B-1----:R-:W-:-:S05]  /*0cc0*/  @P0 IMAD.WIDE.U32 R58, R149, 0x20, R58 ;  /* 0x00000020953a0825 */ /* 0x002fca00078e003a */
[----:B------:R-:W2:Y:S04]  /*0cd0*/  @P0 LDG.E.128 R44, desc[UR6][R58.64] ;  /* 0x000000063a2c0981 */ /* 0x000ea8000c1e1d00 */
[----:B------:R0:W5:Y:S01]  /*0ce0*/  @P0 LDG.E.128 R52, desc[UR6][R58.64+0x10] ;  /* 0x000010063a340981 */ /* 0x000162000c1e1d00 */
[----:B----4-:R-:W-:-:S13]  /*0cf0*/  ISETP.GE.AND P3, PT, R56, 0x1, PT ;  /* 0x000000013800780c */ /* 0x010fda0003f66270 */
[----:B------:R-:W1:Y:S01]  /*0d00*/  @P3 LDC.64 R60, c[0x0][0x220] ;  /* 0x00008800ff3c3b82 */ /* 0x000e620000000a00 */
[----:B------:R-:W-:Y:S01]  /*0d10*/  @P3 VIADD R66, R56, 0xffffffff ;  /* 0xffffffff38423836 */ /* 0x000fe20000000000 */
[----:B------:R-:W-:-:S03]  /*0d20*/  @P3 LOP3.LUT R104, R0, 0x1f, RZ, 0xc0, !PT ;  /* 0x0000001f00683812 */ /* 0x000fc600078ec0ff */
[----:B------:R-:W-:-:S05]  /*0d30*/  @P3 IMAD R66, R66, R143, RZ ;  /* 0x0000008f42423224 */ /* 0x000fca00078e02ff */
[----:B------:R-:W-:-:S04]  /*0d40*/  @P3 SHF.R.S32.HI R65, RZ, 0x1f, R66 ;  /* 0x0000001fff413819 */ /* 0x000fc80000011442 */
[----:B------:R-:W-:-:S04]  /*0d50*/  @P3 LEA.HI R65, R65, R66, RZ, 0x3 ;  /* 0x0000004241413211 */ /* 0x000fc800078f18ff */
[----:B------:R-:W-:-:S05]  /*0d60*/  @P3 LEA.HI.SX32 R145, R65, R104, 0x1d ;  /* 0x0000006841913211 */ /* 0x000fca00078feaff */
[----:B-1----:R-:W-:-:S05]  /*0d70*/  @P3 IMAD.WIDE.U32 R60, R145, 0x10, R60 ;  /* 0x00000010913c3825 */ /* 0x002fca00078e003c */
[----:B------:R0:W5:Y:S01]  /*0d80*/  @P3 LDG.E.128 R48, desc[UR6][R60.64] ;  /* 0x000000063c303981 */ /* 0x000162000c1e1d00 */
[----:B------:R-:W-:Y:S01]  /*0d90*/  ISETP.GT.AND P4, PT, R56, RZ, PT ;  /* 0x000000ff3800720c */ /* 0x000fe20003f84270 */
[----:B------:R-:W-:-:S12]  /*0da0*/  BSSY B1, `(.L_x_13508) ;  /* 0x000005c000017945 */ /* 0x000fd80003800000 */
[----:B------:R-:W-:-:S04]  /*0db0*/  @!P4 ISETP.NE.U32.AND P1, PT, R116, RZ, PT ;  /* 0x000000ff7400c20c */ /* 0x000fc80003f25070 */
[----:B------:R-:W-:Y:S01]  /*0dc0*/  @!P4 ISETP.NE.AND.EX P1, PT, R117, RZ, PT, P1 ;  /* 0x000000ff7500c20c */ /* 0x000fe20003f25310 */
[----:B------:R-:W-:-:S03]  /*0dd0*/  @!P4 IMAD.MOV.U32 R64, RZ, RZ, R101 ;  /* 0x000000ffff40c224 */ /* 0x000fc600078e0065 */
[----:B--2---:R-:W-:Y:S01]  /*0de0*/  @!P4 FSEL R56, R44, RZ, P1 ;  /* 0x000000ff2c38c208 */ /* 0x004fe20000800000 */
[----:B0-----:R-:W-:Y:S08]  /*0df0*/  @!P4 BRA `(.L_x_13509) ;  /* 0x000000040058c947 */ /* 0x001ff00003800000 */
        /* <DEDUP_REMOVED lines=12> */
.L_x_13511:
[----:B------:R-:W-:-:S07]  /*0ec0*/  MOV R66, R102 ;  /* 0x0000006600427202 */ /* 0x000fce0000000f00 */
.L_x_13512:
[----:B------:R-:W-:Y:S05]  /*0ed0*/  BSYNC B2 ;  /* 0x0000000000027941 */ /* 0x000fea0003800000 */
.L_x_13510:
        /* <DEDUP_REMOVED lines=16> */
.L_x_13516:
[----:B------:R-:W-:Y:S05]  /*0fe0*/  BSYNC B3 ;  /* 0x0000000000037941 */ /* 0x000fea0003800000 */
.L_x_13515:
        /* <DEDUP_REMOVED lines=44> */
.L_x_13514:
[----:B------:R-:W-:Y:S05]  /*12b0*/  BSYNC B2 ;  /* 0x0000000000027941 */ /* 0x000fea0003800000 */
.L_x_13513:
        /* <DEDUP_REMOVED lines=10> */
.L_x_13509:
[----:B------:R-:W-:Y:S05]  /*1360*/  BSYNC B1 ;  /* 0x0000000000017941 */ /* 0x000fea0003800000 */
.L_x_13508:
        /* <DEDUP_REMOVED lines=18> */
.L_x_13520:
[----:B------:R-:W-:-:S07]  /*1490*/  MOV R57, R102 ;  /* 0x0000006600397202 */ /* 0x000fce0000000f00 */
.L_x_13521:
[----:B------:R-:W-:Y:S05]  /*14a0*/  BSYNC B2 ;  /* 0x0000000000027941 */ /* 0x000fea0003800000 */
.L_x_13519:
        /* <DEDUP_REMOVED lines=16> */
.L_x_13525:
[----:B------:R-:W-:Y:S05]  /*15b0*/  BSYNC B3 ;  /* 0x0000000000037941 */ /* 0x000fea0003800000 */
.L_x_13524:
        /* <DEDUP_REMOVED lines=44> */
.L_x_13523:
[----:B------:R-:W-:Y:S05]  /*1880*/  BSYNC B2 ;  /* 0x0000000000027941 */ /* 0x000fea0003800000 */
.L_x_13522:
        /* <DEDUP_REMOVED lines=11> */
.L_x_13518:
[----:B------:R-:W-:Y:S05]  /*1940*/  BSYNC B1 ;  /* 0x0000000000017941 */ /* 0x000fea0003800000 */
.L_x_13517:
        /* <DEDUP_REMOVED lines=18> */
.L_x_13529:
[----:B------:R-:W-:-:S07]  /*1a70*/  MOV R68, R102 ;  /* 0x0000006600447202 */ /* 0x000fce0000000f00 */
.L_x_13530:
[----:B------:R-:W-:Y:S05]  /*1a80*/  BSYNC B2 ;  /* 0x0000000000027941 */ /* 0x000fea0003800000 */
.L_x_13528:
        /* <DEDUP_REMOVED lines=16> */
.L_x_13534:
[----:B------:R-:W-:Y:S05]  /*1b90*/  BSYNC B3 ;  /* 0x0000000000037941 */ /* 0x000fea0003800000 */
.L_x_13533:
        /* <DEDUP_REMOVED lines=44> */
.L_x_13532:
[----:B------:R-:W-:Y:S05]  /*1e60*/  BSYNC B2 ;  /* 0x0000000000027941 */ /* 0x000fea0003800000 */
.L_x_13531:
        /* <DEDUP_REMOVED lines=10> */
.L_x_13527:
[----:B------:R-:W-:Y:S05]  /*1f10*/  BSYNC B1 ;  /* 0x0000000000017941 */ /* 0x000fea0003800000 */
.L_x_13526:
        /* <DEDUP_REMOVED lines=18> */
.L_x_13538:
[----:B------:R-:W-:-:S07]  /*2040*/  MOV R59, R102 ;  /* 0x00000066003b7202 */ /* 0x000fce0000000f00 */
.L_x_13539:
[----:B------:R-:W-:Y:S05]  /*2050*/  BSYNC B2 ;  /* 0x0000000000027941 */ /* 0x000fea0003800000 */
.L_x_13537:
        /* <DEDUP_REMOVED lines=16> */
.L_x_13543:
[----:B------:R-:W-:Y:S05]  /*2160*/  BSYNC B3 ;  /* 0x0000000000037941 */ /* 0x000fea0003800000 */
.L_x_13542:
        /* <DEDUP_REMOVED lines=44> */
.L_x_13541:
[----:B------:R-:W-:Y:S05]  /*2430*/  BSYNC B2 ;  /* 0x0000000000027941 */ /* 0x000fea0003800000 */
.L_x_13540:
        /* <DEDUP_REMOVED lines=11> */
.L_x_13536:
[----:B------:R-:W-:Y:S05]  /*24f0*/  BSYNC B1 ;  /* 0x0000000000017941 */ /* 0x000fea0003800000 */
.L_x_13535:
        /* <DEDUP_REMOVED lines=18> */
.L_x_13547:
[----:B------:R-:W-:-:S07]  /*2620*/  MOV R70, R102 ;  /* 0x0000006600467202 */ /* 0x000fce0000000f00 */
.L_x_13548:
[----:B------:R-:W-:Y:S05]  /*2630*/  BSYNC B2 ;  /* 0x0000000000027941 */ /* 0x000fea0003800000 */
.L_x_13546:
        /* <DEDUP_REMOVED lines=16> */
.L_x_13552:
[----:B------:R-:W-:Y:S05]  /*2740*/  BSYNC B3 ;  /* 0x0000000000037941 */ /* 0x000fea0003800000 */
.L_x_13551:
        /* <DEDUP_REMOVED lines=44> */
.L_x_13550:
[----:B------:R-:W-:Y:S05]  /*2a10*/  BSYNC B2 ;  /* 0x0000000000027941 */ /* 0x000fea0003800000 */
.L_x_13549:
        /* <DEDUP_REMOVED lines=10> */
.L_x_13545:
[----:B------:R-:W-:Y:S05]  /*2ac0*/  BSYNC B1 ;  /* 0x0000000000017941 */ /* 0x000fea0003800000 */
.L_x_13544:
        /* <DEDUP_REMOVED lines=18> */
.L_x_13556:
[----:B------:R-:W-:-:S07]  /*2bf0*/  MOV R61, R102 ;  /* 0x00000066003d7202 */ /* 0x000fce0000000f00 */
.L_x_13557:
[----:B------:R-:W-:Y:S05]  /*2c00*/  BSYNC B2 ;  /* 0x0000000000027941 */ /* 0x000fea0003800000 */
.L_x_13555:
        /* <DEDUP_REMOVED lines=16> */
.L_x_13561:
[----:B------:R-:W-:Y:S05]  /*2d10*/  BSYNC B3 ;  /* 0x0000000000037941 */ /* 0x000fea0003800000 */
.L_x_13560:
        /* <DEDUP_REMOVED lines=44> */
.L_x_13559:
[----:B------:R-:W-:Y:S05]  /*2fe0*/  BSYNC B2 ;  /* 0x0000000000027941 */ /* 0x000fea0003800000 */
.L_x_13558:
        /* <DEDUP_REMOVED lines=11> */
.L_x_13554:
[----:B------:R-:W-:Y:S05]  /*30a0*/  BSYNC B1 ;  /* 0x0000000000017941 */ /* 0x000fea0003800000 */
.L_x_13553:
        /* <DEDUP_REMOVED lines=18> */
.L_x_13565:
[----:B------:R-:W-:-:S07]  /*31d0*/  MOV R70, R102 ;  /* 0x0000006600467202 */ /* 0x000fce0000000f00 */
.L_x_13566:
[----:B------:R-:W-:Y:S05]  /*31e0*/  BSYNC B2 ;  /* 0x0000000000027941 */ /* 0x000fea0003800000 */
.L_x_13564:
        /* <DEDUP_REMOVED lines=16> */
.L_x_13570:
[----:B------:R-:W-:Y:S05]  /*32f0*/  BSYNC B3 ;  /* 0x0000000000037941 */ /* 0x000fea0003800000 */
.L_x_13569:
        /* <DEDUP_REMOVED lines=44> */
.L_x_13568:
[----:B------:R-:W-:Y:S05]  /*35c0*/  BSYNC B2 ;  /* 0x0000000000027941 */ /* 0x000fea0003800000 */
.L_x_13567:
        /* <DEDUP_REMOVED lines=10> */
.L_x_13563:
[----:B------:R-:W-:Y:S05]  /*3670*/  BSYNC B1 ;  /* 0x0000000000017941 */ /* 0x000fea0003800000 */
.L_x_13562:
        /* <DEDUP_REMOVED lines=18> */
.L_x_13574:
[----:B------:R-:W-:-:S07]  /*37a0*/  MOV R63, R102 ;  /* 0x00000066003f7202 */ /* 0x000fce0000000f00 */
.L_x_13575:
[----:B------:R-:W-:Y:S05]  /*37b0*/  BSYNC B2 ;  /* 0x0000000000027941 */ /* 0x000fea0003800000 */
.L_x_13573:
        /* <DEDUP_REMOVED lines=16> */
.L_x_13579:
[----:B------:R-:W-:Y:S05]  /*38c0*/  BSYNC B3 ;  /* 0x0000000000037941 */ /* 0x000fea0003800000 */
.L_x_13578:
        /* <DEDUP_REMOVED lines=44> */
.L_x_13577:
[----:B------:R-:W-:Y:S05]  /*3b90*/  BSYNC B2 ;  /* 0x0000000000027941 */ /* 0x000fea0003800000 */
.L_x_13576:
        /* <DEDUP_REMOVED lines=11> */
.L_x_13572:
[----:B------:R-:W-:Y:S05]  /*3c50*/  BSYNC B1 ;  /* 0x0000000000017941 */ /* 0x000fea0003800000 */
.L_x_13571:
[----:B------:R-:W0:Y:S01]  /*3c60*/  LDC.64 R118, c[0x0][0x238] ;  /* 0x00008e00ff767b82 */ /* 0x000e220000000a00 */
[----:B------:R-:W-:Y:S01]  /*3c70*/  VIADD R81, R149, 0x20 ;  /* 0x0000002095517836 */ /* 0x000fe20000000000 */
[----:B------:R-:W-:Y:S01]  /*3c80*/  BSSY B1, `(.L_x_13580) ;  /* 0x000001d000017945 */ /* 0x000fe20003800000 */
[----:B------:R-:W-:-:S05]  /*3c90*/  VIADD R85, R145, 0x20 ;  /* 0x0000002091557836 */ /* 0x000fca0000000000 */
[----:B------:R-:W1:Y:S08]  /*3ca0*/  @P0 LDC.64 R68, c[0x0][0x230] ;  /* 0x00008c00ff440b82 */ /* 0x000e700000000a00 */
[----:B------:R-:W2:Y:S01]  /*3cb0*/  @P3 LDC.64 R64, c[0x0][0x220] ;  /* 0x00008800ff403b82 */ /* 0x000ea20000000a00 */
[----:B0-----:R-:W-:-:S05]  /*3cc0*/  IMAD.WIDE.U32 R66, R149, 0x20, R118 ;  /* 0x0000002095427825 */ /* 0x001fca00078e0076 */
[----:B------:R0:W-:Y:S01]  /*3cd0*/  STG.E.128 desc[UR6][R66.64], R56 ;  /* 0x0000003842007986 */ /* 0x0001e2000c101d06 */
[----:B-1----:R-:W-:-:S03]  /*3ce0*/  @P0 IMAD.WIDE.U32 R68, R81, 0x20, R68 ;  /* 0x0000002051440825 */ /* 0x002fc600078e0044 */
[----:B------:R0:W-:Y:S01]  /*3cf0*/  STG.E.128 desc[UR6][R66.64+0x10], R60 ;  /* 0x0000103c42007986 */ /* 0x0001e2000c101d06 */
[----:B------:R-:W-:Y:S05]  /*3d00*/  @!P3 BRA `(.L_x_13581) ;  /* 0x000000000050b947 */ /* 0x000fea0003800000 */
[----:B------:R-:W-:Y:S01]  /*3d10*/  SHF.L.U32 R71, R137, 0x10, RZ ;  /* 0x0000001089477819 */ /* 0x000fe200000006ff */
[----:B0-----:R-:W0:Y:S01]  /*3d20*/  LDC.64 R66, c[0x0][0x240] ;  /* 0x00009000ff427b82 */ /* 0x001e220000000a00 */
        /* <DEDUP_REMOVED lines=18> */
.L_x_13581:
[----:B------:R-:W-:Y:S05]  /*3e50*/  BSYNC B1 ;  /* 0x0000000000017941 */ /* 0x000fea0003800000 */
.L_x_13580:
[----:B012---:R-:W-:Y:S01]  /*3e60*/  @P3 IMAD.WIDE.U32 R66, R85, 0x10, R64 ;  /* 0x0000001055423825 */ /* 0x007fe200078e0040 */
[----:B------:R-:W2:Y:S04]  /*3e70*/  @P0 LDG.E.128 R44, desc[UR6][R68.64] ;  /* 0x00000006442c0981 */ /* 0x000ea8000c1e1d00 */
[----:B------:R0:W5:Y:S04]  /*3e80*/  @P3 LDG.E.128 R48, desc[UR6][R66.64] ;  /* 0x0000000642303981 */ /* 0x000168000c1e1d00 */
[----:B------:R0:W5:Y:S01]  /*3e90*/  @P0 LDG.E.128 R52, desc[UR6][R68.64+0x10] ;  /* 0x0000100644340981 */ /* 0x000162000c1e1d00 */
[----:B------:R-:W-:Y:S01]  /*3ea0*/  @!P4 ISETP.NE.U32.AND P1, PT, R116, RZ, PT ;  /* 0x000000ff7400c20c */ /* 0x000fe20003f25070 */
[----:B------:R-:W-:Y:S01]  /*3eb0*/  BSSY B1, `(.L_x_13582) ;  /* 0x000005b000017945 */ /* 0x000fe20003800000 */
[----:B------:R-:W-:-:S02]  /*3ec0*/  @!P4 IMAD.MOV.U32 R70, RZ, RZ, R76 ;  /* 0x000000ffff46c224 */ /* 0x000fc400078e004c */
[----:B------:R-:W-:-:S04]  /*3ed0*/  @!P4 ISETP.NE.AND.EX P1, PT, R117, RZ, PT, P1 ;  /* 0x000000ff7500c20c */ /* 0x000fc80003f25310 */
        /* <DEDUP_REMOVED lines=14> */
.L_x_13585:
[----:B------:R-:W-:-:S07]  /*3fc0*/  MOV R72, R102 ;  /* 0x0000006600487202 */ /* 0x000fce0000000f00 */
.L_x_13586:
[----:B------:R-:W-:Y:S05]  /*3fd0*/  BSYNC B2 ;  /* 0x0000000000027941 */ /* 0x000fea0003800000 */
.L_x_13584:
        /* <DEDUP_REMOVED lines=16> */
.L_x_13590:
[----:B------:R-:W-:Y:S05]  /*40e0*/  BSYNC B3 ;  /* 0x0000000000037941 */ /* 0x000fea0003800000 */
.L_x_13589:
        /* <DEDUP_REMOVED lines=44> */
.L_x_13588:
[----:B------:R-:W-:Y:S05]  /*43b0*/  BSYNC B2 ;  /* 0x0000000000027941 */ /* 0x000fea0003800000 */
.L_x_13587:
        /* <DEDUP_REMOVED lines=10> */
.L_x_13583:
[----:B------:R-:W-:Y:S05]  /*4460*/  BSYNC B1 ;  /* 0x0000000000017941 */ /* 0x000fea0003800000 */
.L_x_13582:
        /* <DEDUP_REMOVED lines=18> */
.L_x_13594:
[----:B------:R-:W-:-:S07]  /*4590*/  MOV R65, R102 ;  /* 0x0000006600417202 */ /* 0x000fce0000000f00 */
.L_x_13595:
[----:B------:R-:W-:Y:S05]  /*45a0*/  BSYNC B2 ;  /* 0x0000000000027941 */ /* 0x000fea0003800000 */
.L_x_13593:
        /* <DEDUP_REMOVED lines=16> */
.L_x_13599:
[----:B------:R-:W-:Y:S05]  /*46b0*/  BSYNC B3 ;  /* 0x0000000000037941 */ /* 0x000fea0003800000 */
.L_x_13598:
        /* <DEDUP_REMOVED lines=44> */
.L_x_13597:
[----:B------:R-:W-:Y:S05]  /*4980*/  BSYNC B2 ;  /* 0x0000000000027941 */ /* 0x000fea0003800000 */
.L_x_13596:
        /* <DEDUP_REMOVED lines=11> */
.L_x_13592:
[----:B------:R-:W-:Y:S05]  /*4a40*/  BSYNC B1 ;  /* 0x0000000000017941 */ /* 0x000fea0003800000 */
.L_x_13591:
        /* <DEDUP_REMOVED lines=18> */
.L_x_13603:
[----:B------:R-:W-:-:S07]  /*4b70*/  MOV R74, R102 ;  /* 0x00000066004a7202 */ /* 0x000fce0000000f00 */
.L_x_13604:
[----:B------:R-:W-:Y:S05]  /*4b80*/  BSYNC B2 ;  /* 0x0000000000027941 */ /* 0x000fea0003800000 */
.L_x_13602:
        /* <DEDUP_REMOVED lines=16> */
.L_x_13608:
[----:B------:R-:W-:Y:S05]  /*4c90*/  BSYNC B3 ;  /* 0x0000000000037941 */ /* 0x000fea0003800000 */
.L_x_13607:
        /* <DEDUP_REMOVED lines=44> */
.L_x_13606:
[----:B------:R-:W-:Y:S05]  /*4f60*/  BSYNC B2 ;  /* 0x0000000000027941 */ /* 0x000fea0003800000 */
.L_x_13605:
        /* <DEDUP_REMOVED lines=10> */
.L_x_13601:
[----:B------:R-:W-:Y:S05]  /*5010*/  BSYNC B1 ;  /* 0x0000000000017941 */ /* 0x000fea0003800000 */
.L_x_13600:
        /* <DEDUP_REMOVED lines=18> */
.L_x_13612:
[----:B------:R-:W-:-:S07]  /*5140*/  MOV R67, R102 ;  /* 0x0000006600437202 */ /* 0x000fce0000000f00 */
.L_x_13613:
[----:B------:R-:W-:Y:S05]  /*5150*/  BSYNC B2 ;  /* 0x0000000000027941 */ /* 0x000fea0003800000 */
.L_x_13611:
        /* <DEDUP_REMOVED lines=16> */
.L_x_13617:
[----:B------:R-:W-:Y:S05]  /*5260*/  BSYNC B3 ;  /* 0x0000000000037941 */ /* 0x000fea0003800000 */
.L_x_13616:
        /* <DEDUP_REMOVED lines=44> */
.L_x_13615:
[----:B------:R-:W-:Y:S05]  /*5530*/  BSYNC B2 ;  /* 0x0000000000027941 */ /* 0x000fea0003800000 */
.L_x_13614:
        /* <DEDUP_REMOVED lines=11> */
.L_x_13610:
[----:B------:R-:W-:Y:S05]  /*55f0*/  BSYNC B1 ;  /* 0x0000000000017941 */ /* 0x000fea0003800000 */
.L_x_13609:
        /* <DEDUP_REMOVED lines=18> */
.L_x_13621:
[----:B------:R-:W-:-:S07]  /*5720*/  MOV R76, R102 ;  /* 0x00000066004c7202 */ /* 0x000fce0000000f00 */
.L_x_13622:
[----:B------:R-:W-:Y:S05]  /*5730*/  BSYNC B2 ;  /* 0x0000000000027941 */ /* 0x000fea0003800000 */
.L_x_13620:
        /* <DEDUP_REMOVED lines=16> */
.L_x_13626:
[----:B------:R-:W-:Y:S05]  /*5840*/  BSYNC B3 ;  /* 0x0000000000037941 */ /* 0x000fea0003800000 */
.L_x_13625:
        /* <DEDUP_REMOVED lines=44> */
.L_x_13624:
[----:B------:R-:W-:Y:S05]  /*5b10*/  BSYNC B2 ;  /* 0x0000000000027941 */ /* 0x000fea0003800000 */
.L_x_13623:
        /* <DEDUP_REMOVED lines=10> */
.L_x_13619:
[----:B------:R-:W-:Y:S05]  /*5bc0*/  BSYNC B1 ;  /* 0x0000000000017941 */ /* 0x000fea0003800000 */
.L_x_13618:
        /* <DEDUP_REMOVED lines=18> */
.L_x_13630:
[----:B------:R-:W-:-:S07]  /*5cf0*/  MOV R69, R102 ;  /* 0x0000006600457202 */ /* 0x000fce0000000f00 */
.L_x_13631:
[----:B------:R-:W-:Y:S05]  /*5d00*/  BSYNC B2 ;  /* 0x0000000000027941 */ /* 0x000fea0003800000 */
.L_x_13629:
        /* <DEDUP_REMOVED lines=16> */
.L_x_13635:
[----:B------:R-:W-:Y:S05]  /*5e10*/  BSYNC B3 ;  /* 0x0000000000037941 */ /* 0x000fea0003800000 */
.L_x_13634:
        /* <DEDUP_REMOVED lines=44> */
.L_x_13633:
[----:B------:R-:W-:Y:S05]  /*60e0*/  BSYNC B2 ;  /* 0x0000000000027941 */ /* 0x000fea0003800000 */
.L_x_13632:
        /* <DEDUP_REMOVED lines=11> */
.L_x_13628:
[----:B------:R-:W-:Y:S05]  /*61a0*/  BSYNC B1 ;  /* 0x0000000000017941 */ /* 0x000fea0003800000 */
.L_x_13627:
        /* <DEDUP_REMOVED lines=18> */
.L_x_13639:
[----:B------:R-:W-:-:S07]  /*62d0*/  MOV R78, R102 ;  /* 0x00000066004e7202 */ /* 0x000fce0000000f00 */
.L_x_13640:
[----:B------:R-:W-:Y:S05]  /*62e0*/  BSYNC B2 ;  /* 0x0000000000027941 */ /* 0x000fea0003800000 */
.L_x_13638:
        /* <DEDUP_REMOVED lines=16> */
.L_x_13644:
[----:B------:R-:W-:Y:S05]  /*63f0*/  BSYNC B3 ;  /* 0x0000000000037941 */ /* 0x000fea0003800000 */
.L_x_13643:
        /* <DEDUP_REMOVED lines=44> */
.L_x_13642:
[----:B------:R-:W-:Y:S05]  /*66c0*/  BSYNC B2 ;  /* 0x0000000000027941 */ /* 0x000fea0003800000 */
.L_x_13641:
        /* <DEDUP_REMOVED lines=10> */
.L_x_13637:
[----:B------:R-:W-:Y:S05]  /*6770*/  BSYNC B1 ;  /* 0x0000000000017941 */ /* 0x000fea0003800000 */
.L_x_13636:
        /* <DEDUP_REMOVED lines=18> */
.L_x_13648:
[----:B------:R-:W-:-:S07]  /*68a0*/  MOV R71, R102 ;  /* 0x0000006600477202 */ /* 0x000fce0000000f00 */
.L_x_13649:
[----:B------:R-:W-:Y:S05]  /*68b0*/  BSYNC B2 ;  /* 0x0000000000027941 */ /* 0x000fea0003800000 */
.L_x_13647:
        /* <DEDUP_REMOVED lines=16> */
.L_x_13653:
[----:B------:R-:W-:Y:S05]  /*69c0*/  BSYNC B3 ;  /* 0x0000000000037941 */ /* 0x000fea0003800000 */
.L_x_13652:
        /* <DEDUP_REMOVED lines=44> */
.L_x_13651:
[----:B------:R-:W-:Y:S05]  /*6c90*/  BSYNC B2 ;  /* 0x0000000000027941 */ /* 0x000fea0003800000 */
.L_x_13650:
        /* <DEDUP_REMOVED lines=11> */
.L_x_13646:
[----:B------:R-:W-:Y:S05]  /*6d50*/  BSYNC B1 ;  /* 0x0000000000017941 */ /* 0x000fea0003800000 */
.L_x_13645:
[----:B------:R-:W-:Y:S01]  /*6d60*/  IMAD.WIDE.U32 R74, R81, 0x20, R118 ;  /* 0x00000020514a7825 */ /* 0x000fe200078e0076 */
[----:B------:R-:W0:Y:S01]  /*6d70*/  @P0 LDC.64 R82, c[0x0][0x230] ;  /* 0x00008c00ff520b82 */ /* 0x000e220000000a00 */
[----:B------:R-:W-:Y:S02]  /*6d80*/  BSSY B1, `(.L_x_13654) ;  /* 0x000001c000017945 */ /* 0x000fe40003800000 */
[----:B------:R-:W-:Y:S01]  /*6d90*/  VIADD R89, R149, 0x40 ;  /* 0x0000004095597836 */ /* 0x000fe20000000000 */
[----:B------:R1:W-:Y:S01]  /*6da0*/  STG.E.128 desc[UR6][R74.64], R64 ;  /* 0x000000404a007986 */ /* 0x0003e2000c101d06 */
[----:B------:R-:W-:-:S03]  /*6db0*/  VIADD R93, R145, 0x40 ;  /* 0x00000040915d7836 */ /* 0x000fc60000000000 */
[----:B------:R-:W2:Y:S01]  /*6dc0*/  @P3 LDC.64 R72, c[0x0][0x220] ;  /* 0x00008800ff483b82 */ /* 0x000ea20000000a00 */
[----:B------:R1:W-:Y:S01]  /*6dd0*/  STG.E.128 desc[UR6][R74.64+0x10], R68 ;  /* 0x000010444a007986 */ /* 0x0003e2000c101d06 */
[----:B0-----:R-:W-:Y:S01]  /*6de0*/  @P0 IMAD.WIDE.U32 R82, R89, 0x20, R82 ;  /* 0x0000002059520825 */ /* 0x001fe200078e0052 */
[----:B-1----:R-:W-:Y:S06]  /*6df0*/  @!P3 BRA `(.L_x_13655) ;  /* 0x000000000050b947 */ /* 0x002fec0003800000 */
        /* <DEDUP_REMOVED lines=20> */
.L_x_13655:
[----:B------:R-:W-:Y:S05]  /*6f40*/  BSYNC B1 ;  /* 0x0000000000017941 */ /* 0x000fea0003800000 */
.L_x_13654:
[----:B0-2---:R-:W-:Y:S01]  /*6f50*/  @P3 IMAD.WIDE.U32 R74, R93, 0x10, R72 ;  /* 0x000000105d4a3825 */ /* 0x005fe200078e0048 */
        /* <DEDUP_REMOVED lines=21> */
.L_x_13659:
[----:B------:R-:W-:-:S07]  /*70b0*/  MOV R80, R102 ;  /* 0x0000006600507202 */ /* 0x000fce0000000f00 */
.L_x_13660:
[----:B------:R-:W-:Y:S05]  /*70c0*/  BSYNC B2 ;  /* 0x0000000000027941 */ /* 0x000fea0003800000 */
.L_x_13658:
        /* <DEDUP_REMOVED lines=16> */
.L_x_13664:
[----:B------:R-:W-:Y:S05]  /*71d0*/  BSYNC B3 ;  /* 0x0000000000037941 */ /* 0x000fea0003800000 */
.L_x_13663:
        /* <DEDUP_REMOVED lines=44> */
.L_x_13662:
[----:B------:R-:W-:Y:S05]  /*74a0*/  BSYNC B2 ;  /* 0x0000000000027941 */ /* 0x000fea0003800000 */
.L_x_13661:
        /* <DEDUP_REMOVED lines=10> */
.L_x_13657:
[----:B------:R-:W-:Y:S05]  /*7550*/  BSYNC B1 ;  /* 0x0000000000017941 */ /* 0x000fea0003800000 */
.L_x_13656:
        /* <DEDUP_REMOVED lines=18> */
.L_x_13668:
[----:B------:R-:W-:-:S07]  /*7680*/  MOV R73, R102 ;  /* 0x0000006600497202 */ /* 0x000fce0000000f00 */
.L_x_13669:
[----:B------:R-:W-:Y:S05]  /*7690*/  BSYNC B2 ;  /* 0x0000000000027941 */ /* 0x000fea0003800000 */
.L_x_13667:
        /* <DEDUP_REMOVED lines=16> */
.L_x_13673:
[----:B------:R-:W-:Y:S05]  /*77a0*/  BSYNC B3 ;  /* 0x0000000000037941 */ /* 0x000fea0003800000 */
.L_x_13672:
        /* <DEDUP_REMOVED lines=44> */
.L_x_13671:
[----:B------:R-:W-:Y:S05]  /*7a70*/  BSYNC B2 ;  /* 0x0000000000027941 */ /* 0x000fea0003800000 */
.L_x_13670:
        /* <DEDUP_REMOVED lines=11> */
.L_x_13666:
[----:B------:R-:W-:Y:S05]  /*7b30*/  BSYNC B1 ;  /* 0x0000000000017941 */ /* 0x000fea0003800000 */
.L_x_13665:
        /* <DEDUP_REMOVED lines=18> */
.L_x_13677:
[----:B------:R-:W-:-:S07]  /*7c60*/  MOV R82, R102 ;  /* 0x0000006600527202 */ /* 0x000fce0000000f00 */
.L_x_13678:
[----:B------:R-:W-:Y:S05]  /*7c70*/  BSYNC B2 ;  /* 0x0000000000027941 */ /* 0x000fea0003800000 */
.L_x_13676:
        /* <DEDUP_REMOVED lines=16> */
.L_x_13682:
[----:B------:R-:W-:Y:S05]  /*7d80*/  BSYNC B3 ;  /* 0x0000000000037941 */ /* 0x000fea0003800000 */
.L_x_13681:
        /* <DEDUP_REMOVED lines=44> */
.L_x_13680:
[----:B------:R-:W-:Y:S05]  /*8050*/  BSYNC B2 ;  /* 0x0000000000027941 */ /* 0x000fea0003800000 */
.L_x_13679:
        /* <DEDUP_REMOVED lines=10> */
.L_x_13675:
[----:B------:R-:W-:Y:S05]  /*8100*/  BSYNC B1 ;  /* 0x0000000000017941 */ /* 0x000fea0003800000 */
.L_x_13674:
        /* <DEDUP_REMOVED lines=18> */
.L_x_13686:
[----:B------:R-:W-:-:S07]  /*8230*/  MOV R75, R102 ;  /* 0x00000066004b7202 */ /* 0x000fce0000000f00 */
.L_x_13687:
[----:B------:R-:W-:Y:S05]  /*8240*/  BSYNC B2 ;  /* 0x0000000000027941 */ /* 0x000fea0003800000 */
.L_x_13685:
        /* <DEDUP_REMOVED lines=16> */
.L_x_13691:
[----:B------:R-:W-:Y:S05]  /*8350*/  BSYNC B3 ;  /* 0x0000000000037941 */ /* 0x000fea0003800000 */
.L_x_13690:
        /* <DEDUP_REMOVED lines=44> */
.L_x_13689:
[----:B------:R-:W-:Y:S05]  /*8620*/  BSYNC B2 ;  /* 0x0000000000027941 */ /* 0x000fea0003800000 */
.L_x_13688:
        /* <DEDUP_REMOVED lines=11> */
.L_x_13684:
[----:B------:R-:W-:Y:S05]  /*86e0*/  BSYNC B1 ;  /* 0x0000000000017941 */ /* 0x000fea0003800000 */
.L_x_13683:
        /* <DEDUP_REMOVED lines=18> */
.L_x_13695:
[----:B------:R-:W-:-:S07]  /*8810*/  MOV R84, R102 ;  /* 0x0000006600547202 */ /* 0x000fce0000000f00 */
.L_x_13696:
[----:B------:R-:W-:Y:S05]  /*8820*/  BSYNC B2 ;  /* 0x0000000000027941 */ /* 0x000fea0003800000 */
.L_x_13694:
        /* <DEDUP_REMOVED lines=16> */
.L_x_13700:
[----:B------:R-:W-:Y:S05]  /*8930*/  BSYNC B3 ;  /* 0x0000000000037941 */ /* 0x000fea0003800000 */
.L_x_13699:
        /* <DEDUP_REMOVED lines=44> */
.L_x_13698:
[----:B------:R-:W-:Y:S05]  /*8c00*/  BSYNC B2 ;  /* 0x0000000000027941 */ /* 0x000fea0003800000 */
.L_x_13697:
        /* <DEDUP_REMOVED lines=10> */
.L_x_13693:
[----:B------:R-:W-:Y:S05]  /*8cb0*/  BSYNC B1 ;  /* 0x0000000000017941 */ /* 0x000fea0003800000 */
.L_x_13692:
        /* <DEDUP_REMOVED lines=18> */
.L_x_13704:
[----:B------:R-:W-:-:S07]  /*8de0*/  MOV R77, R102 ;  /* 0x00000066004d7202 */ /* 0x000fce0000000f00 */
.L_x_13705:
[----:B------:R-:W-:Y:S05]  /*8df0*/  BSYNC B2 ;  /* 0x0000000000027941 */ /* 0x000fea0003800000 */
.L_x_13703:
        /* <DEDUP_REMOVED lines=16> */
.L_x_13709:
[----:B------:R-:W-:Y:S05]  /*8f00*/  BSYNC B3 ;  /* 0x0000000000037941 */ /* 0x000fea0003800000 */
.L_x_13708:
        /* <DEDUP_REMOVED lines=44> */
.L_x_13707:
[----:B------:R-:W-:Y:S05]  /*91d0*/  BSYNC B2 ;  /* 0x0000000000027941 */ /* 0x000fea0003800000 */
.L_x_13706:
        /* <DEDUP_REMOVED lines=11> */
.L_x_13702:
[----:B------:R-:W-:Y:S05]  /*9290*/  BSYNC B1 ;  /* 0x0000000000017941 */ /* 0x000fea0003800000 */
.L_x_13701:
        /* <DEDUP_REMOVED lines=18> */
.L_x_13713:
[----:B------:R-:W-:-:S07]  /*93c0*/  MOV R86, R102 ;  /* 0x0000006600567202 */ /* 0x000fce0000000f00 */
.L_x_13714:
[----:B------:R-:W-:Y:S05]  /*93d0*/  BSYNC B2 ;  /* 0x0000000000027941 */ /* 0x000fea0003800000 */
.L_x_13712:
        /* <DEDUP_REMOVED lines=16> */
.L_x_13718:
[----:B------:R-:W-:Y:S05]  /*94e0*/  BSYNC B3 ;  /* 0x0000000000037941 */ /* 0x000fea0003800000 */
.L_x_13717:
        /* <DEDUP_REMOVED lines=44> */
.L_x_13716:
[----:B------:R-:W-:Y:S05]  /*97b0*/  BSYNC B2 ;  /* 0x0000000000027941 */ /* 0x000fea0003800000 */
.L_x_13715:
        /* <DEDUP_REMOVED lines=10> */
.L_x_13711:
[----:B------:R-:W-:Y:S05]  /*9860*/  BSYNC B1 ;  /* 0x0000000000017941 */ /* 0x000fea0003800000 */
.L_x_13710:
        /* <DEDUP_REMOVED lines=18> */
.L_x_13722:
[----:B------:R-:W-:-:S07]  /*9990*/  MOV R79, R102 ;  /* 0x00000066004f7202 */ /* 0x000fce0000000f00 */
.L_x_13723:
[----:B------:R-:W-:Y:S05]  /*99a0*/  BSYNC B2 ;  /* 0x0000000000027941 */ /* 0x000fea0003800000 */
.L_x_13721:
        /* <DEDUP_REMOVED lines=16> */
.L_x_13727:
[----:B------:R-:W-:Y:S05]  /*9ab0*/  BSYNC B3 ;  /* 0x0000000000037941 */ /* 0x000fea0003800000 */
.L_x_13726:
        /* <DEDUP_REMOVED lines=44> */
.L_x_13725:
[----:B------:R-:W-:Y:S05]  /*9d80*/  BSYNC B2 ;  /* 0x0000000000027941 */ /* 0x000fea0003800000 */
.L_x_13724:
        /* <DEDUP_REMOVED lines=11> */
.L_x_13720:
[----:B------:R-:W-:Y:S05]  /*9e40*/  BSYNC B1 ;  /* 0x0000000000017941 */ /* 0x000fea0003800000 */
.L_x_13719:
[----:B------:R-:W-:Y:S01]  /*9e50*/  IMAD.WIDE.U32 R82, R89, 0x20, R118 ;  /* 0x0000002059527825 */ /* 0x000fe200078e0076 */
[----:B------:R-:W0:Y:S01]  /*9e60*/  @P0 LDC.64 R90, c[0x0][0x230] ;  /* 0x00008c00ff5a0b82 */ /* 0x000e220000000a00 */
[----:B------:R-:W-:Y:S01]  /*9e70*/  BSSY B1, `(.L_x_13728) ;  /* 0x000001c000017945 */ /* 0x000fe20003800000 */
[----:B------:R-:W-:Y:S01]  /*9e80*/  IADD3 R101, R145, 0x60, RZ ;  /* 0x0000006091657810 */ /* 0x000fe20007ffe0ff */
[----:B------:R-:W-:Y:S01]  /*9e90*/  VIADD R121, R149, 0x60 ;  /* 0x0000006095797836 */ /* 0x000fe20000000000 */
[----:B------:R1:W-:Y:S04]  /*9ea0*/  STG.E.128 desc[UR6][R82.64], R72 ;  /* 0x0000004852007986 */ /* 0x0003e8000c101d06 */
[----:B------:R-:W2:Y:S01]  /*9eb0*/  @P3 LDC.64 R80, c[0x0][0x220] ;  /* 0x00008800ff503b82 */ /* 0x000ea20000000a00 */
[----:B------:R1:W-:Y:S01]  /*9ec0*/  STG.E.128 desc[UR6][R82.64+0x10], R76 ;  /* 0x0000104c52007986 */ /* 0x0003e2000c101d06 */
[----:B0-----:R-:W-:Y:S01]  /*9ed0*/  @P0 IMAD.WIDE.U32 R90, R121, 0x20, R90 ;  /* 0x00000020795a0825 */ /* 0x001fe200078e005a */
[----:B-1----:R-:W-:Y:S06]  /*9ee0*/  @!P3 BRA `(.L_x_13729) ;  /* 0x000000000050b947 */ /* 0x002fec0003800000 */
        /* <DEDUP_REMOVED lines=20> */
.L_x_13729:
[----:B------:R-:W-:Y:S05]  /*a030*/  BSYNC B1 ;  /* 0x0000000000017941 */ /* 0x000fea0003800000 */
.L_x_13728:
[----:B0-2---:R-:W-:Y:S01]  /*a040*/  @P3 IMAD.WIDE.U32 R82, R101, 0x10, R80 ;  /* 0x0000001065523825 */ /* 0x005fe200078e0050 */
[----:B------:R-:W2:Y:S04]  /*a050*/  @P0 LDG.E.128 R44, desc[UR6][R90.64] ;  /* 0x000000065a2c0981 */ /* 0x000ea8000c1e1d00 */
[----:B------:R0:W5:Y:S04]  /*a060*/  @P3 LDG.E.128 R48, desc[UR6][R82.64] ;  /* 0x0000000652303981 */ /* 0x000168000c1e1d00 */
[----:B------:R0:W5:Y:S01]  /*a070*/  @P0 LDG.E.128 R52, desc[UR6][R90.64+0x10] ;  /* 0x000010065a340981 */ /* 0x000162000c1e1d00 */
[----:B------:R-:W-:Y:S01]  /*a080*/  @!P4 ISETP.NE.U32.AND P1, PT, R116, RZ, PT ;  /* 0x000000ff7400c20c */ /* 0x000fe20003f25070 */
[----:B------:R-:W-:Y:S01]  /*a090*/  BSSY B1, `(.L_x_13730) ;  /* 0x000005b000017945 */ /* 0x000fe20003800000 */
[----:B------:R-:W-:-:S02]  /*a0a0*/  @!P4 MOV R84, R92 ;  /* 0x0000005c0054c202 */ /* 0x000fc40000000f00 */
        /* <DEDUP_REMOVED lines=15> */
.L_x_13733:
[----:B------:R-:W-:-:S07]  /*a1a0*/  IMAD.MOV.U32 R88, RZ, RZ, R102 ;  /* 0x000000ffff587224 */ /* 0x000fce00078e0066 */
.L_x_13734:
[----:B------:R-:W-:Y:S05]  /*a1b0*/  BSYNC B2 ;  /* 0x0000000000027941 */ /* 0x000fea0003800000 */
.L_x_13732:
        /* <DEDUP_REMOVED lines=16> */
.L_x_13738:
[----:B------:R-:W-:Y:S05]  /*a2c0*/  BSYNC B3 ;  /* 0x0000000000037941 */ /* 0x000fea0003800000 */
.L_x_13737:
        /* <DEDUP_REMOVED lines=44> */
.L_x_13736:
[----:B------:R-:W-:Y:S05]  /*a590*/  BSYNC B2 ;  /* 0x0000000000027941 */ /* 0x000fea0003800000 */
.L_x_13735:
        /* <DEDUP_REMOVED lines=10> */
.L_x_13731:
[----:B------:R-:W-:Y:S05]  /*a640*/  BSYNC B1 ;  /* 0x0000000000017941 */ /* 0x000fea0003800000 */
.L_x_13730:
        /* <DEDUP_REMOVED lines=18> */
.L_x_13742:
[----:B------:R-:W-:-:S07]  /*a770*/  IMAD.MOV.U32 R81, RZ, RZ, R102 ;  /* 0x000000ffff517224 */ /* 0x000fce00078e0066 */
.L_x_13743:
[----:B------:R-:W-:Y:S05]  /*a780*/  BSYNC B2 ;  /* 0x0000000000027941 */ /* 0x000fea0003800000 */
.L_x_13741:
        /* <DEDUP_REMOVED lines=16> */
.L_x_13747:
[----:B------:R-:W-:Y:S05]  /*a890*/  BSYNC B3 ;  /* 0x0000000000037941 */ /* 0x000fea0003800000 */
.L_x_13746:
        /* <DEDUP_REMOVED lines=44> */
.L_x_13745:
[----:B------:R-:W-:Y:S05]  /*ab60*/  BSYNC B2 ;  /* 0x0000000000027941 */ /* 0x000fea0003800000 */
.L_x_13744:
        /* <DEDUP_REMOVED lines=11> */
.L_x_13740:
[----:B------:R-:W-:Y:S05]  /*ac20*/  BSYNC B1 ;  /* 0x0000000000017941 */ /* 0x000fea0003800000 */
.L_x_13739:
        /* <DEDUP_REMOVED lines=18> */
.L_x_13751:
[----:B------:R-:W-:-:S07]  /*ad50*/  IMAD.MOV.U32 R90, RZ, RZ, R102 ;  /* 0x000000ffff5a7224 */ /* 0x000fce00078e0066 */
.L_x_13752:
[----:B------:R-:W-:Y:S05]  /*ad60*/  BSYNC B2 ;  /* 0x0000000000027941 */ /* 0x000fea0003800000 */
.L_x_13750:
        /* <DEDUP_REMOVED lines=16> */
.L_x_13756:
[----:B------:R-:W-:Y:S05]  /*ae70*/  BSYNC B3 ;  /* 0x0000000000037941 */ /* 0x000fea0003800000 */
.L_x_13755:
        /* <DEDUP_REMOVED lines=44> */
.L_x_13754:
[----:B------:R-:W-:Y:S05]  /*b140*/  BSYNC B2 ;  /* 0x0000000000027941 */ /* 0x000fea0003800000 */
.L_x_13753:
        /* <DEDUP_REMOVED lines=10> */
.L_x_13749:
[----:B------:R-:W-:Y:S05]  /*b1f0*/  BSYNC B1 ;  /* 0x0000000000017941 */ /* 0x000fea0003800000 */
.L_x_13748:
        /* <DEDUP_REMOVED lines=18> */
.L_x_13760:
[----:B------:R-:W-:-:S07]  /*b320*/  IMAD.MOV.U32 R83, RZ, RZ, R102 ;  /* 0x000000ffff537224 */ /* 0x000fce00078e0066 */
.L_x_13761:
[----:B------:R-:W-:Y:S05]  /*b330*/  BSYNC B2 ;  /* 0x0000000000027941 */ /* 0x000fea0003800000 */
.L_x_13759:
        /* <DEDUP_REMOVED lines=16> */
.L_x_13765:
[----:B------:R-:W-:Y:S05]  /*b440*/  BSYNC B3 ;  /* 0x0000000000037941 */ /* 0x000fea0003800000 */
.L_x_13764:
        /* <DEDUP_REMOVED lines=44> */
.L_x_13763:
[----:B------:R-:W-:Y:S05]  /*b710*/  BSYNC B2 ;  /* 0x0000000000027941 */ /* 0x000fea0003800000 */
.L_x_13762:
        /* <DEDUP_REMOVED lines=11> */
.L_x_13758:
[----:B------:R-:W-:Y:S05]  /*b7d0*/  BSYNC B1 ;  /* 0x0000000000017941 */ /* 0x000fea0003800000 */
.L_x_13757:
        /* <DEDUP_REMOVED lines=18> */
.L_x_13769:
[----:B------:R-:W-:-:S07]  /*b900*/  IMAD.MOV.U32 R92, RZ, RZ, R102 ;  /* 0x000000ffff5c7224 */ /* 0x000fce00078e0066 */
.L_x_13770:
[----:B------:R-:W-:Y:S05]  /*b910*/  BSYNC B2 ;  /* 0x0000000000027941 */ /* 0x000fea0003800000 */
.L_x_13768:
        /* <DEDUP_REMOVED lines=16> */
.L_x_13774:
[----:B------:R-:W-:Y:S05]  /*ba20*/  BSYNC B3 ;  /* 0x0000000000037941 */ /* 0x000fea0003800000 */
.L_x_13773:
        /* <DEDUP_REMOVED lines=44> */
.L_x_13772:
[----:B------:R-:W-:Y:S05]  /*bcf0*/  BSYNC B2 ;  /* 0x0000000000027941 */ /* 0x000fea0003800000 */
.L_x_13771:
        /* <DEDUP_REMOVED lines=10> */
.L_x_13767:
[----:B------:R-:W-:Y:S05]  /*bda0*/  BSYNC B1 ;  /* 0x0000000000017941 */ /* 0x000fea0003800000 */
.L_x_13766:
        /* <DEDUP_REMOVED lines=18> */
.L_x_13778:
[----:B------:R-:W-:-:S07]  /*bed0*/  IMAD.MOV.U32 R85, RZ, RZ, R102 ;  /* 0x000000ffff557224 */ /* 0x000fce00078e0066 */
.L_x_13779:
[----:B------:R-:W-:Y:S05]  /*bee0*/  BSYNC B2 ;  /* 0x0000000000027941 */ /* 0x000fea0003800000 */
.L_x_13777:
        /* <DEDUP_REMOVED lines=16> */
.L_x_13783:
[----:B------:R-:W-:Y:S05]  /*bff0*/  BSYNC B3 ;  /* 0x0000000000037941 */ /* 0x000fea0003800000 */
.L_x_13782:
        /* <DEDUP_REMOVED lines=44> */
.L_x_13781:
[----:B------:R-:W-:Y:S05]  /*c2c0*/  BSYNC B2 ;  /* 0x0000000000027941 */ /* 0x000fea0003800000 */
.L_x_13780:
        /* <DEDUP_REMOVED lines=11> */
.L_x_13776:
[----:B------:R-:W-:Y:S05]  /*c380*/  BSYNC B1 ;  /* 0x0000000000017941 */ /* 0x000fea0003800000 */
.L_x_13775:
        /* <DEDUP_REMOVED lines=18> */
.L_x_13787:
[----:B------:R-:W-:-:S07]  /*c4b0*/  IMAD.MOV.U32 R94, RZ, RZ, R102 ;  /* 0x000000ffff5e7224 */ /* 0x000fce00078e0066 */
.L_x_13788:
[----:B------:R-:W-:Y:S05]  /*c4c0*/  BSYNC B2 ;  /* 0x0000000000027941 */ /* 0x000fea0003800000 */
.L_x_13786:
        /* <DEDUP_REMOVED lines=16> */
.L_x_13792:
[----:B------:R-:W-:Y:S05]  /*c5d0*/  BSYNC B3 ;  /* 0x0000000000037941 */ /* 0x000fea0003800000 */
.L_x_13791:
        /* <DEDUP_REMOVED lines=44> */
.L_x_13790:
[----:B------:R-:W-:Y:S05]  /*c8a0*/  BSYNC B2 ;  /* 0x0000000000027941 */ /* 0x000fea0003800000 */
.L_x_13789:
        /* <DEDUP_REMOVED lines=10> */
.L_x_13785:
[----:B------:R-:W-:Y:S05]  /*c950*/  BSYNC B1 ;  /* 0x0000000000017941 */ /* 0x000fea0003800000 */
.L_x_13784:
        /* <DEDUP_REMOVED lines=18> */
.L_x_13796:
[----:B------:R-:W-:-:S07]  /*ca80*/  IMAD.MOV.U32 R87, RZ, RZ, R102 ;  /* 0x000000ffff577224 */ /* 0x000fce00078e0066 */
.L_x_13797:
[----:B------:R-:W-:Y:S05]  /*ca90*/  BSYNC B2 ;  /* 0x0000000000027941 */ /* 0x000fea0003800000 */
.L_x_13795:
        /* <DEDUP_REMOVED lines=16> */
.L_x_13801:
[----:B------:R-:W-:Y:S05]  /*cba0*/  BSYNC B3 ;  /* 0x0000000000037941 */ /* 0x000fea0003800000 */
.L_x_13800:
        /* <DEDUP_REMOVED lines=44> */
.L_x_13799:
[----:B------:R-:W-:Y:S05]  /*ce70*/  BSYNC B2 ;  /* 0x0000000000027941 */ /* 0x000fea0003800000 */
.L_x_13798:
        /* <DEDUP_REMOVED lines=11> */
.L_x_13794:
[----:B------:R-:W-:Y:S05]  /*cf30*/  BSYNC B1 ;  /* 0x0000000000017941 */ /* 0x000fea0003800000 */
.L_x_13793:
[----:B------:R-:W-:Y:S01]  /*cf40*/  IMAD.WIDE.U32 R90, R121, 0x20, R118 ;  /* 0x00000020795a7825 */ /* 0x000fe200078e0076 */
[----:B------:R-:W0:Y:S01]  /*cf50*/  @P0 LDC.64 R140, c[0x0][0x230] ;  /* 0x00008c00ff8c0b82 */ /* 0x000e220000000a00 */
[----:B------:R-:W-:Y:S01]  /*cf60*/  IADD3 R149, R149, 0x80, RZ ;  /* 0x0000008095957810 */ /* 0x000fe20007ffe0ff */
[----:B------:R-:W-:Y:S01]  /*cf70*/  BSSY B1, `(.L_x_13802) ;  /* 0x000001b000017945 */ /* 0x000fe20003800000 */
[----:B------:R-:W-:Y:S01]  /*cf80*/  VIADD R145, R145, 0x80 ;  /* 0x0000008091917836 */ /* 0x000fe20000000000 */
[----:B------:R1:W-:Y:S04]  /*cf90*/  STG.E.128 desc[UR6][R90.64], R80 ;  /* 0x000000505a007986 */ /* 0x0003e8000c101d06 */
        /* <DEDUP_REMOVED lines=24> */
.L_x_13803:
[----:B------:R-:W-:Y:S05]  /*d120*/  BSYNC B1 ;  /* 0x0000000000017941 */ /* 0x000fea0003800000 */
.L_x_13802:
        /* <DEDUP_REMOVED lines=22> */
.L_x_13807:
[----:B------:R-:W-:-:S07]  /*d290*/  MOV R101, R102 ;  /* 0x0000006600657202 */ /* 0x000fce0000000f00 */
.L_x_13808:
[----:B------:R-:W-:Y:S05]  /*d2a0*/  BSYNC B2 ;  /* 0x0000000000027941 */ /* 0x000fea0003800000 */
.L_x_13806:
        /* <DEDUP_REMOVED lines=16> */
.L_x_13812:
[----:B------:R-:W-:Y:S05]  /*d3b0*/  BSYNC B3 ;  /* 0x0000000000037941 */ /* 0x000fea0003800000 */
.L_x_13811:
        /* <DEDUP_REMOVED lines=44> */
.L_x_13810:
[----:B------:R-:W-:Y:S05]  /*d680*/  BSYNC B2 ;  /* 0x0000000000027941 */ /* 0x000fea0003800000 */
.L_x_13809:
        /* <DEDUP_REMOVED lines=10> */
.L_x_13805:
[----:B------:R-:W-:Y:S05]  /*d730*/  BSYNC B1 ;  /* 0x0000000000017941 */ /* 0x000fea0003800000 */
.L_x_13804:
        /* <DEDUP_REMOVED lines=18> */
.L_x_13816:
[----:B------:R-:W-:-:S07]  /*d860*/  MOV R89, R102 ;  /* 0x0000006600597202 */ /* 0x000fce0000000f00 */
.L_x_13817:
[----:B------:R-:W-:Y:S05]  /*d870*/  BSYNC B2 ;  /* 0x0000000000027941 */ /* 0x000fea0003800000 */
.L_x_13815:
        /* <DEDUP_REMOVED lines=16> */
.L_x_13821:
[----:B------:R-:W-:Y:S05]  /*d980*/  BSYNC B3 ;  /* 0x0000000000037941 */ /* 0x000fea0003800000 */
.L_x_13820:
        /* <DEDUP_REMOVED lines=44> */
.L_x_13819:
[----:B------:R-:W-:Y:S05]  /*dc50*/  BSYNC B2 ;  /* 0x0000000000027941 */ /* 0x000fea0003800000 */
.L_x_13818:
        /* <DEDUP_REMOVED lines=11> */
.L_x_13814:
[----:B------:R-:W-:Y:S05]  /*dd10*/  BSYNC B1 ;  /* 0x0000000000017941 */ /* 0x000fea0003800000 */
.L_x_13813:
        /* <DEDUP_REMOVED lines=18> */
.L_x_13825:
[----:B------:R-:W-:-:S07]  /*de40*/  MOV R101, R102 ;  /* 0x0000006600657202 */ /* 0x000fce0000000f00 */
.L_x_13826:
[----:B------:R-:W-:Y:S05]  /*de50*/  BSYNC B2 ;  /* 0x0000000000027941 */ /* 0x000fea0003800000 */
.L_x_13824:
        /* <DEDUP_REMOVED lines=16> */
.L_x_13830:
[----:B------:R-:W-:Y:S05]  /*df60*/  BSYNC B3 ;  /* 0x0000000000037941 */ /* 0x000fea0003800000 */
.L_x_13829:
        /* <DEDUP_REMOVED lines=44> */
.L_x_13828:
[----:B------:R-:W-:Y:S05]  /*e230*/  BSYNC B2 ;  /* 0x0000000000027941 */ /* 0x000fea0003800000 */
.L_x_13827:
        /* <DEDUP_REMOVED lines=10> */
.L_x_13823:
[----:B------:R-:W-:Y:S05]  /*e2e0*/  BSYNC B1 ;  /* 0x0000000000017941 */ /* 0x000fea0003800000 */
.L_x_13822:
        /* <DEDUP_REMOVED lines=18> */
.L_x_13834:
[----:B------:R-:W-:-:S07]  /*e410*/  MOV R91, R102 ;  /* 0x00000066005b7202 */ /* 0x000fce0000000f00 */
.L_x_13835:
[----:B------:R-:W-:Y:S05]  /*e420*/  BSYNC B2 ;  /* 0x0000000000027941 */ /* 0x000fea0003800000 */
.L_x_13833:
        /* <DEDUP_REMOVED lines=16> */
.L_x_13839:
[----:B------:R-:W-:Y:S05]  /*e530*/  BSYNC B3 ;  /* 0x0000000000037941 */ /* 0x000fea0003800000 */
.L_x_13838:
        /* <DEDUP_REMOVED lines=44> */
.L_x_13837:
[----:B------:R-:W-:Y:S05]  /*e800*/  BSYNC B2 ;  /* 0x0000000000027941 */ /* 0x000fea0003800000 */
.L_x_13836:
        /* <DEDUP_REMOVED lines=11> */
.L_x_13832:
[----:B------:R-:W-:Y:S05]  /*e8c0*/  BSYNC B1 ;  /* 0x0000000000017941 */ /* 0x000fea0003800000 */
.L_x_13831:
        /* <DEDUP_REMOVED lines=18> */
.L_x_13843:
[----:B------:R-:W-:-:S07]  /*e9f0*/  MOV R101, R102 ;  /* 0x0000006600657202 */ /* 0x000fce0000000f00 */
.L_x_13844:
[----:B------:R-:W-:Y:S05]  /*ea00*/  BSYNC B2 ;  /* 0x0000000000027941 */ /* 0x000fea0003800000 */
.L_x_13842:
        /* <DEDUP_REMOVED lines=16> */
.L_x_13848:
[----:B------:R-:W-:Y:S05]  /*eb10*/  BSYNC B3 ;  /* 0x0000000000037941 */ /* 0x000fea0003800000 */
.L_x_13847:
        /* <DEDUP_REMOVED lines=44> */
.L_x_13846:
[----:B------:R-:W-:Y:S05]  /*ede0*/  BSYNC B2 ;  /* 0x0000000000027941 */ /* 0x000fea0003800000 */
.L_x_13845:
        /* <DEDUP_REMOVED lines=10> */
.L_x_13841:
[----:B------:R-:W-:Y:S05]  /*ee90*/  BSYNC B1 ;  /* 0x0000000000017941 */ /* 0x000fea0003800000 */
.L_x_13840:
        /* <DEDUP_REMOVED lines=18> */
.L_x_13852:
[----:B------:R-:W-:-:S07]  /*efc0*/  MOV R93, R102 ;  /* 0x00000066005d7202 */ /* 0x000fce0000000f00 */
.L_x_13853:
[----:B------:R-:W-:Y:S05]  /*efd0*/  BSYNC B2 ;  /* 0x0000000000027941 */ /* 0x000fea0003800000 */
.L_x_13851:
        /* <DEDUP_REMOVED lines=16> */
.L_x_13857:
[----:B------:R-:W-:Y:S05]  /*f0e0*/  BSYNC B3 ;  /* 0x0000000000037941 */ /* 0x000fea0003800000 */
.L_x_13856:
        /* <DEDUP_REMOVED lines=44> */
.L_x_13855:
[----:B------:R-:W-:Y:S05]  /*f3b0*/  BSYNC B2 ;  /* 0x0000000000027941 */ /* 0x000fea0003800000 */
.L_x_13854:
        /* <DEDUP_REMOVED lines=11> */
.L_x_13850:
[----:B------:R-:W-:Y:S05]  /*f470*/  BSYNC B1 ;  /* 0x0000000000017941 */ /* 0x000fea0003800000 */
.L_x_13849:
        /* <DEDUP_REMOVED lines=18> */
.L_x_13861:
[----:B------:R-:W-:-:S07]  /*f5a0*/  MOV R101, R102 ;  /* 0x0000006600657202 */ /* 0x000fce0000000f00 */
.L_x_13862:
[----:B------:R-:W-:Y:S05]  /*f5b0*/  BSYNC B2 ;  /* 0x0000000000027941 */ /* 0x000fea0003800000 */
.L_x_13860:
        /* <DEDUP_REMOVED lines=16> */
.L_x_13866:
[----:B------:R-:W-:Y:S05]  /*f6c0*/  BSYNC B3 ;  /* 0x0000000000037941 */ /* 0x000fea0003800000 */
.L_x_13865:
        /* <DEDUP_REMOVED lines=44> */
.L_x_13864:
[----:B------:R-:W-:Y:S05]  /*f990*/  BSYNC B2 ;  /* 0x0000000000027941 */ /* 0x000fea0003800000 */
.L_x_13863:
        /* <DEDUP_REMOVED lines=10> */
.L_x_13859:
[----:B------:R-:W-:Y:S05]  /*fa40*/  BSYNC B1 ;  /* 0x0000000000017941 */ /* 0x000fea0003800000 */
.L_x_13858:
        /* <DEDUP_REMOVED lines=18> */
.L_x_13870:
[----:B------:R-:W-:-:S07]  /*fb70*/  MOV R95, R102 ;  /* 0x00000066005f7202 */ /* 0x000fce0000000f00 */
.L_x_13871:
[----:B------:R-:W-:Y:S05]  /*fb80*/  BSYNC B2 ;  /* 0x0000000000027941 */ /* 0x000fea0003800000 */
.L_x_13869:
        /* <DEDUP_REMOVED lines=16> */
.L_x_13875:
[----:B------:R-:W-:Y:S05]  /*fc90*/  BSYNC B3 ;  /* 0x0000000000037941 */ /* 0x000fea0003800000 */
.L_x_13874:
        /* <DEDUP_REMOVED lines=44> */
.L_x_13873:
[----:B------:R-:W-:Y:S05]  /*ff60*/  BSYNC B2 ;  /* 0x0000000000027941 */ /* 0x000fea0003800000 */
.L_x_13872:
        /* <DEDUP_REMOVED lines=11> */
.L_x_13868:
[----:B------:R-:W-:Y:S05]  /*10020*/  BSYNC B1 ;  /* 0x0000000000017941 */ /* 0x000fea0003800000 */
.L_x_13867:
[----:B------:R-:W-:Y:S01]  /*10030*/  FADD.FTZ R116, RZ, R56 ;  /* 0x00000038ff747221 */ /* 0x000fe20000010000 */
[----:B------:R-:W-:Y:S01]  /*10040*/  IMAD.WIDE.U32 R118, R149, 0x20, R118 ;  /* 0x0000002095767825 */ /* 0x000fe200078e0076 */
[----:B------:R-:W-:Y:S01]  /*10050*/  BSSY B1, `(.L_x_13876) ;  /* 0x000003f000017945 */ /* 0x000fe20003800000 */
[----:B------:R-:W-:Y:S02]  /*10060*/  LOP3.LUT P0, RZ, R0, 0x1f, RZ, 0xc0, !PT ;  /* 0x0000001f00ff7812 */ /* 0x000fe4000780c0ff */
[----:B------:R-:W-:Y:S01]  /*10070*/  FADD.FTZ R117, R116, R57 ;  /* 0x0000003974757221 */ /* 0x000fe20000010000 */
[----:B------:R0:W-:Y:S03]  /*10080*/  STG.E.128 desc[UR6][R118.64], R88 ;  /* 0x0000005876007986 */ /* 0x0001e6000c101d06 */
        /* <DEDUP_REMOVED lines=38> */
[----:B0-----:R-:W-:Y:S06]  /*102f0*/  @!P3 BRA `(.L_x_13877) ;  /* 0x000000000050b947 */ /* 0x001fec0003800000 */
        /* <DEDUP_REMOVED lines=20> */
.L_x_13877:
[----:B------:R-:W-:Y:S05]  /*10440*/  BSYNC B1 ;  /* 0x0000000000017941 */ /* 0x000fea0003800000 */
.L_x_13876:
[----:B------:R-:W-:Y:S01]  /*10450*/  UMOV UR30, 0xffffffff ;  /* 0xffffffff001e7882 */ /* 0x000fe20000000000 */
[----:B------:R-:W-:Y:S01]  /*10460*/  SHF.R.S32.HI R120, RZ, 0x1f, R2 ;  /* 0x0000001fff787819 */ /* 0x000fe20000011402 */
[----:B------:R-:W-:Y:S01]  /*10470*/  FADD.FTZ R142, R142, R95 ;  /* 0x0000005f8e8e7221 */ /* 0x000fe20000010000 */
[----:B------:R-:W-:Y:S06]  /*10480*/  BRA.DIV UR30, `(.L_x_13878) ;  /* 0x000000161e6c7947 */ /* 0x000fec000b800000 */
[----:B0-----:R-:W0:Y:S01]  /*10490*/  SHFL.BFLY PT, R117, R142, 0x1, 0x1f ;  /* 0x0c201f008e757f89 */ /* 0x001e2200000e0000 */
        /* <DEDUP_REMOVED lines=100> */
.L_x_13893:
        /* <DEDUP_REMOVED lines=17> */
[----:B------:R-:W-:Y:S02]  /*10bf0*/  IADD3 R116, R139, -0x1, RZ ;  /* 0xffffffff8b747810 */ /* 0x000fe40007ffe0ff */
[----:B------:R-:W-:-:S03]  /*10c00*/  FSEL R104, R141, RZ, !P2 ;  /* 0x000000ff8d687208 */ /* 0x000fc60005000000 */
[----:B------:R-:W-:Y:S02]  /*10c10*/  IMAD R143, R116, R143, RZ ;  /* 0x0000008f748f7224 */ /* 0x000fe400078e02ff */
[C-C-:B------:R-:W-:Y:S01]  /*10c20*/  FADD.FTZ R116, -R104.reuse, R57.reuse ;  /* 0x0000003968747221 */ /* 0x140fe20000010100 */
[----:B------:R-:W-:Y:S01]  /*10c30*/  PRMT R57, R43, 0x7632, R57 ;  /* 0x000076322b397816 */ /* 0x000fe20000000039 */
[C---:B------:R-:W-:Y:S01]  /*10c40*/  FADD.FTZ R140, -R104.reuse, R63 ;  /* 0x0000003f688c7221 */ /* 0x040fe20000010100 */
[C---:B------:R-:W-:Y:S01]  /*10c50*/  FADD.FTZ R62, -R104.reuse, R62 ;  /* 0x0000003e683e7221 */ /* 0x040fe20000010100 */
[C---:B------:R-:W-:Y:S01]  /*10c60*/  FADD.FTZ R66, -R104.reuse, R66 ;  /* 0x0000004268427221 */ /* 0x040fe20000010100 */
[C---:B------:R-:W-:Y:S01]  /*10c70*/  FADD.FTZ R148, -R104.reuse, R71 ;  /* 0x0000004768947221 */ /* 0x040fe20000010100 */
[----:B------:R-:W-:Y:S01]  /*10c80*/  SHF.L.U32 R57, R57, 0x10, RZ ;  /* 0x0000001039397819 */ /* 0x000fe200000006ff */
[----:B------:R-:W-:Y:S01]  /*10c90*/  FMUL.FTZ R71, R121, R140 ;  /* 0x0000008c79477220 */ /* 0x000fe20000410000 */
[C---:B------:R-:W-:Y:S01]  /*10ca0*/  FADD.FTZ R118, -R104.reuse, R59 ;  /* 0x0000003b68767221 */ /* 0x040fe20000010100 */
[C---:B------:R-:W-:Y:S01]  /*10cb0*/  FADD.FTZ R142, -R104.reuse, R65 ;  /* 0x00000041688e7221 */ /* 0x040fe20000010100 */
[----:B------:R-:W-:Y:S01]  /*10cc0*/  FADD.FTZ R146, -R104, R69 ;  /* 0x0000004568927221 */ /* 0x000fe20000010100 */
[----:B------:R-:W-:-:S02]  /*10cd0*/  IMAD.U32 R59, R43, 0x10000, RZ ;  /* 0x000100002b3b7824 */ /* 0x000fc400078e00ff */
[C---:B------:R-:W-:Y:S01]  /*10ce0*/  FMUL.FTZ R69, R121.reuse, R62 ;  /* 0x0000003e79457220 */ /* 0x040fe20000410000 */
[----:B------:R-:W-:Y:S01]  /*10cf0*/  FMUL.FTZ R65, R121, R66 ;  /* 0x0000004279417220 */ /* 0x000fe20000410000 */
[C---:B------:R-:W-:Y:S01]  /*10d00*/  FADD.FTZ R74, -R104.reuse, R74 ;  /* 0x0000004a684a7221 */ /* 0x040fe20000010100 */
[----:B------:R-:W-:Y:S01]  /*10d10*/  FADD.FTZ R78, -R104, R78 ;  /* 0x0000004e684e7221 */ /* 0x000fe20000010100 */
[----:B------:R-:W-:Y:S01]  /*10d20*/  PRMT R66, R42, 0x7632, R66 ;  /* 0x000076322a427816 */ /* 0x000fe20000000042 */
[----:B------:R-:W-:Y:S01]  /*10d30*/  FFMA.FTZ R62, R71, R57, R108 ;  /* 0x00000039473e7223 */ /* 0x000fe2000001006c */
[C---:B------:R-:W-:Y:S01]  /*10d40*/  FADD.FTZ R58, -R104.reuse, R58 ;  /* 0x0000003a683a7221 */ /* 0x040fe20000010100 */
[C---:B------:R-:W-:Y:S01]  /*10d50*/  FADD.FTZ R60, -R104.reuse, R60 ;  /* 0x0000003c683c7221 */ /* 0x040fe20000010100 */
[----:B------:R-:W-:Y:S01]  /*10d60*/  PRMT R57, R41, 0x7632, R57 ;  /* 0x0000763229397816 */ /* 0x000fe20000000039 */
[C---:B------:R-:W-:Y:S01]  /*10d70*/  FADD.FTZ R154, -R104.reuse, R77 ;  /* 0x0000004d689a7221 */ /* 0x040fe20000010100 */
[C---:B------:R-:W-:Y:S01]  /*10d80*/  FADD.FTZ R158, -R104.reuse, R81 ;  /* 0x00000051689e7221 */ /* 0x040fe20000010100 */
[----:B------:R-:W-:Y:S01]  /*10d90*/  FFMA.FTZ R59, R69, R59, R6 ;  /* 0x0000003b453b7223 */ /* 0x000fe20000010006 */
[----:B------:R-:W-:Y:S01]  /*10da0*/  FADD.FTZ R120, -R104, R61 ;  /* 0x0000003d68787221 */ /* 0x000fe20000010100 */
[C---:B------:R-:W-:Y:S01]  /*10db0*/  FMUL.FTZ R77, R121.reuse, R74 ;  /* 0x0000004a794d7220 */ /* 0x040fe20000410000 */
[C---:B------:R-:W-:Y:S01]  /*10dc0*/  FMUL.FTZ R81, R121.reuse, R78 ;  /* 0x0000004e79517220 */ /* 0x040fe20000410000 */
[----:B------:R-:W-:Y:S01]  /*10dd0*/  SHF.L.U32 R69, R66, 0x10, RZ ;  /* 0x0000001042457819 */ /* 0x000fe200000006ff */
[C---:B------:R-:W-:Y:S01]  /*10de0*/  FMUL.FTZ R61, R121.reuse, R58 ;  /* 0x0000003a793d7220 */ /* 0x040fe20000410000 */
[----:B------:R-:W-:Y:S01]  /*10df0*/  FMUL.FTZ R60, R121, R60 ;  /* 0x0000003c793c7220 */ /* 0x000fe20000410000 */
[----:B------:R-:W-:Y:S01]  /*10e00*/  IMAD.U32 R74, R42, 0x10000, RZ ;  /* 0x000100002a4a7824 */ /* 0x000fe200078e00ff */
[----:B------:R-:W-:Y:S01]  /*10e10*/  SHF.L.U32 R78, R57, 0x10, RZ ;  /* 0x00000010394e7819 */ /* 0x000fe200000006ff */
[----:B------:R-:W-:-:S02]  /*10e20*/  IMAD.U32 R66, R41, 0x10000, RZ ;  /* 0x0001000029427824 */ /* 0x000fc400078e00ff */
[C---:B------:R-:W-:Y:S01]  /*10e30*/  FADD.FTZ R56, -R104.reuse, R56 ;  /* 0x0000003868387221 */ /* 0x040fe20000010100 */
[----:B------:R-:W-:Y:S01]  /*10e40*/  FMUL.FTZ R63, R121, R118 ;  /* 0x00000076793f7220 */ /* 0x000fe20000410000 */
[----:B------:R-:W-:Y:S01]  /*10e50*/  FADD.FTZ R70, -R104, R70 ;  /* 0x0000004668467221 */ /* 0x000fe20000010100 */
[----:B------:R-:W-:Y:S01]  /*10e60*/  FFMA.FTZ R60, R60, R74, R5 ;  /* 0x0000004a3c3c7223 */ /* 0x000fe20000010005 */
[----:B------:R-:W-:Y:S01]  /*10e70*/  FFMA.FTZ R57, R61, R66, R4 ;  /* 0x000000423d397223 */ /* 0x000fe20000010004 */
[----:B------:R-:W-:Y:S01]  /*10e80*/  FADD.FTZ R82, -R104, R82 ;  /* 0x0000005268527221 */ /* 0x000fe20000010100 */
[----:B------:R-:W-:Y:S01]  /*10e90*/  FMUL.FTZ R56, R121, R56 ;  /* 0x0000003879387220 */ /* 0x000fe20000410000 */
[----:B------:R-:W-:Y:S02]  /*10ea0*/  IMAD.U32 R74, R40, 0x10000, RZ ;  /* 0x00010000284a7824 */ /* 0x000fe400078e00ff */
[----:B------:R-:W-:Y:S01]  /*10eb0*/  FFMA.FTZ R66, R63, R78, R106 ;  /* 0x0000004e3f427223 */ /* 0x000fe2000001006a */
[----:B------:R-:W-:Y:S01]  /*10ec0*/  FADD.FTZ R150, -R104, R73 ;  /* 0x0000004968967221 */ /* 0x000fe20000010100 */
[----:B------:R-:W-:Y:S01]  /*10ed0*/  PRMT R71, R40, 0x7632, R71 ;  /* 0x0000763228477816 */ /* 0x000fe20000000047 */
[----:B------:R-:W-:Y:S01]  /*10ee0*/  FADD.FTZ R68, -R104, R68 ;  /* 0x0000004468447221 */ /* 0x000fe20000010100 */
[----:B------:R-:W-:Y:S01]  /*10ef0*/  PRMT R63, R39, 0x7632, R63 ;  /* 0x00007632273f7816 */ /* 0x000fe2000000003f */
[----:B------:R-:W-:Y:S01]  /*10f00*/  FMUL.FTZ R73, R121, R70 ;  /* 0x0000004679497220 */ /* 0x000fe20000410000 */
[----:B------:R-:W-:-:S02]  /*10f10*/  IMAD.U32 R78, R39, 0x10000, RZ ;  /* 0x00010000274e7824 */ /* 0x000fc400078e00ff */
[----:B------:R-:W-:Y:S01]  /*10f20*/  FADD.FTZ R162, -R104, R85 ;  /* 0x0000005568a27221 */ /* 0x000fe20000010100 */
[----:B------:R-:W-:Y:S01]  /*10f30*/  FMUL.FTZ R85, R121, R82 ;  /* 0x0000005279557220 */ /* 0x000fe20000410000 */
[----:B------:R-:W-:Y:S01]  /*10f40*/  FFMA.FTZ R56, R56, R74, R3 ;  /* 0x0000004a38387223 */ /* 0x000fe20000010003 */
[----:B------:R-:W-:Y:S01]  /*10f50*/  FADD.FTZ R152, -R104, R75 ;  /* 0x0000004b68987221 */ /* 0x000fe20000010100 */
[----:B------:R-:W-:Y:S01]  /*10f60*/  SHF.L.U32 R61, R71, 0x10, RZ ;  /* 0x00000010473d7819 */ /* 0x000fe200000006ff */
[C---:B------:R-:W-:Y:S01]  /*10f70*/  FMUL.FTZ R68, R121.reuse, R68 ;  /* 0x0000004479447220 */ /* 0x040fe20000410000 */
[----:B------:R-:W-:Y:S01]  /*10f80*/  SHF.R.S32.HI R74, RZ, 0x1f, R143 ;  /* 0x0000001fff4a7819 */ /* 0x000fe2000001148f */
[----:B------:R-:W-:Y:S01]  /*10f90*/  FMUL.FTZ R75, R121, R148 ;  /* 0x00000094794b7220 */ /* 0x000fe20000410000 */
[----:B------:R-:W-:Y:S01]  /*10fa0*/  SHF.L.U32 R82, R63, 0x10, RZ ;  /* 0x000000103f527819 */ /* 0x000fe200000006ff */
[C---:B------:R-:W-:Y:S02]  /*10fb0*/  IMAD.U32 R71, R38.reuse, 0x10000, RZ ;  /* 0x0001000026477824 */ /* 0x040fe400078e00ff */
[----:B------:R-:W-:Y:S01]  /*10fc0*/  FFMA.FTZ R63, R73, R78, R10 ;  /* 0x0000004e493f7223 */ /* 0x000fe2000001000a */
[----:B------:R-:W-:Y:S01]  /*10fd0*/  PRMT R73, R38, 0x7632, R73 ;  /* 0x0000763226497816 */ /* 0x000fe20000000049 */
[----:B------:R-:W-:Y:S01]  /*10fe0*/  FADD.FTZ R64, -R104, R64 ;  /* 0x0000004068407221 */ /* 0x000fe20000010100 */
[----:B------:R-:W-:Y:S01]  /*10ff0*/  LEA.HI R143, R74, R143, RZ, 0x3 ;  /* 0x0000008f4a8f7211 */ /* 0x000fe200078f18ff */
[----:B------:R-:W-:Y:S01]  /*11000*/  FADD.FTZ R86, -R104, R86 ;  /* 0x0000005668567221 */ /* 0x000fe20000010100 */
[----:B------:R-:W-:Y:S01]  /*11010*/  FFMA.FTZ R74, R75, R82, R112 ;  /* 0x000000524b4a7223 */ /* 0x000fe20000010070 */
[----:B------:R-:W-:Y:S01]  /*11020*/  FFMA.FTZ R68, R68, R71, R9 ;  /* 0x0000004744447223 */ /* 0x000fe20000010009 */
[C---:B------:R-:W-:Y:S01]  /*11030*/  IMAD.U32 R78, R37.reuse, 0x10000, RZ ;  /* 0x00010000254e7824 */ /* 0x040fe200078e00ff */
[----:B------:R-:W-:Y:S01]  /*11040*/  PRMT R71, R37, 0x7632, R71 ;  /* 0x0000763225477816 */ /* 0x000fe20000000047 */
[C---:B------:R-:W-:Y:S01]  /*11050*/  FADD.FTZ R144, -R104.reuse, R67 ;  /* 0x0000004368907221 */ /* 0x040fe20000010100 */
[----:B------:R-:W-:Y:S01]  /*11060*/  SHF.L.U32 R82, R73, 0x10, RZ ;  /* 0x0000001049527819 */ /* 0x000fe200000006ff */
        /* <DEDUP_REMOVED lines=15> */
[----:B------:R-:W-:Y:S01]  /*11160*/  FADD.FTZ R104, -R104, R95 ;  /* 0x0000005f68687221 */ /* 0x000fe20000010100 */
[C---:B------:R-:W-:Y:S01]  /*11170*/  FMUL.FTZ R146, R121.reuse, R146 ;  /* 0x0000009279927220 */ /* 0x040fe20000410000 */
[C---:B------:R-:W-:Y:S01]  /*11180*/  FMUL.FTZ R64, R121.reuse, R64 ;  /* 0x0000004079407220 */ /* 0x040fe20000410000 */
[----:B------:R-:W-:Y:S01]  /*11190*/  FMUL.FTZ R95, R121, R86 ;  /* 0x00000056795f7220 */ /* 0x000fe20000410000 */
[----:B------:R-:W-:-:S02]  /*111a0*/  IMAD.U32 R75, R36, 0x10000, RZ ;  /* 0x00010000244b7824 */ /* 0x000fc400078e00ff */
[----:B------:R-:W-:Y:S01]  /*111b0*/  FFMA.FTZ R65, R65, R78, R8 ;  /* 0x0000004e41417223 */ /* 0x000fe20000010008 */
[----:B------:R-:W-:Y:S01]  /*111c0*/  SHF.L.U32 R86, R71, 0x10, RZ ;  /* 0x0000001047567819 */ /* 0x000fe200000006ff */
[----:B------:R-:W-:Y:S01]  /*111d0*/  FMUL.FTZ R67, R121, R144 ;  /* 0x0000009079437220 */ /* 0x000fe20000410000 */
[----:B------:R-:W-:Y:S01]  /*111e0*/  PRMT R78, R35, 0x7632, R78 ;  /* 0x00007632234e7816 */ /* 0x000fe2000000004e */
[----:B------:R-:W-:Y:S01]  /*111f0*/  FMUL.FTZ R142, R121, R142 ;  /* 0x0000008e798e7220 */ /* 0x000fe20000410000 */
[----:B------:R-:W-:Y:S01]  /*11200*/  SHF.L.U32 R73, R73, 0x10, RZ ;  /* 0x0000001049497819 */ /* 0x000fe200000006ff */
[C---:B------:R-:W-:Y:S01]  /*11210*/  FMUL.FTZ R58, R121.reuse, R89 ;  /* 0x00000059793a7220 */ /* 0x040fe20000410000 */
[----:B------:R-:W-:Y:S01]  /*11220*/  FFMA.FTZ R71, R146, R82, R111 ;  /* 0x0000005292477223 */ /* 0x000fe2000001006f */
[----:B------:R-:W-:Y:S01]  /*11230*/  FMUL.FTZ R89, R121, R90 ;  /* 0x0000005a79597220 */ /* 0x000fe20000410000 */
[----:B------:R-:W-:Y:S01]  /*11240*/  FFMA.FTZ R64, R64, R75, R7 ;  /* 0x0000004b40407223 */ /* 0x000fe20000010007 */
[----:B------:R-:W-:Y:S01]  /*11250*/  IMAD.U32 R82, R35, 0x10000, RZ ;  /* 0x0001000023527824 */ /* 0x000fe200078e00ff */
[----:B------:R-:W-:Y:S01]  /*11260*/  PRMT R75, R34, 0x7632, R75 ;  /* 0x00007632224b7816 */ /* 0x000fe2000000004b */
[----:B------:R-:W-:Y:S01]  /*11270*/  FMUL.FTZ R76, R121, R76 ;  /* 0x0000004c794c7220 */ /* 0x000fe20000410000 */
[----:B------:R-:W-:Y:S01]  /*11280*/  SHF.L.U32 R90, R78, 0x10, RZ ;  /* 0x000000104e5a7819 */ /* 0x000fe200000006ff */
[----:B------:R-:W-:Y:S01]  /*11290*/  FFMA.FTZ R86, R67, R86, R110 ;  /* 0x0000005643567223 */ /* 0x000fe2000001006e */
[----:B------:R-:W-:-:S02]  /*112a0*/  IMAD.U32 R78, R34, 0x10000, RZ ;  /* 0x00010000224e7824 */ /* 0x000fc400078e00ff */
[----:B------:R-:W-:Y:S01]  /*112b0*/  FFMA.FTZ R67, R142, R73, R109 ;  /* 0x000000498e437223 */ /* 0x000fe2000001006d */
[----:B------:R-:W-:Y:S01]  /*112c0*/  FFMA.FTZ R73, R81, R82, R14 ;  /* 0x0000005251497223 */ /* 0x000fe2000001000e */
[----:B------:R-:W-:Y:S01]  /*112d0*/  SHF.L.U32 R81, R75, 0x10, RZ ;  /* 0x000000104b517819 */ /* 0x000fe200000006ff */
[----:B------:R-:W-:Y:S01]  /*112e0*/  FFMA.FTZ R75, R76, R78, R13 ;  /* 0x0000004e4c4b7223 */ /* 0x000fe2000001000d */
[----:B------:R-:W-:Y:S01]  /*112f0*/  PRMT R76, R32, 0x7632, R76 ;  /* 0x00007632204c7816 */ /* 0x000fe2000000004c */
[C---:B------:R-:W-:Y:S01]  /*11300*/  FMUL.FTZ R70, R121.reuse, R93 ;  /* 0x0000005d79467220 */ /* 0x040fe20000410000 */
[C---:B------:R-:W-:Y:S01]  /*11310*/  FMUL.FTZ R150, R121.reuse, R150 ;  /* 0x0000009679967220 */ /* 0x040fe20000410000 */
[----:B------:R-:W-:Y:S01]  /*11320*/  FMUL.FTZ R93, R121, R94 ;  /* 0x0000005e795d7220 */ /* 0x000fe20000410000 */
[----:B------:R-:W-:Y:S01]  /*11330*/  SHF.L.U32 R76, R76, 0x10, RZ ;  /* 0x000000104c4c7819 */ /* 0x000fe200000006ff */
[----:B------:R-:W-:Y:S02]  /*11340*/  IMAD.U32 R94, R33, 0x10000, RZ ;  /* 0x00010000215e7824 */ /* 0x000fe400078e00ff */
[C---:B------:R-:W-:Y:S01]  /*11350*/  FMUL.FTZ R72, R121.reuse, R72 ;  /* 0x0000004879487220 */ /* 0x040fe20000410000 */
[----:B------:R-:W-:Y:S01]  /*11360*/  FMUL.FTZ R87, R121, R160 ;  /* 0x000000a079577220 */ /* 0x000fe20000410000 */
[----:B------:R-:W-:Y:S01]  /*11370*/  PRMT R78, R33, 0x7632, R78 ;  /* 0x00007632214e7816 */ /* 0x000fe2000000004e */
[----:B------:R-:W-:Y:S01]  /*11380*/  FFMA.FTZ R139, R150, R76, R113 ;  /* 0x0000004c968b7223 */ /* 0x000fe20000010071 */
[----:B------:R-:W-:Y:S01]  /*11390*/  FFMA.FTZ R94, R77, R94, R12 ;  /* 0x0000005e4d5e7223 */ /* 0x000fe2000001000c */
[----:B------:R-:W-:Y:S01]  /*113a0*/  PRMT R76, R29, 0x7632, R76 ;  /* 0x000076321d4c7816 */ /* 0x000fe2000000004c */
[----:B------:R-:W-:-:S02]  /*113b0*/  IMAD.U32 R77, R32, 0x10000, RZ ;  /* 0x00010000204d7824 */ /* 0x000fc400078e00ff */
[C---:B------:R-:W-:Y:S01]  /*113c0*/  FMUL.FTZ R162, R121.reuse, R162 ;  /* 0x000000a279a27220 */ /* 0x040fe20000410000 */
[----:B------:R-:W-:Y:S01]  /*113d0*/  SHF.L.U32 R78, R78, 0x10, RZ ;  /* 0x000000104e4e7819 */ /* 0x000fe200000006ff */
        /* <DEDUP_REMOVED lines=8> */
[C---:B------:R-:W-:Y:S01]  /*11460*/  FMUL.FTZ R154, R121.reuse, R154 ;  /* 0x0000009a799a7220 */ /* 0x040fe20000410000 */
[----:B------:R-:W-:Y:S01]  /*11470*/  PRMT R76, R28, 0x7632, R76 ;  /* 0x000076321c4c7816 */ /* 0x000fe2000000004c */
[C---:B------:R-:W-:Y:S01]  /*11480*/  FMUL.FTZ R116, R121.reuse, R116 ;  /* 0x0000007479747220 */ /* 0x040fe20000410000 */
[----:B------:R-:W-:Y:S01]  /*11490*/  PRMT R78, R26, 0x7632, R78 ;  /* 0x000076321a4e7816 */ /* 0x000fe2000000004e */
[----:B------:R-:W-:Y:S01]  /*114a0*/  FFMA.FTZ R162, R162, R77, R125 ;  /* 0x0000004da2a27223 */ /* 0x000fe2000001007d */
[----:B------:R-:W-:Y:S01]  /*114b0*/  FMUL.FTZ R120, R121, R120 ;  /* 0x0000007879787220 */ /* 0x000fe20000410000 */
[----:B------:R-:W-:-:S02]  /*114c0*/  IMAD.U32 R141, R76, 0x10000, RZ ;  /* 0x000100004c8d7824 */ /* 0x000fc400078e00ff */
        /* <DEDUP_REMOVED lines=10> */
[----:B------:R-:W-:Y:S01]  /*11570*/  FMUL.FTZ R121, R121, R104 ;  /* 0x0000006879797220 */ /* 0x000fe20000410000 */
[----:B------:R-:W-:Y:S01]  /*11580*/  FFMA.FTZ R154, R154, R81, R115 ;  /* 0x000000519a9a7223 */ /* 0x000fe20000010073 */
[----:B------:R-:W-:Y:S01]  /*11590*/  SHF.L.U32 R78, R78, 0x10, RZ ;  /* 0x000000104e4e7819 */ /* 0x000fe200000006ff */
[----:B------:R-:W-:Y:S01]  /*115a0*/  FFMA.FTZ R69, R120, R69, R107 ;  /* 0x0000004578457223 */ /* 0x000fe2000001006b */
[----:B------:R-:W-:Y:S01]  /*115b0*/  PRMT R81, R31, 0x7632, R81 ;  /* 0x000076321f517816 */ /* 0x000fe20000000051 */
[----:B------:R-:W-:Y:S01]  /*115c0*/  FFMA.FTZ R140, R121, R140, R130 ;  /* 0x0000008c798c7223 */ /* 0x000fe20000010082 */
[----:B------:R-:W-:Y:S01]  /*115d0*/  LOP3.LUT R104, R0, 0x1f, RZ, 0xc0, !PT ;  /* 0x0000001f00687812 */ /* 0x000fe200078ec0ff */
[----:B------:R-:W-:Y:S01]  /*115e0*/  FFMA.FTZ R121, R70, R78, R129 ;  /* 0x0000004e46797223 */ /* 0x000fe20000010081 */
[----:B------:R-:W-:Y:S01]  /*115f0*/  SHF.L.U32 R81, R81, 0x10, RZ ;  /* 0x0000001051517819 */ /* 0x000fe200000006ff */
[----:B------:R-:W-:Y:S01]  /*11600*/  IMAD.U32 R120, R28, 0x10000, RZ ;  /* 0x000100001c787824 */ /* 0x000fe200078e00ff */
[----:B------:R-:W-:Y:S01]  /*11610*/  PRMT R78, R25, 0x7632, R78 ;  /* 0x00007632194e7816 */ /* 0x000fe2000000004e */
[----:B------:R-:W-:Y:S01]  /*11620*/  IMAD.U32 R79, R26, 0x10000, RZ ;  /* 0x000100001a4f7824 */ /* 0x000fe200078e00ff */
[----:B------:R-:W-:Y:S01]  /*11630*/  PRMT R70, R24, 0x7632, R70 ;  /* 0x0000763218467816 */ /* 0x000fe20000000046 */
[----:B------:R-:W-:Y:S01]  /*11640*/  FFMA.FTZ R61, R116, R61, R105 ;  /* 0x0000003d743d7223 */ /* 0x000fe20000010069 */
[----:B------:R-:W-:Y:S01]  /*11650*/  LEA.HI.SX32 R143, R143, R104, 0x1d ;  /* 0x000000688f8f7211 */ /* 0x000fe200078feaff */
[----:B------:R-:W-:Y:S01]  /*11660*/  FFMA.FTZ R116, R117, R81, R126 ;  /* 0x0000005175747223 */ /* 0x000fe2000001007e */
[----:B------:R-:W-:Y:S01]  /*11670*/  FFMA.FTZ R120, R80, R120, R15 ;  /* 0x0000007850787223 */ /* 0x000fe2000001000f */
        /* <DEDUP_REMOVED lines=8> */
[----:B------:R-:W-:Y:S01]  /*11700*/  IMAD.U32 R79, R25, 0x10000, RZ ;  /* 0x00010000194f7824 */ /* 0x000fe200078e00ff */
[----:B------:R-:W-:Y:S01]  /*11710*/  IADD3 R81, R143, 0x40, RZ ;  /* 0x000000408f517810 */ /* 0x000fe20007ffe0ff */
[----:B------:R-:W-:Y:S02]  /*11720*/  IMAD.U32 R78, R24, 0x10000, RZ ;  /* 0x00010000184e7824 */ /* 0x000fe400078e00ff */
[----:B------:R-:W-:Y:S01]  /*11730*/  FFMA.FTZ R95, R95, R82, R18 ;  /* 0x000000525f5f7223 */ /* 0x000fe20000010012 */
[----:B------:R-:W-:Y:S02]  /*11740*/  VIADD R83, R143, 0x20 ;  /* 0x000000208f537836 */ /* 0x000fe40000000000 */
        /* <DEDUP_REMOVED lines=8> */
[C---:B------:R-:W-:Y:S01]  /*117d0*/  VIADD R79, R143.reuse, 0x60 ;  /* 0x000000608f4f7836 */ /* 0x040fe20000000000 */
[C---:B------:R-:W-:Y:S01]  /*117e0*/  IADD3 R145, R143.reuse, 0x80, RZ ;  /* 0x000000808f917810 */ /* 0x040fe20007ffe0ff */
[----:B0-----:R-:W-:Y:S01]  /*117f0*/  IMAD.WIDE.U32 R84, R143, 0x10, R76 ;  /* 0x000000108f547825 */ /* 0x001fe200078e004c */
[----:B------:R-:W-:-:S02]  /*11800*/  F2FP.BF16.F32.PACK_AB R59, R62, R59 ;  /* 0x0000003b3e3b723e */ /* 0x000fc400000010ff */
[----:B------:R-:W-:Y:S01]  /*11810*/  F2FP.BF16.F32.PACK_AB R58, R69, R60 ;  /* 0x0000003c453a723e */ /* 0x000fe200000010ff */
[--C-:B------:R-:W-:Y:S01]  /*11820*/  IMAD.WIDE.U32 R82, R83, 0x10, R76.reuse ;  /* 0x0000001053527825 */ /* 0x100fe200078e004c */
[----:B------:R-:W-:Y:S02]  /*11830*/  F2FP.BF16.F32.PACK_AB R57, R66, R57 ;  /* 0x000000394239723e */ /* 0x000fe400000010ff */
        /* <DEDUP_REMOVED lines=25> */
.L_x_13880:
[----:B------:R-:W-:Y:S05]  /*119d0*/  BSYNC B1 ;  /* 0x0000000000017941 */ /* 0x000fea0003800000 */
.L_x_13879:
[----:B0-----:R-:W0:Y:S02]  /*119e0*/  LDC.64 R56, c[0x0][0x210] ;  /* 0x00008400ff387b82 */ /* 0x001e240000000a00 */
[----:B0-----:R-:W-:-:S05]  /*119f0*/  IMAD R2, R56, 0x4, R2 ;  /* 0x0000000438027824 */ /* 0x001fca00078e0202 */
[----:B------:R-:W-:-:S13]  /*11a00*/  ISETP.GE.AND P0, PT, R2, R57, PT ;  /* 0x000000390200720c */ /* 0x000fda0003f06270 */
[----:B------:R-:W-:Y:S05]  /*11a10*/  @!P0 BRA `(.L_x_13881) ;  /* 0xfffffef000688947 */ /* 0x000fea000383ffff */
[----:B------:R-:W-:Y:S05]  /*11a20*/  BSYNC B0 ;  /* 0x0000000000007941 */ /* 0x000fea0003800000 */
.L_x_13507:
[----:B------:R-:W-:Y:S05]  /*11a30*/  EXIT ;  /* 0x000000000000794d */ /* 0x000fea0003800000 */
.L_x_13878:
[----:B------:R-:W-:Y:S01]  /*11a40*/  HFMA2.MMA R149, -RZ, RZ, 0, 1.847743988037109375e-06 ;  /* 0x0000001fff957435 */ /* 0x000fe200000001ff */
[----:B------:R-:W-:Y:S01]  /*11a50*/  BSSY B1, `(.L_x_13882) ;  /* 0x0000007000017945 */ /* 0x000fe20003800000 */
[----:B------:R-:W-:Y:S01]  /*11a60*/  MOV R147, R142 ;  /* 0x0000008e00937202 */ /* 0x000fe20000000f00 */
[----:B------:R-:W-:Y:S02]  /*11a70*/  IMAD.MOV.U32 R146, RZ, RZ, 0x1 ;  /* 0x00000001ff927424 */ /* 0x000fe400078e00ff */
[----:B------:R-:W-:-:S07]  /*11a80*/  IMAD.MOV.U32 R144, RZ, RZ, -0x1 ;  /* 0xffffffffff907424 */ /* 0x000fce00078e00ff */
[----:B0-----:R-:W-:Y:S05]  /*11a90*/  WARPSYNC.COLLECTIVE R144, `(.L_x_13883) ;  /* 0x0000000090087348 */ /* 0x001fea0003c00000 */
[----:B------:R1:W2:Y:S02]  /*11aa0*/  SHFL.BFLY P1, R145, R147, R146, R149 ;  /* 0x0c00009293917389 */ /* 0x0002a40000020095 */
[----:B012---:R-:W-:Y:S01]  /*11ab0*/  ENDCOLLECTIVE ;  /* 0x000000000000791b */ /* 0x007fe20003800000 */
.L_x_13883:
[----:B------:R-:W-:Y:S05]  /*11ac0*/  BSYNC B1 ;  /* 0x0000000000017941 */ /* 0x000fea0003800000 */
.L_x_13882:
        /* <DEDUP_REMOVED lines=10> */
.L_x_13884:
[----:B------:R-:W-:Y:S02]  /*11b70*/  IMAD.MOV.U32 R146, RZ, RZ, 0x4 ;  /* 0x00000004ff927424 */ /* 0x000fe400078e00ff */
[----:B------:R-:W-:-:S04]  /*11b80*/  IMAD.MOV.U32 R116, RZ, RZ, R145 ;  /* 0x000000ffff747224 */ /* 0x000fc800078e0091 */
[----:B------:R-:W-:-:S05]  /*11b90*/  FADD.FTZ R118, R117, R116 ;  /* 0x0000007475767221 */ /* 0x000fca0000010000 */
[----:B------:R-:W-:-:S07]  /*11ba0*/  MOV R147, R118 ;  /* 0x0000007600937202 */ /* 0x000fce0000000f00 */
[----:B------:R-:W-:Y:S05]  /*11bb0*/  WARPSYNC.COLLECTIVE R144, `(.L_x_13885) ;  /* 0x0000000090087348 */ /* 0x000fea0003c00000 */
[----:B------:R0:W1:Y:S02]  /*11bc0*/  SHFL.BFLY P1, R145, R147, R146, R149 ;  /* 0x0c00009293917389 */ /* 0x0000640000020095 */
[----:B01----:R-:W-:Y:S01]  /*11bd0*/  ENDCOLLECTIVE ;  /* 0x000000000000791b */ /* 0x003fe20003800000 */
.L_x_13885:
[----:B------:R-:W-:Y:S01]  /*11be0*/  HFMA2.MMA R146, -RZ, RZ, 0, 4.76837158203125e-07 ;  /* 0x00000008ff927435 */ /* 0x000fe200000001ff */
[----:B------:R-:W-:-:S05]  /*11bf0*/  MOV R119, R145 ;  /* 0x0000009100777202 */ /* 0x000fca0000000f00 */
[----:B------:R-:W-:-:S04]  /*11c00*/  FADD.FTZ R119, R118, R119 ;  /* 0x0000007776777221 */ /* 0x000fc80000010000 */
[----:B------:R-:W-:-:S07]  /*11c10*/  IMAD.MOV.U32 R147, RZ, RZ, R119 ;  /* 0x000000ffff937224 */ /* 0x000fce00078e0077 */
[----:B------:R-:W-:Y:S05]  /*11c20*/  WARPSYNC.COLLECTIVE R144, `(.L_x_13886) ;  /* 0x0000000090087348 */ /* 0x000fea0003c00000 */
[----:B------:R0:W1:Y:S02]  /*11c30*/  SHFL.BFLY P1, R145, R147, R146, R149 ;  /* 0x0c00009293917389 */ /* 0x0000640000020095 */
[----:B01----:R-:W-:Y:S01]  /*11c40*/  ENDCOLLECTIVE ;  /* 0x000000000000791b */ /* 0x003fe20003800000 */
.L_x_13886:
[----:B------:R-:W-:Y:S02]  /*11c50*/  IMAD.MOV.U32 R146, RZ, RZ, 0x10 ;  /* 0x00000010ff927424 */ /* 0x000fe400078e00ff */
[----:B------:R-:W-:-:S04]  /*11c60*/  IMAD.MOV.U32 R116, RZ, RZ, R145 ;  /* 0x000000ffff747224 */ /* 0x000fc800078e0091 */
[----:B------:R-:W-:-:S05]  /*11c70*/  FADD.FTZ R140, R119, R116 ;  /* 0x00000074778c7221 */ /* 0x000fca0000010000 */
[----:B------:R-:W-:-:S07]  /*11c80*/  MOV R147, R140 ;  /* 0x0000008c00937202 */ /* 0x000fce0000000f00 */
[----:B------:R-:W-:Y:S05]  /*11c90*/  WARPSYNC.COLLECTIVE R144, `(.L_x_13887) ;  /* 0x0000000090087348 */ /* 0x000fea0003c00000 */
[----:B------:R0:W1:Y:S02]  /*11ca0*/  SHFL.BFLY P1, R145, R147, R146, R149 ;  /* 0x0c00009293917389 */ /* 0x0000640000020095 */
[----:B01----:R-:W-:Y:S01]  /*11cb0*/  ENDCOLLECTIVE ;  /* 0x000000000000791b */ /* 0x003fe20003800000 */
.L_x_13887:
        /* <DEDUP_REMOVED lines=88> */
.L_x_13888:
[----:B------:R-:W-:Y:S02]  /*12240*/  IMAD.MOV.U32 R146, RZ, RZ, 0x2 ;  /* 0x00000002ff927424 */ /* 0x000fe400078e00ff */
[----:B------:R-:W-:-:S04]  /*12250*/  IMAD.MOV.U32 R117, RZ, RZ, R145 ;  /* 0x000000ffff757224 */ /* 0x000fc800078e0091 */
[----:B------:R-:W-:-:S05]  /*12260*/  FADD.FTZ R117, R116, R117 ;  /* 0x0000007574757221 */ /* 0x000fca0000010000 */
[----:B------:R-:W-:-:S07]  /*12270*/  MOV R147, R117 ;  /* 0x0000007500937202 */ /* 0x000fce0000000f00 */
[----:B------:R-:W-:Y:S05]  /*12280*/  WARPSYNC.COLLECTIVE R144, `(.L_x_13889) ;  /* 0x0000000090087348 */ /* 0x000fea0003c00000 */
[----:B------:R0:W1:Y:S02]  /*12290*/  SHFL.BFLY P1, R145, R147, R146, R149 ;  /* 0x0c00009293917389 */ /* 0x0000640000020095 */
[----:B01----:R-:W-:Y:S01]  /*122a0*/  ENDCOLLECTIVE ;  /* 0x000000000000791b */ /* 0x003fe20003800000 */
.L_x_13889:
[----:B------:R-:W-:Y:S01]  /*122b0*/  HFMA2.MMA R146, -RZ, RZ, 0, 2.384185791015625e-07 ;  /* 0x00000004ff927435 */ /* 0x000fe200000001ff */
[----:B------:R-:W-:-:S05]  /*122c0*/  MOV R118, R145 ;  /* 0x0000009100767202 */ /* 0x000fca0000000f00 */
[----:B------:R-:W-:-:S04]  /*122d0*/  FADD.FTZ R118, R117, R118 ;  /* 0x0000007675767221 */ /* 0x000fc80000010000 */
[----:B------:R-:W-:-:S07]  /*122e0*/  IMAD.MOV.U32 R147, RZ, RZ, R118 ;  /* 0x000000ffff937224 */ /* 0x000fce00078e0076 */
[----:B------:R-:W-:Y:S05]  /*122f0*/  WARPSYNC.COLLECTIVE R144, `(.L_x_13890) ;  /* 0x0000000090087348 */ /* 0x000fea0003c00000 */
[----:B------:R0:W1:Y:S02]  /*12300*/  SHFL.BFLY P1, R145, R147, R146, R149 ;  /* 0x0c00009293917389 */ /* 0x0000640000020095 */
[----:B01----:R-:W-:Y:S01]  /*12310*/  ENDCOLLECTIVE ;  /* 0x000000000000791b */ /* 0x003fe20003800000 */
.L_x_13890:
[----:B------:R-:W-:Y:S02]  /*12320*/  IMAD.MOV.U32 R146, RZ, RZ, 0x8 ;  /* 0x00000008ff927424 */ /* 0x000fe400078e00ff */
[----:B------:R-:W-:-:S04]  /*12330*/  IMAD.MOV.U32 R119, RZ, RZ, R145 ;  /* 0x000000ffff777224 */ /* 0x000fc800078e0091 */
[----:B------:R-:W-:-:S05]  /*12340*/  FADD.FTZ R119, R118, R119 ;  /* 0x0000007776777221 */ /* 0x000fca0000010000 */
[----:B------:R-:W-:-:S07]  /*12350*/  MOV R147, R119 ;  /* 0x0000007700937202 */ /* 0x000fce0000000f00 */
[----:B------:R-:W-:Y:S05]  /*12360*/  WARPSYNC.COLLECTIVE R144, `(.L_x_13891) ;  /* 0x0000000090087348 */ /* 0x000fea0003c00000 */
[----:B------:R0:W1:Y:S02]  /*12370*/  SHFL.BFLY P1, R145, R147, R146, R149 ;  /* 0x0c00009293917389 */ /* 0x0000640000020095 */
[----:B01----:R-:W-:Y:S01]  /*12380*/  ENDCOLLECTIVE ;  /* 0x000000000000791b */ /* 0x003fe20003800000 */
.L_x_13891:
[----:B------:R-:W-:Y:S01]  /*12390*/  HFMA2.MMA R146, -RZ, RZ, 0, 9.5367431640625e-07 ;  /* 0x00000010ff927435 */ /* 0x000fe200000001ff */
[----:B------:R-:W-:-:S05]  /*123a0*/  MOV R140, R145 ;  /* 0x00000091008c7202 */ /* 0x000fca0000000f00 */
[----:B------:R-:W-:-:S04]  /*123b0*/  FADD.FTZ R140, R119, R140 ;  /* 0x0000008c778c7221 */ /* 0x000fc80000010000 */
[----:B------:R-:W-:-:S07]  /*123c0*/  IMAD.MOV.U32 R147, RZ, RZ, R140 ;  /* 0x000000ffff937224 */ /* 0x000fce00078e008c */
[----:B------:R-:W-:Y:S05]  /*123d0*/  WARPSYNC.COLLECTIVE R144, `(.L_x_13892) ;  /* 0x0000000090087348 */ /* 0x000fea0003c00000 */
[----:B------:R0:W1:Y:S02]  /*123e0*/  SHFL.BFLY P1, R145, R147, R146, R149 ;  /* 0x0c00009293917389 */ /* 0x0000640000020095 */
[----:B01----:R-:W-:Y:S01]  /*123f0*/  ENDCOLLECTIVE ;  /* 0x000000000000791b */ /* 0x003fe20003800000 */
.L_x_13892:
[----:B------:R-:W-:Y:S05]  /*12400*/  BRA `(.L_x_13893) ;  /* 0xffffffe400b47947 */ /* 0x000fea000383ffff */
.L_x_13894:
        /* <DEDUP_REMOVED lines=15> */
.L_x_37425:


//--------------------- .text._ZN10layer_norm13ln_fwd_kernelINS_13Kernel_traitsI13__nv_bfloat16S2_fS2_fjLj1280ELj1ELj4ELj1ELj16ENS_18Kernel_traits_baseILj1280ES2_S2_fS2_fjLj128EEEEELb1ELb1ELb0ELb0EEEvNS_9FwdParamsE --------------------------
	.section	.text._ZN10layer_norm13ln_fwd_kernelINS_13Kernel_traitsI13__nv_bfloat16S2_fS2_fjLj1280ELj1ELj4ELj1ELj16ENS_18Kernel_traits_baseILj1280ES2_S2_fS2_fjLj128EEEEELb1ELb1ELb0ELb0EEEvNS_9FwdParamsE,"ax",@progbits
	.align	128
        .global         _ZN10layer_norm13ln_fwd_kernelINS_13Kernel_traitsI13__nv_bfloat16S2_fS2_fjLj1280ELj1ELj4ELj1ELj16ENS_18Kernel_traits_baseILj1280ES2_S2_fS2_fjLj128EEEEELb1ELb1ELb0ELb0EEEvNS_9FwdParamsE
        .type           _ZN10layer_norm13ln_fwd_kernelINS_13Kernel_traitsI13__nv_bfloat16S2_fS2_fjLj1280ELj1ELj4ELj1ELj16ENS_18Kernel_traits_baseILj1280ES2_S2_fS2_fjLj128EEEEELb1ELb1ELb0ELb0EEEvNS_9FwdParamsE,@function
        .size           _ZN10layer_norm13ln_fwd_kernelINS_13Kernel_traitsI13__nv_bfloat16S2_fS2_fjLj1280ELj1ELj4ELj1ELj16ENS_18Kernel_traits_baseILj1280ES2_S2_fS2_fjLj128EEEEELb1ELb1ELb0ELb0EEEvNS_9FwdParamsE,(.L_x_37426 - _ZN10layer_norm13ln_fwd_kernelINS_13Kernel_traitsI13__nv_bfloat16S2_fS2_fjLj1280ELj1ELj4ELj1ELj16ENS_18Kernel_traits_baseILj1280ES2_S2_fS2_fjLj128EEEEELb1ELb1ELb0ELb0EEEvNS_9FwdParamsE)
        .other          _ZN10layer_norm13ln_fwd_kernelINS_13Kernel_traitsI13__nv_bfloat16S2_fS2_fjLj1280ELj1ELj4ELj1ELj16ENS_18Kernel_traits_baseILj1280ES2_S2_fS2_fjLj128EEEEELb1ELb1ELb0ELb0EEEvNS_9FwdParamsE,@"STO_CUDA_ENTRY STV_DEFAULT"
_ZN10layer_norm13ln_fwd_kernelINS_13Kernel_traitsI13__nv_bfloat16S2_fS2_fjLj1280ELj1ELj4ELj1ELj16ENS_18Kernel_traits_baseILj1280ES2_S2_fS2_fjLj128EEEEELb1ELb1ELb0ELb0EEEvNS_9FwdParamsE:
.text._ZN10layer_norm13ln_fwd_kernelINS_13Kernel_traitsI13__nv_bfloat16S2_fS2_fjLj1280ELj1ELj4ELj1ELj16ENS_18Kernel_traits_baseILj1280ES2_S2_fS2_fjLj128EEEEELb1ELb1ELb0ELb0EEEvNS_9FwdParamsE:
        /* <DEDUP_REMOVED lines=114> */
.L_x_13896:
[----:B------:R-:W-:Y:S05]  /*0720*/  BSYNC B0 ;  /* 0x0000000000007941 */ /* 0x000fea0003800000 */
.L_x_13895:
        /* <DEDUP_REMOVED lines=26> */
.L_x_13898:
[----:B------:R-:W-:Y:S05]  /*08d0*/  BSYNC B0 ;  /* 0x0000000000007941 */ /* 0x000fea0003800000 */
.L_x_13897:
        /* <DEDUP_REMOVED lines=26> */
.L_x_13900:
[----:B------:R-:W-:Y:S05]  /*0a80*/  BSYNC B0 ;  /* 0x0000000000007941 */ /* 0x000fea0003800000 */
.L_x_13899:
        /* <DEDUP_REMOVED lines=26> */
.L_x_13902:
[----:B------:R-:W-:Y:S05]  /*0c30*/  BSYNC B0 ;  /* 0x0000000000007941 */ /* 0x000fea0003800000 */
.L_x_13901:
        /* <DEDUP_REMOVED lines=25> */
.L_x_13904:
[----:B------:R-:W-:Y:S05]  /*0dd0*/  BSYNC B0 ;  /* 0x0000000000007941 */ /* 0x000fea0003800000 */
.L_x_13903:
        /* <DEDUP_REMOVED lines=19> */
[----:B------:R-:W-:Y:S01]  /*0f10*/  VIADD R137, R121, 0x96a522ad ;  /* 0x96a522ad79897836 */ /* 0x000fe20000000000 */
[----:B------:R-:W-:Y:S01]  /*0f20*/  SHF.L.U32 R112, R53, 0x10, RZ ;  /* 0x0000001035707819 */ /* 0x000fe200000006ff */
[----:B------:R-:W-:Y:S01]  /*0f30*/  IMAD R139, R139, -0x2daee0ad, RZ ;  /* 0xd2511f538b8b7824 */ /* 0x000fe200078e02ff */
[----:B------:R-:W-:Y:S01]  /*0f40*/  SHF.L.U32 R26, R23, 0x10, RZ ;  /* 0x00000010171a7819 */ /* 0x000fe200000006ff */
[----:B------:R-:W-:Y:S01]  /*0f50*/  IMAD.WIDE.U32 R140, R140, -0x2daee0ad, RZ ;  /* 0xd2511f538c8c7825 */ /* 0x000fe200078e00ff */
[----:B-----5:R-:W-:Y:S01]  /*0f60*/  PRMT R185, R77, 0x7632, R185 ;  /* 0x000076324db97816 */ /* 0x020fe200000000b9 */
[----:B------:R-:W-:Y:S01]  /*0f70*/  ULDC UR11, c[0x0][0x218] ;  /* 0x00008600000b7ab9 */ /* 0x000fe20000000800 */
[----:B------:R-:W-:Y:S01]  /*0f80*/  PRMT R186, R78, 0x7632, R186 ;  /* 0x000076324eba7816 */ /* 0x000fe200000000ba */
[----:B------:R-:W-:Y:S01]  /*0f90*/  IMAD.U32 R27, R22, 0x10000, RZ ;  /* 0x00010000161b7824 */ /* 0x000fe200078e00ff */
[----:B------:R-:W-:Y:S01]  /*0fa0*/  PRMT R188, R72, 0x7632, R188 ;  /* 0x0000763248bc7816 */ /* 0x000fe200000000bc */
[----:B------:R-:W-:Y:S01]  /*0fb0*/  IMAD R88, R88, -0x326172a9, RZ ;  /* 0xcd9e8d5758587824 */ /* 0x000fe200078e02ff */
[----:B------:R-:W-:Y:S01]  /*0fc0*/  PRMT R189, R73, 0x7632, R189 ;  /* 0x0000763249bd7816 */ /* 0x000fe200000000bd */
[----:B------:R-:W-:Y:S01]  /*0fd0*/  IMAD.HI.U32 R53, R204, -0x326172a9, RZ ;  /* 0xcd9e8d57cc357827 */ /* 0x000fe200078e00ff */
[----:B------:R-:W-:Y:S01]  /*0fe0*/  @P0 LOP3.LUT R0, R0, 0x10, RZ, 0xfc, !PT ;  /* 0x0000001000000812 */ /* 0x000fe200078efcff */
[----:B------:R-:W-:Y:S01]  /*0ff0*/  ULDC UR10, c[0x0][0x2d8] ;  /* 0x0000b600000a7ab9 */ /* 0x000fe20000000800 */
[----:B------:R-:W-:Y:S01]  /*1000*/  ISETP.NE.AND P0, PT, RZ, UR6, PT ;  /* 0x00000006ff007c0c */ /* 0x000fe2000bf05270 */
        /* <DEDUP_REMOVED lines=126> */
[----:B------:R-:W-:Y:S02]  /*17f0*/  IMAD.MOV.U32 R183, RZ, RZ, RZ ;  /* 0x000000ffffb77224 */ /* 0x000fe400078e00ff */
        /* <DEDUP_REMOVED lines=13> */
[----:B------:R-:W-:-:S07]  /*18d0*/  IMAD R204, R204, -0x326172a9, RZ ;  /* 0xcd9e8d57cccc7824 */ /* 0x000fce00078e02ff */
.L_x_14206:
        /* <DEDUP_REMOVED lines=16> */
[----:B------:R-:W0:Y:S08]  /*19e0*/  LDC.64 R62, c[0x0][0x220] ;  /* 0x00008800ff3e7b82 */ /* 0x000e300000000a00 */
[----:B------:R-:W1:Y:S01]  /*19f0*/  LDC.64 R60, c[0x0][0x230] ;  /* 0x00008c00ff3c7b82 */ /* 0x000e620000000a00 */
[----:B0-----:R-:W-:-:S05]  /*1a00*/  IMAD.WIDE.U32 R62, R205, 0x10, R62 ;  /* 0x00000010cd3e7825 */ /* 0x001fca00078e003e */
[----:B------:R0:W5:Y:S01]  /*1a10*/  LDG.E.128 R64, desc[UR4][R62.64] ;  /* 0x000000043e407981 */ /* 0x000162000c1e1d00 */
        /* <DEDUP_REMOVED lines=18> */
.L_x_13908:
[----:B------:R-:W-:-:S07]  /*1b40*/  MOV R206, R204 ;  /* 0x000000cc00ce7202 */ /* 0x000fce0000000f00 */
.L_x_13909:
[----:B------:R-:W-:Y:S05]  /*1b50*/  BSYNC B1 ;  /* 0x0000000000017941 */ /* 0x000fea0003800000 */
.L_x_13907:
        /* <DEDUP_REMOVED lines=16> */
.L_x_13913:
[----:B------:R-:W-:Y:S05]  /*1c60*/  BSYNC B2 ;  /* 0x0000000000027941 */ /* 0x000fea0003800000 */
.L_x_13912:
        /* <DEDUP_REMOVED lines=44> */
.L_x_13911:
[----:B------:R-:W-:Y:S05]  /*1f30*/  BSYNC B1 ;  /* 0x0000000000017941 */ /* 0x000fea0003800000 */
.L_x_13910:
[----:B------:R-:W0:Y:S01]  /*1f40*/  LDC R209, c[0x0][0x294] ;  /* 0x0000a500ffd17b82 */ /* 0x000e220000000800 */
[----:B------:R-:W-:Y:S01]  /*1f50*/  I2FP.F32.U32 R63, R206 ;  /* 0x000000ce003f7245 */ /* 0x000fe20000201000 */
[----:B------:R-:W-:Y:S01]  /*1f60*/  IMAD.MOV.U32 R214, RZ, RZ, 0x2f800000 ;  /* 0x2f800000ffd67424 */ /* 0x000fe200078e00ff */
[----:B-----5:R-:W-:Y:S01]  /*1f70*/  SHF.L.U32 R100, R64, 0x10, RZ ;  /* 0x0000001040647819 */ /* 0x020fe200000006ff */
[----:B------:R-:W-:Y:S01]  /*1f80*/  BSSY B1, `(.L_x_13914) ;  /* 0x000001a000017945 */ /* 0x000fe20003800000 */
[----:B------:R-:W-:Y:S01]  /*1f90*/  LOP3.LUT R0, R0, 0xfffffffb, RZ, 0xc0, !PT ;  /* 0xfffffffb00007812 */ /* 0x000fe200078ec0ff */
[----:B------:R-:W-:Y:S01]  /*1fa0*/  FFMA.FTZ R62, R63, R214, 1.1641532182693481445e-10 ;  /* 0x2f0000003f3e7423 */ /* 0x000fe200000100d6 */
[----:B------:R-:W-:Y:S01]  /*1fb0*/  ISETP.NE.U32.AND P0, PT, R60, RZ, PT ;  /* 0x000000ff3c00720c */ /* 0x000fe20003f05070 */
[----:B------:R-:W1:Y:S01]  /*1fc0*/  LDC R208, c[0x0][0x298] ;  /* 0x0000a600ffd07b82 */ /* 0x000e620000000800 */
[----:B------:R-:W-:Y:S01]  /*1fd0*/  FMUL.FTZ R63, R100, R213 ;  /* 0x000000d5643f7220 */ /* 0x000fe20000410000 */
[----:B------:R-:W-:-:S02]  /*1fe0*/  PRMT R64, R64, 0x7632, R64 ;  /* 0x0000763240407816 */ /* 0x000fc40000000040 */
[----:B------:R-:W-:Y:S02]  /*1ff0*/  ISETP.NE.AND.EX P0, PT, R61, RZ, PT, P0 ;  /* 0x000000ff3d00720c */ /* 0x000fe40003f05300 */
[----:B0-----:R-:W-:Y:S01]  /*2000*/  FSETP.GTU.FTZ.AND P1, PT, R62, R209, PT ;  /* 0x000000d13e00720b */ /* 0x001fe20003f3c000 */
[----:B-1----:R-:W-:-:S12]  /*2010*/  FMUL.FTZ R63, R63, R208 ;  /* 0x000000d03f3f7220 */ /* 0x002fd80000410000 */
[----:B------:R-:W-:Y:S02]  /*2020*/  @P1 LOP3.LUT R0, R0, 0x4, RZ, 0xfc, !PT ;  /* 0x0000000400001812 */ /* 0x000fe400078efcff */
[----:B------:R-:W-:Y:S01]  /*2030*/  FSEL R60, R63, RZ, !P1 ;  /* 0x000000ff3f3c7208 */ /* 0x000fe20004800000 */
[C---:B------:R-:W-:Y:S01]  /*2040*/  VIADD R63, R102.reuse, 0x1 ;  /* 0x00000001663f7836 */ /* 0x040fe20000000000 */
        /* <DEDUP_REMOVED lines=12> */
.L_x_13915:
[----:B------:R-:W-:-:S07]  /*2110*/  IMAD.MOV.U32 R61, RZ, RZ, R204 ;  /* 0x000000ffff3d7224 */ /* 0x000fce00078e00cc */
.L_x_13916:
[----:B------:R-:W-:Y:S05]  /*2120*/  BSYNC B1 ;  /* 0x0000000000017941 */ /* 0x000fea0003800000 */
.L_x_13914:
        /* <DEDUP_REMOVED lines=16> */
.L_x_13920:
[----:B------:R-:W-:Y:S05]  /*2230*/  BSYNC B2 ;  /* 0x0000000000027941 */ /* 0x000fea0003800000 */
.L_x_13919:
        /* <DEDUP_REMOVED lines=44> */
.L_x_13918:
[----:B------:R-:W-:Y:S05]  /*2500*/  BSYNC B1 ;  /* 0x0000000000017941 */ /* 0x000fea0003800000 */
.L_x_13917:
        /* <DEDUP_REMOVED lines=23> */
.L_x_13922:
[----:B------:R-:W-:-:S07]  /*2680*/  MOV R64, R204 ;  /* 0x000000cc00407202 */ /* 0x000fce0000000f00 */
.L_x_13923:
[----:B------:R-:W-:Y:S05]  /*2690*/  BSYNC B1 ;  /* 0x0000000000017941 */ /* 0x000fea0003800000 */
.L_x_13921:
        /* <DEDUP_REMOVED lines=16> */
.L_x_13927:
[----:B------:R-:W-:Y:S05]  /*27a0*/  BSYNC B2 ;  /* 0x0000000000027941 */ /* 0x000fea0003800000 */
.L_x_13926:
        /* <DEDUP_REMOVED lines=44> */
.L_x_13925:
[----:B------:R-:W-:Y:S05]  /*2a70*/  BSYNC B1 ;  /* 0x0000000000017941 */ /* 0x000fea0003800000 */
.L_x_13924:
        /* <DEDUP_REMOVED lines=22> */
.L_x_13929:
[----:B------:R-:W-:-:S07]  /*2be0*/  IMAD.MOV.U32 R142, RZ, RZ, R204 ;  /* 0x000000ffff8e7224 */ /* 0x000fce00078e00cc */
.L_x_13930:
[----:B------:R-:W-:Y:S05]  /*2bf0*/  BSYNC B1 ;  /* 0x0000000000017941 */ /* 0x000fea0003800000 */
.L_x_13928:
        /* <DEDUP_REMOVED lines=16> */
.L_x_13934:
[----:B------:R-:W-:Y:S05]  /*2d00*/  BSYNC B2 ;  /* 0x0000000000027941 */ /* 0x000fea0003800000 */
.L_x_13933:
        /* <DEDUP_REMOVED lines=40> */
[----:B------:R-:W-:Y:S02]  /*2f90*/  LOP3.LUT R141, R103, R140, R138, 0x96, !PT ;  /* 0x0000008c678d7212 */ /* 0x000fe400078e968a */
[----:B------:R-:W-:Y:S01]  /*2fa0*/  MOV R204, R102 ;  /* 0x0000006600cc7202 */ /* 0x000fe20000000f00 */
[----:B------:R-:W-:Y:S01]  /*2fb0*/  IMAD.MOV.U32 R140, RZ, RZ, R64 ;  /* 0x000000ffff8c7224 */ /* 0x000fe200078e0040 */
[----:B------:R-:W-:-:S07]  /*2fc0*/  LOP3.LUT R139, R65, R100, R137, 0x96, !PT ;  /* 0x00000064418b7212 */ /* 0x000fce00078e9689 */
.L_x_13932:
[----:B------:R-:W-:Y:S05]  /*2fd0*/  BSYNC B1 ;  /* 0x0000000000017941 */ /* 0x000fea0003800000 */
.L_x_13931:
        /* <DEDUP_REMOVED lines=21> */
.L_x_13936:
[----:B------:R-:W-:-:S07]  /*3130*/  IMAD.MOV.U32 R142, RZ, RZ, R204 ;  /* 0x000000ffff8e7224 */ /* 0x000fce00078e00cc */
.L_x_13937:
[----:B------:R-:W-:Y:S05]  /*3140*/  BSYNC B1 ;  /* 0x0000000000017941 */ /* 0x000fea0003800000 */
.L_x_13935:
        /* <DEDUP_REMOVED lines=16> */
.L_x_13941:
[----:B------:R-:W-:Y:S05]  /*3250*/  BSYNC B2 ;  /* 0x0000000000027941 */ /* 0x000fea0003800000 */
.L_x_13940:
        /* <DEDUP_REMOVED lines=42> */
[----:B------:R-:W-:Y:S01]  /*3500*/  LOP3.LUT R139, R65, R100, R137, 0x96, !PT ;  /* 0x00000064418b7212 */ /* 0x000fe200078e9689 */
[----:B------:R-:W-:-:S09]  /*3510*/  IMAD.MOV.U32 R140, RZ, RZ, R64 ;  /* 0x000000ffff8c7224 */ /* 0x000fd200078e0040 */
.L_x_13939:
[----:B------:R-:W-:Y:S05]  /*3520*/  BSYNC B1 ;  /* 0x0000000000017941 */ /* 0x000fea0003800000 */
.L_x_13938:
        /* <DEDUP_REMOVED lines=22> */
.L_x_13943:
[----:B------:R-:W-:-:S07]  /*3690*/  MOV R65, R204 ;  /* 0x000000cc00417202 */ /* 0x000fce0000000f00 */
.L_x_13944:
[----:B------:R-:W-:Y:S05]  /*36a0*/  BSYNC B1 ;  /* 0x0000000000017941 */ /* 0x000fea0003800000 */
.L_x_13942:
        /* <DEDUP_REMOVED lines=16> */
.L_x_13948:
[----:B------:R-:W-:Y:S05]  /*37b0*/  BSYNC B2 ;  /* 0x0000000000027941 */ /* 0x000fea0003800000 */
.L_x_13947:
        /* <DEDUP_REMOVED lines=44> */
.L_x_13946:
[----:B------:R-:W-:Y:S05]  /*3a80*/  BSYNC B1 ;  /* 0x0000000000017941 */ /* 0x000fea0003800000 */
.L_x_13945:
        /* <DEDUP_REMOVED lines=21> */
.L_x_13950:
[----:B------:R-:W-:-:S07]  /*3be0*/  IMAD.MOV.U32 R66, RZ, RZ, R204 ;  /* 0x000000ffff427224 */ /* 0x000fce00078e00cc */
.L_x_13951:
[----:B------:R-:W-:Y:S05]  /*3bf0*/  BSYNC B1 ;  /* 0x0000000000017941 */ /* 0x000fea0003800000 */
.L_x_13949:
        /* <DEDUP_REMOVED lines=16> */
.L_x_13955:
[----:B------:R-:W-:Y:S05]  /*3d00*/  BSYNC B2 ;  /* 0x0000000000027941 */ /* 0x000fea0003800000 */
.L_x_13954:
        /* <DEDUP_REMOVED lines=41> */
[----:B------:R-:W-:Y:S01]  /*3fa0*/  IMAD.MOV.U32 R140, RZ, RZ, R100 ;  /* 0x000000ffff8c7224 */ /* 0x000fe200078e0064 */
[----:B------:R-:W-:Y:S01]  /*3fb0*/  LOP3.LUT R139, R101, R102, R137, 0x96, !PT ;  /* 0x00000066658b7212 */ /* 0x000fe200078e9689 */
[----:B------:R-:W-:-:S07]  /*3fc0*/  IMAD.MOV.U32 R102, RZ, RZ, RZ ;  /* 0x000000ffff667224 */ /* 0x000fce00078e00ff */
.L_x_13953:
[----:B------:R-:W-:Y:S05]  /*3fd0*/  BSYNC B1 ;  /* 0x0000000000017941 */ /* 0x000fea0003800000 */
.L_x_13952:
        /* <DEDUP_REMOVED lines=22> */
.L_x_13957:
[----:B------:R-:W-:-:S07]  /*4140*/  IMAD.MOV.U32 R215, RZ, RZ, R204 ;  /* 0x000000ffffd77224 */ /* 0x000fce00078e00cc */
.L_x_13958:
[----:B------:R-:W-:Y:S05]  /*4150*/  BSYNC B1 ;  /* 0x0000000000017941 */ /* 0x000fea0003800000 */
.L_x_13956:
        /* <DEDUP_REMOVED lines=18> */
.L_x_13962:
[----:B------:R-:W-:Y:S05]  /*4280*/  BSYNC B2 ;  /* 0x0000000000027941 */ /* 0x000fea0003800000 */
.L_x_13961:
        /* <DEDUP_REMOVED lines=43> */
[----:B------:R-:W-:-:S07]  /*4540*/  IMAD.MOV.U32 R140, RZ, RZ, R100 ;  /* 0x000000ffff8c7224 */ /* 0x000fce00078e0064 */
.L_x_13960:
[----:B------:R-:W-:Y:S05]  /*4550*/  BSYNC B1 ;  /* 0x0000000000017941 */ /* 0x000fea0003800000 */
.L_x_13959:
[----:B------:R-:W-:Y:S01]  /*4560*/  SEL R207, RZ, 0x1, P1 ;  /* 0x00000001ffcf7807 */ /* 0x000fe20000800000 */
[----:B------:R-:W-:Y:S01]  /*4570*/  IMAD.U32 R102, R67, 0x10000, RZ ;  /* 0x0001000043667824 */ /* 0x000fe200078e00ff */
[C---:B------:R-:W-:Y:S02]  /*4580*/  LEA R210, P1, R205.reuse, UR6, 0x5 ;  /* 0x00000006cdd27c11 */ /* 0x040fe4000f8228ff */
[----:B------:R-:W-:Y:S01]  /*4590*/  I2FP.F32.U32 R103, R215 ;  /* 0x000000d700677245 */ /* 0x000fe20000201000 */
[----:B------:R-:W-:Y:S01]  /*45a0*/  FMUL.FTZ R67, R102, R213 ;  /* 0x000000d566437220 */ /* 0x000fe20000410000 */
[C---:B------:R-:W-:Y:S02]  /*45b0*/  LEA.HI.X R211, R205.reuse, UR7, RZ, 0x5, P1 ;  /* 0x00000007cdd37c11 */ /* 0x040fe400088f2cff */
[----:B------:R-:W-:Y:S01]  /*45c0*/  LEA R100, P1, R205, UR8, 0x3 ;  /* 0x00000008cd647c11 */ /* 0x000fe2000f8218ff */
[----:B------:R-:W-:Y:S01]  /*45d0*/  FFMA.FTZ R214, R103, R214, 1.1641532182693481445e-10 ;  /* 0x2f00000067d67423 */ /* 0x000fe200000100d6 */
[----:B------:R-:W-:Y:S01]  /*45e0*/  SEL R221, RZ, 0x10000, P5 ;  /* 0x00010000ffdd7807 */ /* 0x000fe20002800000 */
[----:B------:R-:W-:Y:S01]  /*45f0*/  FMUL.FTZ R67, R67, R208 ;  /* 0x000000d043437220 */ /* 0x000fe20000410000 */
[----:B------:R-:W-:Y:S01]  /*4600*/  LOP3.LUT P5, RZ, R0, 0x2, RZ, 0xc0, !PT ;  /* 0x0000000200ff7812 */ /* 0x000fe200078ac0ff */
[----:B------:R0:W-:Y:S01]  /*4610*/  STG.E.128 desc[UR4][R210.64], R60 ;  /* 0x0000003cd2007986 */ /* 0x0001e2000c101d04 */
[----:B------:R-:W-:-:S02]  /*4620*/  LEA.HI.X R101, R205, UR9, RZ, 0x3, P1 ;  /* 0x00000009cd657c11 */ /* 0x000fc400088f1cff */
[----:B------:R-:W-:Y:S02]  /*4630*/  FSETP.GTU.FTZ.AND P1, PT, R214, R209, PT ;  /* 0x000000d1d600720b */ /* 0x000fe40003f3c000 */
[----:B------:R-:W-:Y:S02]  /*4640*/  SEL R206, RZ, 0x1, P2 ;  /* 0x00000001ffce7807 */ /* 0x000fe40001000000 */
[----:B------:R-:W-:Y:S02]  /*4650*/  SEL R216, RZ, 0x1, P5 ;  /* 0x00000001ffd87807 */ /* 0x000fe40002800000 */
[----:B------:R-:W-:Y:S01]  /*4660*/  SEL R218, RZ, 0x100, P4 ;  /* 0x00000100ffda7807 */ /* 0x000fe20002000000 */
[----:B------:R-:W-:Y:S01]  /*4670*/  IMAD.WIDE.U32 R208, R206, 0x1000000, RZ ;  /* 0x01000000ced07825 */ /* 0x000fe200078e00ff */
[----:B------:R-:W-:Y:S02]  /*4680*/  SEL R214, RZ, 0x1000000, P1 ;  /* 0x01000000ffd67807 */ /* 0x000fe40000800000 */
[----:B------:R-:W-:Y:S01]  /*4690*/  FSEL R67, R67, RZ, !P1 ;  /* 0x000000ff43437208 */ /* 0x000fe20004800000 */
[----:B------:R-:W-:Y:S01]  /*46a0*/  IMAD.WIDE.U32 R206, R207, 0x10000, RZ ;  /* 0x00010000cfce7825 */ /* 0x000fe200078e00ff */
[----:B------:R-:W-:-:S02]  /*46b0*/  LOP3.LUT P6, RZ, R0, 0x4, RZ, 0xc0, !PT ;  /* 0x0000000400ff7812 */ /* 0x000fc400078cc0ff */
[----:B------:R-:W-:Y:S01]  /*46c0*/  SEL R219, RZ, 0x1, P3 ;  /* 0x00000001ffdb7807 */ /* 0x000fe20001800000 */
[----:B------:R-:W-:Y:S01]  /*46d0*/  IMAD.WIDE.U32 R102, R216, 0x100, RZ ;  /* 0x00000100d8667825 */ /* 0x000fe200078e00ff */
[----:B------:R-:W-:-:S03]  /*46e0*/  LOP3.LUT R214, R218, R214, R221, 0xfe, !PT ;  /* 0x000000d6dad67212 */ /* 0x000fc600078efedd */
[----:B------:R-:W-:Y:S01]  /*46f0*/  FMUL.FTZ R67, R146, R67 ;  /* 0x0000004392437220 */ /* 0x000fe20000410000 */
[----:B------:R-:W-:Y:S02]  /*4700*/  SEL R217, RZ, 0x1, P6 ;  /* 0x00000001ffd97807 */ /* 0x000fe40003000000 */
[----:B------:R-:W-:Y:S01]  /*4710*/  LOP3.LUT R102, R102, R208, R206, 0xfe, !PT ;  /* 0x000000d066667212 */ /* 0x000fe200078efece */
[----:B------:R-:W-:Y:S01]  /*4720*/  @P0 FADD.FTZ R67, R59, R67 ;  /* 0x000000433b430221 */ /* 0x000fe20000010000 */
[----:B------:R-:W-:Y:S02]  /*4730*/  LOP3.LUT R209, R209, R214, R219, 0xfe, !PT ;  /* 0x000000d6d1d17212 */ /* 0x000fe400078efedb */
[----:B------:R-:W-:Y:S02]  /*4740*/  LOP3.LUT R102, R102, R217, RZ, 0xfc, !PT ;  /* 0x000000d966667212 */ /* 0x000fe400078efcff */
[----:B------:R-:W-:Y:S01]  /*4750*/  LOP3.LUT R103, R103, R209, R207, 0xfe, !PT ;  /* 0x000000d167677212 */ /* 0x000fe200078efecf */
[----:B------:R0:W-:Y:S01]  /*4760*/  STG.E.128 desc[UR4][R210.64+0x10], R64 ;  /* 0x00001040d2007986 */ /* 0x0001e2000c101d04 */
[----:B------:R-:W-:-:S03]  /*4770*/  IADD3 R214, R205, 0x20, RZ ;  /* 0x00000020cdd67810 */ /* 0x000fc60007ffe0ff */
[----:B------:R0:W-:Y:S04]  /*4780*/  STG.E.64 desc[UR4][R100.64], R102 ;  /* 0x0000006664007986 */ /* 0x0001e8000c101b04 */
.L_x_13906:
[----:B------:R-:W-:Y:S05]  /*4790*/  BSYNC B0 ;  /* 0x0000000000007941 */ /* 0x000fea0003800000 */
.L_x_13905:
[----:B------:R-:W-:Y:S01]  /*47a0*/  LOP3.LUT P0, RZ, R0, 0x100, RZ, 0xc0, !PT ;  /* 0x0000010000ff7812 */ /* 0x000fe2000780c0ff */
[----:B------:R-:W-:-:S12]  /*47b0*/  BSSY B0, `(.L_x_13963) ;  /* 0x00002dd000007945 */ /* 0x000fd80003800000 */
[----:B------:R-:W-:Y:S05]  /*47c0*/  @!P0 BRA `(.L_x_13964) ;  /* 0x0000002c006c8947 */ /* 0x000fea0003800000 */
[----:B------:R-:W1:Y:S08]  /*47d0*/  LDC.64 R70, c[0x0][0x220] ;  /* 0x00008800ff467b82 */ /* 0x000e700000000a00 */
[----:B------:R-:W2:Y:S01]  /*47e0*/  LDC.64 R68, c[0x0][0x230] ;  /* 0x00008c00ff447b82 */ /* 0x000ea20000000a00 */
[----:B-1----:R-:W-:-:S05]  /*47f0*/  IMAD.WIDE.U32 R70, R214, 0x10, R70 ;  /* 0x00000010d6467825 */ /* 0x002fca00078e0046 */
[----:B------:R1:W5:Y:S01]  /*4800*/  LDG.E.128 R72, desc[UR4][R70.64] ;  /* 0x0000000446487981 */ /* 0x000362000c1e1d00 */
[----:B--2---:R-:W-:-:S04]  /*4810*/  ISETP.NE.U32.AND P0, PT, R68, RZ, PT ;  /* 0x000000ff4400720c */ /* 0x004fc80003f05070 */
[----:B------:R-:W-:-:S13]  /*4820*/  ISETP.NE.AND.EX P0, PT, R69, RZ, PT, P0 ;  /* 0x000000ff4500720c */ /* 0x000fda0003f05300 */
[----:B0-----:R-:W-:-:S04]  /*4830*/  @P0 LEA R100, P1, R214, R68, 0x5 ;  /* 0x00000044d6640211 */ /* 0x001fc800078228ff */
        /* <DEDUP_REMOVED lines=15> */
.L_x_13966:
[----:B------:R-:W-:-:S07]  /*4930*/  IMAD.MOV.U32 R206, RZ, RZ, R204 ;  /* 0x000000ffffce7224 */ /* 0x000fce00078e00cc */
.L_x_13967:
[----:B------:R-:W-:Y:S05]  /*4940*/  BSYNC B1 ;  /* 0x0000000000017941 */ /* 0x000fea0003800000 */
.L_x_13965:
        /* <DEDUP_REMOVED lines=16> */
.L_x_13971:
[----:B------:R-:W-:Y:S05]  /*4a50*/  BSYNC B2 ;  /* 0x0000000000027941 */ /* 0x000fea0003800000 */
.L_x_13970:
        /* <DEDUP_REMOVED lines=44> */
.L_x_13969:
[----:B------:R-:W-:Y:S05]  /*4d20*/  BSYNC B1 ;  /* 0x0000000000017941 */ /* 0x000fea0003800000 */
.L_x_13968:
        /* <DEDUP_REMOVED lines=13> */
[----:B-1----:R-:W-:-:S12]  /*4e00*/  FMUL.FTZ R71, R71, R208 ;  /* 0x000000d047477220 */ /* 0x002fd80000410000 */
        /* <DEDUP_REMOVED lines=15> */
.L_x_13973:
[----:B------:R-:W-:-:S07]  /*4f00*/  MOV R69, R204 ;  /* 0x000000cc00457202 */ /* 0x000fce0000000f00 */
.L_x_13974:
[----:B------:R-:W-:Y:S05]  /*4f10*/  BSYNC B1 ;  /* 0x0000000000017941 */ /* 0x000fea0003800000 */
.L_x_13972:
        /* <DEDUP_REMOVED lines=16> */
.L_x_13978:
[----:B------:R-:W-:Y:S05]  /*5020*/  BSYNC B2 ;  /* 0x0000000000027941 */ /* 0x000fea0003800000 */
.L_x_13977:
        /* <DEDUP_REMOVED lines=44> */
.L_x_13976:
[----:B------:R-:W-:Y:S05]  /*52f0*/  BSYNC B1 ;  /* 0x0000000000017941 */ /* 0x000fea0003800000 */
.L_x_13975:
        /* <DEDUP_REMOVED lines=23> */
.L_x_13980:
[----:B------:R-:W-:-:S07]  /*5470*/  MOV R72, R204 ;  /* 0x000000cc00487202 */ /* 0x000fce0000000f00 */
.L_x_13981:
[----:B------:R-:W-:Y:S05]  /*5480*/  BSYNC B1 ;  /* 0x0000000000017941 */ /* 0x000fea0003800000 */
.L_x_13979:
        /* <DEDUP_REMOVED lines=16> */
.L_x_13985:
[----:B------:R-:W-:Y:S05]  /*5590*/  BSYNC B2 ;  /* 0x0000000000027941 */ /* 0x000fea0003800000 */
.L_x_13984:
        /* <DEDUP_REMOVED lines=44> */
.L_x_13983:
[----:B------:R-:W-:Y:S05]  /*5860*/  BSYNC B1 ;  /* 0x0000000000017941 */ /* 0x000fea0003800000 */
.L_x_13982:
[----:B------:R-:W-:Y:S01]  /*5870*/  I2FP.F32.U32 R70, R72 ;  /* 0x0000004800467245 */ /* 0x000fe20000201000 */
[----:B------:R-:W-:Y:S01]  /*5880*/  IMAD.U32 R72, R73, 0x10000, RZ ;  /* 0x0001000049487824 */ /* 0x000fe200078e00ff */
[----:B------:R-:W-:Y:S01]  /*5890*/  ISETP.NE.AND P2, PT, R100, 0x1, PT ;  /* 0x000000016400780c */ /* 0x000fe20003f45270 */
[----:B------:R-:W-:Y:S02]  /*58a0*/  BSSY B1, `(.L_x_13986) ;  /* 0x0000014000017945 */ /* 0x000fe40003800000 */
[----:B------:R-:W-:Y:S01]  /*58b0*/  FFMA.FTZ R70, R70, R215, 1.1641532182693481445e-10 ;  /* 0x2f00000046467423 */ /* 0x000fe200000100d7 */
[----:B------:R-:W-:-:S04]  /*58c0*/  FMUL.FTZ R71, R72, R213 ;  /* 0x000000d548477220 */ /* 0x000fc80000410000 */
[----:B------:R-:W-:Y:S01]  /*58d0*/  FMUL.FTZ R71, R71, R208 ;  /* 0x000000d047477220 */ /* 0x000fe20000410000 */
[----:B------:R-:W-:-:S04]  /*58e0*/  FSETP.GTU.FTZ.AND P1, PT, R70, R209, PT ;  /* 0x000000d14600720b */ /* 0x000fc80003f3c000 */
[----:B------:R-:W-:-:S05]  /*58f0*/  FSEL R71, R71, RZ, !P1 ;  /* 0x000000ff47477208 */ /* 0x000fca0004800000 */
[----:B------:R-:W-:Y:S01]  /*5900*/  FMUL.FTZ R70, R28, R71 ;  /* 0x000000471c467220 */ /* 0x000fe20000410000 */
[----:B------:R-:W-:Y:S02]  /*5910*/  PRMT R71, R73, 0x7632, R71 ;  /* 0x0000763249477816 */ /* 0x000fe40000000047 */
        /* <DEDUP_REMOVED lines=11> */
.L_x_13987:
[----:B------:R-:W-:-:S07]  /*59d0*/  MOV R142, R204 ;  /* 0x000000cc008e7202 */ /* 0x000fce0000000f00 */
.L_x_13988:
[----:B------:R-:W-:Y:S05]  /*59e0*/  BSYNC B1 ;  /* 0x0000000000017941 */ /* 0x000fea0003800000 */
.L_x_13986:
        /* <DEDUP_REMOVED lines=16> */
.L_x_13992:
[----:B------:R-:W-:Y:S05]  /*5af0*/  BSYNC B2 ;  /* 0x0000000000027941 */ /* 0x000fea0003800000 */
.L_x_13991:
        /* <DEDUP_REMOVED lines=44> */
.L_x_13990:
[----:B------:R-:W-:Y:S05]  /*5dc0*/  BSYNC B1 ;  /* 0x0000000000017941 */ /* 0x000fea0003800000 */
.L_x_13989:
        /* <DEDUP_REMOVED lines=21> */
.L_x_13994:
[----:B------:R-:W-:-:S07]  /*5f20*/  MOV R142, R204 ;  /* 0x000000cc008e7202 */ /* 0x000fce0000000f00 */
.L_x_13995:
[----:B------:R-:W-:Y:S05]  /*5f30*/  BSYNC B1 ;  /* 0x0000000000017941 */ /* 0x000fea0003800000 */
.L_x_13993:
        /* <DEDUP_REMOVED lines=16> */
.L_x_13999:
[----:B------:R-:W-:Y:S05]  /*6040*/  BSYNC B2 ;  /* 0x0000000000027941 */ /* 0x000fea0003800000 */
.L_x_13998:
        /* <DEDUP_REMOVED lines=40> */
[----:B------:R-:W-:Y:S02]  /*62d0*/  LOP3.LUT R141, R103, R140, R138, 0x96, !PT ;  /* 0x0000008c678d7212 */ /* 0x000fe400078e968a */
[----:B------:R-:W-:Y:S01]  /*62e0*/  MOV R204, R102 ;  /* 0x0000006600cc7202 */ /* 0x000fe20000000f00 */
[----:B------:R-:W-:Y:S01]  /*62f0*/  IMAD.MOV.U32 R140, RZ, RZ, R72 ;  /* 0x000000ffff8c7224 */ /* 0x000fe200078e0048 */
[----:B------:R-:W-:-:S07]  /*6300*/  LOP3.LUT R139, R73, R100, R137, 0x96, !PT ;  /* 0x00000064498b7212 */ /* 0x000fce00078e9689 */
.L_x_13997:
[----:B------:R-:W-:Y:S05]  /*6310*/  BSYNC B1 ;  /* 0x0000000000017941 */ /* 0x000fea0003800000 */
.L_x_13996:
        /* <DEDUP_REMOVED lines=22> */
.L_x_14001:
[----:B------:R-:W-:-:S07]  /*6480*/  MOV R73, R204 ;  /* 0x000000cc00497202 */ /* 0x000fce0000000f00 */
.L_x_14002:
[----:B------:R-:W-:Y:S05]  /*6490*/  BSYNC B1 ;  /* 0x0000000000017941 */ /* 0x000fea0003800000 */
.L_x_14000:
        /* <DEDUP_REMOVED lines=16> */
.L_x_14006:
[----:B------:R-:W-:Y:S05]  /*65a0*/  BSYNC B2 ;  /* 0x0000000000027941 */ /* 0x000fea0003800000 */
.L_x_14005:
        /* <DEDUP_REMOVED lines=43> */
[----:B------:R-:W-:-:S11]  /*6860*/  HFMA2.MMA R102, -RZ, RZ, 0, 0 ;  /* 0x00000000ff667435 */ /* 0x000fd600000001ff */
.L_x_14004:
[----:B------:R-:W-:Y:S05]  /*6870*/  BSYNC B1 ;  /* 0x0000000000017941 */ /* 0x000fea0003800000 */
.L_x_14003:
        /* <DEDUP_REMOVED lines=21> */
.L_x_14008:
[----:B------:R-:W-:-:S07]  /*69d0*/  MOV R74, R204 ;  /* 0x000000cc004a7202 */ /* 0x000fce0000000f00 */
.L_x_14009:
[----:B------:R-:W-:Y:S05]  /*69e0*/  BSYNC B1 ;  /* 0x0000000000017941 */ /* 0x000fea0003800000 */
.L_x_14007:
        /* <DEDUP_REMOVED lines=16> */
.L_x_14013:
[----:B------:R-:W-:Y:S05]  /*6af0*/  BSYNC B2 ;  /* 0x0000000000027941 */ /* 0x000fea0003800000 */
.L_x_14012:
        /* <DEDUP_REMOVED lines=40> */
[----:B------:R-:W-:Y:S02]  /*6d80*/  MOV R204, R140 ;  /* 0x0000008c00cc7202 */ /* 0x000fe40000000f00 */
[----:B------:R-:W-:Y:S01]  /*6d90*/  LOP3.LUT R141, R141, R206, R138, 0x96, !PT ;  /* 0x000000ce8d8d7212 */ /* 0x000fe200078e968a */
[----:B------:R-:W-:Y:S01]  /*6da0*/  IMAD.MOV.U32 R140, RZ, RZ, R100 ;  /* 0x000000ffff8c7224 */ /* 0x000fe200078e0064 */
[----:B------:R-:W-:-:S07]  /*6db0*/  LOP3.LUT R139, R101, R102, R137, 0x96, !PT ;  /* 0x00000066658b7212 */ /* 0x000fce00078e9689 */
.L_x_14011:
[----:B------:R-:W-:Y:S05]  /*6dc0*/  BSYNC B1 ;  /* 0x0000000000017941 */ /* 0x000fea0003800000 */
.L_x_14010:
        /* <DEDUP_REMOVED lines=22> */
.L_x_14015:
[----:B------:R-:W-:-:S07]  /*6f30*/  MOV R216, R204 ;  /* 0x000000cc00d87202 */ /* 0x000fce0000000f00 */
.L_x_14016:
[----:B------:R-:W-:Y:S05]  /*6f40*/  BSYNC B1 ;  /* 0x0000000000017941 */ /* 0x000fea0003800000 */
.L_x_14014:
        /* <DEDUP_REMOVED lines=18> */
.L_x_14020:
[----:B------:R-:W-:Y:S05]  /*7070*/  BSYNC B2 ;  /* 0x0000000000027941 */ /* 0x000fea0003800000 */
.L_x_14019:
        /* <DEDUP_REMOVED lines=43> */
[----:B------:R-:W-:-:S07]  /*7330*/  LOP3.LUT R139, R101, R102, R137, 0x96, !PT ;  /* 0x00000066658b7212 */ /* 0x000fce00078e9689 */
.L_x_14018:
[----:B------:R-:W-:Y:S05]  /*7340*/  BSYNC B1 ;  /* 0x0000000000017941 */ /* 0x000fea0003800000 */
.L_x_14017:
[----:B------:R-:W-:Y:S01]  /*7350*/  SEL R207, RZ, 0x1, P1 ;  /* 0x00000001ffcf7807 */ /* 0x000fe20000800000 */
[----:B------:R-:W-:Y:S01]  /*7360*/  IMAD.U32 R206, R75, 0x10000, RZ ;  /* 0x000100004bce7824 */ /* 0x000fe200078e00ff */
[----:B------:R-:W-:Y:S02]  /*7370*/  LEA R210, P1, R214, UR6, 0x5 ;  /* 0x00000006d6d27c11 */ /* 0x000fe4000f8228ff */
[----:B------:R-:W-:Y:S01]  /*7380*/  I2FP.F32.U32 R102, R216 ;  /* 0x000000d800667245 */ /* 0x000fe20000201000 */
[----:B------:R-:W-:Y:S01]  /*7390*/  FMUL.FTZ R75, R206, R213 ;  /* 0x000000d5ce4b7220 */ /* 0x000fe20000410000 */
[C---:B------:R-:W-:Y:S01]  /*73a0*/  LEA.HI.X R211, R214.reuse, UR7, RZ, 0x5, P1 ;  /* 0x00000007d6d37c11 */ /* 0x040fe200088f2cff */
[----:B------:R-:W-:Y:S01]  /*73b0*/  IMAD.WIDE.U32 R206, R207, 0x10000, RZ ;  /* 0x00010000cfce7825 */ /* 0x000fe200078e00ff */
[----:B------:R-:W-:-:S03]  /*73c0*/  LEA R100, P1, R214, UR8, 0x3 ;  /* 0x00000008d6647c11 */ /* 0x000fc6000f8218ff */
[----:B------:R-:W-:Y:S01]  /*73d0*/  FFMA.FTZ R102, R102, R215, 1.1641532182693481445e-10 ;  /* 0x2f00000066667423 */ /* 0x000fe200000100d7 */
[----:B------:R-:W-:Y:S01]  /*73e0*/  SEL R223, RZ, 0x10000, P5 ;  /* 0x00010000ffdf7807 */ /* 0x000fe20002800000 */
[----:B------:R-:W-:Y:S01]  /*73f0*/  FMUL.FTZ R75, R75, R208 ;  /* 0x000000d04b4b7220 */ /* 0x000fe20000410000 */
[----:B------:R-:W-:Y:S01]  /*7400*/  LOP3.LUT P5, RZ, R0, 0x2, RZ, 0xc0, !PT ;  /* 0x0000000200ff7812 */ /* 0x000fe200078ac0ff */
[----:B------:R1:W-:Y:S01]  /*7410*/  STG.E.128 desc[UR4][R210.64], R68 ;  /* 0x00000044d2007986 */ /* 0x0003e2000c101d04 */
[----:B------:R-:W-:Y:S02]  /*7420*/  LEA.HI.X R101, R214, UR9, RZ, 0x3, P1 ;  /* 0x00000009d6657c11 */ /* 0x000fe400088f1cff */
[----:B------:R-:W-:Y:S02]  /*7430*/  FSETP.GTU.FTZ.AND P1, PT, R102, R209, PT ;  /* 0x000000d16600720b */ /* 0x000fe40003f3c000 */
[----:B------:R-:W-:Y:S02]  /*7440*/  SEL R103, RZ, 0x1, P2 ;  /* 0x00000001ff677807 */ /* 0x000fe40001000000 */
[----:B------:R-:W-:-:S02]  /*7450*/  SEL R217, RZ, 0x1, P5 ;  /* 0x00000001ffd97807 */ /* 0x000fc40002800000 */
[----:B------:R-:W-:Y:S01]  /*7460*/  SEL R218, RZ, 0x100, P4 ;  /* 0x00000100ffda7807 */ /* 0x000fe20002000000 */
[----:B------:R-:W-:Y:S01]  /*7470*/  IMAD.WIDE.U32 R208, R103, 0x1000000, RZ ;  /* 0x0100000067d07825 */ /* 0x000fe200078e00ff */
[----:B------:R-:W-:Y:S02]  /*7480*/  SEL R215, RZ, 0x1000000, P1 ;  /* 0x01000000ffd77807 */ /* 0x000fe40000800000 */
[----:B------:R-:W-:Y:S01]  /*7490*/  FSEL R75, R75, RZ, !P1 ;  /* 0x000000ff4b4b7208 */ /* 0x000fe20004800000 */
[----:B------:R-:W-:Y:S01]  /*74a0*/  IMAD.WIDE.U32 R102, R217, 0x100, RZ ;  /* 0x00000100d9667825 */ /* 0x000fe200078e00ff */
[----:B------:R-:W-:Y:S02]  /*74b0*/  LOP3.LUT P6, RZ, R0, 0x4, RZ, 0xc0, !PT ;  /* 0x0000000400ff7812 */ /* 0x000fe400078cc0ff */
[----:B------:R-:W-:Y:S01]  /*74c0*/  SEL R221, RZ, 0x1, P3 ;  /* 0x00000001ffdd7807 */ /* 0x000fe20001800000 */
[----:B------:R-:W-:Y:S01]  /*74d0*/  FMUL.FTZ R75, R150, R75 ;  /* 0x0000004b964b7220 */ /* 0x000fe20000410000 */
[----:B------:R-:W-:-:S02]  /*74e0*/  LOP3.LUT R215, R218, R215, R223, 0xfe, !PT ;  /* 0x000000d7dad77212 */ /* 0x000fc400078efedf */
[----:B------:R-:W-:Y:S01]  /*74f0*/  SEL R219, RZ, 0x1, P6 ;  /* 0x00000001ffdb7807 */ /* 0x000fe20003000000 */
[----:B------:R-:W-:Y:S01]  /*7500*/  @P0 FADD.FTZ R75, R59, R75 ;  /* 0x0000004b3b4b0221 */ /* 0x000fe20000010000 */
[----:B------:R-:W-:Y:S02]  /*7510*/  LOP3.LUT R102, R102, R208, R206, 0xfe, !PT ;  /* 0x000000d066667212 */ /* 0x000fe400078efece */
[----:B------:R-:W-:Y:S02]  /*7520*/  LOP3.LUT R209, R209, R215, R221, 0xfe, !PT ;  /* 0x000000d7d1d17212 */ /* 0x000fe400078efedd */
[----:B------:R-:W-:Y:S01]  /*7530*/  LOP3.LUT R102, R102, R219, RZ, 0xfc, !PT ;  /* 0x000000db66667212 */ /* 0x000fe200078efcff */
[----:B------:R1:W-:Y:S01]  /*7540*/  STG.E.128 desc[UR4][R210.64+0x10], R72 ;  /* 0x00001048d2007986 */ /* 0x0003e2000c101d04 */
[----:B------:R-:W-:Y:S02]  /*7550*/  LOP3.LUT R103, R103, R209, R207, 0xfe, !PT ;  /* 0x000000d167677212 */ /* 0x000fe400078efecf */
[----:B------:R-:W-:-:S03]  /*7560*/  IADD3 R214, R214, 0x20, RZ ;  /* 0x00000020d6d67810 */ /* 0x000fc60007ffe0ff */
[----:B------:R1:W-:Y:S04]  /*7570*/  STG.E.64 desc[UR4][R100.64], R102 ;  /* 0x0000006664007986 */ /* 0x0003e8000c101b04 */
.L_x_13964:
[----:B------:R-:W-:Y:S05]  /*7580*/  BSYNC B0 ;  /* 0x0000000000007941 */ /* 0x000fea0003800000 */
.L_x_13963:
        /* <DEDUP_REMOVED lines=15> */
[----:B01----:R-:W-:-:S11]  /*7680*/  VIADD R100, R142, 0x1 ;  /* 0x000000018e647836 */ /* 0x003fd60000000000 */
        /* <DEDUP_REMOVED lines=9> */
.L_x_14024:
[----:B------:R-:W-:-:S07]  /*7720*/  IMAD.MOV.U32 R206, RZ, RZ, R204 ;  /* 0x000000ffffce7224 */ /* 0x000fce00078e00cc */
.L_x_14025:
[----:B------:R-:W-:Y:S05]  /*7730*/  BSYNC B1 ;  /* 0x0000000000017941 */ /* 0x000fea0003800000 */
.L_x_14023:
        /* <DEDUP_REMOVED lines=16> */
.L_x_14029:
[----:B------:R-:W-:Y:S05]  /*7840*/  BSYNC B2 ;  /* 0x0000000000027941 */ /* 0x000fea0003800000 */
.L_x_14028:
        /* <DEDUP_REMOVED lines=44> */
.L_x_14027:
[----:B------:R-:W-:Y:S05]  /*7b10*/  BSYNC B1 ;  /* 0x0000000000017941 */ /* 0x000fea0003800000 */
.L_x_14026:
        /* <DEDUP_REMOVED lines=29> */
.L_x_14031:
[----:B------:R-:W-:-:S07]  /*7cf0*/  MOV R77, R204 ;  /* 0x000000cc004d7202 */ /* 0x000fce0000000f00 */
.L_x_14032:
[----:B------:R-:W-:Y:S05]  /*7d00*/  BSYNC B1 ;  /* 0x0000000000017941 */ /* 0x000fea0003800000 */
.L_x_14030:
        /* <DEDUP_REMOVED lines=16> */
.L_x_14036:
[----:B------:R-:W-:Y:S05]  /*7e10*/  BSYNC B2 ;  /* 0x0000000000027941 */ /* 0x000fea0003800000 */
.L_x_14035:
        /* <DEDUP_REMOVED lines=44> */
.L_x_14034:
[----:B------:R-:W-:Y:S05]  /*80e0*/  BSYNC B1 ;  /* 0x0000000000017941 */ /* 0x000fea0003800000 */
.L_x_14033:
        /* <DEDUP_REMOVED lines=23> */
.L_x_14038:
[----:B------:R-:W-:-:S07]  /*8260*/  MOV R80, R204 ;  /* 0x000000cc00507202 */ /* 0x000fce0000000f00 */
.L_x_14039:
[----:B------:R-:W-:Y:S05]  /*8270*/  BSYNC B1 ;  /* 0x0000000000017941 */ /* 0x000fea0003800000 */
.L_x_14037:
        /* <DEDUP_REMOVED lines=16> */
.L_x_14043:
[----:B------:R-:W-:Y:S05]  /*8380*/  BSYNC B2 ;  /* 0x0000000000027941 */ /* 0x000fea0003800000 */
.L_x_14042:
        /* <DEDUP_REMOVED lines=44> */
.L_x_14041:
[----:B------:R-:W-:Y:S05]  /*8650*/  BSYNC B1 ;  /* 0x0000000000017941 */ /* 0x000fea0003800000 */
.L_x_14040:
        /* <DEDUP_REMOVED lines=22> */
.L_x_14045:
[----:B------:R-:W-:-:S07]  /*87c0*/  MOV R142, R204 ;  /* 0x000000cc008e7202 */ /* 0x000fce0000000f00 */
.L_x_14046:
[----:B------:R-:W-:Y:S05]  /*87d0*/  BSYNC B1 ;  /* 0x0000000000017941 */ /* 0x000fea0003800000 */
.L_x_14044:
        /* <DEDUP_REMOVED lines=16> */
.L_x_14050:
[----:B------:R-:W-:Y:S05]  /*88e0*/  BSYNC B2 ;  /* 0x0000000000027941 */ /* 0x000fea0003800000 */
.L_x_14049:
        /* <DEDUP_REMOVED lines=44> */
.L_x_14048:
[----:B------:R-:W-:Y:S05]  /*8bb0*/  BSYNC B1 ;  /* 0x0000000000017941 */ /* 0x000fea0003800000 */
.L_x_14047:
        /* <DEDUP_REMOVED lines=21> */
.L_x_14052:
[----:B------:R-:W-:-:S07]  /*8d10*/  MOV R142, R204 ;  /* 0x000000cc008e7202 */ /* 0x000fce0000000f00 */
.L_x_14053:
[----:B------:R-:W-:Y:S05]  /*8d20*/  BSYNC B1 ;  /* 0x0000000000017941 */ /* 0x000fea0003800000 */
.L_x_14051:
        /* <DEDUP_REMOVED lines=16> */
.L_x_14057:
[----:B------:R-:W-:Y:S05]  /*8e30*/  BSYNC B2 ;  /* 0x0000000000027941 */ /* 0x000fea0003800000 */
.L_x_14056:
        /* <DEDUP_REMOVED lines=44> */
.L_x_14055:
[----:B------:R-:W-:Y:S05]  /*9100*/  BSYNC B1 ;  /* 0x0000000000017941 */ /* 0x000fea0003800000 */
.L_x_14054:
        /* <DEDUP_REMOVED lines=22> */
.L_x_14059:
[----:B------:R-:W-:-:S07]  /*9270*/  MOV R81, R204 ;  /* 0x000000cc00517202 */ /* 0x000fce0000000f00 */
.L_x_14060:
[----:B------:R-:W-:Y:S05]  /*9280*/  BSYNC B1 ;  /* 0x0000000000017941 */ /* 0x000fea0003800000 */
.L_x_14058:
        /* <DEDUP_REMOVED lines=16> */
.L_x_14064:
[----:B------:R-:W-:Y:S05]  /*9390*/  BSYNC B2 ;  /* 0x0000000000027941 */ /* 0x000fea0003800000 */
.L_x_14063:
        /* <DEDUP_REMOVED lines=44> */
.L_x_14062:
[----:B------:R-:W-:Y:S05]  /*9660*/  BSYNC B1 ;  /* 0x0000000000017941 */ /* 0x000fea0003800000 */
.L_x_14061:
        /* <DEDUP_REMOVED lines=21> */
.L_x_14066:
[----:B------:R-:W-:-:S07]  /*97c0*/  MOV R82, R204 ;  /* 0x000000cc00527202 */ /* 0x000fce0000000f00 */
.L_x_14067:
[----:B------:R-:W-:Y:S05]  /*97d0*/  BSYNC B1 ;  /* 0x0000000000017941 */ /* 0x000fea0003800000 */
.L_x_14065:
        /* <DEDUP_REMOVED lines=16> */
.L_x_14071:
[----:B------:R-:W-:Y:S05]  /*98e0*/  BSYNC B2 ;  /* 0x0000000000027941 */ /* 0x000fea0003800000 */
.L_x_14070:
        /* <DEDUP_REMOVED lines=44> */
.L_x_14069:
[----:B------:R-:W-:Y:S05]  /*9bb0*/  BSYNC B1 ;  /* 0x0000000000017941 */ /* 0x000fea0003800000 */
.L_x_14068:
        /* <DEDUP_REMOVED lines=22> */
.L_x_14073:
[----:B------:R-:W-:-:S07]  /*9d20*/  MOV R216, R204 ;  /* 0x000000cc00d87202 */ /* 0x000fce0000000f00 */
.L_x_14074:
[----:B------:R-:W-:Y:S05]  /*9d30*/  BSYNC B1 ;  /* 0x0000000000017941 */ /* 0x000fea0003800000 */
.L_x_14072:
        /* <DEDUP_REMOVED lines=18> */
.L_x_14078:
[----:B------:R-:W-:Y:S05]  /*9e60*/  BSYNC B2 ;  /* 0x0000000000027941 */ /* 0x000fea0003800000 */
.L_x_14077:
        /* <DEDUP_REMOVED lines=44> */
.L_x_14076:
[----:B------:R-:W-:Y:S05]  /*a130*/  BSYNC B1 ;  /* 0x0000000000017941 */ /* 0x000fea0003800000 */
.L_x_14075:
        /* <DEDUP_REMOVED lines=35> */
.L_x_14022:
[----:B------:R-:W-:Y:S05]  /*a370*/  BSYNC B0 ;  /* 0x0000000000007941 */ /* 0x000fea0003800000 */
.L_x_14021:
        /* <DEDUP_REMOVED lines=15> */
[----:B012---:R-:W-:-:S11]  /*a470*/  VIADD R100, R142, 0x1 ;  /* 0x000000018e647836 */ /* 0x007fd60000000000 */
[----:B---3--:R-:W-:Y:S05]  /*a480*/  @!P0 BRA `(.L_x_14082) ;  /* 0x0000000000208947 */ /* 0x008fea0003800000 */
        /* <DEDUP_REMOVED lines=8> */
.L_x_14082:
[----:B------:R-:W-:-:S07]  /*a510*/  IMAD.MOV.U32 R206, RZ, RZ, R204 ;  /* 0x000000ffffce7224 */ /* 0x000fce00078e00cc */
.L_x_14083:
[----:B------:R-:W-:Y:S05]  /*a520*/  BSYNC B1 ;  /* 0x0000000000017941 */ /* 0x000fea0003800000 */
.L_x_14081:
        /* <DEDUP_REMOVED lines=16> */
.L_x_14087:
[----:B------:R-:W-:Y:S05]  /*a630*/  BSYNC B2 ;  /* 0x0000000000027941 */ /* 0x000fea0003800000 */
.L_x_14086:
        /* <DEDUP_REMOVED lines=44> */
.L_x_14085:
[----:B------:R-:W-:Y:S05]  /*a900*/  BSYNC B1 ;  /* 0x0000000000017941 */ /* 0x000fea0003800000 */
.L_x_14084:
        /* <DEDUP_REMOVED lines=29> */
.L_x_14089:
[----:B------:R-:W-:-:S07]  /*aae0*/  MOV R85, R204 ;  /* 0x000000cc00557202 */ /* 0x000fce0000000f00 */
.L_x_14090:
[----:B------:R-:W-:Y:S05]  /*aaf0*/  BSYNC B1 ;  /* 0x0000000000017941 */ /* 0x000fea0003800000 */
.L_x_14088:
        /* <DEDUP_REMOVED lines=16> */
.L_x_14094:
[----:B------:R-:W-:Y:S05]  /*ac00*/  BSYNC B2 ;  /* 0x0000000000027941 */ /* 0x000fea0003800000 */
.L_x_14093:
        /* <DEDUP_REMOVED lines=44> */
.L_x_14092:
[----:B------:R-:W-:Y:S05]  /*aed0*/  BSYNC B1 ;  /* 0x0000000000017941 */ /* 0x000fea0003800000 */
.L_x_14091:
        /* <DEDUP_REMOVED lines=23> */
.L_x_14096:
[----:B------:R-:W-:-:S07]  /*b050*/  MOV R88, R204 ;  /* 0x000000cc00587202 */ /* 0x000fce0000000f00 */
.L_x_14097:
[----:B------:R-:W-:Y:S05]  /*b060*/  BSYNC B1 ;  /* 0x0000000000017941 */ /* 0x000fea0003800000 */
.L_x_14095:
        /* <DEDUP_REMOVED lines=16> */
.L_x_14101:
[----:B------:R-:W-:Y:S05]  /*b170*/  BSYNC B2 ;  /* 0x0000000000027941 */ /* 0x000fea0003800000 */
.L_x_14100:
        /* <DEDUP_REMOVED lines=44> */
.L_x_14099:
[----:B------:R-:W-:Y:S05]  /*b440*/  BSYNC B1 ;  /* 0x0000000000017941 */ /* 0x000fea0003800000 */
.L_x_14098:
        /* <DEDUP_REMOVED lines=22> */
.L_x_14103:
[----:B------:R-:W-:-:S07]  /*b5b0*/  MOV R142, R204 ;  /* 0x000000cc008e7202 */ /* 0x000fce0000000f00 */
.L_x_14104:
[----:B------:R-:W-:Y:S05]  /*b5c0*/  BSYNC B1 ;  /* 0x0000000000017941 */ /* 0x000fea0003800000 */
.L_x_14102:
        /* <DEDUP_REMOVED lines=16> */
.L_x_14108:
[----:B------:R-:W-:Y:S05]  /*b6d0*/  BSYNC B2 ;  /* 0x0000000000027941 */ /* 0x000fea0003800000 */
.L_x_14107:
        /* <DEDUP_REMOVED lines=44> */
.L_x_14106:
[----:B------:R-:W-:Y:S05]  /*b9a0*/  BSYNC B1 ;  /* 0x0000000000017941 */ /* 0x000fea0003800000 */
.L_x_14105:
        /* <DEDUP_REMOVED lines=21> */
.L_x_14110:
[----:B------:R-:W-:-:S07]  /*bb00*/  MOV R142, R204 ;  /* 0x000000cc008e7202 */ /* 0x000fce0000000f00 */
.L_x_14111:
[----:B------:R-:W-:Y:S05]  /*bb10*/  BSYNC B1 ;  /* 0x0000000000017941 */ /* 0x000fea0003800000 */
.L_x_14109:
        /* <DEDUP_REMOVED lines=16> */
.L_x_14115:
[----:B------:R-:W-:Y:S05]  /*bc20*/  BSYNC B2 ;  /* 0x0000000000027941 */ /* 0x000fea0003800000 */
.L_x_14114:
        /* <DEDUP_REMOVED lines=44> */
.L_x_14113:
[----:B------:R-:W-:Y:S05]  /*bef0*/  BSYNC B1 ;  /* 0x0000000000017941 */ /* 0x000fea0003800000 */
.L_x_14112:
        /* <DEDUP_REMOVED lines=22> */
.L_x_14117:
[----:B------:R-:W-:-:S07]  /*c060*/  MOV R89, R204 ;  /* 0x000000cc00597202 */ /* 0x000fce0000000f00 */
.L_x_14118:
[----:B------:R-:W-:Y:S05]  /*c070*/  BSYNC B1 ;  /* 0x0000000000017941 */ /* 0x000fea0003800000 */
.L_x_14116:
        /* <DEDUP_REMOVED lines=16> */
.L_x_14122:
[----:B------:R-:W-:Y:S05]  /*c180*/  BSYNC B2 ;  /* 0x0000000000027941 */ /* 0x000fea0003800000 */
.L_x_14121:
        /* <DEDUP_REMOVED lines=44> */
.L_x_14120:
[----:B------:R-:W-:Y:S05]  /*c450*/  BSYNC B1 ;  /* 0x0000000000017941 */ /* 0x000fea0003800000 */
.L_x_14119:
        /* <DEDUP_REMOVED lines=21> */
.L_x_14124:
[----:B------:R-:W-:-:S07]  /*c5b0*/  MOV R90, R204 ;  /* 0x000000cc005a7202 */ /* 0x000fce0000000f00 */
.L_x_14125:
[----:B------:R-:W-:Y:S05]  /*c5c0*/  BSYNC B1 ;  /* 0x0000000000017941 */ /* 0x000fea0003800000 */
.L_x_14123:
        /* <DEDUP_REMOVED lines=16> */
.L_x_14129:
[----:B------:R-:W-:Y:S05]  /*c6d0*/  BSYNC B2 ;  /* 0x0000000000027941 */ /* 0x000fea0003800000 */
.L_x_14128:
        /* <DEDUP_REMOVED lines=44> */
.L_x_14127:
[----:B------:R-:W-:Y:S05]  /*c9a0*/  BSYNC B1 ;  /* 0x0000000000017941 */ /* 0x000fea0003800000 */
.L_x_14126:
        /* <DEDUP_REMOVED lines=22> */
.L_x_14131:
[----:B------:R-:W-:-:S07]  /*cb10*/  MOV R216, R204 ;  /* 0x000000cc00d87202 */ /* 0x000fce0000000f00 */
.L_x_14132:
[----:B------:R-:W-:Y:S05]  /*cb20*/  BSYNC B1 ;  /* 0x0000000000017941 */ /* 0x000fea0003800000 */
.L_x_14130:
        /* <DEDUP_REMOVED lines=18> */
.L_x_14136:
[----:B------:R-:W-:Y:S05]  /*cc50*/  BSYNC B2 ;  /* 0x0000000000027941 */ /* 0x000fea0003800000 */
.L_x_14135:
        /* <DEDUP_REMOVED lines=44> */
.L_x_14134:
[----:B------:R-:W-:Y:S05]  /*cf20*/  BSYNC B1 ;  /* 0x0000000000017941 */ /* 0x000fea0003800000 */
.L_x_14133:
        /* <DEDUP_REMOVED lines=35> */
.L_x_14080:
[----:B------:R-:W-:Y:S05]  /*d160*/  BSYNC B0 ;  /* 0x0000000000007941 */ /* 0x000fea0003800000 */
.L_x_14079:
[----:B------:R-:W-:Y:S01]  /*d170*/  LOP3.LUT P0, RZ, R0, 0x20, RZ, 0xc0, !PT ;  /* 0x0000002000ff7812 */ /* 0x000fe2000780c0ff */
[----:B------:R-:W-:-:S12]  /*d180*/  BSSY B0, `(.L_x_14137) ;  /* 0x00002dc000007945 */ /* 0x000fd80003800000 */
[----:B------:R-:W-:Y:S05]  /*d190*/  @!P0 BRA `(.L_x_14138) ;  /* 0x0000002c00688947 */ /* 0x000fea0003800000 */
[----:B------:R-:W4:Y:S08]  /*d1a0*/  LDC.64 R94, c[0x0][0x220] ;  /* 0x00008800ff5e7b82 */ /* 0x000f300000000a00 */
[----:B------:R-:W0:Y:S01]  /*d1b0*/  LDC.64 R92, c[0x0][0x230] ;  /* 0x00008c00ff5c7b82 */ /* 0x000e220000000a00 */
[----:B----4-:R-:W-:-:S05]  /*d1c0*/  IMAD.WIDE.U32 R94, R214, 0x10, R94 ;  /* 0x00000010d65e7825 */ /* 0x010fca00078e005e */
[----:B------:R4:W5:Y:S01]  /*d1d0*/  LDG.E.128 R96, desc[UR4][R94.64] ;  /* 0x000000045e607981 */ /* 0x000962000c1e1d00 */
[----:B0-----:R-:W-:-:S04]  /*d1e0*/  ISETP.NE.U32.AND P0, PT, R92, RZ, PT ;  /* 0x000000ff5c00720c */ /* 0x001fc80003f05070 */
[----:B------:R-:W-:-:S13]  /*d1f0*/  ISETP.NE.AND.EX P0, PT, R93, RZ, PT, P0 ;  /* 0x000000ff5d00720c */ /* 0x000fda0003f05300 */
[----:B-123--:R-:W-:-:S04]  /*d200*/  @P0 LEA R100, P1, R214, R92, 0x5 ;  /* 0x0000005cd6640211 */ /* 0x00efc800078228ff */
[----:B------:R-:W-:-:S05]  /*d210*/  @P0 LEA.HI.X R101, R214, R93, RZ, 0x5, P1 ;  /* 0x0000005dd6650211 */ /* 0x000fca00008f2cff */
[----:B------:R4:W5:Y:S04]  /*d220*/  @P0 LDG.E.128 R52, desc[UR4][R100.64] ;  /* 0x0000000464340981 */ /* 0x000968000c1e1d00 */
[----:B------:R4:W5:Y:S01]  /*d230*/  @P0 LDG.E.128 R56, desc[UR4][R100.64+0x10] ;  /* 0x0000100464380981 */ /* 0x000962000c1e1d00 */
[C---:B------:R-:W-:Y:S01]  /*d240*/  ISETP.NE.AND P0, PT, R142.reuse, 0x1, PT ;  /* 0x000000018e00780c */ /* 0x040fe20003f05270 */
[----:B------:R-:W-:Y:S01]  /*d250*/  BSSY B1, `(.L_x_14139) ;  /* 0x000000c000017945 */ /* 0x000fe20003800000 */
[----:B------:R-:W-:-:S11]  /*d260*/  VIADD R102, R142, 0x1 ;  /* 0x000000018e667836 */ /* 0x000fd60000000000 */
[----:B----4-:R-:W-:Y:S05]  /*d270*/  @!P0 BRA `(.L_x_14140) ;  /* 0x0000000000208947 */ /* 0x010fea0003800000 */
        /* <DEDUP_REMOVED lines=8> */
.L_x_14140:
[----:B------:R-:W-:-:S07]  /*d300*/  IMAD.MOV.U32 R206, RZ, RZ, R204 ;  /* 0x000000ffffce7224 */ /* 0x000fce00078e00cc */
.L_x_14141:
[----:B------:R-:W-:Y:S05]  /*d310*/  BSYNC B1 ;  /* 0x0000000000017941 */ /* 0x000fea0003800000 */
.L_x_14139:
        /* <DEDUP_REMOVED lines=16> */
.L_x_14145:
[----:B------:R-:W-:Y:S05]  /*d420*/  BSYNC B2 ;  /* 0x0000000000027941 */ /* 0x000fea0003800000 */
.L_x_14144:
        /* <DEDUP_REMOVED lines=44> */
.L_x_14143:
[----:B------:R-:W-:Y:S05]  /*d6f0*/  BSYNC B1 ;  /* 0x0000000000017941 */ /* 0x000fea0003800000 */
.L_x_14142:
[----:B------:R-:W0:Y:S01]  /*d700*/  LDC R209, c[0x0][0x294] ;  /* 0x0000a500ffd17b82 */ /* 0x000e220000000800 */
[----:B------:R-:W-:Y:S01]  /*d710*/  HFMA2.MMA R210, -RZ, RZ, 0.1171875, 0 ;  /* 0x2f800000ffd27435 */ /* 0x000fe200000001ff */
[----:B------:R-:W-:Y:S01]  /*d720*/  I2FP.F32.U32 R95, R206 ;  /* 0x000000ce005f7245 */ /* 0x000fe20000201000 */
[----:B-----5:R-:W-:Y:S01]  /*d730*/  IMAD.U32 R100, R96, 0x10000, RZ ;  /* 0x0001000060647824 */ /* 0x020fe200078e00ff */
[----:B------:R-:W-:Y:S01]  /*d740*/  LOP3.LUT R0, R0, 0xfffffffb, RZ, 0xc0, !PT ;  /* 0xfffffffb00007812 */ /* 0x000fe200078ec0ff */
[----:B------:R-:W-:Y:S01]  /*d750*/  BSSY B1, `(.L_x_14146) ;  /* 0x0000019000017945 */ /* 0x000fe20003800000 */
[----:B------:R-:W-:Y:S02]  /*d760*/  ISETP.NE.U32.AND P0, PT, R92, RZ, PT ;  /* 0x000000ff5c00720c */ /* 0x000fe40003f05070 */
[----:B------:R-:W1:Y:S01]  /*d770*/  LDC R208, c[0x0][0x298] ;  /* 0x0000a600ffd07b82 */ /* 0x000e620000000800 */
[----:B------:R-:W-:Y:S02]  /*d780*/  PRMT R96, R96, 0x7632, R96 ;  /* 0x0000763260607816 */ /* 0x000fe40000000060 */
[----:B------:R-:W-:Y:S01]  /*d790*/  FFMA.FTZ R94, R95, R210, 1.1641532182693481445e-10 ;  /* 0x2f0000005f5e7423 */ /* 0x000fe200000100d2 */
[----:B------:R-:W-:Y:S01]  /*d7a0*/  FMUL.FTZ R95, R100, R213 ;  /* 0x000000d5645f7220 */ /* 0x000fe20000410000 */
[----:B------:R-:W-:-:S03]  /*d7b0*/  ISETP.NE.AND.EX P0, PT, R93, RZ, PT, P0 ;  /* 0x000000ff5d00720c */ /* 0x000fc60003f05300 */
        /* <DEDUP_REMOVED lines=17> */
.L_x_14147:
[----:B------:R-:W-:-:S07]  /*d8d0*/  MOV R93, R204 ;  /* 0x000000cc005d7202 */ /* 0x000fce0000000f00 */
.L_x_14148:
[----:B------:R-:W-:Y:S05]  /*d8e0*/  BSYNC B1 ;  /* 0x0000000000017941 */ /* 0x000fea0003800000 */
.L_x_14146:
        /* <DEDUP_REMOVED lines=16> */
.L_x_14152:
[----:B------:R-:W-:Y:S05]  /*d9f0*/  BSYNC B2 ;  /* 0x0000000000027941 */ /* 0x000fea0003800000 */
.L_x_14151:
        /* <DEDUP_REMOVED lines=44> */
.L_x_14150:
[----:B------:R-:W-:Y:S05]  /*dcc0*/  BSYNC B1 ;  /* 0x0000000000017941 */ /* 0x000fea0003800000 */
.L_x_14149:
        /* <DEDUP_REMOVED lines=23> */
.L_x_14154:
[----:B------:R-:W-:-:S07]  /*de40*/  MOV R96, R204 ;  /* 0x000000cc00607202 */ /* 0x000fce0000000f00 */
.L_x_14155:
[----:B------:R-:W-:Y:S05]  /*de50*/  BSYNC B1 ;  /* 0x0000000000017941 */ /* 0x000fea0003800000 */
.L_x_14153:
        /* <DEDUP_REMOVED lines=16> */
.L_x_14159:
[----:B------:R-:W-:Y:S05]  /*df60*/  BSYNC B2 ;  /* 0x0000000000027941 */ /* 0x000fea0003800000 */
.L_x_14158:
        /* <DEDUP_REMOVED lines=44> */
.L_x_14157:
[----:B------:R-:W-:Y:S05]  /*e230*/  BSYNC B1 ;  /* 0x0000000000017941 */ /* 0x000fea0003800000 */
.L_x_14156:
        /* <DEDUP_REMOVED lines=22> */
.L_x_14161:
[----:B------:R-:W-:-:S07]  /*e3a0*/  MOV R142, R204 ;  /* 0x000000cc008e7202 */ /* 0x000fce0000000f00 */
.L_x_14162:
[----:B------:R-:W-:Y:S05]  /*e3b0*/  BSYNC B1 ;  /* 0x0000000000017941 */ /* 0x000fea0003800000 */
.L_x_14160:
        /* <DEDUP_REMOVED lines=16> */
.L_x_14166:
[----:B------:R-:W-:Y:S05]  /*e4c0*/  BSYNC B2 ;  /* 0x0000000000027941 */ /* 0x000fea0003800000 */
.L_x_14165:
        /* <DEDUP_REMOVED lines=44> */
.L_x_14164:
[----:B------:R-:W-:Y:S05]  /*e790*/  BSYNC B1 ;  /* 0x0000000000017941 */ /* 0x000fea0003800000 */
.L_x_14163:
        /* <DEDUP_REMOVED lines=21> */
.L_x_14168:
[----:B------:R-:W-:-:S07]  /*e8f0*/  MOV R142, R204 ;  /* 0x000000cc008e7202 */ /* 0x000fce0000000f00 */
.L_x_14169:
[----:B------:R-:W-:Y:S05]  /*e900*/  BSYNC B1 ;  /* 0x0000000000017941 */ /* 0x000fea0003800000 */
.L_x_14167:
        /* <DEDUP_REMOVED lines=16> */
.L_x_14173:
[----:B------:R-:W-:Y:S05]  /*ea10*/  BSYNC B2 ;  /* 0x0000000000027941 */ /* 0x000fea0003800000 */
.L_x_14172:
        /* <DEDUP_REMOVED lines=44> */
.L_x_14171:
[----:B------:R-:W-:Y:S05]  /*ece0*/  BSYNC B1 ;  /* 0x0000000000017941 */ /* 0x000fea0003800000 */
.L_x_14170:
        /* <DEDUP_REMOVED lines=22> */
.L_x_14175:
[----:B------:R-:W-:-:S07]  /*ee50*/  MOV R97, R204 ;  /* 0x000000cc00617202 */ /* 0x000fce0000000f00 */
.L_x_14176:
[----:B------:R-:W-:Y:S05]  /*ee60*/  BSYNC B1 ;  /* 0x0000000000017941 */ /* 0x000fea0003800000 */
.L_x_14174:
        /* <DEDUP_REMOVED lines=16> */
.L_x_14180:
[----:B------:R-:W-:Y:S05]  /*ef70*/  BSYNC B2 ;  /* 0x0000000000027941 */ /* 0x000fea0003800000 */
.L_x_14179:
        /* <DEDUP_REMOVED lines=44> */
.L_x_14178:
[----:B------:R-:W-:Y:S05]  /*f240*/  BSYNC B1 ;  /* 0x0000000000017941 */ /* 0x000fea0003800000 */
.L_x_14177:
        /* <DEDUP_REMOVED lines=21> */
.L_x_14182:
[----:B------:R-:W-:-:S07]  /*f3a0*/  MOV R98, R204 ;  /* 0x000000cc00627202 */ /* 0x000fce0000000f00 */
.L_x_14183:
[----:B------:R-:W-:Y:S05]  /*f3b0*/  BSYNC B1 ;  /* 0x0000000000017941 */ /* 0x000fea0003800000 */
.L_x_14181:
        /* <DEDUP_REMOVED lines=16> */
.L_x_14187:
[----:B------:R-:W-:Y:S05]  /*f4c0*/  BSYNC B2 ;  /* 0x0000000000027941 */ /* 0x000fea0003800000 */
.L_x_14186:
        /* <DEDUP_REMOVED lines=44> */
.L_x_14185:
[----:B------:R-:W-:Y:S05]  /*f790*/  BSYNC B1 ;  /* 0x0000000000017941 */ /* 0x000fea0003800000 */
.L_x_14184:
        /* <DEDUP_REMOVED lines=22> */
.L_x_14189:
[----:B------:R-:W-:-:S07]  /*f900*/  MOV R211, R204 ;  /* 0x000000cc00d37202 */ /* 0x000fce0000000f00 */
.L_x_14190:
[----:B------:R-:W-:Y:S05]  /*f910*/  BSYNC B1 ;  /* 0x0000000000017941 */ /* 0x000fea0003800000 */
.L_x_14188:
        /* <DEDUP_REMOVED lines=18> */
.L_x_14194:
[----:B------:R-:W-:Y:S05]  /*fa40*/  BSYNC B2 ;  /* 0x0000000000027941 */ /* 0x000fea0003800000 */
.L_x_14193:
        /* <DEDUP_REMOVED lines=44> */
.L_x_14192:
[----:B------:R-:W-:Y:S05]  /*fd10*/  BSYNC B1 ;  /* 0x0000000000017941 */ /* 0x000fea0003800000 */
.L_x_14191:
[----:B------:R-:W-:Y:S01]  /*fd20*/  SEL R216, RZ, 0x1, P1 ;  /* 0x00000001ffd87807 */ /* 0x000fe20000800000 */
[----:B------:R-:W-:Y:S01]  /*fd30*/  IMAD.U32 R206, R99, 0x10000, RZ ;  /* 0x0001000063ce7824 */ /* 0x000fe200078e00ff */
[----:B------:R-:W-:Y:S02]  /*fd40*/  LEA R102, P1, R214, UR6, 0x5 ;  /* 0x00000006d6667c11 */ /* 0x000fe4000f8228ff */
[----:B------:R-:W-:Y:S01]  /*fd50*/  I2FP.F32.U32 R207, R211 ;  /* 0x000000d300cf7245 */ /* 0x000fe20000201000 */
[----:B------:R-:W-:Y:S01]  /*fd60*/  FMUL.FTZ R213, R206, R213 ;  /* 0x000000d5ced57220 */ /* 0x000fe20000410000 */
[C---:B------:R-:W-:Y:S02]  /*fd70*/  LEA.HI.X R103, R214.reuse, UR7, RZ, 0x5, P1 ;  /* 0x00000007d6677c11 */ /* 0x040fe400088f2cff */
[C---:B------:R-:W-:Y:S01]  /*fd80*/  LEA R100, P1, R214.reuse, UR8, 0x3 ;  /* 0x00000008d6647c11 */ /* 0x040fe2000f8218ff */
[----:B------:R-:W-:Y:S01]  /*fd90*/  FFMA.FTZ R210, R207, R210, 1.1641532182693481445e-10 ;  /* 0x2f000000cfd27423 */ /* 0x000fe200000100d2 */
[----:B------:R-:W-:Y:S01]  /*fda0*/  SEL R223, RZ, 0x10000, P5 ;  /* 0x00010000ffdf7807 */ /* 0x000fe20002800000 */
[----:B------:R-:W-:Y:S01]  /*fdb0*/  FMUL.FTZ R213, R213, R208 ;  /* 0x000000d0d5d57220 */ /* 0x000fe20000410000 */
[----:B------:R-:W-:Y:S01]  /*fdc0*/  LEA.HI.X R101, R214, UR9, RZ, 0x3, P1 ;  /* 0x00000009d6657c11 */ /* 0x000fe200088f1cff */
[----:B------:R4:W-:Y:S01]  /*fdd0*/  STG.E.128 desc[UR4][R102.64], R92 ;  /* 0x0000005c66007986 */ /* 0x0009e2000c101d04 */
[----:B------:R-:W-:-:S02]  /*fde0*/  LOP3.LUT P5, RZ, R0, 0x2, RZ, 0xc0, !PT ;  /* 0x0000000200ff7812 */ /* 0x000fc400078ac0ff */
[----:B------:R-:W-:Y:S01]  /*fdf0*/  FSETP.GTU.FTZ.AND P1, PT, R210, R209, PT ;  /* 0x000000d1d200720b */ /* 0x000fe20003f3c000 */
[----:B------:R-:W-:Y:S01]  /*fe00*/  IMAD.WIDE.U32 R208, R216, 0x10000, RZ ;  /* 0x00010000d8d07825 */ /* 0x000fe200078e00ff */
[----:B------:R-:W-:Y:S02]  /*fe10*/  SEL R215, RZ, 0x1, P2 ;  /* 0x00000001ffd77807 */ /* 0x000fe40001000000 */
[----:B------:R-:W-:Y:S02]  /*fe20*/  SEL R217, RZ, 0x1, P5 ;  /* 0x00000001ffd97807 */ /* 0x000fe40002800000 */
[----:B------:R-:W-:Y:S01]  /*fe30*/  FSEL R213, R213, RZ, !P1 ;  /* 0x000000ffd5d57208 */ /* 0x000fe20004800000 */
[----:B------:R-:W-:Y:S01]  /*fe40*/  IMAD.WIDE.U32 R210, R215, 0x1000000, RZ ;  /* 0x01000000d7d27825 */ /* 0x000fe200078e00ff */
[----:B------:R-:W-:Y:S02]  /*fe50*/  SEL R218, RZ, 0x100, P4 ;  /* 0x00000100ffda7807 */ /* 0x000fe40002000000 */
[----:B------:R-:W-:Y:S01]  /*fe60*/  SEL R214, RZ, 0x1000000, P1 ;  /* 0x01000000ffd67807 */ /* 0x000fe20000800000 */
[----:B------:R-:W-:Y:S01]  /*fe70*/  FMUL.FTZ R99, R162, R213 ;  /* 0x000000d5a2637220 */ /* 0x000fe20000410000 */
[----:B------:R-:W-:Y:S01]  /*fe80*/  IMAD.WIDE.U32 R206, R217, 0x100, RZ ;  /* 0x00000100d9ce7825 */ /* 0x000fe200078e00ff */
[----:B------:R-:W-:-:S02]  /*fe90*/  LOP3.LUT P6, RZ, R0, 0x4, RZ, 0xc0, !PT ;  /* 0x0000000400ff7812 */ /* 0x000fc400078cc0ff */
[----:B------:R-:W-:Y:S01]  /*fea0*/  SEL R221, RZ, 0x1, P3 ;  /* 0x00000001ffdd7807 */ /* 0x000fe20001800000 */
[----:B------:R-:W-:Y:S01]  /*feb0*/  @P0 FADD.FTZ R99, R59, R99 ;  /* 0x000000633b630221 */ /* 0x000fe20000010000 */
[----:B------:R-:W-:Y:S02]  /*fec0*/  LOP3.LUT R213, R218, R214, R223, 0xfe, !PT ;  /* 0x000000d6dad57212 */ /* 0x000fe400078efedf */
[----:B------:R-:W-:Y:S02]  /*fed0*/  SEL R219, RZ, 0x1, P6 ;  /* 0x00000001ffdb7807 */ /* 0x000fe40003000000 */
[----:B------:R-:W-:Y:S01]  /*fee0*/  LOP3.LUT R206, R206, R210, R208, 0xfe, !PT ;  /* 0x000000d2cece7212 */ /* 0x000fe200078efed0 */
[----:B------:R4:W-:Y:S01]  /*fef0*/  STG.E.128 desc[UR4][R102.64+0x10], R96 ;  /* 0x0000106066007986 */ /* 0x0009e2000c101d04 */
[----:B------:R-:W-:Y:S02]  /*ff00*/  LOP3.LUT R211, R211, R213, R221, 0xfe, !PT ;  /* 0x000000d5d3d37212 */ /* 0x000fe400078efedd */
[----:B------:R-:W-:-:S02]  /*ff10*/  LOP3.LUT R206, R206, R219, RZ, 0xfc, !PT ;  /* 0x000000dbcece7212 */ /* 0x000fc400078efcff */
[----:B------:R-:W-:-:S05]  /*ff20*/  LOP3.LUT R207, R207, R211, R209, 0xfe, !PT ;  /* 0x000000d3cfcf7212 */ /* 0x000fca00078efed1 */
[----:B------:R4:W-:Y:S02]  /*ff30*/  STG.E.64 desc[UR4][R100.64], R206 ;  /* 0x000000ce64007986 */ /* 0x0009e4000c101b04 */
.L_x_14138:
[----:B------:R-:W-:Y:S05]  /*ff40*/  BSYNC B0 ;  /* 0x0000000000007941 */ /* 0x000fea0003800000 */
.L_x_14137:
[----:B01234-:R-:W-:Y:S01]  /*ff50*/  FADD.FTZ R100, RZ, R60 ;  /* 0x0000003cff647221 */ /* 0x01ffe20000010000 */
[----:B------:R-:W-:Y:S01]  /*ff60*/  LOP3.LUT P6, RZ, R0, 0x8, RZ, 0xc0, !PT ;  /* 0x0000000800ff7812 */ /* 0x000fe200078cc0ff */
        /* <DEDUP_REMOVED lines=149> */
.L_x_14218:
        /* <DEDUP_REMOVED lines=48> */
.L_x_14197:
[----:B------:R-:W-:Y:S05]  /*10bc0*/  BSYNC B0 ;  /* 0x0000000000007941 */ /* 0x000fea0003800000 */
.L_x_14196:
        /* <DEDUP_REMOVED lines=35> */
.L_x_14199:
[----:B------:R-:W-:Y:S05]  /*10e00*/  BSYNC B0 ;  /* 0x0000000000007941 */ /* 0x000fea0003800000 */
.L_x_14198:
        /* <DEDUP_REMOVED lines=35> */
.L_x_14201:
[----:B------:R-:W-:Y:S05]  /*11040*/  BSYNC B0 ;  /* 0x0000000000007941 */ /* 0x000fea0003800000 */
.L_x_14200:
        /* <DEDUP_REMOVED lines=35> */
.L_x_14203:
[----:B------:R-:W-:Y:S05]  /*11280*/  BSYNC B0 ;  /* 0x0000000000007941 */ /* 0x000fea0003800000 */
.L_x_14202:
        /* <DEDUP_REMOVED lines=34> */
.L_x_14205:
[----:B------:R-:W-:Y:S05]  /*114b0*/  BSYNC B0 ;  /* 0x0000000000007941 */ /* 0x000fea0003800000 */
.L_x_14204:
[----:B01234-:R-:W0:Y:S02]  /*114c0*/  LDC.64 R100, c[0x0][0x210] ;  /* 0x00008400ff647b82 */ /* 0x01fe240000000a00 */
[----:B0-----:R-:W-:-:S04]  /*114d0*/  LEA R37, R100, R37, 0x2 ;  /* 0x0000002564257211 */ /* 0x001fc800078e10ff */
[----:B------:R-:W-:-:S13]  /*114e0*/  ISETP.GE.AND P0, PT, R37, R101, PT ;  /* 0x000000652500720c */ /* 0x000fda0003f06270 */
[----:B------:R-:W-:Y:S05]  /*114f0*/  @!P0 BRA `(.L_x_14206) ;  /* 0xffffff0000f88947 */ /* 0x000fea000383ffff */
[----:B------:R-:W-:Y:S05]  /*11500*/  EXIT ;  /* 0x000000000000794d */ /* 0x000fea0003800000 */
.L_x_14195:
        /* <DEDUP_REMOVED lines=8> */
.L_x_14208:
[----:B------:R-:W-:Y:S05]  /*11590*/  BSYNC B0 ;  /* 0x0000000000007941 */ /* 0x000fea0003800000 */
.L_x_14207:
        /* <DEDUP_REMOVED lines=10> */
.L_x_14209:
[----:B------:R-:W-:Y:S01]  /*11640*/  HFMA2.MMA R212, -RZ, RZ, 0, 2.384185791015625e-07 ;  /* 0x00000004ffd47435 */ /* 0x000fe200000001ff */
[----:B------:R-:W-:-:S05]  /*11650*/  MOV R103, R211 ;  /* 0x000000d300677202 */ /* 0x000fca0000000f00 */
[----:B------:R-:W-:-:S04]  /*11660*/  FADD.FTZ R103, R102, R103 ;  /* 0x0000006766677221 */ /* 0x000fc80000010000 */
[----:B------:R-:W-:-:S07]  /*11670*/  IMAD.MOV.U32 R213, RZ, RZ, R103 ;  /* 0x000000ffffd57224 */ /* 0x000fce00078e0067 */
[----:B------:R-:W-:Y:S05]  /*11680*/  WARPSYNC.COLLECTIVE R210, `(.L_x_14210) ;  /* 0x00000000d2087348 */ /* 0x000fea0003c00000 */
[----:B------:R0:W1:Y:S02]  /*11690*/  SHFL.BFLY P5, R211, R213, R212, R215 ;  /* 0x0c0000d4d5d37389 */ /* 0x00006400000a00d7 */
[----:B01----:R-:W-:Y:S01]  /*116a0*/  ENDCOLLECTIVE ;  /* 0x000000000000791b */ /* 0x003fe20003800000 */
.L_x_14210:
[----:B------:R-:W-:Y:S02]  /*116b0*/  IMAD.MOV.U32 R212, RZ, RZ, 0x8 ;  /* 0x00000008ffd47424 */ /* 0x000fe400078e00ff */
[----:B------:R-:W-:-:S04]  /*116c0*/  IMAD.MOV.U32 R100, RZ, RZ, R211 ;  /* 0x000000ffff647224 */ /* 0x000fc800078e00d3 */
[----:B------:R-:W-:-:S05]  /*116d0*/  FADD.FTZ R208, R103, R100 ;  /* 0x0000006467d07221 */ /* 0x000fca0000010000 */
[----:B------:R-:W-:-:S07]  /*116e0*/  MOV R213, R208 ;  /* 0x000000d000d57202 */ /* 0x000fce0000000f00 */
[----:B------:R-:W-:Y:S05]  /*116f0*/  WARPSYNC.COLLECTIVE R210, `(.L_x_14211) ;  /* 0x00000000d2087348 */ /* 0x000fea0003c00000 */
[----:B------:R0:W1:Y:S02]  /*11700*/  SHFL.BFLY P5, R211, R213, R212, R215 ;  /* 0x0c0000d4d5d37389 */ /* 0x00006400000a00d7 */
[----:B01----:R-:W-:Y:S01]  /*11710*/  ENDCOLLECTIVE ;  /* 0x000000000000791b */ /* 0x003fe20003800000 */
.L_x_14211:
[----:B------:R-:W-:Y:S01]  /*11720*/  HFMA2.MMA R212, -RZ, RZ, 0, 9.5367431640625e-07 ;  /* 0x00000010ffd47435 */ /* 0x000fe200000001ff */
[----:B------:R-:W-:-:S05]  /*11730*/  MOV R207, R211 ;  /* 0x000000d300cf7202 */ /* 0x000fca0000000f00 */
[----:B------:R-:W-:-:S04]  /*11740*/  FADD.FTZ R209, R208, R207 ;  /* 0x000000cfd0d17221 */ /* 0x000fc80000010000 */
[----:B------:R-:W-:-:S07]  /*11750*/  IMAD.MOV.U32 R213, RZ, RZ, R209 ;  /* 0x000000ffffd57224 */ /* 0x000fce00078e00d1 */
[----:B------:R-:W-:Y:S05]  /*11760*/  WARPSYNC.COLLECTIVE R210, `(.L_x_14212) ;  /* 0x00000000d2087348 */ /* 0x000fea0003c00000 */
[----:B------:R0:W1:Y:S02]  /*11770*/  SHFL.BFLY P5, R211, R213, R212, R215 ;  /* 0x0c0000d4d5d37389 */ /* 0x00006400000a00d7 */
[----:B01----:R-:W-:Y:S01]  /*11780*/  ENDCOLLECTIVE ;  /* 0x000000000000791b */ /* 0x003fe20003800000 */
.L_x_14212:
        /* <DEDUP_REMOVED lines=89> */
.L_x_14213:
[----:B------:R-:W-:Y:S01]  /*11d20*/  HFMA2.MMA R212, -RZ, RZ, 0, 1.1920928955078125e-07 ;  /* 0x00000002ffd47435 */ /* 0x000fe200000001ff */
[----:B------:R-:W-:-:S05]  /*11d30*/  MOV R101, R211 ;  /* 0x000000d300657202 */ /* 0x000fca0000000f00 */
[----:B------:R-:W-:-:S04]  /*11d40*/  FADD.FTZ R101, R100, R101 ;  /* 0x0000006564657221 */ /* 0x000fc80000010000 */
[----:B------:R-:W-:-:S07]  /*11d50*/  IMAD.MOV.U32 R213, RZ, RZ, R101 ;  /* 0x000000ffffd57224 */ /* 0x000fce00078e0065 */
[----:B------:R-:W-:Y:S05]  /*11d60*/  WARPSYNC.COLLECTIVE R210, `(.L_x_14214) ;  /* 0x00000000d2087348 */ /* 0x000fea0003c00000 */
[----:B------:R0:W1:Y:S02]  /*11d70*/  SHFL.BFLY P5, R211, R213, R212, R215 ;  /* 0x0c0000d4d5d37389 */ /* 0x00006400000a00d7 */
[----:B01----:R-:W-:Y:S01]  /*11d80*/  ENDCOLLECTIVE ;  /* 0x000000000000791b */ /* 0x003fe20003800000 */
.L_x_14214:
[----:B------:R-:W-:Y:S02]  /*11d90*/  IMAD.MOV.U32 R212, RZ, RZ, 0x4 ;  /* 0x00000004ffd47424 */ /* 0x000fe400078e00ff */
[----:B------:R-:W-:-:S04]  /*11da0*/  IMAD.MOV.U32 R102, RZ, RZ, R211 ;  /* 0x000000ffff667224 */ /* 0x000fc800078e00d3 */
[----:B------:R-:W-:-:S05]  /*11db0*/  FADD.FTZ R102, R101, R102 ;  /* 0x0000006665667221 */ /* 0x000fca0000010000 */
[----:B------:R-:W-:-:S07]  /*11dc0*/  MOV R213, R102 ;  /* 0x0000006600d57202 */ /* 0x000fce0000000f00 */
[----:B------:R-:W-:Y:S05]  /*11dd0*/  WARPSYNC.COLLECTIVE R210, `(.L_x_14215) ;  /* 0x00000000d2087348 */ /* 0x000fea0003c00000 */
[----:B------:R0:W1:Y:S02]  /*11de0*/  SHFL.BFLY P5, R211, R213, R212, R215 ;  /* 0x0c0000d4d5d37389 */ /* 0x00006400000a00d7 */
[----:B01----:R-:W-:Y:S01]  /*11df0*/  ENDCOLLECTIVE ;  /* 0x000000000000791b */ /* 0x003fe20003800000 */
.L_x_14215:
[----:B------:R-:W-:Y:S01]  /*11e00*/  HFMA2.MMA R212, -RZ, RZ, 0, 4.76837158203125e-07 ;  /* 0x00000008ffd47435 */ /* 0x000fe200000001ff */
[----:B------:R-:W-:-:S05]  /*11e10*/  MOV R103, R211 ;  /* 0x000000d300677202 */ /* 0x000fca0000000f00 */
[----:B------:R-:W-:-:S04]  /*11e20*/  FADD.FTZ R103, R102, R103 ;  /* 0x0000006766677221 */ /* 0x000fc80000010000 */
[----:B------:R-:W-:-:S07]  /*11e30*/  IMAD.MOV.U32 R213, RZ, RZ, R103 ;  /* 0x000000ffffd57224 */ /* 0x000fce00078e0067 */
[----:B------:R-:W-:Y:S05]  /*11e40*/  WARPSYNC.COLLECTIVE R210, `(.L_x_14216) ;  /* 0x00000000d2087348 */ /* 0x000fea0003c00000 */
[----:B------:R0:W1:Y:S02]  /*11e50*/  SHFL.BFLY P5, R211, R213, R212, R215 ;  /* 0x0c0000d4d5d37389 */ /* 0x00006400000a00d7 */
[----:B01----:R-:W-:Y:S01]  /*11e60*/  ENDCOLLECTIVE ;  /* 0x000000000000791b */ /* 0x003fe20003800000 */
.L_x_14216:
[----:B------:R-:W-:Y:S02]  /*11e70*/  IMAD.MOV.U32 R212, RZ, RZ, 0x10 ;  /* 0x00000010ffd47424 */ /* 0x000fe400078e00ff */
[----:B------:R-:W-:-:S04]  /*11e80*/  IMAD.MOV.U32 R208, RZ, RZ, R211 ;  /* 0x000000ffffd07224 */ /* 0x000fc800078e00d3 */
[----:B------:R-:W-:-:S05]  /*11e90*/  FADD.FTZ R208, R103, R208 ;  /* 0x000000d067d07221 */ /* 0x000fca0000010000 */
[----:B------:R-:W-:-:S07]  /*11ea0*/  MOV R213, R208 ;  /* 0x000000d000d57202 */ /* 0x000fce0000000f00 */
[----:B------:R-:W-:Y:S05]  /*11eb0*/  WARPSYNC.COLLECTIVE R210, `(.L_x_14217) ;  /* 0x00000000d2087348 */ /* 0x000fea0003c00000 */
[----:B------:R0:W1:Y:S02]  /*11ec0*/  SHFL.BFLY P5, R211, R213, R212, R215 ;  /* 0x0c0000d4d5d37389 */ /* 0x00006400000a00d7 */
[----:B01----:R-:W-:Y:S01]  /*11ed0*/  ENDCOLLECTIVE ;  /* 0x000000000000791b */ /* 0x003fe20003800000 */
.L_x_14217:
[----:B------:R-:W-:Y:S01]  /*11ee0*/  MOV R209, R211 ;  /* 0x000000d300d17202 */ /* 0x000fe20000000f00 */
[----:B------:R-:W-:Y:S06]  /*11ef0*/  BRA `(.L_x_14218) ;  /* 0xffffffe800707947 */ /* 0x000fec000383ffff */
.L_x_14219:
        /* <DEDUP_REMOVED lines=16> */
.L_x_37426:


//--------------------- .text._ZN10layer_norm13ln_fwd_kernelINS_13Kernel_traitsI13__nv_bfloat16S2_fS2_fjLj1280ELj1ELj4ELj1ELj16ENS_18Kernel_traits_baseILj1280ES2_S2_fS2_fjLj128EEEEELb1ELb1ELb0ELb1EEEvNS_9FwdParamsE --------------------------
	.section	.text._ZN10layer_norm13ln_fwd_kernelINS_13Kernel_traitsI13__nv_bfloat16S2_fS2_fjLj1280ELj1ELj4ELj1ELj16ENS_18Kernel_traits_baseILj1280ES2_S2_fS2_fjLj128EEEEELb1ELb1ELb0ELb1EEEvNS_9FwdParamsE,"ax",@progbits
	.align	128
        .global         _ZN10layer_norm13ln_fwd_kernelINS_13Kernel_traitsI13__nv_bfloat16S2_fS2_fjLj1280ELj1ELj4ELj1ELj16ENS_18Kernel_traits_baseILj1280ES2_S2_fS2_fjLj128EEEEELb1ELb1ELb0ELb1EEEvNS_9FwdParamsE
        .type           _ZN10layer_norm13ln_fwd_kernelINS_13Kernel_traitsI13__nv_bfloat16S2_fS2_fjLj1280ELj1ELj4ELj1ELj16ENS_18Kernel_traits_baseILj1280ES2_S2_fS2_fjLj128EEEEELb1ELb1ELb0ELb1EEEvNS_9FwdParamsE,@function
        .size           _ZN10layer_norm13ln_fwd_kernelINS_13Kernel_traitsI13__nv_bfloat16S2_fS2_fjLj1280ELj1ELj4ELj1ELj16ENS_18Kernel_traits_baseILj1280ES2_S2_fS2_fjLj128EEEEELb1ELb1ELb0ELb1EEEvNS_9FwdParamsE,(.L_x_37427 - _ZN10layer_norm13ln_fwd_kernelINS_13Kernel_traitsI13__nv_bfloat16S2_fS2_fjLj1280ELj1ELj4ELj1ELj16ENS_18Kernel_traits_baseILj1280ES2_S2_fS2_fjLj128EEEEELb1ELb1ELb0ELb1EEEvNS_9FwdParamsE)
        .other          _ZN10layer_norm13ln_fwd_kernelINS_13Kernel_traitsI13__nv_bfloat16S2_fS2_fjLj1280ELj1ELj4ELj1ELj16ENS_18Kernel_traits_baseILj1280ES2_S2_fS2_fjLj128EEEEELb1ELb1ELb0ELb1EEEvNS_9FwdParamsE,@"STO_CUDA_ENTRY STV_DEFAULT"
_ZN10layer_norm13ln_fwd_kernelINS_13Kernel_traitsI13__nv_bfloat16S2_fS2_fjLj1280ELj1ELj4ELj1ELj16ENS_18Kernel_traits_baseILj1280ES2_S2_fS2_fjLj128EEEEELb1ELb1ELb0ELb1EEEvNS_9FwdParamsE:
.text._ZN10layer_norm13ln_fwd_kernelINS_13Kernel_traitsI13__nv_bfloat16S2_fS2_fjLj1280ELj1ELj4ELj1ELj16ENS_18Kernel_traits_baseILj1280ES2_S2_fS2_fjLj128EEEEELb1ELb1ELb0ELb1EEEvNS_9FwdParamsE:
[----:B------:R-:W-:Y:S01]  /*0000*/  LDC R1, c[0x0][0x28] ;  /* 0x00000a00ff017b82 */ /* 0x000fe20000000800 */
[----:B------:R-:W0:Y:S07]  /*0010*/  S2R R130, SR_TID.X ;  /* 0x0000000000827919 */ /* 0x000e2e0000002100 */
[----:B------:R-:W1:Y:S01]  /*0020*/  LDC R68, c[0x0][0x2e8] ;  /* 0x0000ba00ff447b82 */ /* 0x000e620000000800 */
[----:B------:R-:W-:Y:S01]  /*0030*/  ULDC.64 UR6, c[0x0][0x2e0] ;  /* 0x0000b80000067ab9 */ /* 0x000fe20000000a00 */
[----:B------:R-:W-:Y:S01]  /*0040*/  ULDC.U8 UR4, c[0x0][0x2f4] ;  /* 0x0000bd0000047ab9 */ /* 0x000fe20000000000 */
[----:B------:R-:W-:Y:S01]  /*0050*/  MOV R132, UR6 ;  /* 0x0000000600847c02 */ /* 0x000fe20008000f00 */
[----:B------:R-:W-:Y:S01]  /*0060*/  IMAD.U32 R133, RZ, RZ, UR7 ;  /* 0x00000007ff857e24 */ /* 0x000fe2000f8e00ff */
[----:B------:R-:W-:Y:S01]  /*0070*/  ULDC.64 UR6, c[0x0][0x2c8] ;  /* 0x0000b20000067ab9 */ /* 0x000fe20000000a00 */
[----:B------:R-:W-:Y:S01]  /*0080*/  ISETP.NE.AND P1, PT, RZ, UR4, PT ;  /* 0x00000004ff007c0c */ /* 0x000fe2000bf25270 */
[----:B------:R-:W-:Y:S01]  /*0090*/  ULDC.64 UR4, c[0x0][0x208] ;  /* 0x0000820000047ab9 */ /* 0x000fe20000000a00 */
[----:B------:R-:W1:Y:S01]  /*00a0*/  LDC R69, c[0x0][0x2ec] ;  /* 0x0000bb00ff457b82 */ /* 0x000e620000000800 */
[----:B------:R-:W-:Y:S01]  /*00b0*/  ISETP.NE.U32.AND P0, PT, RZ, UR6, PT ;  /* 0x00000006ff007c0c */ /* 0x000fe2000bf05070 */
[----:B------:R-:W-:-:S03]  /*00c0*/  ULDC.64 UR8, c[0x0][0x278] ;  /* 0x00009e0000087ab9 */ /* 0x000fc60000000a00 */
[----:B------:R-:W-:-:S06]  /*00d0*/  ISETP.NE.AND.EX P0, PT, RZ, UR7, PT, P0 ;  /* 0x00000007ff007c0c */ /* 0x000fcc000bf05300 */
[----:B------:R-:W5:Y:S01]  /*00e0*/  @P1 LDG.E.64 R132, desc[UR4][R132.64] ;  /* 0x0000000484841981 */ /* 0x000f62000c1e1b00 */
[----:B0-----:R-:W-:-:S03]  /*00f0*/  SHF.L.U32 R0, R130, 0x4, RZ ;  /* 0x0000000482007819 */ /* 0x001fc600000006ff */
[----:B-1----:R0:W5:Y:S01]  /*0100*/  @P1 LDG.E.64 R2, desc[UR4][R68.64] ;  /* 0x0000000444021981 */ /* 0x002162000c1e1b00 */
[----:B------:R-:W-:-:S04]  /*0110*/  LOP3.LUT R28, R0, 0x1f0, RZ, 0xc0, !PT ;  /* 0x000001f0001c7812 */ /* 0x000fc800078ec0ff */
[----:B------:R-:W-:Y:S01]  /*0120*/  IADD3 R4, P2, R28, UR6, RZ ;  /* 0x000000061c047c10 */ /* 0x000fe2000ff5e0ff */
[----:B------:R-:W1:Y:S01]  /*0130*/  S2R R0, SR_CTAID.X ;  /* 0x0000000000007919 */ /* 0x000e620000002500 */
[----:B------:R-:W-:Y:S01]  /*0140*/  SHF.R.U32.HI R115, RZ, 0x5, R130 ;  /* 0x00000005ff737819 */ /* 0x000fe20000011682 */
[----:B------:R-:W-:Y:S02]  /*0150*/  ULDC UR6, c[0x0][0x214] ;  /* 0x0000850000067ab9 */ /* 0x000fe40000000800 */
[----:B------:R-:W-:-:S05]  /*0160*/  IMAD.X R5, RZ, RZ, UR7, P2 ;  /* 0x00000007ff057e24 */ /* 0x000fca00090e06ff */
[----:B------:R0:W5:Y:S04]  /*0170*/  @P0 LDG.E.128 R12, desc[UR4][R4.64] ;  /* 0x00000004040c0981 */ /* 0x000168000c1e1d00 */
[----:B------:R0:W5:Y:S04]  /*0180*/  @P0 LDG.E.128 R24, desc[UR4][R4.64+0x200] ;  /* 0x0002000404180981 */ /* 0x000168000c1e1d00 */
[----:B------:R0:W5:Y:S04]  /*0190*/  @P0 LDG.E.128 R20, desc[UR4][R4.64+0x400] ;  /* 0x0004000404140981 */ /* 0x000168000c1e1d00 */
[----:B------:R0:W5:Y:S04]  /*01a0*/  @P0 LDG.E.128 R16, desc[UR4][R4.64+0x600] ;  /* 0x0006000404100981 */ /* 0x000168000c1e1d00 */
[----:B------:R0:W5:Y:S01]  /*01b0*/  @P0 LDG.E.128 R8, desc[UR4][R4.64+0x800] ;  /* 0x0008000404080981 */ /* 0x000162000c1e1d00 */
[----:B------:R-:W-:-:S02]  /*01c0*/  LOP3.LUT R116, R130, 0x1f, RZ, 0xc0, !PT ;  /* 0x0000001f82747812 */ /* 0x000fc400078ec0ff */
[----:B-1----:R-:W-:Y:S02]  /*01d0*/  LEA R115, R0, R115, 0x2 ;  /* 0x0000007300737211 */ /* 0x002fe400078e10ff */
[----:B------:R-:W-:Y:S02]  /*01e0*/  LEA R30, P3, R116, UR8, 0x4 ;  /* 0x00000008741e7c11 */ /* 0x000fe4000f8620ff */
[----:B------:R-:W-:Y:S01]  /*01f0*/  ISETP.GE.AND P2, PT, R115, UR6, PT ;  /* 0x0000000673007c0c */ /* 0x000fe2000bf46270 */
[----:B------:R-:W-:Y:S02]  /*0200*/  ULDC.64 UR6, c[0x0][0x260] ;  /* 0x0000980000067ab9 */ /* 0x000fe40000000a00 */
[----:B------:R-:W-:Y:S01]  /*0210*/  IMAD.X R31, RZ, RZ, UR9, P3 ;  /* 0x00000009ff1f7e24 */ /* 0x000fe200098e06ff */
[----:B------:R-:W-:Y:S01]  /*0220*/  IADD3 R28, P3, R28, UR6, RZ ;  /* 0x000000061c1c7c10 */ /* 0x000fe2000ff7e0ff */
[----:B------:R-:W-:Y:S02]  /*0230*/  ULDC UR6, c[0x0][0x0] ;  /* 0x0000000000067ab9 */ /* 0x000fe40000000800 */
[----:B------:R-:W-:Y:S01]  /*0240*/  IMAD R130, R0, UR6, R130 ;  /* 0x0000000600827c24 */ /* 0x000fe2000f8e0282 */
[----:B------:R-:W-:-:S05]  /*0250*/  IADD3.X R29, RZ, UR7, RZ, P3, !PT ;  /* 0x00000007ff1d7c10 */ /* 0x000fca0009ffe4ff */
        /* <DEDUP_REMOVED lines=8> */
[----:B-----5:R-:W-:Y:S01]  /*02e0*/  IADD3 R114, R133, -0x4498517b, RZ ;  /* 0xbb67ae8585727810 */ /* 0x020fe20007ffe0ff */
[----:B------:R-:W-:-:S02]  /*02f0*/  VIADD R113, R132, 0x9e3779b9 ;  /* 0x9e3779b984717836 */ /* 0x000fc40000000000 */
[----:B------:R-:W5:Y:S01]  /*0300*/  LDG.E.128 R104, desc[UR4][R30.64] ;  /* 0x000000041e687981 */ /* 0x000f62000c1e1d00 */
[----:B0-----:R-:W-:-:S03]  /*0310*/  @P1 IADD3 R68, P2, R2, R33, RZ ;  /* 0x0000002102441210 */ /* 0x001fc60007f5e0ff */
[----:B------:R-:W5:Y:S04]  /*0320*/  LDG.E.128 R100, desc[UR4][R30.64+0x200] ;  /* 0x000200041e647981 */ /* 0x000f68000c1e1d00 */
[----:B------:R-:W5:Y:S01]  /*0330*/  LDG.E.128 R96, desc[UR4][R30.64+0x400] ;  /* 0x000400041e607981 */ /* 0x000f62000c1e1d00 */
[----:B------:R-:W-:-:S03]  /*0340*/  @P1 IMAD.X R69, RZ, RZ, R3, P2 ;  /* 0x000000ffff451224 */ /* 0x000fc600010e0603 */
[----:B------:R0:W5:Y:S01]  /*0350*/  LDG.E.128 R92, desc[UR4][R30.64+0x600] ;  /* 0x000600041e5c7981 */ /* 0x000162000c1e1d00 */
[----:B------:R-:W-:Y:S01]  /*0360*/  IMAD.WIDE.U32 R32, R130, -0x326172a9, RZ ;  /* 0xcd9e8d5782207825 */ /* 0x000fe200078e00ff */
[--C-:B------:R-:W-:Y:S01]  /*0370*/  SHF.R.U64 R131, R68, 0x2, R69.reuse ;  /* 0x0000000244837819 */ /* 0x100fe20000001245 */
[----:B------:R-:W-:Y:S01]  /*0380*/  ULDC.64 UR6, c[0x0][0x270] ;  /* 0x00009c0000067ab9 */ /* 0x000fe20000000a00 */
[----:B------:R-:W-:Y:S01]  /*0390*/  SHF.R.U32.HI R135, RZ, 0x2, R69 ;  /* 0x00000002ff877819 */ /* 0x000fe20000011645 */
[----:B------:R-:W-:Y:S01]  /*03a0*/  VIADD R47, R133, 0x76cf5d0a ;  /* 0x76cf5d0a852f7836 */ /* 0x000fe20000000000 */
[----:B------:R-:W-:Y:S01]  /*03b0*/  IADD3 R112, R132, 0x3c6ef372, RZ ;  /* 0x3c6ef37284707810 */ /* 0x000fe20007ffe0ff */
[----:B------:R-:W-:Y:S01]  /*03c0*/  IMAD.WIDE.U32 R2, R131, -0x2daee0ad, RZ ;  /* 0xd2511f5383027825 */ /* 0x000fe200078e00ff */
[----:B-1----:R-:W-:Y:S02]  /*03d0*/  LOP3.LUT R28, R33, R135, R132, 0x96, !PT ;  /* 0x00000087211c7212 */ /* 0x002fe400078e9684 */
[----:B------:R-:W-:-:S02]  /*03e0*/  @!P0 CS2R R12, SRZ ;  /* 0x00000000000c8805 */ /* 0x000fc4000001ff00 */
[----:B------:R-:W-:Y:S01]  /*03f0*/  IADD3 R46, R133, 0x32370b8f, RZ ;  /* 0x32370b8f852e7810 */ /* 0x000fe20007ffe0ff */
[----:B------:R-:W-:Y:S01]  /*0400*/  VIADD R45, R132, 0xdaa66d2b ;  /* 0xdaa66d2b842d7836 */ /* 0x000fe20000000000 */
[----:B------:R-:W-:Y:S01]  /*0410*/  LOP3.LUT R0, R3, R133, RZ, 0x3c, !PT ;  /* 0x0000008503007212 */ /* 0x000fe200078e3cff */
[----:B------:R-:W-:Y:S01]  /*0420*/  IMAD.WIDE.U32 R28, R28, -0x2daee0ad, RZ ;  /* 0xd2511f531c1c7825 */ /* 0x000fe200078e00ff */
[----:B------:R-:W-:Y:S02]  /*0430*/  IADD3 R44, R132, 0x78dde6e4, RZ ;  /* 0x78dde6e4842c7810 */ /* 0x000fe40007ffe0ff */
[----:B------:R-:W-:Y:S02]  /*0440*/  @!P0 CS2R R14, SRZ ;  /* 0x00000000000e8805 */ /* 0x000fe4000001ff00 */
[----:B------:R-:W-:Y:S01]  /*0450*/  IADD3 R42, R133, -0x56f99767, RZ ;  /* 0xa9066899852a7810 */ /* 0x000fe20007ffe0ff */
[----:B0-----:R-:W-:Y:S01]  /*0460*/  IMAD.WIDE.U32 R30, R0, -0x326172a9, RZ ;  /* 0xcd9e8d57001e7825 */ /* 0x001fe200078e00ff */
[----:B------:R-:W-:-:S02]  /*0470*/  LOP3.LUT R33, R29, R2, R114, 0x96, !PT ;  /* 0x000000021d217212 */ /* 0x000fc400078e9672 */
[----:B------:R-:W-:Y:S02]  /*0480*/  @!P0 CS2R R24, SRZ ;  /* 0x0000000000188805 */ /* 0x000fe4000001ff00 */
[----:B------:R-:W-:Y:S01]  /*0490*/  IADD3 R40, R132, -0x4ab325aa, RZ ;  /* 0xb54cda5684287810 */ /* 0x000fe20007ffe0ff */
[----:B------:R-:W-:Y:S01]  /*04a0*/  VIADD R43, R133, 0xed9eba14 ;  /* 0xed9eba14852b7836 */ /* 0x000fe20000000000 */
[----:B------:R-:W-:Y:S01]  /*04b0*/  LOP3.LUT R2, R31, R113, R32, 0x96, !PT ;  /* 0x000000711f027212 */ /* 0x000fe200078e9620 */
[----:B------:R-:W-:Y:S01]  /*04c0*/  IMAD.WIDE.U32 R32, R33, -0x326172a9, RZ ;  /* 0xcd9e8d5721207825 */ /* 0x000fe200078e00ff */
[----:B------:R-:W-:Y:S02]  /*04d0*/  @!P0 CS2R R26, SRZ ;  /* 0x00000000001a8805 */ /* 0x000fe4000001ff00 */
[----:B------:R-:W-:Y:S02]  /*04e0*/  @!P0 CS2R R20, SRZ ;  /* 0x0000000000148805 */ /* 0x000fe4000001ff00 */
[----:B------:R-:W-:Y:S01]  /*04f0*/  @!P0 CS2R R22, SRZ ;  /* 0x0000000000168805 */ /* 0x000fe2000001ff00 */
[----:B------:R-:W-:Y:S01]  /*0500*/  IMAD.WIDE.U32 R2, R2, -0x2daee0ad, RZ ;  /* 0xd2511f5302027825 */ /* 0x000fe200078e00ff */
[----:B------:R-:W-:-:S02]  /*0510*/  LOP3.LUT R29, R33, R30, R112, 0x96, !PT ;  /* 0x0000001e211d7212 */ /* 0x000fc400078e9670 */
[----:B------:R-:W-:Y:S02]  /*0520*/  @!P0 CS2R R16, SRZ ;  /* 0x0000000000108805 */ /* 0x000fe4000001ff00 */
[----:B------:R-:W-:Y:S01]  /*0530*/  @!P0 CS2R R18, SRZ ;  /* 0x0000000000128805 */ /* 0x000fe2000001ff00 */
[----:B------:R-:W-:Y:S01]  /*0540*/  VIADD R41, R132, 0x1715609d ;  /* 0x1715609d84297836 */ /* 0x000fe20000000000 */
[----:B------:R-:W-:Y:S01]  /*0550*/  LOP3.LUT R30, R3, R28, R47, 0x96, !PT ;  /* 0x0000001c031e7212 */ /* 0x000fe200078e962f */
[----:B------:R-:W-:Y:S01]  /*0560*/  IMAD.WIDE.U32 R28, R29, -0x2daee0ad, RZ ;  /* 0xd2511f531d1c7825 */ /* 0x000fe200078e00ff */
[----:B------:R-:W-:Y:S02]  /*0570*/  @!P0 CS2R R8, SRZ ;  /* 0x0000000000088805 */ /* 0x000fe4000001ff00 */
[----:B------:R-:W-:Y:S02]  /*0580*/  @!P0 CS2R R10, SRZ ;  /* 0x00000000000a8805 */ /* 0x000fe4000001ff00 */
[----:B------:R-:W-:Y:S01]  /*0590*/  ISETP.NE.U32.AND P0, PT, RZ, UR6, PT ;  /* 0x00000006ff007c0c */ /* 0x000fe2000bf05070 */
[----:B------:R-:W-:Y:S01]  /*05a0*/  IMAD.WIDE.U32 R30, R30, -0x326172a9, RZ ;  /* 0xcd9e8d571e1e7825 */ /* 0x000fe200078e00ff */
[----:B------:R-:W-:Y:S01]  /*05b0*/  LOP3.LUT R33, R29, R2, R46, 0x96, !PT ;  /* 0x000000021d217212 */ /* 0x000fe200078e962e */
[----:B------:R-:W-:Y:S01]  /*05c0*/  ULDC.U8 UR6, c[0x0][0x2a0] ;  /* 0x0000a80000067ab9 */ /* 0x000fe20000000000 */
[----:B------:R-:W-:Y:S01]  /*05d0*/  ISETP.NE.AND.EX P0, PT, RZ, UR7, PT, P0 ;  /* 0x00000007ff007c0c */ /* 0x000fe2000bf05300 */
[----:B------:R-:W-:Y:S01]  /*05e0*/  VIADD R39, R133, 0x646e171e ;  /* 0x646e171e85277836 */ /* 0x000fe20000000000 */
[----:B------:R-:W-:Y:S01]  /*05f0*/  LOP3.LUT R2, R31, R32, R45, 0x96, !PT ;  /* 0x000000201f027212 */ /* 0x000fe200078e962d */
[----:B------:R-:W-:Y:S01]  /*0600*/  IMAD.WIDE.U32 R32, R33, -0x326172a9, RZ ;  /* 0xcd9e8d5721207825 */ /* 0x000fe200078e00ff */
[----:B------:R-:W-:Y:S01]  /*0610*/  IADD3 R38, R133, 0x1fd5c5a3, RZ ;  /* 0x1fd5c5a385267810 */ /* 0x000fe20007ffe0ff */
[----:B------:R-:W-:Y:S01]  /*0620*/  HFMA2.MMA R137, -RZ, RZ, 0, 0 ;  /* 0x00000000ff897435 */ /* 0x000fe200000001ff */
[----:B------:R-:W-:Y:S01]  /*0630*/  LOP3.LUT R117, R117, 0xffffffef, RZ, 0xc0, !PT ;  /* 0xffffffef75757812 */ /* 0x000fe200078ec0ff */
[----:B------:R-:W-:Y:S01]  /*0640*/  IMAD.WIDE.U32 R2, R2, -0x2daee0ad, RZ ;  /* 0xd2511f5302027825 */ /* 0x000fe200078e00ff */
[----:B------:R-:W-:Y:S01]  /*0650*/  LOP3.LUT R29, R33, R30, R44, 0x96, !PT ;  /* 0x0000001e211d7212 */ /* 0x000fe200078e962c */
[----:B------:R-:W-:Y:S01]  /*0660*/  ULDC UR7, c[0x0][0x218] ;  /* 0x0000860000077ab9 */ /* 0x000fe20000000800 */
[C---:B------:R-:W-:Y:S01]  /*0670*/  IADD3 R36, R132.reuse, -0xe443238, RZ ;  /* 0xf1bbcdc884247810 */ /* 0x040fe20007ffe0ff */
[----:B------:R-:W-:Y:S01]  /*0680*/  VIADD R37, R132, 0x5384540f ;  /* 0x5384540f84257836 */ /* 0x000fe20000000000 */
[----:B------:R-:W-:Y:S01]  /*0690*/  LOP3.LUT R30, R3, R28, R43, 0x96, !PT ;  /* 0x0000001c031e7212 */ /* 0x000fe200078e962b */
[----:B------:R-:W-:Y:S01]  /*06a0*/  IMAD.WIDE.U32 R28, R29, -0x2daee0ad, RZ ;  /* 0xd2511f531d1c7825 */ /* 0x000fe200078e00ff */
[----:B------:R-:W-:Y:S01]  /*06b0*/  @P0 LOP3.LUT R117, R117, 0x10, RZ, 0xfc, !PT ;  /* 0x0000001075750812 */ /* 0x000fe200078efcff */
[----:B------:R-:W-:Y:S01]  /*06c0*/  ULDC.64 UR8, c[0x0][0x2b8] ;  /* 0x0000ae0000087ab9 */ /* 0x000fe20000000a00 */
[----:B------:R-:W-:Y:S01]  /*06d0*/  ISETP.NE.AND P0, PT, RZ, UR6, PT ;  /* 0x00000006ff007c0c */ /* 0x000fe2000bf05270 */
[----:B------:R-:W-:Y:S01]  /*06e0*/  IMAD.WIDE.U32 R30, R30, -0x326172a9, RZ ;  /* 0xcd9e8d571e1e7825 */ /* 0x000fe200078e00ff */
[----:B------:R-:W-:Y:S01]  /*06f0*/  LOP3.LUT R33, R29, R2, R42, 0x96, !PT ;  /* 0x000000021d217212 */ /* 0x000fe200078e962a */
[----:B------:R-:W-:Y:S01]  /*0700*/  ULDC UR6, c[0x0][0x2d8] ;  /* 0x0000b60000067ab9 */ /* 0x000fe20000000800 */
[----:B------:R-:W-:Y:S01]  /*0710*/  PRMT R139, R15, 0x7632, R139 ;  /* 0x000076320f8b7816 */ /* 0x000fe2000000008b */
[----:B------:R-:W-:Y:S01]  /*0720*/  VIADD R34, R133, 0xdb3d7428 ;  /* 0xdb3d742885227836 */ /* 0x000fe20000000000 */
[----:B------:R-:W-:Y:S01]  /*0730*/  LOP3.LUT R2, R31, R32, R41, 0x96, !PT ;  /* 0x000000201f027212 */ /* 0x000fe200078e9629 */
[----:B------:R-:W-:Y:S01]  /*0740*/  IMAD.WIDE.U32 R32, R33, -0x326172a9, RZ ;  /* 0xcd9e8d5721207825 */ /* 0x000fe200078e00ff */
[----:B------:R-:W-:-:S02]  /*0750*/  PRMT R138, R14, 0x7632, R138 ;  /* 0x000076320e8a7816 */ /* 0x000fc4000000008a */
[----:B------:R-:W-:Y:S01]  /*0760*/  PRMT R134, R12, 0x7632, R134 ;  /* 0x000076320c867816 */ /* 0x000fe20000000086 */
[----:B------:R-:W-:Y:S01]  /*0770*/  IMAD.WIDE.U32 R2, R2, -0x2daee0ad, RZ ;  /* 0xd2511f5302027825 */ /* 0x000fe200078e00ff */
[----:B------:R-:W-:Y:S02]  /*0780*/  LOP3.LUT R29, R33, R30, R40, 0x96, !PT ;  /* 0x0000001e211d7212 */ /* 0x000fe400078e9628 */
[----:B------:R-:W-:Y:S01]  /*0790*/  SHF.L.U32 R33, R14, 0x10, RZ ;  /* 0x000000100e217819 */ /* 0x000fe200000006ff */
[----:B------:R-:W-:Y:S01]  /*07a0*/  IMAD.U32 R134, R134, 0x10000, RZ ;  /* 0x0001000086867824 */ /* 0x000fe200078e00ff */
[----:B------:R-:W-:Y:S01]  /*07b0*/  LOP3.LUT R30, R3, R28, R39, 0x96, !PT ;  /* 0x0000001c031e7212 */ /* 0x000fe200078e9627 */
[----:B------:R-:W-:Y:S01]  /*07c0*/  IMAD.WIDE.U32 R28, R29, -0x2daee0ad, RZ ;  /* 0xd2511f531d1c7825 */ /* 0x000fe200078e00ff */
[----:B------:R-:W-:Y:S02]  /*07d0*/  PRMT R140, R24, 0x7632, R140 ;  /* 0x00007632188c7816 */ /* 0x000fe4000000008c */
[----:B------:R-:W-:Y:S01]  /*07e0*/  PRMT R141, R25, 0x7632, R141 ;  /* 0x00007632198d7816 */ /* 0x000fe2000000008d */
[----:B------:R-:W-:Y:S01]  /*07f0*/  IMAD.WIDE.U32 R30, R30, -0x326172a9, RZ ;  /* 0xcd9e8d571e1e7825 */ /* 0x000fe200078e00ff */
[----:B------:R-:W-:-:S02]  /*0800*/  LOP3.LUT R2, R29, R2, R38, 0x96, !PT ;  /* 0x000000021d027212 */ /* 0x000fc400078e9626 */
[----:B------:R-:W-:Y:S01]  /*0810*/  PRMT R142, R26, 0x7632, R142 ;  /* 0x000076321a8e7816 */ /* 0x000fe2000000008e */
[----:B------:R-:W-:Y:S01]  /*0820*/  IMAD.U32 R138, R138, 0x10000, RZ ;  /* 0x000100008a8a7824 */ /* 0x000fe200078e00ff */
[----:B------:R-:W-:Y:S01]  /*0830*/  LOP3.LUT R0, R31, R32, R37, 0x96, !PT ;  /* 0x000000201f007212 */ /* 0x000fe200078e9625 */
[----:B------:R-:W-:Y:S01]  /*0840*/  IMAD.HI.U32 R29, R2, -0x326172a9, RZ ;  /* 0xcd9e8d57021d7827 */ /* 0x000fe200078e00ff */
[----:B------:R-:W-:Y:S02]  /*0850*/  SHF.L.U32 R31, R24, 0x10, RZ ;  /* 0x00000010181f7819 */ /* 0x000fe400000006ff */
[----:B------:R-:W-:Y:S01]  /*0860*/  PRMT R144, R20, 0x7632, R144 ;  /* 0x0000763214907816 */ /* 0x000fe20000000090 */
[----:B------:R-:W-:Y:S01]  /*0870*/  IMAD.HI.U32 R3, R0, -0x2daee0ad, RZ ;  /* 0xd2511f5300037827 */ /* 0x000fe200078e00ff */
[----:B------:R-:W-:Y:S02]  /*0880*/  LOP3.LUT R160, R29, R30, R36, 0x96, !PT ;  /* 0x0000001e1da07212 */ /* 0x000fe400078e9624 */
[----:B------:R-:W-:Y:S01]  /*0890*/  PRMT R146, R22, 0x7632, R146 ;  /* 0x0000763216927816 */ /* 0x000fe20000000092 */
[----:B------:R-:W-:Y:S01]  /*08a0*/  IMAD.U32 R30, R15, 0x10000, RZ ;  /* 0x000100000f1e7824 */ /* 0x000fe200078e00ff */
[----:B------:R-:W-:Y:S01]  /*08b0*/  LOP3.LUT R190, R3, R28, R34, 0x96, !PT ;  /* 0x0000001c03be7212 */ /* 0x000fe200078e9622 */
[----:B------:R-:W-:Y:S01]  /*08c0*/  IMAD R3, R0, -0x2daee0ad, RZ ;  /* 0xd2511f5300037824 */ /* 0x000fe200078e02ff */
[----:B------:R-:W-:Y:S01]  /*08d0*/  PRMT R148, R16, 0x7632, R148 ;  /* 0x0000763210947816 */ /* 0x000fe20000000094 */
[----:B------:R-:W-:Y:S01]  /*08e0*/  VIADD R15, R132, 0x8ff34781 ;  /* 0x8ff34781840f7836 */ /* 0x000fe20000000000 */
[----:B------:R-:W-:Y:S01]  /*08f0*/  PRMT R154, R18, 0x7632, R154 ;  /* 0x00007632129a7816 */ /* 0x000fe2000000009a */
[----:B------:R-:W-:Y:S01]  /*0900*/  IMAD.WIDE.U32 R160, R160, -0x2daee0ad, RZ ;  /* 0xd2511f53a0a07825 */ /* 0x000fe200078e00ff */
[----:B------:R-:W-:-:S02]  /*0910*/  PRMT R156, R8, 0x7632, R156 ;  /* 0x00007632089c7816 */ /* 0x000fc4000000009c */
[----:B------:R-:W-:Y:S01]  /*0920*/  PRMT R166, R10, 0x7632, R166 ;  /* 0x000076320aa67816 */ /* 0x000fe200000000a6 */
[----:B------:R-:W-:Y:S01]  /*0930*/  IMAD R0, R2, -0x326172a9, RZ ;  /* 0xcd9e8d5702007824 */ /* 0x000fe200078e02ff */
[----:B------:R-:W-:Y:S01]  /*0940*/  IADD3 R14, R133, -0x695add53, RZ ;  /* 0x96a522ad850e7810 */ /* 0x000fe20007ffe0ff */
[----:B------:R-:W-:Y:S01]  /*0950*/  IMAD.HI.U32 R162, R190, -0x326172a9, RZ ;  /* 0xcd9e8d57bea27827 */ /* 0x000fe200078e00ff */
[----:B------:R-:W-:Y:S02]  /*0960*/  PRMT R136, R13, 0x7632, R136 ;  /* 0x000076320d887816 */ /* 0x000fe40000000088 */
        /* <DEDUP_REMOVED lines=35> */
[----:B------:R-:W-:Y:S01]  /*0ba0*/  IMAD R190, R190, -0x326172a9, RZ ;  /* 0xcd9e8d57bebe7824 */ /* 0x000fe200078e02ff */
[----:B------:R-:W-:-:S02]  /*0bb0*/  LOP3.LUT R161, R68, 0x3, RZ, 0xc0, !PT ;  /* 0x0000000344a17812 */ /* 0x000fc400078ec0ff */
[----:B------:R-:W-:Y:S02]  /*0bc0*/  SHF.L.U32 R136, R136, 0x10, RZ ;  /* 0x0000001088887819 */ /* 0x000fe400000006ff */
[----:B------:R-:W-:Y:S02]  /*0bd0*/  @P0 LOP3.LUT R117, R117, 0x20, RZ, 0xfc, !PT ;  /* 0x0000002075750812 */ /* 0x000fe400078efcff */
        /* <DEDUP_REMOVED lines=81> */
.L_x_14501:
[----:B0-----:R-:W0:Y:S01]  /*10f0*/  LDC.64 R52, c[0x0][0x230] ;  /* 0x00008c00ff347b82 */ /* 0x001e220000000a00 */
[----:B------:R-:W-:Y:S01]  /*1100*/  LOP3.LUT P2, RZ, R117, 0x10, RZ, 0xc0, !PT ;  /* 0x0000001075ff7812 */ /* 0x000fe2000784c0ff */
[----:B------:R-:W-:-:S05]  /*1110*/  IMAD R48, R115, UR7, RZ ;  /* 0x0000000773307c24 */ /* 0x000fca000f8e02ff */
[----:B------:R-:W-:Y:S01]  /*1120*/  SHF.R.S32.HI R49, RZ, 0x1f, R48 ;  /* 0x0000001fff317819 */ /* 0x000fe20000011430 */
[----:B------:R-:W1:Y:S03]  /*1130*/  LDC.64 R108, c[0x0][0x220] ;  /* 0x00008800ff6c7b82 */ /* 0x000e660000000a00 */
[----:B------:R-:W-:-:S04]  /*1140*/  LEA.HI R49, R49, R48, RZ, 0x3 ;  /* 0x0000003031317211 */ /* 0x000fc800078f18ff */
[----:B------:R-:W-:Y:S01]  /*1150*/  LEA.HI.SX32 R197, R49, R116, 0x1d ;  /* 0x0000007431c57211 */ /* 0x000fe200078feaff */
[----:B------:R-:W2:Y:S01]  /*1160*/  @P2 LDC.64 R56, c[0x0][0x270] ;  /* 0x00009c00ff382b82 */ /* 0x000ea20000000a00 */
[----:B0-----:R-:W-:-:S04]  /*1170*/  ISETP.NE.U32.AND P1, PT, R52, RZ, PT ;  /* 0x000000ff3400720c */ /* 0x001fc80003f25070 */
[----:B------:R-:W-:Y:S01]  /*1180*/  ISETP.NE.AND.EX P1, PT, R53, RZ, PT, P1 ;  /* 0x000000ff3500720c */ /* 0x000fe20003f25310 */
[----:B-1----:R-:W-:-:S06]  /*1190*/  IMAD.WIDE.U32 R48, R197, 0x10, R108 ;  /* 0x00000010c5307825 */ /* 0x002fcc00078e006c */
[----:B-----5:R-:W5:Y:S01]  /*11a0*/  LDG.E.128 R48, desc[UR4][R48.64] ;  /* 0x0000000430307981 */ /* 0x020f62000c1e1d00 */
[----:B--2---:R-:W-:-:S05]  /*11b0*/  @P2 IMAD.WIDE R56, R115, 0x2, R56 ;  /* 0x0000000273382825 */ /* 0x004fca00078e0238 */
[----:B------:R-:W0:Y:S01]  /*11c0*/  @P1 LDC.64 R54, c[0x0][0x230] ;  /* 0x00008c00ff361b82 */ /* 0x000e220000000a00 */
[----:B------:R-:W2:Y:S01]  /*11d0*/  @P2 LDG.E.U16 R56, desc[UR4][R56.64] ;  /* 0x0000000438382981 */ /* 0x000ea2000c1e1500 */
[----:B0-----:R-:W-:-:S05]  /*11e0*/  @P1 IMAD.WIDE.U32 R54, R197, 0x20, R54 ;  /* 0x00000020c5361825 */ /* 0x001fca00078e0036 */
[----:B------:R0:W5:Y:S04]  /*11f0*/  @P1 LDG.E.128 R88, desc[UR4][R54.64] ;  /* 0x0000000436581981 */ /* 0x000168000c1e1d00 */
[----:B------:R0:W5:Y:S01]  /*1200*/  @P1 LDG.E.128 R84, desc[UR4][R54.64+0x10] ;  /* 0x0000100436541981 */ /* 0x000162000c1e1d00 */
[C---:B------:R-:W-:Y:S01]  /*1210*/  ISETP.NE.AND P0, PT, R161.reuse, 0x1, PT ;  /* 0x00000001a100780c */ /* 0x040fe20003f05270 */
[----:B------:R-:W-:Y:S01]  /*1220*/  BSSY B0, `(.L_x_14220) ;  /* 0x000000e000007945 */ /* 0x000fe20003800000 */
[----:B------:R-:W-:Y:S02]  /*1230*/  IMAD.MOV.U32 R200, RZ, RZ, 0x3f800000 ;  /* 0x3f800000ffc87424 */ /* 0x000fe400078e00ff */
[----:B------:R-:W-:Y:S01]  /*1240*/  VIADD R58, R161, 0x1 ;  /* 0x00000001a13a7836 */ /* 0x000fe20000000000 */
[----:B--2---:R-:W-:-:S08]  /*1250*/  @P2 SHF.L.U32 R200, R56, 0x10, RZ ;  /* 0x0000001038c82819 */ /* 0x004fd000000006ff */
        /* <DEDUP_REMOVED lines=9> */
.L_x_14221:
[----:B------:R-:W-:-:S07]  /*12f0*/  IMAD.MOV.U32 R62, RZ, RZ, R190 ;  /* 0x000000ffff3e7224 */ /* 0x000fce00078e00be */
.L_x_14222:
[----:B------:R-:W-:Y:S05]  /*1300*/  BSYNC B0 ;  /* 0x0000000000007941 */ /* 0x000fea0003800000 */
.L_x_14220:
        /* <DEDUP_REMOVED lines=16> */
.L_x_14226:
[----:B------:R-:W-:Y:S05]  /*1410*/  BSYNC B1 ;  /* 0x0000000000017941 */ /* 0x000fea0003800000 */
.L_x_14225:
        /* <DEDUP_REMOVED lines=43> */
.L_x_14224:
[----:B------:R-:W-:Y:S05]  /*16d0*/  BSYNC B0 ;  /* 0x0000000000007941 */ /* 0x000fea0003800000 */
.L_x_14223:
[----:B------:R-:W0:Y:S01]  /*16e0*/  LDC R196, c[0x0][0x294] ;  /* 0x0000a500ffc47b82 */ /* 0x000e220000000800 */
[----:B------:R-:W-:Y:S01]  /*16f0*/  I2FP.F32.U32 R55, R62 ;  /* 0x0000003e00377245 */ /* 0x000fe20000201000 */
[----:B------:R-:W-:Y:S01]  /*1700*/  IMAD.MOV.U32 R192, RZ, RZ, 0x2f800000 ;  /* 0x2f800000ffc07424 */ /* 0x000fe200078e00ff */
[----:B-----5:R-:W-:Y:S01]  /*1710*/  SHF.L.U32 R57, R48, 0x10, RZ ;  /* 0x0000001030397819 */ /* 0x020fe200000006ff */
[----:B------:R-:W-:Y:S01]  /*1720*/  IMAD.U32 R80, R104, 0x10000, RZ ;  /* 0x0001000068507824 */ /* 0x000fe200078e00ff */
[----:B------:R-:W-:Y:S01]  /*1730*/  LOP3.LUT R117, R117, 0xfffffff7, RZ, 0xc0, !PT ;  /* 0xfffffff775757812 */ /* 0x000fe200078ec0ff */
[----:B------:R-:W-:Y:S01]  /*1740*/  FFMA.FTZ R55, R55, R192, 1.1641532182693481445e-10 ;  /* 0x2f00000037377423 */ /* 0x000fe200000100c0 */
[----:B------:R-:W-:Y:S01]  /*1750*/  ISETP.NE.U32.AND P0, PT, R52, RZ, PT ;  /* 0x000000ff3400720c */ /* 0x000fe20003f05070 */
[----:B------:R-:W1:Y:S01]  /*1760*/  LDC R198, c[0x0][0x298] ;  /* 0x0000a600ffc67b82 */ /* 0x000e620000000800 */
[----:B------:R-:W-:Y:S01]  /*1770*/  FMUL.FTZ R57, R57, R200 ;  /* 0x000000c839397220 */ /* 0x000fe20000410000 */
[----:B------:R-:W-:Y:S01]  /*1780*/  BSSY B0, `(.L_x_14227) ;  /* 0x0000015000007945 */ /* 0x000fe20003800000 */
[----:B------:R-:W-:-:S02]  /*1790*/  ISETP.NE.AND.EX P0, PT, R53, RZ, PT, P0 ;  /* 0x000000ff3500720c */ /* 0x000fc40003f05300 */
[----:B------:R-:W-:Y:S02]  /*17a0*/  PRMT R48, R48, 0x7632, R48 ;  /* 0x0000763230307816 */ /* 0x000fe40000000030 */
[----:B------:R-:W-:Y:S02]  /*17b0*/  IADD3 R52, R58, 0x1, RZ ;  /* 0x000000013a347810 */ /* 0x000fe40007ffe0ff */
        /* <DEDUP_REMOVED lines=16> */
.L_x_14228:
[----:B------:R-:W-:-:S07]  /*18c0*/  MOV R60, R190 ;  /* 0x000000be003c7202 */ /* 0x000fce0000000f00 */
.L_x_14229:
[----:B------:R-:W-:Y:S05]  /*18d0*/  BSYNC B0 ;  /* 0x0000000000007941 */ /* 0x000fea0003800000 */
.L_x_14227:
        /* <DEDUP_REMOVED lines=16> */
.L_x_14233:
[----:B------:R-:W-:Y:S05]  /*19e0*/  BSYNC B1 ;  /* 0x0000000000017941 */ /* 0x000fea0003800000 */
.L_x_14232:
        /* <DEDUP_REMOVED lines=43> */
.L_x_14231:
[----:B------:R-:W-:Y:S05]  /*1ca0*/  BSYNC B0 ;  /* 0x0000000000007941 */ /* 0x000fea0003800000 */
.L_x_14230:
[----:B------:R-:W-:Y:S01]  /*1cb0*/  I2FP.F32.U32 R53, R60 ;  /* 0x0000003c00357245 */ /* 0x000fe20000201000 */
[----:B------:R-:W-:Y:S01]  /*1cc0*/  BSSY B0, `(.L_x_14234) ;  /* 0x0000019000007945 */ /* 0x000fe20003800000 */
[----:B------:R-:W-:Y:S02]  /*1cd0*/  SHF.L.U32 R55, R48, 0x10, RZ ;  /* 0x0000001030377819 */ /* 0x000fe400000006ff */
[----:B------:R-:W-:Y:S01]  /*1ce0*/  LOP3.LUT R117, R117, 0xfffffffb, RZ, 0xc0, !PT ;  /* 0xfffffffb75757812 */ /* 0x000fe200078ec0ff */
[----:B------:R-:W-:Y:S01]  /*1cf0*/  FFMA.FTZ R53, R53, R192, 1.1641532182693481445e-10 ;  /* 0x2f00000035357423 */ /* 0x000fe200000100c0 */
[----:B------:R-:W-:Y:S01]  /*1d00*/  PRMT R48, R104, 0x7632, R48 ;  /* 0x0000763268307816 */ /* 0x000fe20000000030 */
[----:B------:R-:W-:Y:S01]  /*1d10*/  FMUL.FTZ R55, R55, R200 ;  /* 0x000000c837377220 */ /* 0x000fe20000410000 */
[----:B------:R-:W-:Y:S02]  /*1d20*/  IADD3 R54, R52, 0x1, RZ ;  /* 0x0000000134367810 */ /* 0x000fe40007ffe0ff */
        /* <DEDUP_REMOVED lines=17> */
.L_x_14235:
[----:B------:R-:W-:-:S07]  /*1e40*/  MOV R48, R190 ;  /* 0x000000be00307202 */ /* 0x000fce0000000f00 */
.L_x_14236:
[----:B------:R-:W-:Y:S05]  /*1e50*/  BSYNC B0 ;  /* 0x0000000000007941 */ /* 0x000fea0003800000 */
.L_x_14234:
        /* <DEDUP_REMOVED lines=16> */
.L_x_14240:
[----:B------:R-:W-:Y:S05]  /*1f60*/  BSYNC B1 ;  /* 0x0000000000017941 */ /* 0x000fea0003800000 */
.L_x_14239:
        /* <DEDUP_REMOVED lines=41> */
[----:B------:R-:W-:Y:S02]  /*2200*/  MOV R190, R52 ;  /* 0x0000003400be7202 */ /* 0x000fe40000000f00 */
[----:B------:R-:W-:-:S07]  /*2210*/  LOP3.LUT R164, R161, R164, R14, 0x96, !PT ;  /* 0x000000a4a1a47212 */ /* 0x000fce00078e960e */
.L_x_14238:
[----:B------:R-:W-:Y:S05]  /*2220*/  BSYNC B0 ;  /* 0x0000000000007941 */ /* 0x000fea0003800000 */
.L_x_14237:
[----:B------:R-:W-:Y:S01]  /*2230*/  I2FP.F32.U32 R53, R48 ;  /* 0x0000003000357245 */ /* 0x000fe20000201000 */
[----:B------:R-:W-:Y:S01]  /*2240*/  IMAD.U32 R82, R105, 0x10000, RZ ;  /* 0x0001000069527824 */ /* 0x000fe200078e00ff */
[----:B------:R-:W-:Y:S01]  /*2250*/  SHF.L.U32 R55, R49, 0x10, RZ ;  /* 0x0000001031377819 */ /* 0x000fe200000006ff */
[----:B------:R-:W-:Y:S01]  /*2260*/  BSSY B0, `(.L_x_14241) ;  /* 0x0000017000007945 */ /* 0x000fe20003800000 */
[----:B------:R-:W-:Y:S01]  /*2270*/  LOP3.LUT R117, R117, 0xfffffffd, RZ, 0xc0, !PT ;  /* 0xfffffffd75757812 */ /* 0x000fe200078ec0ff */
[----:B------:R-:W-:Y:S01]  /*2280*/  FFMA.FTZ R53, R53, R192, 1.1641532182693481445e-10 ;  /* 0x2f00000035357423 */ /* 0x000fe200000100c0 */
[----:B------:R-:W-:Y:S01]  /*2290*/  PRMT R58, R49, 0x7632, R58 ;  /* 0x00007632313a7816 */ /* 0x000fe2000000003a */
[----:B------:R-:W-:Y:S01]  /*22a0*/  FMUL.FTZ R55, R55, R200 ;  /* 0x000000c837377220 */ /* 0x000fe20000410000 */
[----:B------:R-:W-:Y:S02]  /*22b0*/  IADD3 R52, R54, 0x1, RZ ;  /* 0x0000000136347810 */ /* 0x000fe40007ffe0ff */
        /* <DEDUP_REMOVED lines=16> */
.L_x_14242:
[----:B------:R-:W-:-:S07]  /*23c0*/  MOV R59, R190 ;  /* 0x000000be003b7202 */ /* 0x000fce0000000f00 */
.L_x_14243:
[----:B------:R-:W-:Y:S05]  /*23d0*/  BSYNC B0 ;  /* 0x0000000000007941 */ /* 0x000fea0003800000 */
.L_x_14241:
        /* <DEDUP_REMOVED lines=16> */
.L_x_14247:
[----:B------:R-:W-:Y:S05]  /*24e0*/  BSYNC B1 ;  /* 0x0000000000017941 */ /* 0x000fea0003800000 */
.L_x_14246:
        /* <DEDUP_REMOVED lines=43> */
.L_x_14245:
[----:B------:R-:W-:Y:S05]  /*27a0*/  BSYNC B0 ;  /* 0x0000000000007941 */ /* 0x000fea0003800000 */
.L_x_14244:
        /* <DEDUP_REMOVED lines=9> */
[----:B------:R-:W-:-:S04]  /*2840*/  IMAD.U32 R48, R48, 0x10000, RZ ;  /* 0x0001000030307824 */ /* 0x000fc800078e00ff */
        /* <DEDUP_REMOVED lines=13> */
.L_x_14249:
[----:B------:R-:W-:-:S07]  /*2920*/  MOV R58, R190 ;  /* 0x000000be003a7202 */ /* 0x000fce0000000f00 */
.L_x_14250:
[----:B------:R-:W-:Y:S05]  /*2930*/  BSYNC B0 ;  /* 0x0000000000007941 */ /* 0x000fea0003800000 */
.L_x_14248:
        /* <DEDUP_REMOVED lines=16> */
.L_x_14254:
[----:B------:R-:W-:Y:S05]  /*2a40*/  BSYNC B1 ;  /* 0x0000000000017941 */ /* 0x000fea0003800000 */
.L_x_14253:
        /* <DEDUP_REMOVED lines=43> */
.L_x_14252:
[----:B------:R-:W-:Y:S05]  /*2d00*/  BSYNC B0 ;  /* 0x0000000000007941 */ /* 0x000fea0003800000 */
.L_x_14251:
[----:B------:R-:W-:Y:S01]  /*2d10*/  I2FP.F32.U32 R49, R58 ;  /* 0x0000003a00317245 */ /* 0x000fe20000201000 */
[----:B------:R-:W-:Y:S01]  /*2d20*/  IMAD.U32 R76, R106, 0x10000, RZ ;  /* 0x000100006a4c7824 */ /* 0x000fe200078e00ff */
        /* <DEDUP_REMOVED lines=21> */
.L_x_14256:
[----:B------:R-:W-:-:S07]  /*2e80*/  MOV R58, R190 ;  /* 0x000000be003a7202 */ /* 0x000fce0000000f00 */
.L_x_14257:
[----:B------:R-:W-:Y:S05]  /*2e90*/  BSYNC B0 ;  /* 0x0000000000007941 */ /* 0x000fea0003800000 */
.L_x_14255:
        /* <DEDUP_REMOVED lines=16> */
.L_x_14261:
[----:B------:R-:W-:Y:S05]  /*2fa0*/  BSYNC B1 ;  /* 0x0000000000017941 */ /* 0x000fea0003800000 */
.L_x_14260:
        /* <DEDUP_REMOVED lines=43> */
.L_x_14259:
[----:B------:R-:W-:Y:S05]  /*3260*/  BSYNC B0 ;  /* 0x0000000000007941 */ /* 0x000fea0003800000 */
.L_x_14258:
        /* <DEDUP_REMOVED lines=23> */
.L_x_14263:
[----:B------:R-:W-:-:S07]  /*33e0*/  MOV R50, R190 ;  /* 0x000000be00327202 */ /* 0x000fce0000000f00 */
.L_x_14264:
[----:B------:R-:W-:Y:S05]  /*33f0*/  BSYNC B0 ;  /* 0x0000000000007941 */ /* 0x000fea0003800000 */
.L_x_14262:
        /* <DEDUP_REMOVED lines=16> */
.L_x_14268:
[----:B------:R-:W-:Y:S05]  /*3500*/  BSYNC B1 ;  /* 0x0000000000017941 */ /* 0x000fea0003800000 */
.L_x_14267:
        /* <DEDUP_REMOVED lines=43> */
.L_x_14266:
[----:B------:R-:W-:Y:S05]  /*37c0*/  BSYNC B0 ;  /* 0x0000000000007941 */ /* 0x000fea0003800000 */
.L_x_14265:
[----:B------:R-:W-:Y:S01]  /*37d0*/  I2FP.F32.U32 R49, R50 ;  /* 0x0000003200317245 */ /* 0x000fe20000201000 */
[----:B------:R-:W-:Y:S01]  /*37e0*/  IMAD.U32 R78, R107, 0x10000, RZ ;  /* 0x000100006b4e7824 */ /* 0x000fe200078e00ff */
        /* <DEDUP_REMOVED lines=21> */
.L_x_14270:
[----:B------:R-:W-:-:S07]  /*3940*/  MOV R57, R190 ;  /* 0x000000be00397202 */ /* 0x000fce0000000f00 */
.L_x_14271:
[----:B------:R-:W-:Y:S05]  /*3950*/  BSYNC B0 ;  /* 0x0000000000007941 */ /* 0x000fea0003800000 */
.L_x_14269:
        /* <DEDUP_REMOVED lines=18> */
.L_x_14275:
[----:B------:R-:W-:Y:S05]  /*3a80*/  BSYNC B1 ;  /* 0x0000000000017941 */ /* 0x000fea0003800000 */
.L_x_14274:
        /* <DEDUP_REMOVED lines=43> */
.L_x_14273:
[----:B------:R-:W-:Y:S05]  /*3d40*/  BSYNC B0 ;  /* 0x0000000000007941 */ /* 0x000fea0003800000 */
.L_x_14272:
[----:B------:R-:W-:Y:S01]  /*3d50*/  I2FP.F32.U32 R49, R57 ;  /* 0x0000003900317245 */ /* 0x000fe20000201000 */
[----:B------:R-:W0:Y:S01]  /*3d60*/  LDC.64 R150, c[0x0][0x238] ;  /* 0x00008e00ff967b82 */ /* 0x000e220000000a00 */
[----:B------:R-:W-:Y:S02]  /*3d70*/  SEL R58, RZ, 0x10000, P5 ;  /* 0x00010000ff3a7807 */ /* 0x000fe40002800000 */
[----:B------:R-:W-:Y:S01]  /*3d80*/  SEL R61, RZ, 0x100, P4 ;  /* 0x00000100ff3d7807 */ /* 0x000fe20002000000 */
[----:B------:R-:W-:Y:S01]  /*3d90*/  FFMA.FTZ R51, R49, R192, 1.1641532182693481445e-10 ;  /* 0x2f00000031337423 */ /* 0x000fe200000100c0 */
[C---:B------:R-:W-:Y:S02]  /*3da0*/  LOP3.LUT P5, RZ, R117.reuse, 0x4, RZ, 0xc0, !PT ;  /* 0x0000000475ff7812 */ /* 0x040fe400078ac0ff */
[----:B------:R-:W-:Y:S01]  /*3db0*/  LOP3.LUT P4, RZ, R117, 0x2, RZ, 0xc0, !PT ;  /* 0x0000000275ff7812 */ /* 0x000fe2000788c0ff */
[----:B------:R-:W1:Y:S01]  /*3dc0*/  @P1 LDC.64 R48, c[0x0][0x230] ;  /* 0x00008c00ff301b82 */ /* 0x000e620000000a00 */
[----:B------:R-:W-:-:S02]  /*3dd0*/  SHF.L.U32 R53, R56, 0x10, RZ ;  /* 0x0000001038357819 */ /* 0x000fc400000006ff */
[----:B------:R-:W-:Y:S02]  /*3de0*/  SEL R54, RZ, 0x1, P2 ;  /* 0x00000001ff367807 */ /* 0x000fe40001000000 */
[----:B------:R-:W-:Y:S01]  /*3df0*/  SEL R52, RZ, 0x1, P4 ;  /* 0x00000001ff347807 */ /* 0x000fe20002000000 */
[----:B------:R-:W-:Y:S01]  /*3e00*/  FMUL.FTZ R57, R53, R200 ;  /* 0x000000c835397220 */ /* 0x000fe20000410000 */
[----:B------:R-:W-:Y:S01]  /*3e10*/  SEL R50, RZ, 0x1, P5 ;  /* 0x00000001ff327807 */ /* 0x000fe20002800000 */
[----:B------:R-:W2:Y:S01]  /*3e20*/  LDC.64 R152, c[0x0][0x240] ;  /* 0x00009000ff987b82 */ /* 0x000ea20000000a00 */
[----:B------:R-:W-:Y:S01]  /*3e30*/  FSETP.GTU.FTZ.AND P2, PT, R51, R196, PT ;  /* 0x000000c43300720b */ /* 0x000fe20003f5c000 */
[----:B------:R-:W-:-:S04]  /*3e40*/  IMAD.WIDE.U32 R54, R54, 0x1000000, RZ ;  /* 0x0100000036367825 */ /* 0x000fc800078e00ff */
[----:B------:R-:W-:Y:S01]  /*3e50*/  FMUL.FTZ R57, R57, R198 ;  /* 0x000000c639397220 */ /* 0x000fe20000410000 */
[----:B------:R-:W-:Y:S01]  /*3e60*/  PRMT R56, R107, 0x7632, R56 ;  /* 0x000076326b387816 */ /* 0x000fe20000000038 */
[----:B------:R-:W-:Y:S01]  /*3e70*/  IMAD.WIDE.U32 R52, R52, 0x10000, RZ ;  /* 0x0001000034347825 */ /* 0x000fe200078e00ff */
[----:B------:R-:W-:Y:S02]  /*3e80*/  SEL R60, RZ, 0x1000000, P2 ;  /* 0x01000000ff3c7807 */ /* 0x000fe40001000000 */
[----:B------:R-:W-:Y:S01]  /*3e90*/  LOP3.LUT P6, RZ, R117, 0x8, RZ, 0xc0, !PT ;  /* 0x0000000875ff7812 */ /* 0x000fe200078cc0ff */
[----:B------:R-:W-:Y:S01]  /*3ea0*/  IMAD.WIDE.U32 R50, R50, 0x100, RZ ;  /* 0x0000010032327825 */ /* 0x000fe200078e00ff */
[----:B------:R-:W-:Y:S02]  /*3eb0*/  FSEL R57, R57, RZ, !P2 ;  /* 0x000000ff39397208 */ /* 0x000fe40005000000 */
[----:B------:R-:W-:Y:S01]  /*3ec0*/  LOP3.LUT R61, R61, R60, R58, 0xfe, !PT ;  /* 0x0000003c3d3d7212 */ /* 0x000fe200078efe3a */
[----:B------:R-:W-:Y:S01]  /*3ed0*/  IMAD.U32 R56, R56, 0x10000, RZ ;  /* 0x0001000038387824 */ /* 0x000fe200078e00ff */
[----:B------:R-:W-:-:S02]  /*3ee0*/  LOP3.LUT R52, R50, R54, R52, 0xfe, !PT ;  /* 0x0000003632347212 */ /* 0x000fc400078efe34 */
[----:B------:R-:W-:Y:S01]  /*3ef0*/  SEL R54, RZ, 0x1, P3 ;  /* 0x00000001ff367807 */ /* 0x000fe20001800000 */
[----:B------:R-:W-:Y:S01]  /*3f00*/  FMUL.FTZ R79, R57, R56 ;  /* 0x00000038394f7220 */ /* 0x000fe20000410000 */
[----:B------:R-:W-:Y:S01]  /*3f10*/  SEL R59, RZ, 0x1, P6 ;  /* 0x00000001ff3b7807 */ /* 0x000fe20003000000 */
[C---:B0-----:R-:W-:Y:S01]  /*3f20*/  IMAD.WIDE.U32 R56, R197.reuse, 0x20, R150 ;  /* 0x00000020c5387825 */ /* 0x041fe200078e0096 */
[----:B------:R-:W-:-:S03]  /*3f30*/  IADD3 R201, R197, 0x20, RZ ;  /* 0x00000020c5c97810 */ /* 0x000fc60007ffe0ff */
[----:B------:R-:W-:Y:S01]  /*3f40*/  @P0 FADD.FTZ R79, R87, R79 ;  /* 0x0000004f574f0221 */ /* 0x000fe20000010000 */
[----:B------:R-:W-:Y:S02]  /*3f50*/  LOP3.LUT R55, R55, R61, R54, 0xfe, !PT ;  /* 0x0000003d37377212 */ /* 0x000fe400078efe36 */
[----:B------:R-:W-:Y:S01]  /*3f60*/  LOP3.LUT R52, R52, R59, RZ, 0xfc, !PT ;  /* 0x0000003b34347212 */ /* 0x000fe200078efcff */
[----:B-1----:R-:W-:Y:S01]  /*3f70*/  @P1 IMAD.WIDE.U32 R58, R201, 0x20, R48 ;  /* 0x00000020c93a1825 */ /* 0x002fe200078e0030 */
[----:B------:R-:W-:Y:S01]  /*3f80*/  LOP3.LUT R53, R51, R55, R53, 0xfe, !PT ;  /* 0x0000003733357212 */ /* 0x000fe200078efe35 */
[----:B------:R0:W-:Y:S02]  /*3f90*/  STG.E.128 desc[UR4][R56.64], R80 ;  /* 0x0000005038007986 */ /* 0x0001e4000c101d04 */
[----:B--2---:R-:W-:Y:S02]  /*3fa0*/  IMAD.WIDE.U32 R54, R197, 0x8, R152 ;  /* 0x00000008c5367825 */ /* 0x004fe400078e0098 */
[----:B------:R0:W-:Y:S02]  /*3fb0*/  STG.E.128 desc[UR4][R56.64+0x10], R76 ;  /* 0x0000104c38007986 */ /* 0x0001e4000c101d04 */
[----:B------:R-:W-:-:S02]  /*3fc0*/  IMAD.WIDE.U32 R48, R201, 0x10, R108 ;  /* 0x00000010c9307825 */ /* 0x000fc400078e006c */
[----:B------:R0:W-:Y:S04]  /*3fd0*/  STG.E.64 desc[UR4][R54.64], R52 ;  /* 0x0000003436007986 */ /* 0x0001e8000c101b04 */
[----:B------:R0:W5:Y:S04]  /*3fe0*/  @P1 LDG.E.128 R88, desc[UR4][R58.64] ;  /* 0x000000043a581981 */ /* 0x000168000c1e1d00 */
        /* <DEDUP_REMOVED lines=14> */
.L_x_14277:
[----:B------:R-:W-:-:S07]  /*40d0*/  IMAD.MOV.U32 R61, RZ, RZ, R190 ;  /* 0x000000ffff3d7224 */ /* 0x000fce00078e00be */
.L_x_14278:
[----:B------:R-:W-:Y:S05]  /*40e0*/  BSYNC B0 ;  /* 0x0000000000007941 */ /* 0x000fea0003800000 */
.L_x_14276:
        /* <DEDUP_REMOVED lines=16> */
.L_x_14282:
[----:B------:R-:W-:Y:S05]  /*41f0*/  BSYNC B1 ;  /* 0x0000000000017941 */ /* 0x000fea0003800000 */
.L_x_14281:
        /* <DEDUP_REMOVED lines=43> */
.L_x_14280:
[----:B------:R-:W-:Y:S05]  /*44b0*/  BSYNC B0 ;  /* 0x0000000000007941 */ /* 0x000fea0003800000 */
.L_x_14279:
[----:B------:R-:W-:Y:S01]  /*44c0*/  I2FP.F32.U32 R53, R61 ;  /* 0x0000003d00357245 */ /* 0x000fe20000201000 */
[----:B-----5:R-:W-:Y:S01]  /*44d0*/  IMAD.U32 R55, R48, 0x10000, RZ ;  /* 0x0001000030377824 */ /* 0x020fe200078e00ff */
[----:B------:R-:W-:Y:S01]  /*44e0*/  LOP3.LUT R117, R117, 0xfffffff7, RZ, 0xc0, !PT ;  /* 0xfffffff775757812 */ /* 0x000fe200078ec0ff */
[----:B------:R-:W-:Y:S01]  /*44f0*/  BSSY B0, `(.L_x_14283) ;  /* 0x0000017000007945 */ /* 0x000fe20003800000 */
[----:B------:R-:W-:Y:S01]  /*4500*/  SHF.L.U32 R72, R100, 0x10, RZ ;  /* 0x0000001064487819 */ /* 0x000fe200000006ff */
[----:B------:R-:W-:Y:S01]  /*4510*/  FFMA.FTZ R53, R53, R192, 1.1641532182693481445e-10 ;  /* 0x2f00000035357423 */ /* 0x000fe200000100c0 */
[----:B------:R-:W-:Y:S01]  /*4520*/  FMUL.FTZ R55, R55, R200 ;  /* 0x000000c837377220 */ /* 0x000fe20000410000 */
[----:B------:R-:W-:Y:S01]  /*4530*/  PRMT R48, R48, 0x7632, R48 ;  /* 0x0000763230307816 */ /* 0x000fe20000000030 */
[----:B------:R-:W-:Y:S02]  /*4540*/  VIADD R52, R60, 0x1 ;  /* 0x000000013c347836 */ /* 0x000fe40000000000 */
        /* <DEDUP_REMOVED lines=16> */
.L_x_14284:
[----:B------:R-:W-:-:S07]  /*4650*/  IMAD.MOV.U32 R61, RZ, RZ, R190 ;  /* 0x000000ffff3d7224 */ /* 0x000fce00078e00be */
.L_x_14285:
[----:B------:R-:W-:Y:S05]  /*4660*/  BSYNC B0 ;  /* 0x0000000000007941 */ /* 0x000fea0003800000 */
.L_x_14283:
        /* <DEDUP_REMOVED lines=16> */
.L_x_14289:
[----:B------:R-:W-:Y:S05]  /*4770*/  BSYNC B1 ;  /* 0x0000000000017941 */ /* 0x000fea0003800000 */
.L_x_14288:
        /* <DEDUP_REMOVED lines=43> */
.L_x_14287:
[----:B------:R-:W-:Y:S05]  /*4a30*/  BSYNC B0 ;  /* 0x0000000000007941 */ /* 0x000fea0003800000 */
.L_x_14286:
[----:B------:R-:W-:Y:S01]  /*4a40*/  I2FP.F32.U32 R53, R61 ;  /* 0x0000003d00357245 */ /* 0x000fe20000201000 */
[----:B------:R-:W-:Y:S01]  /*4a50*/  IMAD.U32 R55, R48, 0x10000, RZ ;  /* 0x0001000030377824 */ /* 0x000fe200078e00ff */
[----:B------:R-:W-:Y:S01]  /*4a60*/  LOP3.LUT R117, R117, 0xfffffffb, RZ, 0xc0, !PT ;  /* 0xfffffffb75757812 */ /* 0x000fe200078ec0ff */
[----:B------:R-:W-:Y:S01]  /*4a70*/  BSSY B0, `(.L_x_14290) ;  /* 0x0000017000007945 */ /* 0x000fe20003800000 */
[----:B------:R-:W-:Y:S01]  /*4a80*/  PRMT R48, R100, 0x7632, R48 ;  /* 0x0000763264307816 */ /* 0x000fe20000000030 */
[----:B------:R-:W-:Y:S01]  /*4a90*/  FFMA.FTZ R53, R53, R192, 1.1641532182693481445e-10 ;  /* 0x2f00000035357423 */ /* 0x000fe200000100c0 */
[----:B------:R-:W-:Y:S01]  /*4aa0*/  FMUL.FTZ R55, R55, R200 ;  /* 0x000000c837377220 */ /* 0x000fe20000410000 */
[----:B------:R-:W-:Y:S01]  /*4ab0*/  VIADD R54, R52, 0x1 ;  /* 0x0000000134367836 */ /* 0x000fe20000000000 */
[----:B------:R-:W-:Y:S02]  /*4ac0*/  SHF.L.U32 R48, R48, 0x10, RZ ;  /* 0x0000001030307819 */ /* 0x000fe400000006ff */
        /* <DEDUP_REMOVED lines=16> */
.L_x_14291:
[----:B------:R-:W-:-:S07]  /*4bd0*/  IMAD.MOV.U32 R48, RZ, RZ, R190 ;  /* 0x000000ffff307224 */ /* 0x000fce00078e00be */
.L_x_14292:
[----:B------:R-:W-:Y:S05]  /*4be0*/  BSYNC B0 ;  /* 0x0000000000007941 */ /* 0x000fea0003800000 */
.L_x_14290:
        /* <DEDUP_REMOVED lines=16> */
.L_x_14296:
[----:B------:R-:W-:Y:S05]  /*4cf0*/  BSYNC B1 ;  /* 0x0000000000017941 */ /* 0x000fea0003800000 */
.L_x_14295:
        /* <DEDUP_REMOVED lines=43> */
.L_x_14294:
[----:B------:R-:W-:Y:S05]  /*4fb0*/  BSYNC B0 ;  /* 0x0000000000007941 */ /* 0x000fea0003800000 */
.L_x_14293:
[----:B------:R-:W-:Y:S01]  /*4fc0*/  I2FP.F32.U32 R53, R48 ;  /* 0x0000003000357245 */ /* 0x000fe20000201000 */
[----:B------:R-:W-:Y:S01]  /*4fd0*/  IMAD.U32 R55, R49, 0x10000, RZ ;  /* 0x0001000031377824 */ /* 0x000fe200078e00ff */
        /* <DEDUP_REMOVED lines=23> */
.L_x_14298:
[----:B------:R-:W-:-:S07]  /*5150*/  IMAD.MOV.U32 R59, RZ, RZ, R190 ;  /* 0x000000ffff3b7224 */ /* 0x000fce00078e00be */
.L_x_14299:
[----:B------:R-:W-:Y:S05]  /*5160*/  BSYNC B0 ;  /* 0x0000000000007941 */ /* 0x000fea0003800000 */
.L_x_14297:
        /* <DEDUP_REMOVED lines=16> */
.L_x_14303:
[----:B------:R-:W-:Y:S05]  /*5270*/  BSYNC B1 ;  /* 0x0000000000017941 */ /* 0x000fea0003800000 */
.L_x_14302:
        /* <DEDUP_REMOVED lines=43> */
.L_x_14301:
[----:B------:R-:W-:Y:S05]  /*5530*/  BSYNC B0 ;  /* 0x0000000000007941 */ /* 0x000fea0003800000 */
.L_x_14300:
[----:B------:R-:W-:Y:S01]  /*5540*/  I2FP.F32.U32 R49, R59 ;  /* 0x0000003b00317245 */ /* 0x000fe20000201000 */
[----:B------:R-:W-:Y:S01]  /*5550*/  IMAD.U32 R53, R58, 0x10000, RZ ;  /* 0x000100003a357824 */ /* 0x000fe200078e00ff */
[----:B------:R-:W-:Y:S01]  /*5560*/  ISETP.NE.AND P3, PT, R52, 0x1, PT ;  /* 0x000000013400780c */ /* 0x000fe20003f65270 */
[----:B------:R-:W-:Y:S01]  /*5570*/  BSSY B0, `(.L_x_14304) ;  /* 0x0000015000007945 */ /* 0x000fe20003800000 */
[----:B------:R-:W-:Y:S01]  /*5580*/  PRMT R48, R101, 0x7632, R48 ;  /* 0x0000763265307816 */ /* 0x000fe20000000030 */
[----:B------:R-:W-:Y:S01]  /*5590*/  FFMA.FTZ R49, R49, R192, 1.1641532182693481445e-10 ;  /* 0x2f00000031317423 */ /* 0x000fe200000100c0 */
[----:B------:R-:W-:Y:S02]  /*55a0*/  FMUL.FTZ R53, R53, R200 ;  /* 0x000000c835357220 */ /* 0x000fe40000410000 */
[----:B------:R-:W-:Y:S02]  /*55b0*/  SHF.L.U32 R48, R48, 0x10, RZ ;  /* 0x0000001030307819 */ /* 0x000fe400000006ff */
        /* <DEDUP_REMOVED lines=15> */
.L_x_14305:
[----:B------:R-:W-:-:S07]  /*56b0*/  IMAD.MOV.U32 R58, RZ, RZ, R190 ;  /* 0x000000ffff3a7224 */ /* 0x000fce00078e00be */
.L_x_14306:
[----:B------:R-:W-:Y:S05]  /*56c0*/  BSYNC B0 ;  /* 0x0000000000007941 */ /* 0x000fea0003800000 */
.L_x_14304:
        /* <DEDUP_REMOVED lines=16> */
.L_x_14310:
[----:B------:R-:W-:Y:S05]  /*57d0*/  BSYNC B1 ;  /* 0x0000000000017941 */ /* 0x000fea0003800000 */
.L_x_14309:
        /* <DEDUP_REMOVED lines=43> */
.L_x_14308:
[----:B------:R-:W-:Y:S05]  /*5a90*/  BSYNC B0 ;  /* 0x0000000000007941 */ /* 0x000fea0003800000 */
.L_x_14307:
[----:B------:R-:W-:Y:S01]  /*5aa0*/  I2FP.F32.U32 R49, R58 ;  /* 0x0000003a00317245 */ /* 0x000fe20000201000 */
[----:B------:R-:W-:Y:S01]  /*5ab0*/  IMAD.U32 R53, R50, 0x10000, RZ ;  /* 0x0001000032357824 */ /* 0x000fe200078e00ff */
[----:B------:R-:W-:Y:S01]  /*5ac0*/  ISETP.NE.AND P4, PT, R48, 0x1, PT ;  /* 0x000000013000780c */ /* 0x000fe20003f85270 */
[----:B------:R-:W-:Y:S01]  /*5ad0*/  BSSY B0, `(.L_x_14311) ;  /* 0x0000015000007945 */ /* 0x000fe20003800000 */
[----:B------:R-:W-:Y:S01]  /*5ae0*/  SHF.L.U32 R68, R102, 0x10, RZ ;  /* 0x0000001066447819 */ /* 0x000fe200000006ff */
        /* <DEDUP_REMOVED lines=18> */
.L_x_14312:
[----:B------:R-:W-:-:S07]  /*5c10*/  IMAD.MOV.U32 R58, RZ, RZ, R190 ;  /* 0x000000ffff3a7224 */ /* 0x000fce00078e00be */
.L_x_14313:
[----:B------:R-:W-:Y:S05]  /*5c20*/  BSYNC B0 ;  /* 0x0000000000007941 */ /* 0x000fea0003800000 */
.L_x_14311:
        /* <DEDUP_REMOVED lines=16> */
.L_x_14317:
[----:B------:R-:W-:Y:S05]  /*5d30*/  BSYNC B1 ;  /* 0x0000000000017941 */ /* 0x000fea0003800000 */
.L_x_14316:
        /* <DEDUP_REMOVED lines=43> */
.L_x_14315:
[----:B------:R-:W-:Y:S05]  /*5ff0*/  BSYNC B0 ;  /* 0x0000000000007941 */ /* 0x000fea0003800000 */
.L_x_14314:
        /* <DEDUP_REMOVED lines=23> */
.L_x_14319:
[----:B------:R-:W-:-:S07]  /*6170*/  IMAD.MOV.U32 R50, RZ, RZ, R190 ;  /* 0x000000ffff327224 */ /* 0x000fce00078e00be */
.L_x_14320:
[----:B------:R-:W-:Y:S05]  /*6180*/  BSYNC B0 ;  /* 0x0000000000007941 */ /* 0x000fea0003800000 */
.L_x_14318:
        /* <DEDUP_REMOVED lines=16> */
.L_x_14324:
[----:B------:R-:W-:Y:S05]  /*6290*/  BSYNC B1 ;  /* 0x0000000000017941 */ /* 0x000fea0003800000 */
.L_x_14323:
        /* <DEDUP_REMOVED lines=43> */
.L_x_14322:
[----:B------:R-:W-:Y:S05]  /*6550*/  BSYNC B0 ;  /* 0x0000000000007941 */ /* 0x000fea0003800000 */
.L_x_14321:
[----:B------:R-:W-:Y:S01]  /*6560*/  I2FP.F32.U32 R49, R50 ;  /* 0x0000003200317245 */ /* 0x000fe20000201000 */
[----:B------:R-:W-:Y:S01]  /*6570*/  IMAD.U32 R53, R51, 0x10000, RZ ;  /* 0x0001000033357824 */ /* 0x000fe200078e00ff */
[C---:B------:R-:W-:Y:S01]  /*6580*/  ISETP.NE.AND P6, PT, R48.reuse, 0x1, PT ;  /* 0x000000013000780c */ /* 0x040fe20003fc5270 */
        /* <DEDUP_REMOVED lines=20> */
.L_x_14326:
[----:B------:R-:W-:-:S07]  /*66d0*/  IMAD.MOV.U32 R57, RZ, RZ, R190 ;  /* 0x000000ffff397224 */ /* 0x000fce00078e00be */
.L_x_14327:
[----:B------:R-:W-:Y:S05]  /*66e0*/  BSYNC B0 ;  /* 0x0000000000007941 */ /* 0x000fea0003800000 */
.L_x_14325:
        /* <DEDUP_REMOVED lines=18> */
.L_x_14331:
[----:B------:R-:W-:Y:S05]  /*6810*/  BSYNC B1 ;  /* 0x0000000000017941 */ /* 0x000fea0003800000 */
.L_x_14330:
        /* <DEDUP_REMOVED lines=43> */
.L_x_14329:
[----:B------:R-:W-:Y:S05]  /*6ad0*/  BSYNC B0 ;  /* 0x0000000000007941 */ /* 0x000fea0003800000 */
.L_x_14328:
[----:B------:R-:W-:Y:S01]  /*6ae0*/  I2FP.F32.U32 R49, R57 ;  /* 0x0000003900317245 */ /* 0x000fe20000201000 */
[----:B------:R-:W-:Y:S01]  /*6af0*/  IMAD.U32 R51, R56, 0x10000, RZ ;  /* 0x0001000038337824 */ /* 0x000fe200078e00ff */
[----:B------:R-:W-:Y:S01]  /*6b00*/  SEL R54, RZ, 0x1, P2 ;  /* 0x00000001ff367807 */ /* 0x000fe20001000000 */
[----:B------:R-:W-:Y:S01]  /*6b10*/  VIADD R203, R197, 0x40 ;  /* 0x00000040c5cb7836 */ /* 0x000fe20000000000 */
        /* <DEDUP_REMOVED lines=12> */
[----:B------:R-:W-:Y:S01]  /*6be0*/  PRMT R56, R103, 0x7632, R56 ;  /* 0x0000763267387816 */ /* 0x000fe20000000038 */
[----:B------:R-:W-:Y:S01]  /*6bf0*/  IMAD.WIDE.U32 R50, R50, 0x100, RZ ;  /* 0x0000010032327825 */ /* 0x000fe200078e00ff */
[----:B------:R-:W-:-:S02]  /*6c00*/  SEL R60, RZ, 0x1000000, P2 ;  /* 0x01000000ff3c7807 */ /* 0x000fc40001000000 */
[----:B------:R-:W-:Y:S01]  /*6c10*/  LOP3.LUT P6, RZ, R117, 0x8, RZ, 0xc0, !PT ;  /* 0x0000000875ff7812 */ /* 0x000fe200078cc0ff */
[----:B------:R-:W-:Y:S01]  /*6c20*/  IMAD.WIDE.U32 R52, R52, 0x10000, RZ ;  /* 0x0001000034347825 */ /* 0x000fe200078e00ff */
[----:B------:R-:W-:Y:S02]  /*6c30*/  SHF.L.U32 R56, R56, 0x10, RZ ;  /* 0x0000001038387819 */ /* 0x000fe400000006ff */
[----:B------:R-:W-:Y:S02]  /*6c40*/  FSEL R57, R57, RZ, !P2 ;  /* 0x000000ff39397208 */ /* 0x000fe40005000000 */
[----:B------:R-:W-:Y:S02]  /*6c50*/  LOP3.LUT R52, R50, R54, R52, 0xfe, !PT ;  /* 0x0000003632347212 */ /* 0x000fe400078efe34 */
[----:B------:R-:W-:Y:S01]  /*6c60*/  LOP3.LUT R61, R61, R60, R58, 0xfe, !PT ;  /* 0x0000003c3d3d7212 */ /* 0x000fe200078efe3a */
[----:B------:R-:W-:Y:S01]  /*6c70*/  FMUL.FTZ R71, R57, R56 ;  /* 0x0000003839477220 */ /* 0x000fe20000410000 */
[----:B------:R-:W-:Y:S01]  /*6c80*/  SEL R54, RZ, 0x1, P3 ;  /* 0x00000001ff367807 */ /* 0x000fe20001800000 */
[----:B------:R-:W-:Y:S01]  /*6c90*/  IMAD.WIDE.U32 R56, R201, 0x20, R150 ;  /* 0x00000020c9387825 */ /* 0x000fe200078e0096 */
[----:B------:R-:W-:-:S03]  /*6ca0*/  SEL R59, RZ, 0x1, P6 ;  /* 0x00000001ff3b7807 */ /* 0x000fc60003000000 */
[----:B------:R-:W-:Y:S01]  /*6cb0*/  @P0 FADD.FTZ R71, R87, R71 ;  /* 0x0000004757470221 */ /* 0x000fe20000010000 */
[----:B------:R-:W-:Y:S02]  /*6cc0*/  LOP3.LUT R55, R55, R61, R54, 0xfe, !PT ;  /* 0x0000003d37377212 */ /* 0x000fe400078efe36 */
[----:B------:R-:W-:Y:S01]  /*6cd0*/  LOP3.LUT R52, R52, R59, RZ, 0xfc, !PT ;  /* 0x0000003b34347212 */ /* 0x000fe200078efcff */
[----:B0-----:R-:W-:Y:S01]  /*6ce0*/  @P1 IMAD.WIDE.U32 R58, R203, 0x20, R48 ;  /* 0x00000020cb3a1825 */ /* 0x001fe200078e0030 */
[----:B------:R-:W-:Y:S01]  /*6cf0*/  LOP3.LUT R53, R51, R55, R53, 0xfe, !PT ;  /* 0x0000003733357212 */ /* 0x000fe200078efe35 */
[----:B------:R0:W-:Y:S02]  /*6d00*/  STG.E.128 desc[UR4][R56.64], R72 ;  /* 0x0000004838007986 */ /* 0x0001e4000c101d04 */
[----:B------:R-:W-:Y:S02]  /*6d10*/  IMAD.WIDE.U32 R54, R201, 0x8, R152 ;  /* 0x00000008c9367825 */ /* 0x000fe400078e0098 */
        /* <DEDUP_REMOVED lines=18> */
.L_x_14333:
[----:B------:R-:W-:-:S07]  /*6e40*/  MOV R61, R190 ;  /* 0x000000be003d7202 */ /* 0x000fce0000000f00 */
.L_x_14334:
[----:B------:R-:W-:Y:S05]  /*6e50*/  BSYNC B0 ;  /* 0x0000000000007941 */ /* 0x000fea0003800000 */
.L_x_14332:
        /* <DEDUP_REMOVED lines=16> */
.L_x_14338:
[----:B------:R-:W-:Y:S05]  /*6f60*/  BSYNC B1 ;  /* 0x0000000000017941 */ /* 0x000fea0003800000 */
.L_x_14337:
        /* <DEDUP_REMOVED lines=43> */
.L_x_14336:
[----:B------:R-:W-:Y:S05]  /*7220*/  BSYNC B0 ;  /* 0x0000000000007941 */ /* 0x000fea0003800000 */
.L_x_14335:
[----:B------:R-:W-:Y:S01]  /*7230*/  I2FP.F32.U32 R53, R61 ;  /* 0x0000003d00357245 */ /* 0x000fe20000201000 */
[----:B------:R-:W-:Y:S01]  /*7240*/  IMAD.U32 R64, R96, 0x10000, RZ ;  /* 0x0001000060407824 */ /* 0x000fe200078e00ff */
[C---:B-----5:R-:W-:Y:S01]  /*7250*/  SHF.L.U32 R55, R48.reuse, 0x10, RZ ;  /* 0x0000001030377819 */ /* 0x060fe200000006ff */
        /* <DEDUP_REMOVED lines=22> */
.L_x_14340:
[----:B------:R-:W-:-:S07]  /*73c0*/  MOV R61, R190 ;  /* 0x000000be003d7202 */ /* 0x000fce0000000f00 */
.L_x_14341:
[----:B------:R-:W-:Y:S05]  /*73d0*/  BSYNC B0 ;  /* 0x0000000000007941 */ /* 0x000fea0003800000 */
.L_x_14339:
        /* <DEDUP_REMOVED lines=16> */
.L_x_14345:
[----:B------:R-:W-:Y:S05]  /*74e0*/  BSYNC B1 ;  /* 0x0000000000017941 */ /* 0x000fea0003800000 */
.L_x_14344:
        /* <DEDUP_REMOVED lines=43> */
.L_x_14343:
[----:B------:R-:W-:Y:S05]  /*77a0*/  BSYNC B0 ;  /* 0x0000000000007941 */ /* 0x000fea0003800000 */
.L_x_14342:
        /* <DEDUP_REMOVED lines=25> */
.L_x_14347:
[----:B------:R-:W-:-:S07]  /*7940*/  MOV R48, R190 ;  /* 0x000000be00307202 */ /* 0x000fce0000000f00 */
.L_x_14348:
[----:B------:R-:W-:Y:S05]  /*7950*/  BSYNC B0 ;  /* 0x0000000000007941 */ /* 0x000fea0003800000 */
.L_x_14346:
        /* <DEDUP_REMOVED lines=16> */
.L_x_14352:
[----:B------:R-:W-:Y:S05]  /*7a60*/  BSYNC B1 ;  /* 0x0000000000017941 */ /* 0x000fea0003800000 */
.L_x_14351:
        /* <DEDUP_REMOVED lines=43> */
.L_x_14350:
[----:B------:R-:W-:Y:S05]  /*7d20*/  BSYNC B0 ;  /* 0x0000000000007941 */ /* 0x000fea0003800000 */
.L_x_14349:
        /* <DEDUP_REMOVED lines=25> */
.L_x_14354:
[----:B------:R-:W-:-:S07]  /*7ec0*/  MOV R59, R190 ;  /* 0x000000be003b7202 */ /* 0x000fce0000000f00 */
.L_x_14355:
[----:B------:R-:W-:Y:S05]  /*7ed0*/  BSYNC B0 ;  /* 0x0000000000007941 */ /* 0x000fea0003800000 */
.L_x_14353:
        /* <DEDUP_REMOVED lines=16> */
.L_x_14359:
[----:B------:R-:W-:Y:S05]  /*7fe0*/  BSYNC B1 ;  /* 0x0000000000017941 */ /* 0x000fea0003800000 */
.L_x_14358:
        /* <DEDUP_REMOVED lines=43> */
.L_x_14357:
[----:B------:R-:W-:Y:S05]  /*82a0*/  BSYNC B0 ;  /* 0x0000000000007941 */ /* 0x000fea0003800000 */
.L_x_14356:
        /* <DEDUP_REMOVED lines=23> */
.L_x_14361:
[----:B------:R-:W-:-:S07]  /*8420*/  MOV R58, R190 ;  /* 0x000000be003a7202 */ /* 0x000fce0000000f00 */
.L_x_14362:
[----:B------:R-:W-:Y:S05]  /*8430*/  BSYNC B0 ;  /* 0x0000000000007941 */ /* 0x000fea0003800000 */
.L_x_14360:
        /* <DEDUP_REMOVED lines=16> */
.L_x_14366:
[----:B------:R-:W-:Y:S05]  /*8540*/  BSYNC B1 ;  /* 0x0000000000017941 */ /* 0x000fea0003800000 */
.L_x_14365:
        /* <DEDUP_REMOVED lines=43> */
.L_x_14364:
[----:B------:R-:W-:Y:S05]  /*8800*/  BSYNC B0 ;  /* 0x0000000000007941 */ /* 0x000fea0003800000 */
.L_x_14363:
        /* <DEDUP_REMOVED lines=23> */
.L_x_14368:
[----:B------:R-:W-:-:S07]  /*8980*/  MOV R58, R190 ;  /* 0x000000be003a7202 */ /* 0x000fce0000000f00 */
.L_x_14369:
[----:B------:R-:W-:Y:S05]  /*8990*/  BSYNC B0 ;  /* 0x0000000000007941 */ /* 0x000fea0003800000 */
.L_x_14367:
        /* <DEDUP_REMOVED lines=16> */
.L_x_14373:
[----:B------:R-:W-:Y:S05]  /*8aa0*/  BSYNC B1 ;  /* 0x0000000000017941 */ /* 0x000fea0003800000 */
.L_x_14372:
        /* <DEDUP_REMOVED lines=43> */
.L_x_14371:
[----:B------:R-:W-:Y:S05]  /*8d60*/  BSYNC B0 ;  /* 0x0000000000007941 */ /* 0x000fea0003800000 */
.L_x_14370:
        /* <DEDUP_REMOVED lines=23> */
.L_x_14375:
[----:B------:R-:W-:-:S07]  /*8ee0*/  MOV R50, R190 ;  /* 0x000000be00327202 */ /* 0x000fce0000000f00 */
.L_x_14376:
[----:B------:R-:W-:Y:S05]  /*8ef0*/  BSYNC B0 ;  /* 0x0000000000007941 */ /* 0x000fea0003800000 */
.L_x_14374:
        /* <DEDUP_REMOVED lines=16> */
.L_x_14380:
[----:B------:R-:W-:Y:S05]  /*9000*/  BSYNC B1 ;  /* 0x0000000000017941 */ /* 0x000fea0003800000 */
.L_x_14379:
        /* <DEDUP_REMOVED lines=43> */
.L_x_14378:
[----:B------:R-:W-:Y:S05]  /*92c0*/  BSYNC B0 ;  /* 0x0000000000007941 */ /* 0x000fea0003800000 */
.L_x_14377:
        /* <DEDUP_REMOVED lines=23> */
.L_x_14382:
[----:B------:R-:W-:-:S07]  /*9440*/  MOV R57, R190 ;  /* 0x000000be00397202 */ /* 0x000fce0000000f00 */
.L_x_14383:
[----:B------:R-:W-:Y:S05]  /*9450*/  BSYNC B0 ;  /* 0x0000000000007941 */ /* 0x000fea0003800000 */
.L_x_14381:
        /* <DEDUP_REMOVED lines=18> */
.L_x_14387:
[----:B------:R-:W-:Y:S05]  /*9580*/  BSYNC B1 ;  /* 0x0000000000017941 */ /* 0x000fea0003800000 */
.L_x_14386:
        /* <DEDUP_REMOVED lines=43> */
.L_x_14385:
[----:B------:R-:W-:Y:S05]  /*9840*/  BSYNC B0 ;  /* 0x0000000000007941 */ /* 0x000fea0003800000 */
.L_x_14384:
[----:B------:R-:W-:Y:S02]  /*9850*/  I2FP.F32.U32 R49, R57 ;  /* 0x0000003900317245 */ /* 0x000fe40000201000 */
[----:B------:R-:W-:Y:S02]  /*9860*/  SEL R54, RZ, 0x1, P2 ;  /* 0x00000001ff367807 */ /* 0x000fe40001000000 */
[----:B------:R-:W-:Y:S01]  /*9870*/  SEL R58, RZ, 0x10000, P5 ;  /* 0x00010000ff3a7807 */ /* 0x000fe20002800000 */
[----:B------:R-:W-:Y:S01]  /*9880*/  FFMA.FTZ R49, R49, R192, 1.1641532182693481445e-10 ;  /* 0x2f00000031317423 */ /* 0x000fe200000100c0 */
[----:B------:R-:W-:Y:S01]  /*9890*/  SEL R111, RZ, 0x100, P4 ;  /* 0x00000100ff6f7807 */ /* 0x000fe20002000000 */
[----:B------:R-:W-:Y:S01]  /*98a0*/  IMAD.WIDE.U32 R54, R54, 0x1000000, RZ ;  /* 0x0100000036367825 */ /* 0x000fe200078e00ff */
        /* <DEDUP_REMOVED lines=8> */
[----:B------:R-:W-:Y:S01]  /*9930*/  PRMT R56, R99, 0x7632, R56 ;  /* 0x0000763263387816 */ /* 0x000fe20000000038 */
[----:B------:R-:W-:Y:S01]  /*9940*/  IMAD.WIDE.U32 R52, R52, 0x10000, RZ ;  /* 0x0001000034347825 */ /* 0x000fe200078e00ff */
[----:B------:R-:W-:-:S03]  /*9950*/  SEL R63, RZ, 0x1000000, P2 ;  /* 0x01000000ff3f7807 */ /* 0x000fc60001000000 */
[----:B------:R-:W-:Y:S01]  /*9960*/  FMUL.FTZ R57, R57, R198 ;  /* 0x000000c639397220 */ /* 0x000fe20000410000 */
[----:B------:R-:W-:Y:S01]  /*9970*/  LOP3.LUT P6, RZ, R117, 0x8, RZ, 0xc0, !PT ;  /* 0x0000000875ff7812 */ /* 0x000fe200078cc0ff */
[----:B------:R-:W-:Y:S01]  /*9980*/  IMAD.WIDE.U32 R50, R50, 0x100, RZ ;  /* 0x0000010032327825 */ /* 0x000fe200078e00ff */
[----:B------:R-:W-:Y:S02]  /*9990*/  LOP3.LUT R111, R111, R63, R58, 0xfe, !PT ;  /* 0x0000003f6f6f7212 */ /* 0x000fe400078efe3a */
[----:B------:R-:W-:Y:S01]  /*99a0*/  FSEL R57, R57, RZ, !P2 ;  /* 0x000000ff39397208 */ /* 0x000fe20005000000 */
[----:B------:R-:W-:Y:S01]  /*99b0*/  IMAD.U32 R56, R56, 0x10000, RZ ;  /* 0x0001000038387824 */ /* 0x000fe200078e00ff */
[----:B------:R-:W-:Y:S02]  /*99c0*/  LOP3.LUT R52, R50, R54, R52, 0xfe, !PT ;  /* 0x0000003632347212 */ /* 0x000fe400078efe34 */
[----:B------:R-:W-:Y:S01]  /*99d0*/  SEL R54, RZ, 0x1, P3 ;  /* 0x00000001ff367807 */ /* 0x000fe20001800000 */
[----:B------:R-:W-:Y:S01]  /*99e0*/  FMUL.FTZ R63, R57, R56 ;  /* 0x00000038393f7220 */ /* 0x000fe20000410000 */
[----:B------:R-:W-:Y:S01]  /*99f0*/  SEL R59, RZ, 0x1, P6 ;  /* 0x00000001ff3b7807 */ /* 0x000fe20003000000 */
[----:B------:R-:W-:Y:S01]  /*9a00*/  IMAD.WIDE.U32 R56, R203, 0x20, R150 ;  /* 0x00000020cb387825 */ /* 0x000fe200078e0096 */
[----:B------:R-:W-:-:S03]  /*9a10*/  IADD3 R205, R197, 0x60, RZ ;  /* 0x00000060c5cd7810 */ /* 0x000fc60007ffe0ff */
        /* <DEDUP_REMOVED lines=25> */
.L_x_14389:
[----:B------:R-:W-:-:S07]  /*9bb0*/  IMAD.MOV.U32 R111, RZ, RZ, R190 ;  /* 0x000000ffff6f7224 */ /* 0x000fce00078e00be */
.L_x_14390:
[----:B------:R-:W-:Y:S05]  /*9bc0*/  BSYNC B0 ;  /* 0x0000000000007941 */ /* 0x000fea0003800000 */
.L_x_14388:
        /* <DEDUP_REMOVED lines=16> */
.L_x_14394:
[----:B------:R-:W-:Y:S05]  /*9cd0*/  BSYNC B1 ;  /* 0x0000000000017941 */ /* 0x000fea0003800000 */
.L_x_14393:
        /* <DEDUP_REMOVED lines=43> */
.L_x_14392:
[----:B------:R-:W-:Y:S05]  /*9f90*/  BSYNC B0 ;  /* 0x0000000000007941 */ /* 0x000fea0003800000 */
.L_x_14391:
        /* <DEDUP_REMOVED lines=25> */
.L_x_14396:
[----:B------:R-:W-:-:S07]  /*a130*/  IMAD.MOV.U32 R57, RZ, RZ, R190 ;  /* 0x000000ffff397224 */ /* 0x000fce00078e00be */
.L_x_14397:
[----:B------:R-:W-:Y:S05]  /*a140*/  BSYNC B0 ;  /* 0x0000000000007941 */ /* 0x000fea0003800000 */
.L_x_14395:
        /* <DEDUP_REMOVED lines=16> */
.L_x_14401:
[----:B------:R-:W-:Y:S05]  /*a250*/  BSYNC B1 ;  /* 0x0000000000017941 */ /* 0x000fea0003800000 */
.L_x_14400:
        /* <DEDUP_REMOVED lines=43> */
.L_x_14399:
[----:B------:R-:W-:Y:S05]  /*a510*/  BSYNC B0 ;  /* 0x0000000000007941 */ /* 0x000fea0003800000 */
.L_x_14398:
        /* <DEDUP_REMOVED lines=25> */
.L_x_14403:
[----:B------:R-:W-:-:S07]  /*a6b0*/  IMAD.MOV.U32 R48, RZ, RZ, R190 ;  /* 0x000000ffff307224 */ /* 0x000fce00078e00be */
.L_x_14404:
[----:B------:R-:W-:Y:S05]  /*a6c0*/  BSYNC B0 ;  /* 0x0000000000007941 */ /* 0x000fea0003800000 */
.L_x_14402:
        /* <DEDUP_REMOVED lines=16> */
.L_x_14408:
[----:B------:R-:W-:Y:S05]  /*a7d0*/  BSYNC B1 ;  /* 0x0000000000017941 */ /* 0x000fea0003800000 */
.L_x_14407:
        /* <DEDUP_REMOVED lines=43> */
.L_x_14406:
[----:B------:R-:W-:Y:S05]  /*aa90*/  BSYNC B0 ;  /* 0x0000000000007941 */ /* 0x000fea0003800000 */
.L_x_14405:
        /* <DEDUP_REMOVED lines=25> */
.L_x_14410:
[----:B------:R-:W-:-:S07]  /*ac30*/  IMAD.MOV.U32 R158, RZ, RZ, R190 ;  /* 0x000000ffff9e7224 */ /* 0x000fce00078e00be */
.L_x_14411:
[----:B------:R-:W-:Y:S05]  /*ac40*/  BSYNC B0 ;  /* 0x0000000000007941 */ /* 0x000fea0003800000 */
.L_x_14409:
        /* <DEDUP_REMOVED lines=16> */
.L_x_14415:
[----:B------:R-:W-:Y:S05]  /*ad50*/  BSYNC B1 ;  /* 0x0000000000017941 */ /* 0x000fea0003800000 */
.L_x_14414:
        /* <DEDUP_REMOVED lines=43> */
.L_x_14413:
[----:B------:R-:W-:Y:S05]  /*b010*/  BSYNC B0 ;  /* 0x0000000000007941 */ /* 0x000fea0003800000 */
.L_x_14412:
        /* <DEDUP_REMOVED lines=23> */
.L_x_14417:
[----:B------:R-:W-:-:S07]  /*b190*/  IMAD.MOV.U32 R158, RZ, RZ, R190 ;  /* 0x000000ffff9e7224 */ /* 0x000fce00078e00be */
.L_x_14418:
[----:B------:R-:W-:Y:S05]  /*b1a0*/  BSYNC B0 ;  /* 0x0000000000007941 */ /* 0x000fea0003800000 */
.L_x_14416:
        /* <DEDUP_REMOVED lines=16> */
.L_x_14422:
[----:B------:R-:W-:Y:S05]  /*b2b0*/  BSYNC B1 ;  /* 0x0000000000017941 */ /* 0x000fea0003800000 */
.L_x_14421:
        /* <DEDUP_REMOVED lines=43> */
.L_x_14420:
[----:B------:R-:W-:Y:S05]  /*b570*/  BSYNC B0 ;  /* 0x0000000000007941 */ /* 0x000fea0003800000 */
.L_x_14419:
        /* <DEDUP_REMOVED lines=23> */
.L_x_14424:
[----:B------:R-:W-:-:S07]  /*b6f0*/  IMAD.MOV.U32 R53, RZ, RZ, R190 ;  /* 0x000000ffff357224 */ /* 0x000fce00078e00be */
.L_x_14425:
[----:B------:R-:W-:Y:S05]  /*b700*/  BSYNC B0 ;  /* 0x0000000000007941 */ /* 0x000fea0003800000 */
.L_x_14423:
        /* <DEDUP_REMOVED lines=16> */
.L_x_14429:
[----:B------:R-:W-:Y:S05]  /*b810*/  BSYNC B1 ;  /* 0x0000000000017941 */ /* 0x000fea0003800000 */
.L_x_14428:
        /* <DEDUP_REMOVED lines=43> */
.L_x_14427:
[----:B------:R-:W-:Y:S05]  /*bad0*/  BSYNC B0 ;  /* 0x0000000000007941 */ /* 0x000fea0003800000 */
.L_x_14426:
        /* <DEDUP_REMOVED lines=23> */
.L_x_14431:
[----:B------:R-:W-:-:S07]  /*bc50*/  IMAD.MOV.U32 R50, RZ, RZ, R190 ;  /* 0x000000ffff327224 */ /* 0x000fce00078e00be */
.L_x_14432:
[----:B------:R-:W-:Y:S05]  /*bc60*/  BSYNC B0 ;  /* 0x0000000000007941 */ /* 0x000fea0003800000 */
.L_x_14430:
        /* <DEDUP_REMOVED lines=16> */
.L_x_14436:
[----:B------:R-:W-:Y:S05]  /*bd70*/  BSYNC B1 ;  /* 0x0000000000017941 */ /* 0x000fea0003800000 */
.L_x_14435:
        /* <DEDUP_REMOVED lines=43> */
.L_x_14434:
[----:B------:R-:W-:Y:S05]  /*c030*/  BSYNC B0 ;  /* 0x0000000000007941 */ /* 0x000fea0003800000 */
.L_x_14433:
[----:B------:R-:W-:Y:S01]  /*c040*/  I2FP.F32.U32 R49, R50 ;  /* 0x0000003200317245 */ /* 0x000fe20000201000 */
[----:B------:R-:W-:Y:S01]  /*c050*/  IMAD.U32 R55, R51, 0x10000, RZ ;  /* 0x0001000033377824 */ /* 0x000fe200078e00ff */
[C---:B------:R-:W-:Y:S01]  /*c060*/  ISETP.NE.AND P6, PT, R48.reuse, 0x1, PT ;  /* 0x000000013000780c */ /* 0x040fe20003fc5270 */
[----:B------:R-:W-:Y:S01]  /*c070*/  BSSY B0, `(.L_x_14437) ;  /* 0x0000015000007945 */ /* 0x000fe20003800000 */
[----:B------:R-:W-:Y:S01]  /*c080*/  SHF.L.U32 R54, R95, 0x10, RZ ;  /* 0x000000105f367819 */ /* 0x000fe200000006ff */
        /* <DEDUP_REMOVED lines=18> */
.L_x_14438:
[----:B------:R-:W-:-:S07]  /*c1b0*/  IMAD.MOV.U32 R194, RZ, RZ, R190 ;  /* 0x000000ffffc27224 */ /* 0x000fce00078e00be */
.L_x_14439:
[----:B------:R-:W-:Y:S05]  /*c1c0*/  BSYNC B0 ;  /* 0x0000000000007941 */ /* 0x000fea0003800000 */
.L_x_14437:
        /* <DEDUP_REMOVED lines=18> */
.L_x_14443:
[----:B------:R-:W-:Y:S05]  /*c2f0*/  BSYNC B1 ;  /* 0x0000000000017941 */ /* 0x000fea0003800000 */
.L_x_14442:
        /* <DEDUP_REMOVED lines=43> */
.L_x_14441:
[----:B------:R-:W-:Y:S05]  /*c5b0*/  BSYNC B0 ;  /* 0x0000000000007941 */ /* 0x000fea0003800000 */
.L_x_14440:
[----:B------:R-:W-:Y:S01]  /*c5c0*/  I2FP.F32.U32 R49, R194 ;  /* 0x000000c200317245 */ /* 0x000fe20000201000 */
[----:B------:R-:W-:Y:S01]  /*c5d0*/  IMAD.U32 R55, R55, 0x10000, RZ ;  /* 0x0001000037377824 */ /* 0x000fe200078e00ff */
[----:B------:R-:W-:Y:S01]  /*c5e0*/  SEL R202, RZ, 0x10000, P5 ;  /* 0x00010000ffca7807 */ /* 0x000fe20002800000 */
[----:B------:R-:W-:Y:S01]  /*c5f0*/  VIADD R199, R197, 0x80 ;  /* 0x00000080c5c77836 */ /* 0x000fe20000000000 */
[----:B------:R-:W-:Y:S01]  /*c600*/  SEL R165, RZ, 0x100, P4 ;  /* 0x00000100ffa57807 */ /* 0x000fe20002000000 */
[----:B------:R-:W-:Y:S01]  /*c610*/  FFMA.FTZ R49, R49, R192, 1.1641532182693481445e-10 ;  /* 0x2f00000031317423 */ /* 0x000fe200000100c0 */
[----:B------:R-:W-:Y:S01]  /*c620*/  LOP3.LUT P5, RZ, R117, 0x4, RZ, 0xc0, !PT ;  /* 0x0000000475ff7812 */ /* 0x000fe200078ac0ff */
[----:B------:R-:W-:Y:S01]  /*c630*/  FMUL.FTZ R55, R55, R200 ;  /* 0x000000c837377220 */ /* 0x000fe20000410000 */
[----:B------:R-:W-:Y:S01]  /*c640*/  LOP3.LUT P4, RZ, R117, 0x2, RZ, 0xc0, !PT ;  /* 0x0000000275ff7812 */ /* 0x000fe2000788c0ff */
[----:B------:R-:W-:Y:S01]  /*c650*/  IMAD.WIDE.U32 R108, R199, 0x10, R108 ;  /* 0x00000010c76c7825 */ /* 0x000fe200078e006c */
[----:B------:R-:W-:-:S03]  /*c660*/  SEL R158, RZ, 0x1, P2 ;  /* 0x00000001ff9e7807 */ /* 0x000fc60001000000 */
[----:B------:R-:W-:Y:S01]  /*c670*/  FMUL.FTZ R55, R55, R198 ;  /* 0x000000c637377220 */ /* 0x000fe20000410000 */
[----:B------:R-:W-:Y:S02]  /*c680*/  SEL R110, RZ, 0x1, P4 ;  /* 0x00000001ff6e7807 */ /* 0x000fe40002000000 */
[----:B------:R-:W-:Y:S01]  /*c690*/  SEL R50, RZ, 0x1, P5 ;  /* 0x00000001ff327807 */ /* 0x000fe20002800000 */
[----:B------:R-:W-:Y:S01]  /*c6a0*/  IMAD.WIDE.U32 R158, R158, 0x1000000, RZ ;  /* 0x010000009e9e7825 */ /* 0x000fe200078e00ff */
[----:B------:R-:W-:Y:S02]  /*c6b0*/  FSETP.GTU.FTZ.AND P2, PT, R49, R196, PT ;  /* 0x000000c43100720b */ /* 0x000fe40003f5c000 */
[----:B------:R-:W-:Y:S01]  /*c6c0*/  PRMT R161, R95, 0x7632, R161 ;  /* 0x000076325fa17816 */ /* 0x000fe200000000a1 */
[----:B------:R-:W-:Y:S01]  /*c6d0*/  IMAD.WIDE.U32 R110, R110, 0x10000, RZ ;  /* 0x000100006e6e7825 */ /* 0x000fe200078e00ff */
[----:B------:R-:W-:Y:S01]  /*c6e0*/  SEL R195, RZ, 0x1000000, P2 ;  /* 0x01000000ffc37807 */ /* 0x000fe20001000000 */
[----:B------:R-:W0:Y:S01]  /*c6f0*/  @P1 LDC.64 R48, c[0x0][0x230] ;  /* 0x00008c00ff301b82 */ /* 0x000e220000000a00 */
[----:B------:R-:W-:Y:S01]  /*c700*/  SHF.L.U32 R194, R161, 0x10, RZ ;  /* 0x00000010a1c27819 */ /* 0x000fe200000006ff */
[----:B------:R-:W-:Y:S01]  /*c710*/  IMAD.WIDE.U32 R50, R50, 0x100, RZ ;  /* 0x0000010032327825 */ /* 0x000fe200078e00ff */
[----:B------:R-:W-:-:S02]  /*c720*/  FSEL R55, R55, RZ, !P2 ;  /* 0x000000ff37377208 */ /* 0x000fc40005000000 */
[----:B------:R-:W-:Y:S02]  /*c730*/  LOP3.LUT R161, R165, R195, R202, 0xfe, !PT ;  /* 0x000000c3a5a17212 */ /* 0x000fe400078efeca */
[----:B------:R-:W-:Y:S01]  /*c740*/  LOP3.LUT R50, R50, R158, R110, 0xfe, !PT ;  /* 0x0000009e32327212 */ /* 0x000fe200078efe6e */
[----:B------:R-:W-:Y:S01]  /*c750*/  FMUL.FTZ R55, R55, R194 ;  /* 0x000000c237377220 */ /* 0x000fe20000410000 */
[----:B------:R-:W-:Y:S01]  /*c760*/  SEL R158, RZ, 0x1, P3 ;  /* 0x00000001ff9e7807 */ /* 0x000fe20001800000 */
[----:B------:R-:W-:Y:S01]  /*c770*/  IMAD.WIDE.U32 R194, R205, 0x20, R150 ;  /* 0x00000020cdc27825 */ /* 0x000fe200078e0096 */
[----:B------:R-:W-:-:S03]  /*c780*/  LOP3.LUT P6, RZ, R117, 0x8, RZ, 0xc0, !PT ;  /* 0x0000000875ff7812 */ /* 0x000fc600078cc0ff */
[----:B------:R-:W-:Y:S01]  /*c790*/  @P0 FADD.FTZ R55, R87, R55 ;  /* 0x0000003757370221 */ /* 0x000fe20000010000 */
[----:B------:R-:W-:Y:S02]  /*c7a0*/  LOP3.LUT R159, R159, R161, R158, 0xfe, !PT ;  /* 0x000000a19f9f7212 */ /* 0x000fe400078efe9e */
[----:B------:R-:W-:Y:S01]  /*c7b0*/  SEL R163, RZ, 0x1, P6 ;  /* 0x00000001ffa37807 */ /* 0x000fe20003000000 */
[----:B------:R1:W-:Y:S01]  /*c7c0*/  STG.E.128 desc[UR4][R194.64], R56 ;  /* 0x00000038c2007986 */ /* 0x0003e2000c101d04 */
[----:B------:R-:W-:Y:S01]  /*c7d0*/  LOP3.LUT R51, R51, R159, R111, 0xfe, !PT ;  /* 0x0000009f33337212 */ /* 0x000fe200078efe6f */
[----:B------:R-:W-:Y:S01]  /*c7e0*/  IMAD.WIDE.U32 R158, R205, 0x8, R152 ;  /* 0x00000008cd9e7825 */ /* 0x000fe200078e0098 */
[----:B------:R-:W-:Y:S01]  /*c7f0*/  LOP3.LUT R50, R50, R163, RZ, 0xfc, !PT ;  /* 0x000000a332327212 */ /* 0x000fe200078efcff */
[----:B------:R1:W-:Y:S04]  /*c800*/  STG.E.128 desc[UR4][R194.64+0x10], R52 ;  /* 0x00001034c2007986 */ /* 0x0003e8000c101d04 */
[----:B------:R1:W-:Y:S01]  /*c810*/  STG.E.64 desc[UR4][R158.64], R50 ;  /* 0x000000329e007986 */ /* 0x0003e2000c101b04 */
[----:B0-----:R-:W-:-:S03]  /*c820*/  @P1 IMAD.WIDE.U32 R48, R199, 0x20, R48 ;  /* 0x00000020c7301825 */ /* 0x001fc600078e0030 */
[----:B------:R-:W5:Y:S04]  /*c830*/  LDG.E.128 R108, desc[UR4][R108.64] ;  /* 0x000000046c6c7981 */ /* 0x000f68000c1e1d00 */
[----:B------:R1:W5:Y:S04]  /*c840*/  @P1 LDG.E.128 R88, desc[UR4][R48.64] ;  /* 0x0000000430581981 */ /* 0x000368000c1e1d00 */
        /* <DEDUP_REMOVED lines=13> */
.L_x_14445:
[----:B------:R-:W-:-:S07]  /*c920*/  MOV R194, R190 ;  /* 0x000000be00c27202 */ /* 0x000fce0000000f00 */
.L_x_14446:
[----:B------:R-:W-:Y:S05]  /*c930*/  BSYNC B0 ;  /* 0x0000000000007941 */ /* 0x000fea0003800000 */
.L_x_14444:
        /* <DEDUP_REMOVED lines=16> */
.L_x_14450:
[----:B------:R-:W-:Y:S05]  /*ca40*/  BSYNC B1 ;  /* 0x0000000000017941 */ /* 0x000fea0003800000 */
.L_x_14449:
        /* <DEDUP_REMOVED lines=42> */
[----:B------:R-:W-:-:S07]  /*ccf0*/  IMAD.MOV.U32 R161, RZ, RZ, RZ ;  /* 0x000000ffffa17224 */ /* 0x000fce00078e00ff */
.L_x_14448:
[----:B------:R-:W-:Y:S05]  /*cd00*/  BSYNC B0 ;  /* 0x0000000000007941 */ /* 0x000fea0003800000 */
.L_x_14447:
[----:B------:R-:W-:Y:S01]  /*cd10*/  I2FP.F32.U32 R49, R194 ;  /* 0x000000c200317245 */ /* 0x000fe20000201000 */
[----:B------:R-:W-:Y:S01]  /*cd20*/  BSSY B0, `(.L_x_14451) ;  /* 0x0000018000007945 */ /* 0x000fe20003800000 */
[C---:B-----5:R-:W-:Y:S01]  /*cd30*/  SHF.L.U32 R51, R108.reuse, 0x10, RZ ;  /* 0x000000106c337819 */ /* 0x060fe200000006ff */
[----:B------:R-:W-:Y:S01]  /*cd40*/  VIADD R50, R161, 0x1 ;  /* 0x00000001a1327836 */ /* 0x000fe20000000000 */
[----:B------:R-:W-:Y:S01]  /*cd50*/  LOP3.LUT R117, R117, 0xfffffffb, RZ, 0xc0, !PT ;  /* 0xfffffffb75757812 */ /* 0x000fe200078ec0ff */
[----:B------:R-:W-:Y:S01]  /*cd60*/  FFMA.FTZ R49, R49, R192, 1.1641532182693481445e-10 ;  /* 0x2f00000031317423 */ /* 0x000fe200000100c0 */
[----:B------:R-:W-:Y:S01]  /*cd70*/  PRMT R108, R108, 0x7632, R108 ;  /* 0x000076326c6c7816 */ /* 0x000fe2000000006c */
[----:B------:R-:W-:-:S03]  /*cd80*/  FMUL.FTZ R51, R51, R200 ;  /* 0x000000c833337220 */ /* 0x000fc60000410000 */
        /* <DEDUP_REMOVED lines=16> */
.L_x_14452:
[----:B------:R-:W-:-:S07]  /*ce90*/  IMAD.MOV.U32 R49, RZ, RZ, R190 ;  /* 0x000000ffff317224 */ /* 0x000fce00078e00be */
.L_x_14453:
[----:B------:R-:W-:Y:S05]  /*cea0*/  BSYNC B0 ;  /* 0x0000000000007941 */ /* 0x000fea0003800000 */
.L_x_14451:
        /* <DEDUP_REMOVED lines=16> */
.L_x_14457:
[----:B------:R-:W-:Y:S05]  /*cfb0*/  BSYNC B1 ;  /* 0x0000000000017941 */ /* 0x000fea0003800000 */
.L_x_14456:
        /* <DEDUP_REMOVED lines=43> */
.L_x_14455:
[----:B------:R-:W-:Y:S05]  /*d270*/  BSYNC B0 ;  /* 0x0000000000007941 */ /* 0x000fea0003800000 */
.L_x_14454:
        /* <DEDUP_REMOVED lines=23> */
.L_x_14459:
[----:B------:R-:W-:-:S07]  /*d3f0*/  MOV R108, R190 ;  /* 0x000000be006c7202 */ /* 0x000fce0000000f00 */
.L_x_14460:
[----:B------:R-:W-:Y:S05]  /*d400*/  BSYNC B0 ;  /* 0x0000000000007941 */ /* 0x000fea0003800000 */
.L_x_14458:
        /* <DEDUP_REMOVED lines=16> */
.L_x_14464:
[----:B------:R-:W-:Y:S05]  /*d510*/  BSYNC B1 ;  /* 0x0000000000017941 */ /* 0x000fea0003800000 */
.L_x_14463:
        /* <DEDUP_REMOVED lines=43> */
.L_x_14462:
[----:B------:R-:W-:Y:S05]  /*d7d0*/  BSYNC B0 ;  /* 0x0000000000007941 */ /* 0x000fea0003800000 */
.L_x_14461:
        /* <DEDUP_REMOVED lines=8> */
[----:B------:R-:W-:-:S04]  /*d860*/  PRMT R51, R109, 0x7632, R51 ;  /* 0x000076326d337816 */ /* 0x000fc80000000033 */
        /* <DEDUP_REMOVED lines=13> */
.L_x_14466:
[----:B------:R-:W-:-:S07]  /*d940*/  IMAD.MOV.U32 R194, RZ, RZ, R190 ;  /* 0x000000ffffc27224 */ /* 0x000fce00078e00be */
.L_x_14467:
[----:B------:R-:W-:Y:S05]  /*d950*/  BSYNC B0 ;  /* 0x0000000000007941 */ /* 0x000fea0003800000 */
.L_x_14465:
        /* <DEDUP_REMOVED lines=16> */
.L_x_14471:
[----:B------:R-:W-:Y:S05]  /*da60*/  BSYNC B1 ;  /* 0x0000000000017941 */ /* 0x000fea0003800000 */
.L_x_14470:
        /* <DEDUP_REMOVED lines=43> */
.L_x_14469:
[----:B------:R-:W-:Y:S05]  /*dd20*/  BSYNC B0 ;  /* 0x0000000000007941 */ /* 0x000fea0003800000 */
.L_x_14468:
        /* <DEDUP_REMOVED lines=21> */
.L_x_14473:
[----:B------:R-:W-:-:S07]  /*de80*/  MOV R194, R190 ;  /* 0x000000be00c27202 */ /* 0x000fce0000000f00 */
.L_x_14474:
[----:B------:R-:W-:Y:S05]  /*de90*/  BSYNC B0 ;  /* 0x0000000000007941 */ /* 0x000fea0003800000 */
.L_x_14472:
        /* <DEDUP_REMOVED lines=16> */
.L_x_14478:
[----:B------:R-:W-:Y:S05]  /*dfa0*/  BSYNC B1 ;  /* 0x0000000000017941 */ /* 0x000fea0003800000 */
.L_x_14477:
        /* <DEDUP_REMOVED lines=43> */
.L_x_14476:
[----:B------:R-:W-:Y:S05]  /*e260*/  BSYNC B0 ;  /* 0x0000000000007941 */ /* 0x000fea0003800000 */
.L_x_14475:
        /* <DEDUP_REMOVED lines=22> */
.L_x_14480:
[----:B------:R-:W-:-:S07]  /*e3d0*/  IMAD.MOV.U32 R109, RZ, RZ, R190 ;  /* 0x000000ffff6d7224 */ /* 0x000fce00078e00be */
.L_x_14481:
[----:B------:R-:W-:Y:S05]  /*e3e0*/  BSYNC B0 ;  /* 0x0000000000007941 */ /* 0x000fea0003800000 */
.L_x_14479:
        /* <DEDUP_REMOVED lines=16> */
.L_x_14485:
[----:B------:R-:W-:Y:S05]  /*e4f0*/  BSYNC B1 ;  /* 0x0000000000017941 */ /* 0x000fea0003800000 */
.L_x_14484:
        /* <DEDUP_REMOVED lines=43> */
.L_x_14483:
[----:B------:R-:W-:Y:S05]  /*e7b0*/  BSYNC B0 ;  /* 0x0000000000007941 */ /* 0x000fea0003800000 */
.L_x_14482:
        /* <DEDUP_REMOVED lines=21> */
.L_x_14487:
[----:B------:R-:W-:-:S07]  /*e910*/  MOV R110, R190 ;  /* 0x000000be006e7202 */ /* 0x000fce0000000f00 */
.L_x_14488:
[----:B------:R-:W-:Y:S05]  /*e920*/  BSYNC B0 ;  /* 0x0000000000007941 */ /* 0x000fea0003800000 */
.L_x_14486:
        /* <DEDUP_REMOVED lines=16> */
.L_x_14492:
[----:B------:R-:W-:Y:S05]  /*ea30*/  BSYNC B1 ;  /* 0x0000000000017941 */ /* 0x000fea0003800000 */
.L_x_14491:
        /* <DEDUP_REMOVED lines=43> */
.L_x_14490:
[----:B------:R-:W-:Y:S05]  /*ecf0*/  BSYNC B0 ;  /* 0x0000000000007941 */ /* 0x000fea0003800000 */
.L_x_14489:
        /* <DEDUP_REMOVED lines=22> */
.L_x_14494:
[----:B------:R-:W-:-:S07]  /*ee60*/  IMAD.MOV.U32 R194, RZ, RZ, R190 ;  /* 0x000000ffffc27224 */ /* 0x000fce00078e00be */
.L_x_14495:
[----:B------:R-:W-:Y:S05]  /*ee70*/  BSYNC B0 ;  /* 0x0000000000007941 */ /* 0x000fea0003800000 */
.L_x_14493:
        /* <DEDUP_REMOVED lines=18> */
.L_x_14499:
[----:B------:R-:W-:Y:S05]  /*efa0*/  BSYNC B1 ;  /* 0x0000000000017941 */ /* 0x000fea0003800000 */
.L_x_14498:
        /* <DEDUP_REMOVED lines=43> */
.L_x_14497:
[----:B------:R-:W-:Y:S05]  /*f260*/  BSYNC B0 ;  /* 0x0000000000007941 */ /* 0x000fea0003800000 */
.L_x_14496:
[----:B------:R-:W-:Y:S01]  /*f270*/  FADD.FTZ R158, RZ, R80 ;  /* 0x00000050ff9e7221 */ /* 0x000fe20000010000 */
[----:B------:R-:W-:Y:S01]  /*f280*/  SEL R202, RZ, 0x10000, P5 ;  /* 0x00010000ffca7807 */ /* 0x000fe20002800000 */
[----:B------:R-:W-:Y:S01]  /*f290*/  IMAD.U32 R111, R111, 0x10000, RZ ;  /* 0x000100006f6f7824 */ /* 0x000fe200078e00ff */
[----:B------:R-:W-:Y:S01]  /*f2a0*/  LOP3.LUT P5, RZ, R117, 0x2, RZ, 0xc0, !PT ;  /* 0x0000000275ff7812 */ /* 0x000fe200078ac0ff */
[----:B------:R-:W-:Y:S01]  /*f2b0*/  FADD.FTZ R159, R81, R158 ;  /* 0x0000009e519f7221 */ /* 0x000fe20000010000 */
[----:B------:R-:W-:Y:S01]  /*f2c0*/  SEL R206, RZ, 0x1, P2 ;  /* 0x00000001ffce7807 */ /* 0x000fe20001000000 */
[----:B------:R-:W-:Y:S01]  /*f2d0*/  FMUL.FTZ R111, R111, R200 ;  /* 0x000000c86f6f7220 */ /* 0x000fe20000410000 */
[----:B------:R-:W-:Y:S01]  /*f2e0*/  SEL R195, RZ, 0x1, P1 ;  /* 0x00000001ffc37807 */ /* 0x000fe20000800000 */
[----:B------:R-:W-:Y:S01]  /*f2f0*/  FADD.FTZ R158, R82, R159 ;  /* 0x0000009f529e7221 */ /* 0x000fe20000010000 */
[----:B------:R-:W-:Y:S01]  /*f300*/  SEL R209, RZ, 0x100, P4 ;  /* 0x00000100ffd17807 */ /* 0x000fe20002000000 */
[----:B------:R-:W-:Y:S01]  /*f310*/  FMUL.FTZ R111, R111, R198 ;  /* 0x000000c66f6f7220 */ /* 0x000fe20000410000 */
[----:B------:R-:W-:-:S04]  /*f320*/  IMAD.WIDE.U32 R206, R206, 0x1000000, RZ ;  /* 0x01000000cece7825 */ /* 0x000fc800078e00ff */
[----:B------:R-:W-:Y:S01]  /*f330*/  FADD.FTZ R159, R83, R158 ;  /* 0x0000009e539f7221 */ /* 0x000fe20000010000 */
[----:B------:R-:W-:Y:S01]  /*f340*/  LOP3.LUT P6, RZ, R117, 0x4, RZ, 0xc0, !PT ;  /* 0x0000000475ff7812 */ /* 0x000fe200078cc0ff */
[----:B------:R-:W-:Y:S01]  /*f350*/  UMOV UR10, 0xffffffff ;  /* 0xffffffff000a7882 */ /* 0x000fe20000000000 */
[----:B------:R-:W-:-:S04]  /*f360*/  IMAD.WIDE.U32 R150, R199, 0x20, R150 ;  /* 0x00000020c7967825 */ /* 0x000fc800078e0096 */
[----:B------:R-:W-:Y:S01]  /*f370*/  FADD.FTZ R158, R76, R159 ;  /* 0x0000009f4c9e7221 */ /* 0x000fe20000010000 */
[----:B------:R-:W-:Y:S01]  /*f380*/  SEL R165, RZ, 0x1, P6 ;  /* 0x00000001ffa57807 */ /* 0x000fe20003000000 */
[----:B------:R-:W-:-:S04]  /*f390*/  IMAD.WIDE.U32 R152, R199, 0x8, R152 ;  /* 0x00000008c7987825 */ /* 0x000fc800078e0098 */
        /* <DEDUP_REMOVED lines=21> */
[----:B------:R-:W-:Y:S01]  /*f4f0*/  I2FP.F32.U32 R159, R194 ;  /* 0x000000c2009f7245 */ /* 0x000fe20000201000 */
[----:B------:R-:W-:-:S04]  /*f500*/  IMAD.WIDE.U32 R194, R195, 0x10000, RZ ;  /* 0x00010000c3c27825 */ /* 0x000fc800078e00ff */
[----:B------:R-:W-:Y:S01]  /*f510*/  FADD.FTZ R163, R57, R158 ;  /* 0x0000009e39a37221 */ /* 0x000fe20000010000 */
[----:B------:R-:W-:-:S03]  /*f520*/  FFMA.FTZ R159, R159, R192, 1.1641532182693481445e-10 ;  /* 0x2f0000009f9f7423 */ /* 0x000fc600000100c0 */
[----:B------:R-:W-:Y:S02]  /*f530*/  FADD.FTZ R158, R58, R163 ;  /* 0x000000a33a9e7221 */ /* 0x000fe40000010000 */
[----:B------:R-:W-:Y:S02]  /*f540*/  FSETP.GTU.FTZ.AND P1, PT, R159, R196, PT ;  /* 0x000000c49f00720b */ /* 0x000fe40003f3c000 */
[----:B------:R-:W-:Y:S01]  /*f550*/  FADD.FTZ R163, R59, R158 ;  /* 0x0000009e3ba37221 */ /* 0x000fe20000010000 */
[----:B------:R-:W-:Y:S02]  /*f560*/  SEL R158, RZ, 0x1, P5 ;  /* 0x00000001ff9e7807 */ /* 0x000fe40002800000 */
[----:B------:R-:W-:Y:S01]  /*f570*/  SEL R198, RZ, 0x1000000, P1 ;  /* 0x01000000ffc67807 */ /* 0x000fe20000800000 */
[----:B------:R-:W-:Y:S02]  /*f580*/  FADD.FTZ R192, R52, R163 ;  /* 0x000000a334c07221 */ /* 0x000fe40000010000 */
[----:B------:R-:W-:Y:S01]  /*f590*/  IMAD.WIDE.U32 R158, R158, 0x100, RZ ;  /* 0x000001009e9e7825 */ /* 0x000fe200078e00ff */
[----:B------:R-:W-:-:S03]  /*f5a0*/  LOP3.LUT R209, R209, R198, R202, 0xfe, !PT ;  /* 0x000000c6d1d17212 */ /* 0x000fc600078efeca */
[----:B------:R-:W-:Y:S01]  /*f5b0*/  FADD.FTZ R163, R53, R192 ;  /* 0x000000c035a37221 */ /* 0x000fe20000010000 */
[----:B------:R-:W-:Y:S02]  /*f5c0*/  FSEL R192, R111, RZ, !P1 ;  /* 0x000000ff6fc07208 */ /* 0x000fe40004800000 */
[----:B------:R-:W-:Y:S01]  /*f5d0*/  LOP3.LUT R158, R158, R206, R194, 0xfe, !PT ;  /* 0x000000ce9e9e7212 */ /* 0x000fe200078efec2 */
[----:B------:R-:W-:Y:S01]  /*f5e0*/  FADD.FTZ R196, R54, R163 ;  /* 0x000000a336c47221 */ /* 0x000fe20000010000 */
[----:B------:R-:W-:Y:S01]  /*f5f0*/  SEL R206, RZ, 0x1, P3 ;  /* 0x00000001ffce7807 */ /* 0x000fe20001800000 */
[----:B------:R-:W-:Y:S01]  /*f600*/  FMUL.FTZ R111, R171, R192 ;  /* 0x000000c0ab6f7220 */ /* 0x000fe20000410000 */
[----:B------:R-:W-:Y:S01]  /*f610*/  LOP3.LUT R158, R158, R165, RZ, 0xfc, !PT ;  /* 0x000000a59e9e7212 */ /* 0x000fe200078efcff */
[----:B------:R-:W-:Y:S01]  /*f620*/  FADD.FTZ R163, R55, R196 ;  /* 0x000000c437a37221 */ /* 0x000fe20000010000 */
[----:B------:R-:W-:Y:S01]  /*f630*/  LOP3.LUT R207, R207, R209, R206, 0xfe, !PT ;  /* 0x000000d1cfcf7212 */ /* 0x000fe200078efece */
[----:B------:R-:W-:Y:S01]  /*f640*/  @P0 FADD.FTZ R111, R87, R111 ;  /* 0x0000006f576f0221 */ /* 0x000fe20000010000 */
[----:B------:R-:W-:Y:S01]  /*f650*/  ISETP.NE.AND P0, PT, R116, RZ, PT ;  /* 0x000000ff7400720c */ /* 0x000fe20003f05270 */
[----:B------:R-:W-:Y:S01]  /*f660*/  FADD.FTZ R192, R48, R163 ;  /* 0x000000a330c07221 */ /* 0x000fe20000010000 */
[----:B------:R-:W-:-:S02]  /*f670*/  LOP3.LUT R159, R159, R207, R195, 0xfe, !PT ;  /* 0x000000cf9f9f7212 */ /* 0x000fc400078efec3 */
        /* <DEDUP_REMOVED lines=111> */
.L_x_14513:
[----:B------:R-:W-:Y:S01]  /*fd70*/  LOP3.LUT P1, RZ, R117, 0x20, RZ, 0xc0, !PT ;  /* 0x0000002075ff7812 */ /* 0x000fe2000782c0ff */
[----:B-1----:R-:W-:-:S03]  /*fd80*/  FADD.FTZ R163, R192, R163 ;  /* 0x000000a3c0a37221 */ /* 0x002fc60000010000 */
[----:B------:R-:W-:Y:S01]  /*fd90*/  FSEL R153, R151, RZ, !P1 ;  /* 0x000000ff97997208 */ /* 0x000fe20004800000 */
[----:B------:R-:W-:-:S04]  /*fda0*/  FFMA.FTZ R152, R163, R152, UR6 ;  /* 0x00000006a3987e23 */ /* 0x000fc80008010098 */
[--C-:B------:R-:W-:Y:S01]  /*fdb0*/  FADD.FTZ R210, R76, -R153.reuse ;  /* 0x800000994cd27221 */ /* 0x100fe20000010000 */
[--C-:B------:R-:W-:Y:S01]  /*fdc0*/  FADD.FTZ R76, R72, -R153.reuse ;  /* 0x80000099484c7221 */ /* 0x100fe20000010000 */
[----:B------:R-:W-:Y:S01]  /*fdd0*/  FMUL.FTZ R72, R151, R151 ;  /* 0x0000009797487220 */ /* 0x000fe20000410000 */
[--C-:B------:R-:W-:Y:S01]  /*fde0*/  FADD.FTZ R212, R77, -R153.reuse ;  /* 0x800000994dd47221 */ /* 0x100fe20000010000 */
[--C-:B------:R-:W-:Y:S01]  /*fdf0*/  FADD.FTZ R214, R78, -R153.reuse ;  /* 0x800000994ed67221 */ /* 0x100fe20000010000 */
[--C-:B------:R-:W-:Y:S01]  /*fe00*/  FADD.FTZ R216, R79, -R153.reuse ;  /* 0x800000994fd87221 */ /* 0x100fe20000010000 */
[--C-:B------:R-:W-:Y:S01]  /*fe10*/  FADD.FTZ R77, R73, -R153.reuse ;  /* 0x80000099494d7221 */ /* 0x100fe20000010000 */
[--C-:B------:R-:W-:Y:S01]  /*fe20*/  FADD.FTZ R78, R68, -R153.reuse ;  /* 0x80000099444e7221 */ /* 0x100fe20000010000 */
[--C-:B------:R-:W-:Y:S01]  /*fe30*/  FADD.FTZ R79, R69, -R153.reuse ;  /* 0x80000099454f7221 */ /* 0x100fe20000010000 */
[----:B------:R-:W-:Y:S01]  /*fe40*/  FSEL R73, R72, RZ, P1 ;  /* 0x000000ff48497208 */ /* 0x000fe20000800000 */
[----:B------:R-:W1:Y:S01]  /*fe50*/  @!P0 LDC.64 R68, c[0x0][0x250] ;  /* 0x00009400ff448b82 */ /* 0x000e620000000a00 */
[--C-:B------:R-:W-:Y:S01]  /*fe60*/  FADD.FTZ R208, R83, -R153.reuse ;  /* 0x8000009953d07221 */ /* 0x100fe20000010000 */
[--C-:B------:R-:W-:Y:S01]  /*fe70*/  FADD.FTZ R194, R48, -R153.reuse ;  /* 0x8000009930c27221 */ /* 0x100fe20000010000 */
[----:B------:R-:W-:Y:S01]  /*fe80*/  FADD.FTZ R196, R49, -R153 ;  /* 0x8000009931c47221 */ /* 0x000fe20000010000 */
[----:B------:R-:W-:Y:S01]  /*fe90*/  FADD.FTZ R73, R152, R73 ;  /* 0x0000004998497221 */ /* 0x000fe20000010000 */
[--C-:B------:R-:W-:Y:S01]  /*fea0*/  FADD.FTZ R202, R80, -R153.reuse ;  /* 0x8000009950ca7221 */ /* 0x100fe20000010000 */
[--C-:B------:R-:W-:Y:S01]  /*feb0*/  FADD.FTZ R204, R81, -R153.reuse ;  /* 0x8000009951cc7221 */ /* 0x100fe20000010000 */
[--C-:B------:R-:W-:Y:S01]  /*fec0*/  FADD.FTZ R206, R82, -R153.reuse ;  /* 0x8000009952ce7221 */ /* 0x100fe20000010000 */
[----:B------:R2:W3:Y:S01]  /*fed0*/  MUFU.RSQ R83, R73 ;  /* 0x0000004900537308 */ /* 0x0004e20000001400 */
[----:B------:R-:W4:Y:S01]  /*fee0*/  @!P0 LDC.64 R48, c[0x0][0x258] ;  /* 0x00009600ff308b82 */ /* 0x000f220000000a00 */
[--C-:B------:R-:W-:Y:S01]  /*fef0*/  FADD.FTZ R81, R57, -R153.reuse ;  /* 0x8000009939517221 */ /* 0x100fe20000010000 */
[--C-:B------:R-:W-:Y:S01]  /*ff00*/  FADD.FTZ R82, R59, -R153.reuse ;  /* 0x800000993b527221 */ /* 0x100fe20000010000 */
[--C-:B------:R-:W-:Y:S01]  /*ff10*/  FADD.FTZ R152, R53, -R153.reuse ;  /* 0x8000009935987221 */ /* 0x100fe20000010000 */
[--C-:B0-----:R-:W-:Y:S01]  /*ff20*/  FADD.FTZ R192, R55, -R153.reuse ;  /* 0x8000009937c07221 */ /* 0x101fe20000010000 */
[--C-:B------:R-:W-:Y:S01]  /*ff30*/  FADD.FTZ R198, R51, -R153.reuse ;  /* 0x8000009933c67221 */ /* 0x100fe20000010000 */
[--C-:B------:R-:W-:Y:S01]  /*ff40*/  FADD.FTZ R158, R54, -R153.reuse ;  /* 0x80000099369e7221 */ /* 0x100fe20000010000 */
[--C-:B------:R-:W-:Y:S01]  /*ff50*/  FADD.FTZ R150, R52, -R153.reuse ;  /* 0x8000009934967221 */ /* 0x100fe20000010000 */
[--C-:B------:R-:W-:Y:S01]  /*ff60*/  FADD.FTZ R80, R56, -R153.reuse ;  /* 0x8000009938507221 */ /* 0x100fe20000010000 */
[----:B------:R-:W-:Y:S01]  /*ff70*/  LEA R56, P1, R197, UR8, 0x4 ;  /* 0x00000008c5387c11 */ /* 0x000fe2000f8220ff */
[--C-:B------:R-:W-:Y:S01]  /*ff80*/  FADD.FTZ R71, R71, -R153.reuse ;  /* 0x8000009947477221 */ /* 0x100fe20000010000 */
[--C-:B------:R-:W-:Y:S01]  /*ff90*/  FADD.FTZ R64, R64, -R153.reuse ;  /* 0x8000009940407221 */ /* 0x100fe20000010000 */
[--C-:B------:R-:W-:Y:S01]  /*ffa0*/  FADD.FTZ R65, R65, -R153.reuse ;  /* 0x8000009941417221 */ /* 0x100fe20000010000 */
[----:B------:R-:W-:Y:S01]  /*ffb0*/  FADD.FTZ R66, R66, -R153 ;  /* 0x8000009942427221 */ /* 0x000fe20000010000 */
[----:B--2---:R-:W0:Y:S01]  /*ffc0*/  LDC.64 R72, c[0x0][0x2b8] ;  /* 0x0000ae00ff487b82 */ /* 0x004e220000000a00 */
[----:B-1----:R-:W-:-:S04]  /*ffd0*/  @!P0 IMAD.WIDE R68, R115, 0x4, R68 ;  /* 0x0000000473448825 */ /* 0x002fc800078e0244 */
[C---:B---3--:R-:W-:Y:S01]  /*ffe0*/  FMUL.FTZ R210, R83.reuse, R210 ;  /* 0x000000d253d27220 */ /* 0x048fe20000410000 */
        /* <DEDUP_REMOVED lines=16> */
[----:B----4-:R-:W-:Y:S01]  /*100f0*/  @!P0 IMAD.WIDE R48, R115, 0x4, R48 ;  /* 0x0000000473308825 */ /* 0x010fe200078e0230 */
[----:B------:R-:W-:-:S03]  /*10100*/  LEA.HI.X R57, R197, UR9, RZ, 0x4, P1 ;  /* 0x00000009c5397c11 */ /* 0x000fc600088f24ff */
[----:B------:R-:W-:Y:S01]  /*10110*/  FMUL.FTZ R65, R83, R65 ;  /* 0x0000004153417220 */ /* 0x000fe20000410000 */
[----:B-1----:R-:W-:Y:S01]  /*10120*/  FFMA.FTZ R68, R55, R175, R136 ;  /* 0x000000af37447223 */ /* 0x002fe20000010088 */
[----:B------:R-:W-:Y:S01]  /*10130*/  F2FP.BF16.F32.PACK_AB R55, R216, R59 ;  /* 0x0000003bd837723e */ /* 0x000fe200000010ff */
[----:B------:R-:W-:Y:S01]  /*10140*/  @!P0 STG.E desc[UR4][R48.64], R83 ;  /* 0x0000005330008986 */ /* 0x000fe2000c101904 */
[----:B------:R-:W-:Y:S01]  /*10150*/  F2FP.BF16.F32.PACK_AB R52, R51, R52 ;  /* 0x000000343334723e */ /* 0x000fe200000010ff */
[----:B------:R-:W-:Y:S01]  /*10160*/  FFMA.FTZ R65, R65, R183, R144 ;  /* 0x000000b741417223 */ /* 0x000fe20000010090 */
[----:B------:R-:W-:Y:S01]  /*10170*/  F2FP.BF16.F32.PACK_AB R53, R68, R53 ;  /* 0x000000354435723e */ /* 0x000fe200000010ff */
[C---:B------:R-:W-:Y:S01]  /*10180*/  FMUL.FTZ R68, R83.reuse, R71 ;  /* 0x0000004753447220 */ /* 0x040fe20000410000 */
[C---:B------:R-:W-:Y:S01]  /*10190*/  FMUL.FTZ R71, R83.reuse, R64 ;  /* 0x0000004053477220 */ /* 0x040fe20000410000 */
[----:B------:R-:W-:Y:S01]  /*101a0*/  FMUL.FTZ R64, R83, R66 ;  /* 0x0000004253407220 */ /* 0x000fe20000410000 */
        /* <DEDUP_REMOVED lines=8> */
[C---:B------:R-:W-:Y:S01]  /*10230*/  FMUL.FTZ R59, R83.reuse, R74 ;  /* 0x0000004a533b7220 */ /* 0x040fe20000410000 */
[--C-:B------:R-:W-:Y:S01]  /*10240*/  FADD.FTZ R58, R58, -R153.reuse ;  /* 0x800000993a3a7221 */ /* 0x100fe20000010000 */
[C---:B------:R-:W-:Y:S01]  /*10250*/  FMUL.FTZ R74, R83.reuse, R75 ;  /* 0x0000004b534a7220 */ /* 0x040fe20000410000 */
[C---:B------:R-:W-:Y:S01]  /*10260*/  FMUL.FTZ R70, R83.reuse, R70 ;  /* 0x0000004653467220 */ /* 0x040fe20000410000 */
[----:B------:R-:W-:Y:S01]  /*10270*/  FMUL.FTZ R75, R83, R60 ;  /* 0x0000003c534b7220 */ /* 0x000fe20000410000 */
[--C-:B------:R-:W-:Y:S01]  /*10280*/  FADD.FTZ R67, R67, -R153.reuse ;  /* 0x8000009943437221 */ /* 0x100fe20000010000 */
[C---:B------:R-:W-:Y:S01]  /*10290*/  FMUL.FTZ R61, R83.reuse, R61 ;  /* 0x0000003d533d7220 */ /* 0x040fe20000410000 */
[C---:B------:R-:W-:Y:S01]  /*102a0*/  FMUL.FTZ R62, R83.reuse, R62 ;  /* 0x0000003e533e7220 */ /* 0x040fe20000410000 */
[C---:B------:R-:W-:Y:S01]  /*102b0*/  FMUL.FTZ R60, R83.reuse, R63 ;  /* 0x0000003f533c7220 */ /* 0x040fe20000410000 */
[----:B------:R-:W-:Y:S01]  /*102c0*/  FMUL.FTZ R63, R83, R80 ;  /* 0x00000050533f7220 */ /* 0x000fe20000410000 */
[----:B------:R-:W-:Y:S01]  /*102d0*/  FADD.FTZ R50, R50, -R153 ;  /* 0x8000009932327221 */ /* 0x000fe20000010000 */
[----:B-1----:R-:W-:Y:S01]  /*102e0*/  FFMA.FTZ R52, R71, R119, R26 ;  /* 0x0000007747347223 */ /* 0x002fe2000001001a */
[----:B------:R-:W-:Y:S01]  /*102f0*/  FFMA.FTZ R53, R64, R118, R25 ;  /* 0x0000007640357223 */ /* 0x000fe20000010019 */
[--C-:B------:R-:W-:Y:S01]  /*10300*/  FADD.FTZ R108, R108, -R153.reuse ;  /* 0x800000996c6c7221 */ /* 0x100fe20000010000 */
[--C-:B------:R-:W-:Y:S01]  /*10310*/  FADD.FTZ R200, R109, -R153.reuse ;  /* 0x800000996dc87221 */ /* 0x100fe20000010000 */
[--C-:B------:R-:W-:Y:S01]  /*10320*/  FADD.FTZ R110, R110, -R153.reuse ;  /* 0x800000996e6e7221 */ /* 0x100fe20000010000 */
[----:B------:R-:W-:Y:S01]  /*10330*/  F2FP.BF16.F32.PACK_AB R52, R65, R52 ;  /* 0x000000344134723e */ /* 0x000fe200000010ff */
[----:B------:R-:W-:Y:S01]  /*10340*/  FADD.FTZ R218, R111, -R153 ;  /* 0x800000996fda7221 */ /* 0x000fe20000010000 */
[----:B------:R-:W1:Y:S01]  /*10350*/  LDC.64 R64, c[0x0][0x210] ;  /* 0x00008400ff407b82 */ /* 0x000e620000000a00 */
[C---:B------:R-:W-:Y:S01]  /*10360*/  FMUL.FTZ R80, R83.reuse, R58 ;  /* 0x0000003a53507220 */ /* 0x040fe20000410000 */
[C---:B------:R-:W-:Y:S01]  /*10370*/  FMUL.FTZ R76, R83.reuse, R76 ;  /* 0x0000004c534c7220 */ /* 0x040fe20000410000 */
[C---:B------:R-:W-:Y:S01]  /*10380*/  FMUL.FTZ R77, R83.reuse, R77 ;  /* 0x0000004d534d7220 */ /* 0x040fe20000410000 */
[C---:B------:R-:W-:Y:S01]  /*10390*/  FMUL.FTZ R78, R83.reuse, R78 ;  /* 0x0000004e534e7220 */ /* 0x040fe20000410000 */
[C---:B------:R-:W-:Y:S01]  /*103a0*/  FMUL.FTZ R79, R83.reuse, R79 ;  /* 0x0000004f534f7220 */ /* 0x040fe20000410000 */
        /* <DEDUP_REMOVED lines=48> */
[----:B0-----:R-:W-:Y:S01]  /*106b0*/  IMAD.WIDE.U32 R66, R201, 0x10, R72 ;  /* 0x00000010c9427825 */ /* 0x001fe200078e0048 */
[----:B------:R-:W-:-:S02]  /*106c0*/  F2FP.BF16.F32.PACK_AB R50, R79, R50 ;  /* 0x000000324f32723e */ /* 0x000fc400000010ff */
[----:B------:R-:W-:Y:S01]  /*106d0*/  F2FP.BF16.F32.PACK_AB R49, R74, R49 ;  /* 0x000000314a31723e */ /* 0x000fe200000010ff */
[--C-:B------:R-:W-:Y:S01]  /*106e0*/  IMAD.WIDE.U32 R68, R203, 0x10, R72.reuse ;  /* 0x00000010cb447825 */ /* 0x100fe200078e0048 */
[----:B------:R-:W-:Y:S02]  /*106f0*/  F2FP.BF16.F32.PACK_AB R48, R77, R48 ;  /* 0x000000304d30723e */ /* 0x000fe400000010ff */
[----:B------:R-:W-:Y:S01]  /*10700*/  F2FP.BF16.F32.PACK_AB R53, R202, R53 ;  /* 0x00000035ca35723e */ /* 0x000fe200000010ff */
[----:B------:R-:W-:Y:S01]  /*10710*/  IMAD.WIDE.U32 R72, R205, 0x10, R72 ;  /* 0x00000010cd487825 */ /* 0x000fe200078e0048 */
[----:B------:R-:W-:Y:S01]  /*10720*/  F2FP.BF16.F32.PACK_AB R59, R192, R59 ;  /* 0x0000003bc03b723e */ /* 0x000fe200000010ff */
[----:B------:R0:W-:Y:S01]  /*10730*/  STG.E.128 desc[UR4][R66.64], R48 ;  /* 0x0000003042007986 */ /* 0x0001e2000c101d04 */
[----:B------:R-:W-:Y:S02]  /*10740*/  F2FP.BF16.F32.PACK_AB R58, R111, R58 ;  /* 0x0000003a6f3a723e */ /* 0x000fe400000010ff */
[----:B------:R-:W-:Y:S01]  /*10750*/  F2FP.BF16.F32.PACK_AB R57, R82, R57 ;  /* 0x000000395239723e */ /* 0x000fe200000010ff */
[----:B------:R0:W-:Y:S01]  /*10760*/  STG.E.128 desc[UR4][R68.64], R52 ;  /* 0x0000003444007986 */ /* 0x0001e2000c101d04 */
[----:B------:R-:W-:-:S02]  /*10770*/  F2FP.BF16.F32.PACK_AB R56, R81, R56 ;  /* 0x000000385138723e */ /* 0x000fc400000010ff */
[----:B------:R-:W-:Y:S02]  /*10780*/  F2FP.BF16.F32.PACK_AB R63, R218, R63 ;  /* 0x0000003fda3f723e */ /* 0x000fe400000010ff */
[----:B------:R-:W-:Y:S01]  /*10790*/  F2FP.BF16.F32.PACK_AB R62, R163, R62 ;  /* 0x0000003ea33e723e */ /* 0x000fe200000010ff */
[----:B------:R0:W-:Y:S01]  /*107a0*/  STG.E.128 desc[UR4][R72.64], R56 ;  /* 0x0000003848007986 */ /* 0x0001e2000c101d04 */
[----:B------:R-:W-:Y:S02]  /*107b0*/  F2FP.BF16.F32.PACK_AB R61, R198, R61 ;  /* 0x0000003dc63d723e */ /* 0x000fe400000010ff */
[----:B------:R-:W-:Y:S02]  /*107c0*/  LEA.HI.X R71, R199, UR9, RZ, 0x4, P0 ;  /* 0x00000009c7477c11 */ /* 0x000fe400080f24ff */
[----:B------:R-:W-:Y:S02]  /*107d0*/  F2FP.BF16.F32.PACK_AB R60, R153, R60 ;  /* 0x0000003c993c723e */ /* 0x000fe400000010ff */
[----:B-1----:R-:W-:-:S03]  /*107e0*/  LEA R115, R64, R115, 0x2 ;  /* 0x0000007340737211 */ /* 0x002fc600078e10ff */
[----:B------:R0:W-:Y:S01]  /*107f0*/  STG.E.128 desc[UR4][R70.64], R60 ;  /* 0x0000003c46007986 */ /* 0x0001e2000c101d04 */
[----:B------:R-:W-:-:S13]  /*10800*/  ISETP.GE.AND P0, PT, R115, R65, PT ;  /* 0x000000417300720c */ /* 0x000fda0003f06270 */
[----:B------:R-:W-:Y:S05]  /*10810*/  @!P0 BRA `(.L_x_14501) ;  /* 0xffffff0800348947 */ /* 0x000fea000383ffff */
[----:B------:R-:W-:Y:S05]  /*10820*/  EXIT ;  /* 0x000000000000794d */ /* 0x000fea0003800000 */
.L_x_14500:
        /* <DEDUP_REMOVED lines=8> */
.L_x_14503:
[----:B------:R-:W-:Y:S05]  /*108b0*/  BSYNC B0 ;  /* 0x0000000000007941 */ /* 0x000fea0003800000 */
.L_x_14502:
        /* <DEDUP_REMOVED lines=10> */
.L_x_14504:
[----:B------:R-:W-:Y:S01]  /*10960*/  HFMA2.MMA R195, -RZ, RZ, 0, 2.384185791015625e-07 ;  /* 0x00000004ffc37435 */ /* 0x000fe200000001ff */
[----:B------:R-:W-:-:S05]  /*10970*/  MOV R150, R194 ;  /* 0x000000c200967202 */ /* 0x000fca0000000f00 */
[----:B------:R-:W-:-:S04]  /*10980*/  FADD.FTZ R158, R153, R150 ;  /* 0x00000096999e7221 */ /* 0x000fc80000010000 */
[----:B------:R-:W-:-:S07]  /*10990*/  IMAD.MOV.U32 R196, RZ, RZ, R158 ;  /* 0x000000ffffc47224 */ /* 0x000fce00078e009e */
[----:B------:R-:W-:Y:S05]  /*109a0*/  WARPSYNC.COLLECTIVE R165, `(.L_x_14505) ;  /* 0x00000000a5087348 */ /* 0x000fea0003c00000 */
[----:B------:R0:W1:Y:S02]  /*109b0*/  SHFL.BFLY P1, R194, R196, R195, R198 ;  /* 0x0c0000c3c4c27389 */ /* 0x00006400000200c6 */
[----:B01----:R-:W-:Y:S01]  /*109c0*/  ENDCOLLECTIVE ;  /* 0x000000000000791b */ /* 0x003fe20003800000 */
.L_x_14505:
[----:B------:R-:W-:Y:S02]  /*109d0*/  IMAD.MOV.U32 R195, RZ, RZ, 0x8 ;  /* 0x00000008ffc37424 */ /* 0x000fe400078e00ff */
[----:B------:R-:W-:-:S04]  /*109e0*/  IMAD.MOV.U32 R151, RZ, RZ, R194 ;  /* 0x000000ffff977224 */ /* 0x000fc800078e00c2 */
[----:B------:R-:W-:-:S05]  /*109f0*/  FADD.FTZ R159, R158, R151 ;  /* 0x000000979e9f7221 */ /* 0x000fca0000010000 */
[----:B------:R-:W-:-:S07]  /*10a00*/  MOV R196, R159 ;  /* 0x0000009f00c47202 */ /* 0x000fce0000000f00 */
[----:B------:R-:W-:Y:S05]  /*10a10*/  WARPSYNC.COLLECTIVE R165, `(.L_x_14506) ;  /* 0x00000000a5087348 */ /* 0x000fea0003c00000 */
[----:B------:R0:W1:Y:S02]  /*10a20*/  SHFL.BFLY P1, R194, R196, R195, R198 ;  /* 0x0c0000c3c4c27389 */ /* 0x00006400000200c6 */
[----:B01----:R-:W-:Y:S01]  /*10a30*/  ENDCOLLECTIVE ;  /* 0x000000000000791b */ /* 0x003fe20003800000 */
.L_x_14506:
[----:B------:R-:W-:Y:S01]  /*10a40*/  HFMA2.MMA R195, -RZ, RZ, 0, 9.5367431640625e-07 ;  /* 0x00000010ffc37435 */ /* 0x000fe200000001ff */
[----:B------:R-:W-:-:S05]  /*10a50*/  MOV R150, R194 ;  /* 0x000000c200967202 */ /* 0x000fca0000000f00 */
[----:B------:R-:W-:-:S04]  /*10a60*/  FADD.FTZ R163, R159, R150 ;  /* 0x000000969fa37221 */ /* 0x000fc80000010000 */
[----:B------:R-:W-:-:S07]  /*10a70*/  IMAD.MOV.U32 R196, RZ, RZ, R163 ;  /* 0x000000ffffc47224 */ /* 0x000fce00078e00a3 */
[----:B------:R-:W-:Y:S05]  /*10a80*/  WARPSYNC.COLLECTIVE R165, `(.L_x_14507) ;  /* 0x00000000a5087348 */ /* 0x000fea0003c00000 */
[----:B------:R0:W1:Y:S02]  /*10a90*/  SHFL.BFLY P1, R194, R196, R195, R198 ;  /* 0x0c0000c3c4c27389 */ /* 0x00006400000200c6 */
[----:B01----:R-:W-:Y:S01]  /*10aa0*/  ENDCOLLECTIVE ;  /* 0x000000000000791b */ /* 0x003fe20003800000 */
.L_x_14507:
        /* <DEDUP_REMOVED lines=88> */
.L_x_14508:
[----:B------:R-:W-:Y:S01]  /*11030*/  HFMA2.MMA R195, -RZ, RZ, 0, 1.1920928955078125e-07 ;  /* 0x00000002ffc37435 */ /* 0x000fe200000001ff */
[----:B------:R-:W-:-:S05]  /*11040*/  MOV R153, R194 ;  /* 0x000000c200997202 */ /* 0x000fca0000000f00 */
[----:B------:R-:W-:-:S04]  /*11050*/  FADD.FTZ R153, R150, R153 ;  /* 0x0000009996997221 */ /* 0x000fc80000010000 */
[----:B------:R-:W-:-:S07]  /*11060*/  IMAD.MOV.U32 R196, RZ, RZ, R153 ;  /* 0x000000ffffc47224 */ /* 0x000fce00078e0099 */
[----:B------:R-:W-:Y:S05]  /*11070*/  WARPSYNC.COLLECTIVE R165, `(.L_x_14509) ;  /* 0x00000000a5087348 */ /* 0x000fea0003c00000 */
[----:B------:R0:W1:Y:S02]  /*11080*/  SHFL.BFLY P1, R194, R196, R195, R198 ;  /* 0x0c0000c3c4c27389 */ /* 0x00006400000200c6 */
[----:B01----:R-:W-:Y:S01]  /*11090*/  ENDCOLLECTIVE ;  /* 0x000000000000791b */ /* 0x003fe20003800000 */
.L_x_14509:
[----:B------:R-:W-:Y:S01]  /*110a0*/  HFMA2.MMA R195, -RZ, RZ, 0, 2.384185791015625e-07 ;  /* 0x00000004ffc37435 */ /* 0x000fe200000001ff */
[----:B------:R-:W-:-:S05]  /*110b0*/  MOV R158, R194 ;  /* 0x000000c2009e7202 */ /* 0x000fca0000000f00 */
[----:B------:R-:W-:-:S04]  /*110c0*/  FADD.FTZ R158, R153, R158 ;  /* 0x0000009e999e7221 */ /* 0x000fc80000010000 */
[----:B------:R-:W-:-:S07]  /*110d0*/  IMAD.MOV.U32 R196, RZ, RZ, R158 ;  /* 0x000000ffffc47224 */ /* 0x000fce00078e009e */
[----:B------:R-:W-:Y:S05]  /*110e0*/  WARPSYNC.COLLECTIVE R165, `(.L_x_14510) ;  /* 0x00000000a5087348 */ /* 0x000fea0003c00000 */
[----:B------:R0:W1:Y:S02]  /*110f0*/  SHFL.BFLY P1, R194, R196, R195, R198 ;  /* 0x0c0000c3c4c27389 */ /* 0x00006400000200c6 */
[----:B01----:R-:W-:Y:S01]  /*11100*/  ENDCOLLECTIVE ;  /* 0x000000000000791b */ /* 0x003fe20003800000 */
.L_x_14510:
[----:B------:R-:W-:Y:S01]  /*11110*/  HFMA2.MMA R195, -RZ, RZ, 0, 4.76837158203125e-07 ;  /* 0x00000008ffc37435 */ /* 0x000fe200000001ff */
[----:B------:R-:W-:-:S05]  /*11120*/  MOV R159, R194 ;  /* 0x000000c2009f7202 */ /* 0x000fca0000000f00 */
[----:B------:R-:W-:-:S04]  /*11130*/  FADD.FTZ R159, R158, R159 ;  /* 0x0000009f9e9f7221 */ /* 0x000fc80000010000 */
[----:B------:R-:W-:-:S07]  /*11140*/  IMAD.MOV.U32 R196, RZ, RZ, R159 ;  /* 0x000000ffffc47224 */ /* 0x000fce00078e009f */
[----:B------:R-:W-:Y:S05]  /*11150*/  WARPSYNC.COLLECTIVE R165, `(.L_x_14511) ;  /* 0x00000000a5087348 */ /* 0x000fea0003c00000 */
[----:B------:R0:W1:Y:S02]  /*11160*/  SHFL.BFLY P1, R194, R196, R195, R198 ;  /* 0x0c0000c3c4c27389 */ /* 0x00006400000200c6 */
[----:B01----:R-:W-:Y:S01]  /*11170*/  ENDCOLLECTIVE ;  /* 0x000000000000791b */ /* 0x003fe20003800000 */
.L_x_14511:
[----:B------:R-:W-:Y:S01]  /*11180*/  HFMA2.MMA R195, -RZ, RZ, 0, 9.5367431640625e-07 ;  /* 0x00000010ffc37435 */ /* 0x000fe200000001ff */
[----:B------:R-:W-:-:S05]  /*11190*/  MOV R192, R194 ;  /* 0x000000c200c07202 */ /* 0x000fca0000000f00 */
[----:B------:R-:W-:-:S04]  /*111a0*/  FADD.FTZ R192, R159, R192 ;  /* 0x000000c09fc07221 */ /* 0x000fc80000010000 */
[----:B------:R-:W-:-:S07]  /*111b0*/  IMAD.MOV.U32 R196, RZ, RZ, R192 ;  /* 0x000000ffffc47224 */ /* 0x000fce00078e00c0 */
[----:B------:R-:W-:Y:S05]  /*111c0*/  WARPSYNC.COLLECTIVE R165, `(.L_x_14512) ;  /* 0x00000000a5087348 */ /* 0x000fea0003c00000 */
[----:B------:R0:W1:Y:S02]  /*111d0*/  SHFL.BFLY P1, R194, R196, R195, R198 ;  /* 0x0c0000c3c4c27389 */ /* 0x00006400000200c6 */
[----:B01----:R-:W-:Y:S01]  /*111e0*/  ENDCOLLECTIVE ;  /* 0x000000000000791b */ /* 0x003fe20003800000 */
.L_x_14512:
[----:B------:R-:W-:Y:S01]  /*111f0*/  MOV R163, R194 ;  /* 0x000000c200a37202 */ /* 0x000fe20000000f00 */
[----:B------:R-:W-:Y:S06]  /*11200*/  BRA `(.L_x_14513) ;  /* 0xffffffe800d87947 */ /* 0x000fec000383ffff */
.L_x_14514:
        /* <DEDUP_REMOVED lines=15> */
.L_x_37427:


//--------------------- .text._ZN10layer_norm13ln_fwd_kernelINS_13Kernel_traitsI13__nv_bfloat16S2_fS2_fjLj1280ELj1ELj4ELj1ELj16ENS_18Kernel_traits_baseILj1280ES2_S2_fS2_fjLj128EEEEELb1ELb1ELb1ELb0EEEvNS_9FwdParamsE --------------------------
	.section	.text._ZN10layer_norm13ln_fwd_kernelINS_13Kernel_traitsI13__nv_bfloat16S2_fS2_fjLj1280ELj1ELj4ELj1ELj16ENS_18Kernel_traits_baseILj1280ES2_S2_fS2_fjLj128EEEEELb1ELb1ELb1ELb0EEEvNS_9FwdParamsE,"ax",@progbits
	.align	128
        .global         _ZN10layer_norm13ln_fwd_kernelINS_13Kernel_traitsI13__nv_bfloat16S2_fS2_fjLj1280ELj1ELj4ELj1ELj16ENS_18Kernel_traits_baseILj1280ES2_S2_fS2_fjLj128EEEEELb1ELb1ELb1ELb0EEEvNS_9FwdParamsE
        .type           _ZN10layer_norm13ln_fwd_kernelINS_13Kernel_traitsI13__nv_bfloat16S2_fS2_fjLj1280ELj1ELj4ELj1ELj16ENS_18Kernel_traits_baseILj1280ES2_S2_fS2_fjLj128EEEEELb1ELb1ELb1ELb0EEEvNS_9FwdParamsE,@function
        .size           _ZN10layer_norm13ln_fwd_kernelINS_13Kernel_traitsI13__nv_bfloat16S2_fS2_fjLj1280ELj1ELj4ELj1ELj16ENS_18Kernel_traits_baseILj1280ES2_S2_fS2_fjLj128EEEEELb1ELb1ELb1ELb0EEEvNS_9FwdParamsE,(.L_x_37428 - _ZN10layer_norm13ln_fwd_kernelINS_13Kernel_traitsI13__nv_bfloat16S2_fS2_fjLj1280ELj1ELj4ELj1ELj16ENS_18Kernel_traits_baseILj1280ES2_S2_fS2_fjLj128EEEEELb1ELb1ELb1ELb0EEEvNS_9FwdParamsE)
        .other          _ZN10layer_norm13ln_fwd_kernelINS_13Kernel_traitsI13__nv_bfloat16S2_fS2_fjLj1280ELj1ELj4ELj1ELj16ENS_18Kernel_traits_baseILj1280ES2_S2_fS2_fjLj128EEEEELb1ELb1ELb1ELb0EEEvNS_9FwdParamsE,@"STO_CUDA_ENTRY STV_DEFAULT"
_ZN10layer_norm13ln_fwd_kernelINS_13Kernel_traitsI13__nv_bfloat16S2_fS2_fjLj1280ELj1ELj4ELj1ELj16ENS_18Kernel_traits_baseILj1280ES2_S2_fS2_fjLj128EEEEELb1ELb1ELb1ELb0EEEvNS_9FwdParamsE:
.text._ZN10layer_norm13ln_fwd_kernelINS_13Kernel_traitsI13__nv_bfloat16S2_fS2_fjLj1280ELj1ELj4ELj1ELj16ENS_18Kernel_traits_baseILj1280ES2_S2_fS2_fjLj128EEEEELb1ELb1ELb1ELb0EEEvNS_9FwdParamsE:
        /* <DEDUP_REMOVED lines=20> */
[----:B0-----:R-:W-:Y:S01]  /*0140*/  SHF.R.S32.HI R0, RZ, 0x1f, R11 ;  /* 0x0000001fff007819 */ /* 0x001fe2000001140b */
[----:B------:R-:W-:Y:S01]  /*0150*/  BSSY B0, `(.L_x_14515) ;  /* 0x000005c000007945 */ /* 0x000fe20003800000 */
[----:B------:R-:W-:Y:S02]  /*0160*/  MOV R25, R39 ;  /* 0x0000002700197202 */ /* 0x000fe40000000f00 */
[----:B------:R-:W-:Y:S02]  /*0170*/  LEA.HI R0, R0, R11, RZ, 0x3 ;  /* 0x0000000b00007211 */ /* 0x000fe400078f18ff */
[----:B------:R-:W-:-:S02]  /*0180*/  LOP3.LUT R35, R25, 0x1f, RZ, 0x3c, !PT ;  /* 0x0000001f19237812 */ /* 0x000fc400078e3cff */
[----:B------:R-:W-:Y:S02]  /*0190*/  LOP3.LUT R108, R108, 0xfffffff7, RZ, 0xc0, !PT ;  /* 0xfffffff76c6c7812 */ /* 0x000fe400078ec0ff */
[----:B------:R-:W-:Y:S02]  /*01a0*/  LEA.HI.SX32 R35, R0, R35, 0x1d ;  /* 0x0000002300237211 */ /* 0x000fe400078feaff */
[----:B------:R-:W-:Y:S02]  /*01b0*/  SHF.R.U32.HI R32, RZ, 0x5, R51 ;  /* 0x00000005ff207819 */ /* 0x000fe40000011633 */
[C---:B------:R-:W-:Y:S02]  /*01c0*/  ISETP.GE.U32.AND P6, PT, R35.reuse, 0x40, PT ;  /* 0x000000402300780c */ /* 0x040fe40003fc6070 */
[C---:B------:R-:W-:Y:S01]  /*01d0*/  ISETP.GE.U32.AND P5, PT, R35.reuse, 0x60, PT ;  /* 0x000000602300780c */ /* 0x040fe20003fa6070 */
[----:B------:R-:W-:Y:S01]  /*01e0*/  IMAD R32, R10, 0x4, R32 ;  /* 0x000000040a207824 */ /* 0x000fe200078e0220 */
[----:B------:R-:W-:-:S02]  /*01f0*/  ISETP.GE.U32.AND P4, PT, R35, 0x80, PT ;  /* 0x000000802300780c */ /* 0x000fc40003f86070 */
[----:B------:R-:W-:-:S07]  /*0200*/  ISETP.GE.U32.AND P3, PT, R35, 0xa0, PT ;  /* 0x000000a02300780c */ /* 0x000fce0003f66070 */
[----:B------:R-:W-:-:S04]  /*0210*/  @P6 LOP3.LUT R108, R108, 0x8, RZ, 0xfc, !PT ;  /* 0x000000086c6c6812 */ /* 0x000fc800078efcff */
[----:B------:R-:W-:-:S04]  /*0220*/  LOP3.LUT R108, R108, 0xfffffffb, RZ, 0xc0, !PT ;  /* 0xfffffffb6c6c7812 */ /* 0x000fc800078ec0ff */
[----:B------:R-:W-:-:S04]  /*0230*/  @P5 LOP3.LUT R108, R108, 0x4, RZ, 0xfc, !PT ;  /* 0x000000046c6c5812 */ /* 0x000fc800078efcff */
[----:B------:R-:W-:-:S04]  /*0240*/  LOP3.LUT R108, R108, 0xfffffffd, RZ, 0xc0, !PT ;  /* 0xfffffffd6c6c7812 */ /* 0x000fc800078ec0ff */
[----:B------:R-:W-:-:S04]  /*0250*/  @P4 LOP3.LUT R108, R108, 0x2, RZ, 0xfc, !PT ;  /* 0x000000026c6c4812 */ /* 0x000fc800078efcff */
[----:B------:R-:W-:-:S04]  /*0260*/  LOP3.LUT R108, R108, 0xfffffffe, RZ, 0xc0, !PT ;  /* 0xfffffffe6c6c7812 */ /* 0x000fc800078ec0ff */
[----:B------:R-:W-:Y:S02]  /*0270*/  @P3 LOP3.LUT R108, R108, 0x1, RZ, 0xfc, !PT ;  /* 0x000000016c6c3812 */ /* 0x000fe400078efcff */
[----:B----4-:R-:W-:Y:S01]  /*0280*/  @P0 IADD3 R148, P1, R2, R5, RZ ;  /* 0x0000000502940210 */ /* 0x010fe20007f3e0ff */
[----:B------:R-:W-:-:S04]  /*0290*/  IMAD.WIDE.U32 R4, R50, -0x326172a9, RZ ;  /* 0xcd9e8d5732047825 */ /* 0x000fc800078e00ff */
[----:B------:R-:W-:Y:S01]  /*02a0*/  @P0 IMAD.X R149, RZ, RZ, R3, P1 ;  /* 0x000000ffff950224 */ /* 0x000fe200008e0603 */
[----:B------:R-:W-:Y:S02]  /*02b0*/  LOP3.LUT P0, RZ, R35, 0xffffffe0, RZ, 0xc0, !PT ;  /* 0xffffffe023ff7812 */ /* 0x000fe4000780c0ff */
[C---:B-----5:R-:W-:Y:S01]  /*02c0*/  IADD3 R47, R131.reuse, -0x4498517b, RZ ;  /* 0xbb67ae85832f7810 */ /* 0x060fe20007ffe0ff */
[----:B------:R-:W-:Y:S01]  /*02d0*/  VIADD R46, R130, 0x9e3779b9 ;  /* 0x9e3779b9822e7836 */ /* 0x000fe20000000000 */
[--C-:B------:R-:W-:Y:S01]  /*02e0*/  SHF.R.U64 R49, R148, 0x2, R149.reuse ;  /* 0x0000000294317819 */ /* 0x100fe20000001295 */
[----:B------:R-:W-:Y:S01]  /*02f0*/  VIADD R45, R130, 0x3c6ef372 ;  /* 0x3c6ef372822d7836 */ /* 0x000fe20000000000 */
[----:B------:R-:W-:Y:S01]  /*0300*/  SHF.R.U32.HI R48, RZ, 0x2, R149 ;  /* 0x00000002ff307819 */ /* 0x000fe20000011695 */
[C---:B------:R-:W-:Y:S01]  /*0310*/  VIADD R43, R131.reuse, 0x32370b8f ;  /* 0x32370b8f832b7836 */ /* 0x040fe20000000000 */
[----:B------:R-:W-:Y:S01]  /*0320*/  IADD3 R44, R131, 0x76cf5d0a, RZ ;  /* 0x76cf5d0a832c7810 */ /* 0x000fe20007ffe0ff */
[----:B------:R-:W-:Y:S01]  /*0330*/  IMAD.WIDE.U32 R2, R49, -0x2daee0ad, RZ ;  /* 0xd2511f5331027825 */ /* 0x000fe200078e00ff */
[----:B------:R-:W-:-:S02]  /*0340*/  LOP3.LUT R6, R5, R48, R130, 0x96, !PT ;  /* 0x0000003005067212 */ /* 0x000fc400078e9682 */
        /* <DEDUP_REMOVED lines=33> */
[----:B------:R-:W-:-:S05]  /*0560*/  IMAD.WIDE.U32 R210, R210, -0x2daee0ad, RZ ;  /* 0xd2511f53d2d27825 */ /* 0x000fca00078e00ff */
[----:B------:R-:W-:Y:S01]  /*0570*/  LOP3.LUT R92, R211, R92, R33, 0x96, !PT ;  /* 0x0000005cd35c7212 */ /* 0x000fe200078e9621 */
        /* <DEDUP_REMOVED lines=25> */
.L_x_14516:
[----:B------:R-:W-:Y:S05]  /*0710*/  BSYNC B0 ;  /* 0x0000000000007941 */ /* 0x000fea0003800000 */
.L_x_14515:
        /* <DEDUP_REMOVED lines=26> */
.L_x_14518:
[----:B------:R-:W-:Y:S05]  /*08c0*/  BSYNC B0 ;  /* 0x0000000000007941 */ /* 0x000fea0003800000 */
.L_x_14517:
        /* <DEDUP_REMOVED lines=26> */
.L_x_14520:
[----:B------:R-:W-:Y:S05]  /*0a70*/  BSYNC B0 ;  /* 0x0000000000007941 */ /* 0x000fea0003800000 */
.L_x_14519:
        /* <DEDUP_REMOVED lines=26> */
.L_x_14522:
[----:B------:R-:W-:Y:S05]  /*0c20*/  BSYNC B0 ;  /* 0x0000000000007941 */ /* 0x000fea0003800000 */
.L_x_14521:
        /* <DEDUP_REMOVED lines=25> */
.L_x_14524:
[----:B------:R-:W-:Y:S05]  /*0dc0*/  BSYNC B0 ;  /* 0x0000000000007941 */ /* 0x000fea0003800000 */
.L_x_14523:
[----:B------:R-:W-:Y:S01]  /*0dd0*/  ULDC UR6, c[0x0][0x214] ;  /* 0x0000850000067ab9 */ /* 0x000fe20000000800 */
[----:B------:R-:W-:Y:S01]  /*0de0*/  IMAD.WIDE.U32 R24, R24, -0x326172a9, RZ ;  /* 0xcd9e8d5718187825 */ /* 0x000fe200078e00ff */
[----:B------:R-:W-:Y:S02]  /*0df0*/  ISETP.GE.AND P1, PT, R32, UR6, PT ;  /* 0x0000000620007c0c */ /* 0x000fe4000bf26270 */
[----:B------:R-:W-:Y:S01]  /*0e00*/  IADD3 R31, R130, 0x5384540f, RZ ;  /* 0x5384540f821f7810 */ /* 0x000fe20007ffe0ff */
[----:B------:R-:W-:-:S03]  /*0e10*/  IMAD.HI.U32 R3, R92, -0x326172a9, RZ ;  /* 0xcd9e8d575c037827 */ /* 0x000fc600078e00ff */
[----:B------:R-:W-:Y:S01]  /*0e20*/  LOP3.LUT R145, R25, R2, R31, 0x96, !PT ;  /* 0x0000000219917212 */ /* 0x000fe200078e961f */
[----:B------:R-:W-:Y:S02]  /*0e30*/  VIADD R30, R130, 0xf1bbcdc8 ;  /* 0xf1bbcdc8821e7836 */ /* 0x000fe40000000000 */
[----:B------:R-:W-:Y:S02]  /*0e40*/  VIADD R29, R131, 0xdb3d7428 ;  /* 0xdb3d7428831d7836 */ /* 0x000fe40000000000 */
[----:B------:R-:W-:Y:S01]  /*0e50*/  IMAD.HI.U32 R0, R145, -0x2daee0ad, RZ ;  /* 0xd2511f5391007827 */ /* 0x000fe200078e00ff */
[----:B------:R-:W-:Y:S01]  /*0e60*/  LOP3.LUT R146, R3, R24, R30, 0x96, !PT ;  /* 0x0000001803927212 */ /* 0x000fe200078e961e */
[----:B------:R-:W-:Y:S06]  /*0e70*/  @P1 EXIT ;  /* 0x000000000000194d */ /* 0x000fec0003800000 */
[----:B------:R-:W-:Y:S01]  /*0e80*/  ULDC.U8 UR6, c[0x0][0x2a0] ;  /* 0x0000a80000067ab9 */ /* 0x000fe20000000000 */
[----:B------:R-:W-:Y:S01]  /*0e90*/  LOP3.LUT R210, R0, R210, R29, 0x96, !PT ;  /* 0x000000d200d27212 */ /* 0x000fe200078e961d */
[----:B------:R-:W-:Y:S01]  /*0ea0*/  IMAD R145, R145, -0x2daee0ad, RZ ;  /* 0xd2511f5391917824 */ /* 0x000fe200078e02ff */
[----:B------:R-:W-:Y:S01]  /*0eb0*/  ISETP.NE.AND P1, PT, RZ, UR6, PT ;  /* 0x00000006ff007c0c */ /* 0x000fe2000bf25270 */
[----:B------:R-:W-:Y:S01]  /*0ec0*/  IMAD.WIDE.U32 R146, R146, -0x2daee0ad, RZ ;  /* 0xd2511f5392927825 */ /* 0x000fe200078e00ff */
[----:B------:R-:W-:Y:S01]  /*0ed0*/  SHF.L.U32 R114, R53, 0x10, RZ ;  /* 0x0000001035727819 */ /* 0x000fe200000006ff */
[----:B------:R-:W-:Y:S01]  /*0ee0*/  HFMA2.MMA R189, -RZ, RZ, 0, 0 ;  /* 0x00000000ffbd7435 */ /* 0x000fe200000001ff */
[----:B------:R-:W-:Y:S01]  /*0ef0*/  SHF.L.U32 R25, R23, 0x10, RZ ;  /* 0x0000001017197819 */ /* 0x000fe200000006ff */
[----:B------:R-:W-:Y:S01]  /*0f00*/  IMAD.U32 R27, R21, 0x10000, RZ ;  /* 0x00010000151b7824 */ /* 0x000fe200078e00ff */
[----:B-----5:R-:W-:Y:S01]  /*0f10*/  PRMT R190, R80, 0x7632, R190 ;  /* 0x0000763250be7816 */ /* 0x020fe200000000be */
[----:B------:R-:W-:Y:S01]  /*0f20*/  IMAD.U32 R26, R22, 0x10000, RZ ;  /* 0x00010000161a7824 */ /* 0x000fe200078e00ff */
[----:B------:R-:W-:Y:S01]  /*0f30*/  PRMT R191, R81, 0x7632, R191 ;  /* 0x0000763251bf7816 */ /* 0x000fe200000000bf */
[----:B------:R-:W-:Y:S01]  /*0f40*/  VIADD R138, R130, 0x8ff34781 ;  /* 0x8ff34781828a7836 */ /* 0x000fe20000000000 */
        /* <DEDUP_REMOVED lines=145> */
[----:B------:R-:W-:-:S07]  /*1860*/  IMAD R210, R210, -0x326172a9, RZ ;  /* 0xcd9e8d57d2d27824 */ /* 0x000fce00078e02ff */
.L_x_14914:
        /* <DEDUP_REMOVED lines=9> */
[----:B--2---:R-:W-:Y:S01]  /*1900*/  IMAD.MOV.U32 R227, RZ, RZ, RZ ;  /* 0x000000ffffe37224 */ /* 0x004fe200078e00ff */
[----:B------:R-:W-:Y:S02]  /*1910*/  SHF.R.S32.HI R224, RZ, 0x1f, R32 ;  /* 0x0000001fffe07819 */ /* 0x000fe40000011420 */
[----:B------:R-:W-:-:S04]  /*1920*/  SHF.R.S32.HI R107, RZ, 0x1f, R106 ;  /* 0x0000001fff6b7819 */ /* 0x000fc8000001146a */
[----:B------:R-:W-:-:S04]  /*1930*/  LEA.HI R106, R107, R106, RZ, 0x3 ;  /* 0x0000006a6b6a7211 */ /* 0x000fc800078f18ff */
[----:B------:R-:W-:Y:S02]  /*1940*/  LEA.HI.SX32 R228, R106, R39, 0x1d ;  /* 0x000000276ae47211 */ /* 0x000fe400078feaff */
[----:B---3--:R-:W-:-:S13]  /*1950*/  ISETP.GE.AND P1, PT, R226, 0x1, PT ;  /* 0x00000001e200780c */ /* 0x008fda0003f26270 */
[----:B------:R-:W-:Y:S02]  /*1960*/  @P1 IADD3 R220, R226, -0x1, RZ ;  /* 0xffffffffe2dc1810 */ /* 0x000fe40007ffe0ff */
[----:B------:R-:W-:-:S03]  /*1970*/  @P1 LOP3.LUT R39, R51, 0x1f, RZ, 0xc0, !PT ;  /* 0x0000001f33271812 */ /* 0x000fc600078ec0ff */
[----:B------:R-:W-:-:S05]  /*1980*/  @P1 IMAD R220, R220, R225, RZ ;  /* 0x000000e1dcdc1224 */ /* 0x000fca00078e02ff */
[----:B------:R-:W-:-:S04]  /*1990*/  @P1 SHF.R.S32.HI R221, RZ, 0x1f, R220 ;  /* 0x0000001fffdd1819 */ /* 0x000fc800000114dc */
[----:B------:R-:W-:-:S04]  /*19a0*/  @P1 LEA.HI R220, R221, R220, RZ, 0x3 ;  /* 0x000000dcdddc1211 */ /* 0x000fc800078f18ff */
[----:B------:R-:W-:Y:S01]  /*19b0*/  @P1 LEA.HI.SX32 R227, R220, R39, 0x1d ;  /* 0x00000027dce31211 */ /* 0x000fe200078feaff */
[----:B0-----:R-:W-:Y:S06]  /*19c0*/  @!P0 BRA `(.L_x_14526) ;  /* 0x00000030006c8947 */ /* 0x001fec0003800000 */
        /* <DEDUP_REMOVED lines=29> */
.L_x_14530:
[----:B------:R-:W-:-:S07]  /*1ba0*/  IMAD.MOV.U32 R106, RZ, RZ, R210 ;  /* 0x000000ffff6a7224 */ /* 0x000fce00078e00d2 */
.L_x_14531:
[----:B------:R-:W-:Y:S05]  /*1bb0*/  BSYNC B2 ;  /* 0x0000000000027941 */ /* 0x000fea0003800000 */
.L_x_14529:
        /* <DEDUP_REMOVED lines=16> */
.L_x_14535:
[----:B------:R-:W-:Y:S05]  /*1cc0*/  BSYNC B3 ;  /* 0x0000000000037941 */ /* 0x000fea0003800000 */
.L_x_14534:
        /* <DEDUP_REMOVED lines=43> */
.L_x_14533:
[----:B------:R-:W-:Y:S05]  /*1f80*/  BSYNC B2 ;  /* 0x0000000000027941 */ /* 0x000fea0003800000 */
.L_x_14532:
        /* <DEDUP_REMOVED lines=11> */
.L_x_14528:
[----:B------:R-:W-:Y:S05]  /*2040*/  BSYNC B1 ;  /* 0x0000000000017941 */ /* 0x000fea0003800000 */
.L_x_14527:
        /* <DEDUP_REMOVED lines=18> */
.L_x_14539:
[----:B------:R-:W-:-:S07]  /*2170*/  MOV R57, R210 ;  /* 0x000000d200397202 */ /* 0x000fce0000000f00 */
.L_x_14540:
[----:B------:R-:W-:Y:S05]  /*2180*/  BSYNC B2 ;  /* 0x0000000000027941 */ /* 0x000fea0003800000 */
.L_x_14538:
        /* <DEDUP_REMOVED lines=16> */
.L_x_14544:
[----:B------:R-:W-:Y:S05]  /*2290*/  BSYNC B3 ;  /* 0x0000000000037941 */ /* 0x000fea0003800000 */
.L_x_14543:
        /* <DEDUP_REMOVED lines=44> */
.L_x_14542:
[----:B------:R-:W-:Y:S05]  /*2560*/  BSYNC B2 ;  /* 0x0000000000027941 */ /* 0x000fea0003800000 */
.L_x_14541:
        /* <DEDUP_REMOVED lines=12> */
.L_x_14537:
[----:B------:R-:W-:Y:S05]  /*2630*/  BSYNC B1 ;  /* 0x0000000000017941 */ /* 0x000fea0003800000 */
.L_x_14536:
        /* <DEDUP_REMOVED lines=18> */
.L_x_14548:
[----:B------:R-:W-:-:S07]  /*2760*/  MOV R148, R210 ;  /* 0x000000d200947202 */ /* 0x000fce0000000f00 */
.L_x_14549:
[----:B------:R-:W-:Y:S05]  /*2770*/  BSYNC B2 ;  /* 0x0000000000027941 */ /* 0x000fea0003800000 */
.L_x_14547:
        /* <DEDUP_REMOVED lines=16> */
.L_x_14553:
[----:B------:R-:W-:Y:S05]  /*2880*/  BSYNC B3 ;  /* 0x0000000000037941 */ /* 0x000fea0003800000 */
.L_x_14552:
        /* <DEDUP_REMOVED lines=44> */
.L_x_14551:
[----:B------:R-:W-:Y:S05]  /*2b50*/  BSYNC B2 ;  /* 0x0000000000027941 */ /* 0x000fea0003800000 */
.L_x_14550:
        /* <DEDUP_REMOVED lines=11> */
.L_x_14546:
[----:B------:R-:W-:Y:S05]  /*2c10*/  BSYNC B1 ;  /* 0x0000000000017941 */ /* 0x000fea0003800000 */
.L_x_14545:
        /* <DEDUP_REMOVED lines=18> */
.L_x_14557:
[----:B------:R-:W-:-:S07]  /*2d40*/  MOV R59, R210 ;  /* 0x000000d2003b7202 */ /* 0x000fce0000000f00 */
.L_x_14558:
[----:B------:R-:W-:Y:S05]  /*2d50*/  BSYNC B2 ;  /* 0x0000000000027941 */ /* 0x000fea0003800000 */
.L_x_14556:
        /* <DEDUP_REMOVED lines=16> */
.L_x_14562:
[----:B------:R-:W-:Y:S05]  /*2e60*/  BSYNC B3 ;  /* 0x0000000000037941 */ /* 0x000fea0003800000 */
.L_x_14561:
        /* <DEDUP_REMOVED lines=44> */
.L_x_14560:
[----:B------:R-:W-:Y:S05]  /*3130*/  BSYNC B2 ;  /* 0x0000000000027941 */ /* 0x000fea0003800000 */
.L_x_14559:
        /* <DEDUP_REMOVED lines=12> */
.L_x_14555:
[----:B------:R-:W-:Y:S05]  /*3200*/  BSYNC B1 ;  /* 0x0000000000017941 */ /* 0x000fea0003800000 */
.L_x_14554:
        /* <DEDUP_REMOVED lines=18> */
.L_x_14566:
[----:B------:R-:W-:-:S07]  /*3330*/  MOV R148, R210 ;  /* 0x000000d200947202 */ /* 0x000fce0000000f00 */
.L_x_14567:
[----:B------:R-:W-:Y:S05]  /*3340*/  BSYNC B2 ;  /* 0x0000000000027941 */ /* 0x000fea0003800000 */
.L_x_14565:
        /* <DEDUP_REMOVED lines=16> */
.L_x_14571:
[----:B------:R-:W-:Y:S05]  /*3450*/  BSYNC B3 ;  /* 0x0000000000037941 */ /* 0x000fea0003800000 */
.L_x_14570:
        /* <DEDUP_REMOVED lines=44> */
.L_x_14569:
[----:B------:R-:W-:Y:S05]  /*3720*/  BSYNC B2 ;  /* 0x0000000000027941 */ /* 0x000fea0003800000 */
.L_x_14568:
        /* <DEDUP_REMOVED lines=11> */
.L_x_14564:
[----:B------:R-:W-:Y:S05]  /*37e0*/  BSYNC B1 ;  /* 0x0000000000017941 */ /* 0x000fea0003800000 */
.L_x_14563:
        /* <DEDUP_REMOVED lines=18> */
.L_x_14575:
[----:B------:R-:W-:-:S07]  /*3910*/  MOV R69, R210 ;  /* 0x000000d200457202 */ /* 0x000fce0000000f00 */
.L_x_14576:
[----:B------:R-:W-:Y:S05]  /*3920*/  BSYNC B2 ;  /* 0x0000000000027941 */ /* 0x000fea0003800000 */
.L_x_14574:
        /* <DEDUP_REMOVED lines=16> */
.L_x_14580:
[----:B------:R-:W-:Y:S05]  /*3a30*/  BSYNC B3 ;  /* 0x0000000000037941 */ /* 0x000fea0003800000 */
.L_x_14579:
        /* <DEDUP_REMOVED lines=44> */
.L_x_14578:
[----:B------:R-:W-:Y:S05]  /*3d00*/  BSYNC B2 ;  /* 0x0000000000027941 */ /* 0x000fea0003800000 */
.L_x_14577:
        /* <DEDUP_REMOVED lines=12> */
.L_x_14573:
[----:B------:R-:W-:Y:S05]  /*3dd0*/  BSYNC B1 ;  /* 0x0000000000017941 */ /* 0x000fea0003800000 */
.L_x_14572:
        /* <DEDUP_REMOVED lines=18> */
.L_x_14584:
[----:B------:R-:W-:-:S07]  /*3f00*/  MOV R148, R210 ;  /* 0x000000d200947202 */ /* 0x000fce0000000f00 */
.L_x_14585:
[----:B------:R-:W-:Y:S05]  /*3f10*/  BSYNC B2 ;  /* 0x0000000000027941 */ /* 0x000fea0003800000 */
.L_x_14583:
        /* <DEDUP_REMOVED lines=16> */
.L_x_14589:
[----:B------:R-:W-:Y:S05]  /*4020*/  BSYNC B3 ;  /* 0x0000000000037941 */ /* 0x000fea0003800000 */
.L_x_14588:
        /* <DEDUP_REMOVED lines=44> */
.L_x_14587:
[----:B------:R-:W-:Y:S05]  /*42f0*/  BSYNC B2 ;  /* 0x0000000000027941 */ /* 0x000fea0003800000 */
.L_x_14586:
        /* <DEDUP_REMOVED lines=11> */
.L_x_14582:
[----:B------:R-:W-:Y:S05]  /*43b0*/  BSYNC B1 ;  /* 0x0000000000017941 */ /* 0x000fea0003800000 */
.L_x_14581:
        /* <DEDUP_REMOVED lines=18> */
.L_x_14593:
[----:B------:R-:W-:-:S07]  /*44e0*/  MOV R71, R210 ;  /* 0x000000d200477202 */ /* 0x000fce0000000f00 */
.L_x_14594:
[----:B------:R-:W-:Y:S05]  /*44f0*/  BSYNC B2 ;  /* 0x0000000000027941 */ /* 0x000fea0003800000 */
.L_x_14592:
        /* <DEDUP_REMOVED lines=16> */
.L_x_14598:
[----:B------:R-:W-:Y:S05]  /*4600*/  BSYNC B3 ;  /* 0x0000000000037941 */ /* 0x000fea0003800000 */
.L_x_14597:
        /* <DEDUP_REMOVED lines=44> */
.L_x_14596:
[----:B------:R-:W-:Y:S05]  /*48d0*/  BSYNC B2 ;  /* 0x0000000000027941 */ /* 0x000fea0003800000 */
.L_x_14595:
        /* <DEDUP_REMOVED lines=12> */
.L_x_14591:
[----:B------:R-:W-:Y:S05]  /*49a0*/  BSYNC B1 ;  /* 0x0000000000017941 */ /* 0x000fea0003800000 */
.L_x_14590:
[----:B------:R-:W0:Y:S01]  /*49b0*/  LDC.64 R104, c[0x0][0x238] ;  /* 0x00008e00ff687b82 */ /* 0x000e220000000a00 */
[----:B------:R-:W-:Y:S01]  /*49c0*/  BSSY B1, `(.L_x_14599) ;  /* 0x0000019000017945 */ /* 0x000fe20003800000 */
[----:B0-----:R-:W-:-:S05]  /*49d0*/  IMAD.WIDE.U32 R104, R228, 0x20, R104 ;  /* 0x00000020e4687825 */ /* 0x001fca00078e0068 */
[----:B------:R0:W-:Y:S04]  /*49e0*/  STG.E.128 desc[UR4][R104.64], R56 ;  /* 0x0000003868007986 */ /* 0x0001e8000c101d04 */
[----:B------:R0:W-:Y:S01]  /*49f0*/  STG.E.128 desc[UR4][R104.64+0x10], R68 ;  /* 0x0000104468007986 */ /* 0x0001e2000c101d04 */
[----:B------:R-:W-:Y:S05]  /*4a00*/  @!P1 BRA `(.L_x_14600) ;  /* 0x0000000000509947 */ /* 0x000fea0003800000 */
[----:B------:R-:W-:Y:S01]  /*4a10*/  IMAD.U32 R107, R217, 0x10000, RZ ;  /* 0x00010000d96b7824 */ /* 0x000fe200078e00ff */
[----:B0-----:R-:W0:Y:S01]  /*4a20*/  LDC.64 R104, c[0x0][0x240] ;  /* 0x00009000ff687b82 */ /* 0x001e220000000a00 */
        /* <DEDUP_REMOVED lines=18> */
.L_x_14600:
[----:B------:R-:W-:Y:S05]  /*4b50*/  BSYNC B1 ;  /* 0x0000000000017941 */ /* 0x000fea0003800000 */
.L_x_14599:
[----:B------:R-:W-:Y:S01]  /*4b60*/  VIADD R228, R228, 0x20 ;  /* 0x00000020e4e47836 */ /* 0x000fe20000000000 */
[----:B------:R-:W-:-:S07]  /*4b70*/  IADD3 R227, R227, 0x20, RZ ;  /* 0x00000020e3e37810 */ /* 0x000fce0007ffe0ff */
.L_x_14526:
[----:B------:R-:W-:Y:S05]  /*4b80*/  BSYNC B0 ;  /* 0x0000000000007941 */ /* 0x000fea0003800000 */
.L_x_14525:
[----:B------:R-:W-:Y:S01]  /*4b90*/  LOP3.LUT P2, RZ, R108, 0x8, RZ, 0xc0, !PT ;  /* 0x000000086cff7812 */ /* 0x000fe2000784c0ff */
        /* <DEDUP_REMOVED lines=31> */
.L_x_14606:
[----:B------:R-:W-:-:S07]  /*4d90*/  MOV R106, R210 ;  /* 0x000000d2006a7202 */ /* 0x000fce0000000f00 */
.L_x_14607:
[----:B------:R-:W-:Y:S05]  /*4da0*/  BSYNC B2 ;  /* 0x0000000000027941 */ /* 0x000fea0003800000 */
.L_x_14605:
        /* <DEDUP_REMOVED lines=16> */
.L_x_14611:
[----:B------:R-:W-:Y:S05]  /*4eb0*/  BSYNC B3 ;  /* 0x0000000000037941 */ /* 0x000fea0003800000 */
.L_x_14610:
        /* <DEDUP_REMOVED lines=43> */
.L_x_14609:
[----:B------:R-:W-:Y:S05]  /*5170*/  BSYNC B2 ;  /* 0x0000000000027941 */ /* 0x000fea0003800000 */
.L_x_14608:
        /* <DEDUP_REMOVED lines=11> */
.L_x_14604:
[----:B------:R-:W-:Y:S05]  /*5230*/  BSYNC B1 ;  /* 0x0000000000017941 */ /* 0x000fea0003800000 */
.L_x_14603:
        /* <DEDUP_REMOVED lines=18> */
.L_x_14615:
[----:B------:R-:W-:-:S07]  /*5360*/  IMAD.MOV.U32 R73, RZ, RZ, R210 ;  /* 0x000000ffff497224 */ /* 0x000fce00078e00d2 */
.L_x_14616:
[----:B------:R-:W-:Y:S05]  /*5370*/  BSYNC B2 ;  /* 0x0000000000027941 */ /* 0x000fea0003800000 */
.L_x_14614:
        /* <DEDUP_REMOVED lines=16> */
.L_x_14620:
[----:B------:R-:W-:Y:S05]  /*5480*/  BSYNC B3 ;  /* 0x0000000000037941 */ /* 0x000fea0003800000 */
.L_x_14619:
        /* <DEDUP_REMOVED lines=44> */
.L_x_14618:
[----:B------:R-:W-:Y:S05]  /*5750*/  BSYNC B2 ;  /* 0x0000000000027941 */ /* 0x000fea0003800000 */
.L_x_14617:
        /* <DEDUP_REMOVED lines=12> */
.L_x_14613:
[----:B------:R-:W-:Y:S05]  /*5820*/  BSYNC B1 ;  /* 0x0000000000017941 */ /* 0x000fea0003800000 */
.L_x_14612:
        /* <DEDUP_REMOVED lines=18> */
.L_x_14624:
[----:B------:R-:W-:-:S07]  /*5950*/  IMAD.MOV.U32 R148, RZ, RZ, R210 ;  /* 0x000000ffff947224 */ /* 0x000fce00078e00d2 */
.L_x_14625:
[----:B------:R-:W-:Y:S05]  /*5960*/  BSYNC B2 ;  /* 0x0000000000027941 */ /* 0x000fea0003800000 */
.L_x_14623:
        /* <DEDUP_REMOVED lines=16> */
.L_x_14629:
[----:B------:R-:W-:Y:S05]  /*5a70*/  BSYNC B3 ;  /* 0x0000000000037941 */ /* 0x000fea0003800000 */
.L_x_14628:
        /* <DEDUP_REMOVED lines=44> */
.L_x_14627:
[----:B------:R-:W-:Y:S05]  /*5d40*/  BSYNC B2 ;  /* 0x0000000000027941 */ /* 0x000fea0003800000 */
.L_x_14626:
        /* <DEDUP_REMOVED lines=11> */
.L_x_14622:
[----:B------:R-:W-:Y:S05]  /*5e00*/  BSYNC B1 ;  /* 0x0000000000017941 */ /* 0x000fea0003800000 */
.L_x_14621:
        /* <DEDUP_REMOVED lines=18> */
.L_x_14633:
[----:B------:R-:W-:-:S07]  /*5f30*/  IMAD.MOV.U32 R75, RZ, RZ, R210 ;  /* 0x000000ffff4b7224 */ /* 0x000fce00078e00d2 */
.L_x_14634:
[----:B------:R-:W-:Y:S05]  /*5f40*/  BSYNC B2 ;  /* 0x0000000000027941 */ /* 0x000fea0003800000 */
.L_x_14632:
        /* <DEDUP_REMOVED lines=16> */
.L_x_14638:
[----:B------:R-:W-:Y:S05]  /*6050*/  BSYNC B3 ;  /* 0x0000000000037941 */ /* 0x000fea0003800000 */
.L_x_14637:
        /* <DEDUP_REMOVED lines=44> */
.L_x_14636:
[----:B------:R-:W-:Y:S05]  /*6320*/  BSYNC B2 ;  /* 0x0000000000027941 */ /* 0x000fea0003800000 */
.L_x_14635:
        /* <DEDUP_REMOVED lines=12> */
.L_x_14631:
[----:B------:R-:W-:Y:S05]  /*63f0*/  BSYNC B1 ;  /* 0x0000000000017941 */ /* 0x000fea0003800000 */
.L_x_14630:
        /* <DEDUP_REMOVED lines=18> */
.L_x_14642:
[----:B------:R-:W-:-:S07]  /*6520*/  IMAD.MOV.U32 R148, RZ, RZ, R210 ;  /* 0x000000ffff947224 */ /* 0x000fce00078e00d2 */
.L_x_14643:
[----:B------:R-:W-:Y:S05]  /*6530*/  BSYNC B2 ;  /* 0x0000000000027941 */ /* 0x000fea0003800000 */
.L_x_14641:
        /* <DEDUP_REMOVED lines=16> */
.L_x_14647:
[----:B------:R-:W-:Y:S05]  /*6640*/  BSYNC B3 ;  /* 0x0000000000037941 */ /* 0x000fea0003800000 */
.L_x_14646:
        /* <DEDUP_REMOVED lines=44> */
.L_x_14645:
[----:B------:R-:W-:Y:S05]  /*6910*/  BSYNC B2 ;  /* 0x0000000000027941 */ /* 0x000fea0003800000 */
.L_x_14644:
        /* <DEDUP_REMOVED lines=11> */
.L_x_14640:
[----:B------:R-:W-:Y:S05]  /*69d0*/  BSYNC B1 ;  /* 0x0000000000017941 */ /* 0x000fea0003800000 */
.L_x_14639:
        /* <DEDUP_REMOVED lines=18> */
.L_x_14651:
[----:B------:R-:W-:-:S07]  /*6b00*/  IMAD.MOV.U32 R77, RZ, RZ, R210 ;  /* 0x000000ffff4d7224 */ /* 0x000fce00078e00d2 */
.L_x_14652:
[----:B------:R-:W-:Y:S05]  /*6b10*/  BSYNC B2 ;  /* 0x0000000000027941 */ /* 0x000fea0003800000 */
.L_x_14650:
        /* <DEDUP_REMOVED lines=16> */
.L_x_14656:
[----:B------:R-:W-:Y:S05]  /*6c20*/  BSYNC B3 ;  /* 0x0000000000037941 */ /* 0x000fea0003800000 */
.L_x_14655:
        /* <DEDUP_REMOVED lines=44> */
.L_x_14654:
[----:B------:R-:W-:Y:S05]  /*6ef0*/  BSYNC B2 ;  /* 0x0000000000027941 */ /* 0x000fea0003800000 */
.L_x_14653:
        /* <DEDUP_REMOVED lines=12> */
.L_x_14649:
[----:B------:R-:W-:Y:S05]  /*6fc0*/  BSYNC B1 ;  /* 0x0000000000017941 */ /* 0x000fea0003800000 */
.L_x_14648:
        /* <DEDUP_REMOVED lines=18> */
.L_x_14660:
[----:B------:R-:W-:-:S07]  /*70f0*/  IMAD.MOV.U32 R148, RZ, RZ, R210 ;  /* 0x000000ffff947224 */ /* 0x000fce00078e00d2 */
.L_x_14661:
[----:B------:R-:W-:Y:S05]  /*7100*/  BSYNC B2 ;  /* 0x0000000000027941 */ /* 0x000fea0003800000 */
.L_x_14659:
        /* <DEDUP_REMOVED lines=16> */
.L_x_14665:
[----:B------:R-:W-:Y:S05]  /*7210*/  BSYNC B3 ;  /* 0x0000000000037941 */ /* 0x000fea0003800000 */
.L_x_14664:
        /* <DEDUP_REMOVED lines=44> */
.L_x_14663:
[----:B------:R-:W-:Y:S05]  /*74e0*/  BSYNC B2 ;  /* 0x0000000000027941 */ /* 0x000fea0003800000 */
.L_x_14662:
        /* <DEDUP_REMOVED lines=11> */
.L_x_14658:
[----:B------:R-:W-:Y:S05]  /*75a0*/  BSYNC B1 ;  /* 0x0000000000017941 */ /* 0x000fea0003800000 */
.L_x_14657:
        /* <DEDUP_REMOVED lines=18> */
.L_x_14669:
[----:B------:R-:W-:-:S07]  /*76d0*/  IMAD.MOV.U32 R79, RZ, RZ, R210 ;  /* 0x000000ffff4f7224 */ /* 0x000fce00078e00d2 */
.L_x_14670:
[----:B------:R-:W-:Y:S05]  /*76e0*/  BSYNC B2 ;  /* 0x0000000000027941 */ /* 0x000fea0003800000 */
.L_x_14668:
        /* <DEDUP_REMOVED lines=16> */
.L_x_14674:
[----:B------:R-:W-:Y:S05]  /*77f0*/  BSYNC B3 ;  /* 0x0000000000037941 */ /* 0x000fea0003800000 */
.L_x_14673:
        /* <DEDUP_REMOVED lines=44> */
.L_x_14672:
[----:B------:R-:W-:Y:S05]  /*7ac0*/  BSYNC B2 ;  /* 0x0000000000027941 */ /* 0x000fea0003800000 */
.L_x_14671:
        /* <DEDUP_REMOVED lines=12> */
.L_x_14667:
[----:B------:R-:W-:Y:S05]  /*7b90*/  BSYNC B1 ;  /* 0x0000000000017941 */ /* 0x000fea0003800000 */
.L_x_14666:
[----:B------:R-:W0:Y:S01]  /*7ba0*/  LDC.64 R104, c[0x0][0x238] ;  /* 0x00008e00ff687b82 */ /* 0x000e220000000a00 */
[----:B------:R-:W-:Y:S01]  /*7bb0*/  BSSY B1, `(.L_x_14675) ;  /* 0x0000019000017945 */ /* 0x000fe20003800000 */
[----:B0-----:R-:W-:-:S05]  /*7bc0*/  IMAD.WIDE.U32 R104, R228, 0x20, R104 ;  /* 0x00000020e4687825 */ /* 0x001fca00078e0068 */
[----:B------:R0:W-:Y:S04]  /*7bd0*/  STG.E.128 desc[UR4][R104.64], R72 ;  /* 0x0000004868007986 */ /* 0x0001e8000c101d04 */
        /* <DEDUP_REMOVED lines=22> */
.L_x_14676:
[----:B------:R-:W-:Y:S05]  /*7d40*/  BSYNC B1 ;  /* 0x0000000000017941 */ /* 0x000fea0003800000 */
.L_x_14675:
[----:B------:R-:W-:Y:S02]  /*7d50*/  VIADD R228, R228, 0x20 ;  /* 0x00000020e4e47836 */ /* 0x000fe40000000000 */
[----:B------:R-:W-:-:S07]  /*7d60*/  VIADD R227, R227, 0x20 ;  /* 0x00000020e3e37836 */ /* 0x000fce0000000000 */
.L_x_14602:
[----:B------:R-:W-:Y:S05]  /*7d70*/  BSYNC B0 ;  /* 0x0000000000007941 */ /* 0x000fea0003800000 */
.L_x_14601:
        /* <DEDUP_REMOVED lines=32> */
.L_x_14682:
[----:B------:R-:W-:-:S07]  /*7f80*/  IMAD.MOV.U32 R106, RZ, RZ, R210 ;  /* 0x000000ffff6a7224 */ /* 0x000fce00078e00d2 */
.L_x_14683:
[----:B------:R-:W-:Y:S05]  /*7f90*/  BSYNC B2 ;  /* 0x0000000000027941 */ /* 0x000fea0003800000 */
.L_x_14681:
        /* <DEDUP_REMOVED lines=16> */
.L_x_14687:
[----:B------:R-:W-:Y:S05]  /*80a0*/  BSYNC B3 ;  /* 0x0000000000037941 */ /* 0x000fea0003800000 */
.L_x_14686:
        /* <DEDUP_REMOVED lines=42> */
[----:B------:R-:W-:-:S07]  /*8350*/  LOP3.LUT R145, R81, R82, R140, 0x96, !PT ;  /* 0x0000005251917212 */ /* 0x000fce00078e968c */
.L_x_14685:
[----:B------:R-:W-:Y:S05]  /*8360*/  BSYNC B2 ;  /* 0x0000000000027941 */ /* 0x000fea0003800000 */
.L_x_14684:
        /* <DEDUP_REMOVED lines=11> */
.L_x_14680:
[----:B------:R-:W-:Y:S05]  /*8420*/  BSYNC B1 ;  /* 0x0000000000017941 */ /* 0x000fea0003800000 */
.L_x_14679:
        /* <DEDUP_REMOVED lines=18> */
.L_x_14691:
[----:B------:R-:W-:-:S07]  /*8550*/  IMAD.MOV.U32 R81, RZ, RZ, R210 ;  /* 0x000000ffff517224 */ /* 0x000fce00078e00d2 */
.L_x_14692:
[----:B------:R-:W-:Y:S05]  /*8560*/  BSYNC B2 ;  /* 0x0000000000027941 */ /* 0x000fea0003800000 */
.L_x_14690:
        /* <DEDUP_REMOVED lines=16> */
.L_x_14696:
[----:B------:R-:W-:Y:S05]  /*8670*/  BSYNC B3 ;  /* 0x0000000000037941 */ /* 0x000fea0003800000 */
.L_x_14695:
        /* <DEDUP_REMOVED lines=44> */
.L_x_14694:
[----:B------:R-:W-:Y:S05]  /*8940*/  BSYNC B2 ;  /* 0x0000000000027941 */ /* 0x000fea0003800000 */
.L_x_14693:
        /* <DEDUP_REMOVED lines=10> */
[----:B------:R-:W-:-:S04]  /*89f0*/  FMUL.FTZ R81, R157, R82 ;  /* 0x000000529d517220 */ /* 0x000fc80000410000 */
[----:B------:R-:W-:-:S07]  /*8a00*/  @P2 FADD.FTZ R81, R53, R81 ;  /* 0x0000005135512221 */ /* 0x000fce0000010000 */
.L_x_14689:
[----:B------:R-:W-:Y:S05]  /*8a10*/  BSYNC B1 ;  /* 0x0000000000017941 */ /* 0x000fea0003800000 */
.L_x_14688:
        /* <DEDUP_REMOVED lines=18> */
.L_x_14700:
[----:B------:R-:W-:-:S07]  /*8b40*/  IMAD.MOV.U32 R148, RZ, RZ, R210 ;  /* 0x000000ffff947224 */ /* 0x000fce00078e00d2 */
.L_x_14701:
[----:B------:R-:W-:Y:S05]  /*8b50*/  BSYNC B2 ;  /* 0x0000000000027941 */ /* 0x000fea0003800000 */
.L_x_14699:
        /* <DEDUP_REMOVED lines=16> */
.L_x_14705:
[----:B------:R-:W-:Y:S05]  /*8c60*/  BSYNC B3 ;  /* 0x0000000000037941 */ /* 0x000fea0003800000 */
.L_x_14704:
        /* <DEDUP_REMOVED lines=44> */
.L_x_14703:
[----:B------:R-:W-:Y:S05]  /*8f30*/  BSYNC B2 ;  /* 0x0000000000027941 */ /* 0x000fea0003800000 */
.L_x_14702:
        /* <DEDUP_REMOVED lines=11> */
.L_x_14698:
[----:B------:R-:W-:Y:S05]  /*8ff0*/  BSYNC B1 ;  /* 0x0000000000017941 */ /* 0x000fea0003800000 */
.L_x_14697:
        /* <DEDUP_REMOVED lines=18> */
.L_x_14709:
[----:B------:R-:W-:-:S07]  /*9120*/  IMAD.MOV.U32 R83, RZ, RZ, R210 ;  /* 0x000000ffff537224 */ /* 0x000fce00078e00d2 */
.L_x_14710:
[----:B------:R-:W-:Y:S05]  /*9130*/  BSYNC B2 ;  /* 0x0000000000027941 */ /* 0x000fea0003800000 */
.L_x_14708:
        /* <DEDUP_REMOVED lines=16> */
.L_x_14714:
[----:B------:R-:W-:Y:S05]  /*9240*/  BSYNC B3 ;  /* 0x0000000000037941 */ /* 0x000fea0003800000 */
.L_x_14713:
        /* <DEDUP_REMOVED lines=44> */
.L_x_14712:
[----:B------:R-:W-:Y:S05]  /*9510*/  BSYNC B2 ;  /* 0x0000000000027941 */ /* 0x000fea0003800000 */
.L_x_14711:
        /* <DEDUP_REMOVED lines=12> */
.L_x_14707:
[----:B------:R-:W-:Y:S05]  /*95e0*/  BSYNC B1 ;  /* 0x0000000000017941 */ /* 0x000fea0003800000 */
.L_x_14706:
        /* <DEDUP_REMOVED lines=18> */
.L_x_14718:
[----:B------:R-:W-:-:S07]  /*9710*/  IMAD.MOV.U32 R148, RZ, RZ, R210 ;  /* 0x000000ffff947224 */ /* 0x000fce00078e00d2 */
.L_x_14719:
[----:B------:R-:W-:Y:S05]  /*9720*/  BSYNC B2 ;  /* 0x0000000000027941 */ /* 0x000fea0003800000 */
.L_x_14717:
        /* <DEDUP_REMOVED lines=16> */
.L_x_14723:
[----:B------:R-:W-:Y:S05]  /*9830*/  BSYNC B3 ;  /* 0x0000000000037941 */ /* 0x000fea0003800000 */
.L_x_14722:
        /* <DEDUP_REMOVED lines=44> */
.L_x_14721:
[----:B------:R-:W-:Y:S05]  /*9b00*/  BSYNC B2 ;  /* 0x0000000000027941 */ /* 0x000fea0003800000 */
.L_x_14720:
        /* <DEDUP_REMOVED lines=11> */
.L_x_14716:
[----:B------:R-:W-:Y:S05]  /*9bc0*/  BSYNC B1 ;  /* 0x0000000000017941 */ /* 0x000fea0003800000 */
.L_x_14715:
        /* <DEDUP_REMOVED lines=18> */
.L_x_14727:
[----:B------:R-:W-:-:S07]  /*9cf0*/  IMAD.MOV.U32 R85, RZ, RZ, R210 ;  /* 0x000000ffff557224 */ /* 0x000fce00078e00d2 */
.L_x_14728:
[----:B------:R-:W-:Y:S05]  /*9d00*/  BSYNC B2 ;  /* 0x0000000000027941 */ /* 0x000fea0003800000 */
.L_x_14726:
        /* <DEDUP_REMOVED lines=16> */
.L_x_14732:
[----:B------:R-:W-:Y:S05]  /*9e10*/  BSYNC B3 ;  /* 0x0000000000037941 */ /* 0x000fea0003800000 */
.L_x_14731:
        /* <DEDUP_REMOVED lines=44> */
.L_x_14730:
[----:B------:R-:W-:Y:S05]  /*a0e0*/  BSYNC B2 ;  /* 0x0000000000027941 */ /* 0x000fea0003800000 */
.L_x_14729:
        /* <DEDUP_REMOVED lines=12> */
.L_x_14725:
[----:B------:R-:W-:Y:S05]  /*a1b0*/  BSYNC B1 ;  /* 0x0000000000017941 */ /* 0x000fea0003800000 */
.L_x_14724:
        /* <DEDUP_REMOVED lines=18> */
.L_x_14736:
[----:B------:R-:W-:-:S07]  /*a2e0*/  IMAD.MOV.U32 R148, RZ, RZ, R210 ;  /* 0x000000ffff947224 */ /* 0x000fce00078e00d2 */
.L_x_14737:
[----:B------:R-:W-:Y:S05]  /*a2f0*/  BSYNC B2 ;  /* 0x0000000000027941 */ /* 0x000fea0003800000 */
.L_x_14735:
        /* <DEDUP_REMOVED lines=16> */
.L_x_14741:
[----:B------:R-:W-:Y:S05]  /*a400*/  BSYNC B3 ;  /* 0x0000000000037941 */ /* 0x000fea0003800000 */
.L_x_14740:
        /* <DEDUP_REMOVED lines=44> */
.L_x_14739:
[----:B------:R-:W-:Y:S05]  /*a6d0*/  BSYNC B2 ;  /* 0x0000000000027941 */ /* 0x000fea0003800000 */
.L_x_14738:
        /* <DEDUP_REMOVED lines=11> */
.L_x_14734:
[----:B------:R-:W-:Y:S05]  /*a790*/  BSYNC B1 ;  /* 0x0000000000017941 */ /* 0x000fea0003800000 */
.L_x_14733:
        /* <DEDUP_REMOVED lines=18> */
.L_x_14745:
[----:B------:R-:W-:-:S07]  /*a8c0*/  IMAD.MOV.U32 R87, RZ, RZ, R210 ;  /* 0x000000ffff577224 */ /* 0x000fce00078e00d2 */
.L_x_14746:
[----:B------:R-:W-:Y:S05]  /*a8d0*/  BSYNC B2 ;  /* 0x0000000000027941 */ /* 0x000fea0003800000 */
.L_x_14744:
        /* <DEDUP_REMOVED lines=16> */
.L_x_14750:
[----:B------:R-:W-:Y:S05]  /*a9e0*/  BSYNC B3 ;  /* 0x0000000000037941 */ /* 0x000fea0003800000 */
.L_x_14749:
        /* <DEDUP_REMOVED lines=44> */
.L_x_14748:
[----:B------:R-:W-:Y:S05]  /*acb0*/  BSYNC B2 ;  /* 0x0000000000027941 */ /* 0x000fea0003800000 */
.L_x_14747:
        /* <DEDUP_REMOVED lines=12> */
.L_x_14743:
[----:B------:R-:W-:Y:S05]  /*ad80*/  BSYNC B1 ;  /* 0x0000000000017941 */ /* 0x000fea0003800000 */
.L_x_14742:
        /* <DEDUP_REMOVED lines=26> */
.L_x_14752:
[----:B------:R-:W-:Y:S05]  /*af30*/  BSYNC B1 ;  /* 0x0000000000017941 */ /* 0x000fea0003800000 */
.L_x_14751:
[----:B------:R-:W-:Y:S01]  /*af40*/  VIADD R228, R228, 0x20 ;  /* 0x00000020e4e47836 */ /* 0x000fe20000000000 */
[----:B------:R-:W-:-:S07]  /*af50*/  IADD3 R227, R227, 0x20, RZ ;  /* 0x00000020e3e37810 */ /* 0x000fce0007ffe0ff */
.L_x_14678:
[----:B------:R-:W-:Y:S05]  /*af60*/  BSYNC B0 ;  /* 0x0000000000007941 */ /* 0x000fea0003800000 */
.L_x_14677:
        /* <DEDUP_REMOVED lines=32> */
.L_x_14758:
[----:B------:R-:W-:-:S07]  /*b170*/  MOV R106, R210 ;  /* 0x000000d2006a7202 */ /* 0x000fce0000000f00 */
.L_x_14759:
[----:B------:R-:W-:Y:S05]  /*b180*/  BSYNC B2 ;  /* 0x0000000000027941 */ /* 0x000fea0003800000 */
.L_x_14757:
        /* <DEDUP_REMOVED lines=16> */
.L_x_14763:
[----:B------:R-:W-:Y:S05]  /*b290*/  BSYNC B3 ;  /* 0x0000000000037941 */ /* 0x000fea0003800000 */
.L_x_14762:
        /* <DEDUP_REMOVED lines=43> */
.L_x_14761:
[----:B------:R-:W-:Y:S05]  /*b550*/  BSYNC B2 ;  /* 0x0000000000027941 */ /* 0x000fea0003800000 */
.L_x_14760:
        /* <DEDUP_REMOVED lines=11> */
.L_x_14756:
[----:B------:R-:W-:Y:S05]  /*b610*/  BSYNC B1 ;  /* 0x0000000000017941 */ /* 0x000fea0003800000 */
.L_x_14755:
        /* <DEDUP_REMOVED lines=18> */
.L_x_14767:
[----:B------:R-:W-:-:S07]  /*b740*/  IMAD.MOV.U32 R89, RZ, RZ, R210 ;  /* 0x000000ffff597224 */ /* 0x000fce00078e00d2 */
.L_x_14768:
[----:B------:R-:W-:Y:S05]  /*b750*/  BSYNC B2 ;  /* 0x0000000000027941 */ /* 0x000fea0003800000 */
.L_x_14766:
        /* <DEDUP_REMOVED lines=16> */
.L_x_14772:
[----:B------:R-:W-:Y:S05]  /*b860*/  BSYNC B3 ;  /* 0x0000000000037941 */ /* 0x000fea0003800000 */
.L_x_14771:
        /* <DEDUP_REMOVED lines=44> */
.L_x_14770:
[----:B------:R-:W-:Y:S05]  /*bb30*/  BSYNC B2 ;  /* 0x0000000000027941 */ /* 0x000fea0003800000 */
.L_x_14769:
        /* <DEDUP_REMOVED lines=12> */
.L_x_14765:
[----:B------:R-:W-:Y:S05]  /*bc00*/  BSYNC B1 ;  /* 0x0000000000017941 */ /* 0x000fea0003800000 */
.L_x_14764:
        /* <DEDUP_REMOVED lines=18> */
.L_x_14776:
[----:B------:R-:W-:-:S07]  /*bd30*/  IMAD.MOV.U32 R148, RZ, RZ, R210 ;  /* 0x000000ffff947224 */ /* 0x000fce00078e00d2 */
.L_x_14777:
[----:B------:R-:W-:Y:S05]  /*bd40*/  BSYNC B2 ;  /* 0x0000000000027941 */ /* 0x000fea0003800000 */
.L_x_14775:
        /* <DEDUP_REMOVED lines=16> */
.L_x_14781:
[----:B------:R-:W-:Y:S05]  /*be50*/  BSYNC B3 ;  /* 0x0000000000037941 */ /* 0x000fea0003800000 */
.L_x_14780:
        /* <DEDUP_REMOVED lines=44> */
.L_x_14779:
[----:B------:R-:W-:Y:S05]  /*c120*/  BSYNC B2 ;  /* 0x0000000000027941 */ /* 0x000fea0003800000 */
.L_x_14778:
        /* <DEDUP_REMOVED lines=11> */
.L_x_14774:
[----:B------:R-:W-:Y:S05]  /*c1e0*/  BSYNC B1 ;  /* 0x0000000000017941 */ /* 0x000fea0003800000 */
.L_x_14773:
        /* <DEDUP_REMOVED lines=18> */
.L_x_14785:
[----:B------:R-:W-:-:S07]  /*c310*/  IMAD.MOV.U32 R91, RZ, RZ, R210 ;  /* 0x000000ffff5b7224 */ /* 0x000fce00078e00d2 */
.L_x_14786:
[----:B------:R-:W-:Y:S05]  /*c320*/  BSYNC B2 ;  /* 0x0000000000027941 */ /* 0x000fea0003800000 */
.L_x_14784:
        /* <DEDUP_REMOVED lines=16> */
.L_x_14790:
[----:B------:R-:W-:Y:S05]  /*c430*/  BSYNC B3 ;  /* 0x0000000000037941 */ /* 0x000fea0003800000 */
.L_x_14789:
        /* <DEDUP_REMOVED lines=44> */
.L_x_14788:
[----:B------:R-:W-:Y:S05]  /*c700*/  BSYNC B2 ;  /* 0x0000000000027941 */ /* 0x000fea0003800000 */
.L_x_14787:
        /* <DEDUP_REMOVED lines=12> */
.L_x_14783:
[----:B------:R-:W-:Y:S05]  /*c7d0*/  BSYNC B1 ;  /* 0x0000000000017941 */ /* 0x000fea0003800000 */
.L_x_14782:
        /* <DEDUP_REMOVED lines=18> */
.L_x_14794:
[----:B------:R-:W-:-:S07]  /*c900*/  IMAD.MOV.U32 R148, RZ, RZ, R210 ;  /* 0x000000ffff947224 */ /* 0x000fce00078e00d2 */
.L_x_14795:
[----:B------:R-:W-:Y:S05]  /*c910*/  BSYNC B2 ;  /* 0x0000000000027941 */ /* 0x000fea0003800000 */
.L_x_14793:
        /* <DEDUP_REMOVED lines=16> */
.L_x_14799:
[----:B------:R-:W-:Y:S05]  /*ca20*/  BSYNC B3 ;  /* 0x0000000000037941 */ /* 0x000fea0003800000 */
.L_x_14798:
        /* <DEDUP_REMOVED lines=44> */
.L_x_14797:
[----:B------:R-:W-:Y:S05]  /*ccf0*/  BSYNC B2 ;  /* 0x0000000000027941 */ /* 0x000fea0003800000 */
.L_x_14796:
        /* <DEDUP_REMOVED lines=11> */
.L_x_14792:
[----:B------:R-:W-:Y:S05]  /*cdb0*/  BSYNC B1 ;  /* 0x0000000000017941 */ /* 0x000fea0003800000 */
.L_x_14791:
        /* <DEDUP_REMOVED lines=18> */
.L_x_14803:
[----:B------:R-:W-:-:S07]  /*cee0*/  IMAD.MOV.U32 R93, RZ, RZ, R210 ;  /* 0x000000ffff5d7224 */ /* 0x000fce00078e00d2 */
.L_x_14804:
[----:B------:R-:W-:Y:S05]  /*cef0*/  BSYNC B2 ;  /* 0x0000000000027941 */ /* 0x000fea0003800000 */
.L_x_14802:
        /* <DEDUP_REMOVED lines=16> */
.L_x_14808:
[----:B------:R-:W-:Y:S05]  /*d000*/  BSYNC B3 ;  /* 0x0000000000037941 */ /* 0x000fea0003800000 */
.L_x_14807:
        /* <DEDUP_REMOVED lines=44> */
.L_x_14806:
[----:B------:R-:W-:Y:S05]  /*d2d0*/  BSYNC B2 ;  /* 0x0000000000027941 */ /* 0x000fea0003800000 */
.L_x_14805:
        /* <DEDUP_REMOVED lines=12> */
.L_x_14801:
[----:B------:R-:W-:Y:S05]  /*d3a0*/  BSYNC B1 ;  /* 0x0000000000017941 */ /* 0x000fea0003800000 */
.L_x_14800:
        /* <DEDUP_REMOVED lines=18> */
.L_x_14812:
[----:B------:R-:W-:-:S07]  /*d4d0*/  IMAD.MOV.U32 R148, RZ, RZ, R210 ;  /* 0x000000ffff947224 */ /* 0x000fce00078e00d2 */
.L_x_14813:
[----:B------:R-:W-:Y:S05]  /*d4e0*/  BSYNC B2 ;  /* 0x0000000000027941 */ /* 0x000fea0003800000 */
.L_x_14811:
        /* <DEDUP_REMOVED lines=16> */
.L_x_14817:
[----:B------:R-:W-:Y:S05]  /*d5f0*/  BSYNC B3 ;  /* 0x0000000000037941 */ /* 0x000fea0003800000 */
.L_x_14816:
        /* <DEDUP_REMOVED lines=44> */
.L_x_14815:
[----:B------:R-:W-:Y:S05]  /*d8c0*/  BSYNC B2 ;  /* 0x0000000000027941 */ /* 0x000fea0003800000 */
.L_x_14814:
        /* <DEDUP_REMOVED lines=11> */
.L_x_14810:
[----:B------:R-:W-:Y:S05]  /*d980*/  BSYNC B1 ;  /* 0x0000000000017941 */ /* 0x000fea0003800000 */
.L_x_14809:
        /* <DEDUP_REMOVED lines=18> */
.L_x_14821:
[----:B------:R-:W-:-:S07]  /*dab0*/  IMAD.MOV.U32 R95, RZ, RZ, R210 ;  /* 0x000000ffff5f7224 */ /* 0x000fce00078e00d2 */
.L_x_14822:
[----:B------:R-:W-:Y:S05]  /*dac0*/  BSYNC B2 ;  /* 0x0000000000027941 */ /* 0x000fea0003800000 */
.L_x_14820:
        /* <DEDUP_REMOVED lines=16> */
.L_x_14826:
[----:B------:R-:W-:Y:S05]  /*dbd0*/  BSYNC B3 ;  /* 0x0000000000037941 */ /* 0x000fea0003800000 */
.L_x_14825:
        /* <DEDUP_REMOVED lines=44> */
.L_x_14824:
[----:B------:R-:W-:Y:S05]  /*dea0*/  BSYNC B2 ;  /* 0x0000000000027941 */ /* 0x000fea0003800000 */
.L_x_14823:
        /* <DEDUP_REMOVED lines=12> */
.L_x_14819:
[----:B------:R-:W-:Y:S05]  /*df70*/  BSYNC B1 ;  /* 0x0000000000017941 */ /* 0x000fea0003800000 */
.L_x_14818:
        /* <DEDUP_REMOVED lines=26> */
.L_x_14828:
[----:B------:R-:W-:Y:S05]  /*e120*/  BSYNC B1 ;  /* 0x0000000000017941 */ /* 0x000fea0003800000 */
.L_x_14827:
[----:B------:R-:W-:Y:S01]  /*e130*/  VIADD R228, R228, 0x20 ;  /* 0x00000020e4e47836 */ /* 0x000fe20000000000 */
[----:B------:R-:W-:-:S07]  /*e140*/  IADD3 R227, R227, 0x20, RZ ;  /* 0x00000020e3e37810 */ /* 0x000fce0007ffe0ff */
.L_x_14754:
[----:B------:R-:W-:Y:S05]  /*e150*/  BSYNC B0 ;  /* 0x0000000000007941 */ /* 0x000fea0003800000 */
.L_x_14753:
        /* <DEDUP_REMOVED lines=32> */
.L_x_14834:
[----:B------:R-:W-:-:S07]  /*e360*/  MOV R106, R210 ;  /* 0x000000d2006a7202 */ /* 0x000fce0000000f00 */
.L_x_14835:
[----:B------:R-:W-:Y:S05]  /*e370*/  BSYNC B2 ;  /* 0x0000000000027941 */ /* 0x000fea0003800000 */
.L_x_14833:
        /* <DEDUP_REMOVED lines=16> */
.L_x_14839:
[----:B------:R-:W-:Y:S05]  /*e480*/  BSYNC B3 ;  /* 0x0000000000037941 */ /* 0x000fea0003800000 */
.L_x_14838:
        /* <DEDUP_REMOVED lines=43> */
.L_x_14837:
[----:B------:R-:W-:Y:S05]  /*e740*/  BSYNC B2 ;  /* 0x0000000000027941 */ /* 0x000fea0003800000 */
.L_x_14836:
        /* <DEDUP_REMOVED lines=11> */
.L_x_14832:
[----:B------:R-:W-:Y:S05]  /*e800*/  BSYNC B1 ;  /* 0x0000000000017941 */ /* 0x000fea0003800000 */
.L_x_14831:
        /* <DEDUP_REMOVED lines=18> */
.L_x_14843:
[----:B------:R-:W-:-:S07]  /*e930*/  IMAD.MOV.U32 R97, RZ, RZ, R210 ;  /* 0x000000ffff617224 */ /* 0x000fce00078e00d2 */
.L_x_14844:
[----:B------:R-:W-:Y:S05]  /*e940*/  BSYNC B2 ;  /* 0x0000000000027941 */ /* 0x000fea0003800000 */
.L_x_14842:
        /* <DEDUP_REMOVED lines=16> */
.L_x_14848:
[----:B------:R-:W-:Y:S05]  /*ea50*/  BSYNC B3 ;  /* 0x0000000000037941 */ /* 0x000fea0003800000 */
.L_x_14847:
        /* <DEDUP_REMOVED lines=44> */
.L_x_14846:
[----:B------:R-:W-:Y:S05]  /*ed20*/  BSYNC B2 ;  /* 0x0000000000027941 */ /* 0x000fea0003800000 */
.L_x_14845:
        /* <DEDUP_REMOVED lines=12> */
.L_x_14841:
[----:B------:R-:W-:Y:S05]  /*edf0*/  BSYNC B1 ;  /* 0x0000000000017941 */ /* 0x000fea0003800000 */
.L_x_14840:
        /* <DEDUP_REMOVED lines=18> */
.L_x_14852:
[----:B------:R-:W-:-:S07]  /*ef20*/  IMAD.MOV.U32 R148, RZ, RZ, R210 ;  /* 0x000000ffff947224 */ /* 0x000fce00078e00d2 */
.L_x_14853:
[----:B------:R-:W-:Y:S05]  /*ef30*/  BSYNC B2 ;  /* 0x0000000000027941 */ /* 0x000fea0003800000 */
.L_x_14851:
        /* <DEDUP_REMOVED lines=16> */
.L_x_14857:
[----:B------:R-:W-:Y:S05]  /*f040*/  BSYNC B3 ;  /* 0x0000000000037941 */ /* 0x000fea0003800000 */
.L_x_14856:
        /* <DEDUP_REMOVED lines=44> */
.L_x_14855:
[----:B------:R-:W-:Y:S05]  /*f310*/  BSYNC B2 ;  /* 0x0000000000027941 */ /* 0x000fea0003800000 */
.L_x_14854:
        /* <DEDUP_REMOVED lines=11> */
.L_x_14850:
[----:B------:R-:W-:Y:S05]  /*f3d0*/  BSYNC B1 ;  /* 0x0000000000017941 */ /* 0x000fea0003800000 */
.L_x_14849:
        /* <DEDUP_REMOVED lines=18> */
.L_x_14861:
[----:B------:R-:W-:-:S07]  /*f500*/  IMAD.MOV.U32 R99, RZ, RZ, R210 ;  /* 0x000000ffff637224 */ /* 0x000fce00078e00d2 */
.L_x_14862:
[----:B------:R-:W-:Y:S05]  /*f510*/  BSYNC B2 ;  /* 0x0000000000027941 */ /* 0x000fea0003800000 */
.L_x_14860:
        /* <DEDUP_REMOVED lines=16> */
.L_x_14866:
[----:B------:R-:W-:Y:S05]  /*f620*/  BSYNC B3 ;  /* 0x0000000000037941 */ /* 0x000fea0003800000 */
.L_x_14865:
        /* <DEDUP_REMOVED lines=44> */
.L_x_14864:
[----:B------:R-:W-:Y:S05]  /*f8f0*/  BSYNC B2 ;  /* 0x0000000000027941 */ /* 0x000fea0003800000 */
.L_x_14863:
        /* <DEDUP_REMOVED lines=12> */
.L_x_14859:
[----:B------:R-:W-:Y:S05]  /*f9c0*/  BSYNC B1 ;  /* 0x0000000000017941 */ /* 0x000fea0003800000 */
.L_x_14858:
        /* <DEDUP_REMOVED lines=18> */
.L_x_14870:
[----:B------:R-:W-:-:S07]  /*faf0*/  IMAD.MOV.U32 R148, RZ, RZ, R210 ;  /* 0x000000ffff947224 */ /* 0x000fce00078e00d2 */
.L_x_14871:
[----:B------:R-:W-:Y:S05]  /*fb00*/  BSYNC B2 ;  /* 0x0000000000027941 */ /* 0x000fea0003800000 */
.L_x_14869:
        /* <DEDUP_REMOVED lines=16> */
.L_x_14875:
[----:B------:R-:W-:Y:S05]  /*fc10*/  BSYNC B3 ;  /* 0x0000000000037941 */ /* 0x000fea0003800000 */
.L_x_14874:
        /* <DEDUP_REMOVED lines=44> */
.L_x_14873:
[----:B------:R-:W-:Y:S05]  /*fee0*/  BSYNC B2 ;  /* 0x0000000000027941 */ /* 0x000fea0003800000 */
.L_x_14872:
        /* <DEDUP_REMOVED lines=11> */
.L_x_14868:
[----:B------:R-:W-:Y:S05]  /*ffa0*/  BSYNC B1 ;  /* 0x0000000000017941 */ /* 0x000fea0003800000 */
.L_x_14867:
        /* <DEDUP_REMOVED lines=18> */
.L_x_14879:
[----:B------:R-:W-:-:S07]  /*100d0*/  IMAD.MOV.U32 R101, RZ, RZ, R210 ;  /* 0x000000ffff657224 */ /* 0x000fce00078e00d2 */
.L_x_14880:
[----:B------:R-:W-:Y:S05]  /*100e0*/  BSYNC B2 ;  /* 0x0000000000027941 */ /* 0x000fea0003800000 */
.L_x_14878:
        /* <DEDUP_REMOVED lines=16> */
.L_x_14884:
[----:B------:R-:W-:Y:S05]  /*101f0*/  BSYNC B3 ;  /* 0x0000000000037941 */ /* 0x000fea0003800000 */
.L_x_14883:
        /* <DEDUP_REMOVED lines=44> */
.L_x_14882:
[----:B------:R-:W-:Y:S05]  /*104c0*/  BSYNC B2 ;  /* 0x0000000000027941 */ /* 0x000fea0003800000 */
.L_x_14881:
        /* <DEDUP_REMOVED lines=12> */
.L_x_14877:
[----:B------:R-:W-:Y:S05]  /*10590*/  BSYNC B1 ;  /* 0x0000000000017941 */ /* 0x000fea0003800000 */
.L_x_14876:
        /* <DEDUP_REMOVED lines=18> */
.L_x_14888:
[----:B------:R-:W-:-:S07]  /*106c0*/  IMAD.MOV.U32 R148, RZ, RZ, R210 ;  /* 0x000000ffff947224 */ /* 0x000fce00078e00d2 */
.L_x_14889:
[----:B------:R-:W-:Y:S05]  /*106d0*/  BSYNC B2 ;  /* 0x0000000000027941 */ /* 0x000fea0003800000 */
.L_x_14887:
        /* <DEDUP_REMOVED lines=16> */
.L_x_14893:
[----:B------:R-:W-:Y:S05]  /*107e0*/  BSYNC B3 ;  /* 0x0000000000037941 */ /* 0x000fea0003800000 */
.L_x_14892:
        /* <DEDUP_REMOVED lines=44> */
.L_x_14891:
[----:B------:R-:W-:Y:S05]  /*10ab0*/  BSYNC B2 ;  /* 0x0000000000027941 */ /* 0x000fea0003800000 */
.L_x_14890:
        /* <DEDUP_REMOVED lines=11> */
.L_x_14886:
[----:B------:R-:W-:Y:S05]  /*10b70*/  BSYNC B1 ;  /* 0x0000000000017941 */ /* 0x000fea0003800000 */
.L_x_14885:
        /* <DEDUP_REMOVED lines=18> */
.L_x_14897:
[----:B------:R-:W-:-:S07]  /*10ca0*/  IMAD.MOV.U32 R103, RZ, RZ, R210 ;  /* 0x000000ffff677224 */ /* 0x000fce00078e00d2 */
.L_x_14898:
[----:B------:R-:W-:Y:S05]  /*10cb0*/  BSYNC B2 ;  /* 0x0000000000027941 */ /* 0x000fea0003800000 */
.L_x_14896:
        /* <DEDUP_REMOVED lines=16> */
.L_x_14902:
[----:B------:R-:W-:Y:S05]  /*10dc0*/  BSYNC B3 ;  /* 0x0000000000037941 */ /* 0x000fea0003800000 */
.L_x_14901:
        /* <DEDUP_REMOVED lines=44> */
.L_x_14900:
[----:B------:R-:W-:Y:S05]  /*11090*/  BSYNC B2 ;  /* 0x0000000000027941 */ /* 0x000fea0003800000 */
.L_x_14899:
        /* <DEDUP_REMOVED lines=12> */
.L_x_14895:
[----:B------:R-:W-:Y:S05]  /*11160*/  BSYNC B1 ;  /* 0x0000000000017941 */ /* 0x000fea0003800000 */
.L_x_14894:
[----:B------:R-:W0:Y:S02]  /*11170*/  LDC.64 R104, c[0x0][0x238] ;  /* 0x00008e00ff687b82 */ /* 0x000e240000000a00 */
[----:B0-----:R-:W-:-:S05]  /*11180*/  IMAD.WIDE.U32 R104, R228, 0x20, R104 ;  /* 0x00000020e4687825 */ /* 0x001fca00078e0068 */
[----:B------:R2:W-:Y:S04]  /*11190*/  STG.E.128 desc[UR4][R104.64], R96 ;  /* 0x0000006068007986 */ /* 0x0005e8000c101d04 */
[----:B------:R2:W-:Y:S01]  /*111a0*/  STG.E.128 desc[UR4][R104.64+0x10], R100 ;  /* 0x0000106468007986 */ /* 0x0005e2000c101d04 */
[----:B------:R-:W-:Y:S05]  /*111b0*/  @!P1 BRA `(.L_x_14830) ;  /* 0x0000000000509947 */ /* 0x000fea0003800000 */
[----:B------:R-:W-:Y:S01]  /*111c0*/  SHF.L.U32 R107, R217, 0x10, RZ ;  /* 0x00000010d96b7819 */ /* 0x000fe200000006ff */
[----:B--2---:R-:W0:Y:S01]  /*111d0*/  LDC.64 R104, c[0x0][0x240] ;  /* 0x00009000ff687b82 */ /* 0x004e220000000a00 */
        /* <DEDUP_REMOVED lines=18> */
.L_x_14830:
[----:B------:R-:W-:Y:S05]  /*11300*/  BSYNC B0 ;  /* 0x0000000000007941 */ /* 0x000fea0003800000 */
.L_x_14829:
        /* <DEDUP_REMOVED lines=150> */
.L_x_14926:
        /* <DEDUP_REMOVED lines=59> */
.L_x_14907:
[----:B------:R-:W-:Y:S05]  /*12020*/  BSYNC B1 ;  /* 0x0000000000017941 */ /* 0x000fea0003800000 */
.L_x_14906:
        /* <DEDUP_REMOVED lines=35> */
.L_x_14909:
[----:B------:R-:W-:Y:S05]  /*12260*/  BSYNC B1 ;  /* 0x0000000000017941 */ /* 0x000fea0003800000 */
.L_x_14908:
        /* <DEDUP_REMOVED lines=35> */
.L_x_14911:
[----:B------:R-:W-:Y:S05]  /*124a0*/  BSYNC B1 ;  /* 0x0000000000017941 */ /* 0x000fea0003800000 */
.L_x_14910:
        /* <DEDUP_REMOVED lines=35> */
.L_x_14913:
[----:B------:R-:W-:Y:S05]  /*126e0*/  BSYNC B1 ;  /* 0x0000000000017941 */ /* 0x000fea0003800000 */
.L_x_14912:
        /* <DEDUP_REMOVED lines=33> */
.L_x_14905:
[----:B------:R-:W-:Y:S05]  /*12900*/  BSYNC B0 ;  /* 0x0000000000007941 */ /* 0x000fea0003800000 */
.L_x_14904:
[----:B01234-:R-:W0:Y:S02]  /*12910*/  LDC.64 R104, c[0x0][0x210] ;  /* 0x00008400ff687b82 */ /* 0x01fe240000000a00 */
[----:B0-----:R-:W-:-:S04]  /*12920*/  LEA R32, R104, R32, 0x2 ;  /* 0x0000002068207211 */ /* 0x001fc800078e10ff */
[----:B------:R-:W-:-:S13]  /*12930*/  ISETP.GE.AND P1, PT, R32, R105, PT ;  /* 0x000000692000720c */ /* 0x000fda0003f26270 */
[----:B------:R-:W-:Y:S05]  /*12940*/  @!P1 BRA `(.L_x_14914) ;  /* 0xfffffeec00c89947 */ /* 0x000fea000383ffff */
[----:B------:R-:W-:Y:S05]  /*12950*/  EXIT ;  /* 0x000000000000794d */ /* 0x000fea0003800000 */
.L_x_14903:
        /* <DEDUP_REMOVED lines=8> */
.L_x_14916:
[----:B------:R-:W-:Y:S05]  /*129e0*/  BSYNC B0 ;  /* 0x0000000000007941 */ /* 0x000fea0003800000 */
.L_x_14915:
        /* <DEDUP_REMOVED lines=10> */
.L_x_14917:
[----:B------:R-:W-:Y:S01]  /*12a90*/  HFMA2.MMA R228, -RZ, RZ, 0, 2.384185791015625e-07 ;  /* 0x00000004ffe47435 */ /* 0x000fe200000001ff */
[----:B------:R-:W-:-:S05]  /*12aa0*/  MOV R107, R227 ;  /* 0x000000e3006b7202 */ /* 0x000fca0000000f00 */
[----:B------:R-:W-:-:S04]  /*12ab0*/  FADD.FTZ R107, R106, R107 ;  /* 0x0000006b6a6b7221 */ /* 0x000fc80000010000 */
[----:B------:R-:W-:-:S07]  /*12ac0*/  IMAD.MOV.U32 R229, RZ, RZ, R107 ;  /* 0x000000ffffe57224 */ /* 0x000fce00078e006b */
[----:B------:R-:W-:Y:S05]  /*12ad0*/  WARPSYNC.COLLECTIVE R226, `(.L_x_14918) ;  /* 0x00000000e2087348 */ /* 0x000fea0003c00000 */
[----:B------:R0:W1:Y:S02]  /*12ae0*/  SHFL.BFLY P6, R227, R229, R228, R231 ;  /* 0x0c0000e4e5e37389 */ /* 0x00006400000c00e7 */
[----:B01----:R-:W-:Y:S01]  /*12af0*/  ENDCOLLECTIVE ;  /* 0x000000000000791b */ /* 0x003fe20003800000 */
.L_x_14918:
[----:B------:R-:W-:Y:S02]  /*12b00*/  IMAD.MOV.U32 R228, RZ, RZ, 0x8 ;  /* 0x00000008ffe47424 */ /* 0x000fe400078e00ff */
[----:B------:R-:W-:-:S04]  /*12b10*/  IMAD.MOV.U32 R104, RZ, RZ, R227 ;  /* 0x000000ffff687224 */ /* 0x000fc800078e00e3 */
[----:B------:R-:W-:-:S05]  /*12b20*/  FADD.FTZ R222, R107, R104 ;  /* 0x000000686bde7221 */ /* 0x000fca0000010000 */
[----:B------:R-:W-:-:S07]  /*12b30*/  MOV R229, R222 ;  /* 0x000000de00e57202 */ /* 0x000fce0000000f00 */
[----:B------:R-:W-:Y:S05]  /*12b40*/  WARPSYNC.COLLECTIVE R226, `(.L_x_14919) ;  /* 0x00000000e2087348 */ /* 0x000fea0003c00000 */
[----:B------:R0:W1:Y:S02]  /*12b50*/  SHFL.BFLY P6, R227, R229, R228, R231 ;  /* 0x0c0000e4e5e37389 */ /* 0x00006400000c00e7 */
[----:B01----:R-:W-:Y:S01]  /*12b60*/  ENDCOLLECTIVE ;  /* 0x000000000000791b */ /* 0x003fe20003800000 */
.L_x_14919:
[----:B------:R-:W-:Y:S01]  /*12b70*/  HFMA2.MMA R228, -RZ, RZ, 0, 9.5367431640625e-07 ;  /* 0x00000010ffe47435 */ /* 0x000fe200000001ff */
[----:B------:R-:W-:-:S05]  /*12b80*/  MOV R221, R227 ;  /* 0x000000e300dd7202 */ /* 0x000fca0000000f00 */
[----:B------:R-:W-:-:S04]  /*12b90*/  FADD.FTZ R223, R222, R221 ;  /* 0x000000dddedf7221 */ /* 0x000fc80000010000 */
[----:B------:R-:W-:-:S07]  /*12ba0*/  IMAD.MOV.U32 R229, RZ, RZ, R223 ;  /* 0x000000ffffe57224 */ /* 0x000fce00078e00df */
[----:B------:R-:W-:Y:S05]  /*12bb0*/  WARPSYNC.COLLECTIVE R226, `(.L_x_14920) ;  /* 0x00000000e2087348 */ /* 0x000fea0003c00000 */
[----:B------:R0:W1:Y:S02]  /*12bc0*/  SHFL.BFLY P6, R227, R229, R228, R231 ;  /* 0x0c0000e4e5e37389 */ /* 0x00006400000c00e7 */
[----:B01----:R-:W-:Y:S01]  /*12bd0*/  ENDCOLLECTIVE ;  /* 0x000000000000791b */ /* 0x003fe20003800000 */
.L_x_14920:
        /* <DEDUP_REMOVED lines=89> */
.L_x_14921:
[----:B------:R-:W-:Y:S01]  /*13170*/  HFMA2.MMA R228, -RZ, RZ, 0, 1.1920928955078125e-07 ;  /* 0x00000002ffe47435 */ /* 0x000fe200000001ff */
[----:B------:R-:W-:-:S05]  /*13180*/  MOV R105, R227 ;  /* 0x000000e300697202 */ /* 0x000fca0000000f00 */
[----:B------:R-:W-:-:S04]  /*13190*/  FADD.FTZ R105, R104, R105 ;  /* 0x0000006968697221 */ /* 0x000fc80000010000 */
[----:B------:R-:W-:-:S07]  /*131a0*/  IMAD.MOV.U32 R229, RZ, RZ, R105 ;  /* 0x000000ffffe57224 */ /* 0x000fce00078e0069 */
[----:B------:R-:W-:Y:S05]  /*131b0*/  WARPSYNC.COLLECTIVE R226, `(.L_x_14922) ;  /* 0x00000000e2087348 */ /* 0x000fea0003c00000 */
[----:B------:R0:W1:Y:S02]  /*131c0*/  SHFL.BFLY P6, R227, R229, R228, R231 ;  /* 0x0c0000e4e5e37389 */ /* 0x00006400000c00e7 */
[----:B01----:R-:W-:Y:S01]  /*131d0*/  ENDCOLLECTIVE ;  /* 0x000000000000791b */ /* 0x003fe20003800000 */
.L_x_14922:
[----:B------:R-:W-:Y:S02]  /*131e0*/  IMAD.MOV.U32 R228, RZ, RZ, 0x4 ;  /* 0x00000004ffe47424 */ /* 0x000fe400078e00ff */
[----:B------:R-:W-:-:S04]  /*131f0*/  IMAD.MOV.U32 R106, RZ, RZ, R227 ;  /* 0x000000ffff6a7224 */ /* 0x000fc800078e00e3 */
[----:B------:R-:W-:-:S05]  /*13200*/  FADD.FTZ R106, R105, R106 ;  /* 0x0000006a696a7221 */ /* 0x000fca0000010000 */
[----:B------:R-:W-:-:S07]  /*13210*/  MOV R229, R106 ;  /* 0x0000006a00e57202 */ /* 0x000fce0000000f00 */
[----:B------:R-:W-:Y:S05]  /*13220*/  WARPSYNC.COLLECTIVE R226, `(.L_x_14923) ;  /* 0x00000000e2087348 */ /* 0x000fea0003c00000 */
[----:B------:R0:W1:Y:S02]  /*13230*/  SHFL.BFLY P6, R227, R229, R228, R231 ;  /* 0x0c0000e4e5e37389 */ /* 0x00006400000c00e7 */
[----:B01----:R-:W-:Y:S01]  /*13240*/  ENDCOLLECTIVE ;  /* 0x000000000000791b */ /* 0x003fe20003800000 */
.L_x_14923:
[----:B------:R-:W-:Y:S01]  /*13250*/  HFMA2.MMA R228, -RZ, RZ, 0, 4.76837158203125e-07 ;  /* 0x00000008ffe47435 */ /* 0x000fe200000001ff */
[----:B------:R-:W-:-:S05]  /*13260*/  MOV R107, R227 ;  /* 0x000000e3006b7202 */ /* 0x000fca0000000f00 */
[----:B------:R-:W-:-:S04]  /*13270*/  FADD.FTZ R107, R106, R107 ;  /* 0x0000006b6a6b7221 */ /* 0x000fc80000010000 */
[----:B------:R-:W-:-:S07]  /*13280*/  IMAD.MOV.U32 R229, RZ, RZ, R107 ;  /* 0x000000ffffe57224 */ /* 0x000fce00078e006b */
[----:B------:R-:W-:Y:S05]  /*13290*/  WARPSYNC.COLLECTIVE R226, `(.L_x_14924) ;  /* 0x00000000e2087348 */ /* 0x000fea0003c00000 */
[----:B------:R0:W1:Y:S02]  /*132a0*/  SHFL.BFLY P6, R227, R229, R228, R231 ;  /* 0x0c0000e4e5e37389 */ /* 0x00006400000c00e7 */
[----:B01----:R-:W-:Y:S01]  /*132b0*/  ENDCOLLECTIVE ;  /* 0x000000000000791b */ /* 0x003fe20003800000 */
.L_x_14924:
[----:B------:R-:W-:Y:S02]  /*132c0*/  IMAD.MOV.U32 R228, RZ, RZ, 0x10 ;  /* 0x00000010ffe47424 */ /* 0x000fe400078e00ff */
[----:B------:R-:W-:-:S04]  /*132d0*/  IMAD.MOV.U32 R222, RZ, RZ, R227 ;  /* 0x000000ffffde7224 */ /* 0x000fc800078e00e3 */
[----:B------:R-:W-:-:S05]  /*132e0*/  FADD.FTZ R222, R107, R222 ;  /* 0x000000de6bde7221 */ /* 0x000fca0000010000 */
[----:B------:R-:W-:-:S07]  /*132f0*/  MOV R229, R222 ;  /* 0x000000de00e57202 */ /* 0x000fce0000000f00 */
[----:B------:R-:W-:Y:S05]  /*13300*/  WARPSYNC.COLLECTIVE R226, `(.L_x_14925) ;  /* 0x00000000e2087348 */ /* 0x000fea0003c00000 */
[----:B------:R0:W1:Y:S02]  /*13310*/  SHFL.BFLY P6, R227, R229, R228, R231 ;  /* 0x0c0000e4e5e37389 */ /* 0x00006400000c00e7 */
[----:B01----:R-:W-:Y:S01]  /*13320*/  ENDCOLLECTIVE ;  /* 0x000000000000791b */ /* 0x003fe20003800000 */
.L_x_14925:
[----:B------:R-:W-:Y:S01]  /*13330*/  MOV R223, R227 ;  /* 0x000000e300df7202 */ /* 0x000fe20000000f00 */
[----:B------:R-:W-:Y:S06]  /*13340*/  BRA `(.L_x_14926) ;  /* 0xffffffe800487947 */ /* 0x000fec000383ffff */
.L_x_14927:
        /* <DEDUP_REMOVED lines=11> */
.L_x_37428:


//--------------------- .text._ZN10layer_norm13ln_fwd_kernelINS_13Kernel_traitsI13__nv_bfloat16S2_fS2_fjLj1280ELj1ELj4ELj1ELj16ENS_18Kernel_traits_baseILj1280ES2_S2_fS2_fjLj128EEEEELb1ELb1ELb1ELb1EEEvNS_9FwdParamsE --------------------------
	.section	.text._ZN10layer_norm13ln_fwd_kernelINS_13Kernel_traitsI13__nv_bfloat16S2_fS2_fjLj1280ELj1ELj4ELj1ELj16ENS_18Kernel_traits_baseILj1280ES2_S2_fS2_fjLj128EEEEELb1ELb1ELb1ELb1EEEvNS_9FwdParamsE,"ax",@progbits
	.align	128
        .global         _ZN10layer_norm13ln_fwd_kernelINS_13Kernel_traitsI13__nv_bfloat16S2_fS2_fjLj1280ELj1ELj4ELj1ELj16ENS_18Kernel_traits_baseILj1280ES2_S2_fS2_fjLj128EEEEELb1ELb1ELb1ELb1EEEvNS_9FwdParamsE
        .type           _ZN10layer_norm13ln_fwd_kernelINS_13Kernel_traitsI13__nv_bfloat16S2_fS2_fjLj1280ELj1ELj4ELj1ELj16ENS_18Kernel_traits_baseILj1280ES2_S2_fS2_fjLj128EEEEELb1ELb1ELb1ELb1EEEvNS_9FwdParamsE,@function
        .size           _ZN10layer_norm13ln_fwd_kernelINS_13Kernel_traitsI13__nv_bfloat16S2_fS2_fjLj1280ELj1ELj4ELj1ELj16ENS_18Kernel_traits_baseILj1280ES2_S2_fS2_fjLj128EEEEELb1ELb1ELb1ELb1EEEvNS_9FwdParamsE,(.L_x_37429 - _ZN10layer_norm13ln_fwd_kernelINS_13Kernel_traitsI13__nv_bfloat16S2_fS2_fjLj1280ELj1ELj4ELj1ELj16ENS_18Kernel_traits_baseILj1280ES2_S2_fS2_fjLj128EEEEELb1ELb1ELb1ELb1EEEvNS_9FwdParamsE)
        .other          _ZN10layer_norm13ln_fwd_kernelINS_13Kernel_traitsI13__nv_bfloat16S2_fS2_fjLj1280ELj1ELj4ELj1ELj16ENS_18Kernel_traits_baseILj1280ES2_S2_fS2_fjLj128EEEEELb1ELb1ELb1ELb1EEEvNS_9FwdParamsE,@"STO_CUDA_ENTRY STV_DEFAULT"
_ZN10layer_norm13ln_fwd_kernelINS_13Kernel_traitsI13__nv_bfloat16S2_fS2_fjLj1280ELj1ELj4ELj1ELj16ENS_18Kernel_traits_baseILj1280ES2_S2_fS2_fjLj128EEEEELb1ELb1ELb1ELb1EEEvNS_9FwdParamsE:
.text._ZN10layer_norm13ln_fwd_kernelINS_13Kernel_traitsI13__nv_bfloat16S2_fS2_fjLj1280ELj1ELj4ELj1ELj16ENS_18Kernel_traits_baseILj1280ES2_S2_fS2_fjLj128EEEEELb1ELb1ELb1ELb1EEEvNS_9FwdParamsE:
        /* <DEDUP_REMOVED lines=15> */
[----:B------:R-:W-:Y:S01]  /*00f0*/  ULDC UR12, c[0x0][0x214] ;  /* 0x00008500000c7ab9 */ /* 0x000fe20000000800 */
[----:B0-----:R-:W-:-:S02]  /*0100*/  @P1 IMAD.MOV.U32 R4, RZ, RZ, R148 ;  /* 0x000000ffff041224 */ /* 0x001fc400078e0094 */
[----:B-1----:R-:W-:-:S06]  /*0110*/  @P1 IMAD.MOV.U32 R5, RZ, RZ, R149 ;  /* 0x000000ffff051224 */ /* 0x002fcc00078e0095 */
[----:B------:R-:W3:Y:S01]  /*0120*/  @P1 LDG.E.64 R4, desc[UR4][R4.64] ;  /* 0x0000000404041981 */ /* 0x000ee2000c1e1b00 */
[--C-:B--2---:R-:W-:Y:S01]  /*0130*/  IMAD R154, R28, UR8, R155.reuse ;  /* 0x000000081c9a7c24 */ /* 0x104fe2000f8e029b */
[----:B------:R-:W-:Y:S01]  /*0140*/  SHF.R.U32.HI R151, RZ, 0x5, R155 ;  /* 0x00000005ff977819 */ /* 0x000fe2000001169b */
[----:B------:R-:W-:Y:S01]  /*0150*/  IMAD.SHL.U32 R0, R155, 0x10, RZ ;  /* 0x000000109b007824 */ /* 0x000fe200078e00ff */
[----:B------:R-:W-:Y:S01]  /*0160*/  ULDC.64 UR8, c[0x0][0x260] ;  /* 0x0000980000087ab9 */ /* 0x000fe20000000a00 */
[----:B------:R-:W-:-:S03]  /*0170*/  IMAD.WIDE.U32 R10, R154, -0x326172a9, RZ ;  /* 0xcd9e8d579a0a7825 */ /* 0x000fc600078e00ff */
[----:B------:R-:W-:Y:S01]  /*0180*/  LOP3.LUT R0, R0, 0x1f0, RZ, 0xc0, !PT ;  /* 0x000001f000007812 */ /* 0x000fe200078ec0ff */
[----:B------:R-:W-:Y:S01]  /*0190*/  IMAD R151, R28, 0x4, R151 ;  /* 0x000000041c977824 */ /* 0x000fe200078e0297 */
[----:B------:R-:W-:Y:S02]  /*01a0*/  LOP3.LUT R155, R155, 0x1f, RZ, 0xc0, !PT ;  /* 0x0000001f9b9b7812 */ /* 0x000fe400078ec0ff */
[----:B----4-:R-:W-:Y:S02]  /*01b0*/  @P1 R2UR UR6, R2 ;  /* 0x00000000020612ca */ /* 0x010fe400000e0000 */
[----:B------:R-:W-:Y:S02]  /*01c0*/  @P1 R2UR UR7, R3 ;  /* 0x00000000030712ca */ /* 0x000fe400000e0000 */
[----:B---3--:R-:W-:-:S04]  /*01d0*/  @P1 IADD3 R148, P0, R4, R7, RZ ;  /* 0x0000000704941210 */ /* 0x008fc80007f1e0ff */
[----:B------:R-:W-:-:S04]  /*01e0*/  @P1 IADD3.X R149, RZ, R5, RZ, P0, !PT ;  /* 0x00000005ff951210 */ /* 0x000fc800007fe4ff */
        /* <DEDUP_REMOVED lines=36> */
[----:B------:R-:W-:Y:S01]  /*0430*/  UIADD3 UR24, UR7, 0x646e171e, URZ ;  /* 0x646e171e07187890 */ /* 0x000fe2000fffe03f */
[----:B------:R-:W-:Y:S01]  /*0440*/  ISETP.NE.U32.AND P0, PT, RZ, UR10, PT ;  /* 0x0000000aff007c0c */ /* 0x000fe2000bf05070 */
[----:B------:R-:W-:-:S04]  /*0450*/  IMAD.WIDE.U32 R26, R27, -0x326172a9, RZ ;  /* 0xcd9e8d571b1a7825 */ /* 0x000fc800078e00ff */
[----:B------:R-:W-:Y:S01]  /*0460*/  IMAD.WIDE.U32 R24, R24, -0x2daee0ad, RZ ;  /* 0xd2511f5318187825 */ /* 0x000fe200078e00ff */
[----:B------:R-:W-:Y:S02]  /*0470*/  ISETP.NE.AND.EX P0, PT, RZ, UR11, PT, P0 ;  /* 0x0000000bff007c0c */ /* 0x000fe4000bf05300 */
        /* <DEDUP_REMOVED lines=8> */
[----:B------:R-:W-:Y:S01]  /*0500*/  ULDC.64 UR10, c[0x0][0x278] ;  /* 0x00009e00000a7ab9 */ /* 0x000fe20000000a00 */
[----:B------:R-:W-:Y:S01]  /*0510*/  IMAD.WIDE.U32 R22, R22, -0x326172a9, RZ ;  /* 0xcd9e8d5716167825 */ /* 0x000fe200078e00ff */
[----:B------:R-:W5:Y:S02]  /*0520*/  @P0 LDG.E.128 R4, desc[UR4][R2.64] ;  /* 0x0000000402040981 */ /* 0x000f64000c1e1d00 */
[----:B------:R-:W-:-:S02]  /*0530*/  LOP3.LUT R66, R21, UR26, R24, 0x96, !PT ;  /* 0x0000001a15427c12 */ /* 0x000fc4000f8e9618 */
[----:B------:R-:W-:Y:S01]  /*0540*/  LOP3.LUT R147, R23, UR25, R26, 0x96, !PT ;  /* 0x0000001917937c12 */ /* 0x000fe2000f8e961a */
[----:B------:R-:W5:Y:S01]  /*0550*/  @P0 LDG.E.128 R8, desc[UR4][R2.64+0x200] ;  /* 0x0002000402080981 */ /* 0x000f62000c1e1d00 */
[----:B------:R-:W-:-:S03]  /*0560*/  LEA R64, P3, R155, UR10, 0x4 ;  /* 0x0000000a9b407c11 */ /* 0x000fc6000f8620ff */
[----:B------:R-:W5:Y:S01]  /*0570*/  @P0 LDG.E.128 R12, desc[UR4][R2.64+0x400] ;  /* 0x00040004020c0981 */ /* 0x000f62000c1e1d00 */
[----:B------:R-:W-:-:S03]  /*0580*/  UIADD3 UR27, UR6, -0xe443238, URZ ;  /* 0xf1bbcdc8061b7890 */ /* 0x000fc6000fffe03f */
[----:B------:R-:W5:Y:S01]  /*0590*/  @P0 LDG.E.128 R16, desc[UR4][R2.64+0x600] ;  /* 0x0006000402100981 */ /* 0x000f62000c1e1d00 */
[----:B------:R-:W-:-:S03]  /*05a0*/  UIADD3 UR28, UR7, -0x24c28bd8, URZ ;  /* 0xdb3d7428071c7890 */ /* 0x000fc6000fffe03f */
[----:B------:R0:W5:Y:S01]  /*05b0*/  @P0 LDG.E.128 R60, desc[UR4][R2.64+0x800] ;  /* 0x00080004023c0981 */ /* 0x000162000c1e1d00 */
        /* <DEDUP_REMOVED lines=16> */
[----:B------:R-:W5:Y:S01]  /*06c0*/  LDG.E.128 R56, desc[UR4][R2.64] ;  /* 0x0000000402387981 */ /* 0x000f62000c1e1d00 */
[----:B------:R-:W-:Y:S02]  /*06d0*/  @!P0 CS2R R60, SRZ ;  /* 0x00000000003c8805 */ /* 0x000fe4000001ff00 */
[----:B------:R-:W-:Y:S02]  /*06e0*/  PRMT R114, R5, 0x7632, R114 ;  /* 0x0000763205727816 */ /* 0x000fe40000000072 */
[----:B------:R-:W-:Y:S01]  /*06f0*/  @!P0 CS2R R62, SRZ ;  /* 0x00000000003e8805 */ /* 0x000fe2000001ff00 */
[----:B------:R-:W5:Y:S01]  /*0700*/  LDG.E.128 R52, desc[UR4][R2.64+0x200] ;  /* 0x0002000402347981 */ /* 0x000f62000c1e1d00 */
[----:B------:R-:W-:-:S03]  /*0710*/  PRMT R115, R6, 0x7632, R115 ;  /* 0x0000763206737816 */ /* 0x000fc60000000073 */
[----:B------:R-:W5:Y:S01]  /*0720*/  LDG.E.128 R48, desc[UR4][R2.64+0x400] ;  /* 0x0004000402307981 */ /* 0x000f62000c1e1d00 */
[----:B------:R-:W-:-:S03]  /*0730*/  PRMT R117, R8, 0x7632, R117 ;  /* 0x0000763208757816 */ /* 0x000fc60000000075 */
[----:B------:R-:W5:Y:S01]  /*0740*/  LDG.E.128 R44, desc[UR4][R2.64+0x600] ;  /* 0x00060004022c7981 */ /* 0x000f62000c1e1d00 */
[----:B------:R-:W-:-:S03]  /*0750*/  PRMT R118, R9, 0x7632, R118 ;  /* 0x0000763209767816 */ /* 0x000fc60000000076 */
[----:B------:R0:W5:Y:S01]  /*0760*/  LDG.E.128 R40, desc[UR4][R2.64+0x800] ;  /* 0x0008000402287981 */ /* 0x000162000c1e1d00 */
[----:B------:R-:W-:Y:S01]  /*0770*/  PRMT R120, R11, 0x7632, R120 ;  /* 0x000076320b787816 */ /* 0x000fe20000000078 */
[----:B------:R-:W-:Y:S01]  /*0780*/  UIADD3 UR29, UR6, -0x700cb87f, URZ ;  /* 0x8ff34781061d7890 */ /* 0x000fe2000fffe03f */
[----:B------:R-:W-:Y:S01]  /*0790*/  PRMT R121, R12, 0x7632, R121 ;  /* 0x000076320c797816 */ /* 0x000fe20000000079 */
[----:B------:R-:W5:Y:S01]  /*07a0*/  LDG.E.128 R36, desc[UR4][R64.64] ;  /* 0x0000000440247981 */ /* 0x000f62000c1e1d00 */
[----:B------:R-:W-:Y:S01]  /*07b0*/  PRMT R123, R14, 0x7632, R123 ;  /* 0x000076320e7b7816 */ /* 0x000fe2000000007b */
[----:B------:R-:W-:Y:S01]  /*07c0*/  UIADD3 UR30, UR7, -0x695add53, URZ ;  /* 0x96a522ad071e7890 */ /* 0x000fe2000fffe03f */
[----:B------:R-:W-:Y:S01]  /*07d0*/  PRMT R124, R15, 0x7632, R124 ;  /* 0x000076320f7c7816 */ /* 0x000fe2000000007c */
[----:B------:R-:W5:Y:S01]  /*07e0*/  LDG.E.128 R32, desc[UR4][R64.64+0x200] ;  /* 0x0002000440207981 */ /* 0x000f62000c1e1d00 */
[----:B------:R-:W-:Y:S01]  /*07f0*/  IMAD R147, R147, -0x2daee0ad, RZ ;  /* 0xd2511f5393937824 */ /* 0x000fe200078e02ff */
[----:B0-----:R-:W-:Y:S01]  /*0800*/  SHF.L.U32 R2, R5, 0x10, RZ ;  /* 0x0000001005027819 */ /* 0x001fe200000006ff */
        /* <DEDUP_REMOVED lines=8> */
[C---:B------:R-:W-:Y:S01]  /*0890*/  IMAD.U32 R15, R18.reuse, 0x10000, RZ ;  /* 0x00010000120f7824 */ /* 0x040fe200078e00ff */
[----:B------:R-:W-:Y:S01]  /*08a0*/  SHF.L.U32 R14, R17, 0x10, RZ ;  /* 0x00000010110e7819 */ /* 0x000fe200000006ff */
[----:B------:R-:W5:Y:S01]  /*08b0*/  LDG.E.128 R28, desc[UR4][R64.64+0x400] ;  /* 0x00040004401c7981 */ /* 0x000f62000c1e1d00 */
[----:B------:R-:W-:Y:S01]  /*08c0*/  PRMT R127, R18, 0x7632, R127 ;  /* 0x00007632127f7816 */ /* 0x000fe2000000007f */
[C---:B------:R-:W-:Y:S01]  /*08d0*/  IMAD.U32 R0, R4.reuse, 0x10000, RZ ;  /* 0x0001000004007824 */ /* 0x040fe200078e00ff */
[----:B------:R-:W-:Y:S01]  /*08e0*/  PRMT R113, R4, 0x7632, R113 ;  /* 0x0000763204717816 */ /* 0x000fe20000000071 */
[----:B------:R-:W5:Y:S01]  /*08f0*/  LDG.E.128 R24, desc[UR4][R64.64+0x600] ;  /* 0x0006000440187981 */ /* 0x000f62000c1e1d00 */
[C---:B------:R-:W-:Y:S01]  /*0900*/  PRMT R133, R60.reuse, 0x7632, R133 ;  /* 0x000076323c857816 */ /* 0x040fe20000000085 */
[C---:B------:R-:W-:Y:S01]  /*0910*/  IMAD.U32 R18, R61.reuse, 0x10000, RZ ;  /* 0x000100003d127824 */ /* 0x040fe200078e00ff */
[----:B------:R-:W-:Y:S01]  /*0920*/  SHF.L.U32 R17, R60, 0x10, RZ ;  /* 0x000000103c117819 */ /* 0x000fe200000006ff */
[----:B------:R0:W5:Y:S01]  /*0930*/  LDG.E.128 R20, desc[UR4][R64.64+0x800] ;  /* 0x0008000440147981 */ /* 0x000162000c1e1d00 */
[----:B------:R-:W-:Y:S01]  /*0940*/  PRMT R134, R61, 0x7632, R134 ;  /* 0x000076323d867816 */ /* 0x000fe20000000086 */
[C---:B------:R-:W-:Y:S01]  /*0950*/  IMAD.U32 R4, R7.reuse, 0x10000, RZ ;  /* 0x0001000007047824 */ /* 0x040fe200078e00ff */
[----:B------:R-:W-:Y:S01]  /*0960*/  PRMT R116, R7, 0x7632, R116 ;  /* 0x0000763207747816 */ /* 0x000fe20000000074 */
[----:B------:R-:W-:Y:S01]  /*0970*/  IMAD.HI.U32 R146, R150, -0x326172a9, RZ ;  /* 0xcd9e8d5796927827 */ /* 0x000fe200078e00ff */
[----:B------:R-:W-:Y:S01]  /*0980*/  PRMT R136, R63, 0x7632, R136 ;  /* 0x000076323f887816 */ /* 0x000fe20000000088 */
[----:B------:R-:W-:Y:S01]  /*0990*/  BSSY B0, `(.L_x_14928) ;  /* 0x0001175000007945 */ /* 0x000fe20003800000 */
[----:B------:R-:W-:Y:S01]  /*09a0*/  PRMT R119, R10, 0x7632, R119 ;  /* 0x000076320a777816 */ /* 0x000fe20000000077 */
[----:B------:R-:W-:Y:S01]  /*09b0*/  IMAD.WIDE.U32 R60, R67, -0x2daee0ad, RZ ;  /* 0xd2511f53433c7825 */ /* 0x000fe200078e00ff */
[----:B------:R-:W-:Y:S01]  /*09c0*/  PRMT R122, R13, 0x7632, R122 ;  /* 0x000076320d7a7816 */ /* 0x000fe2000000007a */
[----:B------:R-:W-:Y:S01]  /*09d0*/  ULDC UR8, c[0x0][0x294] ;  /* 0x0000a50000087ab9 */ /* 0x000fe20000000800 */
[----:B------:R-:W-:Y:S01]  /*09e0*/  PRMT R125, R16, 0x7632, R125 ;  /* 0x00007632107d7816 */ /* 0x000fe2000000007d */
[----:B0-----:R-:W-:Y:S01]  /*09f0*/  IMAD R65, R66, -0x326172a9, RZ ;  /* 0xcd9e8d5742417824 */ /* 0x001fe200078e02ff */
[----:B------:R-:W-:Y:S01]  /*0a00*/  PRMT R132, R19, 0x7632, R132 ;  /* 0x0000763213847816 */ /* 0x000fe20000000084 */
[----:B------:R-:W-:Y:S01]  /*0a10*/  IMAD.U32 R7, R10, 0x10000, RZ ;  /* 0x000100000a077824 */ /* 0x000fe200078e00ff */
[----:B------:R-:W-:Y:S01]  /*0a20*/  PRMT R135, R62, 0x7632, R135 ;  /* 0x000076323e877816 */ /* 0x000fe20000000087 */
        /* <DEDUP_REMOVED lines=8> */
[----:B------:R-:W-:Y:S01]  /*0ab0*/  IMAD.MOV.U32 R149, RZ, RZ, R60 ;  /* 0x000000ffff957224 */ /* 0x000fe200078e003c */
        /* <DEDUP_REMOVED lines=24> */
[----:B------:R-:W-:-:S07]  /*0c40*/  IMAD.U32 R136, R136, 0x10000, RZ ;  /* 0x0001000088887824 */ /* 0x000fce00078e00ff */
.L_x_15302:
[----:B0-----:R-:W0:Y:S08]  /*0c50*/  LDC.64 R72, c[0x0][0x280] ;  /* 0x0000a000ff487b82 */ /* 0x001e300000000a00 */
        /* <DEDUP_REMOVED lines=13> */
[----:B------:R-:W-:Y:S01]  /*0d30*/  LEA.HI.SX32 R160, R160, R155, 0x1d ;  /* 0x0000009ba0a07211 */ /* 0x000fe200078feaff */
[----:B------:R-:W-:Y:S02]  /*0d40*/  BSSY B1, `(.L_x_14929) ;  /* 0x000006d000017945 */ /* 0x000fe40003800000 */
[----:B-----5:R0:W5:Y:S02]  /*0d50*/  LDG.E R158, desc[UR4][R158.64] ;  /* 0x000000049e9e7981 */ /* 0x020164000c1e1900 */
[----:B-1----:R-:W-:-:S05]  /*0d60*/  @P0 IMAD.WIDE.U32 R72, R160, 0x20, R72 ;  /* 0x00000020a0480825 */ /* 0x002fca00078e0048 */
[----:B------:R-:W2:Y:S01]  /*0d70*/  @P0 LDG.E.128 R60, desc[UR4][R72.64] ;  /* 0x00000004483c0981 */ /* 0x000ea2000c1e1d00 */
[----:B----4-:R-:W-:-:S03]  /*0d80*/  ISETP.GE.AND P2, PT, R76, 0x1, PT ;  /* 0x000000014c00780c */ /* 0x010fc60003f46270 */
[----:B------:R2:W5:Y:S10]  /*0d90*/  @P0 LDG.E.128 R68, desc[UR4][R72.64+0x10] ;  /* 0x0000100448440981 */ /* 0x000574000c1e1d00 */
[----:B------:R-:W1:Y:S01]  /*0da0*/  @P2 LDC.64 R74, c[0x0][0x220] ;  /* 0x00008800ff4a2b82 */ /* 0x000e620000000a00 */
[----:B------:R-:W-:-:S04]  /*0db0*/  @P2 VIADD R80, R76, 0xffffffff ;  /* 0xffffffff4c502836 */ /* 0x000fc80000000000 */
[----:B------:R-:W-:-:S05]  /*0dc0*/  @P2 IMAD R80, R80, R157, RZ ;  /* 0x0000009d50502224 */ /* 0x000fca00078e02ff */
[----:B------:R-:W-:-:S04]  /*0dd0*/  @P2 SHF.R.S32.HI R77, RZ, 0x1f, R80 ;  /* 0x0000001fff4d2819 */ /* 0x000fc80000011450 */
[----:B------:R-:W-:-:S04]  /*0de0*/  @P2 LEA.HI R80, R77, R80, RZ, 0x3 ;  /* 0x000000504d502211 */ /* 0x000fc800078f18ff */
[----:B------:R-:W-:-:S05]  /*0df0*/  @P2 LEA.HI.SX32 R156, R80, R155, 0x1d ;  /* 0x0000009b509c2211 */ /* 0x000fca00078feaff */
[----:B-1----:R-:W-:-:S05]  /*0e00*/  @P2 IMAD.WIDE.U32 R74, R156, 0x10, R74 ;  /* 0x000000109c4a2825 */ /* 0x002fca00078e004a */
[----:B------:R1:W5:Y:S01]  /*0e10*/  @P2 LDG.E.128 R64, desc[UR4][R74.64] ;  /* 0x000000044a402981 */ /* 0x000362000c1e1d00 */
[----:B------:R-:W-:Y:S02]  /*0e20*/  ISETP.GT.AND P3, PT, R76, RZ, PT ;  /* 0x000000ff4c00720c */ /* 0x000fe40003f64270 */
[----:B0-----:R-:W-:-:S11]  /*0e30*/  SHF.R.S32.HI R159, RZ, 0x1f, R151 ;  /* 0x0000001fff9f7819 */ /* 0x001fd60000011497 */
        /* <DEDUP_REMOVED lines=17> */
.L_x_14932:
[----:B------:R-:W-:-:S07]  /*0f50*/  MOV R80, R150 ;  /* 0x0000009600507202 */ /* 0x000fce0000000f00 */
.L_x_14933:
[----:B------:R-:W-:Y:S05]  /*0f60*/  BSYNC B2 ;  /* 0x0000000000027941 */ /* 0x000fea0003800000 */
.L_x_14931:
        /* <DEDUP_REMOVED lines=16> */
.L_x_14937:
[----:B------:R-:W-:Y:S05]  /*1070*/  BSYNC B3 ;  /* 0x0000000000037941 */ /* 0x000fea0003800000 */
.L_x_14936:
        /* <DEDUP_REMOVED lines=44> */
.L_x_14935:
[----:B------:R-:W-:Y:S05]  /*1340*/  BSYNC B2 ;  /* 0x0000000000027941 */ /* 0x000fea0003800000 */
.L_x_14934:
[----:B------:R-:W-:Y:S01]  /*1350*/  I2FP.F32.U32 R72, R80 ;  /* 0x0000005000487245 */ /* 0x000fe20000201000 */
[----:B------:R-:W-:Y:S01]  /*1360*/  IMAD.MOV.U32 R75, RZ, RZ, 0x2f800000 ;  /* 0x2f800000ff4b7424 */ /* 0x000fe200078e00ff */
[----:B-----5:R-:W-:-:S03]  /*1370*/  SHF.L.U32 R73, R64, 0x10, RZ ;  /* 0x0000001040497819 */ /* 0x020fc600000006ff */
        /* <DEDUP_REMOVED lines=9> */
.L_x_14930:
[----:B------:R-:W-:Y:S05]  /*1410*/  BSYNC B1 ;  /* 0x0000000000017941 */ /* 0x000fea0003800000 */
.L_x_14929:
        /* <DEDUP_REMOVED lines=18> */
.L_x_14941:
[----:B------:R-:W-:-:S07]  /*1540*/  IMAD.MOV.U32 R73, RZ, RZ, R150 ;  /* 0x000000ffff497224 */ /* 0x000fce00078e0096 */
.L_x_14942:
[----:B------:R-:W-:Y:S05]  /*1550*/  BSYNC B2 ;  /* 0x0000000000027941 */ /* 0x000fea0003800000 */
.L_x_14940:
        /* <DEDUP_REMOVED lines=16> */
.L_x_14946:
[----:B------:R-:W-:Y:S05]  /*1660*/  BSYNC B3 ;  /* 0x0000000000037941 */ /* 0x000fea0003800000 */
.L_x_14945:
        /* <DEDUP_REMOVED lines=44> */
.L_x_14944:
[----:B------:R-:W-:Y:S05]  /*1930*/  BSYNC B2 ;  /* 0x0000000000027941 */ /* 0x000fea0003800000 */
.L_x_14943:
        /* <DEDUP_REMOVED lines=8> */
[----:B------:R-:W-:Y:S01]  /*19c0*/  FSETP.GTU.FTZ.AND P1, PT, R73, UR8, PT ;  /* 0x0000000849007c0b */ /* 0x000fe2000bf3c000 */
[----:B------:R-:W-:-:S03]  /*19d0*/  IMAD.U32 R73, R76, 0x10000, RZ ;  /* 0x000100004c497824 */ /* 0x000fc600078e00ff */
[----:B------:R-:W-:Y:S02]  /*19e0*/  FSEL R74, R74, RZ, !P1 ;  /* 0x000000ff4a4a7208 */ /* 0x000fe40004800000 */
[----:B------:R-:W-:-:S03]  /*19f0*/  SEL R137, RZ, 0x1, P1 ;  /* 0x00000001ff897807 */ /* 0x000fc60000800000 */
[----:B------:R-:W-:-:S04]  /*1a00*/  FMUL.FTZ R73, R74, R73 ;  /* 0x000000494a497220 */ /* 0x000fc80000410000 */
[----:B------:R-:W-:-:S07]  /*1a10*/  @P0 FADD.FTZ R73, R61, R73 ;  /* 0x000000493d490221 */ /* 0x000fce0000010000 */
.L_x_14939:
[----:B------:R-:W-:Y:S05]  /*1a20*/  BSYNC B1 ;  /* 0x0000000000017941 */ /* 0x000fea0003800000 */
.L_x_14938:
        /* <DEDUP_REMOVED lines=18> */
.L_x_14950:
[----:B------:R-:W-:-:S07]  /*1b50*/  IMAD.MOV.U32 R82, RZ, RZ, R150 ;  /* 0x000000ffff527224 */ /* 0x000fce00078e0096 */
.L_x_14951:
[----:B------:R-:W-:Y:S05]  /*1b60*/  BSYNC B2 ;  /* 0x0000000000027941 */ /* 0x000fea0003800000 */
.L_x_14949:
        /* <DEDUP_REMOVED lines=16> */
.L_x_14955:
[----:B------:R-:W-:Y:S05]  /*1c70*/  BSYNC B3 ;  /* 0x0000000000037941 */ /* 0x000fea0003800000 */
.L_x_14954:
        /* <DEDUP_REMOVED lines=44> */
.L_x_14953:
[----:B------:R-:W-:Y:S05]  /*1f40*/  BSYNC B2 ;  /* 0x0000000000027941 */ /* 0x000fea0003800000 */
.L_x_14952:
[----:B------:R-:W-:Y:S01]  /*1f50*/  I2FP.F32.U32 R74, R82 ;  /* 0x00000052004a7245 */ /* 0x000fe20000201000 */
[----:B------:R-:W-:Y:S02]  /*1f60*/  IMAD.MOV.U32 R77, RZ, RZ, 0x2f800000 ;  /* 0x2f800000ff4d7424 */ /* 0x000fe400078e00ff */
[----:B-----5:R-:W-:Y:S02]  /*1f70*/  IMAD.U32 R75, R65, 0x10000, RZ ;  /* 0x00010000414b7824 */ /* 0x020fe400078e00ff */
[----:B------:R-:W-:Y:S02]  /*1f80*/  FFMA.FTZ R74, R74, R77, 1.1641532182693481445e-10 ;  /* 0x2f0000004a4a7423 */ /* 0x000fe4000001004d */
[----:B------:R-:W-:-:S03]  /*1f90*/  FMUL.FTZ R75, R75, UR11 ;  /* 0x0000000b4b4b7c20 */ /* 0x000fc60008410000 */
[----:B------:R-:W-:Y:S01]  /*1fa0*/  FSETP.GTU.FTZ.AND P1, PT, R74, UR8, PT ;  /* 0x000000084a007c0b */ /* 0x000fe2000bf3c000 */
[----:B------:R-:W-:Y:S01]  /*1fb0*/  FMUL.FTZ R75, R75, UR10 ;  /* 0x0000000a4b4b7c20 */ /* 0x000fe20008410000 */
[----:B------:R-:W-:Y:S02]  /*1fc0*/  SHF.L.U32 R74, R37, 0x10, RZ ;  /* 0x00000010254a7819 */ /* 0x000fe400000006ff */
[----:B------:R-:W-:Y:S02]  /*1fd0*/  SEL R138, RZ, 0x1, P1 ;  /* 0x00000001ff8a7807 */ /* 0x000fe40000800000 */
[----:B------:R-:W-:-:S05]  /*1fe0*/  FSEL R75, R75, RZ, !P1 ;  /* 0x000000ff4b4b7208 */ /* 0x000fca0004800000 */
[----:B------:R-:W-:-:S04]  /*1ff0*/  FMUL.FTZ R74, R75, R74 ;  /* 0x0000004a4b4a7220 */ /* 0x000fc80000410000 */
[----:B------:R-:W-:-:S07]  /*2000*/  @P0 FADD.FTZ R74, R62, R74 ;  /* 0x0000004a3e4a0221 */ /* 0x000fce0000010000 */
.L_x_14948:
[----:B------:R-:W-:Y:S05]  /*2010*/  BSYNC B1 ;  /* 0x0000000000017941 */ /* 0x000fea0003800000 */
.L_x_14947:
        /* <DEDUP_REMOVED lines=18> */
.L_x_14959:
[----:B------:R-:W-:-:S07]  /*2140*/  MOV R75, R150 ;  /* 0x00000096004b7202 */ /* 0x000fce0000000f00 */
.L_x_14960:
[----:B------:R-:W-:Y:S05]  /*2150*/  BSYNC B2 ;  /* 0x0000000000027941 */ /* 0x000fea0003800000 */
.L_x_14958:
        /* <DEDUP_REMOVED lines=16> */
.L_x_14964:
[----:B------:R-:W-:Y:S05]  /*2260*/  BSYNC B3 ;  /* 0x0000000000037941 */ /* 0x000fea0003800000 */
.L_x_14963:
        /* <DEDUP_REMOVED lines=44> */
.L_x_14962:
[----:B------:R-:W-:Y:S05]  /*2530*/  BSYNC B2 ;  /* 0x0000000000027941 */ /* 0x000fea0003800000 */
.L_x_14961:
        /* <DEDUP_REMOVED lines=14> */
.L_x_14957:
[----:B------:R-:W-:Y:S05]  /*2620*/  BSYNC B1 ;  /* 0x0000000000017941 */ /* 0x000fea0003800000 */
.L_x_14956:
        /* <DEDUP_REMOVED lines=18> */
.L_x_14968:
[----:B------:R-:W-:-:S07]  /*2750*/  IMAD.MOV.U32 R84, RZ, RZ, R150 ;  /* 0x000000ffff547224 */ /* 0x000fce00078e0096 */
.L_x_14969:
[----:B------:R-:W-:Y:S05]  /*2760*/  BSYNC B2 ;  /* 0x0000000000027941 */ /* 0x000fea0003800000 */
.L_x_14967:
        /* <DEDUP_REMOVED lines=16> */
.L_x_14973:
[----:B------:R-:W-:Y:S05]  /*2870*/  BSYNC B3 ;  /* 0x0000000000037941 */ /* 0x000fea0003800000 */
.L_x_14972:
        /* <DEDUP_REMOVED lines=44> */
.L_x_14971:
[----:B------:R-:W-:Y:S05]  /*2b40*/  BSYNC B2 ;  /* 0x0000000000027941 */ /* 0x000fea0003800000 */
.L_x_14970:
[----:B------:R-:W-:Y:S01]  /*2b50*/  HFMA2.MMA R79, -RZ, RZ, 0.1171875, 0 ;  /* 0x2f800000ff4f7435 */ /* 0x000fe200000001ff */
[----:B------:R-:W-:Y:S01]  /*2b60*/  I2FP.F32.U32 R76, R84 ;  /* 0x00000054004c7245 */ /* 0x000fe20000201000 */
[----:B------:R-:W-:-:S04]  /*2b70*/  IMAD.U32 R77, R66, 0x10000, RZ ;  /* 0x00010000424d7824 */ /* 0x000fc800078e00ff */
[----:B------:R-:W-:-:S04]  /*2b80*/  FMUL.FTZ R77, R77, UR11 ;  /* 0x0000000b4d4d7c20 */ /* 0x000fc80008410000 */
[----:B------:R-:W-:Y:S01]  /*2b90*/  FFMA.FTZ R76, R76, R79, 1.1641532182693481445e-10 ;  /* 0x2f0000004c4c7423 */ /* 0x000fe2000001004f */
[----:B------:R-:W-:-:S04]  /*2ba0*/  FMUL.FTZ R77, R77, UR10 ;  /* 0x0000000a4d4d7c20 */ /* 0x000fc80008410000 */
[----:B------:R-:W-:Y:S01]  /*2bb0*/  FSETP.GTU.FTZ.AND P1, PT, R76, UR8, PT ;  /* 0x000000084c007c0b */ /* 0x000fe2000bf3c000 */
[----:B------:R-:W-:-:S03]  /*2bc0*/  IMAD.U32 R76, R38, 0x10000, RZ ;  /* 0x00010000264c7824 */ /* 0x000fc600078e00ff */
[----:B------:R-:W-:Y:S02]  /*2bd0*/  FSEL R77, R77, RZ, !P1 ;  /* 0x000000ff4d4d7208 */ /* 0x000fe40004800000 */
[----:B------:R-:W-:-:S03]  /*2be0*/  SEL R140, RZ, 0x1, P1 ;  /* 0x00000001ff8c7807 */ /* 0x000fc60000800000 */
[----:B------:R-:W-:-:S04]  /*2bf0*/  FMUL.FTZ R76, R77, R76 ;  /* 0x0000004c4d4c7220 */ /* 0x000fc80000410000 */
[----:B------:R-:W-:-:S07]  /*2c00*/  @P0 FADD.FTZ R76, R68, R76 ;  /* 0x0000004c444c0221 */ /* 0x000fce0000010000 */
.L_x_14966:
[----:B------:R-:W-:Y:S05]  /*2c10*/  BSYNC B1 ;  /* 0x0000000000017941 */ /* 0x000fea0003800000 */
.L_x_14965:
        /* <DEDUP_REMOVED lines=18> */
.L_x_14977:
[----:B------:R-:W-:-:S07]  /*2d40*/  IMAD.MOV.U32 R77, RZ, RZ, R150 ;  /* 0x000000ffff4d7224 */ /* 0x000fce00078e0096 */
.L_x_14978:
[----:B------:R-:W-:Y:S05]  /*2d50*/  BSYNC B2 ;  /* 0x0000000000027941 */ /* 0x000fea0003800000 */
.L_x_14976:
        /* <DEDUP_REMOVED lines=16> */
.L_x_14982:
[----:B------:R-:W-:Y:S05]  /*2e60*/  BSYNC B3 ;  /* 0x0000000000037941 */ /* 0x000fea0003800000 */
.L_x_14981:
        /* <DEDUP_REMOVED lines=44> */
.L_x_14980:
[----:B------:R-:W-:Y:S05]  /*3130*/  BSYNC B2 ;  /* 0x0000000000027941 */ /* 0x000fea0003800000 */
.L_x_14979:
[----:B------:R-:W-:Y:S01]  /*3140*/  PRMT R78, R66, 0x7632, R78 ;  /* 0x00007632424e7816 */ /* 0x000fe2000000004e */
        /* <DEDUP_REMOVED lines=13> */
.L_x_14975:
[----:B------:R-:W-:Y:S05]  /*3220*/  BSYNC B1 ;  /* 0x0000000000017941 */ /* 0x000fea0003800000 */
.L_x_14974:
        /* <DEDUP_REMOVED lines=18> */
.L_x_14986:
[----:B------:R-:W-:-:S07]  /*3350*/  MOV R86, R150 ;  /* 0x0000009600567202 */ /* 0x000fce0000000f00 */
.L_x_14987:
[----:B------:R-:W-:Y:S05]  /*3360*/  BSYNC B2 ;  /* 0x0000000000027941 */ /* 0x000fea0003800000 */
.L_x_14985:
        /* <DEDUP_REMOVED lines=16> */
.L_x_14991:
[----:B------:R-:W-:Y:S05]  /*3470*/  BSYNC B3 ;  /* 0x0000000000037941 */ /* 0x000fea0003800000 */
.L_x_14990:
        /* <DEDUP_REMOVED lines=44> */
.L_x_14989:
[----:B------:R-:W-:Y:S05]  /*3740*/  BSYNC B2 ;  /* 0x0000000000027941 */ /* 0x000fea0003800000 */
.L_x_14988:
[----:B------:R-:W-:Y:S01]  /*3750*/  I2FP.F32.U32 R78, R86 ;  /* 0x00000056004e7245 */ /* 0x000fe20000201000 */
[----:B------:R-:W-:Y:S01]  /*3760*/  IMAD.MOV.U32 R81, RZ, RZ, 0x2f800000 ;  /* 0x2f800000ff517424 */ /* 0x000fe200078e00ff */
[----:B------:R-:W-:-:S03]  /*3770*/  SHF.L.U32 R79, R67, 0x10, RZ ;  /* 0x00000010434f7819 */ /* 0x000fc600000006ff */
        /* <DEDUP_REMOVED lines=9> */
.L_x_14984:
[----:B------:R-:W-:Y:S05]  /*3810*/  BSYNC B1 ;  /* 0x0000000000017941 */ /* 0x000fea0003800000 */
.L_x_14983:
        /* <DEDUP_REMOVED lines=18> */
.L_x_14995:
[----:B------:R-:W-:-:S07]  /*3940*/  IMAD.MOV.U32 R79, RZ, RZ, R150 ;  /* 0x000000ffff4f7224 */ /* 0x000fce00078e0096 */
.L_x_14996:
[----:B------:R-:W-:Y:S05]  /*3950*/  BSYNC B2 ;  /* 0x0000000000027941 */ /* 0x000fea0003800000 */
.L_x_14994:
        /* <DEDUP_REMOVED lines=16> */
.L_x_15000:
[----:B------:R-:W-:Y:S05]  /*3a60*/  BSYNC B3 ;  /* 0x0000000000037941 */ /* 0x000fea0003800000 */
.L_x_14999:
        /* <DEDUP_REMOVED lines=44> */
.L_x_14998:
[----:B------:R-:W-:Y:S05]  /*3d30*/  BSYNC B2 ;  /* 0x0000000000027941 */ /* 0x000fea0003800000 */
.L_x_14997:
[----:B------:R-:W-:Y:S01]  /*3d40*/  HFMA2.MMA R82, -RZ, RZ, 0.1171875, 0 ;  /* 0x2f800000ff527435 */ /* 0x000fe200000001ff */
[----:B------:R-:W-:Y:S02]  /*3d50*/  PRMT R80, R67, 0x7632, R80 ;  /* 0x0000763243507816 */ /* 0x000fe40000000050 */
[----:B------:R-:W-:Y:S02]  /*3d60*/  I2FP.F32.U32 R79, R79 ;  /* 0x0000004f004f7245 */ /* 0x000fe40000201000 */
[----:B------:R-:W-:Y:S01]  /*3d70*/  PRMT R81, R39, 0x7632, R81 ;  /* 0x0000763227517816 */ /* 0x000fe20000000051 */
[----:B------:R-:W-:-:S04]  /*3d80*/  IMAD.U32 R80, R80, 0x10000, RZ ;  /* 0x0001000050507824 */ /* 0x000fc800078e00ff */
[----:B------:R-:W-:Y:S01]  /*3d90*/  FFMA.FTZ R79, R79, R82, 1.1641532182693481445e-10 ;  /* 0x2f0000004f4f7423 */ /* 0x000fe20000010052 */
[----:B------:R-:W-:Y:S01]  /*3da0*/  FMUL.FTZ R80, R80, UR11 ;  /* 0x0000000b50507c20 */ /* 0x000fe20008410000 */
[----:B------:R-:W-:-:S03]  /*3db0*/  IMAD.U32 R81, R81, 0x10000, RZ ;  /* 0x0001000051517824 */ /* 0x000fc600078e00ff */
[----:B------:R-:W-:Y:S01]  /*3dc0*/  FMUL.FTZ R80, R80, UR10 ;  /* 0x0000000a50507c20 */ /* 0x000fe20008410000 */
[----:B------:R-:W-:-:S04]  /*3dd0*/  FSETP.GTU.FTZ.AND P1, PT, R79, UR8, PT ;  /* 0x000000084f007c0b */ /* 0x000fc8000bf3c000 */
[----:B------:R-:W-:Y:S02]  /*3de0*/  FSEL R80, R80, RZ, !P1 ;  /* 0x000000ff50507208 */ /* 0x000fe40004800000 */
[----:B------:R-:W-:-:S03]  /*3df0*/  SEL R143, RZ, 0x1, P1 ;  /* 0x00000001ff8f7807 */ /* 0x000fc60000800000 */
[----:B------:R-:W-:-:S04]  /*3e00*/  FMUL.FTZ R79, R80, R81 ;  /* 0x00000051504f7220 */ /* 0x000fc80000410000 */
[----:B------:R-:W-:-:S07]  /*3e10*/  @P0 FADD.FTZ R79, R71, R79 ;  /* 0x0000004f474f0221 */ /* 0x000fce0000010000 */
.L_x_14993:
[----:B------:R-:W-:Y:S05]  /*3e20*/  BSYNC B1 ;  /* 0x0000000000017941 */ /* 0x000fea0003800000 */
.L_x_14992:
[----:B------:R-:W0:Y:S01]  /*3e30*/  LDC.64 R130, c[0x0][0x238] ;  /* 0x00008e00ff827b82 */ /* 0x000e220000000a00 */
[----:B------:R-:W-:Y:S01]  /*3e40*/  IADD3 R94, R160, 0x20, RZ ;  /* 0x00000020a05e7810 */ /* 0x000fe20007ffe0ff */
        /* <DEDUP_REMOVED lines=29> */
.L_x_15002:
[----:B------:R-:W-:Y:S05]  /*4020*/  BSYNC B1 ;  /* 0x0000000000017941 */ /* 0x000fea0003800000 */
.L_x_15001:
[----:B------:R-:W3:Y:S01]  /*4030*/  @P0 LDG.E.128 R60, desc[UR4][R84.64] ;  /* 0x00000004543c0981 */ /* 0x000ee2000c1e1d00 */
[----:B--2---:R-:W-:-:S03]  /*4040*/  @P2 IMAD.WIDE.U32 R80, R101, 0x10, R80 ;  /* 0x0000001065502825 */ /* 0x004fc600078e0050 */
[----:B------:R-:W5:Y:S01]  /*4050*/  @P0 LDG.E.128 R68, desc[UR4][R84.64+0x10] ;  /* 0x0000100454440981 */ /* 0x000f62000c1e1d00 */
[----:B------:R-:W-:Y:S01]  /*4060*/  @!P3 ISETP.NE.U32.AND P1, PT, R128, RZ, PT ;  /* 0x000000ff8000b20c */ /* 0x000fe20003f25070 */
[----:B------:R-:W-:Y:S01]  /*4070*/  BSSY B1, `(.L_x_15003) ;  /* 0x000005e000017945 */ /* 0x000fe20003800000 */
[----:B01----:R-:W-:Y:S01]  /*4080*/  @!P3 MOV R82, R92 ;  /* 0x0000005c0052b202 */ /* 0x003fe20000000f00 */
[----:B------:R3:W5:Y:S01]  /*4090*/  @P2 LDG.E.128 R64, desc[UR4][R80.64] ;  /* 0x0000000450402981 */ /* 0x000762000c1e1d00 */
[----:B------:R-:W-:-:S04]  /*40a0*/  @!P3 ISETP.NE.AND.EX P1, PT, R129, RZ, PT, P1 ;  /* 0x000000ff8100b20c */ /* 0x000fc80003f25310 */
[----:B---3--:R-:W-:Y:S01]  /*40b0*/  @!P3 FSEL R80, R60, RZ, P1 ;  /* 0x000000ff3c50b208 */ /* 0x008fe20000800000 */
        /* <DEDUP_REMOVED lines=13> */
.L_x_15006:
[----:B------:R-:W-:-:S07]  /*4190*/  IMAD.MOV.U32 R88, RZ, RZ, R150 ;  /* 0x000000ffff587224 */ /* 0x000fce00078e0096 */
.L_x_15007:
[----:B------:R-:W-:Y:S05]  /*41a0*/  BSYNC B2 ;  /* 0x0000000000027941 */ /* 0x000fea0003800000 */
.L_x_15005:
        /* <DEDUP_REMOVED lines=16> */
.L_x_15011:
[----:B------:R-:W-:Y:S05]  /*42b0*/  BSYNC B3 ;  /* 0x0000000000037941 */ /* 0x000fea0003800000 */
.L_x_15010:
        /* <DEDUP_REMOVED lines=44> */
.L_x_15009:
[----:B------:R-:W-:Y:S05]  /*4580*/  BSYNC B2 ;  /* 0x0000000000027941 */ /* 0x000fea0003800000 */
.L_x_15008:
[----:B------:R-:W-:Y:S01]  /*4590*/  I2FP.F32.U32 R80, R88 ;  /* 0x0000005800507245 */ /* 0x000fe20000201000 */
[----:B------:R-:W-:Y:S02]  /*45a0*/  IMAD.MOV.U32 R81, RZ, RZ, 0x2f800000 ;  /* 0x2f800000ff517424 */ /* 0x000fe400078e00ff */
[----:B-----5:R-:W-:Y:S02]  /*45b0*/  IMAD.U32 R83, R64, 0x10000, RZ ;  /* 0x0001000040537824 */ /* 0x020fe400078e00ff */
[----:B------:R-:W-:Y:S01]  /*45c0*/  FFMA.FTZ R80, R80, R81, 1.1641532182693481445e-10 ;  /* 0x2f00000050507423 */ /* 0x000fe20000010051 */
[----:B------:R-:W-:Y:S01]  /*45d0*/  SHF.L.U32 R81, R32, 0x10, RZ ;  /* 0x0000001020517819 */ /* 0x000fe200000006ff */
[----:B------:R-:W-:-:S03]  /*45e0*/  FMUL.FTZ R83, R83, UR11 ;  /* 0x0000000b53537c20 */ /* 0x000fc60008410000 */
[----:B------:R-:W-:Y:S01]  /*45f0*/  FSETP.GTU.FTZ.AND P1, PT, R80, UR8, PT ;  /* 0x0000000850007c0b */ /* 0x000fe2000bf3c000 */
[----:B------:R-:W-:-:S03]  /*4600*/  FMUL.FTZ R83, R83, UR10 ;  /* 0x0000000a53537c20 */ /* 0x000fc60008410000 */
[----:B------:R-:W-:Y:S02]  /*4610*/  SEL R144, RZ, 0x1, P1 ;  /* 0x00000001ff907807 */ /* 0x000fe40000800000 */
[----:B------:R-:W-:-:S05]  /*4620*/  FSEL R80, R83, RZ, !P1 ;  /* 0x000000ff53507208 */ /* 0x000fca0004800000 */
[----:B------:R-:W-:-:S04]  /*4630*/  FMUL.FTZ R80, R80, R81 ;  /* 0x0000005150507220 */ /* 0x000fc80000410000 */
[----:B------:R-:W-:-:S07]  /*4640*/  @P0 FADD.FTZ R80, R60, R80 ;  /* 0x000000503c500221 */ /* 0x000fce0000010000 */
.L_x_15004:
[----:B------:R-:W-:Y:S05]  /*4650*/  BSYNC B1 ;  /* 0x0000000000017941 */ /* 0x000fea0003800000 */
.L_x_15003:
        /* <DEDUP_REMOVED lines=18> */
.L_x_15015:
[----:B------:R-:W-:-:S07]  /*4780*/  MOV R81, R150 ;  /* 0x0000009600517202 */ /* 0x000fce0000000f00 */
.L_x_15016:
[----:B------:R-:W-:Y:S05]  /*4790*/  BSYNC B2 ;  /* 0x0000000000027941 */ /* 0x000fea0003800000 */
.L_x_15014:
        /* <DEDUP_REMOVED lines=16> */
.L_x_15020:
[----:B------:R-:W-:Y:S05]  /*48a0*/  BSYNC B3 ;  /* 0x0000000000037941 */ /* 0x000fea0003800000 */
.L_x_15019:
        /* <DEDUP_REMOVED lines=44> */
.L_x_15018:
[----:B------:R-:W-:Y:S05]  /*4b70*/  BSYNC B2 ;  /* 0x0000000000027941 */ /* 0x000fea0003800000 */
.L_x_15017:
        /* <DEDUP_REMOVED lines=14> */
.L_x_15013:
[----:B------:R-:W-:Y:S05]  /*4c60*/  BSYNC B1 ;  /* 0x0000000000017941 */ /* 0x000fea0003800000 */
.L_x_15012:
        /* <DEDUP_REMOVED lines=18> */
.L_x_15024:
[----:B------:R-:W-:-:S07]  /*4d90*/  IMAD.MOV.U32 R90, RZ, RZ, R150 ;  /* 0x000000ffff5a7224 */ /* 0x000fce00078e0096 */
.L_x_15025:
[----:B------:R-:W-:Y:S05]  /*4da0*/  BSYNC B2 ;  /* 0x0000000000027941 */ /* 0x000fea0003800000 */
.L_x_15023:
        /* <DEDUP_REMOVED lines=16> */
.L_x_15029:
[----:B------:R-:W-:Y:S05]  /*4eb0*/  BSYNC B3 ;  /* 0x0000000000037941 */ /* 0x000fea0003800000 */
.L_x_15028:
        /* <DEDUP_REMOVED lines=44> */
.L_x_15027:
[----:B------:R-:W-:Y:S05]  /*5180*/  BSYNC B2 ;  /* 0x0000000000027941 */ /* 0x000fea0003800000 */
.L_x_15026:
[----:B------:R-:W-:Y:S01]  /*5190*/  HFMA2.MMA R83, -RZ, RZ, 0.1171875, 0 ;  /* 0x2f800000ff537435 */ /* 0x000fe200000001ff */
[----:B------:R-:W-:Y:S01]  /*51a0*/  I2FP.F32.U32 R82, R90 ;  /* 0x0000005a00527245 */ /* 0x000fe20000201000 */
[----:B-----5:R-:W-:-:S04]  /*51b0*/  IMAD.U32 R85, R65, 0x10000, RZ ;  /* 0x0001000041557824 */ /* 0x020fc800078e00ff */
[----:B------:R-:W-:-:S04]  /*51c0*/  FMUL.FTZ R85, R85, UR11 ;  /* 0x0000000b55557c20 */ /* 0x000fc80008410000 */
[----:B------:R-:W-:Y:S01]  /*51d0*/  FFMA.FTZ R82, R82, R83, 1.1641532182693481445e-10 ;  /* 0x2f00000052527423 */ /* 0x000fe20000010053 */
[----:B------:R-:W-:Y:S01]  /*51e0*/  FMUL.FTZ R85, R85, UR10 ;  /* 0x0000000a55557c20 */ /* 0x000fe20008410000 */
[----:B------:R-:W-:-:S03]  /*51f0*/  IMAD.U32 R83, R33, 0x10000, RZ ;  /* 0x0001000021537824 */ /* 0x000fc600078e00ff */
[----:B------:R-:W-:-:S04]  /*5200*/  FSETP.GTU.FTZ.AND P1, PT, R82, UR8, PT ;  /* 0x0000000852007c0b */ /* 0x000fc8000bf3c000 */
[----:B------:R-:W-:Y:S02]  /*5210*/  FSEL R82, R85, RZ, !P1 ;  /* 0x000000ff55527208 */ /* 0x000fe40004800000 */
[----:B------:R-:W-:-:S03]  /*5220*/  SEL R138, RZ, 0x1, P1 ;  /* 0x00000001ff8a7807 */ /* 0x000fc60000800000 */
[----:B------:R-:W-:-:S04]  /*5230*/  FMUL.FTZ R82, R82, R83 ;  /* 0x0000005352527220 */ /* 0x000fc80000410000 */
[----:B------:R-:W-:-:S07]  /*5240*/  @P0 FADD.FTZ R82, R62, R82 ;  /* 0x000000523e520221 */ /* 0x000fce0000010000 */
.L_x_15022:
[----:B------:R-:W-:Y:S05]  /*5250*/  BSYNC B1 ;  /* 0x0000000000017941 */ /* 0x000fea0003800000 */
.L_x_15021:
        /* <DEDUP_REMOVED lines=18> */
.L_x_15033:
[----:B------:R-:W-:-:S07]  /*5380*/  IMAD.MOV.U32 R83, RZ, RZ, R150 ;  /* 0x000000ffff537224 */ /* 0x000fce00078e0096 */
.L_x_15034:
[----:B------:R-:W-:Y:S05]  /*5390*/  BSYNC B2 ;  /* 0x0000000000027941 */ /* 0x000fea0003800000 */
.L_x_15032:
        /* <DEDUP_REMOVED lines=16> */
.L_x_15038:
[----:B------:R-:W-:Y:S05]  /*54a0*/  BSYNC B3 ;  /* 0x0000000000037941 */ /* 0x000fea0003800000 */
.L_x_15037:
        /* <DEDUP_REMOVED lines=44> */
.L_x_15036:
[----:B------:R-:W-:Y:S05]  /*5770*/  BSYNC B2 ;  /* 0x0000000000027941 */ /* 0x000fea0003800000 */
.L_x_15035:
        /* <DEDUP_REMOVED lines=14> */
.L_x_15031:
[----:B------:R-:W-:Y:S05]  /*5860*/  BSYNC B1 ;  /* 0x0000000000017941 */ /* 0x000fea0003800000 */
.L_x_15030:
        /* <DEDUP_REMOVED lines=18> */
.L_x_15042:
[----:B------:R-:W-:-:S07]  /*5990*/  MOV R92, R150 ;  /* 0x00000096005c7202 */ /* 0x000fce0000000f00 */
.L_x_15043:
[----:B------:R-:W-:Y:S05]  /*59a0*/  BSYNC B2 ;  /* 0x0000000000027941 */ /* 0x000fea0003800000 */
.L_x_15041:
        /* <DEDUP_REMOVED lines=16> */
.L_x_15047:
[----:B------:R-:W-:Y:S05]  /*5ab0*/  BSYNC B3 ;  /* 0x0000000000037941 */ /* 0x000fea0003800000 */
.L_x_15046:
        /* <DEDUP_REMOVED lines=44> */
.L_x_15045:
[----:B------:R-:W-:Y:S05]  /*5d80*/  BSYNC B2 ;  /* 0x0000000000027941 */ /* 0x000fea0003800000 */
.L_x_15044:
[----:B------:R-:W-:Y:S01]  /*5d90*/  HFMA2.MMA R85, -RZ, RZ, 0.1171875, 0 ;  /* 0x2f800000ff557435 */ /* 0x000fe200000001ff */
[----:B------:R-:W-:Y:S01]  /*5da0*/  I2FP.F32.U32 R84, R92 ;  /* 0x0000005c00547245 */ /* 0x000fe20000201000 */
[----:B------:R-:W-:-:S04]  /*5db0*/  IMAD.U32 R87, R66, 0x10000, RZ ;  /* 0x0001000042577824 */ /* 0x000fc800078e00ff */
        /* <DEDUP_REMOVED lines=9> */
.L_x_15040:
[----:B------:R-:W-:Y:S05]  /*5e50*/  BSYNC B1 ;  /* 0x0000000000017941 */ /* 0x000fea0003800000 */
.L_x_15039:
        /* <DEDUP_REMOVED lines=18> */
.L_x_15051:
[----:B------:R-:W-:-:S07]  /*5f80*/  MOV R85, R150 ;  /* 0x0000009600557202 */ /* 0x000fce0000000f00 */
.L_x_15052:
[----:B------:R-:W-:Y:S05]  /*5f90*/  BSYNC B2 ;  /* 0x0000000000027941 */ /* 0x000fea0003800000 */
.L_x_15050:
        /* <DEDUP_REMOVED lines=16> */
.L_x_15056:
[----:B------:R-:W-:Y:S05]  /*60a0*/  BSYNC B3 ;  /* 0x0000000000037941 */ /* 0x000fea0003800000 */
.L_x_15055:
        /* <DEDUP_REMOVED lines=44> */
.L_x_15054:
[----:B------:R-:W-:Y:S05]  /*6370*/  BSYNC B2 ;  /* 0x0000000000027941 */ /* 0x000fea0003800000 */
.L_x_15053:
[----:B------:R-:W-:Y:S01]  /*6380*/  PRMT R86, R66, 0x7632, R86 ;  /* 0x0000763242567816 */ /* 0x000fe20000000056 */
        /* <DEDUP_REMOVED lines=13> */
.L_x_15049:
[----:B------:R-:W-:Y:S05]  /*6460*/  BSYNC B1 ;  /* 0x0000000000017941 */ /* 0x000fea0003800000 */
.L_x_15048:
        /* <DEDUP_REMOVED lines=18> */
.L_x_15060:
[----:B------:R-:W-:-:S07]  /*6590*/  IMAD.MOV.U32 R95, RZ, RZ, R150 ;  /* 0x000000ffff5f7224 */ /* 0x000fce00078e0096 */
.L_x_15061:
[----:B------:R-:W-:Y:S05]  /*65a0*/  BSYNC B2 ;  /* 0x0000000000027941 */ /* 0x000fea0003800000 */
.L_x_15059:
        /* <DEDUP_REMOVED lines=16> */
.L_x_15065:
[----:B------:R-:W-:Y:S05]  /*66b0*/  BSYNC B3 ;  /* 0x0000000000037941 */ /* 0x000fea0003800000 */
.L_x_15064:
        /* <DEDUP_REMOVED lines=44> */
.L_x_15063:
[----:B------:R-:W-:Y:S05]  /*6980*/  BSYNC B2 ;  /* 0x0000000000027941 */ /* 0x000fea0003800000 */
.L_x_15062:
        /* <DEDUP_REMOVED lines=12> */
.L_x_15058:
[----:B------:R-:W-:Y:S05]  /*6a50*/  BSYNC B1 ;  /* 0x0000000000017941 */ /* 0x000fea0003800000 */
.L_x_15057:
        /* <DEDUP_REMOVED lines=18> */
.L_x_15069:
[----:B------:R-:W-:-:S07]  /*6b80*/  MOV R87, R150 ;  /* 0x0000009600577202 */ /* 0x000fce0000000f00 */
.L_x_15070:
[----:B------:R-:W-:Y:S05]  /*6b90*/  BSYNC B2 ;  /* 0x0000000000027941 */ /* 0x000fea0003800000 */
.L_x_15068:
        /* <DEDUP_REMOVED lines=16> */
.L_x_15074:
[----:B------:R-:W-:Y:S05]  /*6ca0*/  BSYNC B3 ;  /* 0x0000000000037941 */ /* 0x000fea0003800000 */
.L_x_15073:
        /* <DEDUP_REMOVED lines=44> */
.L_x_15072:
[----:B------:R-:W-:Y:S05]  /*6f70*/  BSYNC B2 ;  /* 0x0000000000027941 */ /* 0x000fea0003800000 */
.L_x_15071:
[----:B------:R-:W-:Y:S01]  /*6f80*/  PRMT R88, R67, 0x7632, R88 ;  /* 0x0000763243587816 */ /* 0x000fe20000000058 */
[----:B------:R-:W-:Y:S01]  /*6f90*/  IMAD.MOV.U32 R90, RZ, RZ, 0x2f800000 ;  /* 0x2f800000ff5a7424 */ /* 0x000fe200078e00ff */
[----:B------:R-:W-:Y:S02]  /*6fa0*/  I2FP.F32.U32 R87, R87 ;  /* 0x0000005700577245 */ /* 0x000fe40000201000 */
[----:B------:R-:W-:Y:S02]  /*6fb0*/  SHF.L.U32 R88, R88, 0x10, RZ ;  /* 0x0000001058587819 */ /* 0x000fe400000006ff */
[----:B------:R-:W-:Y:S01]  /*6fc0*/  PRMT R89, R35, 0x7632, R89 ;  /* 0x0000763223597816 */ /* 0x000fe20000000059 */
[----:B------:R-:W-:Y:S02]  /*6fd0*/  FFMA.FTZ R87, R87, R90, 1.1641532182693481445e-10 ;  /* 0x2f00000057577423 */ /* 0x000fe4000001005a */
[----:B------:R-:W-:Y:S02]  /*6fe0*/  FMUL.FTZ R88, R88, UR11 ;  /* 0x0000000b58587c20 */ /* 0x000fe40008410000 */
[----:B------:R-:W-:Y:S01]  /*6ff0*/  IMAD.U32 R89, R89, 0x10000, RZ ;  /* 0x0001000059597824 */ /* 0x000fe200078e00ff */
[----:B------:R-:W-:Y:S01]  /*7000*/  FSETP.GTU.FTZ.AND P1, PT, R87, UR8, PT ;  /* 0x0000000857007c0b */ /* 0x000fe2000bf3c000 */
[----:B------:R-:W-:-:S03]  /*7010*/  FMUL.FTZ R88, R88, UR10 ;  /* 0x0000000a58587c20 */ /* 0x000fc60008410000 */
[----:B------:R-:W-:Y:S02]  /*7020*/  SEL R143, RZ, 0x1, P1 ;  /* 0x00000001ff8f7807 */ /* 0x000fe40000800000 */
[----:B------:R-:W-:-:S05]  /*7030*/  FSEL R88, R88, RZ, !P1 ;  /* 0x000000ff58587208 */ /* 0x000fca0004800000 */
[----:B------:R-:W-:-:S04]  /*7040*/  FMUL.FTZ R87, R88, R89 ;  /* 0x0000005958577220 */ /* 0x000fc80000410000 */
[----:B------:R-:W-:-:S07]  /*7050*/  @P0 FADD.FTZ R87, R71, R87 ;  /* 0x0000005747570221 */ /* 0x000fce0000010000 */
.L_x_15067:
[----:B------:R-:W-:Y:S05]  /*7060*/  BSYNC B1 ;  /* 0x0000000000017941 */ /* 0x000fea0003800000 */
.L_x_15066:
        /* <DEDUP_REMOVED lines=10> */
[----:B------:R-:W-:Y:S02]  /*7110*/  SHF.L.U32 R90, R142, 0x10, RZ ;  /* 0x000000108e5a7819 */ /* 0x000fe400000006ff */
[----:B------:R-:W-:Y:S02]  /*7120*/  LOP3.LUT R92, R143, 0xffff, RZ, 0xc0, !PT ;  /* 0x0000ffff8f5c7812 */ /* 0x000fe400078ec0ff */
[----:B------:R-:W-:Y:S02]  /*7130*/  LOP3.LUT R93, R90, 0xff0000, RZ, 0xc0, !PT ;  /* 0x00ff00005a5d7812 */ /* 0x000fe400078ec0ff */
[----:B------:R-:W0:Y:S01]  /*7140*/  LDC.64 R90, c[0x0][0x240] ;  /* 0x00009000ff5a7b82 */ /* 0x000e220000000a00 */
[----:B------:R-:W-:Y:S02]  /*7150*/  PRMT R95, R141, 0x7104, RZ ;  /* 0x000071048d5f7816 */ /* 0x000fe400000000ff */
[----:B------:R-:W-:Y:S02]  /*7160*/  PRMT R92, R93, 0x4210, R92 ;  /* 0x000042105d5c7816 */ /* 0x000fe4000000005c */
[----:B------:R-:W-:-:S02]  /*7170*/  LOP3.LUT R96, R139, 0xff, RZ, 0xc0, !PT ;  /* 0x000000ff8b607812 */ /* 0x000fc400078ec0ff */
[----:B------:R-:W-:Y:S02]  /*7180*/  LOP3.LUT R95, R92, 0xff00, R95, 0xf8, !PT ;  /* 0x0000ff005c5f7812 */ /* 0x000fe400078ef85f */
[----:B------:R-:W-:Y:S01]  /*7190*/  LOP3.LUT R94, R138, 0xff, RZ, 0xc0, !PT ;  /* 0x000000ff8a5e7812 */ /* 0x000fe200078ec0ff */
[----:B------:R-:W-:Y:S01]  /*71a0*/  IMAD.WIDE.U32 R96, R96, 0x1000000, RZ ;  /* 0x0100000060607825 */ /* 0x000fe200078e00ff */
[----:B------:R-:W-:Y:S02]  /*71b0*/  LOP3.LUT R92, R137, 0xff, RZ, 0xc0, !PT ;  /* 0x000000ff895c7812 */ /* 0x000fe400078ec0ff */
[----:B------:R-:W-:Y:S01]  /*71c0*/  LOP3.LUT R103, R95, 0xff, R140, 0xf8, !PT ;  /* 0x000000ff5f677812 */ /* 0x000fe200078ef88c */
[----:B------:R-:W-:-:S04]  /*71d0*/  IMAD.WIDE.U32 R94, R94, 0x10000, RZ ;  /* 0x000100005e5e7825 */ /* 0x000fc800078e00ff */
[----:B------:R-:W-:Y:S01]  /*71e0*/  IMAD.WIDE.U32 R92, R92, 0x100, RZ ;  /* 0x000001005c5c7825 */ /* 0x000fe200078e00ff */
[----:B------:R-:W-:Y:S02]  /*71f0*/  LOP3.LUT R103, R95, R103, R97, 0xfe, !PT ;  /* 0x000000675f677212 */ /* 0x000fe400078efe61 */
[----:B------:R-:W-:Y:S01]  /*7200*/  LOP3.LUT R95, R92, R96, R94, 0xfe, !PT ;  /* 0x000000605c5f7212 */ /* 0x000fe200078efe5e */
[----:B0-----:R-:W-:Y:S01]  /*7210*/  IMAD.WIDE.U32 R90, R101, 0x8, R90 ;  /* 0x00000008655a7825 */ /* 0x001fe200078e005a */
[----:B------:R-:W-:Y:S02]  /*7220*/  LOP3.LUT R93, R103, R93, RZ, 0xfc, !PT ;  /* 0x0000005d675d7212 */ /* 0x000fe400078efcff */
[----:B------:R-:W-:-:S05]  /*7230*/  LOP3.LUT R92, R95, 0xff, R144, 0xf8, !PT ;  /* 0x000000ff5f5c7812 */ /* 0x000fca00078ef890 */
[----:B------:R0:W-:Y:S02]  /*7240*/  STG.E.64 desc[UR4][R90.64], R92 ;  /* 0x0000005c5a007986 */ /* 0x0001e4000c101b04 */
.L_x_15076:
[----:B------:R-:W-:Y:S05]  /*7250*/  BSYNC B1 ;  /* 0x0000000000017941 */ /* 0x000fea0003800000 */
.L_x_15075:
[----:B------:R-:W3:Y:S01]  /*7260*/  @P0 LDG.E.128 R60, desc[UR4][R98.64] ;  /* 0x00000004623c0981 */ /* 0x000ee2000c1e1d00 */
[----:B--2---:R-:W-:-:S03]  /*7270*/  @P2 IMAD.WIDE.U32 R88, R110, 0x10, R88 ;  /* 0x000000106e582825 */ /* 0x004fc600078e0058 */
[----:B------:R-:W5:Y:S01]  /*7280*/  @P0 LDG.E.128 R68, desc[UR4][R98.64+0x10] ;  /* 0x0000100462440981 */ /* 0x000f62000c1e1d00 */
[----:B------:R-:W-:Y:S01]  /*7290*/  @!P3 ISETP.NE.U32.AND P1, PT, R128, RZ, PT ;  /* 0x000000ff8000b20c */ /* 0x000fe20003f25070 */
[----:B------:R-:W-:Y:S01]  /*72a0*/  BSSY B1, `(.L_x_15077) ;  /* 0x000005e000017945 */ /* 0x000fe20003800000 */
[----:B0-----:R-:W-:Y:S01]  /*72b0*/  @!P3 IMAD.MOV.U32 R90, RZ, RZ, R102 ;  /* 0x000000ffff5ab224 */ /* 0x001fe200078e0066 */
[----:B------:R3:W5:Y:S01]  /*72c0*/  @P2 LDG.E.128 R64, desc[UR4][R88.64] ;  /* 0x0000000458402981 */ /* 0x000762000c1e1d00 */
[----:B------:R-:W-:-:S04]  /*72d0*/  @!P3 ISETP.NE.AND.EX P1, PT, R129, RZ, PT, P1 ;  /* 0x000000ff8100b20c */ /* 0x000fc80003f25310 */
[----:B---3--:R-:W-:Y:S01]  /*72e0*/  @!P3 FSEL R88, R60, RZ, P1 ;  /* 0x000000ff3c58b208 */ /* 0x008fe20000800000 */
        /* <DEDUP_REMOVED lines=13> */
.L_x_15080:
[----:B------:R-:W-:-:S07]  /*73c0*/  MOV R96, R150 ;  /* 0x0000009600607202 */ /* 0x000fce0000000f00 */
.L_x_15081:
[----:B------:R-:W-:Y:S05]  /*73d0*/  BSYNC B2 ;  /* 0x0000000000027941 */ /* 0x000fea0003800000 */
.L_x_15079:
        /* <DEDUP_REMOVED lines=16> */
.L_x_15085:
[----:B------:R-:W-:Y:S05]  /*74e0*/  BSYNC B3 ;  /* 0x0000000000037941 */ /* 0x000fea0003800000 */
.L_x_15084:
        /* <DEDUP_REMOVED lines=44> */
.L_x_15083:
[----:B------:R-:W-:Y:S05]  /*77b0*/  BSYNC B2 ;  /* 0x0000000000027941 */ /* 0x000fea0003800000 */
.L_x_15082:
[----:B------:R-:W-:Y:S01]  /*77c0*/  I2FP.F32.U32 R88, R96 ;  /* 0x0000006000587245 */ /* 0x000fe20000201000 */
[----:B------:R-:W-:Y:S01]  /*77d0*/  IMAD.MOV.U32 R89, RZ, RZ, 0x2f800000 ;  /* 0x2f800000ff597424 */ /* 0x000fe200078e00ff */
[----:B-----5:R-:W-:-:S03]  /*77e0*/  SHF.L.U32 R91, R64, 0x10, RZ ;  /* 0x00000010405b7819 */ /* 0x020fc600000006ff */
[----:B------:R-:W-:Y:S01]  /*77f0*/  FFMA.FTZ R88, R88, R89, 1.1641532182693481445e-10 ;  /* 0x2f00000058587423 */ /* 0x000fe20000010059 */
[----:B------:R-:W-:Y:S02]  /*7800*/  IMAD.U32 R89, R28, 0x10000, RZ ;  /* 0x000100001c597824 */ /* 0x000fe400078e00ff */
[----:B------:R-:W-:Y:S02]  /*7810*/  FMUL.FTZ R91, R91, UR11 ;  /* 0x0000000b5b5b7c20 */ /* 0x000fe40008410000 */
[----:B------:R-:W-:Y:S02]  /*7820*/  FSETP.GTU.FTZ.AND P1, PT, R88, UR8, PT ;  /* 0x0000000858007c0b */ /* 0x000fe4000bf3c000 */
[----:B------:R-:W-:Y:S02]  /*7830*/  FMUL.FTZ R91, R91, UR10 ;  /* 0x0000000a5b5b7c20 */ /* 0x000fe40008410000 */
[----:B------:R-:W-:-:S03]  /*7840*/  SEL R144, RZ, 0x1, P1 ;  /* 0x00000001ff907807 */ /* 0x000fc60000800000 */
[----:B------:R-:W-:-:S05]  /*7850*/  FSEL R88, R91, RZ, !P1 ;  /* 0x000000ff5b587208 */ /* 0x000fca0004800000 */
[----:B------:R-:W-:-:S04]  /*7860*/  FMUL.FTZ R88, R88, R89 ;  /* 0x0000005958587220 */ /* 0x000fc80000410000 */
[----:B------:R-:W-:-:S07]  /*7870*/  @P0 FADD.FTZ R88, R60, R88 ;  /* 0x000000583c580221 */ /* 0x000fce0000010000 */
.L_x_15078:
[----:B------:R-:W-:Y:S05]  /*7880*/  BSYNC B1 ;  /* 0x0000000000017941 */ /* 0x000fea0003800000 */
.L_x_15077:
        /* <DEDUP_REMOVED lines=18> */
.L_x_15089:
[----:B------:R-:W-:-:S07]  /*79b0*/  IMAD.MOV.U32 R89, RZ, RZ, R150 ;  /* 0x000000ffff597224 */ /* 0x000fce00078e0096 */
.L_x_15090:
[----:B------:R-:W-:Y:S05]  /*79c0*/  BSYNC B2 ;  /* 0x0000000000027941 */ /* 0x000fea0003800000 */
.L_x_15088:
        /* <DEDUP_REMOVED lines=16> */
.L_x_15094:
[----:B------:R-:W-:Y:S05]  /*7ad0*/  BSYNC B3 ;  /* 0x0000000000037941 */ /* 0x000fea0003800000 */
.L_x_15093:
        /* <DEDUP_REMOVED lines=44> */
.L_x_15092:
[----:B------:R-:W-:Y:S05]  /*7da0*/  BSYNC B2 ;  /* 0x0000000000027941 */ /* 0x000fea0003800000 */
.L_x_15091:
        /* <DEDUP_REMOVED lines=9> */
[----:B------:R-:W-:Y:S02]  /*7e40*/  SHF.L.U32 R89, R92, 0x10, RZ ;  /* 0x000000105c597819 */ /* 0x000fe400000006ff */
[----:B------:R-:W-:Y:S02]  /*7e50*/  FSEL R90, R90, RZ, !P1 ;  /* 0x000000ff5a5a7208 */ /* 0x000fe40004800000 */
[----:B------:R-:W-:-:S03]  /*7e60*/  SEL R137, RZ, 0x1, P1 ;  /* 0x00000001ff897807 */ /* 0x000fc60000800000 */
[----:B------:R-:W-:-:S04]  /*7e70*/  FMUL.FTZ R89, R90, R89 ;  /* 0x000000595a597220 */ /* 0x000fc80000410000 */
[----:B------:R-:W-:-:S07]  /*7e80*/  @P0 FADD.FTZ R89, R61, R89 ;  /* 0x000000593d590221 */ /* 0x000fce0000010000 */
.L_x_15087:
[----:B------:R-:W-:Y:S05]  /*7e90*/  BSYNC B1 ;  /* 0x0000000000017941 */ /* 0x000fea0003800000 */
.L_x_15086:
        /* <DEDUP_REMOVED lines=18> */
.L_x_15098:
[----:B------:R-:W-:-:S07]  /*7fc0*/  MOV R98, R150 ;  /* 0x0000009600627202 */ /* 0x000fce0000000f00 */
.L_x_15099:
[----:B------:R-:W-:Y:S05]  /*7fd0*/  BSYNC B2 ;  /* 0x0000000000027941 */ /* 0x000fea0003800000 */
.L_x_15097:
        /* <DEDUP_REMOVED lines=16> */
.L_x_15103:
[----:B------:R-:W-:Y:S05]  /*80e0*/  BSYNC B3 ;  /* 0x0000000000037941 */ /* 0x000fea0003800000 */
.L_x_15102:
        /* <DEDUP_REMOVED lines=44> */
.L_x_15101:
[----:B------:R-:W-:Y:S05]  /*83b0*/  BSYNC B2 ;  /* 0x0000000000027941 */ /* 0x000fea0003800000 */
.L_x_15100:
        /* <DEDUP_REMOVED lines=12> */
.L_x_15096:
[----:B------:R-:W-:Y:S05]  /*8480*/  BSYNC B1 ;  /* 0x0000000000017941 */ /* 0x000fea0003800000 */
.L_x_15095:
        /* <DEDUP_REMOVED lines=18> */
.L_x_15107:
[----:B------:R-:W-:-:S07]  /*85b0*/  IMAD.MOV.U32 R91, RZ, RZ, R150 ;  /* 0x000000ffff5b7224 */ /* 0x000fce00078e0096 */
.L_x_15108:
[----:B------:R-:W-:Y:S05]  /*85c0*/  BSYNC B2 ;  /* 0x0000000000027941 */ /* 0x000fea0003800000 */
.L_x_15106:
        /* <DEDUP_REMOVED lines=16> */
.L_x_15112:
[----:B------:R-:W-:Y:S05]  /*86d0*/  BSYNC B3 ;  /* 0x0000000000037941 */ /* 0x000fea0003800000 */
.L_x_15111:
        /* <DEDUP_REMOVED lines=44> */
.L_x_15110:
[----:B------:R-:W-:Y:S05]  /*89a0*/  BSYNC B2 ;  /* 0x0000000000027941 */ /* 0x000fea0003800000 */
.L_x_15109:
        /* <DEDUP_REMOVED lines=14> */
.L_x_15105:
[----:B------:R-:W-:Y:S05]  /*8a90*/  BSYNC B1 ;  /* 0x0000000000017941 */ /* 0x000fea0003800000 */
.L_x_15104:
        /* <DEDUP_REMOVED lines=18> */
.L_x_15116:
[----:B------:R-:W-:-:S07]  /*8bc0*/  MOV R101, R150 ;  /* 0x0000009600657202 */ /* 0x000fce0000000f00 */
.L_x_15117:
[----:B------:R-:W-:Y:S05]  /*8bd0*/  BSYNC B2 ;  /* 0x0000000000027941 */ /* 0x000fea0003800000 */
.L_x_15115:
        /* <DEDUP_REMOVED lines=16> */
.L_x_15121:
[----:B------:R-:W-:Y:S05]  /*8ce0*/  BSYNC B3 ;  /* 0x0000000000037941 */ /* 0x000fea0003800000 */
.L_x_15120:
        /* <DEDUP_REMOVED lines=44> */
.L_x_15119:
[----:B------:R-:W-:Y:S05]  /*8fb0*/  BSYNC B2 ;  /* 0x0000000000027941 */ /* 0x000fea0003800000 */
.L_x_15118:
[----:B------:R-:W-:Y:S01]  /*8fc0*/  I2FP.F32.U32 R92, R101 ;  /* 0x00000065005c7245 */ /* 0x000fe20000201000 */
[----:B------:R-:W-:Y:S01]  /*8fd0*/  IMAD.MOV.U32 R93, RZ, RZ, 0x2f800000 ;  /* 0x2f800000ff5d7424 */ /* 0x000fe200078e00ff */
[----:B------:R-:W-:-:S03]  /*8fe0*/  SHF.L.U32 R95, R66, 0x10, RZ ;  /* 0x00000010425f7819 */ /* 0x000fc600000006ff */
        /* <DEDUP_REMOVED lines=9> */
.L_x_15114:
[----:B------:R-:W-:Y:S05]  /*9080*/  BSYNC B1 ;  /* 0x0000000000017941 */ /* 0x000fea0003800000 */
.L_x_15113:
        /* <DEDUP_REMOVED lines=18> */
.L_x_15125:
[----:B------:R-:W-:-:S07]  /*91b0*/  IMAD.MOV.U32 R93, RZ, RZ, R150 ;  /* 0x000000ffff5d7224 */ /* 0x000fce00078e0096 */
.L_x_15126:
[----:B------:R-:W-:Y:S05]  /*91c0*/  BSYNC B2 ;  /* 0x0000000000027941 */ /* 0x000fea0003800000 */
.L_x_15124:
        /* <DEDUP_REMOVED lines=16> */
.L_x_15130:
[----:B------:R-:W-:Y:S05]  /*92d0*/  BSYNC B3 ;  /* 0x0000000000037941 */ /* 0x000fea0003800000 */
.L_x_15129:
        /* <DEDUP_REMOVED lines=44> */
.L_x_15128:
[----:B------:R-:W-:Y:S05]  /*95a0*/  BSYNC B2 ;  /* 0x0000000000027941 */ /* 0x000fea0003800000 */
.L_x_15127:
[----:B------:R-:W-:Y:S01]  /*95b0*/  HFMA2.MMA R96, -RZ, RZ, 0.1171875, 0 ;  /* 0x2f800000ff607435 */ /* 0x000fe200000001ff */
[----:B------:R-:W-:Y:S02]  /*95c0*/  PRMT R94, R66, 0x7632, R94 ;  /* 0x00007632425e7816 */ /* 0x000fe4000000005e */
        /* <DEDUP_REMOVED lines=12> */
.L_x_15123:
[----:B------:R-:W-:Y:S05]  /*9690*/  BSYNC B1 ;  /* 0x0000000000017941 */ /* 0x000fea0003800000 */
.L_x_15122:
        /* <DEDUP_REMOVED lines=18> */
.L_x_15134:
[----:B------:R-:W-:-:S07]  /*97c0*/  MOV R101, R150 ;  /* 0x0000009600657202 */ /* 0x000fce0000000f00 */
.L_x_15135:
[----:B------:R-:W-:Y:S05]  /*97d0*/  BSYNC B2 ;  /* 0x0000000000027941 */ /* 0x000fea0003800000 */
.L_x_15133:
        /* <DEDUP_REMOVED lines=16> */
.L_x_15139:
[----:B------:R-:W-:Y:S05]  /*98e0*/  BSYNC B3 ;  /* 0x0000000000037941 */ /* 0x000fea0003800000 */
.L_x_15138:
        /* <DEDUP_REMOVED lines=44> */
.L_x_15137:
[----:B------:R-:W-:Y:S05]  /*9bb0*/  BSYNC B2 ;  /* 0x0000000000027941 */ /* 0x000fea0003800000 */
.L_x_15136:
        /* <DEDUP_REMOVED lines=12> */
.L_x_15132:
[----:B------:R-:W-:Y:S05]  /*9c80*/  BSYNC B1 ;  /* 0x0000000000017941 */ /* 0x000fea0003800000 */
.L_x_15131:
        /* <DEDUP_REMOVED lines=18> */
.L_x_15143:
[----:B------:R-:W-:-:S07]  /*9db0*/  IMAD.MOV.U32 R95, RZ, RZ, R150 ;  /* 0x000000ffff5f7224 */ /* 0x000fce00078e0096 */
.L_x_15144:
[----:B------:R-:W-:Y:S05]  /*9dc0*/  BSYNC B2 ;  /* 0x0000000000027941 */ /* 0x000fea0003800000 */
.L_x_15142:
        /* <DEDUP_REMOVED lines=16> */
.L_x_15148:
[----:B------:R-:W-:Y:S05]  /*9ed0*/  BSYNC B3 ;  /* 0x0000000000037941 */ /* 0x000fea0003800000 */
.L_x_15147:
        /* <DEDUP_REMOVED lines=44> */
.L_x_15146:
[----:B------:R-:W-:Y:S05]  /*a1a0*/  BSYNC B2 ;  /* 0x0000000000027941 */ /* 0x000fea0003800000 */
.L_x_15145:
[----:B------:R-:W-:Y:S01]  /*a1b0*/  HFMA2.MMA R98, -RZ, RZ, 0.1171875, 0 ;  /* 0x2f800000ff627435 */ /* 0x000fe200000001ff */
[----:B------:R-:W-:Y:S02]  /*a1c0*/  PRMT R96, R67, 0x7632, R96 ;  /* 0x0000763243607816 */ /* 0x000fe40000000060 */
[----:B------:R-:W-:Y:S02]  /*a1d0*/  I2FP.F32.U32 R95, R95 ;  /* 0x0000005f005f7245 */ /* 0x000fe40000201000 */
[----:B------:R-:W-:Y:S01]  /*a1e0*/  PRMT R97, R31, 0x7632, R97 ;  /* 0x000076321f617816 */ /* 0x000fe20000000061 */
[----:B------:R-:W-:-:S03]  /*a1f0*/  IMAD.U32 R96, R96, 0x10000, RZ ;  /* 0x0001000060607824 */ /* 0x000fc600078e00ff */
[----:B------:R-:W-:Y:S01]  /*a200*/  SHF.L.U32 R97, R97, 0x10, RZ ;  /* 0x0000001061617819 */ /* 0x000fe200000006ff */
        /* <DEDUP_REMOVED lines=8> */
.L_x_15141:
[----:B------:R-:W-:Y:S05]  /*a290*/  BSYNC B1 ;  /* 0x0000000000017941 */ /* 0x000fea0003800000 */
.L_x_15140:
[----:B------:R-:W-:Y:S01]  /*a2a0*/  IMAD.WIDE.U32 R100, R100, 0x20, R130 ;  /* 0x0000002064647825 */ /* 0x000fe200078e0082 */
[----:B------:R-:W0:Y:S01]  /*a2b0*/  @P2 LDC.64 R98, c[0x0][0x220] ;  /* 0x00008800ff622b82 */ /* 0x000e220000000a00 */
[----:B------:R-:W-:Y:S02]  /*a2c0*/  BSSY B1, `(.L_x_15149) ;  /* 0x000001a000017945 */ /* 0x000fe40003800000 */
[----:B------:R-:W-:Y:S01]  /*a2d0*/  VIADD R106, R160, 0x60 ;  /* 0x00000060a06a7836 */ /* 0x000fe20000000000 */
[----:B------:R1:W-:Y:S04]  /*a2e0*/  STG.E.128 desc[UR4][R100.64], R88 ;  /* 0x0000005864007986 */ /* 0x0003e8000c101d04 */
[----:B------:R-:W2:Y:S01]  /*a2f0*/  @P0 LDC.64 R96, c[0x0][0x230] ;  /* 0x00008c00ff600b82 */ /* 0x000ea20000000a00 */
[----:B------:R1:W-:Y:S01]  /*a300*/  STG.E.128 desc[UR4][R100.64+0x10], R92 ;  /* 0x0000105c64007986 */ /* 0x0003e2000c101d04 */
[----:B------:R-:W-:Y:S05]  /*a310*/  @!P2 BRA `(.L_x_15150) ;  /* 0x000000000050a947 */ /* 0x000fea0003800000 */
[----:B-1----:R-:W-:Y:S02]  /*a320*/  SHF.L.U32 R100, R142, 0x10, RZ ;  /* 0x000000108e647819 */ /* 0x002fe400000006ff */
        /* <DEDUP_REMOVED lines=10> */
[----:B------:R-:W1:Y:S02]  /*a3d0*/  LDC.64 R100, c[0x0][0x240] ;  /* 0x00009000ff647b82 */ /* 0x000e640000000a00 */
[----:B------:R-:W-:Y:S01]  /*a3e0*/  LOP3.LUT R111, R103, 0xff, R140, 0xf8, !PT ;  /* 0x000000ff676f7812 */ /* 0x000fe200078ef88c */
[----:B------:R-:W-:-:S03]  /*a3f0*/  IMAD.WIDE.U32 R102, R102, 0x100, RZ ;  /* 0x0000010066667825 */ /* 0x000fc600078e00ff */
[----:B------:R-:W-:Y:S02]  /*a400*/  LOP3.LUT R111, R105, R111, R109, 0xfe, !PT ;  /* 0x0000006f696f7212 */ /* 0x000fe400078efe6d */
[----:B------:R-:W-:Y:S02]  /*a410*/  LOP3.LUT R105, R102, R108, R104, 0xfe, !PT ;  /* 0x0000006c66697212 */ /* 0x000fe400078efe68 */
[----:B------:R-:W-:Y:S02]  /*a420*/  LOP3.LUT R103, R111, R103, RZ, 0xfc, !PT ;  /* 0x000000676f677212 */ /* 0x000fe400078efcff */
[----:B------:R-:W-:Y:S01]  /*a430*/  LOP3.LUT R102, R105, 0xff, R144, 0xf8, !PT ;  /* 0x000000ff69667812 */ /* 0x000fe200078ef890 */
[----:B-1----:R-:W-:-:S05]  /*a440*/  IMAD.WIDE.U32 R100, R110, 0x8, R100 ;  /* 0x000000086e647825 */ /* 0x002fca00078e0064 */
[----:B------:R3:W-:Y:S02]  /*a450*/  STG.E.64 desc[UR4][R100.64], R102 ;  /* 0x0000006664007986 */ /* 0x0007e4000c101b04 */
.L_x_15150:
[----:B------:R-:W-:Y:S05]  /*a460*/  BSYNC B1 ;  /* 0x0000000000017941 */ /* 0x000fea0003800000 */
.L_x_15149:
[----:B--2---:R-:W-:-:S04]  /*a470*/  @P0 IMAD.WIDE.U32 R96, R106, 0x20, R96 ;  /* 0x000000206a600825 */ /* 0x004fc800078e0060 */
[----:B------:R-:W-:Y:S01]  /*a480*/  VIADD R111, R156, 0x60 ;  /* 0x000000609c6f7836 */ /* 0x000fe20000000000 */
[----:B------:R-:W2:Y:S03]  /*a490*/  @P0 LDG.E.128 R60, desc[UR4][R96.64] ;  /* 0x00000004603c0981 */ /* 0x000ea6000c1e1d00 */
[----:B0-----:R-:W-:Y:S01]  /*a4a0*/  @P2 IMAD.WIDE.U32 R98, R111, 0x10, R98 ;  /* 0x000000106f622825 */ /* 0x001fe200078e0062 */
[----:B------:R-:W-:Y:S01]  /*a4b0*/  @!P3 ISETP.NE.U32.AND P1, PT, R128, RZ, PT ;  /* 0x000000ff8000b20c */ /* 0x000fe20003f25070 */
[----:B------:R-:W-:Y:S01]  /*a4c0*/  BSSY B1, `(.L_x_15151) ;  /* 0x000005f000017945 */ /* 0x000fe20003800000 */
[----:B------:R2:W5:Y:S04]  /*a4d0*/  @P0 LDG.E.128 R68, desc[UR4][R96.64+0x10] ;  /* 0x0000100460440981 */ /* 0x000568000c1e1d00 */
[----:B------:R0:W5:Y:S01]  /*a4e0*/  @P2 LDG.E.128 R64, desc[UR4][R98.64] ;  /* 0x0000000462402981 */ /* 0x000162000c1e1d00 */
[----:B------:R-:W-:-:S02]  /*a4f0*/  @!P3 ISETP.NE.AND.EX P1, PT, R129, RZ, PT, P1 ;  /* 0x000000ff8100b20c */ /* 0x000fc40003f25310 */
[----:B-1-3--:R-:W-:Y:S02]  /*a500*/  @!P3 MOV R100, R107 ;  /* 0x0000006b0064b202 */ /* 0x00afe40000000f00 */
        /* <DEDUP_REMOVED lines=14> */
.L_x_15154:
[----:B------:R-:W-:-:S07]  /*a5f0*/  IMAD.MOV.U32 R104, RZ, RZ, R150 ;  /* 0x000000ffff687224 */ /* 0x000fce00078e0096 */
.L_x_15155:
[----:B------:R-:W-:Y:S05]  /*a600*/  BSYNC B2 ;  /* 0x0000000000027941 */ /* 0x000fea0003800000 */
.L_x_15153:
        /* <DEDUP_REMOVED lines=16> */
.L_x_15159:
[----:B------:R-:W-:Y:S05]  /*a710*/  BSYNC B3 ;  /* 0x0000000000037941 */ /* 0x000fea0003800000 */
.L_x_15158:
        /* <DEDUP_REMOVED lines=44> */
.L_x_15157:
[----:B------:R-:W-:Y:S05]  /*a9e0*/  BSYNC B2 ;  /* 0x0000000000027941 */ /* 0x000fea0003800000 */
.L_x_15156:
[----:B------:R-:W-:Y:S01]  /*a9f0*/  HFMA2.MMA R97, -RZ, RZ, 0.1171875, 0 ;  /* 0x2f800000ff617435 */ /* 0x000fe200000001ff */
[----:B------:R-:W-:Y:S01]  /*aa00*/  I2FP.F32.U32 R96, R104 ;  /* 0x0000006800607245 */ /* 0x000fe20000201000 */
[----:B-----5:R-:W-:-:S04]  /*aa10*/  IMAD.U32 R98, R64, 0x10000, RZ ;  /* 0x0001000040627824 */ /* 0x020fc800078e00ff */
        /* <DEDUP_REMOVED lines=9> */
.L_x_15152:
[----:B------:R-:W-:Y:S05]  /*aab0*/  BSYNC B1 ;  /* 0x0000000000017941 */ /* 0x000fea0003800000 */
.L_x_15151:
        /* <DEDUP_REMOVED lines=18> */
.L_x_15163:
[----:B------:R-:W-:-:S07]  /*abe0*/  MOV R97, R150 ;  /* 0x0000009600617202 */ /* 0x000fce0000000f00 */
.L_x_15164:
[----:B------:R-:W-:Y:S05]  /*abf0*/  BSYNC B2 ;  /* 0x0000000000027941 */ /* 0x000fea0003800000 */
.L_x_15162:
        /* <DEDUP_REMOVED lines=16> */
.L_x_15168:
[----:B------:R-:W-:Y:S05]  /*ad00*/  BSYNC B3 ;  /* 0x0000000000037941 */ /* 0x000fea0003800000 */
.L_x_15167:
        /* <DEDUP_REMOVED lines=44> */
.L_x_15166:
[----:B------:R-:W-:Y:S05]  /*afd0*/  BSYNC B2 ;  /* 0x0000000000027941 */ /* 0x000fea0003800000 */
.L_x_15165:
        /* <DEDUP_REMOVED lines=14> */
.L_x_15161:
[----:B------:R-:W-:Y:S05]  /*b0c0*/  BSYNC B1 ;  /* 0x0000000000017941 */ /* 0x000fea0003800000 */
.L_x_15160:
        /* <DEDUP_REMOVED lines=18> */
.L_x_15172:
[----:B------:R-:W-:-:S07]  /*b1f0*/  IMAD.MOV.U32 R107, RZ, RZ, R150 ;  /* 0x000000ffff6b7224 */ /* 0x000fce00078e0096 */
.L_x_15173:
[----:B------:R-:W-:Y:S05]  /*b200*/  BSYNC B2 ;  /* 0x0000000000027941 */ /* 0x000fea0003800000 */
.L_x_15171:
        /* <DEDUP_REMOVED lines=16> */
.L_x_15177:
[----:B------:R-:W-:Y:S05]  /*b310*/  BSYNC B3 ;  /* 0x0000000000037941 */ /* 0x000fea0003800000 */
.L_x_15176:
        /* <DEDUP_REMOVED lines=44> */
.L_x_15175:
[----:B------:R-:W-:Y:S05]  /*b5e0*/  BSYNC B2 ;  /* 0x0000000000027941 */ /* 0x000fea0003800000 */
.L_x_15174:
        /* <DEDUP_REMOVED lines=12> */
.L_x_15170:
[----:B------:R-:W-:Y:S05]  /*b6b0*/  BSYNC B1 ;  /* 0x0000000000017941 */ /* 0x000fea0003800000 */
.L_x_15169:
        /* <DEDUP_REMOVED lines=18> */
.L_x_15181:
[----:B------:R-:W-:-:S07]  /*b7e0*/  MOV R99, R150 ;  /* 0x0000009600637202 */ /* 0x000fce0000000f00 */
.L_x_15182:
[----:B------:R-:W-:Y:S05]  /*b7f0*/  BSYNC B2 ;  /* 0x0000000000027941 */ /* 0x000fea0003800000 */
.L_x_15180:
        /* <DEDUP_REMOVED lines=16> */
.L_x_15186:
[----:B------:R-:W-:Y:S05]  /*b900*/  BSYNC B3 ;  /* 0x0000000000037941 */ /* 0x000fea0003800000 */
.L_x_15185:
        /* <DEDUP_REMOVED lines=44> */
.L_x_15184:
[----:B------:R-:W-:Y:S05]  /*bbd0*/  BSYNC B2 ;  /* 0x0000000000027941 */ /* 0x000fea0003800000 */
.L_x_15183:
        /* <DEDUP_REMOVED lines=8> */
[----:B------:R-:W-:Y:S02]  /*bc60*/  PRMT R99, R25, 0x7632, R99 ;  /* 0x0000763219637816 */ /* 0x000fe40000000063 */
[----:B------:R-:W-:Y:S02]  /*bc70*/  SEL R139, RZ, 0x1, P1 ;  /* 0x00000001ff8b7807 */ /* 0x000fe40000800000 */
[----:B------:R-:W-:Y:S01]  /*bc80*/  FSEL R100, R100, RZ, !P1 ;  /* 0x000000ff64647208 */ /* 0x000fe20004800000 */
[----:B------:R-:W-:-:S04]  /*bc90*/  IMAD.U32 R99, R99, 0x10000, RZ ;  /* 0x0001000063637824 */ /* 0x000fc800078e00ff */
[----:B------:R-:W-:-:S04]  /*bca0*/  FMUL.FTZ R99, R100, R99 ;  /* 0x0000006364637220 */ /* 0x000fc80000410000 */
[----:B------:R-:W-:-:S07]  /*bcb0*/  @P0 FADD.FTZ R99, R63, R99 ;  /* 0x000000633f630221 */ /* 0x000fce0000010000 */
.L_x_15179:
[----:B------:R-:W-:Y:S05]  /*bcc0*/  BSYNC B1 ;  /* 0x0000000000017941 */ /* 0x000fea0003800000 */
.L_x_15178:
        /* <DEDUP_REMOVED lines=18> */
.L_x_15190:
[----:B------:R-:W-:-:S07]  /*bdf0*/  IMAD.MOV.U32 R107, RZ, RZ, R150 ;  /* 0x000000ffff6b7224 */ /* 0x000fce00078e0096 */
.L_x_15191:
[----:B------:R-:W-:Y:S05]  /*be00*/  BSYNC B2 ;  /* 0x0000000000027941 */ /* 0x000fea0003800000 */
.L_x_15189:
        /* <DEDUP_REMOVED lines=16> */
.L_x_15195:
[----:B------:R-:W-:Y:S05]  /*bf10*/  BSYNC B3 ;  /* 0x0000000000037941 */ /* 0x000fea0003800000 */
.L_x_15194:
        /* <DEDUP_REMOVED lines=44> */
.L_x_15193:
[----:B------:R-:W-:Y:S05]  /*c1e0*/  BSYNC B2 ;  /* 0x0000000000027941 */ /* 0x000fea0003800000 */
.L_x_15192:
[----:B------:R-:W-:Y:S01]  /*c1f0*/  HFMA2.MMA R101, -RZ, RZ, 0.1171875, 0 ;  /* 0x2f800000ff657435 */ /* 0x000fe200000001ff */
[----:B------:R-:W-:-:S09]  /*c200*/  I2FP.F32.U32 R100, R107 ;  /* 0x0000006b00647245 */ /* 0x000fd20000201000 */
[----:B------:R-:W-:Y:S01]  /*c210*/  FFMA.FTZ R100, R100, R101, 1.1641532182693481445e-10 ;  /* 0x2f00000064647423 */ /* 0x000fe20000010065 */
[----:B------:R-:W-:-:S04]  /*c220*/  IMAD.U32 R101, R66, 0x10000, RZ ;  /* 0x0001000042657824 */ /* 0x000fc800078e00ff */
[----:B------:R-:W-:Y:S01]  /*c230*/  FMUL.FTZ R101, R101, UR11 ;  /* 0x0000000b65657c20 */ /* 0x000fe20008410000 */
[----:B------:R-:W-:-:S03]  /*c240*/  FSETP.GTU.FTZ.AND P1, PT, R100, UR8, PT ;  /* 0x0000000864007c0b */ /* 0x000fc6000bf3c000 */
[----:B------:R-:W-:Y:S01]  /*c250*/  FMUL.FTZ R100, R101, UR10 ;  /* 0x0000000a65647c20 */ /* 0x000fe20008410000 */
[----:B------:R-:W-:Y:S02]  /*c260*/  SHF.L.U32 R101, R26, 0x10, RZ ;  /* 0x000000101a657819 */ /* 0x000fe400000006ff */
[----:B------:R-:W-:Y:S02]  /*c270*/  SEL R140, RZ, 0x1, P1 ;  /* 0x00000001ff8c7807 */ /* 0x000fe40000800000 */
[----:B------:R-:W-:-:S05]  /*c280*/  FSEL R100, R100, RZ, !P1 ;  /* 0x000000ff64647208 */ /* 0x000fca0004800000 */
[----:B------:R-:W-:-:S04]  /*c290*/  FMUL.FTZ R100, R100, R101 ;  /* 0x0000006564647220 */ /* 0x000fc80000410000 */
[----:B------:R-:W-:-:S07]  /*c2a0*/  @P0 FADD.FTZ R100, R68, R100 ;  /* 0x0000006444640221 */ /* 0x000fce0000010000 */
.L_x_15188:
[----:B------:R-:W-:Y:S05]  /*c2b0*/  BSYNC B1 ;  /* 0x0000000000017941 */ /* 0x000fea0003800000 */
.L_x_15187:
        /* <DEDUP_REMOVED lines=18> */
.L_x_15199:
[----:B------:R-:W-:-:S07]  /*c3e0*/  MOV R101, R150 ;  /* 0x0000009600657202 */ /* 0x000fce0000000f00 */
.L_x_15200:
[----:B------:R-:W-:Y:S05]  /*c3f0*/  BSYNC B2 ;  /* 0x0000000000027941 */ /* 0x000fea0003800000 */
.L_x_15198:
        /* <DEDUP_REMOVED lines=16> */
.L_x_15204:
[----:B------:R-:W-:Y:S05]  /*c500*/  BSYNC B3 ;  /* 0x0000000000037941 */ /* 0x000fea0003800000 */
.L_x_15203:
        /* <DEDUP_REMOVED lines=44> */
.L_x_15202:
[----:B------:R-:W-:Y:S05]  /*c7d0*/  BSYNC B2 ;  /* 0x0000000000027941 */ /* 0x000fea0003800000 */
.L_x_15201:
[----:B------:R-:W-:Y:S01]  /*c7e0*/  PRMT R102, R66, 0x7632, R102 ;  /* 0x0000763242667816 */ /* 0x000fe20000000066 */
        /* <DEDUP_REMOVED lines=13> */
.L_x_15197:
[----:B------:R-:W-:Y:S05]  /*c8c0*/  BSYNC B1 ;  /* 0x0000000000017941 */ /* 0x000fea0003800000 */
.L_x_15196:
        /* <DEDUP_REMOVED lines=18> */
.L_x_15208:
[----:B------:R-:W-:-:S07]  /*c9f0*/  IMAD.MOV.U32 R107, RZ, RZ, R150 ;  /* 0x000000ffff6b7224 */ /* 0x000fce00078e0096 */
.L_x_15209:
[----:B------:R-:W-:Y:S05]  /*ca00*/  BSYNC B2 ;  /* 0x0000000000027941 */ /* 0x000fea0003800000 */
.L_x_15207:
        /* <DEDUP_REMOVED lines=16> */
.L_x_15213:
[----:B------:R-:W-:Y:S05]  /*cb10*/  BSYNC B3 ;  /* 0x0000000000037941 */ /* 0x000fea0003800000 */
.L_x_15212:
        /* <DEDUP_REMOVED lines=44> */
.L_x_15211:
[----:B------:R-:W-:Y:S05]  /*cde0*/  BSYNC B2 ;  /* 0x0000000000027941 */ /* 0x000fea0003800000 */
.L_x_15210:
        /* <DEDUP_REMOVED lines=12> */
.L_x_15206:
[----:B------:R-:W-:Y:S05]  /*ceb0*/  BSYNC B1 ;  /* 0x0000000000017941 */ /* 0x000fea0003800000 */
.L_x_15205:
        /* <DEDUP_REMOVED lines=18> */
.L_x_15217:
[----:B------:R-:W-:-:S07]  /*cfe0*/  MOV R103, R150 ;  /* 0x0000009600677202 */ /* 0x000fce0000000f00 */
.L_x_15218:
[----:B------:R-:W-:Y:S05]  /*cff0*/  BSYNC B2 ;  /* 0x0000000000027941 */ /* 0x000fea0003800000 */
.L_x_15216:
        /* <DEDUP_REMOVED lines=16> */
.L_x_15222:
[----:B------:R-:W-:Y:S05]  /*d100*/  BSYNC B3 ;  /* 0x0000000000037941 */ /* 0x000fea0003800000 */
.L_x_15221:
        /* <DEDUP_REMOVED lines=44> */
.L_x_15220:
[----:B------:R-:W-:Y:S05]  /*d3d0*/  BSYNC B2 ;  /* 0x0000000000027941 */ /* 0x000fea0003800000 */
.L_x_15219:
        /* <DEDUP_REMOVED lines=14> */
.L_x_15215:
[----:B------:R-:W-:Y:S05]  /*d4c0*/  BSYNC B1 ;  /* 0x0000000000017941 */ /* 0x000fea0003800000 */
.L_x_15214:
[----:B------:R-:W-:Y:S01]  /*d4d0*/  IMAD.WIDE.U32 R106, R106, 0x20, R130 ;  /* 0x000000206a6a7825 */ /* 0x000fe200078e0082 */
[----:B------:R-:W-:Y:S04]  /*d4e0*/  BSSY B1, `(.L_x_15223) ;  /* 0x0000018000017945 */ /* 0x000fe80003800000 */
[----:B------:R0:W-:Y:S04]  /*d4f0*/  STG.E.128 desc[UR4][R106.64], R96 ;  /* 0x000000606a007986 */ /* 0x0001e8000c101d04 */
[----:B------:R0:W-:Y:S01]  /*d500*/  STG.E.128 desc[UR4][R106.64+0x10], R100 ;  /* 0x000010646a007986 */ /* 0x0001e2000c101d04 */
[----:B------:R-:W-:Y:S05]  /*d510*/  @!P2 BRA `(.L_x_15224) ;  /* 0x000000000050a947 */ /* 0x000fea0003800000 */
[----:B------:R-:W-:Y:S02]  /*d520*/  SHF.L.U32 R104, R142, 0x10, RZ ;  /* 0x000000108e687819 */ /* 0x000fe400000006ff */
[----:B------:R-:W-:Y:S02]  /*d530*/  LOP3.LUT R108, R139, 0xff, RZ, 0xc0, !PT ;  /* 0x000000ff8b6c7812 */ /* 0x000fe400078ec0ff */
[----:B------:R-:W-:Y:S02]  /*d540*/  LOP3.LUT R105, R104, 0xff0000, RZ, 0xc0, !PT ;  /* 0x00ff000068697812 */ /* 0x000fe400078ec0ff */
[----:B------:R-:W-:Y:S01]  /*d550*/  LOP3.LUT R104, R143, 0xffff, RZ, 0xc0, !PT ;  /* 0x0000ffff8f687812 */ /* 0x000fe200078ec0ff */
[----:B------:R-:W-:Y:S01]  /*d560*/  IMAD.WIDE.U32 R108, R108, 0x1000000, RZ ;  /* 0x010000006c6c7825 */ /* 0x000fe200078e00ff */
[----:B0-----:R-:W-:Y:S02]  /*d570*/  LOP3.LUT R106, R138, 0xff, RZ, 0xc0, !PT ;  /* 0x000000ff8a6a7812 */ /* 0x001fe400078ec0ff */
        /* <DEDUP_REMOVED lines=14> */
.L_x_15224:
[----:B------:R-:W-:Y:S05]  /*d660*/  BSYNC B1 ;  /* 0x0000000000017941 */ /* 0x000fea0003800000 */
.L_x_15223:
[----:B01----:R-:W0:Y:S01]  /*d670*/  @P0 LDC.64 R106, c[0x0][0x230] ;  /* 0x00008c00ff6a0b82 */ /* 0x003e220000000a00 */
[----:B------:R-:W-:Y:S01]  /*d680*/  VIADD R160, R160, 0x80 ;  /* 0x00000080a0a07836 */ /* 0x000fe20000000000 */
[----:B------:R-:W-:-:S06]  /*d690*/  IADD3 R156, R156, 0x80, RZ ;  /* 0x000000809c9c7810 */ /* 0x000fcc0007ffe0ff */
[----:B------:R-:W1:Y:S01]  /*d6a0*/  @P2 LDC.64 R104, c[0x0][0x220] ;  /* 0x00008800ff682b82 */ /* 0x000e620000000a00 */
[----:B0-----:R-:W-:-:S05]  /*d6b0*/  @P0 IMAD.WIDE.U32 R106, R160, 0x20, R106 ;  /* 0x00000020a06a0825 */ /* 0x001fca00078e006a */
[----:B------:R-:W2:Y:S01]  /*d6c0*/  @P0 LDG.E.128 R60, desc[UR4][R106.64] ;  /* 0x000000046a3c0981 */ /* 0x000ea2000c1e1d00 */
[----:B------:R-:W-:Y:S01]  /*d6d0*/  @!P3 ISETP.NE.U32.AND P1, PT, R128, RZ, PT ;  /* 0x000000ff8000b20c */ /* 0x000fe20003f25070 */
[----:B-1----:R-:W-:Y:S02]  /*d6e0*/  @P2 IMAD.WIDE.U32 R104, R156, 0x10, R104 ;  /* 0x000000109c682825 */ /* 0x002fe400078e0068 */
[----:B------:R-:W5:Y:S01]  /*d6f0*/  @P0 LDG.E.128 R68, desc[UR4][R106.64+0x10] ;  /* 0x000010046a440981 */ /* 0x000f62000c1e1d00 */
[----:B------:R-:W-:Y:S01]  /*d700*/  @!P3 ISETP.NE.AND.EX P1, PT, R129, RZ, PT, P1 ;  /* 0x000000ff8100b20c */ /* 0x000fe20003f25310 */
[----:B------:R-:W-:Y:S01]  /*d710*/  BSSY B1, `(.L_x_15225) ;  /* 0x000005d000017945 */ /* 0x000fe20003800000 */
[----:B------:R-:W-:Y:S01]  /*d720*/  @!P3 IMAD.MOV.U32 R108, RZ, RZ, R110 ;  /* 0x000000ffff6cb224 */ /* 0x000fe200078e006e */
[----:B------:R2:W5:Y:S02]  /*d730*/  @P2 LDG.E.128 R64, desc[UR4][R104.64] ;  /* 0x0000000468402981 */ /* 0x000564000c1e1d00 */
[----:B--2---:R-:W-:Y:S01]  /*d740*/  @!P3 FSEL R104, R60, RZ, P1 ;  /* 0x000000ff3c68b208 */ /* 0x004fe20000800000 */
[----:B------:R-:W-:Y:S07]  /*d750*/  @!P3 BRA `(.L_x_15226) ;  /* 0x000000040060b947 */ /* 0x000fee0003800000 */
        /* <DEDUP_REMOVED lines=12> */
.L_x_15228:
[----:B------:R-:W-:-:S07]  /*d820*/  MOV R111, R150 ;  /* 0x00000096006f7202 */ /* 0x000fce0000000f00 */
.L_x_15229:
[----:B------:R-:W-:Y:S05]  /*d830*/  BSYNC B2 ;  /* 0x0000000000027941 */ /* 0x000fea0003800000 */
.L_x_15227:
        /* <DEDUP_REMOVED lines=16> */
.L_x_15233:
[----:B------:R-:W-:Y:S05]  /*d940*/  BSYNC B3 ;  /* 0x0000000000037941 */ /* 0x000fea0003800000 */
.L_x_15232:
        /* <DEDUP_REMOVED lines=35> */
[----:B------:R-:W-:Y:S01]  /*db80*/  LOP3.LUT R105, R107, UR28, R108, 0x96, !PT ;  /* 0x0000001c6b697c12 */ /* 0x000fe2000f8e966c */
[----:B------:R-:W-:-:S03]  /*db90*/  HFMA2.MMA R108, -RZ, RZ, 0, 0 ;  /* 0x00000000ff6c7435 */ /* 0x000fc600000001ff */
[----:B------:R-:W-:Y:S01]  /*dba0*/  LOP3.LUT R107, R147, UR27, R104, 0x96, !PT ;  /* 0x0000001b936b7c12 */ /* 0x000fe2000f8e9668 */
[----:B------:R-:W-:-:S05]  /*dbb0*/  IMAD.WIDE.U32 R104, R105, -0x326172a9, RZ ;  /* 0xcd9e8d5769687825 */ /* 0x000fca00078e00ff */
[----:B------:R-:W-:Y:S02]  /*dbc0*/  LOP3.LUT R146, R105, UR29, R146, 0x96, !PT ;  /* 0x0000001d69927c12 */ /* 0x000fe4000f8e9692 */
[----:B------:R-:W-:Y:S01]  /*dbd0*/  MOV R150, R104 ;  /* 0x0000006800967202 */ /* 0x000fe20000000f00 */
[----:B------:R-:W-:-:S04]  /*dbe0*/  IMAD.WIDE.U32 R104, R107, -0x2daee0ad, RZ ;  /* 0xd2511f536b687825 */ /* 0x000fc800078e00ff */
[----:B------:R-:W-:Y:S01]  /*dbf0*/  IMAD.MOV.U32 R149, RZ, RZ, R104 ;  /* 0x000000ffff957224 */ /* 0x000fe200078e0068 */
[----:B------:R-:W-:-:S07]  /*dc00*/  LOP3.LUT R147, R105, UR30, R106, 0x96, !PT ;  /* 0x0000001e69937c12 */ /* 0x000fce000f8e966a */
.L_x_15231:
[----:B------:R-:W-:Y:S05]  /*dc10*/  BSYNC B2 ;  /* 0x0000000000027941 */ /* 0x000fea0003800000 */
.L_x_15230:
[----:B------:R-:W-:Y:S01]  /*dc20*/  I2FP.F32.U32 R104, R111 ;  /* 0x0000006f00687245 */ /* 0x000fe20000201000 */
[----:B------:R-:W-:-:S04]  /*dc30*/  IMAD.MOV.U32 R105, RZ, RZ, 0x2f800000 ;  /* 0x2f800000ff697424 */ /* 0x000fc800078e00ff */
[----:B------:R-:W-:Y:S01]  /*dc40*/  FFMA.FTZ R104, R104, R105, 1.1641532182693481445e-10 ;  /* 0x2f00000068687423 */ /* 0x000fe20000010069 */
[----:B-----5:R-:W-:-:S04]  /*dc50*/  SHF.L.U32 R105, R64, 0x10, RZ ;  /* 0x0000001040697819 */ /* 0x020fc800000006ff */
[----:B------:R-:W-:Y:S01]  /*dc60*/  FSETP.GTU.FTZ.AND P1, PT, R104, UR8, PT ;  /* 0x0000000868007c0b */ /* 0x000fe2000bf3c000 */
[----:B------:R-:W-:-:S03]  /*dc70*/  FMUL.FTZ R105, R105, UR11 ;  /* 0x0000000b69697c20 */ /* 0x000fc60008410000 */
[----:B------:R-:W-:Y:S01]  /*dc80*/  SEL R144, RZ, 0x1, P1 ;  /* 0x00000001ff907807 */ /* 0x000fe20000800000 */
[----:B------:R-:W-:Y:S01]  /*dc90*/  FMUL.FTZ R104, R105, UR10 ;  /* 0x0000000a69687c20 */ /* 0x000fe20008410000 */
[----:B------:R-:W-:-:S04]  /*dca0*/  IMAD.U32 R105, R20, 0x10000, RZ ;  /* 0x0001000014697824 */ /* 0x000fc800078e00ff */
[----:B------:R-:W-:-:S05]  /*dcb0*/  FSEL R104, R104, RZ, !P1 ;  /* 0x000000ff68687208 */ /* 0x000fca0004800000 */
[----:B------:R-:W-:-:S04]  /*dcc0*/  FMUL.FTZ R104, R104, R105 ;  /* 0x0000006968687220 */ /* 0x000fc80000410000 */
[----:B------:R-:W-:-:S07]  /*dcd0*/  @P0 FADD.FTZ R104, R60, R104 ;  /* 0x000000683c680221 */ /* 0x000fce0000010000 */
.L_x_15226:
[----:B------:R-:W-:Y:S05]  /*dce0*/  BSYNC B1 ;  /* 0x0000000000017941 */ /* 0x000fea0003800000 */
.L_x_15225:
        /* <DEDUP_REMOVED lines=18> */
.L_x_15237:
[----:B------:R-:W-:-:S07]  /*de10*/  IMAD.MOV.U32 R105, RZ, RZ, R150 ;  /* 0x000000ffff697224 */ /* 0x000fce00078e0096 */
.L_x_15238:
[----:B------:R-:W-:Y:S05]  /*de20*/  BSYNC B2 ;  /* 0x0000000000027941 */ /* 0x000fea0003800000 */
.L_x_15236:
        /* <DEDUP_REMOVED lines=16> */
.L_x_15242:
[----:B------:R-:W-:Y:S05]  /*df30*/  BSYNC B3 ;  /* 0x0000000000037941 */ /* 0x000fea0003800000 */
.L_x_15241:
        /* <DEDUP_REMOVED lines=44> */
.L_x_15240:
[----:B------:R-:W-:Y:S05]  /*e200*/  BSYNC B2 ;  /* 0x0000000000027941 */ /* 0x000fea0003800000 */
.L_x_15239:
        /* <DEDUP_REMOVED lines=8> */
[----:B------:R-:W-:Y:S02]  /*e290*/  PRMT R105, R20, 0x7632, R105 ;  /* 0x0000763214697816 */ /* 0x000fe40000000069 */
[----:B------:R-:W-:Y:S02]  /*e2a0*/  SEL R137, RZ, 0x1, P1 ;  /* 0x00000001ff897807 */ /* 0x000fe40000800000 */
[----:B------:R-:W-:Y:S02]  /*e2b0*/  SHF.L.U32 R105, R105, 0x10, RZ ;  /* 0x0000001069697819 */ /* 0x000fe400000006ff */
[----:B------:R-:W-:-:S05]  /*e2c0*/  FSEL R106, R106, RZ, !P1 ;  /* 0x000000ff6a6a7208 */ /* 0x000fca0004800000 */
[----:B------:R-:W-:-:S04]  /*e2d0*/  FMUL.FTZ R105, R106, R105 ;  /* 0x000000696a697220 */ /* 0x000fc80000410000 */
[----:B------:R-:W-:-:S07]  /*e2e0*/  @P0 FADD.FTZ R105, R61, R105 ;  /* 0x000000693d690221 */ /* 0x000fce0000010000 */
.L_x_15235:
[----:B------:R-:W-:Y:S05]  /*e2f0*/  BSYNC B1 ;  /* 0x0000000000017941 */ /* 0x000fea0003800000 */
.L_x_15234:
        /* <DEDUP_REMOVED lines=18> */
.L_x_15246:
[----:B------:R-:W-:-:S07]  /*e420*/  MOV R138, R150 ;  /* 0x00000096008a7202 */ /* 0x000fce0000000f00 */
.L_x_15247:
[----:B------:R-:W-:Y:S05]  /*e430*/  BSYNC B2 ;  /* 0x0000000000027941 */ /* 0x000fea0003800000 */
.L_x_15245:
        /* <DEDUP_REMOVED lines=16> */
.L_x_15251:
[----:B------:R-:W-:Y:S05]  /*e540*/  BSYNC B3 ;  /* 0x0000000000037941 */ /* 0x000fea0003800000 */
.L_x_15250:
        /* <DEDUP_REMOVED lines=44> */
.L_x_15249:
[----:B------:R-:W-:Y:S05]  /*e810*/  BSYNC B2 ;  /* 0x0000000000027941 */ /* 0x000fea0003800000 */
.L_x_15248:
        /* <DEDUP_REMOVED lines=12> */
.L_x_15244:
[----:B------:R-:W-:Y:S05]  /*e8e0*/  BSYNC B1 ;  /* 0x0000000000017941 */ /* 0x000fea0003800000 */
.L_x_15243:
        /* <DEDUP_REMOVED lines=18> */
.L_x_15255:
[----:B------:R-:W-:-:S07]  /*ea10*/  IMAD.MOV.U32 R107, RZ, RZ, R150 ;  /* 0x000000ffff6b7224 */ /* 0x000fce00078e0096 */
.L_x_15256:
[----:B------:R-:W-:Y:S05]  /*ea20*/  BSYNC B2 ;  /* 0x0000000000027941 */ /* 0x000fea0003800000 */
.L_x_15254:
        /* <DEDUP_REMOVED lines=16> */
.L_x_15260:
[----:B------:R-:W-:Y:S05]  /*eb30*/  BSYNC B3 ;  /* 0x0000000000037941 */ /* 0x000fea0003800000 */
.L_x_15259:
        /* <DEDUP_REMOVED lines=44> */
.L_x_15258:
[----:B------:R-:W-:Y:S05]  /*ee00*/  BSYNC B2 ;  /* 0x0000000000027941 */ /* 0x000fea0003800000 */
.L_x_15257:
        /* <DEDUP_REMOVED lines=14> */
.L_x_15253:
[----:B------:R-:W-:Y:S05]  /*eef0*/  BSYNC B1 ;  /* 0x0000000000017941 */ /* 0x000fea0003800000 */
.L_x_15252:
        /* <DEDUP_REMOVED lines=18> */
.L_x_15264:
[----:B------:R-:W-:-:S07]  /*f020*/  MOV R140, R150 ;  /* 0x00000096008c7202 */ /* 0x000fce0000000f00 */
.L_x_15265:
[----:B------:R-:W-:Y:S05]  /*f030*/  BSYNC B2 ;  /* 0x0000000000027941 */ /* 0x000fea0003800000 */
.L_x_15263:
        /* <DEDUP_REMOVED lines=16> */
.L_x_15269:
[----:B------:R-:W-:Y:S05]  /*f140*/  BSYNC B3 ;  /* 0x0000000000037941 */ /* 0x000fea0003800000 */
.L_x_15268:
        /* <DEDUP_REMOVED lines=44> */
.L_x_15267:
[----:B------:R-:W-:Y:S05]  /*f410*/  BSYNC B2 ;  /* 0x0000000000027941 */ /* 0x000fea0003800000 */
.L_x_15266:
[----:B------:R-:W-:Y:S01]  /*f420*/  I2FP.F32.U32 R108, R140 ;  /* 0x0000008c006c7245 */ /* 0x000fe20000201000 */
[----:B------:R-:W-:-:S04]  /*f430*/  IMAD.MOV.U32 R109, RZ, RZ, 0x2f800000 ;  /* 0x2f800000ff6d7424 */ /* 0x000fc800078e00ff */
[----:B------:R-:W-:Y:S01]  /*f440*/  FFMA.FTZ R108, R108, R109, 1.1641532182693481445e-10 ;  /* 0x2f0000006c6c7423 */ /* 0x000fe2000001006d */
[----:B------:R-:W-:-:S04]  /*f450*/  SHF.L.U32 R109, R66, 0x10, RZ ;  /* 0x00000010426d7819 */ /* 0x000fc800000006ff */
        /* <DEDUP_REMOVED lines=8> */
.L_x_15262:
[----:B------:R-:W-:Y:S05]  /*f4e0*/  BSYNC B1 ;  /* 0x0000000000017941 */ /* 0x000fea0003800000 */
.L_x_15261:
        /* <DEDUP_REMOVED lines=18> */
.L_x_15273:
[----:B------:R-:W-:-:S07]  /*f610*/  IMAD.MOV.U32 R109, RZ, RZ, R150 ;  /* 0x000000ffff6d7224 */ /* 0x000fce00078e0096 */
.L_x_15274:
[----:B------:R-:W-:Y:S05]  /*f620*/  BSYNC B2 ;  /* 0x0000000000027941 */ /* 0x000fea0003800000 */
.L_x_15272:
        /* <DEDUP_REMOVED lines=16> */
.L_x_15278:
[----:B------:R-:W-:Y:S05]  /*f730*/  BSYNC B3 ;  /* 0x0000000000037941 */ /* 0x000fea0003800000 */
.L_x_15277:
        /* <DEDUP_REMOVED lines=44> */
.L_x_15276:
[----:B------:R-:W-:Y:S05]  /*fa00*/  BSYNC B2 ;  /* 0x0000000000027941 */ /* 0x000fea0003800000 */
.L_x_15275:
[----:B------:R-:W-:Y:S01]  /*fa10*/  HFMA2.MMA R148, -RZ, RZ, 0.1171875, 0 ;  /* 0x2f800000ff947435 */ /* 0x000fe200000001ff */
[----:B------:R-:W-:Y:S02]  /*fa20*/  PRMT R110, R66, 0x7632, R110 ;  /* 0x00007632426e7816 */ /* 0x000fe4000000006e */
        /* <DEDUP_REMOVED lines=12> */
.L_x_15271:
[----:B------:R-:W-:Y:S05]  /*faf0*/  BSYNC B1 ;  /* 0x0000000000017941 */ /* 0x000fea0003800000 */
.L_x_15270:
        /* <DEDUP_REMOVED lines=18> */
.L_x_15282:
[----:B------:R-:W-:-:S07]  /*fc20*/  MOV R142, R150 ;  /* 0x00000096008e7202 */ /* 0x000fce0000000f00 */
.L_x_15283:
[----:B------:R-:W-:Y:S05]  /*fc30*/  BSYNC B2 ;  /* 0x0000000000027941 */ /* 0x000fea0003800000 */
.L_x_15281:
        /* <DEDUP_REMOVED lines=16> */
.L_x_15287:
[----:B------:R-:W-:Y:S05]  /*fd40*/  BSYNC B3 ;  /* 0x0000000000037941 */ /* 0x000fea0003800000 */
.L_x_15286:
        /* <DEDUP_REMOVED lines=13> */
[----:B------:R-:W-:-:S05]  /*fe20*/  LOP3.LUT R110, R147, UR15, R110, 0x96, !PT ;  /* 0x0000000f936e7c12 */ /* 0x000fca000f8e966e */
[----:B------:R-:W-:-:S05]  /*fe30*/  IMAD.WIDE.U32 R110, R110, -0x2daee0ad, RZ ;  /* 0xd2511f536e6e7825 */ /* 0x000fca00078e00ff */
[----:B------:R-:W-:Y:S01]  /*fe40*/  LOP3.LUT R111, R111, UR18, R148, 0x96, !PT ;  /* 0x000000126f6f7c12 */ /* 0x000fe2000f8e9694 */
        /* <DEDUP_REMOVED lines=25> */
[----:B------:R-:W-:Y:S01]  /*ffe0*/  LOP3.LUT R146, R149, UR29, R146, 0x96, !PT ;  /* 0x0000001d95927c12 */ /* 0x000fe2000f8e9692 */
[----:B------:R-:W-:Y:S01]  /*fff0*/  IMAD.MOV.U32 R149, RZ, RZ, R110 ;  /* 0x000000ffff957224 */ /* 0x000fe200078e006e */
[----:B------:R-:W-:-:S07]  /*10000*/  MOV R150, R148 ;  /* 0x0000009400967202 */ /* 0x000fce0000000f00 */
.L_x_15285:
[----:B------:R-:W-:Y:S05]  /*10010*/  BSYNC B2 ;  /* 0x0000000000027941 */ /* 0x000fea0003800000 */
.L_x_15284:
        /* <DEDUP_REMOVED lines=12> */
.L_x_15280:
[----:B------:R-:W-:Y:S05]  /*100e0*/  BSYNC B1 ;  /* 0x0000000000017941 */ /* 0x000fea0003800000 */
.L_x_15279:
        /* <DEDUP_REMOVED lines=18> */
.L_x_15291:
[----:B------:R-:W-:-:S07]  /*10210*/  IMAD.MOV.U32 R111, RZ, RZ, R150 ;  /* 0x000000ffff6f7224 */ /* 0x000fce00078e0096 */
.L_x_15292:
[----:B------:R-:W-:Y:S05]  /*10220*/  BSYNC B2 ;  /* 0x0000000000027941 */ /* 0x000fea0003800000 */
.L_x_15290:
        /* <DEDUP_REMOVED lines=16> */
.L_x_15296:
[----:B------:R-:W-:Y:S05]  /*10330*/  BSYNC B3 ;  /* 0x0000000000037941 */ /* 0x000fea0003800000 */
.L_x_15295:
        /* <DEDUP_REMOVED lines=44> */
.L_x_15294:
[----:B------:R-:W-:Y:S05]  /*10600*/  BSYNC B2 ;  /* 0x0000000000027941 */ /* 0x000fea0003800000 */
.L_x_15293:
        /* <DEDUP_REMOVED lines=14> */
.L_x_15289:
[----:B------:R-:W-:Y:S05]  /*106f0*/  BSYNC B1 ;  /* 0x0000000000017941 */ /* 0x000fea0003800000 */
.L_x_15288:
[----:B------:R-:W-:Y:S01]  /*10700*/  IMAD.WIDE.U32 R130, R160, 0x20, R130 ;  /* 0x00000020a0827825 */ /* 0x000fe200078e0082 */
[----:B------:R-:W-:Y:S04]  /*10710*/  BSSY B1, `(.L_x_15297) ;  /* 0x0000018000017945 */ /* 0x000fe80003800000 */
[----:B------:R0:W-:Y:S04]  /*10720*/  STG.E.128 desc[UR4][R130.64], R104 ;  /* 0x0000006882007986 */ /* 0x0001e8000c101d04 */
[----:B------:R0:W-:Y:S01]  /*10730*/  STG.E.128 desc[UR4][R130.64+0x10], R108 ;  /* 0x0000106c82007986 */ /* 0x0001e2000c101d04 */
[----:B------:R-:W-:Y:S05]  /*10740*/  @!P2 BRA `(.L_x_15298) ;  /* 0x000000000050a947 */ /* 0x000fea0003800000 */
[----:B------:R-:W-:Y:S01]  /*10750*/  IMAD.U32 R128, R142, 0x10000, RZ ;  /* 0x000100008e807824 */ /* 0x000fe200078e00ff */
[----:B------:R-:W-:Y:S02]  /*10760*/  LOP3.LUT R160, R139, 0xff, RZ, 0xc0, !PT ;  /* 0x000000ff8ba07812 */ /* 0x000fe400078ec0ff */
[----:B0-----:R-:W-:Y:S02]  /*10770*/  LOP3.LUT R130, R138, 0xff, RZ, 0xc0, !PT ;  /* 0x000000ff8a827812 */ /* 0x001fe400078ec0ff */
        /* <DEDUP_REMOVED lines=17> */
.L_x_15298:
[----:B------:R-:W-:Y:S05]  /*10890*/  BSYNC B1 ;  /* 0x0000000000017941 */ /* 0x000fea0003800000 */
.L_x_15297:
[----:B-1----:R-:W-:Y:S01]  /*108a0*/  FADD.FTZ R128, RZ, R72 ;  /* 0x00000048ff807221 */ /* 0x002fe20000010000 */
        /* <DEDUP_REMOVED lines=42> */
[----:B------:R-:W1:Y:S01]  /*10b50*/  SHFL.BFLY PT, R128, R160, 0x1, 0x1f ;  /* 0x0c201f00a0807f89 */ /* 0x000e6200000e0000 */
[----:B------:R-:W2:Y:S01]  /*10b60*/  LDC R129, c[0x0][0x290] ;  /* 0x0000a400ff817b82 */ /* 0x000ea20000000800 */
        /* <DEDUP_REMOVED lines=9> */
[----:B--2---:R-:W-:-:S04]  /*10c00*/  FMUL.FTZ R161, R128, R129 ;  /* 0x0000008180a17220 */ /* 0x004fc80000410000 */
[C---:B------:R-:W-:Y:S01]  /*10c10*/  FADD.FTZ R128, -R161.reuse, R72 ;  /* 0x00000048a1807221 */ /* 0x040fe20000010100 */
[----:B0-----:R-:W-:-:S03]  /*10c20*/  FADD.FTZ R131, -R161, R73 ;  /* 0x00000049a1837221 */ /* 0x001fc60000010100 */
        /* <DEDUP_REMOVED lines=87> */
.L_x_15314:
[----:B-1----:R-:W-:Y:S01]  /*111a0*/  FADD.FTZ R128, R165, R128 ;  /* 0x00000080a5807221 */ /* 0x002fe20000010000 */
[----:B------:R-:W-:Y:S01]  /*111b0*/  ISETP.NE.AND P0, PT, RZ, UR9, PT ;  /* 0x00000009ff007c0c */ /* 0x000fe2000bf05270 */
[----:B------:R-:W1:Y:S01]  /*111c0*/  @!P1 LDC.64 R130, c[0x0][0x258] ;  /* 0x00009600ff829b82 */ /* 0x000e620000000a00 */
[----:B------:R-:W-:Y:S01]  /*111d0*/  BSSY B1, `(.L_x_15300) ;  /* 0x00000ec000017945 */ /* 0x000fe20003800000 */
        /* <DEDUP_REMOVED lines=15> */
[----:B------:R-:W-:Y:S02]  /*112d0*/  PRMT R131, R58, 0x7632, R131 ;  /* 0x000076323a837816 */ /* 0x000fe40000000083 */
[----:B------:R-:W-:Y:S01]  /*112e0*/  IADD3 R128, R158, -0x1, RZ ;  /* 0xffffffff9e807810 */ /* 0x000fe20007ffe0ff */
        /* <DEDUP_REMOVED lines=39> */
[--C-:B------:R-:W-:Y:S01]  /*11560*/  FADD.FTZ R129, -R129, R111.reuse ;  /* 0x0000006f81817221 */ /* 0x100fe20000010100 */
[----:B------:R-:W-:Y:S01]  /*11570*/  PRMT R111, R59, 0x7632, R111 ;  /* 0x000076323b6f7816 */ /* 0x000fe2000000006f */
[C---:B------:R-:W-:Y:S01]  /*11580*/  FMUL.FTZ R79, R156.reuse, R79 ;  /* 0x0000004f9c4f7220 */ /* 0x040fe20000410000 */
[C---:B------:R-:W-:Y:S01]  /*11590*/  FMUL.FTZ R130, R156.reuse, R73 ;  /* 0x000000499c827220 */ /* 0x040fe20000410000 */
[C---:B------:R-:W-:Y:S01]  /*115a0*/  FMUL.FTZ R72, R156.reuse, R72 ;  /* 0x000000489c487220 */ /* 0x040fe20000410000 */
[----:B------:R-:W-:Y:S01]  /*115b0*/  FMUL.FTZ R73, R156, R74 ;  /* 0x0000004a9c497220 */ /* 0x000fe20000410000 */
[----:B------:R-:W-:-:S02]  /*115c0*/  IMAD.U32 R111, R111, 0x10000, RZ ;  /* 0x000100006f6f7824 */ /* 0x000fc400078e00ff */
[C---:B------:R-:W-:Y:S01]  /*115d0*/  FMUL.FTZ R75, R156.reuse, R75 ;  /* 0x0000004b9c4b7220 */ /* 0x040fe20000410000 */
[C---:B------:R-:W-:Y:S01]  /*115e0*/  FMUL.FTZ R76, R156.reuse, R76 ;  /* 0x0000004c9c4c7220 */ /* 0x040fe20000410000 */
[C---:B------:R-:W-:Y:S01]  /*115f0*/  FMUL.FTZ R77, R156.reuse, R77 ;  /* 0x0000004d9c4d7220 */ /* 0x040fe20000410000 */
[----:B------:R-:W-:Y:S01]  /*11600*/  FFMA.FTZ R111, R79, R111, R116 ;  /* 0x0000006f4f6f7223 */ /* 0x000fe20000010074 */
        /* <DEDUP_REMOVED lines=36> */
[----:B------:R-:W-:Y:S01]  /*11850*/  SHF.L.U32 R156, R131, 0x10, RZ ;  /* 0x00000010839c7819 */ /* 0x000fe200000006ff */
[----:B------:R-:W-:Y:S01]  /*11860*/  IMAD.U32 R131, R79, 0x10000, RZ ;  /* 0x000100004f837824 */ /* 0x000fe200078e00ff */
[----:B------:R-:W-:-:S03]  /*11870*/  SHF.L.U32 R79, R74, 0x10, RZ ;  /* 0x000000104a4f7819 */ /* 0x000fc600000006ff */
[----:B------:R-:W-:Y:S01]  /*11880*/  FFMA.FTZ R74, R77, R156, R115 ;  /* 0x0000009c4d4a7223 */ /* 0x000fe20000010073 */
[----:B------:R-:W-:Y:S01]  /*11890*/  FFMA.FTZ R77, R75, R131, R114 ;  /* 0x000000834b4d7223 */ /* 0x000fe20000010072 */
[----:B------:R-:W-:Y:S01]  /*118a0*/  PRMT R75, R53, 0x7632, R75 ;  /* 0x00007632354b7816 */ /* 0x000fe2000000004b */
[----:B------:R-:W-:Y:S01]  /*118b0*/  FFMA.FTZ R130, R130, R79, R113 ;  /* 0x0000004f82827223 */ /* 0x000fe20000010071 */
[----:B------:R-:W-:Y:S02]  /*118c0*/  PRMT R79, R54, 0x7632, R79 ;  /* 0x00007632364f7816 */ /* 0x000fe4000000004f */
[----:B------:R-:W-:Y:S01]  /*118d0*/  PRMT R131, R55, 0x7632, R131 ;  /* 0x0000763237837816 */ /* 0x000fe20000000083 */
[----:B------:R-:W-:Y:S01]  /*118e0*/  IMAD.U32 R75, R75, 0x10000, RZ ;  /* 0x000100004b4b7824 */ /* 0x000fe200078e00ff */
[----:B------:R-:W-:-:S03]  /*118f0*/  SHF.L.U32 R156, R79, 0x10, RZ ;  /* 0x000000104f9c7819 */ /* 0x000fc600000006ff */
[----:B------:R-:W-:Y:S01]  /*11900*/  FFMA.FTZ R83, R83, R75, R118 ;  /* 0x0000004b53537223 */ /* 0x000fe20000010076 */
[----:B------:R-:W-:Y:S01]  /*11910*/  PRMT R75, R52, 0x7632, R75 ;  /* 0x00007632344b7816 */ /* 0x000fe2000000004b */
[----:B------:R-:W-:Y:S01]  /*11920*/  FFMA.FTZ R85, R85, R156, R119 ;  /* 0x0000009c55557223 */ /* 0x000fe20000010077 */
[----:B------:R-:W-:Y:S02]  /*11930*/  IMAD.U32 R131, R131, 0x10000, RZ ;  /* 0x0001000083837824 */ /* 0x000fe400078e00ff */
[----:B------:R-:W-:Y:S02]  /*11940*/  SHF.L.U32 R156, R75, 0x10, RZ ;  /* 0x000000104b9c7819 */ /* 0x000fe400000006ff */
[----:B------:R-:W-:Y:S01]  /*11950*/  PRMT R75, R48, 0x7632, R75 ;  /* 0x00007632304b7816 */ /* 0x000fe2000000004b */
[----:B------:R-:W-:Y:S01]  /*11960*/  FFMA.FTZ R79, R87, R131, R120 ;  /* 0x00000083574f7223 */ /* 0x000fe20000010078 */
[----:B------:R-:W-:Y:S01]  /*11970*/  PRMT R131, R51, 0x7632, R131 ;  /* 0x0000763233837816 */ /* 0x000fe20000000083 */
[----:B------:R-:W-:Y:S01]  /*11980*/  FFMA.FTZ R81, R81, R156, R117 ;  /* 0x0000009c51517223 */ /* 0x000fe20000010075 */
[----:B------:R-:W-:-:S02]  /*11990*/  SHF.L.U32 R156, R75, 0x10, RZ ;  /* 0x000000104b9c7819 */ /* 0x000fc400000006ff */
[----:B------:R-:W-:Y:S01]  /*119a0*/  PRMT R75, R44, 0x7632, R75 ;  /* 0x000076322c4b7816 */ /* 0x000fe2000000004b */
[----:B------:R-:W-:Y:S01]  /*119b0*/  IMAD.U32 R131, R131, 0x10000, RZ ;  /* 0x0001000083837824 */ /* 0x000fe200078e00ff */
[----:B------:R-:W-:Y:S01]  /*119c0*/  PRMT R87, R50, 0x7632, R87 ;  /* 0x0000763232577816 */ /* 0x000fe20000000057 */
[----:B------:R-:W-:Y:S01]  /*119d0*/  FFMA.FTZ R89, R89, R156, R121 ;  /* 0x0000009c59597223 */ /* 0x000fe20000010079 */
[----:B------:R-:W-:Y:S01]  /*119e0*/  SHF.L.U32 R156, R75, 0x10, RZ ;  /* 0x000000104b9c7819 */ /* 0x000fe200000006ff */
[----:B------:R-:W-:Y:S01]  /*119f0*/  IMAD.U32 R75, R59, 0x10000, RZ ;  /* 0x000100003b4b7824 */ /* 0x000fe200078e00ff */
[----:B------:R-:W-:Y:S01]  /*11a00*/  SHF.L.U32 R158, R87, 0x10, RZ ;  /* 0x00000010579e7819 */ /* 0x000fe200000006ff */
[----:B------:R-:W-:Y:S01]  /*11a10*/  FFMA.FTZ R95, R95, R131, R124 ;  /* 0x000000835f5f7223 */ /* 0x000fe2000001007c */
[----:B------:R-:W-:Y:S01]  /*11a20*/  PRMT R87, R49, 0x7632, R87 ;  /* 0x0000763231577816 */ /* 0x000fe20000000057 */
[----:B------:R-:W-:Y:S01]  /*11a30*/  FFMA.FTZ R78, R78, R75, R4 ;  /* 0x0000004b4e4e7223 */ /* 0x000fe20000010004 */
[----:B------:R-:W-:Y:S01]  /*11a40*/  SHF.R.S32.HI R75, RZ, 0x1f, R128 ;  /* 0x0000001fff4b7819 */ /* 0x000fe20000011480 */
[----:B------:R-:W-:Y:S01]  /*11a50*/  FFMA.FTZ R97, R97, R156, R125 ;  /* 0x0000009c61617223 */ /* 0x000fe2000001007d */
[----:B------:R-:W-:Y:S01]  /*11a60*/  PRMT R131, R47, 0x7632, R131 ;  /* 0x000076322f837816 */ /* 0x000fe20000000083 */
[----:B------:R-:W1:Y:S01]  /*11a70*/  LDC.64 R156, c[0x0][0x2b8] ;  /* 0x0000ae00ff9c7b82 */ /* 0x000e620000000a00 */
[----:B------:R-:W-:Y:S01]  /*11a80*/  LEA.HI R128, R75, R128, RZ, 0x3 ;  /* 0x000000804b807211 */ /* 0x000fe200078f18ff */
[----:B------:R-:W-:Y:S01]  /*11a90*/  IMAD.U32 R87, R87, 0x10000, RZ ;  /* 0x0001000057577824 */ /* 0x000fe200078e00ff */
[----:B------:R-:W-:Y:S01]  /*11aa0*/  F2FP.BF16.F32.PACK_AB R75, R111, R78 ;  /* 0x0000004e6f4b723e */ /* 0x000fe200000010ff */
[----:B------:R-:W-:Y:S01]  /*11ab0*/  IMAD.U32 R131, R131, 0x10000, RZ ;  /* 0x0001000083837824 */ /* 0x000fe200078e00ff */
[----:B------:R-:W-:Y:S01]  /*11ac0*/  SHF.L.U32 R78, R58, 0x10, RZ ;  /* 0x000000103a4e7819 */ /* 0x000fe200000006ff */
[----:B------:R-:W-:Y:S01]  /*11ad0*/  FFMA.FTZ R91, R91, R87, R122 ;  /* 0x000000575b5b7223 */ /* 0x000fe2000001007a */
[----:B0-----:R-:W-:Y:S01]  /*11ae0*/  LEA.HI.SX32 R165, R128, R155, 0x1d ;  /* 0x0000009b80a57211 */ /* 0x001fe200078feaff */
[----:B------:R-:W-:Y:S01]  /*11af0*/  FFMA.FTZ R87, R103, R131, R132 ;  /* 0x0000008367577223 */ /* 0x000fe20000010084 */
[----:B------:R-:W-:Y:S01]  /*11b00*/  PRMT R103, R45, 0x7632, R103 ;  /* 0x000076322d677816 */ /* 0x000fe20000000067 */
[----:B------:R-:W-:Y:S01]  /*11b10*/  FFMA.FTZ R76, R76, R78, R3 ;  /* 0x0000004e4c4c7223 */ /* 0x000fe20000010003 */
[----:B------:R-:W-:Y:S01]  /*11b20*/  PRMT R78, R43, 0x7632, R78 ;  /* 0x000076322b4e7816 */ /* 0x000fe2000000004e */
[----:B------:R-:W-:Y:S01]  /*11b30*/  FFMA.FTZ R93, R93, R158, R123 ;  /* 0x0000009e5d5d7223 */ /* 0x000fe2000001007b */
[----:B------:R-:W-:Y:S01]  /*11b40*/  PRMT R131, R46, 0x7632, R131 ;  /* 0x000076322e837816 */ /* 0x000fe20000000083 */
[----:B------:R-:W-:Y:S01]  /*11b50*/  IMAD.U32 R103, R103, 0x10000, RZ ;  /* 0x0001000067677824 */ /* 0x000fe200078e00ff */
[----:B------:R-:W-:Y:S01]  /*11b60*/  F2FP.BF16.F32.PACK_AB R74, R74, R76 ;  /* 0x0000004c4a4a723e */ /* 0x000fe200000010ff */
[----:B------:R-:W-:Y:S01]  /*11b70*/  IMAD.U32 R78, R78, 0x10000, RZ ;  /* 0x000100004e4e7824 */ /* 0x000fe200078e00ff */
[----:B------:R-:W-:Y:S01]  /*11b80*/  SHF.L.U32 R158, R131, 0x10, RZ ;  /* 0x00000010839e7819 */ /* 0x000fe200000006ff */
[----:B------:R-:W-:-:S02]  /*11b90*/  IMAD.U32 R76, R57, 0x10000, RZ ;  /* 0x00010000394c7824 */ /* 0x000fc400078e00ff */
[----:B------:R-:W-:Y:S01]  /*11ba0*/  FFMA.FTZ R99, R99, R103, R126 ;  /* 0x0000006763637223 */ /* 0x000fe2000001007e */
[----:B------:R-:W-:Y:S01]  /*11bb0*/  FFMA.FTZ R129, R129, R78, R136 ;  /* 0x0000004e81817223 */ /* 0x000fe20000010088 */
[----:B------:R-:W-:Y:S01]  /*11bc0*/  PRMT R78, R42, 0x7632, R78 ;  /* 0x000076322a4e7816 */ /* 0x000fe2000000004e */
[C---:B------:R-:W-:Y:S01]  /*11bd0*/  VIADD R163, R165.reuse, 0x20 ;  /* 0x00000020a5a37836 */ /* 0x040fe20000000000 */
[C---:B------:R-:W-:Y:S01]  /*11be0*/  IADD3 R161, R165.reuse, 0x40, RZ ;  /* 0x00000040a5a17810 */ /* 0x040fe20007ffe0ff */
[----:B------:R-:W-:Y:S01]  /*11bf0*/  VIADD R159, R165, 0x60 ;  /* 0x00000060a59f7836 */ /* 0x000fe20000000000 */
[----:B------:R-:W-:Y:S01]  /*11c00*/  SHF.L.U32 R78, R78, 0x10, RZ ;  /* 0x000000104e4e7819 */ /* 0x000fe200000006ff */
[----:B------:R-:W-:Y:S01]  /*11c10*/  FFMA.FTZ R76, R73, R76, R2 ;  /* 0x0000004c494c7223 */ /* 0x000fe20000010002 */
[----:B------:R-:W-:Y:S01]  /*11c20*/  IADD3 R103, R165, 0x80, RZ ;  /* 0x00000080a5677810 */ /* 0x000fe20007ffe0ff */
[----:B------:R-:W-:Y:S02]  /*11c30*/  IMAD.U32 R73, R55, 0x10000, RZ ;  /* 0x0001000037497824 */ /* 0x000fe400078e00ff */
[----:B------:R-:W-:Y:S01]  /*11c40*/  FFMA.FTZ R101, R101, R158, R127 ;  /* 0x0000009e65657223 */ /* 0x000fe2000001007f */
[----:B------:R-:W-:Y:S01]  /*11c50*/  FFMA.FTZ R109, R109, R78, R135 ;  /* 0x0000004e6d6d7223 */ /* 0x000fe20000010087 */
[----:B------:R-:W-:Y:S01]  /*11c60*/  PRMT R78, R41, 0x7632, R78 ;  /* 0x00007632294e7816 */ /* 0x000fe2000000004e */
[----:B-1----:R-:W-:-:S04]  /*11c70*/  IMAD.WIDE.U32 R164, R165, 0x10, R156 ;  /* 0x00000010a5a47825 */ /* 0x002fc800078e009c */
[----:B------:R-:W-:Y:S01]  /*11c80*/  FFMA.FTZ R86, R86, R73, R8 ;  /* 0x0000004956567223 */ /* 0x000fe20000010008 */
[----:B------:R-:W-:Y:S02]  /*11c90*/  IMAD.U32 R78, R78, 0x10000, RZ ;  /* 0x000100004e4e7824 */ /* 0x000fe400078e00ff */
[----:B------:R-:W-:Y:S02]  /*11ca0*/  IMAD.WIDE.U32 R162, R163, 0x10, R156 ;  /* 0x00000010a3a27825 */ /* 0x000fe400078e009c */
[----:B------:R-:W-:Y:S02]  /*11cb0*/  F2FP.BF16.F32.PACK_AB R79, R79, R86 ;  /* 0x000000564f4f723e */ /* 0x000fe400000010ff */
[----:B------:R-:W-:Y:S01]  /*11cc0*/  FFMA.FTZ R107, R107, R78, R134 ;  /* 0x0000004e6b6b7223 */ /* 0x000fe20000010086 */
[----:B------:R-:W-:Y:S01]  /*11cd0*/  PRMT R78, R40, 0x7632, R78 ;  /* 0x00007632284e7816 */ /* 0x000fe2000000004e */
[----:B------:R-:W-:-:S03]  /*11ce0*/  IMAD.WIDE.U32 R160, R161, 0x10, R156 ;  /* 0x00000010a1a07825 */ /* 0x000fc600078e009c */
[----:B------:R-:W-:Y:S01]  /*11cf0*/  SHF.L.U32 R78, R78, 0x10, RZ ;  /* 0x000000104e4e7819 */ /* 0x000fe200000006ff */
[----:B------:R-:W-:-:S04]  /*11d00*/  IMAD.WIDE.U32 R158, R159, 0x10, R156 ;  /* 0x000000109f9e7825 */ /* 0x000fc800078e009c */
[----:B------:R-:W-:Y:S01]  /*11d10*/  IMAD.WIDE.U32 R156, R103, 0x10, R156 ;  /* 0x00000010679c7825 */ /* 0x000fe200078e009c */
[----:B------:R-:W-:-:S03]  /*11d20*/  SHF.L.U32 R103, R56, 0x10, RZ ;  /* 0x0000001038677819 */ /* 0x000fc600000006ff */
[----:B------:R-:W-:Y:S01]  /*11d30*/  FFMA.FTZ R105, R105, R78, R133 ;  /* 0x0000004e69697223 */ /* 0x000fe20000010085 */
[----:B------:R-:W-:Y:S02]  /*11d40*/  IMAD.U32 R73, R53, 0x10000, RZ ;  /* 0x0001000035497824 */ /* 0x000fe400078e00ff */
[----:B------:R-:W-:Y:S01]  /*11d50*/  FFMA.FTZ R103, R72, R103, R0 ;  /* 0x0000006748677223 */ /* 0x000fe20000010000 */
[----:B------:R-:W-:Y:S01]  /*11d60*/  SHF.L.U32 R72, R54, 0x10, RZ ;  /* 0x0000001036487819 */ /* 0x000fe200000006ff */
[----:B------:R-:W-:Y:S01]  /*11d70*/  FFMA.FTZ R82, R82, R73, R6 ;  /* 0x0000004952527223 */ /* 0x000fe20000010006 */
[----:B------:R-:W-:Y:S02]  /*11d80*/  F2FP.BF16.F32.PACK_AB R73, R77, R76 ;  /* 0x0000004c4d49723e */ /* 0x000fe400000010ff */
        /* <DEDUP_REMOVED lines=9> */
[----:B------:R-:W-:Y:S01]  /*11e20*/  IMAD.U32 R85, R47, 0x10000, RZ ;  /* 0x000100002f557824 */ /* 0x000fe200078e00ff */
[----:B------:R-:W-:Y:S01]  /*11e30*/  F2FP.BF16.F32.PACK_AB R76, R81, R76 ;  /* 0x0000004c514c723e */ /* 0x000fe200000010ff */
[----:B------:R-:W-:Y:S01]  /*11e40*/  FFMA.FTZ R82, R92, R80, R11 ;  /* 0x000000505c527223 */ /* 0x000fe2000001000b */
[----:B------:R-:W-:Y:S01]  /*11e50*/  SHF.L.U32 R80, R48, 0x10, RZ ;  /* 0x0000001030507819 */ /* 0x000fe200000006ff */
[----:B------:R-:W-:Y:S01]  /*11e60*/  FFMA.FTZ R102, R102, R85, R16 ;  /* 0x0000005566667223 */ /* 0x000fe20000010010 */
[----:B------:R-:W-:-:S02]  /*11e70*/  IMAD.U32 R83, R49, 0x10000, RZ ;  /* 0x0001000031537824 */ /* 0x000fc400078e00ff */
[----:B------:R-:W-:Y:S01]  /*11e80*/  FFMA.FTZ R86, R100, R84, R15 ;  /* 0x0000005464567223 */ /* 0x000fe2000001000f */
[----:B------:R-:W-:Y:S02]  /*11e90*/  IMAD.U32 R85, R45, 0x10000, RZ ;  /* 0x000100002d557824 */ /* 0x000fe400078e00ff */
[----:B------:R-:W-:Y:S01]  /*11ea0*/  FFMA.FTZ R80, R88, R80, R9 ;  /* 0x0000005058507223 */ /* 0x000fe20000010009 */
[----:B------:R-:W-:Y:S01]  /*11eb0*/  FFMA.FTZ R90, R90, R83, R10 ;  /* 0x000000535a5a7223 */ /* 0x000fe2000001000a */
[----:B------:R-:W-:Y:S01]  /*11ec0*/  SHF.L.U32 R84, R44, 0x10, RZ ;  /* 0x000000102c547819 */ /* 0x000fe200000006ff */
[----:B------:R-:W-:Y:S01]  /*11ed0*/  FFMA.FTZ R98, R98, R85, R14 ;  /* 0x0000005562627223 */ /* 0x000fe2000001000e */
[----:B------:R-:W-:Y:S02]  /*11ee0*/  SHF.L.U32 R85, R42, 0x10, RZ ;  /* 0x000000102a557819 */ /* 0x000fe400000006ff */
        /* <DEDUP_REMOVED lines=8> */
[----:B------:R-:W-:Y:S01]  /*11f70*/  F2FP.BF16.F32.PACK_AB R72, R130, R103 ;  /* 0x000000678248723e */ /* 0x000fe200000010ff */
[----:B------:R-:W-:Y:S01]  /*11f80*/  FFMA.FTZ R88, R104, R85, R17 ;  /* 0x0000005568587223 */ /* 0x000fe20000010011 */
[----:B------:R-:W-:Y:S01]  /*11f90*/  FFMA.FTZ R106, R106, R89, R18 ;  /* 0x000000596a6a7223 */ /* 0x000fe20000010012 */
        /* <DEDUP_REMOVED lines=13> */
[----:B------:R-:W-:-:S05]  /*12070*/  F2FP.BF16.F32.PACK_AB R88, R105, R88 ;  /* 0x000000586958723e */ /* 0x000fca00000010ff */
[----:B------:R1:W-:Y:S02]  /*12080*/  STG.E.128 desc[UR4][R156.64], R88 ;  /* 0x000000589c007986 */ /* 0x0003e4000c101d04 */
.L_x_15301:
[----:B------:R-:W-:Y:S05]  /*12090*/  BSYNC B1 ;  /* 0x0000000000017941 */ /* 0x000fea0003800000 */
.L_x_15300:
[----:B-1----:R-:W1:Y:S02]  /*120a0*/  LDC.64 R72, c[0x0][0x210] ;  /* 0x00008400ff487b82 */ /* 0x002e640000000a00 */
[----:B-1----:R-:W-:-:S05]  /*120b0*/  IMAD R151, R72, 0x4, R151 ;  /* 0x0000000448977824 */ /* 0x002fca00078e0297 */
[----:B------:R-:W-:-:S13]  /*120c0*/  ISETP.GE.AND P0, PT, R151, R73, PT ;  /* 0x000000499700720c */ /* 0x000fda0003f06270 */
[----:B------:R-:W-:Y:S05]  /*120d0*/  @!P0 BRA `(.L_x_15302) ;  /* 0xfffffee800dc8947 */ /* 0x000fea000383ffff */
[----:B------:R-:W-:Y:S05]  /*120e0*/  BSYNC B0 ;  /* 0x0000000000007941 */ /* 0x000fea0003800000 */
.L_x_14928:
[----:B------:R-:W-:Y:S05]  /*120f0*/  EXIT ;  /* 0x000000000000794d */ /* 0x000fea0003800000 */
.L_x_15299:
[----:B------:R-:W-:Y:S01]  /*12100*/  HFMA2.MMA R156, -RZ, RZ, 0, 5.9604644775390625e-08 ;  /* 0x00000001ff9c7435 */ /* 0x000fe200000001ff */
[----:B------:R-:W-:Y:S01]  /*12110*/  BSSY B1, `(.L_x_15303) ;  /* 0x0000006000017945 */ /* 0x000fe20003800000 */
[----:B0-----:R-:W-:Y:S01]  /*12120*/  IMAD.MOV.U32 R131, RZ, RZ, 0x1f ;  /* 0x0000001fff837424 */ /* 0x001fe200078e00ff */
[----:B------:R-:W-:-:S08]  /*12130*/  MOV R130, 0xffffffff ;  /* 0xffffffff00827802 */ /* 0x000fd00000000f00 */
[----:B------:R-:W-:Y:S05]  /*12140*/  WARPSYNC.COLLECTIVE R130, `(.L_x_15304) ;  /* 0x0000000082087348 */ /* 0x000fea0003c00000 */
[----:B------:R0:W1:Y:S02]  /*12150*/  SHFL.BFLY P0, R128, R160, R156, R131 ;  /* 0x0c00009ca0807389 */ /* 0x0000640000000083 */
[----:B01----:R-:W-:Y:S01]  /*12160*/  ENDCOLLECTIVE ;  /* 0x000000000000791b */ /* 0x003fe20003800000 */
.L_x_15304:
[----:B------:R-:W-:Y:S05]  /*12170*/  BSYNC B1 ;  /* 0x0000000000017941 */ /* 0x000fea0003800000 */
.L_x_15303:
[----:B------:R-:W-:Y:S01]  /*12180*/  FADD.FTZ R162, R160, R128 ;  /* 0x00000080a0a27221 */ /* 0x000fe20000010000 */
[----:B------:R-:W-:Y:S01]  /*12190*/  HFMA2.MMA R156, -RZ, RZ, 0, 1.1920928955078125e-07 ;  /* 0x00000002ff9c7435 */ /* 0x000fe200000001ff */
[----:B------:R-:W-:Y:S01]  /*121a0*/  IMAD.MOV.U32 R131, RZ, RZ, 0x1f ;  /* 0x0000001fff837424 */ /* 0x000fe200078e00ff */
[----:B------:R-:W-:Y:S01]  /*121b0*/  MOV R130, 0xffffffff ;  /* 0xffffffff00827802 */ /* 0x000fe20000000f00 */
[----:B------:R-:W-:Y:S01]  /*121c0*/  IMAD.MOV.U32 R160, RZ, RZ, R162 ;  /* 0x000000ffffa07224 */ /* 0x000fe200078e00a2 */
[----:B------:R-:W0:Y:S07]  /*121d0*/  LDC R129, c[0x0][0x290] ;  /* 0x0000a400ff817b82 */ /* 0x000e2e0000000800 */
[----:B0-----:R-:W-:Y:S05]  /*121e0*/  WARPSYNC.COLLECTIVE R130, `(.L_x_15305) ;  /* 0x0000000082087348 */ /* 0x001fea0003c00000 */
[----:B------:R1:W2:Y:S02]  /*121f0*/  SHFL.BFLY P0, R128, R160, R156, R131 ;  /* 0x0c00009ca0807389 */ /* 0x0002a40000000083 */
[----:B012---:R-:W-:Y:S01]  /*12200*/  ENDCOLLECTIVE ;  /* 0x000000000000791b */ /* 0x007fe20003800000 */
.L_x_15305:
[----:B------:R-:W-:Y:S01]  /*12210*/  HFMA2.MMA R156, -RZ, RZ, 0, 2.384185791015625e-07 ;  /* 0x00000004ff9c7435 */ /* 0x000fe200000001ff */
[----:B------:R-:W-:-:S04]  /*12220*/  FADD.FTZ R163, R162, R128 ;  /* 0x00000080a2a37221 */ /* 0x000fc80000010000 */
[----:B------:R-:W-:-:S07]  /*12230*/  IMAD.MOV.U32 R160, RZ, RZ, R163 ;  /* 0x000000ffffa07224 */ /* 0x000fce00078e00a3 */
[----:B------:R-:W-:Y:S05]  /*12240*/  WARPSYNC.COLLECTIVE R130, `(.L_x_15306) ;  /* 0x0000000082087348 */ /* 0x000fea0003c00000 */
[----:B------:R0:W1:Y:S02]  /*12250*/  SHFL.BFLY P0, R128, R160, R156, R131 ;  /* 0x0c00009ca0807389 */ /* 0x0000640000000083 */
[----:B01----:R-:W-:Y:S01]  /*12260*/  ENDCOLLECTIVE ;  /* 0x000000000000791b */ /* 0x003fe20003800000 */
.L_x_15306:
[----:B------:R-:W-:Y:S01]  /*12270*/  MOV R156, 0x8 ;  /* 0x00000008009c7802 */ /* 0x000fe20000000f00 */
[----:B------:R-:W-:-:S04]  /*12280*/  FADD.FTZ R164, R163, R128 ;  /* 0x00000080a3a47221 */ /* 0x000fc80000010000 */
[----:B------:R-:W-:-:S07]  /*12290*/  IMAD.MOV.U32 R160, RZ, RZ, R164 ;  /* 0x000000ffffa07224 */ /* 0x000fce00078e00a4 */
[----:B------:R-:W-:Y:S05]  /*122a0*/  WARPSYNC.COLLECTIVE R130, `(.L_x_15307) ;  /* 0x0000000082087348 */ /* 0x000fea0003c00000 */
[----:B------:R0:W1:Y:S02]  /*122b0*/  SHFL.BFLY P0, R128, R160, R156, R131 ;  /* 0x0c00009ca0807389 */ /* 0x0000640000000083 */
[----:B01----:R-:W-:Y:S01]  /*122c0*/  ENDCOLLECTIVE ;  /* 0x000000000000791b */ /* 0x003fe20003800000 */
.L_x_15307:
[----:B------:R-:W-:Y:S01]  /*122d0*/  HFMA2.MMA R156, -RZ, RZ, 0, 9.5367431640625e-07 ;  /* 0x00000010ff9c7435 */ /* 0x000fe200000001ff */
[----:B------:R-:W-:-:S04]  /*122e0*/  FADD.FTZ R165, R164, R128 ;  /* 0x00000080a4a57221 */ /* 0x000fc80000010000 */
[----:B------:R-:W-:-:S07]  /*122f0*/  IMAD.MOV.U32 R160, RZ, RZ, R165 ;  /* 0x000000ffffa07224 */ /* 0x000fce00078e00a5 */
[----:B------:R-:W-:Y:S05]  /*12300*/  WARPSYNC.COLLECTIVE R130, `(.L_x_15308) ;  /* 0x0000000082087348 */ /* 0x000fea0003c00000 */
[----:B------:R0:W1:Y:S02]  /*12310*/  SHFL.BFLY P0, R128, R160, R156, R131 ;  /* 0x0c00009ca0807389 */ /* 0x0000640000000083 */
[----:B01----:R-:W-:Y:S01]  /*12320*/  ENDCOLLECTIVE ;  /* 0x000000000000791b */ /* 0x003fe20003800000 */
.L_x_15308:
[----:B------:R-:W-:Y:S02]  /*12330*/  IMAD.MOV.U32 R156, RZ, RZ, 0x1 ;  /* 0x00000001ff9c7424 */ /* 0x000fe400078e00ff */
        /* <DEDUP_REMOVED lines=82> */
[----:B------:R-:W-:-:S07]  /*12860*/  MOV R131, 0x1f ;  /* 0x0000001f00837802 */ /* 0x000fce0000000f00 */
[----:B------:R-:W-:Y:S05]  /*12870*/  WARPSYNC.COLLECTIVE R130, `(.L_x_15309) ;  /* 0x0000000082087348 */ /* 0x000fea0003c00000 */
[----:B------:R0:W1:Y:S02]  /*12880*/  SHFL.BFLY P0, R128, R160, R156, R131 ;  /* 0x0c00009ca0807389 */ /* 0x0000640000000083 */
[----:B01----:R-:W-:Y:S01]  /*12890*/  ENDCOLLECTIVE ;  /* 0x000000000000791b */ /* 0x003fe20003800000 */
.L_x_15309:
[----:B------:R-:W-:Y:S01]  /*128a0*/  HFMA2.MMA R156, -RZ, RZ, 0, 1.1920928955078125e-07 ;  /* 0x00000002ff9c7435 */ /* 0x000fe200000001ff */
[----:B------:R-:W-:-:S04]  /*128b0*/  FADD.FTZ R162, R160, R128 ;  /* 0x00000080a0a27221 */ /* 0x000fc80000010000 */
[----:B------:R-:W-:-:S07]  /*128c0*/  IMAD.MOV.U32 R160, RZ, RZ, R162 ;  /* 0x000000ffffa07224 */ /* 0x000fce00078e00a2 */
[----:B------:R-:W-:Y:S05]  /*128d0*/  WARPSYNC.COLLECTIVE R130, `(.L_x_15310) ;  /* 0x0000000082087348 */ /* 0x000fea0003c00000 */
[----:B------:R0:W1:Y:S02]  /*128e0*/  SHFL.BFLY P0, R128, R160, R156, R131 ;  /* 0x0c00009ca0807389 */ /* 0x0000640000000083 */
[----:B01----:R-:W-:Y:S01]  /*128f0*/  ENDCOLLECTIVE ;  /* 0x000000000000791b */ /* 0x003fe20003800000 */
.L_x_15310:
[----:B------:R-:W-:Y:S01]  /*12900*/  MOV R156, 0x4 ;  /* 0x00000004009c7802 */ /* 0x000fe20000000f00 */
[----:B------:R-:W-:-:S04]  /*12910*/  FADD.FTZ R163, R162, R128 ;  /* 0x00000080a2a37221 */ /* 0x000fc80000010000 */
[----:B------:R-:W-:-:S07]  /*12920*/  IMAD.MOV.U32 R160, RZ, RZ, R163 ;  /* 0x000000ffffa07224 */ /* 0x000fce00078e00a3 */
[----:B------:R-:W-:Y:S05]  /*12930*/  WARPSYNC.COLLECTIVE R130, `(.L_x_15311) ;  /* 0x0000000082087348 */ /* 0x000fea0003c00000 */
[----:B------:R0:W1:Y:S02]  /*12940*/  SHFL.BFLY P0, R128, R160, R156, R131 ;  /* 0x0c00009ca0807389 */ /* 0x0000640000000083 */
[----:B01----:R-:W-:Y:S01]  /*12950*/  ENDCOLLECTIVE ;  /* 0x000000000000791b */ /* 0x003fe20003800000 */
.L_x_15311:
[----:B------:R-:W-:Y:S01]  /*12960*/  HFMA2.MMA R156, -RZ, RZ, 0, 4.76837158203125e-07 ;  /* 0x00000008ff9c7435 */ /* 0x000fe200000001ff */
[----:B------:R-:W-:-:S04]  /*12970*/  FADD.FTZ R164, R163, R128 ;  /* 0x00000080a3a47221 */ /* 0x000fc80000010000 */
[----:B------:R-:W-:-:S07]  /*12980*/  IMAD.MOV.U32 R160, RZ, RZ, R164 ;  /* 0x000000ffffa07224 */ /* 0x000fce00078e00a4 */
[----:B------:R-:W-:Y:S05]  /*12990*/  WARPSYNC.COLLECTIVE R130, `(.L_x_15312) ;  /* 0x0000000082087348 */ /* 0x000fea0003c00000 */
[----:B------:R0:W1:Y:S02]  /*129a0*/  SHFL.BFLY P0, R128, R160, R156, R131 ;  /* 0x0c00009ca0807389 */ /* 0x0000640000000083 */
[----:B01----:R-:W-:Y:S01]  /*129b0*/  ENDCOLLECTIVE ;  /* 0x000000000000791b */ /* 0x003fe20003800000 */
.L_x_15312:
[----:B------:R-:W-:Y:S01]  /*129c0*/  MOV R156, 0x10 ;  /* 0x00000010009c7802 */ /* 0x000fe20000000f00 */
[----:B------:R-:W-:-:S04]  /*129d0*/  FADD.FTZ R165, R164, R128 ;  /* 0x00000080a4a57221 */ /* 0x000fc80000010000 */
[----:B------:R-:W-:-:S07]  /*129e0*/  IMAD.MOV.U32 R160, RZ, RZ, R165 ;  /* 0x000000ffffa07224 */ /* 0x000fce00078e00a5 */
[----:B------:R-:W-:Y:S05]  /*129f0*/  WARPSYNC.COLLECTIVE R130, `(.L_x_15313) ;  /* 0x0000000082087348 */ /* 0x000fea0003c00000 */
[----:B------:R0:W1:Y:S02]  /*12a00*/  SHFL.BFLY P0, R128, R160, R156, R131 ;  /* 0x0c00009ca0807389 */ /* 0x0000640000000083 */
[----:B01----:R-:W-:Y:S01]  /*12a10*/  ENDCOLLECTIVE ;  /* 0x000000000000791b */ /* 0x003fe20003800000 */
.L_x_15313:
[----:B------:R-:W-:Y:S05]  /*12a20*/  BRA `(.L_x_15314) ;  /* 0xffffffe400dc7947 */ /* 0x000fea000383ffff */
.L_x_15315:
        /* <DEDUP_REMOVED lines=13> */
.L_x_37429:


//--------------------- .text._ZN10layer_norm13ln_fwd_kernelINS_13Kernel_traitsIf13__nv_bfloat16fS2_fjLj1280ELj1ELj4ELj1ELj16ENS_18Kernel_traits_baseILj1280EfS2_fS2_fjLj128EEEEELb0ELb0ELb0ELb0EEEvNS_9FwdParamsE --------------------------
	.section	.text._ZN10layer_norm13ln_fwd_kernelINS_13Kernel_traitsIf13__nv_bfloat16fS2_fjLj1280ELj1ELj4ELj1ELj16ENS_18Kernel_traits_baseILj1280EfS2_fS2_fjLj128EEEEELb0ELb0ELb0ELb0EEEvNS_9FwdParamsE,"ax",@progbits
	.align	128
        .global         _ZN10layer_norm13ln_fwd_kernelINS_13Kernel_traitsIf13__nv_bfloat16fS2_fjLj1280ELj1ELj4ELj1ELj16ENS_18Kernel_traits_baseILj1280EfS2_fS2_fjLj128EEEEELb0ELb0ELb0ELb0EEEvNS_9FwdParamsE
        .type           _ZN10layer_norm13ln_fwd_kernelINS_13Kernel_traitsIf13__nv_bfloat16fS2_fjLj1280ELj1ELj4ELj1ELj16ENS_18Kernel_traits_baseILj1280EfS2_fS2_fjLj128EEEEELb0ELb0ELb0ELb0EEEvNS_9FwdParamsE,@function
        .size           _ZN10layer_norm13ln_fwd_kernelINS_13Kernel_traitsIf13__nv_bfloat16fS2_fjLj1280ELj1ELj4ELj1ELj16ENS_18Kernel_traits_baseILj1280EfS2_fS2_fjLj128EEEEELb0ELb0ELb0ELb0EEEvNS_9FwdParamsE,(.L_x_37430 - _ZN10layer_norm13ln_fwd_kernelINS_13Kernel_traitsIf13__nv_bfloat16fS2_fjLj1280ELj1ELj4ELj1ELj16ENS_18Kernel_traits_baseILj1280EfS2_fS2_fjLj128EEEEELb0ELb0ELb0ELb0EEEvNS_9FwdParamsE)
        .other          _ZN10layer_norm13ln_fwd_kernelINS_13Kernel_traitsIf13__nv_bfloat16fS2_fjLj1280ELj1ELj4ELj1ELj16ENS_18Kernel_traits_baseILj1280EfS2_fS2_fjLj128EEEEELb0ELb0ELb0ELb0EEEvNS_9FwdParamsE,@"STO_CUDA_ENTRY STV_DEFAULT"
_ZN10layer_norm13ln_fwd_kernelINS_13Kernel_traitsIf13__nv_bfloat16fS2_fjLj1280ELj1ELj4ELj1ELj16ENS_18Kernel_traits_baseILj1280EfS2_fS2_fjLj128EEEEELb0ELb0ELb0ELb0EEEvNS_9FwdParamsE:
.text._ZN10layer_norm13ln_fwd_kernelINS_13Kernel_traitsIf13__nv_bfloat16fS2_fjLj1280ELj1ELj4ELj1ELj16ENS_18Kernel_traits_baseILj1280EfS2_fS2_fjLj128EEEEELb0ELb0ELb0ELb0EEEvNS_9FwdParamsE:
        /* <DEDUP_REMOVED lines=39> */
.L_x_15317:
[----:B------:R-:W-:Y:S05]  /*0270*/  BSYNC B0 ;  /* 0x0000000000007941 */ /* 0x000fea0003800000 */
.L_x_15316:
[----:B------:R-:W-:Y:S04]  /*0280*/  BSSY B0, `(.L_x_15318) ;  /* 0x0000012000007945 */ /* 0x000fe80003800000 */
[----:B------:R-:W-:Y:S05]  /*0290*/  @!P6 BRA `(.L_x_15319) ;  /* 0x000000000040e947 */ /* 0x000fea0003800000 */
[----:B------:R-:W1:Y:S01]  /*02a0*/  LDC.64 R24, c[0x0][0x260] ;  /* 0x00009800ff187b82 */ /* 0x000e620000000a00 */
[----:B------:R-:W-:Y:S01]  /*02b0*/  ULDC.64 UR6, c[0x0][0x2c8] ;  /* 0x0000b20000067ab9 */ /* 0x000fe20000000a00 */
[----:B0-----:R-:W-:Y:S02]  /*02c0*/  CS2R R22, SRZ ;  /* 0x0000000000167805 */ /* 0x001fe4000001ff00 */
[----:B------:R-:W-:Y:S02]  /*02d0*/  ISETP.NE.U32.AND P0, PT, RZ, UR6, PT ;  /* 0x00000006ff007c0c */ /* 0x000fe4000bf05070 */
[----:B------:R-:W-:Y:S02]  /*02e0*/  CS2R R20, SRZ ;  /* 0x0000000000147805 */ /* 0x000fe4000001ff00 */
[----:B------:R-:W-:Y:S02]  /*02f0*/  CS2R R26, SRZ ;  /* 0x00000000001a7805 */ /* 0x000fe4000001ff00 */
[----:B------:R-:W-:-:S13]  /*0300*/  ISETP.NE.AND.EX P0, PT, RZ, UR7, PT, P0 ;  /* 0x00000007ff007c0c */ /* 0x000fda000bf05300 */
[C---:B------:R-:W-:Y:S01]  /*0310*/  @P0 LEA R36, P2, R3.reuse, UR6, 0x5 ;  /* 0x0000000603240c11 */ /* 0x040fe2000f8428ff */
[C---:B-1----:R-:W-:Y:S01]  /*0320*/  IMAD.WIDE.U32 R38, R3.reuse, 0x20, R24 ;  /* 0x0000002003267825 */ /* 0x042fe200078e0018 */
[----:B------:R-:W-:Y:S02]  /*0330*/  CS2R R24, SRZ ;  /* 0x0000000000187805 */ /* 0x000fe4000001ff00 */
[C---:B------:R-:W-:Y:S02]  /*0340*/  @P0 LEA.HI.X R37, R3.reuse, UR7, RZ, 0x5, P2 ;  /* 0x0000000703250c11 */ /* 0x040fe400090f2cff */
[----:B------:R1:W5:Y:S04]  /*0350*/  LDG.E.128 R28, desc[UR4][R38.64] ;  /* 0x00000004261c7981 */ /* 0x000368000c1e1d00 */
[----:B------:R1:W5:Y:S04]  /*0360*/  @P0 LDG.E.128 R20, desc[UR4][R36.64] ;  /* 0x0000000424140981 */ /* 0x000368000c1e1d00 */
[----:B------:R1:W5:Y:S04]  /*0370*/  @P0 LDG.E.128 R24, desc[UR4][R36.64+0x10] ;  /* 0x0000100424180981 */ /* 0x000368000c1e1d00 */
[----:B------:R1:W5:Y:S01]  /*0380*/  LDG.E.128 R32, desc[UR4][R38.64+0x10] ;  /* 0x0000100426207981 */ /* 0x000362000c1e1d00 */
[----:B------:R-:W-:-:S07]  /*0390*/  IADD3 R3, R3, 0x20, RZ ;  /* 0x0000002003037810 */ /* 0x000fce0007ffe0ff */
.L_x_15319:
[----:B------:R-:W-:Y:S05]  /*03a0*/  BSYNC B0 ;  /* 0x0000000000007941 */ /* 0x000fea0003800000 */
.L_x_15318:
[----:B------:R-:W-:Y:S04]  /*03b0*/  BSSY B0, `(.L_x_15320) ;  /* 0x0000012000007945 */ /* 0x000fe80003800000 */
[----:B------:R-:W-:Y:S05]  /*03c0*/  @!P5 BRA `(.L_x_15321) ;  /* 0x000000000040d947 */ /* 0x000fea0003800000 */
[----:B------:R-:W2:Y:S01]  /*03d0*/  LDC.64 R40, c[0x0][0x260] ;  /* 0x00009800ff287b82 */ /* 0x000ea20000000a00 */
[----:B------:R-:W-:Y:S01]  /*03e0*/  ULDC.64 UR6, c[0x0][0x2c8] ;  /* 0x0000b20000067ab9 */ /* 0x000fe20000000a00 */
[----:B-1----:R-:W-:Y:S02]  /*03f0*/  CS2R R38, SRZ ;  /* 0x0000000000267805 */ /* 0x002fe4000001ff00 */
[----:B------:R-:W-:Y:S02]  /*0400*/  ISETP.NE.U32.AND P0, PT, RZ, UR6, PT ;  /* 0x00000006ff007c0c */ /* 0x000fe4000bf05070 */
[----:B------:R-:W-:Y:S02]  /*0410*/  CS2R R36, SRZ ;  /* 0x0000000000247805 */ /* 0x000fe4000001ff00 */
[----:B------:R-:W-:Y:S02]  /*0420*/  CS2R R42, SRZ ;  /* 0x00000000002a7805 */ /* 0x000fe4000001ff00 */
[----:B------:R-:W-:-:S13]  /*0430*/  ISETP.NE.AND.EX P0, PT, RZ, UR7, PT, P0 ;  /* 0x00000007ff007c0c */ /* 0x000fda000bf05300 */
[C---:B------:R-:W-:Y:S01]  /*0440*/  @P0 LEA R52, P2, R3.reuse, UR6, 0x5 ;  /* 0x0000000603340c11 */ /* 0x040fe2000f8428ff */
[C---:B--2---:R-:W-:Y:S01]  /*0450*/  IMAD.WIDE.U32 R54, R3.reuse, 0x20, R40 ;  /* 0x0000002003367825 */ /* 0x044fe200078e0028 */
[----:B------:R-:W-:Y:S02]  /*0460*/  CS2R R40, SRZ ;  /* 0x0000000000287805 */ /* 0x000fe4000001ff00 */
[C---:B------:R-:W-:Y:S02]  /*0470*/  @P0 LEA.HI.X R53, R3.reuse, UR7, RZ, 0x5, P2 ;  /* 0x0000000703350c11 */ /* 0x040fe400090f2cff */
[----:B------:R2:W5:Y:S04]  /*0480*/  LDG.E.128 R44, desc[UR4][R54.64] ;  /* 0x00000004362c7981 */ /* 0x000568000c1e1d00 */
[----:B------:R2:W5:Y:S04]  /*0490*/  @P0 LDG.E.128 R36, desc[UR4][R52.64] ;  /* 0x0000000434240981 */ /* 0x000568000c1e1d00 */
[----:B------:R2:W5:Y:S04]  /*04a0*/  @P0 LDG.E.128 R40, desc[UR4][R52.64+0x10] ;  /* 0x0000100434280981 */ /* 0x000568000c1e1d00 */
[----:B------:R2:W5:Y:S01]  /*04b0*/  LDG.E.128 R48, desc[UR4][R54.64+0x10] ;  /* 0x0000100436307981 */ /* 0x000562000c1e1d00 */
[----:B------:R-:W-:-:S07]  /*04c0*/  IADD3 R3, R3, 0x20, RZ ;  /* 0x0000002003037810 */ /* 0x000fce0007ffe0ff */
.L_x_15321:
[----:B------:R-:W-:Y:S05]  /*04d0*/  BSYNC B0 ;  /* 0x0000000000007941 */ /* 0x000fea0003800000 */
.L_x_15320:
[----:B------:R-:W-:Y:S04]  /*04e0*/  BSSY B0, `(.L_x_15322) ;  /* 0x0000012000007945 */ /* 0x000fe80003800000 */
[----:B------:R-:W-:Y:S05]  /*04f0*/  @!P4 BRA `(.L_x_15323) ;  /* 0x000000000040c947 */ /* 0x000fea0003800000 */
[----:B------:R-:W3:Y:S01]  /*0500*/  LDC.64 R56, c[0x0][0x260] ;  /* 0x00009800ff387b82 */ /* 0x000ee20000000a00 */
[----:B------:R-:W-:Y:S01]  /*0510*/  ULDC.64 UR6, c[0x0][0x2c8] ;  /* 0x0000b20000067ab9 */ /* 0x000fe20000000a00 */
[----:B--2---:R-:W-:Y:S02]  /*0520*/  CS2R R54, SRZ ;  /* 0x0000000000367805 */ /* 0x004fe4000001ff00 */
[----:B------:R-:W-:Y:S02]  /*0530*/  ISETP.NE.U32.AND P0, PT, RZ, UR6, PT ;  /* 0x00000006ff007c0c */ /* 0x000fe4000bf05070 */
[----:B------:R-:W-:Y:S02]  /*0540*/  CS2R R52, SRZ ;  /* 0x0000000000347805 */ /* 0x000fe4000001ff00 */
[----:B------:R-:W-:Y:S02]  /*0550*/  CS2R R58, SRZ ;  /* 0x00000000003a7805 */ /* 0x000fe4000001ff00 */
[----:B------:R-:W-:-:S13]  /*0560*/  ISETP.NE.AND.EX P0, PT, RZ, UR7, PT, P0 ;  /* 0x00000007ff007c0c */ /* 0x000fda000bf05300 */
[C---:B------:R-:W-:Y:S01]  /*0570*/  @P0 LEA R68, P2, R3.reuse, UR6, 0x5 ;  /* 0x0000000603440c11 */ /* 0x040fe2000f8428ff */
[C---:B---3--:R-:W-:Y:S01]  /*0580*/  IMAD.WIDE.U32 R70, R3.reuse, 0x20, R56 ;  /* 0x0000002003467825 */ /* 0x048fe200078e0038 */
[----:B------:R-:W-:Y:S02]  /*0590*/  CS2R R56, SRZ ;  /* 0x0000000000387805 */ /* 0x000fe4000001ff00 */
[C---:B------:R-:W-:Y:S02]  /*05a0*/  @P0 LEA.HI.X R69, R3.reuse, UR7, RZ, 0x5, P2 ;  /* 0x0000000703450c11 */ /* 0x040fe400090f2cff */
[----:B------:R3:W5:Y:S04]  /*05b0*/  LDG.E.128 R60, desc[UR4][R70.64] ;  /* 0x00000004463c7981 */ /* 0x000768000c1e1d00 */
[----:B------:R3:W5:Y:S04]  /*05c0*/  @P0 LDG.E.128 R52, desc[UR4][R68.64] ;  /* 0x0000000444340981 */ /* 0x000768000c1e1d00 */
[----:B------:R3:W5:Y:S04]  /*05d0*/  @P0 LDG.E.128 R56, desc[UR4][R68.64+0x10] ;  /* 0x0000100444380981 */ /* 0x000768000c1e1d00 */
[----:B------:R3:W5:Y:S01]  /*05e0*/  LDG.E.128 R64, desc[UR4][R70.64+0x10] ;  /* 0x0000100446407981 */ /* 0x000762000c1e1d00 */
[----:B------:R-:W-:-:S07]  /*05f0*/  IADD3 R3, R3, 0x20, RZ ;  /* 0x0000002003037810 */ /* 0x000fce0007ffe0ff */
.L_x_15323:
[----:B------:R-:W-:Y:S05]  /*0600*/  BSYNC B0 ;  /* 0x0000000000007941 */ /* 0x000fea0003800000 */
.L_x_15322:
[----:B------:R-:W-:Y:S04]  /*0610*/  BSSY B0, `(.L_x_15324) ;  /* 0x0000011000007945 */ /* 0x000fe80003800000 */
[----:B------:R-:W-:Y:S05]  /*0620*/  @!P3 BRA `(.L_x_15325) ;  /* 0x00000000003cb947 */ /* 0x000fea0003800000 */
[----:B------:R-:W4:Y:S01]  /*0630*/  LDC.64 R84, c[0x0][0x260] ;  /* 0x00009800ff547b82 */ /* 0x000f220000000a00 */
[----:B------:R-:W-:Y:S01]  /*0640*/  ULDC.64 UR6, c[0x0][0x2c8] ;  /* 0x0000b20000067ab9 */ /* 0x000fe20000000a00 */
[----:B---3--:R-:W-:Y:S02]  /*0650*/  CS2R R70, SRZ ;  /* 0x0000000000467805 */ /* 0x008fe4000001ff00 */
[----:B------:R-:W-:Y:S02]  /*0660*/  ISETP.NE.U32.AND P0, PT, RZ, UR6, PT ;  /* 0x00000006ff007c0c */ /* 0x000fe4000bf05070 */
[----:B------:R-:W-:Y:S02]  /*0670*/  CS2R R68, SRZ ;  /* 0x0000000000447805 */ /* 0x000fe4000001ff00 */
[----:B------:R-:W-:Y:S02]  /*0680*/  CS2R R74, SRZ ;  /* 0x00000000004a7805 */ /* 0x000fe4000001ff00 */
[----:B------:R-:W-:-:S02]  /*0690*/  CS2R R72, SRZ ;  /* 0x0000000000487805 */ /* 0x000fc4000001ff00 */
[----:B------:R-:W-:-:S13]  /*06a0*/  ISETP.NE.AND.EX P0, PT, RZ, UR7, PT, P0 ;  /* 0x00000007ff007c0c */ /* 0x000fda000bf05300 */
[C---:B------:R-:W-:Y:S01]  /*06b0*/  @P0 LEA R86, P2, R3.reuse, UR6, 0x5 ;  /* 0x0000000603560c11 */ /* 0x040fe2000f8428ff */
[----:B----4-:R-:W-:-:S03]  /*06c0*/  IMAD.WIDE.U32 R84, R3, 0x20, R84 ;  /* 0x0000002003547825 */ /* 0x010fc600078e0054 */
[----:B------:R-:W-:Y:S02]  /*06d0*/  @P0 LEA.HI.X R87, R3, UR7, RZ, 0x5, P2 ;  /* 0x0000000703570c11 */ /* 0x000fe400090f2cff */
[----:B------:R4:W5:Y:S04]  /*06e0*/  LDG.E.128 R76, desc[UR4][R84.64] ;  /* 0x00000004544c7981 */ /* 0x000968000c1e1d00 */
[----:B------:R4:W5:Y:S04]  /*06f0*/  @P0 LDG.E.128 R68, desc[UR4][R86.64] ;  /* 0x0000000456440981 */ /* 0x000968000c1e1d00 */
[----:B------:R4:W5:Y:S04]  /*0700*/  @P0 LDG.E.128 R72, desc[UR4][R86.64+0x10] ;  /* 0x0000100456480981 */ /* 0x000968000c1e1d00 */
[----:B------:R4:W5:Y:S02]  /*0710*/  LDG.E.128 R80, desc[UR4][R84.64+0x10] ;  /* 0x0000100454507981 */ /* 0x000964000c1e1d00 */
.L_x_15325:
[----:B------:R-:W-:Y:S05]  /*0720*/  BSYNC B0 ;  /* 0x0000000000007941 */ /* 0x000fea0003800000 */
.L_x_15324:
        /* <DEDUP_REMOVED lines=14> */
.L_x_15347:
[----:B-12---:R-:W0:Y:S02]  /*0810*/  @P0 LDC.64 R136, c[0x0][0x270] ;  /* 0x00009c00ff880b82 */ /* 0x006e240000000a00 */
        /* <DEDUP_REMOVED lines=20> */
[----:B----4-:R-:W2:Y:S01]  /*0960*/  @P2 LDG.E.128 R84, desc[UR4][R96.64] ;  /* 0x0000000460542981 */ /* 0x010ea2000c1e1d00 */
[----:B------:R-:W-:-:S03]  /*0970*/  LEA.HI.X R137, R132, UR9, RZ, 0x5, P3 ;  /* 0x0000000984897c11 */ /* 0x000fc600098f2cff */
[----:B------:R-:W4:Y:S04]  /*0980*/  LDG.E.128 R92, desc[UR4][R92.64] ;  /* 0x000000045c5c7981 */ /* 0x000f28000c1e1d00 */
[----:B------:R0:W3:Y:S01]  /*0990*/  @P2 LDG.E.128 R88, desc[UR4][R96.64+0x10] ;  /* 0x0000100460582981 */ /* 0x0000e2000c1e1d00 */
[----:B------:R-:W-:-:S04]  /*09a0*/  ISETP.NE.U32.AND P2, PT, RZ, UR6, PT ;  /* 0x00000006ff007c0c */ /* 0x000fc8000bf45070 */
[----:B------:R-:W-:Y:S02]  /*09b0*/  ISETP.NE.AND.EX P2, PT, RZ, UR7, PT, P2 ;  /* 0x00000007ff007c0c */ /* 0x000fe4000bf45320 */
[C---:B----4-:R-:W-:Y:S02]  /*09c0*/  PRMT R139, R94.reuse, 0x7632, R139 ;  /* 0x000076325e8b7816 */ /* 0x050fe4000000008b */
        /* <DEDUP_REMOVED lines=23> */
[----:B---3--:R-:W-:Y:S01]  /*0b40*/  @P2 FADD.FTZ R96, R88, R96 ;  /* 0x0000006058602221 */ /* 0x008fe20000010000 */
[----:B------:R-:W-:Y:S01]  /*0b50*/  @P2 FADD.FTZ R97, R89, R97 ;  /* 0x0000006159612221 */ /* 0x000fe20000010000 */
[----:B------:R-:W-:Y:S01]  /*0b60*/  @P2 FADD.FTZ R98, R90, R98 ;  /* 0x000000625a622221 */ /* 0x000fe20000010000 */
[----:B------:R-:W-:Y:S01]  /*0b70*/  @P2 FADD.FTZ R99, R91, R99 ;  /* 0x000000635b632221 */ /* 0x000fe20000010000 */
[----:B------:R0:W-:Y:S04]  /*0b80*/  STG.E.128 desc[UR4][R136.64], R92 ;  /* 0x0000005c88007986 */ /* 0x0001e8000c101d04 */
[----:B------:R0:W-:Y:S01]  /*0b90*/  STG.E.128 desc[UR4][R136.64+0x10], R96 ;  /* 0x0000106088007986 */ /* 0x0001e2000c101d04 */
[----:B------:R-:W-:-:S07]  /*0ba0*/  IADD3 R134, R132, 0x20, RZ ;  /* 0x0000002084867810 */ /* 0x000fce0007ffe0ff */
.L_x_15327:
[----:B------:R-:W-:Y:S05]  /*0bb0*/  BSYNC B0 ;  /* 0x0000000000007941 */ /* 0x000fea0003800000 */
.L_x_15326:
        /* <DEDUP_REMOVED lines=9> */
[----:B0-----:R-:W-:-:S03]  /*0c50*/  LEA R136, P3, R134, UR8, 0x5 ;  /* 0x0000000886887c11 */ /* 0x001fc6000f8628ff */
[----:B----4-:R-:W2:Y:S01]  /*0c60*/  @P2 LDG.E.128 R84, desc[UR4][R104.64] ;  /* 0x0000000468542981 */ /* 0x010ea2000c1e1d00 */
[----:B------:R-:W-:-:S03]  /*0c70*/  LEA.HI.X R137, R134, UR9, RZ, 0x5, P3 ;  /* 0x0000000986897c11 */ /* 0x000fc600098f2cff */
[----:B------:R-:W4:Y:S04]  /*0c80*/  LDG.E.128 R100, desc[UR4][R100.64] ;  /* 0x0000000464647981 */ /* 0x000f28000c1e1d00 */
[----:B------:R0:W3:Y:S01]  /*0c90*/  @P2 LDG.E.128 R88, desc[UR4][R104.64+0x10] ;  /* 0x0000100468582981 */ /* 0x0000e2000c1e1d00 */
[----:B------:R-:W-:-:S04]  /*0ca0*/  ISETP.NE.U32.AND P2, PT, RZ, UR6, PT ;  /* 0x00000006ff007c0c */ /* 0x000fc8000bf45070 */
[----:B------:R-:W-:Y:S02]  /*0cb0*/  ISETP.NE.AND.EX P2, PT, RZ, UR7, PT, P2 ;  /* 0x00000007ff007c0c */ /* 0x000fe4000bf45320 */
[----:B------:R-:W-:Y:S02]  /*0cc0*/  IADD3 R134, R134, 0x20, RZ ;  /* 0x0000002086867810 */ /* 0x000fe40007ffe0ff */
[C---:B----4-:R-:W-:Y:S02]  /*0cd0*/  PRMT R139, R102.reuse, 0x7632, R139 ;  /* 0x00007632668b7816 */ /* 0x050fe4000000008b */
        /* <DEDUP_REMOVED lines=28> */
[----:B------:R2:W-:Y:S02]  /*0ea0*/  STG.E.128 desc[UR4][R136.64+0x10], R104 ;  /* 0x0000106888007986 */ /* 0x0005e4000c101d04 */
.L_x_15329:
[----:B------:R-:W-:Y:S05]  /*0eb0*/  BSYNC B0 ;  /* 0x0000000000007941 */ /* 0x000fea0003800000 */
.L_x_15328:
        /* <DEDUP_REMOVED lines=8> */
[C---:B0-----:R-:W-:Y:S01]  /*0f40*/  IMAD.WIDE.U32 R108, R134.reuse, 0x10, R108 ;  /* 0x00000010866c7825 */ /* 0x041fe200078e006c */
[----:B--2---:R-:W-:-:S03]  /*0f50*/  LEA R136, P3, R134, UR8, 0x5 ;  /* 0x0000000886887c11 */ /* 0x004fc6000f8628ff */
        /* <DEDUP_REMOVED lines=37> */
.L_x_15331:
[----:B------:R-:W-:Y:S05]  /*11b0*/  BSYNC B0 ;  /* 0x0000000000007941 */ /* 0x000fea0003800000 */
.L_x_15330:
        /* <DEDUP_REMOVED lines=47> */
.L_x_15333:
[----:B------:R-:W-:Y:S05]  /*14b0*/  BSYNC B0 ;  /* 0x0000000000007941 */ /* 0x000fea0003800000 */
.L_x_15332:
        /* <DEDUP_REMOVED lines=46> */
.L_x_15335:
[----:B------:R-:W-:Y:S05]  /*17a0*/  BSYNC B0 ;  /* 0x0000000000007941 */ /* 0x000fea0003800000 */
.L_x_15334:
[----:B------:R-:W-:Y:S01]  /*17b0*/  FADD.FTZ R134, RZ, R92 ;  /* 0x0000005cff867221 */ /* 0x000fe20000010000 */
        /* <DEDUP_REMOVED lines=12> */
[----:B0-2---:R-:W-:-:S05]  /*1880*/  FSEL R137, R134, RZ, P1 ;  /* 0x000000ff86897208 */ /* 0x005fca0000800000 */
        /* <DEDUP_REMOVED lines=41> */
[----:B0-----:R-:W-:Y:S02]  /*1b20*/  FADD.FTZ R139, R138, R133 ;  /* 0x000000858a8b7221 */ /* 0x001fe40000010000 */
[----:B------:R-:W0:Y:S03]  /*1b30*/  LDC R133, c[0x0][0x290] ;  /* 0x0000a400ff857b82 */ /* 0x000e260000000800 */
[----:B------:R-:W2:Y:S02]  /*1b40*/  SHFL.BFLY PT, R0, R139, 0x8, 0x1f ;  /* 0x0d001f008b007f89 */ /* 0x000ea400000e0000 */
[----:B--2---:R-:W-:-:S05]  /*1b50*/  FADD.FTZ R140, R139, R0 ;  /* 0x000000008b8c7221 */ /* 0x004fca0000010000 */
[----:B------:R-:W2:Y:S02]  /*1b60*/  SHFL.BFLY PT, R141, R140, 0x10, 0x1f ;  /* 0x0e001f008c8d7f89 */ /* 0x000ea400000e0000 */
[----:B--2---:R-:W-:-:S04]  /*1b70*/  FADD.FTZ R134, R140, R141 ;  /* 0x0000008d8c867221 */ /* 0x004fc80000010000 */
        /* <DEDUP_REMOVED lines=90> */
[----:B------:R0:W2:Y:S02]  /*2120*/  SHFL.BFLY PT, R141, R138, 0x10, 0x1f ;  /* 0x0e001f008a8d7f89 */ /* 0x0000a400000e0000 */
.L_x_15359:
[----:B------:R-:W-:Y:S01]  /*2130*/  FMUL.FTZ R0, R134, R134 ;  /* 0x0000008686007220 */ /* 0x000fe20000410000 */
[----:B------:R-:W-:Y:S01]  /*2140*/  ISETP.NE.AND P2, PT, R135, RZ, PT ;  /* 0x000000ff8700720c */ /* 0x000fe20003f45270 */
[----:B--2---:R-:W-:Y:S01]  /*2150*/  FADD.FTZ R140, R138, R141 ;  /* 0x0000008d8a8c7221 */ /* 0x004fe20000010000 */
[----:B------:R-:W2:Y:S01]  /*2160*/  @!P5 LDC.64 R136, c[0x0][0x250] ;  /* 0x00009400ff88db82 */ /* 0x000ea20000000a00 */
[----:B------:R-:W-:Y:S01]  /*2170*/  BSSY B0, `(.L_x_15337) ;  /* 0x000002c000007945 */ /* 0x000fe20003800000 */
[----:B------:R-:W-:Y:S01]  /*2180*/  FSEL R0, R0, RZ, P2 ;  /* 0x000000ff00007208 */ /* 0x000fe20001000000 */
[----:B------:R-:W-:-:S04]  /*2190*/  FFMA.FTZ R133, R140, R133, UR10 ;  /* 0x0000000a8c857e23 */ /* 0x000fc80008010085 */
[----:B------:R-:W-:Y:S01]  /*21a0*/  FADD.FTZ R0, R133, R0 ;  /* 0x0000000085007221 */ /* 0x000fe20000010000 */
[----:B0-----:R-:W0:Y:S01]  /*21b0*/  @!P5 LDC.64 R138, c[0x0][0x258] ;  /* 0x00009600ff8adb82 */ /* 0x001e220000000a00 */
[----:B------:R-:W-:-:S04]  /*21c0*/  FSEL R133, R134, RZ, !P2 ;  /* 0x000000ff86857208 */ /* 0x000fc80005000000 */
[----:B------:R-:W1:Y:S01]  /*21d0*/  MUFU.RSQ R0, R0 ;  /* 0x0000000000007308 */ /* 0x000e620000001400 */
[----:B--2---:R-:W-:-:S05]  /*21e0*/  @!P5 IMAD.WIDE R136, R3, 0x4, R136 ;  /* 0x000000040388d825 */ /* 0x004fca00078e0288 */
[----:B------:R2:W-:Y:S01]  /*21f0*/  @!P5 STG.E desc[UR4][R136.64], R134 ;  /* 0x000000868800d986 */ /* 0x0005e2000c101904 */
[----:B0-----:R-:W-:-:S05]  /*2200*/  @!P5 IMAD.WIDE R138, R3, 0x4, R138 ;  /* 0x00000004038ad825 */ /* 0x001fca00078e028a */
[----:B-1----:R2:W-:Y:S01]  /*2210*/  @!P5 STG.E desc[UR4][R138.64], R0 ;  /* 0x000000008a00d986 */ /* 0x0025e2000c101904 */
[----:B------:R-:W-:Y:S05]  /*2220*/  @!P1 BRA `(.L_x_15338) ;  /* 0x0000000000809947 */ /* 0x000fea0003800000 */
[----:B------:R-:W0:Y:S01]  /*2230*/  LDC.64 R140, c[0x0][0x2b8] ;  /* 0x0000ae00ff8c7b82 */ /* 0x000e220000000a00 */
[--C-:B--2---:R-:W-:Y:S01]  /*2240*/  FADD.FTZ R137, R92, -R133.reuse ;  /* 0x800000855c897221 */ /* 0x104fe20000010000 */
        /* <DEDUP_REMOVED lines=30> */
.L_x_15338:
[----:B------:R-:W-:Y:S05]  /*2430*/  BSYNC B0 ;  /* 0x0000000000007941 */ /* 0x000fea0003800000 */
.L_x_15337:
[----:B------:R-:W-:Y:S01]  /*2440*/  ISETP.GE.U32.AND P2, PT, R2, 0x40, PT ;  /* 0x000000400200780c */ /* 0x000fe20003f46070 */
[----:B------:R-:W-:-:S12]  /*2450*/  BSSY B0, `(.L_x_15339) ;  /* 0x0000022000007945 */ /* 0x000fd80003800000 */
[----:B------:R-:W-:Y:S05]  /*2460*/  @!P2 BRA `(.L_x_15340) ;  /* 0x000000000080a947 */ /* 0x000fea0003800000 */
[----:B0-----:R-:W0:Y:S01]  /*2470*/  LDC.64 R140, c[0x0][0x2b8] ;  /* 0x0000ae00ff8c7b82 */ /* 0x001e220000000a00 */
        /* <DEDUP_REMOVED lines=31> */
.L_x_15340:
[----:B------:R-:W-:Y:S05]  /*2670*/  BSYNC B0 ;  /* 0x0000000000007941 */ /* 0x000fea0003800000 */
.L_x_15339:
[----:B------:R-:W-:Y:S01]  /*2680*/  ISETP.GE.U32.AND P2, PT, R2, 0x60, PT ;  /* 0x000000600200780c */ /* 0x000fe20003f46070 */
[----:B------:R-:W-:-:S12]  /*2690*/  BSSY B0, `(.L_x_15341) ;  /* 0x0000022000007945 */ /* 0x000fd80003800000 */
[----:B------:R-:W-:Y:S05]  /*26a0*/  @!P2 BRA `(.L_x_15342) ;  /* 0x000000000080a947 */ /* 0x000fea0003800000 */
[----:B01----:R-:W0:Y:S01]  /*26b0*/  LDC.64 R140, c[0x0][0x2b8] ;  /* 0x0000ae00ff8c7b82 */ /* 0x003e220000000a00 */
        /* <DEDUP_REMOVED lines=31> */
.L_x_15342:
[----:B------:R-:W-:Y:S05]  /*28b0*/  BSYNC B0 ;  /* 0x0000000000007941 */ /* 0x000fea0003800000 */
.L_x_15341:
        /* <DEDUP_REMOVED lines=35> */
.L_x_15344:
[----:B------:R-:W-:Y:S05]  /*2af0*/  BSYNC B0 ;  /* 0x0000000000007941 */ /* 0x000fea0003800000 */
.L_x_15343:
        /* <DEDUP_REMOVED lines=34> */
.L_x_15346:
[----:B------:R-:W-:Y:S05]  /*2d20*/  BSYNC B0 ;  /* 0x0000000000007941 */ /* 0x000fea0003800000 */
.L_x_15345:
[----:B0-----:R-:W0:Y:S02]  /*2d30*/  LDC.64 R132, c[0x0][0x210] ;  /* 0x00008400ff847b82 */ /* 0x001e240000000a00 */
[----:B0-----:R-:W-:-:S04]  /*2d40*/  LEA R3, R132, R3, 0x2 ;  /* 0x0000000384037211 */ /* 0x001fc800078e10ff */
[----:B------:R-:W-:-:S13]  /*2d50*/  ISETP.GE.AND P2, PT, R3, R133, PT ;  /* 0x000000850300720c */ /* 0x000fda0003f46270 */
[----:B------:R-:W-:Y:S05]  /*2d60*/  @!P2 BRA `(.L_x_15347) ;  /* 0xffffffd800a8a947 */ /* 0x000fea000383ffff */
[----:B------:R-:W-:Y:S05]  /*2d70*/  EXIT ;  /* 0x000000000000794d */ /* 0x000fea0003800000 */
.L_x_15336:
[----:B------:R-:W-:Y:S01]  /*2d80*/  HFMA2.MMA R144, -RZ, RZ, 0, 5.9604644775390625e-08 ;  /* 0x00000001ff907435 */ /* 0x000fe200000001ff */
[----:B------:R-:W-:Y:S01]  /*2d90*/  BSSY B0, `(.L_x_15348) ;  /* 0x0000007000007945 */ /* 0x000fe20003800000 */
[----:B------:R-:W-:Y:S02]  /*2da0*/  MOV R143, R137 ;  /* 0x00000089008f7202 */ /* 0x000fe40000000f00 */
[----:B------:R-:W-:Y:S02]  /*2db0*/  MOV R145, 0x1f ;  /* 0x0000001f00917802 */ /* 0x000fe40000000f00 */
[----:B------:R-:W-:-:S07]  /*2dc0*/  MOV R142, 0xffffffff ;  /* 0xffffffff008e7802 */ /* 0x000fce0000000f00 */
[----:B-1-345:R-:W-:Y:S05]  /*2dd0*/  WARPSYNC.COLLECTIVE R142, `(.L_x_15349) ;  /* 0x000000008e087348 */ /* 0x03afea0003c00000 */
[----:B------:R0:W2:Y:S02]  /*2de0*/  SHFL.BFLY P6, R141, R143, R144, R145 ;  /* 0x0c0000908f8d7389 */ /* 0x0000a400000c0091 */
[----:B012345:R-:W-:Y:S01]  /*2df0*/  ENDCOLLECTIVE ;  /* 0x000000000000791b */ /* 0x03ffe20003800000 */
.L_x_15349:
[----:B------:R-:W-:Y:S05]  /*2e00*/  BSYNC B0 ;  /* 0x0000000000007941 */ /* 0x000fea0003800000 */
.L_x_15348:
        /* <DEDUP_REMOVED lines=9> */
.L_x_15350:
[----:B------:R-:W-:Y:S01]  /*2ea0*/  HFMA2.MMA R144, -RZ, RZ, 0, 2.384185791015625e-07 ;  /* 0x00000004ff907435 */ /* 0x000fe200000001ff */
[----:B------:R-:W-:-:S05]  /*2eb0*/  MOV R133, R141 ;  /* 0x0000008d00857202 */ /* 0x000fca0000000f00 */
[----:B------:R-:W-:-:S05]  /*2ec0*/  FADD.FTZ R138, R136, R133 ;  /* 0x00000085888a7221 */ /* 0x000fca0000010000 */
[----:B------:R-:W-:-:S07]  /*2ed0*/  MOV R143, R138 ;  /* 0x0000008a008f7202 */ /* 0x000fce0000000f00 */
[----:B------:R-:W-:Y:S05]  /*2ee0*/  WARPSYNC.COLLECTIVE R142, `(.L_x_15351) ;  /* 0x000000008e087348 */ /* 0x000fea0003c00000 */
[----:B------:R0:W1:Y:S02]  /*2ef0*/  SHFL.BFLY P6, R141, R143, R144, R145 ;  /* 0x0c0000908f8d7389 */ /* 0x00006400000c0091 */
[----:B01----:R-:W-:Y:S01]  /*2f00*/  ENDCOLLECTIVE ;  /* 0x000000000000791b */ /* 0x003fe20003800000 */
.L_x_15351:
        /* <DEDUP_REMOVED lines=8> */
.L_x_15352:
[----:B------:R-:W-:Y:S01]  /*2f90*/  HFMA2.MMA R144, -RZ, RZ, 0, 9.5367431640625e-07 ;  /* 0x00000010ff907435 */ /* 0x000fe200000001ff */
[----:B------:R-:W-:-:S05]  /*2fa0*/  MOV R0, R141 ;  /* 0x0000008d00007202 */ /* 0x000fca0000000f00 */
[----:B------:R-:W-:-:S05]  /*2fb0*/  FADD.FTZ R140, R139, R0 ;  /* 0x000000008b8c7221 */ /* 0x000fca0000010000 */
[----:B------:R-:W-:-:S07]  /*2fc0*/  MOV R143, R140 ;  /* 0x0000008c008f7202 */ /* 0x000fce0000000f00 */
[----:B------:R-:W-:Y:S05]  /*2fd0*/  WARPSYNC.COLLECTIVE R142, `(.L_x_15353) ;  /* 0x000000008e087348 */ /* 0x000fea0003c00000 */
[----:B------:R0:W1:Y:S02]  /*2fe0*/  SHFL.BFLY P6, R141, R143, R144, R145 ;  /* 0x0c0000908f8d7389 */ /* 0x00006400000c0091 */
[----:B01----:R-:W-:Y:S01]  /*2ff0*/  ENDCOLLECTIVE ;  /* 0x000000000000791b */ /* 0x003fe20003800000 */
.L_x_15353:
[----:B------:R-:W-:Y:S01]  /*3000*/  HFMA2.MMA R144, -RZ, RZ, 0, 5.9604644775390625e-08 ;  /* 0x00000001ff907435 */ /* 0x000fe200000001ff */
[----:B------:R-:W-:Y:S01]  /*3010*/  FADD.FTZ R134, R140, R141 ;  /* 0x0000008d8c867221 */ /* 0x000fe20000010000 */
[----:B------:R-:W-:-:S03]  /*3020*/  ISETP.GT.U32.AND P6, PT, R2, 0x3f, PT ;  /* 0x0000003f0200780c */ /* 0x000fc60003fc4070 */
        /* <DEDUP_REMOVED lines=86> */
.L_x_15354:
[----:B------:R-:W-:Y:S01]  /*3590*/  HFMA2.MMA R144, -RZ, RZ, 0, 1.1920928955078125e-07 ;  /* 0x00000002ff907435 */ /* 0x000fe200000001ff */
[----:B------:R-:W-:-:S05]  /*35a0*/  MOV R137, R141 ;  /* 0x0000008d00897202 */ /* 0x000fca0000000f00 */
[----:B------:R-:W-:-:S05]  /*35b0*/  FADD.FTZ R137, R0, R137 ;  /* 0x0000008900897221 */ /* 0x000fca0000010000 */
[----:B------:R-:W-:-:S07]  /*35c0*/  MOV R143, R137 ;  /* 0x00000089008f7202 */ /* 0x000fce0000000f00 */
[----:B------:R-:W-:Y:S05]  /*35d0*/  WARPSYNC.COLLECTIVE R142, `(.L_x_15355) ;  /* 0x000000008e087348 */ /* 0x000fea0003c00000 */
[----:B------:R0:W1:Y:S02]  /*35e0*/  SHFL.BFLY P6, R141, R143, R144, R145 ;  /* 0x0c0000908f8d7389 */ /* 0x00006400000c0091 */
[----:B01----:R-:W-:Y:S01]  /*35f0*/  ENDCOLLECTIVE ;  /* 0x000000000000791b */ /* 0x003fe20003800000 */
.L_x_15355:
[----:B------:R-:W-:Y:S01]  /*3600*/  HFMA2.MMA R144, -RZ, RZ, 0, 2.384185791015625e-07 ;  /* 0x00000004ff907435 */ /* 0x000fe200000001ff */
[----:B------:R-:W-:-:S05]  /*3610*/  MOV R136, R141 ;  /* 0x0000008d00887202 */ /* 0x000fca0000000f00 */
[----:B------:R-:W-:-:S05]  /*3620*/  FADD.FTZ R136, R137, R136 ;  /* 0x0000008889887221 */ /* 0x000fca0000010000 */
[----:B------:R-:W-:-:S07]  /*3630*/  MOV R143, R136 ;  /* 0x00000088008f7202 */ /* 0x000fce0000000f00 */
[----:B------:R-:W-:Y:S05]  /*3640*/  WARPSYNC.COLLECTIVE R142, `(.L_x_15356) ;  /* 0x000000008e087348 */ /* 0x000fea0003c00000 */
[----:B------:R0:W1:Y:S02]  /*3650*/  SHFL.BFLY P6, R141, R143, R144, R145 ;  /* 0x0c0000908f8d7389 */ /* 0x00006400000c0091 */
[----:B01----:R-:W-:Y:S01]  /*3660*/  ENDCOLLECTIVE ;  /* 0x000000000000791b */ /* 0x003fe20003800000 */
.L_x_15356:
[----:B------:R-:W-:Y:S01]  /*3670*/  HFMA2.MMA R144, -RZ, RZ, 0, 4.76837158203125e-07 ;  /* 0x00000008ff907435 */ /* 0x000fe200000001ff */
[----:B------:R-:W-:-:S05]  /*3680*/  MOV R139, R141 ;  /* 0x0000008d008b7202 */ /* 0x000fca0000000f00 */
[----:B------:R-:W-:-:S05]  /*3690*/  FADD.FTZ R139, R136, R139 ;  /* 0x0000008b888b7221 */ /* 0x000fca0000010000 */
[----:B------:R-:W-:-:S07]  /*36a0*/  MOV R143, R139 ;  /* 0x0000008b008f7202 */ /* 0x000fce0000000f00 */
[----:B------:R-:W-:Y:S05]  /*36b0*/  WARPSYNC.COLLECTIVE R142, `(.L_x_15357) ;  /* 0x000000008e087348 */ /* 0x000fea0003c00000 */
[----:B------:R0:W1:Y:S02]  /*36c0*/  SHFL.BFLY P6, R141, R143, R144, R145 ;  /* 0x0c0000908f8d7389 */ /* 0x00006400000c0091 */
[----:B01----:R-:W-:Y:S01]  /*36d0*/  ENDCOLLECTIVE ;  /* 0x000000000000791b */ /* 0x003fe20003800000 */
.L_x_15357:
[----:B------:R-:W-:Y:S01]  /*36e0*/  HFMA2.MMA R144, -RZ, RZ, 0, 9.5367431640625e-07 ;  /* 0x00000010ff907435 */ /* 0x000fe200000001ff */
[----:B------:R-:W-:-:S05]  /*36f0*/  MOV R138, R141 ;  /* 0x0000008d008a7202 */ /* 0x000fca0000000f00 */
[----:B------:R-:W-:-:S05]  /*3700*/  FADD.FTZ R138, R139, R138 ;  /* 0x0000008a8b8a7221 */ /* 0x000fca0000010000 */
[----:B------:R-:W-:-:S07]  /*3710*/  MOV R143, R138 ;  /* 0x0000008a008f7202 */ /* 0x000fce0000000f00 */
[----:B------:R-:W-:Y:S05]  /*3720*/  WARPSYNC.COLLECTIVE R142, `(.L_x_15358) ;  /* 0x000000008e087348 */ /* 0x000fea0003c00000 */
[----:B------:R0:W1:Y:S02]  /*3730*/  SHFL.BFLY P6, R141, R143, R144, R145 ;  /* 0x0c0000908f8d7389 */ /* 0x00006400000c0091 */
[----:B01----:R-:W-:Y:S01]  /*3740*/  ENDCOLLECTIVE ;  /* 0x000000000000791b */ /* 0x003fe20003800000 */
.L_x_15358:
[----:B------:R-:W-:Y:S05]  /*3750*/  BRA `(.L_x_15359) ;  /* 0xffffffe800747947 */ /* 0x000fea000383ffff */
.L_x_15360:
        /* <DEDUP_REMOVED lines=10> */
.L_x_37430:


//--------------------- .text._ZN10layer_norm13ln_fwd_kernelINS_13Kernel_traitsIf13__nv_bfloat16fS2_fjLj1280ELj1ELj4ELj1ELj16ENS_18Kernel_traits_baseILj1280EfS2_fS2_fjLj128EEEEELb0ELb0ELb0ELb1EEEvNS_9FwdParamsE --------------------------
	.section	.text._ZN10layer_norm13ln_fwd_kernelINS_13Kernel_traitsIf13__nv_bfloat16fS2_fjLj1280ELj1ELj4ELj1ELj16ENS_18Kernel_traits_baseILj1280EfS2_fS2_fjLj128EEEEELb0ELb0ELb0ELb1EEEvNS_9FwdParamsE,"ax",@progbits
	.align	128
        .global         _ZN10layer_norm13ln_fwd_kernelINS_13Kernel_traitsIf13__nv_bfloat16fS2_fjLj1280ELj1ELj4ELj1ELj16ENS_18Kernel_traits_baseILj1280EfS2_fS2_fjLj128EEEEELb0ELb0ELb0ELb1EEEvNS_9FwdParamsE
        .type           _ZN10layer_norm13ln_fwd_kernelINS_13Kernel_traitsIf13__nv_bfloat16fS2_fjLj1280ELj1ELj4ELj1ELj16ENS_18Kernel_traits_baseILj1280EfS2_fS2_fjLj128EEEEELb0ELb0ELb0ELb1EEEvNS_9FwdParamsE,@function
        .size           _ZN10layer_norm13ln_fwd_kernelINS_13Kernel_traitsIf13__nv_bfloat16fS2_fjLj1280ELj1ELj4ELj1ELj16ENS_18Kernel_traits_baseILj1280EfS2_fS2_fjLj128EEEEELb0ELb0ELb0ELb1EEEvNS_9FwdParamsE,(.L_x_37431 - _ZN10layer_norm13ln_fwd_kernelINS_13Kernel_traitsIf13__nv_bfloat16fS2_fjLj1280ELj1ELj4ELj1ELj16ENS_18Kernel_traits_baseILj1280EfS2_fS2_fjLj128EEEEELb0ELb0ELb0ELb1EEEvNS_9FwdParamsE)
        .other          _ZN10layer_norm13ln_fwd_kernelINS_13Kernel_traitsIf13__nv_bfloat16fS2_fjLj1280ELj1ELj4ELj1ELj16ENS_18Kernel_traits_baseILj1280EfS2_fS2_fjLj128EEEEELb0ELb0ELb0ELb1EEEvNS_9FwdParamsE,@"STO_CUDA_ENTRY STV_DEFAULT"
_ZN10layer_norm13ln_fwd_kernelINS_13Kernel_traitsIf13__nv_bfloat16fS2_fjLj1280ELj1ELj4ELj1ELj16ENS_18Kernel_traits_baseILj1280EfS2_fS2_fjLj128EEEEELb0ELb0ELb0ELb1EEEvNS_9FwdParamsE:
.text._ZN10layer_norm13ln_fwd_kernelINS_13Kernel_traitsIf13__nv_bfloat16fS2_fjLj1280ELj1ELj4ELj1ELj16ENS_18Kernel_traits_baseILj1280EfS2_fS2_fjLj128EEEEELb0ELb0ELb0ELb1EEEvNS_9FwdParamsE:
        /* <DEDUP_REMOVED lines=27> */
[----:B0-----:R-:W-:-:S04]  /*01b0*/  SHF.L.U32 R0, R2, 0x5, RZ ;  /* 0x0000000502007819 */ /* 0x001fc800000006ff */
[----:B------:R-:W-:Y:S02]  /*01c0*/  LOP3.LUT R3, R0, 0x3e0, RZ, 0xc0, !PT ;  /* 0x000003e000037812 */ /* 0x000fe400078ec0ff */
[----:B------:R-:W-:Y:S02]  /*01d0*/  SHF.R.U32.HI R0, RZ, 0x5, R2 ;  /* 0x00000005ff007819 */ /* 0x000fe40000011602 */
[C---:B------:R-:W-:Y:S02]  /*01e0*/  IADD3 R4, P2, R3.reuse, UR4, RZ ;  /* 0x0000000403047c10 */ /* 0x040fe4000ff5e0ff */
[----:B------:R-:W-:Y:S01]  /*01f0*/  IADD3 R2, P1, R3, UR6, RZ ;  /* 0x0000000603027c10 */ /* 0x000fe2000ff3e0ff */
[----:B------:R-:W-:Y:S01]  /*0200*/  ULDC UR6, c[0x0][0x214] ;  /* 0x0000850000067ab9 */ /* 0x000fe20000000800 */
[----:B------:R-:W-:Y:S01]  /*0210*/  IADD3.X R5, RZ, UR5, RZ, P2, !PT ;  /* 0x00000005ff057c10 */ /* 0x000fe200097fe4ff */
[----:B------:R-:W-:Y:S01]  /*0220*/  ULDC.64 UR4, c[0x0][0x208] ;  /* 0x0000820000047ab9 */ /* 0x000fe20000000a00 */
[----:B------:R-:W-:-:S03]  /*0230*/  IADD3.X R3, RZ, UR7, RZ, P1, !PT ;  /* 0x00000007ff037c10 */ /* 0x000fc60008ffe4ff */
[----:B------:R0:W5:Y:S04]  /*0240*/  @P0 LDG.E.128 R92, desc[UR4][R4.64] ;  /* 0x00000004045c0981 */ /* 0x000168000c1e1d00 */
[----:B------:R0:W5:Y:S01]  /*0250*/  @P0 LDG.E.128 R88, desc[UR4][R4.64+0x10] ;  /* 0x0000100404580981 */ /* 0x000162000c1e1d00 */
[----:B-1----:R-:W-:-:S03]  /*0260*/  LEA R133, R133, R0, 0x2 ;  /* 0x0000000085857211 */ /* 0x002fc600078e10ff */
[----:B------:R0:W5:Y:S01]  /*0270*/  @P0 LDG.E.128 R84, desc[UR4][R4.64+0x400] ;  /* 0x0004000404540981 */ /* 0x000162000c1e1d00 */
[----:B------:R-:W-:-:S03]  /*0280*/  ISETP.GE.AND P1, PT, R133, UR6, PT ;  /* 0x0000000685007c0c */ /* 0x000fc6000bf26270 */
        /* <DEDUP_REMOVED lines=21> */
[----:B------:R-:W-:-:S02]  /*03e0*/  ULDC.U8 UR6, c[0x0][0x2a0] ;  /* 0x0000a80000067ab9 */ /* 0x000fc40000000000 */
[----:B------:R-:W-:Y:S01]  /*03f0*/  ISETP.NE.AND P3, PT, RZ, UR6, PT ;  /* 0x00000006ff007c0c */ /* 0x000fe2000bf65270 */
[----:B------:R-:W-:Y:S01]  /*0400*/  ULDC UR6, c[0x0][0x218] ;  /* 0x0000860000067ab9 */ /* 0x000fe20000000800 */
[----:B------:R-:W-:Y:S01]  /*0410*/  ISETP.NE.AND.EX P0, PT, RZ, UR7, PT, P0 ;  /* 0x00000007ff007c0c */ /* 0x000fe2000bf05300 */
[----:B------:R-:W-:-:S12]  /*0420*/  ULDC UR7, c[0x0][0x2d8] ;  /* 0x0000b60000077ab9 */ /* 0x000fd80000000800 */
.L_x_15362:
[----:B-1----:R-:W1:Y:S01]  /*0430*/  S2R R2, SR_TID.X ;  /* 0x0000000000027919 */ /* 0x002e620000002100 */
[----:B------:R-:W-:Y:S01]  /*0440*/  ISETP.NE.U32.AND P1, PT, RZ, UR8, PT ;  /* 0x00000008ff007c0c */ /* 0x000fe2000bf25070 */
[----:B0-2---:R-:W0:Y:S01]  /*0450*/  @P0 LDC.64 R4, c[0x0][0x270] ;  /* 0x00009c00ff040b82 */ /* 0x005e220000000a00 */
[----:B------:R-:W-:Y:S02]  /*0460*/  IMAD R0, R133, UR6, RZ ;  /* 0x0000000685007c24 */ /* 0x000fe4000f8e02ff */
[----:B------:R-:W-:-:S03]  /*0470*/  ISETP.NE.AND.EX P1, PT, RZ, UR9, PT, P1 ;  /* 0x00000009ff007c0c */ /* 0x000fc6000bf25310 */
[----:B------:R-:W-:Y:S02]  /*0480*/  SHF.R.S32.HI R3, RZ, 0x1f, R0 ;  /* 0x0000001fff037819 */ /* 0x000fe40000011400 */
[----:B------:R-:W2:Y:S02]  /*0490*/  LDC.64 R104, c[0x0][0x220] ;  /* 0x00008800ff687b82 */ /* 0x000ea40000000a00 */
[----:B------:R-:W-:-:S06]  /*04a0*/  LEA.HI R3, R3, R0, RZ, 0x3 ;  /* 0x0000000003037211 */ /* 0x000fcc00078f18ff */
[----:B------:R-:W3:Y:S01]  /*04b0*/  @P1 LDC.64 R96, c[0x0][0x230] ;  /* 0x00008c00ff601b82 */ /* 0x000ee20000000a00 */
[----:B0-----:R-:W-:Y:S01]  /*04c0*/  @P0 IMAD.WIDE R4, R133, 0x2, R4 ;  /* 0x0000000285040825 */ /* 0x001fe200078e0204 */
[----:B------:R-:W-:Y:S01]  /*04d0*/  HFMA2.MMA R111, -RZ, RZ, 1.875, 0 ;  /* 0x3f800000ff6f7435 */ /* 0x000fe200000001ff */
[----:B------:R-:W-:-:S05]  /*04e0*/  ISETP.NE.U32.AND P2, PT, RZ, UR8, PT ;  /* 0x00000008ff007c0c */ /* 0x000fca000bf45070 */
[----:B------:R-:W0:Y:S01]  /*04f0*/  @P1 LDC.64 R98, c[0x0][0x230] ;  /* 0x00008c00ff621b82 */ /* 0x000e220000000a00 */
[----:B-1----:R-:W-:Y:S01]  /*0500*/  LOP3.LUT R0, R2, 0x1f, RZ, 0xc0, !PT ;  /* 0x0000001f02007812 */ /* 0x002fe200078ec0ff */
[----:B------:R-:W4:Y:S03]  /*0510*/  @P0 LDG.E.U16 R4, desc[UR4][R4.64] ;  /* 0x0000000404040981 */ /* 0x000f26000c1e1500 */
[----:B------:R-:W-:-:S03]  /*0520*/  LEA.HI.SX32 R137, R3, R0, 0x1d ;  /* 0x0000000003897211 */ /* 0x000fc600078feaff */
[----:B------:R-:W1:Y:S02]  /*0530*/  LDC.64 R2, c[0x0][0x238] ;  /* 0x00008e00ff027b82 */ /* 0x000e640000000a00 */
[----:B--2---:R-:W-:-:S05]  /*0540*/  IMAD.WIDE.U32 R6, R137, 0x10, R104 ;  /* 0x0000001089067825 */ /* 0x004fca00078e0068 */
[----:B------:R-:W2:Y:S01]  /*0550*/  LDG.E.128 R112, desc[UR4][R6.64] ;  /* 0x0000000406707981 */ /* 0x000ea2000c1e1d00 */
[----:B---3--:R-:W-:-:S05]  /*0560*/  @P1 IMAD.WIDE.U32 R96, R137, 0x20, R96 ;  /* 0x0000002089601825 */ /* 0x008fca00078e0060 */
[----:B------:R-:W3:Y:S04]  /*0570*/  @P1 LDG.E.128 R12, desc[UR4][R96.64] ;  /* 0x00000004600c1981 */ /* 0x000ee8000c1e1d00 */
[----:B------:R1:W3:Y:S01]  /*0580*/  @P1 LDG.E.128 R8, desc[UR4][R96.64+0x10] ;  /* 0x0000100460081981 */ /* 0x0002e2000c1e1d00 */
[----:B------:R-:W-:Y:S02]  /*0590*/  ISETP.NE.AND.EX P2, PT, RZ, UR9, PT, P2 ;  /* 0x00000009ff007c0c */ /* 0x000fe4000bf45320 */
[C---:B------:R-:W-:Y:S01]  /*05a0*/  IADD3 R132, R137.reuse, 0x20, RZ ;  /* 0x0000002089847810 */ /* 0x040fe20007ffe0ff */
[----:B-1----:R-:W-:-:S04]  /*05b0*/  IMAD.WIDE.U32 R96, R137, 0x20, R2 ;  /* 0x0000002089607825 */ /* 0x002fc800078e0002 */
[----:B0-----:R-:W-:Y:S01]  /*05c0*/  @P1 IMAD.WIDE.U32 R98, R132, 0x20, R98 ;  /* 0x0000002084621825 */ /* 0x001fe200078e0062 */
[----:B----4-:R-:W-:Y:S02]  /*05d0*/  @P0 SHF.L.U32 R111, R4, 0x10, RZ ;  /* 0x00000010046f0819 */ /* 0x010fe400000006ff */
[----:B--2---:R-:W-:Y:S02]  /*05e0*/  PRMT R100, R112, 0x7632, R100 ;  /* 0x0000763270647816 */ /* 0x004fe40000000064 */
        /* <DEDUP_REMOVED lines=19> */
[----:B---3--:R-:W-:Y:S01]  /*0720*/  @P2 FADD.FTZ R128, R12, R128 ;  /* 0x000000800c802221 */ /* 0x008fe20000010000 */
[----:B------:R-:W-:Y:S01]  /*0730*/  @P2 FADD.FTZ R130, R14, R130 ;  /* 0x000000820e822221 */ /* 0x000fe20000010000 */
[----:B------:R-:W-:Y:S01]  /*0740*/  @P2 FADD.FTZ R120, R8, R120 ;  /* 0x0000007808782221 */ /* 0x000fe20000010000 */
[----:B------:R-:W-:Y:S01]  /*0750*/  @P2 FADD.FTZ R122, R10, R122 ;  /* 0x0000007a0a7a2221 */ /* 0x000fe20000010000 */
[----:B------:R-:W-:Y:S01]  /*0760*/  @P2 FADD.FTZ R129, R13, R129 ;  /* 0x000000810d812221 */ /* 0x000fe20000010000 */
[----:B------:R-:W-:Y:S01]  /*0770*/  @P2 FADD.FTZ R131, R15, R131 ;  /* 0x000000830f832221 */ /* 0x000fe20000010000 */
[----:B------:R-:W-:Y:S01]  /*0780*/  @P2 FADD.FTZ R121, R9, R121 ;  /* 0x0000007909792221 */ /* 0x000fe20000010000 */
[----:B------:R-:W-:Y:S01]  /*0790*/  @P2 FADD.FTZ R123, R11, R123 ;  /* 0x0000007b0b7b2221 */ /* 0x000fe20000010000 */
[----:B------:R-:W-:Y:S01]  /*07a0*/  IMAD.WIDE.U32 R4, R132, 0x10, R104 ;  /* 0x0000001084047825 */ /* 0x000fe200078e0068 */
[----:B------:R-:W-:Y:S01]  /*07b0*/  MOV R140, R12 ;  /* 0x0000000c008c7202 */ /* 0x000fe20000000f00 */
[----:B------:R-:W-:Y:S01]  /*07c0*/  STG.E.128 desc[UR4][R96.64], R128 ;  /* 0x0000008060007986 */ /* 0x000fe2000c101d04 */
[----:B------:R-:W-:Y:S01]  /*07d0*/  MOV R141, R13 ;  /* 0x0000000d008d7202 */ /* 0x000fe20000000f00 */
[----:B------:R-:W0:Y:S02]  /*07e0*/  @P1 LDC.64 R100, c[0x0][0x230] ;  /* 0x00008c00ff641b82 */ /* 0x000e240000000a00 */
[----:B------:R1:W-:Y:S04]  /*07f0*/  STG.E.128 desc[UR4][R96.64+0x10], R120 ;  /* 0x0000107860007986 */ /* 0x0003e8000c101d04 */
[----:B------:R-:W2:Y:S01]  /*0800*/  LDG.E.128 R4, desc[UR4][R4.64] ;  /* 0x0000000404047981 */ /* 0x000ea2000c1e1d00 */
[----:B------:R-:W-:-:S02]  /*0810*/  MOV R142, R14 ;  /* 0x0000000e008e7202 */ /* 0x000fc40000000f00 */
[----:B------:R-:W-:Y:S02]  /*0820*/  MOV R143, R15 ;  /* 0x0000000f008f7202 */ /* 0x000fe40000000f00 */
[----:B------:R-:W-:Y:S02]  /*0830*/  MOV R144, R8 ;  /* 0x0000000800907202 */ /* 0x000fe40000000f00 */
[----:B------:R-:W-:Y:S02]  /*0840*/  MOV R145, R9 ;  /* 0x0000000900917202 */ /* 0x000fe40000000f00 */
[----:B------:R-:W-:Y:S01]  /*0850*/  MOV R146, R10 ;  /* 0x0000000a00927202 */ /* 0x000fe20000000f00 */
[----:B------:R-:W3:Y:S01]  /*0860*/  @P1 LDG.E.128 R140, desc[UR4][R98.64] ;  /* 0x00000004628c1981 */ /* 0x000ee2000c1e1d00 */
[----:B------:R-:W-:-:S06]  /*0870*/  MOV R147, R11 ;  /* 0x0000000b00937202 */ /* 0x000fcc0000000f00 */
[----:B------:R4:W3:Y:S01]  /*0880*/  @P1 LDG.E.128 R144, desc[UR4][R98.64+0x10] ;  /* 0x0000100462901981 */ /* 0x0008e2000c1e1d00 */
[----:B------:R-:W-:Y:S01]  /*0890*/  IADD3 R135, R137, 0x40, RZ ;  /* 0x0000004089877810 */ /* 0x000fe20007ffe0ff */
[----:B-1----:R-:W-:Y:S01]  /*08a0*/  IMAD.WIDE.U32 R96, R132, 0x20, R2 ;  /* 0x0000002084607825 */ /* 0x002fe200078e0002 */
[C---:B--2---:R-:W-:Y:S02]  /*08b0*/  PRMT R103, R5.reuse, 0x7632, R103 ;  /* 0x0000763205677816 */ /* 0x044fe40000000067 */
        /* <DEDUP_REMOVED lines=9> */
[----:B----4-:R-:W-:-:S02]  /*0950*/  SHF.L.U32 R98, R5, 0x10, RZ ;  /* 0x0000001005627819 */ /* 0x010fc400000006ff */
        /* <DEDUP_REMOVED lines=20> */
[----:B------:R-:W1:Y:S01]  /*0aa0*/  LDG.E.128 R4, desc[UR4][R4.64] ;  /* 0x0000000404047981 */ /* 0x000e62000c1e1d00 */
[----:B0-----:R-:W-:Y:S01]  /*0ab0*/  @P1 IMAD.WIDE.U32 R98, R135, 0x20, R100 ;  /* 0x0000002087621825 */ /* 0x001fe200078e0064 */
[----:B------:R-:W-:Y:S01]  /*0ac0*/  @P1 MOV R12, R140 ;  /* 0x0000008c000c1202 */ /* 0x000fe20000000f00 */
[----:B------:R-:W0:Y:S01]  /*0ad0*/  @P1 LDC.64 R100, c[0x0][0x230] ;  /* 0x00008c00ff641b82 */ /* 0x000e220000000a00 */
[----:B------:R-:W-:-:S02]  /*0ae0*/  @P1 MOV R13, R141 ;  /* 0x0000008d000d1202 */ /* 0x000fc40000000f00 */
[----:B------:R-:W-:Y:S02]  /*0af0*/  @P1 MOV R14, R142 ;  /* 0x0000008e000e1202 */ /* 0x000fe40000000f00 */
[----:B------:R-:W-:Y:S02]  /*0b00*/  @P1 MOV R15, R143 ;  /* 0x0000008f000f1202 */ /* 0x000fe40000000f00 */
[----:B------:R-:W-:Y:S01]  /*0b10*/  @P1 MOV R8, R144 ;  /* 0x0000009000081202 */ /* 0x000fe20000000f00 */
[----:B------:R-:W2:Y:S01]  /*0b20*/  @P1 LDG.E.128 R140, desc[UR4][R98.64] ;  /* 0x00000004628c1981 */ /* 0x000ea2000c1e1d00 */
[----:B------:R-:W-:Y:S02]  /*0b30*/  @P1 MOV R9, R145 ;  /* 0x0000009100091202 */ /* 0x000fe40000000f00 */
[----:B------:R-:W-:Y:S02]  /*0b40*/  @P1 MOV R10, R146 ;  /* 0x00000092000a1202 */ /* 0x000fe40000000f00 */
[----:B------:R-:W-:-:S02]  /*0b50*/  @P1 MOV R11, R147 ;  /* 0x00000093000b1202 */ /* 0x000fc40000000f00 */
[----:B------:R3:W4:Y:S01]  /*0b60*/  @P1 LDG.E.128 R144, desc[UR4][R98.64+0x10] ;  /* 0x0000100462901981 */ /* 0x000722000c1e1d00 */
[----:B------:R-:W-:Y:S01]  /*0b70*/  IADD3 R134, R137, 0x60, RZ ;  /* 0x0000006089867810 */ /* 0x000fe20007ffe0ff */
[----:B------:R-:W-:-:S04]  /*0b80*/  IMAD.WIDE.U32 R102, R135, 0x20, R2 ;  /* 0x0000002087667825 */ /* 0x000fc800078e0002 */
[----:B0-----:R-:W-:Y:S01]  /*0b90*/  @P1 IMAD.WIDE.U32 R100, R134, 0x20, R100 ;  /* 0x0000002086641825 */ /* 0x001fe200078e0064 */
[C---:B-1----:R-:W-:Y:S02]  /*0ba0*/  PRMT R97, R5.reuse, 0x7632, R97 ;  /* 0x0000763205617816 */ /* 0x042fe40000000061 */
[----:B------:R-:W-:Y:S02]  /*0bb0*/  SHF.L.U32 R114, R5, 0x10, RZ ;  /* 0x0000001005727819 */ /* 0x000fe400000006ff */
[----:B------:R-:W-:Y:S02]  /*0bc0*/  PRMT R96, R4, 0x7632, R96 ;  /* 0x0000763204607816 */ /* 0x000fe40000000060 */
[----:B------:R-:W-:Y:S02]  /*0bd0*/  PRMT R5, R6, 0x7632, R5 ;  /* 0x0000763206057816 */ /* 0x000fe40000000005 */
[----:B------:R-:W-:Y:S02]  /*0be0*/  PRMT R107, R7, 0x7632, R107 ;  /* 0x00007632076b7816 */ /* 0x000fe4000000006b */
[----:B------:R-:W-:-:S02]  /*0bf0*/  SHF.L.U32 R4, R4, 0x10, RZ ;  /* 0x0000001004047819 */ /* 0x000fc400000006ff */
[----:B------:R-:W-:Y:S02]  /*0c00*/  SHF.L.U32 R6, R6, 0x10, RZ ;  /* 0x0000001006067819 */ /* 0x000fe400000006ff */
[----:B------:R-:W-:Y:S02]  /*0c10*/  SHF.L.U32 R108, R7, 0x10, RZ ;  /* 0x00000010076c7819 */ /* 0x000fe400000006ff */
[----:B------:R-:W-:Y:S02]  /*0c20*/  SHF.L.U32 R96, R96, 0x10, RZ ;  /* 0x0000001060607819 */ /* 0x000fe400000006ff */
[----:B---3--:R-:W-:Y:S02]  /*0c30*/  SHF.L.U32 R98, R97, 0x10, RZ ;  /* 0x0000001061627819 */ /* 0x008fe400000006ff */
        /* <DEDUP_REMOVED lines=35> */
[----:B------:R-:W-:Y:S01]  /*0e70*/  IMAD.WIDE.U32 R104, R136, 0x10, R104 ;  /* 0x0000001088687825 */ /* 0x000fe200078e0068 */
        /* <DEDUP_REMOVED lines=28> */
[----:B0-----:R-:W-:Y:S01]  /*1040*/  @P1 IMAD.WIDE.U32 R138, R136, 0x20, R106 ;  /* 0x00000020888a1825 */ /* 0x001fe200078e006a */
[----:B------:R-:W-:Y:S01]  /*1050*/  @P1 MOV R12, R140 ;  /* 0x0000008c000c1202 */ /* 0x000fe20000000f00 */
[----:B------:R-:W-:Y:S01]  /*1060*/  STG.E.128 desc[UR4][R108.64], R96 ;  /* 0x000000606c007986 */ /* 0x000fe2000c101d04 */
[----:B------:R-:W-:-:S02]  /*1070*/  @P1 MOV R13, R141 ;  /* 0x0000008d000d1202 */ /* 0x000fc40000000f00 */
        /* <DEDUP_REMOVED lines=10> */
[----:B0-----:R-:W-:-:S04]  /*1120*/  FADD.FTZ R108, RZ, R128 ;  /* 0x00000080ff6c7221 */ /* 0x001fc80000010000 */
        /* <DEDUP_REMOVED lines=43> */
[-C--:B------:R-:W-:Y:S01]  /*13e0*/  FMUL.FTZ R108, R110, R111.reuse ;  /* 0x0000006f6e6c7220 */ /* 0x080fe20000410000 */
[----:B------:R-:W-:Y:S01]  /*13f0*/  FMUL.FTZ R110, R138, R111 ;  /* 0x0000006f8a6e7220 */ /* 0x000fe20000410000 */
[----:B------:R-:W-:Y:S01]  /*1400*/  FADD.FTZ R142, R100, R107 ;  /* 0x0000006b648e7221 */ /* 0x000fe20000010000 */
[----:B------:R-:W-:-:S03]  /*1410*/  SHF.L.U32 R138, R109, 0x10, RZ ;  /* 0x000000106d8a7819 */ /* 0x000fc600000006ff */
        /* <DEDUP_REMOVED lines=8> */
[----:B----4-:R-:W-:Y:S01]  /*14a0*/  @P1 MOV R144, R8 ;  /* 0x0000000800901202 */ /* 0x010fe20000000f00 */
[-C--:B------:R-:W-:Y:S01]  /*14b0*/  FMUL.FTZ R107, R140, R111.reuse ;  /* 0x0000006f8c6b7220 */ /* 0x080fe20000410000 */
[----:B------:R-:W-:Y:S01]  /*14c0*/  @P1 MOV R146, R10 ;  /* 0x0000000a00921202 */ /* 0x000fe20000000f00 */
        /* <DEDUP_REMOVED lines=17> */
[----:B------:R-:W-:Y:S01]  /*15e0*/  FADD.FTZ R138, R108, R139 ;  /* 0x0000008b6c8a7221 */ /* 0x000fe20000010000 */
[----:B------:R-:W-:-:S03]  /*15f0*/  ISETP.NE.AND P1, PT, R0, RZ, PT ;  /* 0x000000ff0000720c */ /* 0x000fc60003f25270 */
        /* <DEDUP_REMOVED lines=105> */
.L_x_15374:
[----:B-1----:R-:W-:Y:S01]  /*1c90*/  FADD.FTZ R141, R142, R141 ;  /* 0x0000008d8e8d7221 */ /* 0x002fe20000010000 */
[----:B------:R-:W-:-:S03]  /*1ca0*/  FSEL R0, R138, RZ, !P3 ;  /* 0x000000ff8a007208 */ /* 0x000fc60005800000 */
[----:B------:R-:W-:Y:S01]  /*1cb0*/  FFMA.FTZ R143, R141, R2, UR7 ;  /* 0x000000078d8f7e23 */ /* 0x000fe20008010002 */
[----:B------:R-:W-:Y:S01]  /*1cc0*/  FMUL.FTZ R141, R138, R138 ;  /* 0x0000008a8a8d7220 */ /* 0x000fe20000410000 */
[----:B------:R-:W1:Y:S01]  /*1cd0*/  @!P1 LDC.64 R2, c[0x0][0x250] ;  /* 0x00009400ff029b82 */ /* 0x000e620000000a00 */
[--C-:B0-----:R-:W-:Y:S01]  /*1ce0*/  FADD.FTZ R142, R5, -R0.reuse ;  /* 0x80000000058e7221 */ /* 0x101fe20000010000 */
[--C-:B------:R-:W-:Y:S01]  /*1cf0*/  FADD.FTZ R124, R124, -R0.reuse ;  /* 0x800000007c7c7221 */ /* 0x100fe20000010000 */
[--C-:B------:R-:W-:Y:S01]  /*1d00*/  FADD.FTZ R125, R125, -R0.reuse ;  /* 0x800000007d7d7221 */ /* 0x100fe20000010000 */
[----:B------:R-:W-:Y:S01]  /*1d10*/  FSEL R144, R141, RZ, P3 ;  /* 0x000000ff8d907208 */ /* 0x000fe20001800000 */
[--C-:B------:R-:W-:Y:S01]  /*1d20*/  FADD.FTZ R141, R4, -R0.reuse ;  /* 0x80000000048d7221 */ /* 0x100fe20000010000 */
[--C-:B------:R-:W-:Y:S01]  /*1d30*/  FADD.FTZ R126, R126, -R0.reuse ;  /* 0x800000007e7e7221 */ /* 0x100fe20000010000 */
[----:B------:R-:W-:Y:S01]  /*1d40*/  FADD.FTZ R139, R112, -R0 ;  /* 0x80000000708b7221 */ /* 0x000fe20000010000 */
[----:B------:R-:W0:Y:S01]  /*1d50*/  LDC.64 R4, c[0x0][0x2b8] ;  /* 0x0000ae00ff047b82 */ /* 0x000e220000000a00 */
[----:B------:R-:W-:Y:S01]  /*1d60*/  FADD.FTZ R143, R143, R144 ;  /* 0x000000908f8f7221 */ /* 0x000fe20000010000 */
[--C-:B------:R-:W-:Y:S01]  /*1d70*/  FADD.FTZ R140, R113, -R0.reuse ;  /* 0x80000000718c7221 */ /* 0x100fe20000010000 */
[--C-:B------:R-:W-:Y:S01]  /*1d80*/  FADD.FTZ R128, R128, -R0.reuse ;  /* 0x8000000080807221 */ /* 0x100fe20000010000 */
[--C-:B------:R-:W-:Y:S01]  /*1d90*/  FADD.FTZ R119, R119, -R0.reuse ;  /* 0x8000000077777221 */ /* 0x100fe20000010000 */
[--C-:B------:R-:W-:Y:S01]  /*1da0*/  FADD.FTZ R131, R131, -R0.reuse ;  /* 0x8000000083837221 */ /* 0x100fe20000010000 */
[--C-:B------:R-:W-:Y:S01]  /*1db0*/  FADD.FTZ R96, R96, -R0.reuse ;  /* 0x8000000060607221 */ /* 0x100fe20000010000 */
[----:B------:R-:W2:Y:S01]  /*1dc0*/  MUFU.RSQ R143, R143 ;  /* 0x0000008f008f7308 */ /* 0x000ea20000001400 */
[--C-:B------:R-:W-:Y:S01]  /*1dd0*/  FADD.FTZ R130, R130, -R0.reuse ;  /* 0x8000000082827221 */ /* 0x100fe20000010000 */
[----:B------:R-:W3:Y:S01]  /*1de0*/  @!P1 LDC.64 R112, c[0x0][0x258] ;  /* 0x00009600ff709b82 */ /* 0x000ee20000000a00 */
        /* <DEDUP_REMOVED lines=8> */
[--C-:B------:R-:W-:Y:S01]  /*1e70*/  FADD.FTZ R118, R118, -R0.reuse ;  /* 0x8000000076767221 */ /* 0x100fe20000010000 */
[--C-:B------:R-:W-:Y:S01]  /*1e80*/  FADD.FTZ R146, R103, -R0.reuse ;  /* 0x8000000067927221 */ /* 0x100fe20000010000 */
[--C-:B------:R-:W-:Y:S01]  /*1e90*/  FADD.FTZ R114, R114, -R0.reuse ;  /* 0x8000000072727221 */ /* 0x100fe20000010000 */
[----:B------:R1:W-:Y:S01]  /*1ea0*/  @!P1 STG.E desc[UR4][R2.64], R138 ;  /* 0x0000008a02009986 */ /* 0x0003e2000c101904 */
[--C-:B------:R-:W-:Y:S01]  /*1eb0*/  FADD.FTZ R115, R115, -R0.reuse ;  /* 0x8000000073737221 */ /* 0x100fe20000010000 */
[--C-:B------:R-:W-:Y:S01]  /*1ec0*/  FADD.FTZ R106, R106, -R0.reuse ;  /* 0x800000006a6a7221 */ /* 0x100fe20000010000 */
[C---:B--2---:R-:W-:Y:S01]  /*1ed0*/  FMUL.FTZ R109, R143.reuse, R126 ;  /* 0x0000007e8f6d7220 */ /* 0x044fe20000410000 */
        /* <DEDUP_REMOVED lines=8> */
[C---:B-1----:R-:W-:Y:S01]  /*1f60*/  FMUL.FTZ R3, R143.reuse, R124 ;  /* 0x0000007c8f037220 */ /* 0x042fe20000410000 */
[C---:B------:R-:W-:Y:S01]  /*1f70*/  FMUL.FTZ R2, R143.reuse, R125 ;  /* 0x0000007d8f027220 */ /* 0x040fe20000410000 */
[----:B------:R-:W-:Y:S01]  /*1f80*/  FADD.FTZ R110, R110, -R0 ;  /* 0x800000006e6e7221 */ /* 0x000fe20000010000 */
[----:B------:R-:W-:Y:S01]  /*1f90*/  FMUL.FTZ R130, R143, R123 ;  /* 0x0000007b8f827220 */ /* 0x000fe20000410000 */
[----:B-----5:R-:W-:Y:S01]  /*1fa0*/  FFMA.FTZ R3, R44, R3, R84 ;  /* 0x000000032c037223 */ /* 0x020fe20000010054 */
[----:B------:R-:W-:Y:S01]  /*1fb0*/  FFMA.FTZ R2, R45, R2, R85 ;  /* 0x000000022d027223 */ /* 0x000fe20000010055 */
[----:B------:R-:W-:Y:S01]  /*1fc0*/  FFMA.FTZ R100, R36, R139, R76 ;  /* 0x0000008b24647223 */ /* 0x000fe2000001004c */
[--C-:B------:R-:W-:Y:S01]  /*1fd0*/  FADD.FTZ R120, R120, -R0.reuse ;  /* 0x8000000078787221 */ /* 0x100fe20000010000 */
[--C-:B------:R-:W-:Y:S01]  /*1fe0*/  FADD.FTZ R121, R121, -R0.reuse ;  /* 0x8000000079797221 */ /* 0x100fe20000010000 */
[--C-:B------:R-:W-:Y:S01]  /*1ff0*/  FADD.FTZ R122, R122, -R0.reuse ;  /* 0x800000007a7a7221 */ /* 0x100fe20000010000 */
[----:B------:R-:W-:Y:S01]  /*2000*/  F2FP.BF16.F32.PACK_AB R96, R2, R3 ;  /* 0x000000030260723e */ /* 0x000fe200000010ff */
        /* <DEDUP_REMOVED lines=21> */
[----:B0-----:R-:W-:-:S04]  /*2160*/  IMAD.WIDE.U32 R106, R137, 0x10, R4 ;  /* 0x00000010896a7825 */ /* 0x001fc800078e0004 */
[C---:B------:R-:W-:Y:S01]  /*2170*/  FMUL.FTZ R105, R143.reuse, R120 ;  /* 0x000000788f697220 */ /* 0x040fe20000410000 */
[----:B------:R-:W-:Y:S01]  /*2180*/  FMUL.FTZ R124, R143, R97 ;  /* 0x000000618f7c7220 */ /* 0x000fe20000410000 */
[----:B------:R-:W-:Y:S01]  /*2190*/  F2FP.BF16.F32.PACK_AB R100, R3, R100 ;  /* 0x000000640364723e */ /* 0x000fe200000010ff */
[----:B------:R-:W-:-:S04]  /*21a0*/  IMAD.WIDE.U32 R114, R135, 0x10, R4 ;  /* 0x0000001087727825 */ /* 0x000fc800078e0004 */
[----:B------:R-:W-:Y:S01]  /*21b0*/  FMUL.FTZ R120, R143, R121 ;  /* 0x000000798f787220 */ /* 0x000fe20000410000 */
[----:B------:R-:W-:Y:S01]  /*21c0*/  FFMA.FTZ R97, R53, R0, R93 ;  /* 0x0000000035617223 */ /* 0x000fe2000001005d */
[----:B------:R-:W0:Y:S01]  /*21d0*/  LDC.64 R2, c[0x0][0x210] ;  /* 0x00008400ff027b82 */ /* 0x000e220000000a00 */
        /* <DEDUP_REMOVED lines=51> */
[----:B---3--:R-:W-:-:S04]  /*2510*/  @!P1 IMAD.WIDE R112, R133, 0x4, R112 ;  /* 0x0000000485709825 */ /* 0x008fc800078e0270 */
        /* <DEDUP_REMOVED lines=9> */
[----:B------:R2:W-:Y:S01]  /*25b0*/  @!P1 STG.E desc[UR4][R112.64], R143 ;  /* 0x0000008f70009986 */ /* 0x0005e2000c101904 */
[----:B------:R-:W-:-:S02]  /*25c0*/  F2FP.BF16.F32.PACK_AB R6, R99, R6 ;  /* 0x000000066306723e */ /* 0x000fc400000010ff */
        /* <DEDUP_REMOVED lines=16> */
[----:B0-----:R-:W-:-:S03]  /*26d0*/  LEA R133, R2, R133, 0x2 ;  /* 0x0000008502857211 */ /* 0x001fc600078e10ff */
[----:B------:R2:W-:Y:S01]  /*26e0*/  STG.E.128 desc[UR4][R136.64], R116 ;  /* 0x0000007488007986 */ /* 0x0005e2000c101d04 */
[----:B------:R-:W-:-:S13]  /*26f0*/  ISETP.GE.AND P1, PT, R133, R3, PT ;  /* 0x000000038500720c */ /* 0x000fda0003f26270 */
[----:B------:R-:W-:Y:S05]  /*2700*/  @!P1 BRA `(.L_x_15362) ;  /* 0xffffffdc00489947 */ /* 0x000fea000383ffff */
[----:B------:R-:W-:Y:S05]  /*2710*/  EXIT ;  /* 0x000000000000794d */ /* 0x000fea0003800000 */
.L_x_15361:
[----:B------:R-:W-:Y:S01]  /*2720*/  BSSY B0, `(.L_x_15363) ;  /* 0x0000008000007945 */ /* 0x000fe20003800000 */
[----:B------:R-:W-:Y:S02]  /*2730*/  MOV R146, R0 ;  /* 0x0000000000927202 */ /* 0x000fe40000000f00 */
[----:B------:R-:W-:Y:S02]  /*2740*/  MOV R145, 0x1 ;  /* 0x0000000100917802 */ /* 0x000fe40000000f00 */
[----:B------:R-:W-:Y:S02]  /*2750*/  MOV R148, 0x1f ;  /* 0x0000001f00947802 */ /* 0x000fe40000000f00 */
[----:B------:R-:W-:-:S07]  /*2760*/  MOV R143, 0xffffffff ;  /* 0xffffffff008f7802 */ /* 0x000fce0000000f00 */
[----:B-----5:R-:W-:Y:S05]  /*2770*/  WARPSYNC.COLLECTIVE R143, `(.L_x_15364) ;  /* 0x000000008f087348 */ /* 0x020fea0003c00000 */
[----:B------:R0:W1:Y:S02]  /*2780*/  SHFL.BFLY P2, R144, R146, R145, R148 ;  /* 0x0c00009192907389 */ /* 0x0000640000040094 */
[----:B01---5:R-:W-:Y:S01]  /*2790*/  ENDCOLLECTIVE ;  /* 0x000000000000791b */ /* 0x023fe20003800000 */
.L_x_15364:
[----:B------:R-:W-:Y:S05]  /*27a0*/  BSYNC B0 ;  /* 0x0000000000007941 */ /* 0x000fea0003800000 */
.L_x_15363:
        /* <DEDUP_REMOVED lines=9> */
.L_x_15365:
[----:B------:R-:W-:Y:S01]  /*2840*/  HFMA2.MMA R145, -RZ, RZ, 0, 2.384185791015625e-07 ;  /* 0x00000004ff917435 */ /* 0x000fe200000001ff */
[----:B------:R-:W-:-:S05]  /*2850*/  MOV R2, R144 ;  /* 0x0000009000027202 */ /* 0x000fca0000000f00 */
[----:B------:R-:W-:-:S05]  /*2860*/  FADD.FTZ R139, R3, R2 ;  /* 0x00000002038b7221 */ /* 0x000fca0000010000 */
[----:B------:R-:W-:-:S07]  /*2870*/  MOV R146, R139 ;  /* 0x0000008b00927202 */ /* 0x000fce0000000f00 */
[----:B------:R-:W-:Y:S05]  /*2880*/  WARPSYNC.COLLECTIVE R143, `(.L_x_15366) ;  /* 0x000000008f087348 */ /* 0x000fea0003c00000 */
[----:B------:R0:W1:Y:S02]  /*2890*/  SHFL.BFLY P2, R144, R146, R145, R148 ;  /* 0x0c00009192907389 */ /* 0x0000640000040094 */
[----:B01----:R-:W-:Y:S01]  /*28a0*/  ENDCOLLECTIVE ;  /* 0x000000000000791b */ /* 0x003fe20003800000 */
.L_x_15366:
        /* <DEDUP_REMOVED lines=8> */
.L_x_15367:
[----:B------:R-:W-:Y:S01]  /*2930*/  HFMA2.MMA R145, -RZ, RZ, 0, 9.5367431640625e-07 ;  /* 0x00000010ff917435 */ /* 0x000fe200000001ff */
[----:B------:R-:W-:-:S05]  /*2940*/  MOV R141, R144 ;  /* 0x00000090008d7202 */ /* 0x000fca0000000f00 */
[----:B------:R-:W-:-:S05]  /*2950*/  FADD.FTZ R141, R140, R141 ;  /* 0x0000008d8c8d7221 */ /* 0x000fca0000010000 */
[----:B------:R-:W-:-:S07]  /*2960*/  MOV R146, R141 ;  /* 0x0000008d00927202 */ /* 0x000fce0000000f00 */
[----:B------:R-:W-:Y:S05]  /*2970*/  WARPSYNC.COLLECTIVE R143, `(.L_x_15368) ;  /* 0x000000008f087348 */ /* 0x000fea0003c00000 */
[----:B------:R0:W1:Y:S02]  /*2980*/  SHFL.BFLY P2, R144, R146, R145, R148 ;  /* 0x0c00009192907389 */ /* 0x0000640000040094 */
[----:B01----:R-:W-:Y:S01]  /*2990*/  ENDCOLLECTIVE ;  /* 0x000000000000791b */ /* 0x003fe20003800000 */
.L_x_15368:
        /* <DEDUP_REMOVED lines=88> */
.L_x_15369:
[----:B------:R-:W-:Y:S01]  /*2f20*/  HFMA2.MMA R145, -RZ, RZ, 0, 1.1920928955078125e-07 ;  /* 0x00000002ff917435 */ /* 0x000fe200000001ff */
[----:B------:R-:W-:-:S05]  /*2f30*/  MOV R3, R144 ;  /* 0x0000009000037202 */ /* 0x000fca0000000f00 */
[----:B------:R-:W-:-:S05]  /*2f40*/  FADD.FTZ R3, R0, R3 ;  /* 0x0000000300037221 */ /* 0x000fca0000010000 */
[----:B------:R-:W-:-:S07]  /*2f50*/  MOV R146, R3 ;  /* 0x0000000300927202 */ /* 0x000fce0000000f00 */
[----:B------:R-:W-:Y:S05]  /*2f60*/  WARPSYNC.COLLECTIVE R143, `(.L_x_15370) ;  /* 0x000000008f087348 */ /* 0x000fea0003c00000 */
[----:B------:R0:W1:Y:S02]  /*2f70*/  SHFL.BFLY P2, R144, R146, R145, R148 ;  /* 0x0c00009192907389 */ /* 0x0000640000040094 */
[----:B01----:R-:W-:Y:S01]  /*2f80*/  ENDCOLLECTIVE ;  /* 0x000000000000791b */ /* 0x003fe20003800000 */
.L_x_15370:
[----:B------:R-:W-:Y:S01]  /*2f90*/  HFMA2.MMA R145, -RZ, RZ, 0, 2.384185791015625e-07 ;  /* 0x00000004ff917435 */ /* 0x000fe200000001ff */
[----:B------:R-:W-:-:S05]  /*2fa0*/  MOV R140, R144 ;  /* 0x00000090008c7202 */ /* 0x000fca0000000f00 */
[----:B------:R-:W-:-:S05]  /*2fb0*/  FADD.FTZ R140, R3, R140 ;  /* 0x0000008c038c7221 */ /* 0x000fca0000010000 */
[----:B------:R-:W-:-:S07]  /*2fc0*/  MOV R146, R140 ;  /* 0x0000008c00927202 */ /* 0x000fce0000000f00 */
[----:B------:R-:W-:Y:S05]  /*2fd0*/  WARPSYNC.COLLECTIVE R143, `(.L_x_15371) ;  /* 0x000000008f087348 */ /* 0x000fea0003c00000 */
[----:B------:R0:W1:Y:S02]  /*2fe0*/  SHFL.BFLY P2, R144, R146, R145, R148 ;  /* 0x0c00009192907389 */ /* 0x0000640000040094 */
[----:B01----:R-:W-:Y:S01]  /*2ff0*/  ENDCOLLECTIVE ;  /* 0x000000000000791b */ /* 0x003fe20003800000 */
.L_x_15371:
[----:B------:R-:W-:Y:S01]  /*3000*/  HFMA2.MMA R145, -RZ, RZ, 0, 4.76837158203125e-07 ;  /* 0x00000008ff917435 */ /* 0x000fe200000001ff */
[----:B------:R-:W-:-:S05]  /*3010*/  MOV R139, R144 ;  /* 0x00000090008b7202 */ /* 0x000fca0000000f00 */
[----:B------:R-:W-:-:S05]  /*3020*/  FADD.FTZ R139, R140, R139 ;  /* 0x0000008b8c8b7221 */ /* 0x000fca0000010000 */
[----:B------:R-:W-:-:S07]  /*3030*/  MOV R146, R139 ;  /* 0x0000008b00927202 */ /* 0x000fce0000000f00 */
[----:B------:R-:W-:Y:S05]  /*3040*/  WARPSYNC.COLLECTIVE R143, `(.L_x_15372) ;  /* 0x000000008f087348 */ /* 0x000fea0003c00000 */
[----:B------:R0:W1:Y:S02]  /*3050*/  SHFL.BFLY P2, R144, R146, R145, R148 ;  /* 0x0c00009192907389 */ /* 0x0000640000040094 */
[----:B01----:R-:W-:Y:S01]  /*3060*/  ENDCOLLECTIVE ;  /* 0x000000000000791b */ /* 0x003fe20003800000 */
.L_x_15372:
[----:B------:R-:W-:Y:S01]  /*3070*/  HFMA2.MMA R145, -RZ, RZ, 0, 9.5367431640625e-07 ;  /* 0x00000010ff917435 */ /* 0x000fe200000001ff */
[----:B------:R-:W-:-:S05]  /*3080*/  MOV R142, R144 ;  /* 0x00000090008e7202 */ /* 0x000fca0000000f00 */
[----:B------:R-:W-:-:S05]  /*3090*/  FADD.FTZ R142, R139, R142 ;  /* 0x0000008e8b8e7221 */ /* 0x000fca0000010000 */
[----:B------:R-:W-:-:S07]  /*30a0*/  MOV R146, R142 ;  /* 0x0000008e00927202 */ /* 0x000fce0000000f00 */
[----:B------:R-:W-:Y:S05]  /*30b0*/  WARPSYNC.COLLECTIVE R143, `(.L_x_15373) ;  /* 0x000000008f087348 */ /* 0x000fea0003c00000 */
[----:B------:R0:W1:Y:S02]  /*30c0*/  SHFL.BFLY P2, R144, R146, R145, R148 ;  /* 0x0c00009192907389 */ /* 0x0000640000040094 */
[----:B01----:R-:W-:Y:S01]  /*30d0*/  ENDCOLLECTIVE ;  /* 0x000000000000791b */ /* 0x003fe20003800000 */
.L_x_15373:
[----:B------:R-:W-:Y:S01]  /*30e0*/  MOV R141, R144 ;  /* 0x00000090008d7202 */ /* 0x000fe20000000f00 */
[----:B------:R-:W-:Y:S06]  /*30f0*/  BRA `(.L_x_15374) ;  /* 0xffffffe800e47947 */ /* 0x000fec000383ffff */
.L_x_15375:
        /* <DEDUP_REMOVED lines=16> */
.L_x_37431:


//--------------------- .text._ZN10layer_norm13ln_fwd_kernelINS_13Kernel_traitsIf13__nv_bfloat16fS2_fjLj1280ELj1ELj4ELj1ELj16ENS_18Kernel_traits_baseILj1280EfS2_fS2_fjLj128EEEEELb0ELb0ELb1ELb0EEEvNS_9FwdParamsE --------------------------
	.section	.text._ZN10layer_norm13ln_fwd_kernelINS_13Kernel_traitsIf13__nv_bfloat16fS2_fjLj1280ELj1ELj4ELj1ELj16ENS_18Kernel_traits_baseILj1280EfS2_fS2_fjLj128EEEEELb0ELb0ELb1ELb0EEEvNS_9FwdParamsE,"ax",@progbits
	.align	128
        .global         _ZN10layer_norm13ln_fwd_kernelINS_13Kernel_traitsIf13__nv_bfloat16fS2_fjLj1280ELj1ELj4ELj1ELj16ENS_18Kernel_traits_baseILj1280EfS2_fS2_fjLj128EEEEELb0ELb0ELb1ELb0EEEvNS_9FwdParamsE
        .type           _ZN10layer_norm13ln_fwd_kernelINS_13Kernel_traitsIf13__nv_bfloat16fS2_fjLj1280ELj1ELj4ELj1ELj16ENS_18Kernel_traits_baseILj1280EfS2_fS2_fjLj128EEEEELb0ELb0ELb1ELb0EEEvNS_9FwdParamsE,@function
        .size           _ZN10layer_norm13ln_fwd_kernelINS_13Kernel_traitsIf13__nv_bfloat16fS2_fjLj1280ELj1ELj4ELj1ELj16ENS_18Kernel_traits_baseILj1280EfS2_fS2_fjLj128EEEEELb0ELb0ELb1ELb0EEEvNS_9FwdParamsE,(.L_x_37432 - _ZN10layer_norm13ln_fwd_kernelINS_13Kernel_traitsIf13__nv_bfloat16fS2_fjLj1280ELj1ELj4ELj1ELj16ENS_18Kernel_traits_baseILj1280EfS2_fS2_fjLj128EEEEELb0ELb0ELb1ELb0EEEvNS_9FwdParamsE)
        .other          _ZN10layer_norm13ln_fwd_kernelINS_13Kernel_traitsIf13__nv_bfloat16fS2_fjLj1280ELj1ELj4ELj1ELj16ENS_18Kernel_traits_baseILj1280EfS2_fS2_fjLj128EEEEELb0ELb0ELb1ELb0EEEvNS_9FwdParamsE,@"STO_CUDA_ENTRY STV_DEFAULT"
_ZN10layer_norm13ln_fwd_kernelINS_13Kernel_traitsIf13__nv_bfloat16fS2_fjLj1280ELj1ELj4ELj1ELj16ENS_18Kernel_traits_baseILj1280EfS2_fS2_fjLj128EEEEELb0ELb0ELb1ELb0EEEvNS_9FwdParamsE:
.text._ZN10layer_norm13ln_fwd_kernelINS_13Kernel_traitsIf13__nv_bfloat16fS2_fjLj1280ELj1ELj4ELj1ELj16ENS_18Kernel_traits_baseILj1280EfS2_fS2_fjLj128EEEEELb0ELb0ELb1ELb0EEEvNS_9FwdParamsE:
        /* <DEDUP_REMOVED lines=40> */
.L_x_15377:
[----:B------:R-:W-:Y:S05]  /*0280*/  BSYNC B0 ;  /* 0x0000000000007941 */ /* 0x000fea0003800000 */
.L_x_15376:
        /* <DEDUP_REMOVED lines=18> */
.L_x_15379:
[----:B------:R-:W-:Y:S05]  /*03b0*/  BSYNC B0 ;  /* 0x0000000000007941 */ /* 0x000fea0003800000 */
.L_x_15378:
        /* <DEDUP_REMOVED lines=18> */
.L_x_15381:
[----:B------:R-:W-:Y:S05]  /*04e0*/  BSYNC B0 ;  /* 0x0000000000007941 */ /* 0x000fea0003800000 */
.L_x_15380:
        /* <DEDUP_REMOVED lines=18> */
.L_x_15383:
[----:B------:R-:W-:Y:S05]  /*0610*/  BSYNC B0 ;  /* 0x0000000000007941 */ /* 0x000fea0003800000 */
.L_x_15382:
[----:B------:R-:W-:Y:S04]  /*0620*/  BSSY B0, `(.L_x_15384) ;  /* 0x0000011000007945 */ /* 0x000fe80003800000 */
[----:B------:R-:W-:Y:S05]  /*0630*/  @!P3 BRA `(.L_x_15385) ;  /* 0x00000000003cb947 */ /* 0x000fea0003800000 */
[----:B------:R-:W4:Y:S01]  /*0640*/  LDC.64 R84, c[0x0][0x260] ;  /* 0x00009800ff547b82 */ /* 0x000f220000000a00 */
        /* <DEDUP_REMOVED lines=13> */
[----:B0123--:R4:W5:Y:S02]  /*0720*/  LDG.E.128 R4, desc[UR4][R84.64+0x10] ;  /* 0x0000100454047981 */ /* 0x00f964000c1e1d00 */
.L_x_15385:
[----:B------:R-:W-:Y:S05]  /*0730*/  BSYNC B0 ;  /* 0x0000000000007941 */ /* 0x000fea0003800000 */
.L_x_15384:
[----:B------:R-:W-:Y:S02]  /*0740*/  ULDC UR6, c[0x0][0x214] ;  /* 0x0000850000067ab9 */ /* 0x000fe40000000800 */
[----:B------:R-:W-:-:S13]  /*0750*/  ISETP.GE.AND P1, PT, R2, UR6, PT ;  /* 0x0000000602007c0c */ /* 0x000fda000bf26270 */
[----:B------:R-:W-:Y:S05]  /*0760*/  @P1 EXIT ;  /* 0x000000000000194d */ /* 0x000fea0003800000 */
[----:B------:R-:W-:Y:S01]  /*0770*/  ULDC.U8 UR6, c[0x0][0x2a0] ;  /* 0x0000a80000067ab9 */ /* 0x000fe20000000000 */
[----:B------:R-:W-:Y:S01]  /*0780*/  ULDC UR7, c[0x0][0x2d8] ;  /* 0x0000b60000077ab9 */ /* 0x000fe20000000800 */
[----:B------:R-:W-:-:S03]  /*0790*/  UISETP.NE.AND UP0, UPT, UR6, URZ, UPT ;  /* 0x0000003f0600728c */ /* 0x000fc6000bf05270 */
[----:B------:R-:W-:-:S08]  /*07a0*/  ULDC UR6, c[0x0][0x29c] ;  /* 0x0000a70000067ab9 */ /* 0x000fd00000000800 */
.L_x_15487:
[----:B------:R-:W0:Y:S08]  /*07b0*/  LDC.64 R146, c[0x0][0x280] ;  /* 0x0000a000ff927b82 */ /* 0x000e300000000a00 */
[----:B------:R-:W1:Y:S08]  /*07c0*/  LDC R137, c[0x0][0x218] ;  /* 0x00008600ff897b82 */ /* 0x000e700000000800 */
[----:B------:R-:W2:Y:S01]  /*07d0*/  LDC.64 R138, c[0x0][0x288] ;  /* 0x0000a200ff8a7b82 */ /* 0x000ea20000000a00 */
[----:B0-----:R-:W-:-:S05]  /*07e0*/  IMAD.WIDE R146, R2, 0x4, R146 ;  /* 0x0000000402927825 */ /* 0x001fca00078e0292 */
[----:B------:R0:W3:Y:S01]  /*07f0*/  LDG.E R0, desc[UR4][R146.64] ;  /* 0x0000000492007981 */ /* 0x0000e2000c1e1900 */
[----:B-1----:R-:W-:-:S05]  /*0800*/  IMAD R136, R2, R137, RZ ;  /* 0x0000008902887224 */ /* 0x002fca00078e02ff */
[----:B------:R-:W-:Y:S01]  /*0810*/  SHF.R.S32.HI R149, RZ, 0x1f, R136 ;  /* 0x0000001fff957819 */ /* 0x000fe20000011488 */
[----:B--2---:R-:W-:-:S03]  /*0820*/  IMAD.WIDE R138, R2, 0x4, R138 ;  /* 0x00000004028a7825 */ /* 0x004fc600078e028a */
[----:B------:R-:W-:Y:S01]  /*0830*/  LEA.HI R149, R149, R136, RZ, 0x3 ;  /* 0x0000008895957211 */ /* 0x000fe200078f18ff */
[----:B0-----:R-:W-:Y:S01]  /*0840*/  HFMA2.MMA R146, -RZ, RZ, 0, 0 ;  /* 0x00000000ff927435 */ /* 0x001fe200000001ff */
[----:B------:R-:W-:Y:S01]  /*0850*/  BSSY B0, `(.L_x_15386) ;  /* 0x0000069000007945 */ /* 0x000fe20003800000 */
[----:B-----5:R0:W5:Y:S01]  /*0860*/  LDG.E R138, desc[UR4][R138.64] ;  /* 0x000000048a8a7981 */ /* 0x020162000c1e1900 */
[----:B------:R-:W-:Y:S02]  /*0870*/  SHF.R.S32.HI R136, RZ, 0x1f, R2 ;  /* 0x0000001fff887819 */ /* 0x000fe40000011402 */
[----:B0-----:R-:W-:Y:S02]  /*0880*/  LEA.HI.SX32 R139, R149, R140, 0x1d ;  /* 0x0000008c958b7211 */ /* 0x001fe400078feaff */
[----:B---3--:R-:W-:-:S13]  /*0890*/  ISETP.GE.AND P1, PT, R0, 0x1, PT ;  /* 0x000000010000780c */ /* 0x008fda0003f26270 */
[----:B------:R-:W-:Y:S02]  /*08a0*/  @P1 IADD3 R148, R0, -0x1, RZ ;  /* 0xffffffff00941810 */ /* 0x000fe40007ffe0ff */
[----:B------:R-:W-:-:S03]  /*08b0*/  @P1 LOP3.LUT R140, R141, 0x1f, RZ, 0xc0, !PT ;  /* 0x0000001f8d8c1812 */ /* 0x000fc600078ec0ff */
[----:B------:R-:W-:-:S05]  /*08c0*/  @P1 IMAD R148, R148, R137, RZ ;  /* 0x0000008994941224 */ /* 0x000fca00078e02ff */
[----:B------:R-:W-:-:S04]  /*08d0*/  @P1 SHF.R.S32.HI R151, RZ, 0x1f, R148 ;  /* 0x0000001fff971819 */ /* 0x000fc80000011494 */
[----:B------:R-:W-:-:S04]  /*08e0*/  @P1 LEA.HI R151, R151, R148, RZ, 0x3 ;  /* 0x0000009497971211 */ /* 0x000fc800078f18ff */
[----:B------:R-:W-:Y:S01]  /*08f0*/  @P1 LEA.HI.SX32 R146, R151, R140, 0x1d ;  /* 0x0000008c97921211 */ /* 0x000fe200078feaff */
[----:B------:R-:W-:Y:S06]  /*0900*/  @!P0 BRA `(.L_x_15387) ;  /* 0x0000000400748947 */ /* 0x000fec0003800000 */
[----:B------:R-:W0:Y:S02]  /*0910*/  LDC.64 R150, c[0x0][0x230] ;  /* 0x00008c00ff967b82 */ /* 0x000e240000000a00 */
[----:B0-----:R-:W-:-:S04]  /*0920*/  ISETP.NE.U32.AND P2, PT, R150, RZ, PT ;  /* 0x000000ff9600720c */ /* 0x001fc80003f45070 */
[----:B------:R-:W-:-:S13]  /*0930*/  ISETP.NE.AND.EX P2, PT, R151, RZ, PT, P2 ;  /* 0x000000ff9700720c */ /* 0x000fda0003f45320 */
[----:B------:R-:W0:Y:S02]  /*0940*/  @P2 LDC.64 R148, c[0x0][0x230] ;  /* 0x00008c00ff942b82 */ /* 0x000e240000000a00 */
[----:B0-----:R-:W-:-:S05]  /*0950*/  @P2 IMAD.WIDE.U32 R148, R139, 0x20, R148 ;  /* 0x000000208b942825 */ /* 0x001fca00078e0094 */
[----:B----4-:R-:W2:Y:S01]  /*0960*/  @P2 LDG.E.128 R84, desc[UR4][R148.64] ;  /* 0x0000000494542981 */ /* 0x010ea2000c1e1d00 */
[----:B------:R-:W-:-:S03]  /*0970*/  ISETP.GT.AND P3, PT, R0, RZ, PT ;  /* 0x000000ff0000720c */ /* 0x000fc60003f64270 */
[----:B------:R0:W3:Y:S10]  /*0980*/  @P2 LDG.E.128 R92, desc[UR4][R148.64+0x10] ;  /* 0x00001004945c2981 */ /* 0x0000f4000c1e1d00 */
[----:B------:R-:W-:Y:S01]  /*0990*/  @!P3 ISETP.NE.U32.AND P4, PT, R150, RZ, PT ;  /* 0x000000ff9600b20c */ /* 0x000fe20003f85070 */
[----:B0-----:R-:W0:Y:S03]  /*09a0*/  LDC.64 R148, c[0x0][0x238] ;  /* 0x00008e00ff947b82 */ /* 0x001e260000000a00 */
        /* <DEDUP_REMOVED lines=22> */
[----:B------:R-:W1:Y:S02]  /*0b10*/  @P1 LDC.64 R150, c[0x0][0x220] ;  /* 0x00008800ff961b82 */ /* 0x000e640000000a00 */
[----:B-1----:R-:W-:-:S05]  /*0b20*/  @P1 IMAD.WIDE.U32 R150, R146, 0x10, R150 ;  /* 0x0000001092961825 */ /* 0x002fca00078e0096 */
[----:B------:R1:W5:Y:S01]  /*0b30*/  @P1 LDG.E.128 R100, desc[UR4][R150.64] ;  /* 0x0000000496641981 */ /* 0x000362000c1e1d00 */
[----:B------:R-:W-:Y:S01]  /*0b40*/  BSSY B1, `(.L_x_15388) ;  /* 0x0000007000017945 */ /* 0x000fe20003800000 */
[----:B------:R-:W-:Y:S01]  /*0b50*/  @!P3 FSEL R99, R95, RZ, P4 ;  /* 0x000000ff5f63b208 */ /* 0x000fe20002000000 */
[----:B0-----:R-:W-:Y:S02]  /*0b60*/  IMAD.WIDE.U32 R148, R139, 0x20, R148 ;  /* 0x000000208b947825 */ /* 0x001fe400078e0094 */
[----:B------:R-:W-:Y:S05]  /*0b70*/  @!P3 BRA `(.L_x_15389) ;  /* 0x00000000000cb947 */ /* 0x000fea0003800000 */
[----:B-----5:R-:W-:-:S05]  /*0b80*/  SHF.L.U32 R88, R100, 0x10, RZ ;  /* 0x0000001064587819 */ /* 0x020fca00000006ff */
[----:B------:R-:W-:-:S04]  /*0b90*/  FMUL.FTZ R88, R88, UR6 ;  /* 0x0000000658587c20 */ /* 0x000fc80008410000 */
[----:B------:R-:W-:-:S07]  /*0ba0*/  @P2 FADD.FTZ R88, R84, R88 ;  /* 0x0000005854582221 */ /* 0x000fce0000010000 */
.L_x_15389:
[----:B------:R-:W-:Y:S05]  /*0bb0*/  BSYNC B1 ;  /* 0x0000000000017941 */ /* 0x000fea0003800000 */
.L_x_15388:
[----:B------:R-:W-:Y:S04]  /*0bc0*/  BSSY B1, `(.L_x_15390) ;  /* 0x0000006000017945 */ /* 0x000fe80003800000 */
[----:B------:R-:W-:Y:S05]  /*0bd0*/  @!P3 BRA `(.L_x_15391) ;  /* 0x000000000010b947 */ /* 0x000fea0003800000 */
[----:B-----5:R-:W-:-:S04]  /*0be0*/  PRMT R89, R100, 0x7632, R89 ;  /* 0x0000763264597816 */ /* 0x020fc80000000059 */
[----:B------:R-:W-:-:S05]  /*0bf0*/  SHF.L.U32 R89, R89, 0x10, RZ ;  /* 0x0000001059597819 */ /* 0x000fca00000006ff */
[----:B------:R-:W-:-:S04]  /*0c00*/  FMUL.FTZ R89, R89, UR6 ;  /* 0x0000000659597c20 */ /* 0x000fc80008410000 */
[----:B------:R-:W-:-:S07]  /*0c10*/  @P2 FADD.FTZ R89, R85, R89 ;  /* 0x0000005955592221 */ /* 0x000fce0000010000 */
.L_x_15391:
[----:B------:R-:W-:Y:S05]  /*0c20*/  BSYNC B1 ;  /* 0x0000000000017941 */ /* 0x000fea0003800000 */
.L_x_15390:
[----:B------:R-:W-:Y:S04]  /*0c30*/  BSSY B1, `(.L_x_15392) ;  /* 0x0000005000017945 */ /* 0x000fe80003800000 */
[----:B------:R-:W-:Y:S05]  /*0c40*/  @!P3 BRA `(.L_x_15393) ;  /* 0x00000000000cb947 */ /* 0x000fea0003800000 */
[----:B-----5:R-:W-:-:S05]  /*0c50*/  SHF.L.U32 R90, R101, 0x10, RZ ;  /* 0x00000010655a7819 */ /* 0x020fca00000006ff */
[----:B------:R-:W-:-:S04]  /*0c60*/  FMUL.FTZ R90, R90, UR6 ;  /* 0x000000065a5a7c20 */ /* 0x000fc80008410000 */
[----:B------:R-:W-:-:S07]  /*0c70*/  @P2 FADD.FTZ R90, R86, R90 ;  /* 0x0000005a565a2221 */ /* 0x000fce0000010000 */
.L_x_15393:
[----:B------:R-:W-:Y:S05]  /*0c80*/  BSYNC B1 ;  /* 0x0000000000017941 */ /* 0x000fea0003800000 */
.L_x_15392:
[----:B------:R-:W-:Y:S04]  /*0c90*/  BSSY B1, `(.L_x_15394) ;  /* 0x0000006000017945 */ /* 0x000fe80003800000 */
[----:B------:R-:W-:Y:S05]  /*0ca0*/  @!P3 BRA `(.L_x_15395) ;  /* 0x000000000010b947 */ /* 0x000fea0003800000 */
[----:B-----5:R-:W-:-:S04]  /*0cb0*/  PRMT R91, R101, 0x7632, R91 ;  /* 0x00007632655b7816 */ /* 0x020fc8000000005b */
[----:B------:R-:W-:-:S05]  /*0cc0*/  SHF.L.U32 R91, R91, 0x10, RZ ;  /* 0x000000105b5b7819 */ /* 0x000fca00000006ff */
[----:B------:R-:W-:-:S04]  /*0cd0*/  FMUL.FTZ R91, R91, UR6 ;  /* 0x000000065b5b7c20 */ /* 0x000fc80008410000 */
[----:B------:R-:W-:-:S07]  /*0ce0*/  @P2 FADD.FTZ R91, R87, R91 ;  /* 0x0000005b575b2221 */ /* 0x000fce0000010000 */
.L_x_15395:
[----:B------:R-:W-:Y:S05]  /*0cf0*/  BSYNC B1 ;  /* 0x0000000000017941 */ /* 0x000fea0003800000 */
.L_x_15394:
[----:B------:R-:W-:Y:S04]  /*0d00*/  BSSY B1, `(.L_x_15396) ;  /* 0x0000005000017945 */ /* 0x000fe80003800000 */
[----:B------:R-:W-:Y:S05]  /*0d10*/  @!P3 BRA `(.L_x_15397) ;  /* 0x00000000000cb947 */ /* 0x000fea0003800000 */
[----:B-----5:R-:W-:-:S05]  /*0d20*/  SHF.L.U32 R96, R102, 0x10, RZ ;  /* 0x0000001066607819 */ /* 0x020fca00000006ff */
[----:B------:R-:W-:-:S04]  /*0d30*/  FMUL.FTZ R96, R96, UR6 ;  /* 0x0000000660607c20 */ /* 0x000fc80008410000 */
[----:B------:R-:W-:-:S07]  /*0d40*/  @P2 FADD.FTZ R96, R92, R96 ;  /* 0x000000605c602221 */ /* 0x000fce0000010000 */
.L_x_15397:
[----:B------:R-:W-:Y:S05]  /*0d50*/  BSYNC B1 ;  /* 0x0000000000017941 */ /* 0x000fea0003800000 */
.L_x_15396:
[----:B------:R-:W-:Y:S04]  /*0d60*/  BSSY B1, `(.L_x_15398) ;  /* 0x0000006000017945 */ /* 0x000fe80003800000 */
[----:B------:R-:W-:Y:S05]  /*0d70*/  @!P3 BRA `(.L_x_15399) ;  /* 0x000000000010b947 */ /* 0x000fea0003800000 */
[----:B-----5:R-:W-:-:S04]  /*0d80*/  PRMT R97, R102, 0x7632, R97 ;  /* 0x0000763266617816 */ /* 0x020fc80000000061 */
[----:B------:R-:W-:-:S05]  /*0d90*/  SHF.L.U32 R97, R97, 0x10, RZ ;  /* 0x0000001061617819 */ /* 0x000fca00000006ff */
[----:B------:R-:W-:-:S04]  /*0da0*/  FMUL.FTZ R97, R97, UR6 ;  /* 0x0000000661617c20 */ /* 0x000fc80008410000 */
[----:B------:R-:W-:-:S07]  /*0db0*/  @P2 FADD.FTZ R97, R93, R97 ;  /* 0x000000615d612221 */ /* 0x000fce0000010000 */
.L_x_15399:
[----:B------:R-:W-:Y:S05]  /*0dc0*/  BSYNC B1 ;  /* 0x0000000000017941 */ /* 0x000fea0003800000 */
.L_x_15398:
[----:B------:R-:W-:Y:S04]  /*0dd0*/  BSSY B1, `(.L_x_15400) ;  /* 0x0000005000017945 */ /* 0x000fe80003800000 */
[----:B------:R-:W-:Y:S05]  /*0de0*/  @!P3 BRA `(.L_x_15401) ;  /* 0x00000000000cb947 */ /* 0x000fea0003800000 */
[----:B-----5:R-:W-:-:S05]  /*0df0*/  SHF.L.U32 R98, R103, 0x10, RZ ;  /* 0x0000001067627819 */ /* 0x020fca00000006ff */
[----:B------:R-:W-:-:S04]  /*0e00*/  FMUL.FTZ R98, R98, UR6 ;  /* 0x0000000662627c20 */ /* 0x000fc80008410000 */
[----:B------:R-:W-:-:S07]  /*0e10*/  @P2 FADD.FTZ R98, R94, R98 ;  /* 0x000000625e622221 */ /* 0x000fce0000010000 */
.L_x_15401:
[----:B------:R-:W-:Y:S05]  /*0e20*/  BSYNC B1 ;  /* 0x0000000000017941 */ /* 0x000fea0003800000 */
.L_x_15400:
[----:B------:R-:W-:Y:S04]  /*0e30*/  BSSY B1, `(.L_x_15402) ;  /* 0x0000006000017945 */ /* 0x000fe80003800000 */
[----:B------:R-:W-:Y:S05]  /*0e40*/  @!P3 BRA `(.L_x_15403) ;  /* 0x000000000010b947 */ /* 0x000fea0003800000 */
[----:B-----5:R-:W-:-:S04]  /*0e50*/  PRMT R99, R103, 0x7632, R99 ;  /* 0x0000763267637816 */ /* 0x020fc80000000063 */
[----:B------:R-:W-:-:S05]  /*0e60*/  SHF.L.U32 R99, R99, 0x10, RZ ;  /* 0x0000001063637819 */ /* 0x000fca00000006ff */
[----:B------:R-:W-:-:S04]  /*0e70*/  FMUL.FTZ R99, R99, UR6 ;  /* 0x0000000663637c20 */ /* 0x000fc80008410000 */
[----:B------:R-:W-:-:S07]  /*0e80*/  @P2 FADD.FTZ R99, R95, R99 ;  /* 0x000000635f632221 */ /* 0x000fce0000010000 */
.L_x_15403:
[----:B------:R-:W-:Y:S05]  /*0e90*/  BSYNC B1 ;  /* 0x0000000000017941 */ /* 0x000fea0003800000 */
.L_x_15402:
[----:B------:R0:W-:Y:S01]  /*0ea0*/  STG.E.128 desc[UR4][R148.64], R88 ;  /* 0x0000005894007986 */ /* 0x0001e2000c101d04 */
[----:B------:R-:W-:Y:S02]  /*0eb0*/  IADD3 R146, R146, 0x20, RZ ;  /* 0x0000002092927810 */ /* 0x000fe40007ffe0ff */
[----:B------:R-:W-:Y:S01]  /*0ec0*/  IADD3 R139, R139, 0x20, RZ ;  /* 0x000000208b8b7810 */ /* 0x000fe20007ffe0ff */
[----:B------:R0:W-:Y:S06]  /*0ed0*/  STG.E.128 desc[UR4][R148.64+0x10], R96 ;  /* 0x0000106094007986 */ /* 0x0001ec000c101d04 */
.L_x_15387:
[----:B------:R-:W-:Y:S05]  /*0ee0*/  BSYNC B0 ;  /* 0x0000000000007941 */ /* 0x000fea0003800000 */
.L_x_15386:
[----:B------:R-:W-:Y:S01]  /*0ef0*/  ISETP.NE.AND P2, PT, R142, RZ, PT ;  /* 0x000000ff8e00720c */ /* 0x000fe20003f45270 */
[----:B------:R-:W-:-:S12]  /*0f00*/  BSSY B0, `(.L_x_15404) ;  /* 0x000005f000007945 */ /* 0x000fd80003800000 */
[----:B------:R-:W-:Y:S05]  /*0f10*/  @!P2 BRA `(.L_x_15405) ;  /* 0x000000040074a947 */ /* 0x000fea0003800000 */
[----:B0-----:R-:W0:Y:S02]  /*0f20*/  LDC.64 R148, c[0x0][0x230] ;  /* 0x00008c00ff947b82 */ /* 0x001e240000000a00 */
[----:B0-----:R-:W-:-:S04]  /*0f30*/  ISETP.NE.U32.AND P2, PT, R148, RZ, PT ;  /* 0x000000ff9400720c */ /* 0x001fc80003f45070 */
[----:B------:R-:W-:-:S13]  /*0f40*/  ISETP.NE.AND.EX P2, PT, R149, RZ, PT, P2 ;  /* 0x000000ff9500720c */ /* 0x000fda0003f45320 */
[----:B------:R-:W1:Y:S02]  /*0f50*/  @P2 LDC.64 R104, c[0x0][0x230] ;  /* 0x00008c00ff682b82 */ /* 0x000e640000000a00 */
[----:B-1----:R-:W-:-:S05]  /*0f60*/  @P2 IMAD.WIDE.U32 R150, R139, 0x20, R104 ;  /* 0x000000208b962825 */ /* 0x002fca00078e0068 */
[----:B----4-:R-:W2:Y:S01]  /*0f70*/  @P2 LDG.E.128 R84, desc[UR4][R150.64] ;  /* 0x0000000496542981 */ /* 0x010ea2000c1e1d00 */
        /* <DEDUP_REMOVED lines=28> */
[----:B-----5:R1:W5:Y:S01]  /*1140*/  @P1 LDG.E.128 R100, desc[UR4][R150.64] ;  /* 0x0000000496641981 */ /* 0x020362000c1e1d00 */
[----:B------:R-:W-:Y:S01]  /*1150*/  BSSY B1, `(.L_x_15406) ;  /* 0x0000007000017945 */ /* 0x000fe20003800000 */
[----:B------:R-:W-:Y:S01]  /*1160*/  @!P3 FSEL R111, R95, RZ, P4 ;  /* 0x000000ff5f6fb208 */ /* 0x000fe20002000000 */
[----:B0-----:R-:W-:Y:S02]  /*1170*/  IMAD.WIDE.U32 R148, R139, 0x20, R148 ;  /* 0x000000208b947825 */ /* 0x001fe400078e0094 */
[----:B-1----:R-:W-:Y:S05]  /*1180*/  @!P3 BRA `(.L_x_15407) ;  /* 0x00000000000cb947 */ /* 0x002fea0003800000 */
[----:B-----5:R-:W-:-:S05]  /*1190*/  SHF.L.U32 R104, R100, 0x10, RZ ;  /* 0x0000001064687819 */ /* 0x020fca00000006ff */
[----:B------:R-:W-:-:S04]  /*11a0*/  FMUL.FTZ R104, R104, UR6 ;  /* 0x0000000668687c20 */ /* 0x000fc80008410000 */
[----:B------:R-:W-:-:S07]  /*11b0*/  @P2 FADD.FTZ R104, R84, R104 ;  /* 0x0000006854682221 */ /* 0x000fce0000010000 */
.L_x_15407:
[----:B------:R-:W-:Y:S05]  /*11c0*/  BSYNC B1 ;  /* 0x0000000000017941 */ /* 0x000fea0003800000 */
.L_x_15406:
[----:B------:R-:W-:Y:S04]  /*11d0*/  BSSY B1, `(.L_x_15408) ;  /* 0x0000006000017945 */ /* 0x000fe80003800000 */
[----:B------:R-:W-:Y:S05]  /*11e0*/  @!P3 BRA `(.L_x_15409) ;  /* 0x000000000010b947 */ /* 0x000fea0003800000 */
[----:B-----5:R-:W-:-:S04]  /*11f0*/  PRMT R105, R100, 0x7632, R105 ;  /* 0x0000763264697816 */ /* 0x020fc80000000069 */
[----:B------:R-:W-:-:S05]  /*1200*/  SHF.L.U32 R105, R105, 0x10, RZ ;  /* 0x0000001069697819 */ /* 0x000fca00000006ff */
[----:B------:R-:W-:-:S04]  /*1210*/  FMUL.FTZ R105, R105, UR6 ;  /* 0x0000000669697c20 */ /* 0x000fc80008410000 */
[----:B------:R-:W-:-:S07]  /*1220*/  @P2 FADD.FTZ R105, R85, R105 ;  /* 0x0000006955692221 */ /* 0x000fce0000010000 */
.L_x_15409:
[----:B------:R-:W-:Y:S05]  /*1230*/  BSYNC B1 ;  /* 0x0000000000017941 */ /* 0x000fea0003800000 */
.L_x_15408:
[----:B------:R-:W-:Y:S04]  /*1240*/  BSSY B1, `(.L_x_15410) ;  /* 0x0000005000017945 */ /* 0x000fe80003800000 */
[----:B------:R-:W-:Y:S05]  /*1250*/  @!P3 BRA `(.L_x_15411) ;  /* 0x00000000000cb947 */ /* 0x000fea0003800000 */
[----:B-----5:R-:W-:-:S05]  /*1260*/  SHF.L.U32 R106, R101, 0x10, RZ ;  /* 0x00000010656a7819 */ /* 0x020fca00000006ff */
[----:B------:R-:W-:-:S04]  /*1270*/  FMUL.FTZ R106, R106, UR6 ;  /* 0x000000066a6a7c20 */ /* 0x000fc80008410000 */
[----:B------:R-:W-:-:S07]  /*1280*/  @P2 FADD.FTZ R106, R86, R106 ;  /* 0x0000006a566a2221 */ /* 0x000fce0000010000 */
.L_x_15411:
[----:B------:R-:W-:Y:S05]  /*1290*/  BSYNC B1 ;  /* 0x0000000000017941 */ /* 0x000fea0003800000 */
.L_x_15410:
[----:B------:R-:W-:Y:S04]  /*12a0*/  BSSY B1, `(.L_x_15412) ;  /* 0x0000006000017945 */ /* 0x000fe80003800000 */
[----:B------:R-:W-:Y:S05]  /*12b0*/  @!P3 BRA `(.L_x_15413) ;  /* 0x000000000010b947 */ /* 0x000fea0003800000 */
[----:B-----5:R-:W-:-:S04]  /*12c0*/  PRMT R107, R101, 0x7632, R107 ;  /* 0x00007632656b7816 */ /* 0x020fc8000000006b */
[----:B------:R-:W-:-:S05]  /*12d0*/  SHF.L.U32 R107, R107, 0x10, RZ ;  /* 0x000000106b6b7819 */ /* 0x000fca00000006ff */
[----:B------:R-:W-:-:S04]  /*12e0*/  FMUL.FTZ R107, R107, UR6 ;  /* 0x000000066b6b7c20 */ /* 0x000fc80008410000 */
[----:B------:R-:W-:-:S07]  /*12f0*/  @P2 FADD.FTZ R107, R87, R107 ;  /* 0x0000006b576b2221 */ /* 0x000fce0000010000 */
.L_x_15413:
[----:B------:R-:W-:Y:S05]  /*1300*/  BSYNC B1 ;  /* 0x0000000000017941 */ /* 0x000fea0003800000 */
.L_x_15412:
[----:B------:R-:W-:Y:S04]  /*1310*/  BSSY B1, `(.L_x_15414) ;  /* 0x0000005000017945 */ /* 0x000fe80003800000 */
[----:B------:R-:W-:Y:S05]  /*1320*/  @!P3 BRA `(.L_x_15415) ;  /* 0x00000000000cb947 */ /* 0x000fea0003800000 */
[----:B-----5:R-:W-:-:S05]  /*1330*/  SHF.L.U32 R108, R102, 0x10, RZ ;  /* 0x00000010666c7819 */ /* 0x020fca00000006ff */
[----:B------:R-:W-:-:S04]  /*1340*/  FMUL.FTZ R108, R108, UR6 ;  /* 0x000000066c6c7c20 */ /* 0x000fc80008410000 */
[----:B------:R-:W-:-:S07]  /*1350*/  @P2 FADD.FTZ R108, R92, R108 ;  /* 0x0000006c5c6c2221 */ /* 0x000fce0000010000 */
.L_x_15415:
[----:B------:R-:W-:Y:S05]  /*1360*/  BSYNC B1 ;  /* 0x0000000000017941 */ /* 0x000fea0003800000 */
.L_x_15414:
[----:B------:R-:W-:Y:S04]  /*1370*/  BSSY B1, `(.L_x_15416) ;  /* 0x0000006000017945 */ /* 0x000fe80003800000 */
[----:B------:R-:W-:Y:S05]  /*1380*/  @!P3 BRA `(.L_x_15417) ;  /* 0x000000000010b947 */ /* 0x000fea0003800000 */
[----:B-----5:R-:W-:-:S04]  /*1390*/  PRMT R109, R102, 0x7632, R109 ;  /* 0x00007632666d7816 */ /* 0x020fc8000000006d */
[----:B------:R-:W-:-:S05]  /*13a0*/  SHF.L.U32 R109, R109, 0x10, RZ ;  /* 0x000000106d6d7819 */ /* 0x000fca00000006ff */
[----:B------:R-:W-:-:S04]  /*13b0*/  FMUL.FTZ R109, R109, UR6 ;  /* 0x000000066d6d7c20 */ /* 0x000fc80008410000 */
[----:B------:R-:W-:-:S07]  /*13c0*/  @P2 FADD.FTZ R109, R93, R109 ;  /* 0x0000006d5d6d2221 */ /* 0x000fce0000010000 */
.L_x_15417:
[----:B------:R-:W-:Y:S05]  /*13d0*/  BSYNC B1 ;  /* 0x0000000000017941 */ /* 0x000fea0003800000 */
.L_x_15416:
[----:B------:R-:W-:Y:S04]  /*13e0*/  BSSY B1, `(.L_x_15418) ;  /* 0x0000005000017945 */ /* 0x000fe80003800000 */
[----:B------:R-:W-:Y:S05]  /*13f0*/  @!P3 BRA `(.L_x_15419) ;  /* 0x00000000000cb947 */ /* 0x000fea0003800000 */
[----:B-----5:R-:W-:-:S05]  /*1400*/  SHF.L.U32 R110, R103, 0x10, RZ ;  /* 0x00000010676e7819 */ /* 0x020fca00000006ff */
[----:B------:R-:W-:-:S04]  /*1410*/  FMUL.FTZ R110, R110, UR6 ;  /* 0x000000066e6e7c20 */ /* 0x000fc80008410000 */
[----:B------:R-:W-:-:S07]  /*1420*/  @P2 FADD.FTZ R110, R94, R110 ;  /* 0x0000006e5e6e2221 */ /* 0x000fce0000010000 */
.L_x_15419:
[----:B------:R-:W-:Y:S05]  /*1430*/  BSYNC B1 ;  /* 0x0000000000017941 */ /* 0x000fea0003800000 */
.L_x_15418:
[----:B------:R-:W-:Y:S04]  /*1440*/  BSSY B1, `(.L_x_15420) ;  /* 0x0000006000017945 */ /* 0x000fe80003800000 */
[----:B------:R-:W-:Y:S05]  /*1450*/  @!P3 BRA `(.L_x_15421) ;  /* 0x000000000010b947 */ /* 0x000fea0003800000 */
[----:B-----5:R-:W-:-:S04]  /*1460*/  PRMT R111, R103, 0x7632, R111 ;  /* 0x00007632676f7816 */ /* 0x020fc8000000006f */
[----:B------:R-:W-:-:S05]  /*1470*/  SHF.L.U32 R111, R111, 0x10, RZ ;  /* 0x000000106f6f7819 */ /* 0x000fca00000006ff */
[----:B------:R-:W-:-:S04]  /*1480*/  FMUL.FTZ R111, R111, UR6 ;  /* 0x000000066f6f7c20 */ /* 0x000fc80008410000 */
[----:B------:R-:W-:-:S07]  /*1490*/  @P2 FADD.FTZ R111, R95, R111 ;  /* 0x0000006f5f6f2221 */ /* 0x000fce0000010000 */
.L_x_15421:
[----:B------:R-:W-:Y:S05]  /*14a0*/  BSYNC B1 ;  /* 0x0000000000017941 */ /* 0x000fea0003800000 */
.L_x_15420:
[----:B------:R2:W-:Y:S01]  /*14b0*/  STG.E.128 desc[UR4][R148.64], R104 ;  /* 0x0000006894007986 */ /* 0x0005e2000c101d04 */
[----:B------:R-:W-:Y:S02]  /*14c0*/  IADD3 R146, R146, 0x20, RZ ;  /* 0x0000002092927810 */ /* 0x000fe40007ffe0ff */
[----:B------:R-:W-:Y:S01]  /*14d0*/  IADD3 R139, R139, 0x20, RZ ;  /* 0x000000208b8b7810 */ /* 0x000fe20007ffe0ff */
[----:B------:R2:W-:Y:S06]  /*14e0*/  STG.E.128 desc[UR4][R148.64+0x10], R108 ;  /* 0x0000106c94007986 */ /* 0x0005ec000c101d04 */
.L_x_15405:
[----:B------:R-:W-:Y:S05]  /*14f0*/  BSYNC B0 ;  /* 0x0000000000007941 */ /* 0x000fea0003800000 */
.L_x_15404:
[----:B------:R-:W-:Y:S01]  /*1500*/  ISETP.NE.AND P2, PT, R143, RZ, PT ;  /* 0x000000ff8f00720c */ /* 0x000fe20003f45270 */
[----:B------:R-:W-:-:S12]  /*1510*/  BSSY B0, `(.L_x_15422) ;  /* 0x000005f000007945 */ /* 0x000fd80003800000 */
[----:B------:R-:W-:Y:S05]  /*1520*/  @!P2 BRA `(.L_x_15423) ;  /* 0x000000040074a947 */ /* 0x000fea0003800000 */
[----:B0-2---:R-:W0:Y:S02]  /*1530*/  LDC.64 R148, c[0x0][0x230] ;  /* 0x00008c00ff947b82 */ /* 0x005e240000000a00 */
        /* <DEDUP_REMOVED lines=41> */
.L_x_15425:
[----:B------:R-:W-:Y:S05]  /*17d0*/  BSYNC B1 ;  /* 0x0000000000017941 */ /* 0x000fea0003800000 */
.L_x_15424:
[----:B------:R-:W-:Y:S04]  /*17e0*/  BSSY B1, `(.L_x_15426) ;  /* 0x0000006000017945 */ /* 0x000fe80003800000 */
[----:B------:R-:W-:Y:S05]  /*17f0*/  @!P3 BRA `(.L_x_15427) ;  /* 0x000000000010b947 */ /* 0x000fea0003800000 */
[----:B-----5:R-:W-:-:S04]  /*1800*/  PRMT R113, R100, 0x7632, R113 ;  /* 0x0000763264717816 */ /* 0x020fc80000000071 */
[----:B------:R-:W-:-:S05]  /*1810*/  SHF.L.U32 R113, R113, 0x10, RZ ;  /* 0x0000001071717819 */ /* 0x000fca00000006ff */
[----:B------:R-:W-:-:S04]  /*1820*/  FMUL.FTZ R113, R113, UR6 ;  /* 0x0000000671717c20 */ /* 0x000fc80008410000 */
[----:B------:R-:W-:-:S07]  /*1830*/  @P2 FADD.FTZ R113, R85, R113 ;  /* 0x0000007155712221 */ /* 0x000fce0000010000 */
.L_x_15427:
[----:B------:R-:W-:Y:S05]  /*1840*/  BSYNC B1 ;  /* 0x0000000000017941 */ /* 0x000fea0003800000 */
.L_x_15426:
[----:B------:R-:W-:Y:S04]  /*1850*/  BSSY B1, `(.L_x_15428) ;  /* 0x0000005000017945 */ /* 0x000fe80003800000 */
[----:B------:R-:W-:Y:S05]  /*1860*/  @!P3 BRA `(.L_x_15429) ;  /* 0x00000000000cb947 */ /* 0x000fea0003800000 */
[----:B-----5:R-:W-:-:S05]  /*1870*/  SHF.L.U32 R114, R101, 0x10, RZ ;  /* 0x0000001065727819 */ /* 0x020fca00000006ff */
[----:B------:R-:W-:-:S04]  /*1880*/  FMUL.FTZ R114, R114, UR6 ;  /* 0x0000000672727c20 */ /* 0x000fc80008410000 */
[----:B------:R-:W-:-:S07]  /*1890*/  @P2 FADD.FTZ R114, R86, R114 ;  /* 0x0000007256722221 */ /* 0x000fce0000010000 */
.L_x_15429:
[----:B------:R-:W-:Y:S05]  /*18a0*/  BSYNC B1 ;  /* 0x0000000000017941 */ /* 0x000fea0003800000 */
.L_x_15428:
[----:B------:R-:W-:Y:S04]  /*18b0*/  BSSY B1, `(.L_x_15430) ;  /* 0x0000006000017945 */ /* 0x000fe80003800000 */
[----:B------:R-:W-:Y:S05]  /*18c0*/  @!P3 BRA `(.L_x_15431) ;  /* 0x000000000010b947 */ /* 0x000fea0003800000 */
[----:B-----5:R-:W-:-:S04]  /*18d0*/  PRMT R115, R101, 0x7632, R115 ;  /* 0x0000763265737816 */ /* 0x020fc80000000073 */
[----:B------:R-:W-:-:S05]  /*18e0*/  SHF.L.U32 R115, R115, 0x10, RZ ;  /* 0x0000001073737819 */ /* 0x000fca00000006ff */
[----:B------:R-:W-:-:S04]  /*18f0*/  FMUL.FTZ R115, R115, UR6 ;  /* 0x0000000673737c20 */ /* 0x000fc80008410000 */
[----:B------:R-:W-:-:S07]  /*1900*/  @P2 FADD.FTZ R115, R87, R115 ;  /* 0x0000007357732221 */ /* 0x000fce0000010000 */
.L_x_15431:
[----:B------:R-:W-:Y:S05]  /*1910*/  BSYNC B1 ;  /* 0x0000000000017941 */ /* 0x000fea0003800000 */
.L_x_15430:
[----:B------:R-:W-:Y:S04]  /*1920*/  BSSY B1, `(.L_x_15432) ;  /* 0x0000005000017945 */ /* 0x000fe80003800000 */
[----:B------:R-:W-:Y:S05]  /*1930*/  @!P3 BRA `(.L_x_15433) ;  /* 0x00000000000cb947 */ /* 0x000fea0003800000 */
[----:B-----5:R-:W-:-:S05]  /*1940*/  SHF.L.U32 R116, R102, 0x10, RZ ;  /* 0x0000001066747819 */ /* 0x020fca00000006ff */
[----:B------:R-:W-:-:S04]  /*1950*/  FMUL.FTZ R116, R116, UR6 ;  /* 0x0000000674747c20 */ /* 0x000fc80008410000 */
[----:B------:R-:W-:-:S07]  /*1960*/  @P2 FADD.FTZ R116, R92, R116 ;  /* 0x000000745c742221 */ /* 0x000fce0000010000 */
.L_x_15433:
[----:B------:R-:W-:Y:S05]  /*1970*/  BSYNC B1 ;  /* 0x0000000000017941 */ /* 0x000fea0003800000 */
.L_x_15432:
[----:B------:R-:W-:Y:S04]  /*1980*/  BSSY B1, `(.L_x_15434) ;  /* 0x0000006000017945 */ /* 0x000fe80003800000 */
[----:B------:R-:W-:Y:S05]  /*1990*/  @!P3 BRA `(.L_x_15435) ;  /* 0x000000000010b947 */ /* 0x000fea0003800000 */
[----:B-----5:R-:W-:-:S04]  /*19a0*/  PRMT R117, R102, 0x7632, R117 ;  /* 0x0000763266757816 */ /* 0x020fc80000000075 */
[----:B------:R-:W-:-:S05]  /*19b0*/  SHF.L.U32 R117, R117, 0x10, RZ ;  /* 0x0000001075757819 */ /* 0x000fca00000006ff */
[----:B------:R-:W-:-:S04]  /*19c0*/  FMUL.FTZ R117, R117, UR6 ;  /* 0x0000000675757c20 */ /* 0x000fc80008410000 */
[----:B------:R-:W-:-:S07]  /*19d0*/  @P2 FADD.FTZ R117, R93, R117 ;  /* 0x000000755d752221 */ /* 0x000fce0000010000 */
.L_x_15435:
[----:B------:R-:W-:Y:S05]  /*19e0*/  BSYNC B1 ;  /* 0x0000000000017941 */ /* 0x000fea0003800000 */
.L_x_15434:
[----:B------:R-:W-:Y:S04]  /*19f0*/  BSSY B1, `(.L_x_15436) ;  /* 0x0000005000017945 */ /* 0x000fe80003800000 */
[----:B------:R-:W-:Y:S05]  /*1a00*/  @!P3 BRA `(.L_x_15437) ;  /* 0x00000000000cb947 */ /* 0x000fea0003800000 */
[----:B-----5:R-:W-:-:S05]  /*1a10*/  SHF.L.U32 R118, R103, 0x10, RZ ;  /* 0x0000001067767819 */ /* 0x020fca00000006ff */
[----:B------:R-:W-:-:S04]  /*1a20*/  FMUL.FTZ R118, R118, UR6 ;  /* 0x0000000676767c20 */ /* 0x000fc80008410000 */
[----:B------:R-:W-:-:S07]  /*1a30*/  @P2 FADD.FTZ R118, R94, R118 ;  /* 0x000000765e762221 */ /* 0x000fce0000010000 */
.L_x_15437:
[----:B------:R-:W-:Y:S05]  /*1a40*/  BSYNC B1 ;  /* 0x0000000000017941 */ /* 0x000fea0003800000 */
.L_x_15436:
[----:B------:R-:W-:Y:S04]  /*1a50*/  BSSY B1, `(.L_x_15438) ;  /* 0x0000006000017945 */ /* 0x000fe80003800000 */
[----:B------:R-:W-:Y:S05]  /*1a60*/  @!P3 BRA `(.L_x_15439) ;  /* 0x000000000010b947 */ /* 0x000fea0003800000 */
[----:B-----5:R-:W-:-:S04]  /*1a70*/  PRMT R119, R103, 0x7632, R119 ;  /* 0x0000763267777816 */ /* 0x020fc80000000077 */
[----:B------:R-:W-:-:S05]  /*1a80*/  SHF.L.U32 R119, R119, 0x10, RZ ;  /* 0x0000001077777819 */ /* 0x000fca00000006ff */
[----:B------:R-:W-:-:S04]  /*1a90*/  FMUL.FTZ R119, R119, UR6 ;  /* 0x0000000677777c20 */ /* 0x000fc80008410000 */
[----:B------:R-:W-:-:S07]  /*1aa0*/  @P2 FADD.FTZ R119, R95, R119 ;  /* 0x000000775f772221 */ /* 0x000fce0000010000 */
.L_x_15439:
[----:B------:R-:W-:Y:S05]  /*1ab0*/  BSYNC B1 ;  /* 0x0000000000017941 */ /* 0x000fea0003800000 */
.L_x_15438:
[----:B------:R3:W-:Y:S01]  /*1ac0*/  STG.E.128 desc[UR4][R148.64], R112 ;  /* 0x0000007094007986 */ /* 0x0007e2000c101d04 */
[----:B------:R-:W-:Y:S02]  /*1ad0*/  IADD3 R146, R146, 0x20, RZ ;  /* 0x0000002092927810 */ /* 0x000fe40007ffe0ff */
[----:B------:R-:W-:Y:S01]  /*1ae0*/  IADD3 R139, R139, 0x20, RZ ;  /* 0x000000208b8b7810 */ /* 0x000fe20007ffe0ff */
[----:B------:R3:W-:Y:S06]  /*1af0*/  STG.E.128 desc[UR4][R148.64+0x10], R116 ;  /* 0x0000107494007986 */ /* 0x0007ec000c101d04 */
.L_x_15423:
[----:B------:R-:W-:Y:S05]  /*1b00*/  BSYNC B0 ;  /* 0x0000000000007941 */ /* 0x000fea0003800000 */
.L_x_15422:
[----:B------:R-:W-:Y:S01]  /*1b10*/  ISETP.NE.AND P2, PT, R144, RZ, PT ;  /* 0x000000ff9000720c */ /* 0x000fe20003f45270 */
[----:B------:R-:W-:-:S12]  /*1b20*/  BSSY B0, `(.L_x_15440) ;  /* 0x000005f000007945 */ /* 0x000fd80003800000 */
[----:B------:R-:W-:Y:S05]  /*1b30*/  @!P2 BRA `(.L_x_15441) ;  /* 0x000000040074a947 */ /* 0x000fea0003800000 */
[----:B0-23--:R-:W0:Y:S02]  /*1b40*/  LDC.64 R148, c[0x0][0x230] ;  /* 0x00008c00ff947b82 */ /* 0x00de240000000a00 */
        /* <DEDUP_REMOVED lines=41> */
.L_x_15443:
[----:B------:R-:W-:Y:S05]  /*1de0*/  BSYNC B1 ;  /* 0x0000000000017941 */ /* 0x000fea0003800000 */
.L_x_15442:
[----:B------:R-:W-:Y:S04]  /*1df0*/  BSSY B1, `(.L_x_15444) ;  /* 0x0000006000017945 */ /* 0x000fe80003800000 */
[----:B------:R-:W-:Y:S05]  /*1e00*/  @!P3 BRA `(.L_x_15445) ;  /* 0x000000000010b947 */ /* 0x000fea0003800000 */
[----:B-----5:R-:W-:-:S04]  /*1e10*/  PRMT R121, R100, 0x7632, R121 ;  /* 0x0000763264797816 */ /* 0x020fc80000000079 */
[----:B------:R-:W-:-:S05]  /*1e20*/  SHF.L.U32 R121, R121, 0x10, RZ ;  /* 0x0000001079797819 */ /* 0x000fca00000006ff */
[----:B------:R-:W-:-:S04]  /*1e30*/  FMUL.FTZ R121, R121, UR6 ;  /* 0x0000000679797c20 */ /* 0x000fc80008410000 */
[----:B------:R-:W-:-:S07]  /*1e40*/  @P2 FADD.FTZ R121, R85, R121 ;  /* 0x0000007955792221 */ /* 0x000fce0000010000 */
.L_x_15445:
[----:B------:R-:W-:Y:S05]  /*1e50*/  BSYNC B1 ;  /* 0x0000000000017941 */ /* 0x000fea0003800000 */
.L_x_15444:
[----:B------:R-:W-:Y:S04]  /*1e60*/  BSSY B1, `(.L_x_15446) ;  /* 0x0000005000017945 */ /* 0x000fe80003800000 */
[----:B------:R-:W-:Y:S05]  /*1e70*/  @!P3 BRA `(.L_x_15447) ;  /* 0x00000000000cb947 */ /* 0x000fea0003800000 */
[----:B-----5:R-:W-:-:S05]  /*1e80*/  SHF.L.U32 R122, R101, 0x10, RZ ;  /* 0x00000010657a7819 */ /* 0x020fca00000006ff */
[----:B------:R-:W-:-:S04]  /*1e90*/  FMUL.FTZ R122, R122, UR6 ;  /* 0x000000067a7a7c20 */ /* 0x000fc80008410000 */
[----:B------:R-:W-:-:S07]  /*1ea0*/  @P2 FADD.FTZ R122, R86, R122 ;  /* 0x0000007a567a2221 */ /* 0x000fce0000010000 */
.L_x_15447:
[----:B------:R-:W-:Y:S05]  /*1eb0*/  BSYNC B1 ;  /* 0x0000000000017941 */ /* 0x000fea0003800000 */
.L_x_15446:
[----:B------:R-:W-:Y:S04]  /*1ec0*/  BSSY B1, `(.L_x_15448) ;  /* 0x0000006000017945 */ /* 0x000fe80003800000 */
[----:B------:R-:W-:Y:S05]  /*1ed0*/  @!P3 BRA `(.L_x_15449) ;  /* 0x000000000010b947 */ /* 0x000fea0003800000 */
[----:B-----5:R-:W-:-:S04]  /*1ee0*/  PRMT R123, R101, 0x7632, R123 ;  /* 0x00007632657b7816 */ /* 0x020fc8000000007b */
[----:B------:R-:W-:-:S05]  /*1ef0*/  SHF.L.U32 R123, R123, 0x10, RZ ;  /* 0x000000107b7b7819 */ /* 0x000fca00000006ff */
[----:B------:R-:W-:-:S04]  /*1f00*/  FMUL.FTZ R123, R123, UR6 ;  /* 0x000000067b7b7c20 */ /* 0x000fc80008410000 */
[----:B------:R-:W-:-:S07]  /*1f10*/  @P2 FADD.FTZ R123, R87, R123 ;  /* 0x0000007b577b2221 */ /* 0x000fce0000010000 */
.L_x_15449:
[----:B------:R-:W-:Y:S05]  /*1f20*/  BSYNC B1 ;  /* 0x0000000000017941 */ /* 0x000fea0003800000 */
.L_x_15448:
[----:B------:R-:W-:Y:S04]  /*1f30*/  BSSY B1, `(.L_x_15450) ;  /* 0x0000005000017945 */ /* 0x000fe80003800000 */
[----:B------:R-:W-:Y:S05]  /*1f40*/  @!P3 BRA `(.L_x_15451) ;  /* 0x00000000000cb947 */ /* 0x000fea0003800000 */
[----:B-----5:R-:W-:-:S05]  /*1f50*/  SHF.L.U32 R124, R102, 0x10, RZ ;  /* 0x00000010667c7819 */ /* 0x020fca00000006ff */
[----:B------:R-:W-:-:S04]  /*1f60*/  FMUL.FTZ R124, R124, UR6 ;  /* 0x000000067c7c7c20 */ /* 0x000fc80008410000 */
[----:B------:R-:W-:-:S07]  /*1f70*/  @P2 FADD.FTZ R124, R92, R124 ;  /* 0x0000007c5c7c2221 */ /* 0x000fce0000010000 */
.L_x_15451:
[----:B------:R-:W-:Y:S05]  /*1f80*/  BSYNC B1 ;  /* 0x0000000000017941 */ /* 0x000fea0003800000 */
.L_x_15450:
[----:B------:R-:W-:Y:S04]  /*1f90*/  BSSY B1, `(.L_x_15452) ;  /* 0x0000006000017945 */ /* 0x000fe80003800000 */
[----:B------:R-:W-:Y:S05]  /*1fa0*/  @!P3 BRA `(.L_x_15453) ;  /* 0x000000000010b947 */ /* 0x000fea0003800000 */
[----:B-----5:R-:W-:-:S04]  /*1fb0*/  PRMT R125, R102, 0x7632, R125 ;  /* 0x00007632667d7816 */ /* 0x020fc8000000007d */
[----:B------:R-:W-:-:S05]  /*1fc0*/  SHF.L.U32 R125, R125, 0x10, RZ ;  /* 0x000000107d7d7819 */ /* 0x000fca00000006ff */
[----:B------:R-:W-:-:S04]  /*1fd0*/  FMUL.FTZ R125, R125, UR6 ;  /* 0x000000067d7d7c20 */ /* 0x000fc80008410000 */
[----:B------:R-:W-:-:S07]  /*1fe0*/  @P2 FADD.FTZ R125, R93, R125 ;  /* 0x0000007d5d7d2221 */ /* 0x000fce0000010000 */
.L_x_15453:
[----:B------:R-:W-:Y:S05]  /*1ff0*/  BSYNC B1 ;  /* 0x0000000000017941 */ /* 0x000fea0003800000 */
.L_x_15452:
[----:B------:R-:W-:Y:S04]  /*2000*/  BSSY B1, `(.L_x_15454) ;  /* 0x0000005000017945 */ /* 0x000fe80003800000 */
[----:B------:R-:W-:Y:S05]  /*2010*/  @!P3 BRA `(.L_x_15455) ;  /* 0x00000000000cb947 */ /* 0x000fea0003800000 */
[----:B-----5:R-:W-:-:S05]  /*2020*/  SHF.L.U32 R126, R103, 0x10, RZ ;  /* 0x00000010677e7819 */ /* 0x020fca00000006ff */
[----:B------:R-:W-:-:S04]  /*2030*/  FMUL.FTZ R126, R126, UR6 ;  /* 0x000000067e7e7c20 */ /* 0x000fc80008410000 */
[----:B------:R-:W-:-:S07]  /*2040*/  @P2 FADD.FTZ R126, R94, R126 ;  /* 0x0000007e5e7e2221 */ /* 0x000fce0000010000 */
.L_x_15455:
[----:B------:R-:W-:Y:S05]  /*2050*/  BSYNC B1 ;  /* 0x0000000000017941 */ /* 0x000fea0003800000 */
.L_x_15454:
[----:B------:R-:W-:Y:S04]  /*2060*/  BSSY B1, `(.L_x_15456) ;  /* 0x0000006000017945 */ /* 0x000fe80003800000 */
[----:B------:R-:W-:Y:S05]  /*2070*/  @!P3 BRA `(.L_x_15457) ;  /* 0x000000000010b947 */ /* 0x000fea0003800000 */
[----:B-----5:R-:W-:-:S04]  /*2080*/  PRMT R127, R103, 0x7632, R127 ;  /* 0x00007632677f7816 */ /* 0x020fc8000000007f */
[----:B------:R-:W-:-:S05]  /*2090*/  SHF.L.U32 R127, R127, 0x10, RZ ;  /* 0x000000107f7f7819 */ /* 0x000fca00000006ff */
[----:B------:R-:W-:-:S04]  /*20a0*/  FMUL.FTZ R127, R127, UR6 ;  /* 0x000000067f7f7c20 */ /* 0x000fc80008410000 */
[----:B------:R-:W-:-:S07]  /*20b0*/  @P2 FADD.FTZ R127, R95, R127 ;  /* 0x0000007f5f7f2221 */ /* 0x000fce0000010000 */
.L_x_15457:
[----:B------:R-:W-:Y:S05]  /*20c0*/  BSYNC B1 ;  /* 0x0000000000017941 */ /* 0x000fea0003800000 */
.L_x_15456:
[----:B------:R0:W-:Y:S01]  /*20d0*/  STG.E.128 desc[UR4][R148.64], R120 ;  /* 0x0000007894007986 */ /* 0x0001e2000c101d04 */
[----:B------:R-:W-:Y:S02]  /*20e0*/  IADD3 R146, R146, 0x20, RZ ;  /* 0x0000002092927810 */ /* 0x000fe40007ffe0ff */
[----:B------:R-:W-:Y:S01]  /*20f0*/  IADD3 R139, R139, 0x20, RZ ;  /* 0x000000208b8b7810 */ /* 0x000fe20007ffe0ff */
[----:B------:R0:W-:Y:S06]  /*2100*/  STG.E.128 desc[UR4][R148.64+0x10], R124 ;  /* 0x0000107c94007986 */ /* 0x0001ec000c101d04 */
.L_x_15441:
[----:B------:R-:W-:Y:S05]  /*2110*/  BSYNC B0 ;  /* 0x0000000000007941 */ /* 0x000fea0003800000 */
.L_x_15440:
[----:B------:R-:W-:Y:S01]  /*2120*/  ISETP.NE.AND P2, PT, R145, RZ, PT ;  /* 0x000000ff9100720c */ /* 0x000fe20003f45270 */
[----:B------:R-:W-:-:S12]  /*2130*/  BSSY B0, `(.L_x_15458) ;  /* 0x000005d000007945 */ /* 0x000fd80003800000 */
[----:B------:R-:W-:Y:S05]  /*2140*/  @!P2 BRA `(.L_x_15459) ;  /* 0x00000004006ca947 */ /* 0x000fea0003800000 */
[----:B0-23--:R-:W0:Y:S08]  /*2150*/  LDC.64 R148, c[0x0][0x230] ;  /* 0x00008c00ff947b82 */ /* 0x00de300000000a00 */
[----:B------:R-:W2:Y:S01]  /*2160*/  @P1 LDC.64 R128, c[0x0][0x220] ;  /* 0x00008800ff801b82 */ /* 0x000ea20000000a00 */
[----:B0-----:R-:W-:-:S04]  /*2170*/  ISETP.NE.U32.AND P2, PT, R148, RZ, PT ;  /* 0x000000ff9400720c */ /* 0x001fc80003f45070 */
[----:B------:R-:W-:-:S13]  /*2180*/  ISETP.NE.AND.EX P2, PT, R149, RZ, PT, P2 ;  /* 0x000000ff9500720c */ /* 0x000fda0003f45320 */
[----:B-1----:R-:W0:Y:S02]  /*2190*/  @P2 LDC.64 R150, c[0x0][0x230] ;  /* 0x00008c00ff962b82 */ /* 0x002e240000000a00 */
[----:B0-----:R-:W-:-:S05]  /*21a0*/  @P2 IMAD.WIDE.U32 R150, R139, 0x20, R150 ;  /* 0x000000208b962825 */ /* 0x001fca00078e0096 */
[----:B----4-:R-:W3:Y:S01]  /*21b0*/  @P2 LDG.E.128 R84, desc[UR4][R150.64] ;  /* 0x0000000496542981 */ /* 0x010ee2000c1e1d00 */
[----:B------:R-:W-:Y:S01]  /*21c0*/  ISETP.GT.AND P3, PT, R0, RZ, PT ;  /* 0x000000ff0000720c */ /* 0x000fe20003f64270 */
[----:B--2---:R-:W-:Y:S02]  /*21d0*/  @P1 IMAD.WIDE.U32 R146, R146, 0x10, R128 ;  /* 0x0000001092921825 */ /* 0x004fe400078e0080 */
[----:B------:R-:W2:Y:S04]  /*21e0*/  @P2 LDG.E.128 R92, desc[UR4][R150.64+0x10] ;  /* 0x00001004965c2981 */ /* 0x000ea8000c1e1d00 */
[----:B-----5:R0:W5:Y:S06]  /*21f0*/  @P1 LDG.E.128 R100, desc[UR4][R146.64] ;  /* 0x0000000492641981 */ /* 0x02016c000c1e1d00 */
[----:B------:R-:W-:-:S04]  /*2200*/  @!P3 ISETP.NE.U32.AND P1, PT, R148, RZ, PT ;  /* 0x000000ff9400b20c */ /* 0x000fc80003f25070 */
[----:B------:R-:W-:Y:S01]  /*2210*/  @!P3 ISETP.NE.AND.EX P1, PT, R149, RZ, PT, P1 ;  /* 0x000000ff9500b20c */ /* 0x000fe20003f25310 */
[----:B0-----:R-:W0:Y:S01]  /*2220*/  LDC.64 R146, c[0x0][0x238] ;  /* 0x00008e00ff927b82 */ /* 0x001e220000000a00 */
[----:B------:R-:W-:Y:S01]  /*2230*/  BSSY B1, `(.L_x_15460) ;  /* 0x000001c000017945 */ /* 0x000fe20003800000 */
[----:B0-----:R-:W-:Y:S01]  /*2240*/  IMAD.WIDE.U32 R146, R139, 0x20, R146 ;  /* 0x000000208b927825 */ /* 0x001fe200078e0092 */
        /* <DEDUP_REMOVED lines=21> */
[----:B------:R-:W-:Y:S01]  /*23a0*/  @!P3 FSEL R135, R95, RZ, P1 ;  /* 0x000000ff5f87b208 */ /* 0x000fe20000800000 */
[----:B------:R-:W-:Y:S08]  /*23b0*/  @!P3 BRA `(.L_x_15461) ;  /* 0x00000000000cb947 */ /* 0x000ff00003800000 */
[----:B-----5:R-:W-:-:S05]  /*23c0*/  SHF.L.U32 R128, R100, 0x10, RZ ;  /* 0x0000001064807819 */ /* 0x020fca00000006ff */
[----:B------:R-:W-:-:S04]  /*23d0*/  FMUL.FTZ R128, R128, UR6 ;  /* 0x0000000680807c20 */ /* 0x000fc80008410000 */
[----:B------:R-:W-:-:S07]  /*23e0*/  @P2 FADD.FTZ R128, R84, R128 ;  /* 0x0000008054802221 */ /* 0x000fce0000010000 */
.L_x_15461:
[----:B------:R-:W-:Y:S05]  /*23f0*/  BSYNC B1 ;  /* 0x0000000000017941 */ /* 0x000fea0003800000 */
.L_x_15460:
[----:B------:R-:W-:Y:S04]  /*2400*/  BSSY B1, `(.L_x_15462) ;  /* 0x0000006000017945 */ /* 0x000fe80003800000 */
[----:B------:R-:W-:Y:S05]  /*2410*/  @!P3 BRA `(.L_x_15463) ;  /* 0x000000000010b947 */ /* 0x000fea0003800000 */
[----:B-----5:R-:W-:-:S04]  /*2420*/  PRMT R0, R100, 0x7632, R0 ;  /* 0x0000763264007816 */ /* 0x020fc80000000000 */
[----:B------:R-:W-:-:S05]  /*2430*/  SHF.L.U32 R0, R0, 0x10, RZ ;  /* 0x0000001000007819 */ /* 0x000fca00000006ff */
[----:B------:R-:W-:-:S04]  /*2440*/  FMUL.FTZ R129, R0, UR6 ;  /* 0x0000000600817c20 */ /* 0x000fc80008410000 */
[----:B------:R-:W-:-:S07]  /*2450*/  @P2 FADD.FTZ R129, R85, R129 ;  /* 0x0000008155812221 */ /* 0x000fce0000010000 */
.L_x_15463:
[----:B------:R-:W-:Y:S05]  /*2460*/  BSYNC B1 ;  /* 0x0000000000017941 */ /* 0x000fea0003800000 */
.L_x_15462:
[----:B------:R-:W-:Y:S04]  /*2470*/  BSSY B1, `(.L_x_15464) ;  /* 0x0000005000017945 */ /* 0x000fe80003800000 */
[----:B------:R-:W-:Y:S05]  /*2480*/  @!P3 BRA `(.L_x_15465) ;  /* 0x00000000000cb947 */ /* 0x000fea0003800000 */
[----:B-----5:R-:W-:-:S05]  /*2490*/  SHF.L.U32 R130, R101, 0x10, RZ ;  /* 0x0000001065827819 */ /* 0x020fca00000006ff */
[----:B------:R-:W-:-:S04]  /*24a0*/  FMUL.FTZ R130, R130, UR6 ;  /* 0x0000000682827c20 */ /* 0x000fc80008410000 */
[----:B------:R-:W-:-:S07]  /*24b0*/  @P2 FADD.FTZ R130, R86, R130 ;  /* 0x0000008256822221 */ /* 0x000fce0000010000 */
.L_x_15465:
[----:B------:R-:W-:Y:S05]  /*24c0*/  BSYNC B1 ;  /* 0x0000000000017941 */ /* 0x000fea0003800000 */
.L_x_15464:
[----:B------:R-:W-:Y:S04]  /*24d0*/  BSSY B1, `(.L_x_15466) ;  /* 0x0000006000017945 */ /* 0x000fe80003800000 */
[----:B------:R-:W-:Y:S05]  /*24e0*/  @!P3 BRA `(.L_x_15467) ;  /* 0x000000000010b947 */ /* 0x000fea0003800000 */
[----:B-----5:R-:W-:-:S04]  /*24f0*/  PRMT R0, R101, 0x7632, R0 ;  /* 0x0000763265007816 */ /* 0x020fc80000000000 */
[----:B------:R-:W-:-:S05]  /*2500*/  SHF.L.U32 R0, R0, 0x10, RZ ;  /* 0x0000001000007819 */ /* 0x000fca00000006ff */
[----:B------:R-:W-:-:S04]  /*2510*/  FMUL.FTZ R131, R0, UR6 ;  /* 0x0000000600837c20 */ /* 0x000fc80008410000 */
[----:B------:R-:W-:-:S07]  /*2520*/  @P2 FADD.FTZ R131, R87, R131 ;  /* 0x0000008357832221 */ /* 0x000fce0000010000 */
.L_x_15467:
[----:B------:R-:W-:Y:S05]  /*2530*/  BSYNC B1 ;  /* 0x0000000000017941 */ /* 0x000fea0003800000 */
.L_x_15466:
[----:B------:R-:W-:Y:S04]  /*2540*/  BSSY B1, `(.L_x_15468) ;  /* 0x0000005000017945 */ /* 0x000fe80003800000 */
[----:B------:R-:W-:Y:S05]  /*2550*/  @!P3 BRA `(.L_x_15469) ;  /* 0x00000000000cb947 */ /* 0x000fea0003800000 */
[----:B-----5:R-:W-:-:S05]  /*2560*/  SHF.L.U32 R132, R102, 0x10, RZ ;  /* 0x0000001066847819 */ /* 0x020fca00000006ff */
[----:B------:R-:W-:-:S04]  /*2570*/  FMUL.FTZ R132, R132, UR6 ;  /* 0x0000000684847c20 */ /* 0x000fc80008410000 */
[----:B------:R-:W-:-:S07]  /*2580*/  @P2 FADD.FTZ R132, R92, R132 ;  /* 0x000000845c842221 */ /* 0x000fce0000010000 */
.L_x_15469:
[----:B------:R-:W-:Y:S05]  /*2590*/  BSYNC B1 ;  /* 0x0000000000017941 */ /* 0x000fea0003800000 */
.L_x_15468:
[----:B------:R-:W-:Y:S04]  /*25a0*/  BSSY B1, `(.L_x_15470) ;  /* 0x0000006000017945 */ /* 0x000fe80003800000 */
[----:B------:R-:W-:Y:S05]  /*25b0*/  @!P3 BRA `(.L_x_15471) ;  /* 0x000000000010b947 */ /* 0x000fea0003800000 */
[----:B-----5:R-:W-:-:S04]  /*25c0*/  PRMT R0, R102, 0x7632, R0 ;  /* 0x0000763266007816 */ /* 0x020fc80000000000 */
[----:B------:R-:W-:-:S05]  /*25d0*/  SHF.L.U32 R0, R0, 0x10, RZ ;  /* 0x0000001000007819 */ /* 0x000fca00000006ff */
[----:B------:R-:W-:-:S04]  /*25e0*/  FMUL.FTZ R133, R0, UR6 ;  /* 0x0000000600857c20 */ /* 0x000fc80008410000 */
[----:B------:R-:W-:-:S07]  /*25f0*/  @P2 FADD.FTZ R133, R93, R133 ;  /* 0x000000855d852221 */ /* 0x000fce0000010000 */
.L_x_15471:
[----:B------:R-:W-:Y:S05]  /*2600*/  BSYNC B1 ;  /* 0x0000000000017941 */ /* 0x000fea0003800000 */
.L_x_15470:
[----:B------:R-:W-:Y:S04]  /*2610*/  BSSY B1, `(.L_x_15472) ;  /* 0x0000005000017945 */ /* 0x000fe80003800000 */
[----:B------:R-:W-:Y:S05]  /*2620*/  @!P3 BRA `(.L_x_15473) ;  /* 0x00000000000cb947 */ /* 0x000fea0003800000 */
[----:B-----5:R-:W-:-:S05]  /*2630*/  SHF.L.U32 R134, R103, 0x10, RZ ;  /* 0x0000001067867819 */ /* 0x020fca00000006ff */
[----:B------:R-:W-:-:S04]  /*2640*/  FMUL.FTZ R134, R134, UR6 ;  /* 0x0000000686867c20 */ /* 0x000fc80008410000 */
[----:B------:R-:W-:-:S07]  /*2650*/  @P2 FADD.FTZ R134, R94, R134 ;  /* 0x000000865e862221 */ /* 0x000fce0000010000 */
.L_x_15473:
[----:B------:R-:W-:Y:S05]  /*2660*/  BSYNC B1 ;  /* 0x0000000000017941 */ /* 0x000fea0003800000 */
.L_x_15472:
[----:B------:R-:W-:Y:S04]  /*2670*/  BSSY B1, `(.L_x_15474) ;  /* 0x0000006000017945 */ /* 0x000fe80003800000 */
[----:B------:R-:W-:Y:S05]  /*2680*/  @!P3 BRA `(.L_x_15475) ;  /* 0x000000000010b947 */ /* 0x000fea0003800000 */
[----:B-----5:R-:W-:-:S04]  /*2690*/  PRMT R0, R103, 0x7632, R0 ;  /* 0x0000763267007816 */ /* 0x020fc80000000000 */
[----:B------:R-:W-:-:S05]  /*26a0*/  SHF.L.U32 R0, R0, 0x10, RZ ;  /* 0x0000001000007819 */ /* 0x000fca00000006ff */
[----:B------:R-:W-:-:S04]  /*26b0*/  FMUL.FTZ R135, R0, UR6 ;  /* 0x0000000600877c20 */ /* 0x000fc80008410000 */
[----:B------:R-:W-:-:S07]  /*26c0*/  @P2 FADD.FTZ R135, R95, R135 ;  /* 0x000000875f872221 */ /* 0x000fce0000010000 */
.L_x_15475:
[----:B------:R-:W-:Y:S05]  /*26d0*/  BSYNC B1 ;  /* 0x0000000000017941 */ /* 0x000fea0003800000 */
.L_x_15474:
[----:B------:R0:W-:Y:S04]  /*26e0*/  STG.E.128 desc[UR4][R146.64], R128 ;  /* 0x0000008092007986 */ /* 0x0001e8000c101d04 */
[----:B------:R0:W-:Y:S02]  /*26f0*/  STG.E.128 desc[UR4][R146.64+0x10], R132 ;  /* 0x0000108492007986 */ /* 0x0001e4000c101d04 */
.L_x_15459:
[----:B------:R-:W-:Y:S05]  /*2700*/  BSYNC B0 ;  /* 0x0000000000007941 */ /* 0x000fea0003800000 */
.L_x_15458:
[----:B------:R-:W-:Y:S01]  /*2710*/  FADD.FTZ R0, RZ, R88 ;  /* 0x00000058ff007221 */ /* 0x000fe20000010000 */
        /* <DEDUP_REMOVED lines=15> */
[----:B0-----:R-:W-:-:S04]  /*2810*/  FADD.FTZ R147, R105, R0 ;  /* 0x0000000069937221 */ /* 0x001fc80000010000 */
        /* <DEDUP_REMOVED lines=32> */
[----:B-1----:R-:W1:Y:S01]  /*2a20*/  LDC R150, c[0x0][0x290] ;  /* 0x0000a400ff967b82 */ /* 0x002e620000000800 */
[----:B0-----:R-:W-:-:S05]  /*2a30*/  FADD.FTZ R146, R139, R0 ;  /* 0x000000008b927221 */ /* 0x001fca0000010000 */
[----:B------:R-:W0:Y:S02]  /*2a40*/  SHFL.BFLY PT, R147, R146, 0x2, 0x1f ;  /* 0x0c401f0092937f89 */ /* 0x000e2400000e0000 */
[----:B0-----:R-:W-:-:S05]  /*2a50*/  FADD.FTZ R147, R146, R147 ;  /* 0x0000009392937221 */ /* 0x001fca0000010000 */
[----:B------:R-:W2:Y:S02]  /*2a60*/  SHFL.BFLY PT, R0, R147, 0x4, 0x1f ;  /* 0x0c801f0093007f89 */ /* 0x000ea400000e0000 */
[----:B--23--:R-:W-:-:S05]  /*2a70*/  FADD.FTZ R148, R147, R0 ;  /* 0x0000000093947221 */ /* 0x00cfca0000010000 */
        /* <DEDUP_REMOVED lines=95> */
.L_x_15499:
[----:B------:R-:W2:Y:S01]  /*3070*/  @!P5 LDC.64 R146, c[0x0][0x250] ;  /* 0x00009400ff92db82 */ /* 0x000ea20000000a00 */
[----:B------:R-:W-:Y:S01]  /*3080*/  FMUL.FTZ R0, R139, R139 ;  /* 0x0000008b8b007220 */ /* 0x000fe20000410000 */
[----:B------:R-:W-:Y:S01]  /*3090*/  PLOP3.LUT P1, PT, PT, PT, UP0, 0x40, 0x0 ;  /* 0x000000000000781c */ /* 0x000fe20003f2e808 */
[----:B-1----:R-:W-:Y:S01]  /*30a0*/  FADD.FTZ R153, R151, R152 ;  /* 0x0000009897997221 */ /* 0x002fe20000010000 */
[----:B------:R-:W-:Y:S02]  /*30b0*/  BSSY B0, `(.L_x_15477) ;  /* 0x00000c6000007945 */ /* 0x000fe40003800000 */
[----:B0-----:R-:W-:Y:S01]  /*30c0*/  FSEL R151, R0, RZ, !P1 ;  /* 0x000000ff00977208 */ /* 0x001fe20004800000 */
        /* <DEDUP_REMOVED lines=14> */
[----:B------:R-:W-:Y:S02]  /*31b0*/  PLOP3.LUT P1, PT, PT, PT, UP0, 0x40, 0x0 ;  /* 0x000000000000781c */ /* 0x000fe40003f2e808 */
[----:B------:R-:W-:Y:S01]  /*31c0*/  LOP3.LUT R140, R141, 0x1f, RZ, 0xc0, !PT ;  /* 0x0000001f8d8c7812 */ /* 0x000fe200078ec0ff */
[----:B------:R-:W-:Y:S01]  /*31d0*/  IMAD R138, R138, R137, RZ ;  /* 0x000000898a8a7224 */ /* 0x000fe200078e02ff */
[----:B0-----:R-:W-:-:S04]  /*31e0*/  FSEL R146, R139, RZ, P1 ;  /* 0x000000ff8b927208 */ /* 0x001fc80000800000 */
        /* <DEDUP_REMOVED lines=36> */
.L_x_15480:
[----:B------:R-:W-:Y:S05]  /*3430*/  BSYNC B1 ;  /* 0x0000000000017941 */ /* 0x000fea0003800000 */
.L_x_15479:
        /* <DEDUP_REMOVED lines=35> */
.L_x_15482:
[----:B------:R-:W-:Y:S05]  /*3670*/  BSYNC B1 ;  /* 0x0000000000017941 */ /* 0x000fea0003800000 */
.L_x_15481:
        /* <DEDUP_REMOVED lines=35> */
.L_x_15484:
[----:B------:R-:W-:Y:S05]  /*38b0*/  BSYNC B1 ;  /* 0x0000000000017941 */ /* 0x000fea0003800000 */
.L_x_15483:
        /* <DEDUP_REMOVED lines=35> */
.L_x_15486:
[----:B------:R-:W-:Y:S05]  /*3af0*/  BSYNC B1 ;  /* 0x0000000000017941 */ /* 0x000fea0003800000 */
.L_x_15485:
        /* <DEDUP_REMOVED lines=33> */
.L_x_15478:
[----:B------:R-:W-:Y:S05]  /*3d10*/  BSYNC B0 ;  /* 0x0000000000007941 */ /* 0x000fea0003800000 */
.L_x_15477:
[----:B0123--:R-:W0:Y:S02]  /*3d20*/  LDC.64 R136, c[0x0][0x210] ;  /* 0x00008400ff887b82 */ /* 0x00fe240000000a00 */
[----:B0-----:R-:W-:-:S04]  /*3d30*/  LEA R2, R136, R2, 0x2 ;  /* 0x0000000288027211 */ /* 0x001fc800078e10ff */
[----:B------:R-:W-:-:S13]  /*3d40*/  ISETP.GE.AND P1, PT, R2, R137, PT ;  /* 0x000000890200720c */ /* 0x000fda0003f26270 */
[----:B------:R-:W-:Y:S05]  /*3d50*/  @!P1 BRA `(.L_x_15487) ;  /* 0xffffffc800949947 */ /* 0x000fea000383ffff */
[----:B------:R-:W-:Y:S05]  /*3d60*/  EXIT ;  /* 0x000000000000794d */ /* 0x000fea0003800000 */
.L_x_15476:
[----:B------:R-:W-:Y:S01]  /*3d70*/  HFMA2.MMA R155, -RZ, RZ, 0, 5.9604644775390625e-08 ;  /* 0x00000001ff9b7435 */ /* 0x000fe200000001ff */
[----:B------:R-:W-:Y:S01]  /*3d80*/  BSSY B0, `(.L_x_15488) ;  /* 0x0000007000007945 */ /* 0x000fe20003800000 */
[----:B------:R-:W-:Y:S02]  /*3d90*/  MOV R154, R139 ;  /* 0x0000008b009a7202 */ /* 0x000fe40000000f00 */
[----:B------:R-:W-:Y:S02]  /*3da0*/  MOV R156, 0x1f ;  /* 0x0000001f009c7802 */ /* 0x000fe40000000f00 */
[----:B------:R-:W-:-:S07]  /*3db0*/  MOV R153, 0xffffffff ;  /* 0xffffffff00997802 */ /* 0x000fce0000000f00 */
[----:B-12345:R-:W-:Y:S05]  /*3dc0*/  WARPSYNC.COLLECTIVE R153, `(.L_x_15489) ;  /* 0x0000000099087348 */ /* 0x03efea0003c00000 */
[----:B------:R0:W0:Y:S02]  /*3dd0*/  SHFL.BFLY P6, R152, R154, R155, R156 ;  /* 0x0c00009b9a987389 */ /* 0x00002400000c009c */
[----:B012345:R-:W-:Y:S01]  /*3de0*/  ENDCOLLECTIVE ;  /* 0x000000000000791b */ /* 0x03ffe20003800000 */
.L_x_15489:
[----:B------:R-:W-:Y:S05]  /*3df0*/  BSYNC B0 ;  /* 0x0000000000007941 */ /* 0x000fea0003800000 */
.L_x_15488:
        /* <DEDUP_REMOVED lines=10> */
.L_x_15490:
[----:B------:R-:W-:Y:S01]  /*3ea0*/  HFMA2.MMA R155, -RZ, RZ, 0, 2.384185791015625e-07 ;  /* 0x00000004ff9b7435 */ /* 0x000fe200000001ff */
[----:B------:R-:W-:-:S05]  /*3eb0*/  MOV R147, R152 ;  /* 0x0000009800937202 */ /* 0x000fca0000000f00 */
[----:B------:R-:W-:-:S05]  /*3ec0*/  FADD.FTZ R147, R146, R147 ;  /* 0x0000009392937221 */ /* 0x000fca0000010000 */
[----:B------:R-:W-:-:S07]  /*3ed0*/  MOV R154, R147 ;  /* 0x00000093009a7202 */ /* 0x000fce0000000f00 */
[----:B------:R-:W-:Y:S05]  /*3ee0*/  WARPSYNC.COLLECTIVE R153, `(.L_x_15491) ;  /* 0x0000000099087348 */ /* 0x000fea0003c00000 */
[----:B------:R0:W1:Y:S02]  /*3ef0*/  SHFL.BFLY P6, R152, R154, R155, R156 ;  /* 0x0c00009b9a987389 */ /* 0x00006400000c009c */
[----:B01----:R-:W-:Y:S01]  /*3f00*/  ENDCOLLECTIVE ;  /* 0x000000000000791b */ /* 0x003fe20003800000 */
.L_x_15491:
[----:B------:R-:W-:Y:S01]  /*3f10*/  HFMA2.MMA R155, -RZ, RZ, 0, 4.76837158203125e-07 ;  /* 0x00000008ff9b7435 */ /* 0x000fe200000001ff */
[----:B------:R-:W-:-:S05]  /*3f20*/  MOV R0, R152 ;  /* 0x0000009800007202 */ /* 0x000fca0000000f00 */
[----:B------:R-:W-:-:S05]  /*3f30*/  FADD.FTZ R148, R147, R0 ;  /* 0x0000000093947221 */ /* 0x000fca0000010000 */
[----:B------:R-:W-:-:S07]  /*3f40*/  MOV R154, R148 ;  /* 0x00000094009a7202 */ /* 0x000fce0000000f00 */
[----:B------:R-:W-:Y:S05]  /*3f50*/  WARPSYNC.COLLECTIVE R153, `(.L_x_15492) ;  /* 0x0000000099087348 */ /* 0x000fea0003c00000 */
[----:B------:R0:W1:Y:S02]  /*3f60*/  SHFL.BFLY P6, R152, R154, R155, R156 ;  /* 0x0c00009b9a987389 */ /* 0x00006400000c009c */
[----:B01----:R-:W-:Y:S01]  /*3f70*/  ENDCOLLECTIVE ;  /* 0x000000000000791b */ /* 0x003fe20003800000 */
.L_x_15492:
[----:B------:R-:W-:Y:S01]  /*3f80*/  HFMA2.MMA R155, -RZ, RZ, 0, 9.5367431640625e-07 ;  /* 0x00000010ff9b7435 */ /* 0x000fe200000001ff */
[----:B------:R-:W-:-:S05]  /*3f90*/  MOV R149, R152 ;  /* 0x0000009800957202 */ /* 0x000fca0000000f00 */
[----:B------:R-:W-:-:S05]  /*3fa0*/  FADD.FTZ R149, R148, R149 ;  /* 0x0000009594957221 */ /* 0x000fca0000010000 */
[----:B------:R-:W-:-:S07]  /*3fb0*/  MOV R154, R149 ;  /* 0x00000095009a7202 */ /* 0x000fce0000000f00 */
[----:B------:R-:W-:Y:S05]  /*3fc0*/  WARPSYNC.COLLECTIVE R153, `(.L_x_15493) ;  /* 0x0000000099087348 */ /* 0x000fea0003c00000 */
[----:B------:R0:W1:Y:S02]  /*3fd0*/  SHFL.BFLY P6, R152, R154, R155, R156 ;  /* 0x0c00009b9a987389 */ /* 0x00006400000c009c */
[----:B01----:R-:W-:Y:S01]  /*3fe0*/  ENDCOLLECTIVE ;  /* 0x000000000000791b */ /* 0x003fe20003800000 */
.L_x_15493:
        /* <DEDUP_REMOVED lines=89> */
.L_x_15494:
[----:B------:R-:W-:Y:S01]  /*4580*/  HFMA2.MMA R155, -RZ, RZ, 0, 1.1920928955078125e-07 ;  /* 0x00000002ff9b7435 */ /* 0x000fe200000001ff */
[----:B------:R-:W-:-:S05]  /*4590*/  MOV R147, R152 ;  /* 0x0000009800937202 */ /* 0x000fca0000000f00 */
[----:B------:R-:W-:-:S05]  /*45a0*/  FADD.FTZ R147, R0, R147 ;  /* 0x0000009300937221 */ /* 0x000fca0000010000 */
[----:B------:R-:W-:-:S07]  /*45b0*/  MOV R154, R147 ;  /* 0x00000093009a7202 */ /* 0x000fce0000000f00 */
[----:B------:R-:W-:Y:S05]  /*45c0*/  WARPSYNC.COLLECTIVE R153, `(.L_x_15495) ;  /* 0x0000000099087348 */ /* 0x000fea0003c00000 */
[----:B------:R0:W1:Y:S02]  /*45d0*/  SHFL.BFLY P6, R152, R154, R155, R156 ;  /* 0x0c00009b9a987389 */ /* 0x00006400000c009c */
[----:B01----:R-:W-:Y:S01]  /*45e0*/  ENDCOLLECTIVE ;  /* 0x000000000000791b */ /* 0x003fe20003800000 */
.L_x_15495:
[----:B------:R-:W-:Y:S01]  /*45f0*/  HFMA2.MMA R155, -RZ, RZ, 0, 2.384185791015625e-07 ;  /* 0x00000004ff9b7435 */ /* 0x000fe200000001ff */
[----:B------:R-:W-:-:S05]  /*4600*/  MOV R146, R152 ;  /* 0x0000009800927202 */ /* 0x000fca0000000f00 */
[----:B------:R-:W-:-:S05]  /*4610*/  FADD.FTZ R146, R147, R146 ;  /* 0x0000009293927221 */ /* 0x000fca0000010000 */
[----:B------:R-:W-:-:S07]  /*4620*/  MOV R154, R146 ;  /* 0x00000092009a7202 */ /* 0x000fce0000000f00 */
[----:B------:R-:W-:Y:S05]  /*4630*/  WARPSYNC.COLLECTIVE R153, `(.L_x_15496) ;  /* 0x0000000099087348 */ /* 0x000fea0003c00000 */
[----:B------:R0:W1:Y:S02]  /*4640*/  SHFL.BFLY P6, R152, R154, R155, R156 ;  /* 0x0c00009b9a987389 */ /* 0x00006400000c009c */
[----:B01----:R-:W-:Y:S01]  /*4650*/  ENDCOLLECTIVE ;  /* 0x000000000000791b */ /* 0x003fe20003800000 */
.L_x_15496:
[----:B------:R-:W-:Y:S01]  /*4660*/  HFMA2.MMA R155, -RZ, RZ, 0, 4.76837158203125e-07 ;  /* 0x00000008ff9b7435 */ /* 0x000fe200000001ff */
[----:B------:R-:W-:-:S05]  /*4670*/  MOV R149, R152 ;  /* 0x0000009800957202 */ /* 0x000fca0000000f00 */
[----:B------:R-:W-:-:S05]  /*4680*/  FADD.FTZ R149, R146, R149 ;  /* 0x0000009592957221 */ /* 0x000fca0000010000 */
[----:B------:R-:W-:-:S07]  /*4690*/  MOV R154, R149 ;  /* 0x00000095009a7202 */ /* 0x000fce0000000f00 */
[----:B------:R-:W-:Y:S05]  /*46a0*/  WARPSYNC.COLLECTIVE R153, `(.L_x_15497) ;  /* 0x0000000099087348 */ /* 0x000fea0003c00000 */
[----:B------:R0:W1:Y:S02]  /*46b0*/  SHFL.BFLY P6, R152, R154, R155, R156 ;  /* 0x0c00009b9a987389 */ /* 0x00006400000c009c */
[----:B01----:R-:W-:Y:S01]  /*46c0*/  ENDCOLLECTIVE ;  /* 0x000000000000791b */ /* 0x003fe20003800000 */
.L_x_15497:
[----:B------:R-:W-:Y:S01]  /*46d0*/  HFMA2.MMA R155, -RZ, RZ, 0, 9.5367431640625e-07 ;  /* 0x00000010ff9b7435 */ /* 0x000fe200000001ff */
[----:B------:R-:W-:-:S05]  /*46e0*/  MOV R148, R152 ;  /* 0x0000009800947202 */ /* 0x000fca0000000f00 */
[----:B------:R-:W-:-:S05]  /*46f0*/  FADD.FTZ R151, R149, R148 ;  /* 0x0000009495977221 */ /* 0x000fca0000010000 */
[----:B------:R-:W-:-:S07]  /*4700*/  MOV R154, R151 ;  /* 0x00000097009a7202 */ /* 0x000fce0000000f00 */
[----:B------:R-:W-:Y:S05]  /*4710*/  WARPSYNC.COLLECTIVE R153, `(.L_x_15498) ;  /* 0x0000000099087348 */ /* 0x000fea0003c00000 */
[----:B------:R0:W1:Y:S02]  /*4720*/  SHFL.BFLY P6, R152, R154, R155, R156 ;  /* 0x0c00009b9a987389 */ /* 0x00006400000c009c */
[----:B01----:R-:W-:Y:S01]  /*4730*/  ENDCOLLECTIVE ;  /* 0x000000000000791b */ /* 0x003fe20003800000 */
.L_x_15498:
[----:B------:R-:W-:Y:S05]  /*4740*/  BRA `(.L_x_15499) ;  /* 0xffffffe800487947 */ /* 0x000fea000383ffff */
.L_x_15500:
        /* <DEDUP_REMOVED lines=11> */
.L_x_37432:


//--------------------- .text._ZN10layer_norm13ln_fwd_kernelINS_13Kernel_traitsIf13__nv_bfloat16fS2_fjLj1280ELj1ELj4ELj1ELj16ENS_18Kernel_traits_baseILj1280EfS2_fS2_fjLj128EEEEELb0ELb0ELb1ELb1EEEvNS_9FwdParamsE --------------------------
	.section	.text._ZN10layer_norm13ln_fwd_kernelINS_13Kernel_traitsIf13__nv_bfloat16fS2_fjLj1280ELj1ELj4ELj1ELj16ENS_18Kernel_traits_baseILj1280EfS2_fS2_fjLj128EEEEELb0ELb0ELb1ELb1EEEvNS_9FwdParamsE,"ax",@progbits
	.align	128
        .global         _ZN10layer_norm13ln_fwd_kernelINS_13Kernel_traitsIf13__nv_bfloat16fS2_fjLj1280ELj1ELj4ELj1ELj16ENS_18Kernel_traits_baseILj1280EfS2_fS2_fjLj128EEEEELb0ELb0ELb1ELb1EEEvNS_9FwdParamsE
        .type           _ZN10layer_norm13ln_fwd_kernelINS_13Kernel_traitsIf13__nv_bfloat16fS2_fjLj1280ELj1ELj4ELj1ELj16ENS_18Kernel_traits_baseILj1280EfS2_fS2_fjLj128EEEEELb0ELb0ELb1ELb1EEEvNS_9FwdParamsE,@function
        .size           _ZN10layer_norm13ln_fwd_kernelINS_13Kernel_traitsIf13__nv_bfloat16fS2_fjLj1280ELj1ELj4ELj1ELj16ENS_18Kernel_traits_baseILj1280EfS2_fS2_fjLj128EEEEELb0ELb0ELb1ELb1EEEvNS_9FwdParamsE,(.L_x_37433 - _ZN10layer_norm13ln_fwd_kernelINS_13Kernel_traitsIf13__nv_bfloat16fS2_fjLj1280ELj1ELj4ELj1ELj16ENS_18Kernel_traits_baseILj1280EfS2_fS2_fjLj128EEEEELb0ELb0ELb1ELb1EEEvNS_9FwdParamsE)
        .other          _ZN10layer_norm13ln_fwd_kernelINS_13Kernel_traitsIf13__nv_bfloat16fS2_fjLj1280ELj1ELj4ELj1ELj16ENS_18Kernel_traits_baseILj1280EfS2_fS2_fjLj128EEEEELb0ELb0ELb1ELb1EEEvNS_9FwdParamsE,@"STO_CUDA_ENTRY STV_DEFAULT"
_ZN10layer_norm13ln_fwd_kernelINS_13Kernel_traitsIf13__nv_bfloat16fS2_fjLj1280ELj1ELj4ELj1ELj16ENS_18Kernel_traits_baseILj1280EfS2_fS2_fjLj128EEEEELb0ELb0ELb1ELb1EEEvNS_9FwdParamsE:
.text._ZN10layer_norm13ln_fwd_kernelINS_13Kernel_traitsIf13__nv_bfloat16fS2_fjLj1280ELj1ELj4ELj1ELj16ENS_18Kernel_traits_baseILj1280EfS2_fS2_fjLj128EEEEELb0ELb0ELb1ELb1EEEvNS_9FwdParamsE:
[----:B------:R-:W-:Y:S01]  /*0000*/  LDC R1, c[0x0][0x28] ;  /* 0x00000a00ff017b82 */ /* 0x000fe20000000800 */
[----:B------:R-:W0:Y:S01]  /*0010*/  S2R R86, SR_TID.X ;  /* 0x0000000000567919 */ /* 0x000e220000002100 */
[----:B------:R-:W-:Y:S01]  /*0020*/  ULDC.64 UR4, c[0x0][0x2c8] ;  /* 0x0000b20000047ab9 */ /* 0x000fe20000000a00 */
[----:B------:R-:W-:Y:S02]  /*0030*/  CS2R R4, SRZ ;  /* 0x0000000000047805 */ /* 0x000fe4000001ff00 */
[----:B------:R-:W-:Y:S01]  /*0040*/  ISETP.NE.U32.AND P0, PT, RZ, UR4, PT ;  /* 0x00000004ff007c0c */ /* 0x000fe2000bf05070 */
[----:B------:R-:W1:Y:S01]  /*0050*/  S2R R3, SR_CTAID.X ;  /* 0x0000000000037919 */ /* 0x000e620000002500 */
[----:B------:R-:W-:Y:S02]  /*0060*/  CS2R R6, SRZ ;  /* 0x0000000000067805 */ /* 0x000fe4000001ff00 */
[----:B------:R-:W-:Y:S02]  /*0070*/  CS2R R8, SRZ ;  /* 0x0000000000087805 */ /* 0x000fe4000001ff00 */
[----:B------:R-:W-:-:S02]  /*0080*/  ISETP.NE.AND.EX P0, PT, RZ, UR5, PT, P0 ;  /* 0x00000005ff007c0c */ /* 0x000fc4000bf05300 */
        /* <DEDUP_REMOVED lines=17> */
[----:B------:R-:W-:Y:S01]  /*01a0*/  ULDC.64 UR6, c[0x0][0x260] ;  /* 0x0000980000067ab9 */ /* 0x000fe20000000a00 */
[----:B0-----:R-:W-:-:S04]  /*01b0*/  SHF.L.U32 R0, R86, 0x5, RZ ;  /* 0x0000000556007819 */ /* 0x001fc800000006ff */
[----:B------:R-:W-:Y:S02]  /*01c0*/  LOP3.LUT R84, R0, 0x3e0, RZ, 0xc0, !PT ;  /* 0x000003e000547812 */ /* 0x000fe400078ec0ff */
[----:B------:R-:W-:Y:S02]  /*01d0*/  SHF.R.U32.HI R0, RZ, 0x5, R86 ;  /* 0x00000005ff007819 */ /* 0x000fe40000011656 */
[C---:B------:R-:W-:Y:S02]  /*01e0*/  IADD3 R2, P2, R84.reuse, UR4, RZ ;  /* 0x0000000454027c10 */ /* 0x040fe4000ff5e0ff */
[----:B-1----:R-:W-:Y:S02]  /*01f0*/  LEA R0, R3, R0, 0x2 ;  /* 0x0000000003007211 */ /* 0x002fe400078e10ff */
[----:B------:R-:W-:Y:S01]  /*0200*/  IADD3.X R3, RZ, UR5, RZ, P2, !PT ;  /* 0x00000005ff037c10 */ /* 0x000fe200097fe4ff */
[----:B------:R-:W-:Y:S01]  /*0210*/  ULDC.64 UR4, c[0x0][0x208] ;  /* 0x0000820000047ab9 */ /* 0x000fe20000000a00 */
[----:B------:R-:W-:Y:S01]  /*0220*/  IADD3 R84, P1, R84, UR6, RZ ;  /* 0x0000000654547c10 */ /* 0x000fe2000ff3e0ff */
[----:B------:R-:W-:-:S02]  /*0230*/  ULDC UR6, c[0x0][0x214] ;  /* 0x0000850000067ab9 */ /* 0x000fc40000000800 */
        /* <DEDUP_REMOVED lines=24> */
[----:B0-----:R-:W-:Y:S01]  /*03c0*/  LOP3.LUT R2, R86, 0x1f, RZ, 0xc0, !PT ;  /* 0x0000001f56027812 */ /* 0x001fe200078ec0ff */
[----:B------:R-:W-:Y:S01]  /*03d0*/  ULDC UR7, c[0x0][0x2d8] ;  /* 0x0000b60000077ab9 */ /* 0x000fe20000000800 */
[----:B------:R-:W-:-:S02]  /*03e0*/  MOV R3, R0 ;  /* 0x0000000000037202 */ /* 0x000fc40000000f00 */
[----:B------:R-:W-:Y:S01]  /*03f0*/  ISETP.NE.AND P4, PT, RZ, UR6, PT ;  /* 0x00000006ff007c0c */ /* 0x000fe2000bf85270 */
[----:B------:R-:W-:-:S12]  /*0400*/  ULDC UR6, c[0x0][0x29c] ;  /* 0x0000a70000067ab9 */ /* 0x000fd80000000800 */
.L_x_15584:
[----:B------:R-:W0:Y:S08]  /*0410*/  LDC.64 R130, c[0x0][0x230] ;  /* 0x00008c00ff827b82 */ /* 0x000e300000000a00 */
[----:B------:R-:W2:Y:S08]  /*0420*/  LDC.64 R96, c[0x0][0x280] ;  /* 0x0000a000ff607b82 */ /* 0x000eb00000000a00 */
[----:B------:R-:W3:Y:S01]  /*0430*/  LDC R138, c[0x0][0x218] ;  /* 0x00008600ff8a7b82 */ /* 0x000ee20000000800 */
[----:B0-----:R-:W-:-:S07]  /*0440*/  ISETP.NE.U32.AND P0, PT, R130, RZ, PT ;  /* 0x000000ff8200720c */ /* 0x001fce0003f05070 */
[----:B------:R-:W0:Y:S01]  /*0450*/  LDC.64 R136, c[0x0][0x288] ;  /* 0x0000a200ff887b82 */ /* 0x000e220000000a00 */
[----:B------:R-:W-:Y:S01]  /*0460*/  ISETP.NE.AND.EX P0, PT, R131, RZ, PT, P0 ;  /* 0x000000ff8300720c */ /* 0x000fe20003f05300 */
[----:B--2---:R-:W-:-:S06]  /*0470*/  IMAD.WIDE R96, R3, 0x4, R96 ;  /* 0x0000000403607825 */ /* 0x004fcc00078e0260 */
[----:B------:R-:W2:Y:S01]  /*0480*/  LDC.64 R140, c[0x0][0x238] ;  /* 0x00008e00ff8c7b82 */ /* 0x000ea20000000a00 */
[----:B------:R-:W4:Y:S01]  /*0490*/  LDG.E R100, desc[UR4][R96.64] ;  /* 0x0000000460647981 */ /* 0x000f22000c1e1900 */
[----:B---3--:R-:W-:-:S06]  /*04a0*/  IMAD R0, R3, R138, RZ ;  /* 0x0000008a03007224 */ /* 0x008fcc00078e02ff */
[----:B------:R-:W3:Y:S01]  /*04b0*/  @P0 LDC.64 R98, c[0x0][0x230] ;  /* 0x00008c00ff620b82 */ /* 0x000ee20000000a00 */
[----:B------:R-:W-:-:S04]  /*04c0*/  SHF.R.S32.HI R101, RZ, 0x1f, R0 ;  /* 0x0000001fff657819 */ /* 0x000fc80000011400 */
[----:B------:R-:W-:Y:S01]  /*04d0*/  LEA.HI R101, R101, R0, RZ, 0x3 ;  /* 0x0000000065657211 */ /* 0x000fe200078f18ff */
[----:B0-----:R-:W-:Y:S02]  /*04e0*/  IMAD.WIDE R136, R3, 0x4, R136 ;  /* 0x0000000403887825 */ /* 0x001fe400078e0288 */
[----:B------:R-:W0:Y:S01]  /*04f0*/  @P0 LDC.64 R106, c[0x0][0x230] ;  /* 0x00008c00ff6a0b82 */ /* 0x000e220000000a00 */
[----:B------:R-:W-:-:S03]  /*0500*/  LEA.HI.SX32 R103, R101, R2, 0x1d ;  /* 0x0000000265677211 */ /* 0x000fc600078feaff */
[----:B-----5:R-:W5:Y:S02]  /*0510*/  LDG.E R136, desc[UR4][R136.64] ;  /* 0x0000000488887981 */ /* 0x020f64000c1e1900 */
[----:B---3--:R-:W-:-:S05]  /*0520*/  @P0 IMAD.WIDE.U32 R98, R103, 0x20, R98 ;  /* 0x0000002067620825 */ /* 0x008fca00078e0062 */
[----:B-1----:R-:W3:Y:S04]  /*0530*/  @P0 LDG.E.128 R84, desc[UR4][R98.64] ;  /* 0x0000000462540981 */ /* 0x002ee8000c1e1d00 */
[----:B------:R1:W2:Y:S01]  /*0540*/  @P0 LDG.E.128 R88, desc[UR4][R98.64+0x10] ;  /* 0x0000100462580981 */ /* 0x0002a2000c1e1d00 */
[----:B------:R-:W-:Y:S01]  /*0550*/  IADD3 R113, R103, 0x20, RZ ;  /* 0x0000002067717810 */ /* 0x000fe20007ffe0ff */
[----:B------:R-:W-:Y:S04]  /*0560*/  BSSY B0, `(.L_x_15501) ;  /* 0x000002a000007945 */ /* 0x000fe80003800000 */
[----:B0-----:R-:W-:Y:S01]  /*0570*/  @P0 IMAD.WIDE.U32 R106, R113, 0x20, R106 ;  /* 0x00000020716a0825 */ /* 0x001fe200078e006a */
[----:B----4-:R-:W-:-:S02]  /*0580*/  ISETP.GE.AND P5, PT, R100, 0x1, PT ;  /* 0x000000016400780c */ /* 0x010fc40003fa6270 */
[----:B------:R-:W-:-:S11]  /*0590*/  ISETP.GT.AND P6, PT, R100, RZ, PT ;  /* 0x000000ff6400720c */ /* 0x000fd60003fc4270 */
[----:B------:R-:W-:Y:S01]  /*05a0*/  @P5 IADD3 R101, R100, -0x1, RZ ;  /* 0xffffffff64655810 */ /* 0x000fe20007ffe0ff */
[----:B------:R-:W1:Y:S04]  /*05b0*/  @P5 LDC.64 R96, c[0x0][0x220] ;  /* 0x00008800ff605b82 */ /* 0x000e680000000a00 */
[----:B------:R-:W-:Y:S01]  /*05c0*/  @P5 IMAD R101, R101, R138, RZ ;  /* 0x0000008a65655224 */ /* 0x000fe200078e02ff */
[C---:B------:R-:W-:Y:S02]  /*05d0*/  @!P6 ISETP.NE.U32.AND P1, PT, R130.reuse, RZ, PT ;  /* 0x000000ff8200e20c */ /* 0x040fe40003f25070 */
[----:B------:R-:W-:Y:S02]  /*05e0*/  @!P6 ISETP.NE.U32.AND P3, PT, R130, RZ, PT ;  /* 0x000000ff8200e20c */ /* 0x000fe40003f65070 */
[----:B------:R-:W-:-:S02]  /*05f0*/  @P5 SHF.R.S32.HI R0, RZ, 0x1f, R101 ;  /* 0x0000001fff005819 */ /* 0x000fc40000011465 */
[C---:B------:R-:W-:Y:S02]  /*0600*/  @!P6 ISETP.NE.AND.EX P1, PT, R131.reuse, RZ, PT, P1 ;  /* 0x000000ff8300e20c */ /* 0x040fe40003f25310 */
[----:B------:R-:W-:Y:S01]  /*0610*/  @P5 LEA.HI R101, R0, R101, RZ, 0x3 ;  /* 0x0000006500655211 */ /* 0x000fe200078f18ff */
[----:B------:R-:W-:Y:S01]  /*0620*/  HFMA2.MMA R0, -RZ, RZ, 0, 0 ;  /* 0x00000000ff007435 */ /* 0x000fe200000001ff */
[----:B------:R-:W-:Y:S02]  /*0630*/  @!P6 ISETP.NE.AND.EX P3, PT, R131, RZ, PT, P3 ;  /* 0x000000ff8300e20c */ /* 0x000fe40003f65330 */
[----:B------:R-:W-:Y:S02]  /*0640*/  @!P6 ISETP.NE.U32.AND P2, PT, R130, RZ, PT ;  /* 0x000000ff8200e20c */ /* 0x000fe40003f45070 */
[----:B---3--:R-:W-:Y:S02]  /*0650*/  @!P6 FSEL R133, R85, RZ, P1 ;  /* 0x000000ff5585e208 */ /* 0x008fe40000800000 */
[----:B------:R-:W-:-:S02]  /*0660*/  @!P6 FSEL R134, R86, RZ, P3 ;  /* 0x000000ff5686e208 */ /* 0x000fc40001800000 */
[C---:B------:R-:W-:Y:S02]  /*0670*/  @!P6 ISETP.NE.U32.AND P1, PT, R130.reuse, RZ, PT ;  /* 0x000000ff8200e20c */ /* 0x040fe40003f25070 */
[----:B------:R-:W-:Y:S02]  /*0680*/  @!P6 ISETP.NE.U32.AND P3, PT, R130, RZ, PT ;  /* 0x000000ff8200e20c */ /* 0x000fe40003f65070 */
[----:B------:R-:W-:Y:S02]  /*0690*/  @P5 LEA.HI.SX32 R0, R101, R2, 0x1d ;  /* 0x0000000265005211 */ /* 0x000fe400078feaff */
[C---:B------:R-:W-:Y:S02]  /*06a0*/  @!P6 ISETP.NE.AND.EX P2, PT, R131.reuse, RZ, PT, P2 ;  /* 0x000000ff8300e20c */ /* 0x040fe40003f45320 */
[C---:B------:R-:W-:Y:S02]  /*06b0*/  @!P6 ISETP.NE.AND.EX P1, PT, R131.reuse, RZ, PT, P1 ;  /* 0x000000ff8300e20c */ /* 0x040fe40003f25310 */
[----:B------:R-:W-:Y:S01]  /*06c0*/  @!P6 ISETP.NE.AND.EX P3, PT, R131, RZ, PT, P3 ;  /* 0x000000ff8300e20c */ /* 0x000fe20003f65330 */
[----:B-1----:R-:W-:Y:S01]  /*06d0*/  @P5 IMAD.WIDE.U32 R98, R0, 0x10, R96 ;  /* 0x0000001000625825 */ /* 0x002fe200078e0060 */
[----:B------:R-:W-:-:S02]  /*06e0*/  @!P6 FSEL R135, R87, RZ, P2 ;  /* 0x000000ff5787e208 */ /* 0x000fc40001000000 */
[----:B--2---:R-:W-:Y:S02]  /*06f0*/  @!P6 FSEL R96, R88, RZ, P1 ;  /* 0x000000ff5860e208 */ /* 0x004fe40000800000 */
[----:B------:R-:W-:Y:S01]  /*0700*/  @!P6 FSEL R97, R89, RZ, P3 ;  /* 0x000000ff5961e208 */ /* 0x000fe20001800000 */
[----:B------:R0:W5:Y:S01]  /*0710*/  @P5 LDG.E.128 R92, desc[UR4][R98.64] ;  /* 0x00000004625c5981 */ /* 0x000162000c1e1d00 */
[C---:B------:R-:W-:Y:S02]  /*0720*/  @!P6 ISETP.NE.U32.AND P2, PT, R130.reuse, RZ, PT ;  /* 0x000000ff8200e20c */ /* 0x040fe40003f45070 */
[C---:B------:R-:W-:Y:S02]  /*0730*/  @!P6 ISETP.NE.U32.AND P1, PT, R130.reuse, RZ, PT ;  /* 0x000000ff8200e20c */ /* 0x040fe40003f25070 */
[----:B------:R-:W-:Y:S02]  /*0740*/  @!P6 ISETP.NE.U32.AND P3, PT, R130, RZ, PT ;  /* 0x000000ff8200e20c */ /* 0x000fe40003f65070 */
[----:B------:R-:W-:-:S02]  /*0750*/  @!P6 ISETP.NE.AND.EX P2, PT, R131, RZ, PT, P2 ;  /* 0x000000ff8300e20c */ /* 0x000fc40003f45320 */
[C---:B------:R-:W-:Y:S02]  /*0760*/  @!P6 ISETP.NE.AND.EX P1, PT, R131.reuse, RZ, PT, P1 ;  /* 0x000000ff8300e20c */ /* 0x040fe40003f25310 */
[----:B------:R-:W-:Y:S01]  /*0770*/  @!P6 ISETP.NE.AND.EX P3, PT, R131, RZ, PT, P3 ;  /* 0x000000ff8300e20c */ /* 0x000fe20003f65330 */
[----:B------:R-:W-:Y:S01]  /*0780*/  IMAD.WIDE.U32 R100, R103, 0x20, R140 ;  /* 0x0000002067647825 */ /* 0x000fe200078e008c */
[----:B0-----:R-:W-:Y:S02]  /*0790*/  @!P6 FSEL R98, R90, RZ, P1 ;  /* 0x000000ff5a62e208 */ /* 0x001fe40000800000 */
[----:B------:R-:W-:Y:S02]  /*07a0*/  @!P6 FSEL R99, R91, RZ, P3 ;  /* 0x000000ff5b63e208 */ /* 0x000fe40001800000 */
[----:B------:R-:W-:Y:S01]  /*07b0*/  @!P6 FSEL R132, R84, RZ, P2 ;  /* 0x000000ff5484e208 */ /* 0x000fe20001000000 */
[----:B------:R-:W-:Y:S06]  /*07c0*/  @!P6 BRA `(.L_x_15502) ;  /* 0x00000000000ce947 */ /* 0x000fec0003800000 */
[----:B-----5:R-:W-:-:S05]  /*07d0*/  SHF.L.U32 R132, R92, 0x10, RZ ;  /* 0x000000105c847819 */ /* 0x020fca00000006ff */
[----:B------:R-:W-:-:S04]  /*07e0*/  FMUL.FTZ R132, R132, UR6 ;  /* 0x0000000684847c20 */ /* 0x000fc80008410000 */
[----:B------:R-:W-:-:S07]  /*07f0*/  @P0 FADD.FTZ R132, R84, R132 ;  /* 0x0000008454840221 */ /* 0x000fce0000010000 */
.L_x_15502:
[----:B------:R-:W-:Y:S05]  /*0800*/  BSYNC B0 ;  /* 0x0000000000007941 */ /* 0x000fea0003800000 */
.L_x_15501:
[----:B------:R-:W-:Y:S04]  /*0810*/  BSSY B0, `(.L_x_15503) ;  /* 0x0000006000007945 */ /* 0x000fe80003800000 */
[----:B------:R-:W-:Y:S05]  /*0820*/  @!P6 BRA `(.L_x_15504) ;  /* 0x000000000010e947 */ /* 0x000fea0003800000 */
[----:B-----5:R-:W-:-:S04]  /*0830*/  PRMT R102, R92, 0x7632, R102 ;  /* 0x000076325c667816 */ /* 0x020fc80000000066 */
[----:B------:R-:W-:-:S05]  /*0840*/  SHF.L.U32 R102, R102, 0x10, RZ ;  /* 0x0000001066667819 */ /* 0x000fca00000006ff */
[----:B------:R-:W-:-:S04]  /*0850*/  FMUL.FTZ R133, R102, UR6 ;  /* 0x0000000666857c20 */ /* 0x000fc80008410000 */
[----:B------:R-:W-:-:S07]  /*0860*/  @P0 FADD.FTZ R133, R85, R133 ;  /* 0x0000008555850221 */ /* 0x000fce0000010000 */
.L_x_15504:
[----:B------:R-:W-:Y:S05]  /*0870*/  BSYNC B0 ;  /* 0x0000000000007941 */ /* 0x000fea0003800000 */
.L_x_15503:
[----:B------:R-:W-:Y:S04]  /*0880*/  BSSY B0, `(.L_x_15505) ;  /* 0x0000005000007945 */ /* 0x000fe80003800000 */
[----:B------:R-:W-:Y:S05]  /*0890*/  @!P6 BRA `(.L_x_15506) ;  /* 0x00000000000ce947 */ /* 0x000fea0003800000 */
[----:B-----5:R-:W-:-:S05]  /*08a0*/  SHF.L.U32 R134, R93, 0x10, RZ ;  /* 0x000000105d867819 */ /* 0x020fca00000006ff */
[----:B------:R-:W-:-:S04]  /*08b0*/  FMUL.FTZ R134, R134, UR6 ;  /* 0x0000000686867c20 */ /* 0x000fc80008410000 */
[----:B------:R-:W-:-:S07]  /*08c0*/  @P0 FADD.FTZ R134, R86, R134 ;  /* 0x0000008656860221 */ /* 0x000fce0000010000 */
.L_x_15506:
[----:B------:R-:W-:Y:S05]  /*08d0*/  BSYNC B0 ;  /* 0x0000000000007941 */ /* 0x000fea0003800000 */
.L_x_15505:
[----:B------:R-:W-:Y:S04]  /*08e0*/  BSSY B0, `(.L_x_15507) ;  /* 0x0000006000007945 */ /* 0x000fe80003800000 */
[----:B------:R-:W-:Y:S05]  /*08f0*/  @!P6 BRA `(.L_x_15508) ;  /* 0x000000000010e947 */ /* 0x000fea0003800000 */
[----:B-----5:R-:W-:-:S04]  /*0900*/  PRMT R102, R93, 0x7632, R102 ;  /* 0x000076325d667816 */ /* 0x020fc80000000066 */
[----:B------:R-:W-:-:S05]  /*0910*/  SHF.L.U32 R102, R102, 0x10, RZ ;  /* 0x0000001066667819 */ /* 0x000fca00000006ff */
[----:B------:R-:W-:-:S04]  /*0920*/  FMUL.FTZ R135, R102, UR6 ;  /* 0x0000000666877c20 */ /* 0x000fc80008410000 */
[----:B------:R-:W-:-:S07]  /*0930*/  @P0 FADD.FTZ R135, R87, R135 ;  /* 0x0000008757870221 */ /* 0x000fce0000010000 */
.L_x_15508:
[----:B------:R-:W-:Y:S05]  /*0940*/  BSYNC B0 ;  /* 0x0000000000007941 */ /* 0x000fea0003800000 */
.L_x_15507:
[----:B------:R-:W-:Y:S04]  /*0950*/  BSSY B0, `(.L_x_15509) ;  /* 0x0000005000007945 */ /* 0x000fe80003800000 */
[----:B------:R-:W-:Y:S05]  /*0960*/  @!P6 BRA `(.L_x_15510) ;  /* 0x00000000000ce947 */ /* 0x000fea0003800000 */
[----:B-----5:R-:W-:-:S05]  /*0970*/  SHF.L.U32 R96, R94, 0x10, RZ ;  /* 0x000000105e607819 */ /* 0x020fca00000006ff */
[----:B------:R-:W-:-:S04]  /*0980*/  FMUL.FTZ R96, R96, UR6 ;  /* 0x0000000660607c20 */ /* 0x000fc80008410000 */
[----:B------:R-:W-:-:S07]  /*0990*/  @P0 FADD.FTZ R96, R88, R96 ;  /* 0x0000006058600221 */ /* 0x000fce0000010000 */
.L_x_15510:
[----:B------:R-:W-:Y:S05]  /*09a0*/  BSYNC B0 ;  /* 0x0000000000007941 */ /* 0x000fea0003800000 */
.L_x_15509:
[----:B------:R-:W-:Y:S04]  /*09b0*/  BSSY B0, `(.L_x_15511) ;  /* 0x0000006000007945 */ /* 0x000fe80003800000 */
[----:B------:R-:W-:Y:S05]  /*09c0*/  @!P6 BRA `(.L_x_15512) ;  /* 0x000000000010e947 */ /* 0x000fea0003800000 */
[----:B-----5:R-:W-:-:S04]  /*09d0*/  PRMT R97, R94, 0x7632, R97 ;  /* 0x000076325e617816 */ /* 0x020fc80000000061 */
[----:B------:R-:W-:-:S05]  /*09e0*/  SHF.L.U32 R97, R97, 0x10, RZ ;  /* 0x0000001061617819 */ /* 0x000fca00000006ff */
[----:B------:R-:W-:-:S04]  /*09f0*/  FMUL.FTZ R97, R97, UR6 ;  /* 0x0000000661617c20 */ /* 0x000fc80008410000 */
[----:B------:R-:W-:-:S07]  /*0a00*/  @P0 FADD.FTZ R97, R89, R97 ;  /* 0x0000006159610221 */ /* 0x000fce0000010000 */
.L_x_15512:
[----:B------:R-:W-:Y:S05]  /*0a10*/  BSYNC B0 ;  /* 0x0000000000007941 */ /* 0x000fea0003800000 */
.L_x_15511:
[----:B------:R-:W-:Y:S04]  /*0a20*/  BSSY B0, `(.L_x_15513) ;  /* 0x0000005000007945 */ /* 0x000fe80003800000 */
[----:B------:R-:W-:Y:S05]  /*0a30*/  @!P6 BRA `(.L_x_15514) ;  /* 0x00000000000ce947 */ /* 0x000fea0003800000 */
[----:B-----5:R-:W-:-:S05]  /*0a40*/  SHF.L.U32 R98, R95, 0x10, RZ ;  /* 0x000000105f627819 */ /* 0x020fca00000006ff */
[----:B------:R-:W-:-:S04]  /*0a50*/  FMUL.FTZ R98, R98, UR6 ;  /* 0x0000000662627c20 */ /* 0x000fc80008410000 */
[----:B------:R-:W-:-:S07]  /*0a60*/  @P0 FADD.FTZ R98, R90, R98 ;  /* 0x000000625a620221 */ /* 0x000fce0000010000 */
.L_x_15514:
[----:B------:R-:W-:Y:S05]  /*0a70*/  BSYNC B0 ;  /* 0x0000000000007941 */ /* 0x000fea0003800000 */
.L_x_15513:
[----:B------:R-:W-:Y:S04]  /*0a80*/  BSSY B0, `(.L_x_15515) ;  /* 0x0000006000007945 */ /* 0x000fe80003800000 */
[----:B------:R-:W-:Y:S05]  /*0a90*/  @!P6 BRA `(.L_x_15516) ;  /* 0x000000000010e947 */ /* 0x000fea0003800000 */
[----:B-----5:R-:W-:-:S04]  /*0aa0*/  PRMT R99, R95, 0x7632, R99 ;  /* 0x000076325f637816 */ /* 0x020fc80000000063 */
[----:B------:R-:W-:-:S05]  /*0ab0*/  SHF.L.U32 R99, R99, 0x10, RZ ;  /* 0x0000001063637819 */ /* 0x000fca00000006ff */
[----:B------:R-:W-:-:S04]  /*0ac0*/  FMUL.FTZ R99, R99, UR6 ;  /* 0x0000000663637c20 */ /* 0x000fc80008410000 */
[----:B------:R-:W-:-:S07]  /*0ad0*/  @P0 FADD.FTZ R99, R91, R99 ;  /* 0x000000635b630221 */ /* 0x000fce0000010000 */
.L_x_15516:
[----:B------:R-:W-:Y:S05]  /*0ae0*/  BSYNC B0 ;  /* 0x0000000000007941 */ /* 0x000fea0003800000 */
.L_x_15515:
[----:B------:R-:W0:Y:S01]  /*0af0*/  @P5 LDC.64 R104, c[0x0][0x220] ;  /* 0x00008800ff685b82 */ /* 0x000e220000000a00 */
[----:B------:R-:W-:Y:S04]  /*0b00*/  STG.E.128 desc[UR4][R100.64], R132 ;  /* 0x0000008464007986 */ /* 0x000fe8000c101d04 */
[----:B------:R1:W-:Y:S01]  /*0b10*/  STG.E.128 desc[UR4][R100.64+0x10], R96 ;  /* 0x0000106064007986 */ /* 0x0003e2000c101d04 */
[----:B------:R-:W-:Y:S02]  /*0b20*/  @P5 IADD3 R111, R0, 0x20, RZ ;  /* 0x00000020006f5810 */ /* 0x000fe40007ffe0ff */
[C---:B------:R-:W-:Y:S01]  /*0b30*/  @!P6 ISETP.NE.U32.AND P2, PT, R130.reuse, RZ, PT ;  /* 0x000000ff8200e20c */ /* 0x040fe20003f45070 */
[----:B------:R-:W2:Y:S01]  /*0b40*/  @P0 LDG.E.128 R84, desc[UR4][R106.64] ;  /* 0x000000046a540981 */ /* 0x000ea2000c1e1d00 */
[----:B------:R-:W-:Y:S01]  /*0b50*/  @!P6 ISETP.NE.U32.AND P3, PT, R130, RZ, PT ;  /* 0x000000ff8200e20c */ /* 0x000fe20003f65070 */
[----:B------:R-:W3:Y:S02]  /*0b60*/  @P0 LDC.64 R108, c[0x0][0x230] ;  /* 0x00008c00ff6c0b82 */ /* 0x000ee40000000a00 */
[----:B------:R3:W4:Y:S01]  /*0b70*/  @P0 LDG.E.128 R88, desc[UR4][R106.64+0x10] ;  /* 0x000010046a580981 */ /* 0x000722000c1e1d00 */
        /* <DEDUP_REMOVED lines=8> */
[----:B-1----:R-:W-:-:S04]  /*0c00*/  IMAD.WIDE.U32 R100, R113, 0x20, R140 ;  /* 0x0000002071647825 */ /* 0x002fc800078e008c */
        /* <DEDUP_REMOVED lines=8> */
[----:B----4-:R-:W-:Y:S02]  /*0c90*/  @!P6 FSEL R120, R88, RZ, P2 ;  /* 0x000000ff5878e208 */ /* 0x010fe40001000000 */
        /* <DEDUP_REMOVED lines=10> */
[----:B0-----:R-:W-:Y:S06]  /*0d40*/  @!P6 BRA `(.L_x_15518) ;  /* 0x00000000000ce947 */ /* 0x001fec0003800000 */
[----:B-----5:R-:W-:-:S05]  /*0d50*/  SHF.L.U32 R116, R92, 0x10, RZ ;  /* 0x000000105c747819 */ /* 0x020fca00000006ff */
[----:B------:R-:W-:-:S04]  /*0d60*/  FMUL.FTZ R116, R116, UR6 ;  /* 0x0000000674747c20 */ /* 0x000fc80008410000 */
[----:B------:R-:W-:-:S07]  /*0d70*/  @P0 FADD.FTZ R116, R84, R116 ;  /* 0x0000007454740221 */ /* 0x000fce0000010000 */
.L_x_15518:
[----:B------:R-:W-:Y:S05]  /*0d80*/  BSYNC B0 ;  /* 0x0000000000007941 */ /* 0x000fea0003800000 */
.L_x_15517:
[----:B------:R-:W-:Y:S04]  /*0d90*/  BSSY B0, `(.L_x_15519) ;  /* 0x0000006000007945 */ /* 0x000fe80003800000 */
[----:B------:R-:W-:Y:S05]  /*0da0*/  @!P6 BRA `(.L_x_15520) ;  /* 0x000000000010e947 */ /* 0x000fea0003800000 */
[----:B-----5:R-:W-:-:S04]  /*0db0*/  PRMT R102, R92, 0x7632, R102 ;  /* 0x000076325c667816 */ /* 0x020fc80000000066 */
[----:B------:R-:W-:-:S05]  /*0dc0*/  SHF.L.U32 R102, R102, 0x10, RZ ;  /* 0x0000001066667819 */ /* 0x000fca00000006ff */
[----:B------:R-:W-:-:S04]  /*0dd0*/  FMUL.FTZ R117, R102, UR6 ;  /* 0x0000000666757c20 */ /* 0x000fc80008410000 */
[----:B------:R-:W-:-:S07]  /*0de0*/  @P0 FADD.FTZ R117, R85, R117 ;  /* 0x0000007555750221 */ /* 0x000fce0000010000 */
.L_x_15520:
[----:B------:R-:W-:Y:S05]  /*0df0*/  BSYNC B0 ;  /* 0x0000000000007941 */ /* 0x000fea0003800000 */
.L_x_15519:
[----:B------:R-:W-:Y:S04]  /*0e00*/  BSSY B0, `(.L_x_15521) ;  /* 0x0000005000007945 */ /* 0x000fe80003800000 */
[----:B------:R-:W-:Y:S05]  /*0e10*/  @!P6 BRA `(.L_x_15522) ;  /* 0x00000000000ce947 */ /* 0x000fea0003800000 */
[----:B-----5:R-:W-:-:S05]  /*0e20*/  SHF.L.U32 R118, R93, 0x10, RZ ;  /* 0x000000105d767819 */ /* 0x020fca00000006ff */
[----:B------:R-:W-:-:S04]  /*0e30*/  FMUL.FTZ R118, R118, UR6 ;  /* 0x0000000676767c20 */ /* 0x000fc80008410000 */
[----:B------:R-:W-:-:S07]  /*0e40*/  @P0 FADD.FTZ R118, R86, R118 ;  /* 0x0000007656760221 */ /* 0x000fce0000010000 */
.L_x_15522:
[----:B------:R-:W-:Y:S05]  /*0e50*/  BSYNC B0 ;  /* 0x0000000000007941 */ /* 0x000fea0003800000 */
.L_x_15521:
[----:B------:R-:W-:Y:S04]  /*0e60*/  BSSY B0, `(.L_x_15523) ;  /* 0x0000006000007945 */ /* 0x000fe80003800000 */
[----:B------:R-:W-:Y:S05]  /*0e70*/  @!P6 BRA `(.L_x_15524) ;  /* 0x000000000010e947 */ /* 0x000fea0003800000 */
[----:B-----5:R-:W-:-:S04]  /*0e80*/  PRMT R102, R93, 0x7632, R102 ;  /* 0x000076325d667816 */ /* 0x020fc80000000066 */
[----:B------:R-:W-:-:S05]  /*0e90*/  SHF.L.U32 R102, R102, 0x10, RZ ;  /* 0x0000001066667819 */ /* 0x000fca00000006ff */
[----:B------:R-:W-:-:S04]  /*0ea0*/  FMUL.FTZ R119, R102, UR6 ;  /* 0x0000000666777c20 */ /* 0x000fc80008410000 */
[----:B------:R-:W-:-:S07]  /*0eb0*/  @P0 FADD.FTZ R119, R87, R119 ;  /* 0x0000007757770221 */ /* 0x000fce0000010000 */
.L_x_15524:
[----:B------:R-:W-:Y:S05]  /*0ec0*/  BSYNC B0 ;  /* 0x0000000000007941 */ /* 0x000fea0003800000 */
.L_x_15523:
[----:B------:R-:W-:Y:S04]  /*0ed0*/  BSSY B0, `(.L_x_15525) ;  /* 0x0000005000007945 */ /* 0x000fe80003800000 */
[----:B------:R-:W-:Y:S05]  /*0ee0*/  @!P6 BRA `(.L_x_15526) ;  /* 0x00000000000ce947 */ /* 0x000fea0003800000 */
[----:B-----5:R-:W-:-:S05]  /*0ef0*/  SHF.L.U32 R120, R94, 0x10, RZ ;  /* 0x000000105e787819 */ /* 0x020fca00000006ff */
[----:B------:R-:W-:-:S04]  /*0f00*/  FMUL.FTZ R120, R120, UR6 ;  /* 0x0000000678787c20 */ /* 0x000fc80008410000 */
[----:B------:R-:W-:-:S07]  /*0f10*/  @P0 FADD.FTZ R120, R88, R120 ;  /* 0x0000007858780221 */ /* 0x000fce0000010000 */
.L_x_15526:
[----:B------:R-:W-:Y:S05]  /*0f20*/  BSYNC B0 ;  /* 0x0000000000007941 */ /* 0x000fea0003800000 */
.L_x_15525:
[----:B------:R-:W-:Y:S04]  /*0f30*/  BSSY B0, `(.L_x_15527) ;  /* 0x0000006000007945 */ /* 0x000fe80003800000 */
[----:B------:R-:W-:Y:S05]  /*0f40*/  @!P6 BRA `(.L_x_15528) ;  /* 0x000000000010e947 */ /* 0x000fea0003800000 */
[----:B-----5:R-:W-:-:S04]  /*0f50*/  PRMT R102, R94, 0x7632, R102 ;  /* 0x000076325e667816 */ /* 0x020fc80000000066 */
[----:B------:R-:W-:-:S05]  /*0f60*/  SHF.L.U32 R102, R102, 0x10, RZ ;  /* 0x0000001066667819 */ /* 0x000fca00000006ff */
[----:B------:R-:W-:-:S04]  /*0f70*/  FMUL.FTZ R121, R102, UR6 ;  /* 0x0000000666797c20 */ /* 0x000fc80008410000 */
[----:B------:R-:W-:-:S07]  /*0f80*/  @P0 FADD.FTZ R121, R89, R121 ;  /* 0x0000007959790221 */ /* 0x000fce0000010000 */
.L_x_15528:
[----:B------:R-:W-:Y:S05]  /*0f90*/  BSYNC B0 ;  /* 0x0000000000007941 */ /* 0x000fea0003800000 */
.L_x_15527:
[----:B------:R-:W-:Y:S04]  /*0fa0*/  BSSY B0, `(.L_x_15529) ;  /* 0x0000005000007945 */ /* 0x000fe80003800000 */
[----:B------:R-:W-:Y:S05]  /*0fb0*/  @!P6 BRA `(.L_x_15530) ;  /* 0x00000000000ce947 */ /* 0x000fea0003800000 */
[----:B-----5:R-:W-:-:S05]  /*0fc0*/  SHF.L.U32 R122, R95, 0x10, RZ ;  /* 0x000000105f7a7819 */ /* 0x020fca00000006ff */
[----:B------:R-:W-:-:S04]  /*0fd0*/  FMUL.FTZ R122, R122, UR6 ;  /* 0x000000067a7a7c20 */ /* 0x000fc80008410000 */
[----:B------:R-:W-:-:S07]  /*0fe0*/  @P0 FADD.FTZ R122, R90, R122 ;  /* 0x0000007a5a7a0221 */ /* 0x000fce0000010000 */
.L_x_15530:
[----:B------:R-:W-:Y:S05]  /*0ff0*/  BSYNC B0 ;  /* 0x0000000000007941 */ /* 0x000fea0003800000 */
.L_x_15529:
[----:B------:R-:W-:Y:S04]  /*1000*/  BSSY B0, `(.L_x_15531) ;  /* 0x0000006000007945 */ /* 0x000fe80003800000 */
[----:B------:R-:W-:Y:S05]  /*1010*/  @!P6 BRA `(.L_x_15532) ;  /* 0x000000000010e947 */ /* 0x000fea0003800000 */
[----:B-----5:R-:W-:-:S04]  /*1020*/  PRMT R102, R95, 0x7632, R102 ;  /* 0x000076325f667816 */ /* 0x020fc80000000066 */
[----:B------:R-:W-:-:S05]  /*1030*/  SHF.L.U32 R102, R102, 0x10, RZ ;  /* 0x0000001066667819 */ /* 0x000fca00000006ff */
[----:B------:R-:W-:-:S04]  /*1040*/  FMUL.FTZ R123, R102, UR6 ;  /* 0x00000006667b7c20 */ /* 0x000fc80008410000 */
[----:B------:R-:W-:-:S07]  /*1050*/  @P0 FADD.FTZ R123, R91, R123 ;  /* 0x0000007b5b7b0221 */ /* 0x000fce0000010000 */
.L_x_15532:
[----:B------:R-:W-:Y:S05]  /*1060*/  BSYNC B0 ;  /* 0x0000000000007941 */ /* 0x000fea0003800000 */
.L_x_15531:
        /* <DEDUP_REMOVED lines=41> */
.L_x_15534:
[----:B------:R-:W-:Y:S05]  /*1300*/  BSYNC B0 ;  /* 0x0000000000007941 */ /* 0x000fea0003800000 */
.L_x_15533:
[----:B------:R-:W-:Y:S04]  /*1310*/  BSSY B0, `(.L_x_15535) ;  /* 0x0000006000007945 */ /* 0x000fe80003800000 */
[----:B------:R-:W-:Y:S05]  /*1320*/  @!P6 BRA `(.L_x_15536) ;  /* 0x000000000010e947 */ /* 0x000fea0003800000 */
[----:B-----5:R-:W-:-:S04]  /*1330*/  PRMT R102, R92, 0x7632, R102 ;  /* 0x000076325c667816 */ /* 0x020fc80000000066 */
[----:B------:R-:W-:-:S05]  /*1340*/  SHF.L.U32 R102, R102, 0x10, RZ ;  /* 0x0000001066667819 */ /* 0x000fca00000006ff */
[----:B------:R-:W-:-:S04]  /*1350*/  FMUL.FTZ R125, R102, UR6 ;  /* 0x00000006667d7c20 */ /* 0x000fc80008410000 */
[----:B------:R-:W-:-:S07]  /*1360*/  @P0 FADD.FTZ R125, R85, R125 ;  /* 0x0000007d557d0221 */ /* 0x000fce0000010000 */
.L_x_15536:
[----:B------:R-:W-:Y:S05]  /*1370*/  BSYNC B0 ;  /* 0x0000000000007941 */ /* 0x000fea0003800000 */
.L_x_15535:
[----:B------:R-:W-:Y:S04]  /*1380*/  BSSY B0, `(.L_x_15537) ;  /* 0x0000005000007945 */ /* 0x000fe80003800000 */
[----:B------:R-:W-:Y:S05]  /*1390*/  @!P6 BRA `(.L_x_15538) ;  /* 0x00000000000ce947 */ /* 0x000fea0003800000 */
[----:B-----5:R-:W-:-:S05]  /*13a0*/  SHF.L.U32 R126, R93, 0x10, RZ ;  /* 0x000000105d7e7819 */ /* 0x020fca00000006ff */
[----:B------:R-:W-:-:S04]  /*13b0*/  FMUL.FTZ R126, R126, UR6 ;  /* 0x000000067e7e7c20 */ /* 0x000fc80008410000 */
[----:B------:R-:W-:-:S07]  /*13c0*/  @P0 FADD.FTZ R126, R86, R126 ;  /* 0x0000007e567e0221 */ /* 0x000fce0000010000 */
.L_x_15538:
[----:B------:R-:W-:Y:S05]  /*13d0*/  BSYNC B0 ;  /* 0x0000000000007941 */ /* 0x000fea0003800000 */
.L_x_15537:
[----:B------:R-:W-:Y:S04]  /*13e0*/  BSSY B0, `(.L_x_15539) ;  /* 0x0000006000007945 */ /* 0x000fe80003800000 */
[----:B------:R-:W-:Y:S05]  /*13f0*/  @!P6 BRA `(.L_x_15540) ;  /* 0x000000000010e947 */ /* 0x000fea0003800000 */
[----:B-----5:R-:W-:-:S04]  /*1400*/  PRMT R102, R93, 0x7632, R102 ;  /* 0x000076325d667816 */ /* 0x020fc80000000066 */
[----:B------:R-:W-:-:S05]  /*1410*/  SHF.L.U32 R102, R102, 0x10, RZ ;  /* 0x0000001066667819 */ /* 0x000fca00000006ff */
[----:B------:R-:W-:-:S04]  /*1420*/  FMUL.FTZ R127, R102, UR6 ;  /* 0x00000006667f7c20 */ /* 0x000fc80008410000 */
[----:B------:R-:W-:-:S07]  /*1430*/  @P0 FADD.FTZ R127, R87, R127 ;  /* 0x0000007f577f0221 */ /* 0x000fce0000010000 */
.L_x_15540:
[----:B------:R-:W-:Y:S05]  /*1440*/  BSYNC B0 ;  /* 0x0000000000007941 */ /* 0x000fea0003800000 */
.L_x_15539:
[----:B------:R-:W-:Y:S04]  /*1450*/  BSSY B0, `(.L_x_15541) ;  /* 0x0000005000007945 */ /* 0x000fe80003800000 */
[----:B------:R-:W-:Y:S05]  /*1460*/  @!P6 BRA `(.L_x_15542) ;  /* 0x00000000000ce947 */ /* 0x000fea0003800000 */
[----:B-----5:R-:W-:-:S05]  /*1470*/  SHF.L.U32 R108, R94, 0x10, RZ ;  /* 0x000000105e6c7819 */ /* 0x020fca00000006ff */
[----:B------:R-:W-:-:S04]  /*1480*/  FMUL.FTZ R108, R108, UR6 ;  /* 0x000000066c6c7c20 */ /* 0x000fc80008410000 */
[----:B------:R-:W-:-:S07]  /*1490*/  @P0 FADD.FTZ R108, R88, R108 ;  /* 0x0000006c586c0221 */ /* 0x000fce0000010000 */
.L_x_15542:
[----:B------:R-:W-:Y:S05]  /*14a0*/  BSYNC B0 ;  /* 0x0000000000007941 */ /* 0x000fea0003800000 */
.L_x_15541:
[----:B------:R-:W-:Y:S04]  /*14b0*/  BSSY B0, `(.L_x_15543) ;  /* 0x0000006000007945 */ /* 0x000fe80003800000 */
[----:B------:R-:W-:Y:S05]  /*14c0*/  @!P6 BRA `(.L_x_15544) ;  /* 0x000000000010e947 */ /* 0x000fea0003800000 */
[----:B-----5:R-:W-:-:S04]  /*14d0*/  PRMT R102, R94, 0x7632, R102 ;  /* 0x000076325e667816 */ /* 0x020fc80000000066 */
[----:B------:R-:W-:-:S05]  /*14e0*/  SHF.L.U32 R102, R102, 0x10, RZ ;  /* 0x0000001066667819 */ /* 0x000fca00000006ff */
[----:B------:R-:W-:-:S04]  /*14f0*/  FMUL.FTZ R109, R102, UR6 ;  /* 0x00000006666d7c20 */ /* 0x000fc80008410000 */
[----:B------:R-:W-:-:S07]  /*1500*/  @P0 FADD.FTZ R109, R89, R109 ;  /* 0x0000006d596d0221 */ /* 0x000fce0000010000 */
.L_x_15544:
[----:B------:R-:W-:Y:S05]  /*1510*/  BSYNC B0 ;  /* 0x0000000000007941 */ /* 0x000fea0003800000 */
.L_x_15543:
[----:B------:R-:W-:Y:S04]  /*1520*/  BSSY B0, `(.L_x_15545) ;  /* 0x0000005000007945 */ /* 0x000fe80003800000 */
[----:B------:R-:W-:Y:S05]  /*1530*/  @!P6 BRA `(.L_x_15546) ;  /* 0x00000000000ce947 */ /* 0x000fea0003800000 */
[----:B-----5:R-:W-:-:S05]  /*1540*/  SHF.L.U32 R110, R95, 0x10, RZ ;  /* 0x000000105f6e7819 */ /* 0x020fca00000006ff */
[----:B------:R-:W-:-:S04]  /*1550*/  FMUL.FTZ R110, R110, UR6 ;  /* 0x000000066e6e7c20 */ /* 0x000fc80008410000 */
[----:B------:R-:W-:-:S07]  /*1560*/  @P0 FADD.FTZ R110, R90, R110 ;  /* 0x0000006e5a6e0221 */ /* 0x000fce0000010000 */
.L_x_15546:
[----:B------:R-:W-:Y:S05]  /*1570*/  BSYNC B0 ;  /* 0x0000000000007941 */ /* 0x000fea0003800000 */
.L_x_15545:
[----:B------:R-:W-:Y:S04]  /*1580*/  BSSY B0, `(.L_x_15547) ;  /* 0x0000006000007945 */ /* 0x000fe80003800000 */
[----:B------:R-:W-:Y:S05]  /*1590*/  @!P6 BRA `(.L_x_15548) ;  /* 0x000000000010e947 */ /* 0x000fea0003800000 */
[----:B-----5:R-:W-:-:S04]  /*15a0*/  PRMT R102, R95, 0x7632, R102 ;  /* 0x000076325f667816 */ /* 0x020fc80000000066 */
[----:B------:R-:W-:-:S05]  /*15b0*/  SHF.L.U32 R102, R102, 0x10, RZ ;  /* 0x0000001066667819 */ /* 0x000fca00000006ff */
[----:B------:R-:W-:-:S04]  /*15c0*/  FMUL.FTZ R111, R102, UR6 ;  /* 0x00000006666f7c20 */ /* 0x000fc80008410000 */
[----:B------:R-:W-:-:S07]  /*15d0*/  @P0 FADD.FTZ R111, R91, R111 ;  /* 0x0000006f5b6f0221 */ /* 0x000fce0000010000 */
.L_x_15548:
[----:B------:R-:W-:Y:S05]  /*15e0*/  BSYNC B0 ;  /* 0x0000000000007941 */ /* 0x000fea0003800000 */
.L_x_15547:
[----:B------:R-:W-:Y:S01]  /*15f0*/  STG.E.128 desc[UR4][R100.64], R124 ;  /* 0x0000007c64007986 */ /* 0x000fe2000c101d04 */
[----:B------:R-:W0:Y:S03]  /*1600*/  @P5 LDC.64 R104, c[0x0][0x220] ;  /* 0x00008800ff685b82 */ /* 0x000e260000000a00 */
[----:B------:R1:W-:Y:S04]  /*1610*/  STG.E.128 desc[UR4][R100.64+0x10], R108 ;  /* 0x0000106c64007986 */ /* 0x0003e8000c101d04 */
[----:B------:R-:W2:Y:S01]  /*1620*/  @P0 LDG.E.128 R84, desc[UR4][R106.64] ;  /* 0x000000046a540981 */ /* 0x000ea2000c1e1d00 */
[C---:B------:R-:W-:Y:S01]  /*1630*/  @!P6 ISETP.NE.U32.AND P2, PT, R130.reuse, RZ, PT ;  /* 0x000000ff8200e20c */ /* 0x040fe20003f45070 */
[----:B------:R-:W3:Y:S02]  /*1640*/  @P0 LDC.64 R128, c[0x0][0x230] ;  /* 0x00008c00ff800b82 */ /* 0x000ee40000000a00 */
[----:B------:R3:W1:Y:S01]  /*1650*/  @P0 LDG.E.128 R88, desc[UR4][R106.64+0x10] ;  /* 0x000010046a580981 */ /* 0x000662000c1e1d00 */
[----:B------:R-:W-:-:S02]  /*1660*/  @!P6 ISETP.NE.U32.AND P3, PT, R130, RZ, PT ;  /* 0x000000ff8200e20c */ /* 0x000fc40003f65070 */
[----:B------:R-:W-:Y:S02]  /*1670*/  @P5 IADD3 R113, R0, 0x60, RZ ;  /* 0x0000006000715810 */ /* 0x000fe40007ffe0ff */
[C---:B------:R-:W-:Y:S02]  /*1680*/  @!P6 ISETP.NE.AND.EX P2, PT, R131.reuse, RZ, PT, P2 ;  /* 0x000000ff8300e20c */ /* 0x040fe40003f45320 */
[----:B------:R-:W-:Y:S02]  /*1690*/  @!P6 ISETP.NE.AND.EX P3, PT, R131, RZ, PT, P3 ;  /* 0x000000ff8300e20c */ /* 0x000fe40003f65330 */
[----:B------:R-:W-:Y:S01]  /*16a0*/  @!P6 ISETP.NE.U32.AND P1, PT, R130, RZ, PT ;  /* 0x000000ff8200e20c */ /* 0x000fe20003f25070 */
[----:B0-----:R-:W-:-:S03]  /*16b0*/  @P5 IMAD.WIDE.U32 R104, R113, 0x10, R104 ;  /* 0x0000001071685825 */ /* 0x001fc600078e0068 */
[----:B------:R-:W-:Y:S02]  /*16c0*/  @!P6 ISETP.NE.AND.EX P1, PT, R131, RZ, PT, P1 ;  /* 0x000000ff8300e20c */ /* 0x000fe40003f25310 */
[----:B------:R-:W-:Y:S01]  /*16d0*/  IADD3 R137, R103, 0x80, RZ ;  /* 0x0000008067897810 */ /* 0x000fe20007ffe0ff */
[----:B------:R-:W-:Y:S01]  /*16e0*/  BSSY B0, `(.L_x_15549) ;  /* 0x000001a000007945 */ /* 0x000fe20003800000 */
[----:B-----5:R0:W5:Y:S03]  /*16f0*/  @P5 LDG.E.128 R92, desc[UR4][R104.64] ;  /* 0x00000004685c5981 */ /* 0x020166000c1e1d00 */
[----:B---3--:R-:W-:-:S04]  /*1700*/  @P0 IMAD.WIDE.U32 R106, R137, 0x20, R128 ;  /* 0x00000020896a0825 */ /* 0x008fc800078e0080 */
        /* <DEDUP_REMOVED lines=8> */
[----:B-1----:R-:W-:Y:S02]  /*1790*/  @!P6 FSEL R100, R88, RZ, P2 ;  /* 0x000000ff5864e208 */ /* 0x002fe40001000000 */
        /* <DEDUP_REMOVED lines=14> */
.L_x_15550:
[----:B------:R-:W-:Y:S05]  /*1880*/  BSYNC B0 ;  /* 0x0000000000007941 */ /* 0x000fea0003800000 */
.L_x_15549:
[----:B------:R-:W-:Y:S04]  /*1890*/  BSSY B0, `(.L_x_15551) ;  /* 0x0000006000007945 */ /* 0x000fe80003800000 */
[----:B------:R-:W-:Y:S05]  /*18a0*/  @!P6 BRA `(.L_x_15552) ;  /* 0x000000000010e947 */ /* 0x000fea0003800000 */
[----:B-----5:R-:W-:-:S04]  /*18b0*/  PRMT R113, R92, 0x7632, R113 ;  /* 0x000076325c717816 */ /* 0x020fc80000000071 */
[----:B------:R-:W-:-:S05]  /*18c0*/  SHF.L.U32 R113, R113, 0x10, RZ ;  /* 0x0000001071717819 */ /* 0x000fca00000006ff */
[----:B------:R-:W-:-:S04]  /*18d0*/  FMUL.FTZ R113, R113, UR6 ;  /* 0x0000000671717c20 */ /* 0x000fc80008410000 */
[----:B------:R-:W-:-:S07]  /*18e0*/  @P0 FADD.FTZ R113, R85, R113 ;  /* 0x0000007155710221 */ /* 0x000fce0000010000 */
.L_x_15552:
[----:B------:R-:W-:Y:S05]  /*18f0*/  BSYNC B0 ;  /* 0x0000000000007941 */ /* 0x000fea0003800000 */
.L_x_15551:
[----:B------:R-:W-:Y:S04]  /*1900*/  BSSY B0, `(.L_x_15553) ;  /* 0x0000005000007945 */ /* 0x000fe80003800000 */
[----:B------:R-:W-:Y:S05]  /*1910*/  @!P6 BRA `(.L_x_15554) ;  /* 0x00000000000ce947 */ /* 0x000fea0003800000 */
[----:B-----5:R-:W-:-:S05]  /*1920*/  SHF.L.U32 R114, R93, 0x10, RZ ;  /* 0x000000105d727819 */ /* 0x020fca00000006ff */
[----:B------:R-:W-:-:S04]  /*1930*/  FMUL.FTZ R114, R114, UR6 ;  /* 0x0000000672727c20 */ /* 0x000fc80008410000 */
[----:B------:R-:W-:-:S07]  /*1940*/  @P0 FADD.FTZ R114, R86, R114 ;  /* 0x0000007256720221 */ /* 0x000fce0000010000 */
.L_x_15554:
[----:B------:R-:W-:Y:S05]  /*1950*/  BSYNC B0 ;  /* 0x0000000000007941 */ /* 0x000fea0003800000 */
.L_x_15553:
[----:B------:R-:W-:Y:S04]  /*1960*/  BSSY B0, `(.L_x_15555) ;  /* 0x0000006000007945 */ /* 0x000fe80003800000 */
[----:B------:R-:W-:Y:S05]  /*1970*/  @!P6 BRA `(.L_x_15556) ;  /* 0x000000000010e947 */ /* 0x000fea0003800000 */
[----:B-----5:R-:W-:-:S04]  /*1980*/  PRMT R115, R93, 0x7632, R115 ;  /* 0x000076325d737816 */ /* 0x020fc80000000073 */
[----:B------:R-:W-:-:S05]  /*1990*/  SHF.L.U32 R115, R115, 0x10, RZ ;  /* 0x0000001073737819 */ /* 0x000fca00000006ff */
[----:B------:R-:W-:-:S04]  /*19a0*/  FMUL.FTZ R115, R115, UR6 ;  /* 0x0000000673737c20 */ /* 0x000fc80008410000 */
[----:B------:R-:W-:-:S07]  /*19b0*/  @P0 FADD.FTZ R115, R87, R115 ;  /* 0x0000007357730221 */ /* 0x000fce0000010000 */
.L_x_15556:
[----:B------:R-:W-:Y:S05]  /*19c0*/  BSYNC B0 ;  /* 0x0000000000007941 */ /* 0x000fea0003800000 */
.L_x_15555:
[----:B------:R-:W-:Y:S04]  /*19d0*/  BSSY B0, `(.L_x_15557) ;  /* 0x0000005000007945 */ /* 0x000fe80003800000 */
[----:B------:R-:W-:Y:S05]  /*19e0*/  @!P6 BRA `(.L_x_15558) ;  /* 0x00000000000ce947 */ /* 0x000fea0003800000 */
[----:B-----5:R-:W-:-:S05]  /*19f0*/  SHF.L.U32 R100, R94, 0x10, RZ ;  /* 0x000000105e647819 */ /* 0x020fca00000006ff */
[----:B------:R-:W-:-:S04]  /*1a00*/  FMUL.FTZ R100, R100, UR6 ;  /* 0x0000000664647c20 */ /* 0x000fc80008410000 */
[----:B------:R-:W-:-:S07]  /*1a10*/  @P0 FADD.FTZ R100, R88, R100 ;  /* 0x0000006458640221 */ /* 0x000fce0000010000 */
.L_x_15558:
[----:B------:R-:W-:Y:S05]  /*1a20*/  BSYNC B0 ;  /* 0x0000000000007941 */ /* 0x000fea0003800000 */
.L_x_15557:
[----:B------:R-:W-:Y:S04]  /*1a30*/  BSSY B0, `(.L_x_15559) ;  /* 0x0000006000007945 */ /* 0x000fe80003800000 */
[----:B------:R-:W-:Y:S05]  /*1a40*/  @!P6 BRA `(.L_x_15560) ;  /* 0x000000000010e947 */ /* 0x000fea0003800000 */
[----:B-----5:R-:W-:-:S04]  /*1a50*/  PRMT R101, R94, 0x7632, R101 ;  /* 0x000076325e657816 */ /* 0x020fc80000000065 */
[----:B------:R-:W-:-:S05]  /*1a60*/  SHF.L.U32 R101, R101, 0x10, RZ ;  /* 0x0000001065657819 */ /* 0x000fca00000006ff */
[----:B------:R-:W-:-:S04]  /*1a70*/  FMUL.FTZ R101, R101, UR6 ;  /* 0x0000000665657c20 */ /* 0x000fc80008410000 */
[----:B------:R-:W-:-:S07]  /*1a80*/  @P0 FADD.FTZ R101, R89, R101 ;  /* 0x0000006559650221 */ /* 0x000fce0000010000 */
.L_x_15560:
[----:B------:R-:W-:Y:S05]  /*1a90*/  BSYNC B0 ;  /* 0x0000000000007941 */ /* 0x000fea0003800000 */
.L_x_15559:
[----:B------:R-:W-:Y:S04]  /*1aa0*/  BSSY B0, `(.L_x_15561) ;  /* 0x0000005000007945 */ /* 0x000fe80003800000 */
[----:B------:R-:W-:Y:S05]  /*1ab0*/  @!P6 BRA `(.L_x_15562) ;  /* 0x00000000000ce947 */ /* 0x000fea0003800000 */
[----:B-----5:R-:W-:-:S05]  /*1ac0*/  SHF.L.U32 R102, R95, 0x10, RZ ;  /* 0x000000105f667819 */ /* 0x020fca00000006ff */
[----:B------:R-:W-:-:S04]  /*1ad0*/  FMUL.FTZ R102, R102, UR6 ;  /* 0x0000000666667c20 */ /* 0x000fc80008410000 */
[----:B------:R-:W-:-:S07]  /*1ae0*/  @P0 FADD.FTZ R102, R90, R102 ;  /* 0x000000665a660221 */ /* 0x000fce0000010000 */
.L_x_15562:
[----:B------:R-:W-:Y:S05]  /*1af0*/  BSYNC B0 ;  /* 0x0000000000007941 */ /* 0x000fea0003800000 */
.L_x_15561:
[----:B------:R-:W-:Y:S04]  /*1b00*/  BSSY B0, `(.L_x_15563) ;  /* 0x0000006000007945 */ /* 0x000fe80003800000 */
[----:B------:R-:W-:Y:S05]  /*1b10*/  @!P6 BRA `(.L_x_15564) ;  /* 0x000000000010e947 */ /* 0x000fea0003800000 */
[----:B-----5:R-:W-:-:S04]  /*1b20*/  PRMT R103, R95, 0x7632, R103 ;  /* 0x000076325f677816 */ /* 0x020fc80000000067 */
[----:B------:R-:W-:-:S05]  /*1b30*/  SHF.L.U32 R103, R103, 0x10, RZ ;  /* 0x0000001067677819 */ /* 0x000fca00000006ff */
[----:B------:R-:W-:-:S04]  /*1b40*/  FMUL.FTZ R103, R103, UR6 ;  /* 0x0000000667677c20 */ /* 0x000fc80008410000 */
[----:B------:R-:W-:-:S07]  /*1b50*/  @P0 FADD.FTZ R103, R91, R103 ;  /* 0x000000675b670221 */ /* 0x000fce0000010000 */
.L_x_15564:
[----:B------:R-:W-:Y:S05]  /*1b60*/  BSYNC B0 ;  /* 0x0000000000007941 */ /* 0x000fea0003800000 */
.L_x_15563:
[----:B------:R-:W-:Y:S01]  /*1b70*/  STG.E.128 desc[UR4][R104.64], R112 ;  /* 0x0000007068007986 */ /* 0x000fe2000c101d04 */
[----:B------:R-:W0:Y:S03]  /*1b80*/  @P5 LDC.64 R128, c[0x0][0x220] ;  /* 0x00008800ff805b82 */ /* 0x000e260000000a00 */
[----:B------:R1:W-:Y:S04]  /*1b90*/  STG.E.128 desc[UR4][R104.64+0x10], R100 ;  /* 0x0000106468007986 */ /* 0x0003e8000c101d04 */
[----:B------:R-:W1:Y:S04]  /*1ba0*/  @P0 LDG.E.128 R84, desc[UR4][R106.64] ;  /* 0x000000046a540981 */ /* 0x000e68000c1e1d00 */
[----:B------:R2:W3:Y:S01]  /*1bb0*/  @P0 LDG.E.128 R88, desc[UR4][R106.64+0x10] ;  /* 0x000010046a580981 */ /* 0x0004e2000c1e1d00 */
        /* <DEDUP_REMOVED lines=13> */
[----:B--2---:R-:W-:Y:S02]  /*1c90*/  @!P6 FSEL R106, R86, RZ, P1 ;  /* 0x000000ff566ae208 */ /* 0x004fe40000800000 */
        /* <DEDUP_REMOVED lines=18> */
.L_x_15566:
[----:B------:R-:W-:Y:S05]  /*1dc0*/  BSYNC B0 ;  /* 0x0000000000007941 */ /* 0x000fea0003800000 */
.L_x_15565:
[----:B------:R-:W-:Y:S04]  /*1dd0*/  BSSY B0, `(.L_x_15567) ;  /* 0x0000006000007945 */ /* 0x000fe80003800000 */
[----:B------:R-:W-:Y:S05]  /*1de0*/  @!P6 BRA `(.L_x_15568) ;  /* 0x000000000010e947 */ /* 0x000fea0003800000 */
[----:B-----5:R-:W-:-:S04]  /*1df0*/  PRMT R0, R92, 0x7632, R0 ;  /* 0x000076325c007816 */ /* 0x020fc80000000000 */
[----:B------:R-:W-:-:S05]  /*1e00*/  SHF.L.U32 R0, R0, 0x10, RZ ;  /* 0x0000001000007819 */ /* 0x000fca00000006ff */
[----:B------:R-:W-:-:S04]  /*1e10*/  FMUL.FTZ R105, R0, UR6 ;  /* 0x0000000600697c20 */ /* 0x000fc80008410000 */
[----:B------:R-:W-:-:S07]  /*1e20*/  @P0 FADD.FTZ R105, R85, R105 ;  /* 0x0000006955690221 */ /* 0x000fce0000010000 */
.L_x_15568:
[----:B------:R-:W-:Y:S05]  /*1e30*/  BSYNC B0 ;  /* 0x0000000000007941 */ /* 0x000fea0003800000 */
.L_x_15567:
[----:B------:R-:W-:Y:S04]  /*1e40*/  BSSY B0, `(.L_x_15569) ;  /* 0x0000005000007945 */ /* 0x000fe80003800000 */
[----:B------:R-:W-:Y:S05]  /*1e50*/  @!P6 BRA `(.L_x_15570) ;  /* 0x00000000000ce947 */ /* 0x000fea0003800000 */
[----:B-----5:R-:W-:-:S05]  /*1e60*/  SHF.L.U32 R106, R93, 0x10, RZ ;  /* 0x000000105d6a7819 */ /* 0x020fca00000006ff */
[----:B------:R-:W-:-:S04]  /*1e70*/  FMUL.FTZ R106, R106, UR6 ;  /* 0x000000066a6a7c20 */ /* 0x000fc80008410000 */
[----:B------:R-:W-:-:S07]  /*1e80*/  @P0 FADD.FTZ R106, R86, R106 ;  /* 0x0000006a566a0221 */ /* 0x000fce0000010000 */
.L_x_15570:
[----:B------:R-:W-:Y:S05]  /*1e90*/  BSYNC B0 ;  /* 0x0000000000007941 */ /* 0x000fea0003800000 */
.L_x_15569:
[----:B------:R-:W-:Y:S04]  /*1ea0*/  BSSY B0, `(.L_x_15571) ;  /* 0x0000006000007945 */ /* 0x000fe80003800000 */
[----:B------:R-:W-:Y:S05]  /*1eb0*/  @!P6 BRA `(.L_x_15572) ;  /* 0x000000000010e947 */ /* 0x000fea0003800000 */
[----:B-----5:R-:W-:-:S04]  /*1ec0*/  PRMT R0, R93, 0x7632, R0 ;  /* 0x000076325d007816 */ /* 0x020fc80000000000 */
[----:B------:R-:W-:-:S05]  /*1ed0*/  SHF.L.U32 R0, R0, 0x10, RZ ;  /* 0x0000001000007819 */ /* 0x000fca00000006ff */
[----:B------:R-:W-:-:S04]  /*1ee0*/  FMUL.FTZ R107, R0, UR6 ;  /* 0x00000006006b7c20 */ /* 0x000fc80008410000 */
[----:B------:R-:W-:-:S07]  /*1ef0*/  @P0 FADD.FTZ R107, R87, R107 ;  /* 0x0000006b576b0221 */ /* 0x000fce0000010000 */
.L_x_15572:
[----:B------:R-:W-:Y:S05]  /*1f00*/  BSYNC B0 ;  /* 0x0000000000007941 */ /* 0x000fea0003800000 */
.L_x_15571:
[----:B------:R-:W-:Y:S04]  /*1f10*/  BSSY B0, `(.L_x_15573) ;  /* 0x0000005000007945 */ /* 0x000fe80003800000 */
[----:B------:R-:W-:Y:S05]  /*1f20*/  @!P6 BRA `(.L_x_15574) ;  /* 0x00000000000ce947 */ /* 0x000fea0003800000 */
[----:B-----5:R-:W-:-:S05]  /*1f30*/  SHF.L.U32 R128, R94, 0x10, RZ ;  /* 0x000000105e807819 */ /* 0x020fca00000006ff */
[----:B------:R-:W-:-:S04]  /*1f40*/  FMUL.FTZ R128, R128, UR6 ;  /* 0x0000000680807c20 */ /* 0x000fc80008410000 */
[----:B------:R-:W-:-:S07]  /*1f50*/  @P0 FADD.FTZ R128, R88, R128 ;  /* 0x0000008058800221 */ /* 0x000fce0000010000 */
.L_x_15574:
[----:B------:R-:W-:Y:S05]  /*1f60*/  BSYNC B0 ;  /* 0x0000000000007941 */ /* 0x000fea0003800000 */
.L_x_15573:
[----:B------:R-:W-:Y:S04]  /*1f70*/  BSSY B0, `(.L_x_15575) ;  /* 0x0000006000007945 */ /* 0x000fe80003800000 */
[----:B------:R-:W-:Y:S05]  /*1f80*/  @!P6 BRA `(.L_x_15576) ;  /* 0x000000000010e947 */ /* 0x000fea0003800000 */
[----:B-----5:R-:W-:-:S04]  /*1f90*/  PRMT R0, R94, 0x7632, R0 ;  /* 0x000076325e007816 */ /* 0x020fc80000000000 */
[----:B------:R-:W-:-:S05]  /*1fa0*/  SHF.L.U32 R0, R0, 0x10, RZ ;  /* 0x0000001000007819 */ /* 0x000fca00000006ff */
[----:B------:R-:W-:-:S04]  /*1fb0*/  FMUL.FTZ R129, R0, UR6 ;  /* 0x0000000600817c20 */ /* 0x000fc80008410000 */
[----:B------:R-:W-:-:S07]  /*1fc0*/  @P0 FADD.FTZ R129, R89, R129 ;  /* 0x0000008159810221 */ /* 0x000fce0000010000 */
.L_x_15576:
[----:B------:R-:W-:Y:S05]  /*1fd0*/  BSYNC B0 ;  /* 0x0000000000007941 */ /* 0x000fea0003800000 */
.L_x_15575:
[----:B------:R-:W-:Y:S04]  /*1fe0*/  BSSY B0, `(.L_x_15577) ;  /* 0x0000005000007945 */ /* 0x000fe80003800000 */
[----:B------:R-:W-:Y:S05]  /*1ff0*/  @!P6 BRA `(.L_x_15578) ;  /* 0x00000000000ce947 */ /* 0x000fea0003800000 */
[----:B-----5:R-:W-:-:S05]  /*2000*/  SHF.L.U32 R130, R95, 0x10, RZ ;  /* 0x000000105f827819 */ /* 0x020fca00000006ff */
[----:B------:R-:W-:-:S04]  /*2010*/  FMUL.FTZ R130, R130, UR6 ;  /* 0x0000000682827c20 */ /* 0x000fc80008410000 */
[----:B------:R-:W-:-:S07]  /*2020*/  @P0 FADD.FTZ R130, R90, R130 ;  /* 0x000000825a820221 */ /* 0x000fce0000010000 */
.L_x_15578:
[----:B------:R-:W-:Y:S05]  /*2030*/  BSYNC B0 ;  /* 0x0000000000007941 */ /* 0x000fea0003800000 */
.L_x_15577:
[----:B------:R-:W-:Y:S04]  /*2040*/  BSSY B0, `(.L_x_15579) ;  /* 0x0000006000007945 */ /* 0x000fe80003800000 */
[----:B------:R-:W-:Y:S05]  /*2050*/  @!P6 BRA `(.L_x_15580) ;  /* 0x000000000010e947 */ /* 0x000fea0003800000 */
[----:B-----5:R-:W-:-:S04]  /*2060*/  PRMT R0, R95, 0x7632, R0 ;  /* 0x000076325f007816 */ /* 0x020fc80000000000 */
[----:B------:R-:W-:-:S05]  /*2070*/  SHF.L.U32 R0, R0, 0x10, RZ ;  /* 0x0000001000007819 */ /* 0x000fca00000006ff */
[----:B------:R-:W-:-:S04]  /*2080*/  FMUL.FTZ R131, R0, UR6 ;  /* 0x0000000600837c20 */ /* 0x000fc80008410000 */
[----:B------:R-:W-:-:S07]  /*2090*/  @P0 FADD.FTZ R131, R91, R131 ;  /* 0x000000835b830221 */ /* 0x000fce0000010000 */
.L_x_15580:
[----:B------:R-:W-:Y:S05]  /*20a0*/  BSYNC B0 ;  /* 0x0000000000007941 */ /* 0x000fea0003800000 */
.L_x_15579:
        /* <DEDUP_REMOVED lines=148> */
.L_x_15596:
        /* <DEDUP_REMOVED lines=28> */
[----:B------:R-:W-:Y:S01]  /*2bb0*/  FADD.FTZ R107, -R136, R107 ;  /* 0x0000006b886b7221 */ /* 0x000fe20000010100 */
[----:B------:R-:W0:Y:S01]  /*2bc0*/  LDC.64 R96, c[0x0][0x2b8] ;  /* 0x0000ae00ff607b82 */ /* 0x000e220000000a00 */
[----:B------:R-:W-:Y:S01]  /*2bd0*/  FMUL.FTZ R146, R0, R105 ;  /* 0x0000006900927220 */ /* 0x000fe20000410000 */
        /* <DEDUP_REMOVED lines=16> */
[----:B------:R-:W-:Y:S01]  /*2ce0*/  FMUL.FTZ R150, R0, R107 ;  /* 0x0000006b00967220 */ /* 0x000fe20000410000 */
[C---:B------:R-:W-:Y:S01]  /*2cf0*/  FADD.FTZ R104, -R136.reuse, R104 ;  /* 0x0000006888687221 */ /* 0x040fe20000010100 */
[C---:B------:R-:W-:Y:S01]  /*2d00*/  FADD.FTZ R106, -R136.reuse, R106 ;  /* 0x0000006a886a7221 */ /* 0x040fe20000010100 */
[C---:B------:R-:W-:Y:S01]  /*2d10*/  FADD.FTZ R129, -R136.reuse, R129 ;  /* 0x0000008188817221 */ /* 0x040fe20000010100 */
[C---:B------:R-:W-:Y:S01]  /*2d20*/  IADD3 R107, R105.reuse, 0x20, RZ ;  /* 0x00000020696b7810 */ /* 0x040fe20007ffe0ff */
[C---:B------:R-:W-:Y:S01]  /*2d30*/  FADD.FTZ R145, -R136.reuse, R98 ;  /* 0x0000006288917221 */ /* 0x040fe20000010100 */
[C---:B------:R-:W-:Y:S01]  /*2d40*/  IADD3 R113, R105.reuse, 0x40, RZ ;  /* 0x0000004069717810 */ /* 0x040fe20007ffe0ff */
[C---:B------:R-:W-:Y:S01]  /*2d50*/  FADD.FTZ R99, -R136.reuse, R99 ;  /* 0x0000006388637221 */ /* 0x040fe20000010100 */
[C---:B------:R-:W-:Y:S01]  /*2d60*/  IADD3 R115, R105.reuse, 0x60, RZ ;  /* 0x0000006069737810 */ /* 0x040fe20007ffe0ff */
[C---:B------:R-:W-:Y:S01]  /*2d70*/  FADD.FTZ R147, -R136.reuse, R116 ;  /* 0x0000007488937221 */ /* 0x040fe20000010100 */
[C---:B------:R-:W-:Y:S01]  /*2d80*/  IADD3 R119, R105.reuse, 0x80, RZ ;  /* 0x0000008069777810 */ /* 0x040fe20007ffe0ff */
        /* <DEDUP_REMOVED lines=50> */
[----:B------:R-:W-:Y:S01]  /*30b0*/  FMUL.FTZ R0, R0, R131 ;  /* 0x0000008300007220 */ /* 0x000fe20000410000 */
        /* <DEDUP_REMOVED lines=67> */
[----:B------:R-:W-:-:S05]  /*34f0*/  F2FP.BF16.F32.PACK_AB R124, R124, R117 ;  /* 0x000000757c7c723e */ /* 0x000fca00000010ff */
[----:B------:R0:W-:Y:S02]  /*3500*/  STG.E.128 desc[UR4][R118.64], R124 ;  /* 0x0000007c76007986 */ /* 0x0001e4000c101d04 */
.L_x_15583:
[----:B------:R-:W-:Y:S05]  /*3510*/  BSYNC B0 ;  /* 0x0000000000007941 */ /* 0x000fea0003800000 */
.L_x_15582:
[----:B0-----:R-:W0:Y:S02]  /*3520*/  LDC.64 R96, c[0x0][0x210] ;  /* 0x00008400ff607b82 */ /* 0x001e240000000a00 */
[----:B0-----:R-:W-:-:S04]  /*3530*/  LEA R3, R96, R3, 0x2 ;  /* 0x0000000360037211 */ /* 0x001fc800078e10ff */
[----:B------:R-:W-:-:S13]  /*3540*/  ISETP.GE.AND P0, PT, R3, R97, PT ;  /* 0x000000610300720c */ /* 0x000fda0003f06270 */
[----:B------:R-:W-:Y:S05]  /*3550*/  @!P0 BRA `(.L_x_15584) ;  /* 0xffffffcc00ac8947 */ /* 0x000fea000383ffff */
[----:B------:R-:W-:Y:S05]  /*3560*/  EXIT ;  /* 0x000000000000794d */ /* 0x000fea0003800000 */
.L_x_15581:
        /* <DEDUP_REMOVED lines=8> */
.L_x_15586:
[----:B------:R-:W-:Y:S05]  /*35f0*/  BSYNC B0 ;  /* 0x0000000000007941 */ /* 0x000fea0003800000 */
.L_x_15585:
        /* <DEDUP_REMOVED lines=10> */
.L_x_15587:
[----:B------:R-:W-:Y:S01]  /*36a0*/  HFMA2.MMA R149, -RZ, RZ, 0, 2.384185791015625e-07 ;  /* 0x00000004ff957435 */ /* 0x000fe200000001ff */
[----:B------:R-:W-:-:S05]  /*36b0*/  MOV R142, R147 ;  /* 0x00000093008e7202 */ /* 0x000fca0000000f00 */
[----:B------:R-:W-:-:S05]  /*36c0*/  FADD.FTZ R142, R141, R142 ;  /* 0x0000008e8d8e7221 */ /* 0x000fca0000010000 */
[----:B------:R-:W-:-:S07]  /*36d0*/  MOV R148, R142 ;  /* 0x0000008e00947202 */ /* 0x000fce0000000f00 */
[----:B------:R-:W-:Y:S05]  /*36e0*/  WARPSYNC.COLLECTIVE R145, `(.L_x_15588) ;  /* 0x0000000091087348 */ /* 0x000fea0003c00000 */
[----:B------:R0:W1:Y:S02]  /*36f0*/  SHFL.BFLY P1, R147, R148, R149, R150 ;  /* 0x0c00009594937389 */ /* 0x0000640000020096 */
[----:B01----:R-:W-:Y:S01]  /*3700*/  ENDCOLLECTIVE ;  /* 0x000000000000791b */ /* 0x003fe20003800000 */
.L_x_15588:
[----:B------:R-:W-:Y:S01]  /*3710*/  HFMA2.MMA R149, -RZ, RZ, 0, 4.76837158203125e-07 ;  /* 0x00000008ff957435 */ /* 0x000fe200000001ff */
[----:B------:R-:W-:-:S05]  /*3720*/  MOV R137, R147 ;  /* 0x0000009300897202 */ /* 0x000fca0000000f00 */
[----:B------:R-:W-:-:S05]  /*3730*/  FADD.FTZ R143, R142, R137 ;  /* 0x000000898e8f7221 */ /* 0x000fca0000010000 */
[----:B------:R-:W-:-:S07]  /*3740*/  MOV R148, R143 ;  /* 0x0000008f00947202 */ /* 0x000fce0000000f00 */
[----:B------:R-:W-:Y:S05]  /*3750*/  WARPSYNC.COLLECTIVE R145, `(.L_x_15589) ;  /* 0x0000000091087348 */ /* 0x000fea0003c00000 */
[----:B------:R0:W1:Y:S02]  /*3760*/  SHFL.BFLY P1, R147, R148, R149, R150 ;  /* 0x0c00009594937389 */ /* 0x0000640000020096 */
[----:B01----:R-:W-:Y:S01]  /*3770*/  ENDCOLLECTIVE ;  /* 0x000000000000791b */ /* 0x003fe20003800000 */
.L_x_15589:
[----:B------:R-:W-:Y:S01]  /*3780*/  HFMA2.MMA R149, -RZ, RZ, 0, 9.5367431640625e-07 ;  /* 0x00000010ff957435 */ /* 0x000fe200000001ff */
[----:B------:R-:W-:-:S05]  /*3790*/  MOV R144, R147 ;  /* 0x0000009300907202 */ /* 0x000fca0000000f00 */
[----:B------:R-:W-:-:S05]  /*37a0*/  FADD.FTZ R144, R143, R144 ;  /* 0x000000908f907221 */ /* 0x000fca0000010000 */
[----:B------:R-:W-:-:S07]  /*37b0*/  MOV R148, R144 ;  /* 0x0000009000947202 */ /* 0x000fce0000000f00 */
[----:B------:R-:W-:Y:S05]  /*37c0*/  WARPSYNC.COLLECTIVE R145, `(.L_x_15590) ;  /* 0x0000000091087348 */ /* 0x000fea0003c00000 */
[----:B------:R0:W1:Y:S02]  /*37d0*/  SHFL.BFLY P1, R147, R148, R149, R150 ;  /* 0x0c00009594937389 */ /* 0x0000640000020096 */
[----:B01----:R-:W-:Y:S01]  /*37e0*/  ENDCOLLECTIVE ;  /* 0x000000000000791b */ /* 0x003fe20003800000 */
.L_x_15590:
        /* <DEDUP_REMOVED lines=88> */
.L_x_15591:
[----:B------:R-:W-:Y:S01]  /*3d70*/  HFMA2.MMA R149, -RZ, RZ, 0, 1.1920928955078125e-07 ;  /* 0x00000002ff957435 */ /* 0x000fe200000001ff */
[----:B------:R-:W-:-:S05]  /*3d80*/  MOV R141, R147 ;  /* 0x00000093008d7202 */ /* 0x000fca0000000f00 */
[----:B------:R-:W-:-:S05]  /*3d90*/  FADD.FTZ R141, R0, R141 ;  /* 0x0000008d008d7221 */ /* 0x000fca0000010000 */
[----:B------:R-:W-:-:S07]  /*3da0*/  MOV R148, R141 ;  /* 0x0000008d00947202 */ /* 0x000fce0000000f00 */
[----:B------:R-:W-:Y:S05]  /*3db0*/  WARPSYNC.COLLECTIVE R145, `(.L_x_15592) ;  /* 0x0000000091087348 */ /* 0x000fea0003c00000 */
[----:B------:R0:W1:Y:S02]  /*3dc0*/  SHFL.BFLY P1, R147, R148, R149, R150 ;  /* 0x0c00009594937389 */ /* 0x0000640000020096 */
[----:B01----:R-:W-:Y:S01]  /*3dd0*/  ENDCOLLECTIVE ;  /* 0x000000000000791b */ /* 0x003fe20003800000 */
.L_x_15592:
[----:B------:R-:W-:Y:S01]  /*3de0*/  HFMA2.MMA R149, -RZ, RZ, 0, 2.384185791015625e-07 ;  /* 0x00000004ff957435 */ /* 0x000fe200000001ff */
[----:B------:R-:W-:-:S05]  /*3df0*/  MOV R142, R147 ;  /* 0x00000093008e7202 */ /* 0x000fca0000000f00 */
[----:B------:R-:W-:-:S05]  /*3e00*/  FADD.FTZ R142, R141, R142 ;  /* 0x0000008e8d8e7221 */ /* 0x000fca0000010000 */
[----:B------:R-:W-:-:S07]  /*3e10*/  MOV R148, R142 ;  /* 0x0000008e00947202 */ /* 0x000fce0000000f00 */
[----:B------:R-:W-:Y:S05]  /*3e20*/  WARPSYNC.COLLECTIVE R145, `(.L_x_15593) ;  /* 0x0000000091087348 */ /* 0x000fea0003c00000 */
[----:B------:R0:W1:Y:S02]  /*3e30*/  SHFL.BFLY P1, R147, R148, R149, R150 ;  /* 0x0c00009594937389 */ /* 0x0000640000020096 */
[----:B01----:R-:W-:Y:S01]  /*3e40*/  ENDCOLLECTIVE ;  /* 0x000000000000791b */ /* 0x003fe20003800000 */
.L_x_15593:
[----:B------:R-:W-:Y:S01]  /*3e50*/  HFMA2.MMA R149, -RZ, RZ, 0, 4.76837158203125e-07 ;  /* 0x00000008ff957435 */ /* 0x000fe200000001ff */
[----:B------:R-:W-:-:S05]  /*3e60*/  MOV R143, R147 ;  /* 0x00000093008f7202 */ /* 0x000fca0000000f00 */
[----:B------:R-:W-:-:S05]  /*3e70*/  FADD.FTZ R143, R142, R143 ;  /* 0x0000008f8e8f7221 */ /* 0x000fca0000010000 */
[----:B------:R-:W-:-:S07]  /*3e80*/  MOV R148, R143 ;  /* 0x0000008f00947202 */ /* 0x000fce0000000f00 */
[----:B------:R-:W-:Y:S05]  /*3e90*/  WARPSYNC.COLLECTIVE R145, `(.L_x_15594) ;  /* 0x0000000091087348 */ /* 0x000fea0003c00000 */
[----:B------:R0:W1:Y:S02]  /*3ea0*/  SHFL.BFLY P1, R147, R148, R149, R150 ;  /* 0x0c00009594937389 */ /* 0x0000640000020096 */
[----:B01----:R-:W-:Y:S01]  /*3eb0*/  ENDCOLLECTIVE ;  /* 0x000000000000791b */ /* 0x003fe20003800000 */
.L_x_15594:
[----:B------:R-:W-:Y:S01]  /*3ec0*/  HFMA2.MMA R149, -RZ, RZ, 0, 9.5367431640625e-07 ;  /* 0x00000010ff957435 */ /* 0x000fe200000001ff */
[----:B------:R-:W-:-:S05]  /*3ed0*/  MOV R144, R147 ;  /* 0x0000009300907202 */ /* 0x000fca0000000f00 */
[----:B------:R-:W-:-:S05]  /*3ee0*/  FADD.FTZ R146, R143, R144 ;  /* 0x000000908f927221 */ /* 0x000fca0000010000 */
[----:B------:R-:W-:-:S07]  /*3ef0*/  MOV R148, R146 ;  /* 0x0000009200947202 */ /* 0x000fce0000000f00 */
[----:B------:R-:W-:Y:S05]  /*3f00*/  WARPSYNC.COLLECTIVE R145, `(.L_x_15595) ;  /* 0x0000000091087348 */ /* 0x000fea0003c00000 */
[----:B------:R0:W1:Y:S02]  /*3f10*/  SHFL.BFLY P1, R147, R148, R149, R150 ;  /* 0x0c00009594937389 */ /* 0x0000640000020096 */
[----:B01----:R-:W-:Y:S01]  /*3f20*/  ENDCOLLECTIVE ;  /* 0x000000000000791b */ /* 0x003fe20003800000 */
.L_x_15595:
[----:B------:R-:W-:Y:S05]  /*3f30*/  BRA `(.L_x_15596) ;  /* 0xffffffe800ac7947 */ /* 0x000fea000383ffff */
.L_x_15597:
        /* <DEDUP_REMOVED lines=12> */
.L_x_37433:


//--------------------- .text._ZN10layer_norm13ln_fwd_kernelINS_13Kernel_traitsIf13__nv_bfloat16fS2_fjLj1280ELj1ELj4ELj1ELj16ENS_18Kernel_traits_baseILj1280EfS2_fS2_fjLj128EEEEELb0ELb1ELb0ELb0EEEvNS_9FwdParamsE --------------------------
	.section	.text._ZN10layer_norm13ln_fwd_kernelINS_13Kernel_traitsIf13__nv_bfloat16fS2_fjLj1280ELj1ELj4ELj1ELj16ENS_18Kernel_traits_baseILj1280EfS2_fS2_fjLj128EEEEELb0ELb1ELb0ELb0EEEvNS_9FwdParamsE,"ax",@progbits
	.align	128
        .global         _ZN10layer_norm13ln_fwd_kernelINS_13Kernel_traitsIf13__nv_bfloat16fS2_fjLj1280ELj1ELj4ELj1ELj16ENS_18Kernel_traits_baseILj1280EfS2_fS2_fjLj128EEEEELb0ELb1ELb0ELb0EEEvNS_9FwdParamsE
        .type           _ZN10layer_norm13ln_fwd_kernelINS_13Kernel_traitsIf13__nv_bfloat16fS2_fjLj1280ELj1ELj4ELj1ELj16ENS_18Kernel_traits_baseILj1280EfS2_fS2_fjLj128EEEEELb0ELb1ELb0ELb0EEEvNS_9FwdParamsE,@function
        .size           _ZN10layer_norm13ln_fwd_kernelINS_13Kernel_traitsIf13__nv_bfloat16fS2_fjLj1280ELj1ELj4ELj1ELj16ENS_18Kernel_traits_baseILj1280EfS2_fS2_fjLj128EEEEELb0ELb1ELb0ELb0EEEvNS_9FwdParamsE,(.L_x_37434 - _ZN10layer_norm13ln_fwd_kernelINS_13Kernel_traitsIf13__nv_bfloat16fS2_fjLj1280ELj1ELj4ELj1ELj16ENS_18Kernel_traits_baseILj1280EfS2_fS2_fjLj128EEEEELb0ELb1ELb0ELb0EEEvNS_9FwdParamsE)
        .other          _ZN10layer_norm13ln_fwd_kernelINS_13Kernel_traitsIf13__nv_bfloat16fS2_fjLj1280ELj1ELj4ELj1ELj16ENS_18Kernel_traits_baseILj1280EfS2_fS2_fjLj128EEEEELb0ELb1ELb0ELb0EEEvNS_9FwdParamsE,@"STO_CUDA_ENTRY STV_DEFAULT"
_ZN10layer_norm13ln_fwd_kernelINS_13Kernel_traitsIf13__nv_bfloat16fS2_fjLj1280ELj1ELj4ELj1ELj16ENS_18Kernel_traits_baseILj1280EfS2_fS2_fjLj128EEEEELb0ELb1ELb0ELb0EEEvNS_9FwdParamsE:
.text._ZN10layer_norm13ln_fwd_kernelINS_13Kernel_traitsIf13__nv_bfloat16fS2_fjLj1280ELj1ELj4ELj1ELj16ENS_18Kernel_traits_baseILj1280EfS2_fS2_fjLj128EEEEELb0ELb1ELb0ELb0EEEvNS_9FwdParamsE:
        /* <DEDUP_REMOVED lines=44> */
.L_x_15599:
[----:B------:R-:W-:Y:S05]  /*02c0*/  BSYNC B0 ;  /* 0x0000000000007941 */ /* 0x000fea0003800000 */
.L_x_15598:
[----:B------:R-:W-:Y:S04]  /*02d0*/  BSSY B0, `(.L_x_15600) ;  /* 0x0000017000007945 */ /* 0x000fe80003800000 */
[----:B------:R-:W-:Y:S05]  /*02e0*/  @!P6 BRA `(.L_x_15601) ;  /* 0x000000000054e947 */ /* 0x000fea0003800000 */
[----:B------:R-:W-:Y:S01]  /*02f0*/  ULDC.64 UR6, c[0x0][0x2c8] ;  /* 0x0000b20000067ab9 */ /* 0x000fe20000000a00 */
[----:B------:R-:W1:Y:S01]  /*0300*/  LDC.64 R36, c[0x0][0x260] ;  /* 0x00009800ff247b82 */ /* 0x000e620000000a00 */
[----:B------:R-:W-:Y:S01]  /*0310*/  ISETP.NE.U32.AND P0, PT, RZ, UR6, PT ;  /* 0x00000006ff007c0c */ /* 0x000fe2000bf05070 */
[----:B------:R-:W-:Y:S01]  /*0320*/  ULDC.64 UR8, c[0x0][0x278] ;  /* 0x00009e0000087ab9 */ /* 0x000fe20000000a00 */
[----:B0-----:R-:W-:Y:S02]  /*0330*/  CS2R R30, SRZ ;  /* 0x00000000001e7805 */ /* 0x001fe4000001ff00 */
[----:B------:R-:W-:Y:S02]  /*0340*/  CS2R R28, SRZ ;  /* 0x00000000001c7805 */ /* 0x000fe4000001ff00 */
[----:B------:R-:W-:Y:S02]  /*0350*/  ISETP.NE.AND.EX P0, PT, RZ, UR7, PT, P0 ;  /* 0x00000007ff007c0c */ /* 0x000fe4000bf05300 */
[----:B------:R-:W-:-:S02]  /*0360*/  CS2R R34, SRZ ;  /* 0x0000000000227805 */ /* 0x000fc4000001ff00 */
[----:B------:R-:W-:-:S09]  /*0370*/  CS2R R32, SRZ ;  /* 0x0000000000207805 */ /* 0x000fd2000001ff00 */
[----:B------:R-:W-:-:S04]  /*0380*/  @P0 LEA R52, P2, R3, UR6, 0x5 ;  /* 0x0000000603340c11 */ /* 0x000fc8000f8428ff */
[C---:B------:R-:W-:Y:S02]  /*0390*/  @P0 LEA.HI.X R53, R3.reuse, UR7, RZ, 0x5, P2 ;  /* 0x0000000703350c11 */ /* 0x040fe400090f2cff */
[C---:B------:R-:W-:Y:S01]  /*03a0*/  LEA R54, P2, R3.reuse, UR8, 0x5 ;  /* 0x0000000803367c11 */ /* 0x040fe2000f8428ff */
[C---:B-1----:R-:W-:Y:S02]  /*03b0*/  IMAD.WIDE.U32 R56, R3.reuse, 0x20, R36 ;  /* 0x0000002003387825 */ /* 0x042fe400078e0024 */
        /* <DEDUP_REMOVED lines=8> */
.L_x_15601:
[----:B------:R-:W-:Y:S05]  /*0440*/  BSYNC B0 ;  /* 0x0000000000007941 */ /* 0x000fea0003800000 */
.L_x_15600:
[----:B------:R-:W-:Y:S04]  /*0450*/  BSSY B0, `(.L_x_15602) ;  /* 0x0000017000007945 */ /* 0x000fe80003800000 */
[----:B------:R-:W-:Y:S05]  /*0460*/  @!P5 BRA `(.L_x_15603) ;  /* 0x000000000054d947 */ /* 0x000fea0003800000 */
[----:B------:R-:W-:Y:S01]  /*0470*/  ULDC.64 UR6, c[0x0][0x2c8] ;  /* 0x0000b20000067ab9 */ /* 0x000fe20000000a00 */
[----:B------:R-:W2:Y:S01]  /*0480*/  LDC.64 R60, c[0x0][0x260] ;  /* 0x00009800ff3c7b82 */ /* 0x000ea20000000a00 */
[----:B------:R-:W-:Y:S01]  /*0490*/  ISETP.NE.U32.AND P0, PT, RZ, UR6, PT ;  /* 0x00000006ff007c0c */ /* 0x000fe2000bf05070 */
[----:B------:R-:W-:Y:S01]  /*04a0*/  ULDC.64 UR8, c[0x0][0x278] ;  /* 0x00009e0000087ab9 */ /* 0x000fe20000000a00 */
[----:B-1----:R-:W-:Y:S02]  /*04b0*/  CS2R R54, SRZ ;  /* 0x0000000000367805 */ /* 0x002fe4000001ff00 */
[----:B------:R-:W-:Y:S02]  /*04c0*/  CS2R R52, SRZ ;  /* 0x0000000000347805 */ /* 0x000fe4000001ff00 */
[----:B------:R-:W-:Y:S02]  /*04d0*/  ISETP.NE.AND.EX P0, PT, RZ, UR7, PT, P0 ;  /* 0x00000007ff007c0c */ /* 0x000fe4000bf05300 */
[----:B------:R-:W-:-:S02]  /*04e0*/  CS2R R58, SRZ ;  /* 0x00000000003a7805 */ /* 0x000fc4000001ff00 */
[----:B------:R-:W-:-:S09]  /*04f0*/  CS2R R56, SRZ ;  /* 0x0000000000387805 */ /* 0x000fd2000001ff00 */
[----:B------:R-:W-:-:S04]  /*0500*/  @P0 LEA R76, P2, R3, UR6, 0x5 ;  /* 0x00000006034c0c11 */ /* 0x000fc8000f8428ff */
[C---:B------:R-:W-:Y:S02]  /*0510*/  @P0 LEA.HI.X R77, R3.reuse, UR7, RZ, 0x5, P2 ;  /* 0x00000007034d0c11 */ /* 0x040fe400090f2cff */
[C---:B------:R-:W-:Y:S01]  /*0520*/  LEA R78, P2, R3.reuse, UR8, 0x5 ;  /* 0x00000008034e7c11 */ /* 0x040fe2000f8428ff */
[C---:B--2---:R-:W-:Y:S02]  /*0530*/  IMAD.WIDE.U32 R80, R3.reuse, 0x20, R60 ;  /* 0x0000002003507825 */ /* 0x044fe400078e003c */
        /* <DEDUP_REMOVED lines=8> */
.L_x_15603:
[----:B------:R-:W-:Y:S05]  /*05c0*/  BSYNC B0 ;  /* 0x0000000000007941 */ /* 0x000fea0003800000 */
.L_x_15602:
[----:B------:R-:W-:Y:S04]  /*05d0*/  BSSY B0, `(.L_x_15604) ;  /* 0x0000017000007945 */ /* 0x000fe80003800000 */
[----:B------:R-:W-:Y:S05]  /*05e0*/  @!P4 BRA `(.L_x_15605) ;  /* 0x000000000054c947 */ /* 0x000fea0003800000 */
[----:B------:R-:W-:Y:S01]  /*05f0*/  ULDC.64 UR6, c[0x0][0x2c8] ;  /* 0x0000b20000067ab9 */ /* 0x000fe20000000a00 */
[----:B------:R-:W3:Y:S01]  /*0600*/  LDC.64 R84, c[0x0][0x260] ;  /* 0x00009800ff547b82 */ /* 0x000ee20000000a00 */
[----:B------:R-:W-:Y:S01]  /*0610*/  ISETP.NE.U32.AND P0, PT, RZ, UR6, PT ;  /* 0x00000006ff007c0c */ /* 0x000fe2000bf05070 */
[----:B------:R-:W-:Y:S01]  /*0620*/  ULDC.64 UR8, c[0x0][0x278] ;  /* 0x00009e0000087ab9 */ /* 0x000fe20000000a00 */
[----:B--2---:R-:W-:Y:S02]  /*0630*/  CS2R R78, SRZ ;  /* 0x00000000004e7805 */ /* 0x004fe4000001ff00 */
[----:B------:R-:W-:Y:S02]  /*0640*/  CS2R R76, SRZ ;  /* 0x00000000004c7805 */ /* 0x000fe4000001ff00 */
[----:B------:R-:W-:Y:S02]  /*0650*/  ISETP.NE.AND.EX P0, PT, RZ, UR7, PT, P0 ;  /* 0x00000007ff007c0c */ /* 0x000fe4000bf05300 */
[----:B------:R-:W-:-:S02]  /*0660*/  CS2R R82, SRZ ;  /* 0x0000000000527805 */ /* 0x000fc4000001ff00 */
[----:B------:R-:W-:-:S09]  /*0670*/  CS2R R80, SRZ ;  /* 0x0000000000507805 */ /* 0x000fd2000001ff00 */
[----:B------:R-:W-:-:S04]  /*0680*/  @P0 LEA R100, P2, R3, UR6, 0x5 ;  /* 0x0000000603640c11 */ /* 0x000fc8000f8428ff */
[C---:B------:R-:W-:Y:S02]  /*0690*/  @P0 LEA.HI.X R101, R3.reuse, UR7, RZ, 0x5, P2 ;  /* 0x0000000703650c11 */ /* 0x040fe400090f2cff */
[C---:B------:R-:W-:Y:S01]  /*06a0*/  LEA R102, P2, R3.reuse, UR8, 0x5 ;  /* 0x0000000803667c11 */ /* 0x040fe2000f8428ff */
[C---:B---3--:R-:W-:Y:S02]  /*06b0*/  IMAD.WIDE.U32 R104, R3.reuse, 0x20, R84 ;  /* 0x0000002003687825 */ /* 0x048fe400078e0054 */
        /* <DEDUP_REMOVED lines=8> */
.L_x_15605:
[----:B------:R-:W-:Y:S05]  /*0740*/  BSYNC B0 ;  /* 0x0000000000007941 */ /* 0x000fea0003800000 */
.L_x_15604:
[----:B------:R-:W-:Y:S04]  /*0750*/  BSSY B0, `(.L_x_15606) ;  /* 0x0000016000007945 */ /* 0x000fe80003800000 */
[----:B------:R-:W-:Y:S05]  /*0760*/  @!P3 BRA `(.L_x_15607) ;  /* 0x000000000050b947 */ /* 0x000fea0003800000 */
[----:B------:R-:W-:Y:S01]  /*0770*/  ULDC.64 UR6, c[0x0][0x2c8] ;  /* 0x0000b20000067ab9 */ /* 0x000fe20000000a00 */
[----:B------:R-:W4:Y:S01]  /*0780*/  LDC.64 R120, c[0x0][0x260] ;  /* 0x00009800ff787b82 */ /* 0x000f220000000a00 */
[----:B------:R-:W-:Y:S01]  /*0790*/  ISETP.NE.U32.AND P0, PT, RZ, UR6, PT ;  /* 0x00000006ff007c0c */ /* 0x000fe2000bf05070 */
[----:B------:R-:W-:Y:S01]  /*07a0*/  ULDC.64 UR8, c[0x0][0x278] ;  /* 0x00009e0000087ab9 */ /* 0x000fe20000000a00 */
[----:B---3--:R-:W-:Y:S02]  /*07b0*/  CS2R R102, SRZ ;  /* 0x0000000000667805 */ /* 0x008fe4000001ff00 */
[----:B------:R-:W-:Y:S02]  /*07c0*/  CS2R R100, SRZ ;  /* 0x0000000000647805 */ /* 0x000fe4000001ff00 */
[----:B------:R-:W-:Y:S02]  /*07d0*/  ISETP.NE.AND.EX P0, PT, RZ, UR7, PT, P0 ;  /* 0x00000007ff007c0c */ /* 0x000fe4000bf05300 */
[----:B------:R-:W-:-:S02]  /*07e0*/  CS2R R106, SRZ ;  /* 0x00000000006a7805 */ /* 0x000fc4000001ff00 */
[----:B------:R-:W-:-:S09]  /*07f0*/  CS2R R104, SRZ ;  /* 0x0000000000687805 */ /* 0x000fd2000001ff00 */
[----:B------:R-:W-:-:S04]  /*0800*/  @P0 LEA R122, P2, R3, UR6, 0x5 ;  /* 0x00000006037a0c11 */ /* 0x000fc8000f8428ff */
[C---:B------:R-:W-:Y:S02]  /*0810*/  @P0 LEA.HI.X R123, R3.reuse, UR7, RZ, 0x5, P2 ;  /* 0x00000007037b0c11 */ /* 0x040fe400090f2cff */
[C---:B------:R-:W-:Y:S01]  /*0820*/  LEA R128, P2, R3.reuse, UR8, 0x5 ;  /* 0x0000000803807c11 */ /* 0x040fe2000f8428ff */
[C---:B----4-:R-:W-:Y:S02]  /*0830*/  IMAD.WIDE.U32 R120, R3.reuse, 0x20, R120 ;  /* 0x0000002003787825 */ /* 0x050fe400078e0078 */
[----:B------:R4:W5:Y:S01]  /*0840*/  @P0 LDG.E.128 R100, desc[UR4][R122.64] ;  /* 0x000000047a640981 */ /* 0x000962000c1e1d00 */
[----:B------:R-:W-:-:S03]  /*0850*/  LEA.HI.X R129, R3, UR9, RZ, 0x5, P2 ;  /* 0x0000000903817c11 */ /* 0x000fc600090f2cff */
[----:B------:R4:W5:Y:S04]  /*0860*/  @P0 LDG.E.128 R104, desc[UR4][R122.64+0x10] ;  /* 0x000010047a680981 */ /* 0x000968000c1e1d00 */
[----:B------:R4:W5:Y:S04]  /*0870*/  LDG.E.128 R108, desc[UR4][R120.64] ;  /* 0x00000004786c7981 */ /* 0x000968000c1e1d00 */
[----:B------:R4:W5:Y:S04]  /*0880*/  LDG.E.128 R112, desc[UR4][R120.64+0x10] ;  /* 0x0000100478707981 */ /* 0x000968000c1e1d00 */
[----:B------:R4:W5:Y:S04]  /*0890*/  LDG.E.128 R116, desc[UR4][R128.64] ;  /* 0x0000000480747981 */ /* 0x000968000c1e1d00 */
[----:B------:R4:W5:Y:S02]  /*08a0*/  LDG.E.128 R124, desc[UR4][R128.64+0x10] ;  /* 0x00001004807c7981 */ /* 0x000964000c1e1d00 */
.L_x_15607:
[----:B------:R-:W-:Y:S05]  /*08b0*/  BSYNC B0 ;  /* 0x0000000000007941 */ /* 0x000fea0003800000 */
.L_x_15606:
        /* <DEDUP_REMOVED lines=14> */
.L_x_15629:
[----:B-1----:R-:W0:Y:S02]  /*09a0*/  @P0 LDC.64 R176, c[0x0][0x270] ;  /* 0x00009c00ffb00b82 */ /* 0x002e240000000a00 */
        /* <DEDUP_REMOVED lines=26> */
[C---:B----4-:R-:W-:Y:S02]  /*0b50*/  SHF.L.U32 R162, R180.reuse, 0x10, RZ ;  /* 0x00000010b4a27819 */ /* 0x050fe400000006ff */
[----:B------:R-:W-:Y:S02]  /*0b60*/  PRMT R160, R180, 0x7632, R160 ;  /* 0x00007632b4a07816 */ /* 0x000fe400000000a0 */
[----:B------:R-:W-:Y:S02]  /*0b70*/  PRMT R161, R181, 0x7632, R161 ;  /* 0x00007632b5a17816 */ /* 0x000fe400000000a1 */
[----:B------:R-:W-:Y:S02]  /*0b80*/  PRMT R163, R182, 0x7632, R163 ;  /* 0x00007632b6a37816 */ /* 0x000fe400000000a3 */
[----:B------:R-:W-:Y:S01]  /*0b90*/  PRMT R179, R183, 0x7632, R179 ;  /* 0x00007632b7b37816 */ /* 0x000fe200000000b3 */
[----:B------:R-:W-:Y:S01]  /*0ba0*/  FMUL.FTZ R157, R162, R173 ;  /* 0x000000ada29d7220 */ /* 0x000fe20000410000 */
[----:B------:R-:W-:-:S02]  /*0bb0*/  SHF.L.U32 R174, R181, 0x10, RZ ;  /* 0x00000010b5ae7819 */ /* 0x000fc400000006ff */
[----:B------:R-:W-:Y:S02]  /*0bc0*/  SHF.L.U32 R178, R182, 0x10, RZ ;  /* 0x00000010b6b27819 */ /* 0x000fe400000006ff */
[----:B------:R-:W-:Y:S02]  /*0bd0*/  SHF.L.U32 R180, R183, 0x10, RZ ;  /* 0x00000010b7b47819 */ /* 0x000fe400000006ff */
[----:B------:R-:W-:Y:S02]  /*0be0*/  SHF.L.U32 R160, R160, 0x10, RZ ;  /* 0x00000010a0a07819 */ /* 0x000fe400000006ff */
[----:B------:R-:W-:Y:S02]  /*0bf0*/  SHF.L.U32 R156, R161, 0x10, RZ ;  /* 0x00000010a19c7819 */ /* 0x000fe400000006ff */
[----:B0-----:R-:W-:Y:S02]  /*0c00*/  SHF.L.U32 R158, R163, 0x10, RZ ;  /* 0x00000010a39e7819 */ /* 0x001fe400000006ff */
        /* <DEDUP_REMOVED lines=8> */
[----:B-----5:R-:W-:Y:S01]  /*0c90*/  FMUL.FTZ R156, R20, R157 ;  /* 0x0000009d149c7220 */ /* 0x020fe20000410000 */
        /* <DEDUP_REMOVED lines=9> */
[----:B---3--:R-:W-:Y:S01]  /*0d30*/  @P2 FADD.FTZ R160, R128, R160 ;  /* 0x000000a080a02221 */ /* 0x008fe20000010000 */
        /* <DEDUP_REMOVED lines=8> */
.L_x_15609:
[----:B------:R-:W-:Y:S05]  /*0dc0*/  BSYNC B0 ;  /* 0x0000000000007941 */ /* 0x000fea0003800000 */
.L_x_15608:
        /* <DEDUP_REMOVED lines=17> */
[C---:B----4-:R-:W-:Y:S02]  /*0ee0*/  SHF.L.U32 R170, R180.reuse, 0x10, RZ ;  /* 0x00000010b4aa7819 */ /* 0x050fe400000006ff */
[----:B------:R-:W-:Y:S02]  /*0ef0*/  PRMT R168, R180, 0x7632, R168 ;  /* 0x00007632b4a87816 */ /* 0x000fe400000000a8 */
[----:B------:R-:W-:Y:S02]  /*0f00*/  PRMT R169, R181, 0x7632, R169 ;  /* 0x00007632b5a97816 */ /* 0x000fe400000000a9 */
[----:B------:R-:W-:-:S02]  /*0f10*/  PRMT R171, R182, 0x7632, R171 ;  /* 0x00007632b6ab7816 */ /* 0x000fc400000000ab */
[----:B------:R-:W-:Y:S01]  /*0f20*/  PRMT R179, R183, 0x7632, R179 ;  /* 0x00007632b7b37816 */ /* 0x000fe200000000b3 */
[----:B------:R-:W-:Y:S01]  /*0f30*/  FMUL.FTZ R165, R170, R173 ;  /* 0x000000adaaa57220 */ /* 0x000fe20000410000 */
[----:B------:R-:W-:Y:S02]  /*0f40*/  SHF.L.U32 R180, R182, 0x10, RZ ;  /* 0x00000010b6b47819 */ /* 0x000fe400000006ff */
[----:B------:R-:W-:Y:S02]  /*0f50*/  SHF.L.U32 R178, R181, 0x10, RZ ;  /* 0x00000010b5b27819 */ /* 0x000fe400000006ff */
[----:B------:R-:W-:Y:S02]  /*0f60*/  SHF.L.U32 R182, R183, 0x10, RZ ;  /* 0x00000010b7b67819 */ /* 0x000fe400000006ff */
[----:B------:R-:W-:Y:S02]  /*0f70*/  SHF.L.U32 R168, R168, 0x10, RZ ;  /* 0x00000010a8a87819 */ /* 0x000fe400000006ff */
[----:B------:R-:W-:-:S02]  /*0f80*/  SHF.L.U32 R164, R169, 0x10, RZ ;  /* 0x00000010a9a47819 */ /* 0x000fc400000006ff */
        /* <DEDUP_REMOVED lines=26> */
[----:B------:R2:W-:Y:S02]  /*1130*/  STG.E.128 desc[UR4][R176.64+0x10], R168 ;  /* 0x000010a8b0007986 */ /* 0x0005e4000c101d04 */
.L_x_15611:
[----:B------:R-:W-:Y:S05]  /*1140*/  BSYNC B0 ;  /* 0x0000000000007941 */ /* 0x000fea0003800000 */
.L_x_15610:
        /* <DEDUP_REMOVED lines=55> */
.L_x_15613:
[----:B------:R-:W-:Y:S05]  /*14c0*/  BSYNC B0 ;  /* 0x0000000000007941 */ /* 0x000fea0003800000 */
.L_x_15612:
        /* <DEDUP_REMOVED lines=55> */
.L_x_15615:
[----:B------:R-:W-:Y:S05]  /*1840*/  BSYNC B0 ;  /* 0x0000000000007941 */ /* 0x000fea0003800000 */
.L_x_15614:
        /* <DEDUP_REMOVED lines=54> */
.L_x_15617:
[----:B------:R-:W-:Y:S05]  /*1bb0*/  BSYNC B0 ;  /* 0x0000000000007941 */ /* 0x000fea0003800000 */
.L_x_15616:
[----:B------:R-:W-:Y:S01]  /*1bc0*/  FADD.FTZ R174, RZ, R156 ;  /* 0x0000009cffae7221 */ /* 0x000fe20000010000 */
[C---:B------:R-:W-:Y:S01]  /*1bd0*/  ISETP.GT.U32.AND P2, PT, R2.reuse, 0x3f, PT ;  /* 0x0000003f0200780c */ /* 0x040fe20003f44070 */
[----:B------:R-:W-:Y:S01]  /*1be0*/  UMOV UR12, 0xffffffff ;  /* 0xffffffff000c7882 */ /* 0x000fe20000000000 */
[C---:B------:R-:W-:Y:S01]  /*1bf0*/  ISETP.GT.U32.AND P3, PT, R2.reuse, 0x7f, PT ;  /* 0x0000007f0200780c */ /* 0x040fe20003f64070 */
[----:B------:R-:W-:Y:S01]  /*1c00*/  FADD.FTZ R173, R157, R174 ;  /* 0x000000ae9dad7221 */ /* 0x000fe20000010000 */
[----:B0-2---:R-:W-:Y:S02]  /*1c10*/  P2R R176, PR, RZ, 0x4 ;  /* 0x00000004ffb07803 */ /* 0x005fe40000000000 */
[----:B------:R-:W-:Y:S01]  /*1c20*/  ISETP.GT.U32.AND P4, PT, R2, 0x9f, PT ;  /* 0x0000009f0200780c */ /* 0x000fe20003f84070 */
[----:B------:R-:W-:Y:S01]  /*1c30*/  FADD.FTZ R174, R158, R173 ;  /* 0x000000ad9eae7221 */ /* 0x000fe20000010000 */
[----:B------:R-:W-:-:S03]  /*1c40*/  ISETP.NE.AND P5, PT, R0, RZ, PT ;  /* 0x000000ff0000720c */ /* 0x000fc60003fa5270 */
        /* <DEDUP_REMOVED lines=41> */
[----:B------:R-:W2:Y:S01]  /*1ee0*/  LDC R174, c[0x0][0x290] ;  /* 0x0000a400ffae7b82 */ /* 0x000ea20000000800 */
        /* <DEDUP_REMOVED lines=10> */
[----:B--2---:R-:W-:-:S04]  /*1f90*/  FMUL.FTZ R173, R181, R174 ;  /* 0x000000aeb5ad7220 */ /* 0x004fc80000410000 */
        /* <DEDUP_REMOVED lines=90> */
.L_x_15641:
        /* <DEDUP_REMOVED lines=16> */
[----:B--2---:R-:W0:Y:S01]  /*2640*/  LDC.64 R176, c[0x0][0x2b8] ;  /* 0x0000ae00ffb07b82 */ /* 0x004e220000000a00 */
        /* <DEDUP_REMOVED lines=31> */
.L_x_15620:
[----:B------:R-:W-:Y:S05]  /*2840*/  BSYNC B0 ;  /* 0x0000000000007941 */ /* 0x000fea0003800000 */
.L_x_15619:
[----:B------:R-:W-:Y:S01]  /*2850*/  ISETP.GE.U32.AND P2, PT, R2, 0x40, PT ;  /* 0x000000400200780c */ /* 0x000fe20003f46070 */
[----:B------:R-:W-:-:S12]  /*2860*/  BSSY B0, `(.L_x_15621) ;  /* 0x0000022000007945 */ /* 0x000fd80003800000 */
[----:B------:R-:W-:Y:S05]  /*2870*/  @!P2 BRA `(.L_x_15622) ;  /* 0x000000000080a947 */ /* 0x000fea0003800000 */
[----:B0-2---:R-:W0:Y:S01]  /*2880*/  LDC.64 R176, c[0x0][0x2b8] ;  /* 0x0000ae00ffb07b82 */ /* 0x005e220000000a00 */
        /* <DEDUP_REMOVED lines=31> */
.L_x_15622:
[----:B------:R-:W-:Y:S05]  /*2a80*/  BSYNC B0 ;  /* 0x0000000000007941 */ /* 0x000fea0003800000 */
.L_x_15621:
        /* <DEDUP_REMOVED lines=35> */
.L_x_15624:
[----:B------:R-:W-:Y:S05]  /*2cc0*/  BSYNC B0 ;  /* 0x0000000000007941 */ /* 0x000fea0003800000 */
.L_x_15623:
        /* <DEDUP_REMOVED lines=35> */
.L_x_15626:
[----:B------:R-:W-:Y:S05]  /*2f00*/  BSYNC B0 ;  /* 0x0000000000007941 */ /* 0x000fea0003800000 */
.L_x_15625:
        /* <DEDUP_REMOVED lines=32> */
[----:B------:R-:W-:-:S05]  /*3110*/  F2FP.BF16.F32.PACK_AB R180, R179, R0 ;  /* 0x00000000b3b4723e */ /* 0x000fca00000010ff */
[----:B------:R0:W-:Y:S02]  /*3120*/  STG.E.128 desc[UR4][R172.64], R180 ;  /* 0x000000b4ac007986 */ /* 0x0001e4000c101d04 */
.L_x_15628:
[----:B------:R-:W-:Y:S05]  /*3130*/  BSYNC B0 ;  /* 0x0000000000007941 */ /* 0x000fea0003800000 */
.L_x_15627:
[----:B0-2---:R-:W0:Y:S02]  /*3140*/  LDC.64 R172, c[0x0][0x210] ;  /* 0x00008400ffac7b82 */ /* 0x005e240000000a00 */
[----:B0-----:R-:W-:-:S04]  /*3150*/  LEA R3, R172, R3, 0x2 ;  /* 0x00000003ac037211 */ /* 0x001fc800078e10ff */
[----:B------:R-:W-:-:S13]  /*3160*/  ISETP.GE.AND P2, PT, R3, R173, PT ;  /* 0x000000ad0300720c */ /* 0x000fda0003f46270 */
[----:B------:R-:W-:Y:S05]  /*3170*/  @!P2 BRA `(.L_x_15629) ;  /* 0xffffffd80008a947 */ /* 0x000fea000383ffff */
[----:B------:R-:W-:Y:S05]  /*3180*/  EXIT ;  /* 0x000000000000794d */ /* 0x000fea0003800000 */
.L_x_15618:
        /* <DEDUP_REMOVED lines=8> */
.L_x_15631:
[----:B------:R-:W-:Y:S05]  /*3210*/  BSYNC B0 ;  /* 0x0000000000007941 */ /* 0x000fea0003800000 */
.L_x_15630:
        /* <DEDUP_REMOVED lines=10> */
.L_x_15632:
[----:B------:R-:W-:Y:S01]  /*32c0*/  HFMA2.MMA R182, -RZ, RZ, 0, 2.384185791015625e-07 ;  /* 0x00000004ffb67435 */ /* 0x000fe200000001ff */
[----:B------:R-:W-:-:S05]  /*32d0*/  MOV R177, R181 ;  /* 0x000000b500b17202 */ /* 0x000fca0000000f00 */
[----:B------:R-:W-:-:S05]  /*32e0*/  FADD.FTZ R177, R176, R177 ;  /* 0x000000b1b0b17221 */ /* 0x000fca0000010000 */
[----:B------:R-:W-:-:S07]  /*32f0*/  MOV R183, R177 ;  /* 0x000000b100b77202 */ /* 0x000fce0000000f00 */
[----:B------:R-:W-:Y:S05]  /*3300*/  WARPSYNC.COLLECTIVE R180, `(.L_x_15633) ;  /* 0x00000000b4087348 */ /* 0x000fea0003c00000 */
[----:B------:R0:W1:Y:S02]  /*3310*/  SHFL.BFLY P6, R181, R183, R182, R185 ;  /* 0x0c0000b6b7b57389 */ /* 0x00006400000c00b9 */
[----:B01----:R-:W-:Y:S01]  /*3320*/  ENDCOLLECTIVE ;  /* 0x000000000000791b */ /* 0x003fe20003800000 */
.L_x_15633:
[----:B------:R-:W-:Y:S01]  /*3330*/  HFMA2.MMA R182, -RZ, RZ, 0, 4.76837158203125e-07 ;  /* 0x00000008ffb67435 */ /* 0x000fe200000001ff */
[----:B------:R-:W-:-:S05]  /*3340*/  MOV R0, R181 ;  /* 0x000000b500007202 */ /* 0x000fca0000000f00 */
[----:B------:R-:W-:-:S05]  /*3350*/  FADD.FTZ R178, R177, R0 ;  /* 0x00000000b1b27221 */ /* 0x000fca0000010000 */
[----:B------:R-:W-:-:S07]  /*3360*/  MOV R183, R178 ;  /* 0x000000b200b77202 */ /* 0x000fce0000000f00 */
[----:B------:R-:W-:Y:S05]  /*3370*/  WARPSYNC.COLLECTIVE R180, `(.L_x_15634) ;  /* 0x00000000b4087348 */ /* 0x000fea0003c00000 */
[----:B------:R0:W1:Y:S02]  /*3380*/  SHFL.BFLY P6, R181, R183, R182, R185 ;  /* 0x0c0000b6b7b57389 */ /* 0x00006400000c00b9 */
[----:B01----:R-:W-:Y:S01]  /*3390*/  ENDCOLLECTIVE ;  /* 0x000000000000791b */ /* 0x003fe20003800000 */
.L_x_15634:
[----:B------:R-:W-:Y:S01]  /*33a0*/  HFMA2.MMA R182, -RZ, RZ, 0, 9.5367431640625e-07 ;  /* 0x00000010ffb67435 */ /* 0x000fe200000001ff */
[----:B------:R-:W-:-:S05]  /*33b0*/  MOV R179, R181 ;  /* 0x000000b500b37202 */ /* 0x000fca0000000f00 */
[----:B------:R-:W-:-:S05]  /*33c0*/  FADD.FTZ R179, R178, R179 ;  /* 0x000000b3b2b37221 */ /* 0x000fca0000010000 */
[----:B------:R-:W-:-:S07]  /*33d0*/  MOV R183, R179 ;  /* 0x000000b300b77202 */ /* 0x000fce0000000f00 */
[----:B------:R-:W-:Y:S05]  /*33e0*/  WARPSYNC.COLLECTIVE R180, `(.L_x_15635) ;  /* 0x00000000b4087348 */ /* 0x000fea0003c00000 */
[----:B------:R0:W1:Y:S02]  /*33f0*/  SHFL.BFLY P6, R181, R183, R182, R185 ;  /* 0x0c0000b6b7b57389 */ /* 0x00006400000c00b9 */
[----:B01----:R-:W-:Y:S01]  /*3400*/  ENDCOLLECTIVE ;  /* 0x000000000000791b */ /* 0x003fe20003800000 */
.L_x_15635:
        /* <DEDUP_REMOVED lines=90> */
.L_x_15636:
[----:B------:R-:W-:Y:S01]  /*39b0*/  HFMA2.MMA R182, -RZ, RZ, 0, 1.1920928955078125e-07 ;  /* 0x00000002ffb67435 */ /* 0x000fe200000001ff */
[----:B------:R-:W-:-:S05]  /*39c0*/  MOV R177, R181 ;  /* 0x000000b500b17202 */ /* 0x000fca0000000f00 */
[----:B------:R-:W-:-:S05]  /*39d0*/  FADD.FTZ R177, R0, R177 ;  /* 0x000000b100b17221 */ /* 0x000fca0000010000 */
[----:B------:R-:W-:-:S07]  /*39e0*/  MOV R183, R177 ;  /* 0x000000b100b77202 */ /* 0x000fce0000000f00 */
[----:B------:R-:W-:Y:S05]  /*39f0*/  WARPSYNC.COLLECTIVE R180, `(.L_x_15637) ;  /* 0x00000000b4087348 */ /* 0x000fea0003c00000 */
[----:B------:R0:W1:Y:S02]  /*3a00*/  SHFL.BFLY P6, R181, R183, R182, R185 ;  /* 0x0c0000b6b7b57389 */ /* 0x00006400000c00b9 */
[----:B01----:R-:W-:Y:S01]  /*3a10*/  ENDCOLLECTIVE ;  /* 0x000000000000791b */ /* 0x003fe20003800000 */
.L_x_15637:
[----:B------:R-:W-:Y:S01]  /*3a20*/  HFMA2.MMA R182, -RZ, RZ, 0, 2.384185791015625e-07 ;  /* 0x00000004ffb67435 */ /* 0x000fe200000001ff */
[----:B------:R-:W-:-:S05]  /*3a30*/  MOV R176, R181 ;  /* 0x000000b500b07202 */ /* 0x000fca0000000f00 */
[----:B------:R-:W-:-:S05]  /*3a40*/  FADD.FTZ R176, R177, R176 ;  /* 0x000000b0b1b07221 */ /* 0x000fca0000010000 */
[----:B------:R-:W-:-:S07]  /*3a50*/  MOV R183, R176 ;  /* 0x000000b000b77202 */ /* 0x000fce0000000f00 */
[----:B------:R-:W-:Y:S05]  /*3a60*/  WARPSYNC.COLLECTIVE R180, `(.L_x_15638) ;  /* 0x00000000b4087348 */ /* 0x000fea0003c00000 */
[----:B------:R0:W1:Y:S02]  /*3a70*/  SHFL.BFLY P6, R181, R183, R182, R185 ;  /* 0x0c0000b6b7b57389 */ /* 0x00006400000c00b9 */
[----:B01----:R-:W-:Y:S01]  /*3a80*/  ENDCOLLECTIVE ;  /* 0x000000000000791b */ /* 0x003fe20003800000 */
.L_x_15638:
[----:B------:R-:W-:Y:S01]  /*3a90*/  HFMA2.MMA R182, -RZ, RZ, 0, 4.76837158203125e-07 ;  /* 0x00000008ffb67435 */ /* 0x000fe200000001ff */
[----:B------:R-:W-:-:S05]  /*3aa0*/  MOV R179, R181 ;  /* 0x000000b500b37202 */ /* 0x000fca0000000f00 */
[----:B------:R-:W-:-:S05]  /*3ab0*/  FADD.FTZ R179, R176, R179 ;  /* 0x000000b3b0b37221 */ /* 0x000fca0000010000 */
[----:B------:R-:W-:-:S07]  /*3ac0*/  MOV R183, R179 ;  /* 0x000000b300b77202 */ /* 0x000fce0000000f00 */
[----:B------:R-:W-:Y:S05]  /*3ad0*/  WARPSYNC.COLLECTIVE R180, `(.L_x_15639) ;  /* 0x00000000b4087348 */ /* 0x000fea0003c00000 */
[----:B------:R0:W1:Y:S02]  /*3ae0*/  SHFL.BFLY P6, R181, R183, R182, R185 ;  /* 0x0c0000b6b7b57389 */ /* 0x00006400000c00b9 */
[----:B01----:R-:W-:Y:S01]  /*3af0*/  ENDCOLLECTIVE ;  /* 0x000000000000791b */ /* 0x003fe20003800000 */
.L_x_15639:
[----:B------:R-:W-:Y:S01]  /*3b00*/  HFMA2.MMA R182, -RZ, RZ, 0, 9.5367431640625e-07 ;  /* 0x00000010ffb67435 */ /* 0x000fe200000001ff */
[----:B------:R-:W-:-:S05]  /*3b10*/  MOV R178, R181 ;  /* 0x000000b500b27202 */ /* 0x000fca0000000f00 */
[----:B------:R-:W-:-:S05]  /*3b20*/  FADD.FTZ R178, R179, R178 ;  /* 0x000000b2b3b27221 */ /* 0x000fca0000010000 */
[----:B------:R-:W-:-:S07]  /*3b30*/  MOV R183, R178 ;  /* 0x000000b200b77202 */ /* 0x000fce0000000f00 */
[----:B------:R-:W-:Y:S05]  /*3b40*/  WARPSYNC.COLLECTIVE R180, `(.L_x_15640) ;  /* 0x00000000b4087348 */ /* 0x000fea0003c00000 */
[----:B------:R0:W1:Y:S02]  /*3b50*/  SHFL.BFLY P6, R181, R183, R182, R185 ;  /* 0x0c0000b6b7b57389 */ /* 0x00006400000c00b9 */
[----:B01----:R-:W-:Y:S01]  /*3b60*/  ENDCOLLECTIVE ;  /* 0x000000000000791b */ /* 0x003fe20003800000 */
.L_x_15640:
[----:B------:R-:W-:Y:S05]  /*3b70*/  BRA `(.L_x_15641) ;  /* 0xffffffe800707947 */ /* 0x000fea000383ffff */
.L_x_15642:
        /* <DEDUP_REMOVED lines=16> */
.L_x_37434:


//--------------------- .text._ZN10layer_norm13ln_fwd_kernelINS_13Kernel_traitsIf13__nv_bfloat16fS2_fjLj1280ELj1ELj4ELj1ELj16ENS_18Kernel_traits_baseILj1280EfS2_fS2_fjLj128EEEEELb0ELb1ELb0ELb1EEEvNS_9FwdParamsE --------------------------
	.section	.text._ZN10layer_norm13ln_fwd_kernelINS_13Kernel_traitsIf13__nv_bfloat16fS2_fjLj1280ELj1ELj4ELj1ELj16ENS_18Kernel_traits_baseILj1280EfS2_fS2_fjLj128EEEEELb0ELb1ELb0ELb1EEEvNS_9FwdParamsE,"ax",@progbits
	.align	128
        .global         _ZN10layer_norm13ln_fwd_kernelINS_13Kernel_traitsIf13__nv_bfloat16fS2_fjLj1280ELj1ELj4ELj1ELj16ENS_18Kernel_traits_baseILj1280EfS2_fS2_fjLj128EEEEELb0ELb1ELb0ELb1EEEvNS_9FwdParamsE
        .type           _ZN10layer_norm13ln_fwd_kernelINS_13Kernel_traitsIf13__nv_bfloat16fS2_fjLj1280ELj1ELj4ELj1ELj16ENS_18Kernel_traits_baseILj1280EfS2_fS2_fjLj128EEEEELb0ELb1ELb0ELb1EEEvNS_9FwdParamsE,@function
        .size           _ZN10layer_norm13ln_fwd_kernelINS_13Kernel_traitsIf13__nv_bfloat16fS2_fjLj1280ELj1ELj4ELj1ELj16ENS_18Kernel_traits_baseILj1280EfS2_fS2_fjLj128EEEEELb0ELb1ELb0ELb1EEEvNS_9FwdParamsE,(.L_x_37435 - _ZN10layer_norm13ln_fwd_kernelINS_13Kernel_traitsIf13__nv_bfloat16fS2_fjLj1280ELj1ELj4ELj1ELj16ENS_18Kernel_traits_baseILj1280EfS2_fS2_fjLj128EEEEELb0ELb1ELb0ELb1EEEvNS_9FwdParamsE)
        .other          _ZN10layer_norm13ln_fwd_kernelINS_13Kernel_traitsIf13__nv_bfloat16fS2_fjLj1280ELj1ELj4ELj1ELj16ENS_18Kernel_traits_baseILj1280EfS2_fS2_fjLj128EEEEELb0ELb1ELb0ELb1EEEvNS_9FwdParamsE,@"STO_CUDA_ENTRY STV_DEFAULT"
_ZN10layer_norm13ln_fwd_kernelINS_13Kernel_traitsIf13__nv_bfloat16fS2_fjLj1280ELj1ELj4ELj1ELj16ENS_18Kernel_traits_baseILj1280EfS2_fS2_fjLj128EEEEELb0ELb1ELb0ELb1EEEvNS_9FwdParamsE:
.text._ZN10layer_norm13ln_fwd_kernelINS_13Kernel_traitsIf13__nv_bfloat16fS2_fjLj1280ELj1ELj4ELj1ELj16ENS_18Kernel_traits_baseILj1280EfS2_fS2_fjLj128EEEEELb0ELb1ELb0ELb1EEEvNS_9FwdParamsE:
        /* <DEDUP_REMOVED lines=24> */
[----:B------:R-:W-:Y:S01]  /*0180*/  CS2R R42, SRZ ;  /* 0x00000000002a7805 */ /* 0x000fe2000001ff00 */
[----:B------:R-:W-:Y:S01]  /*0190*/  ULDC.64 UR6, c[0x0][0x260] ;  /* 0x0000980000067ab9 */ /* 0x000fe20000000a00 */
[----:B------:R-:W-:Y:S01]  /*01a0*/  ULDC.64 UR8, c[0x0][0x278] ;  /* 0x00009e0000087ab9 */ /* 0x000fe20000000a00 */
[----:B0-----:R-:W-:Y:S02]  /*01b0*/  SHF.L.U32 R0, R4, 0x5, RZ ;  /* 0x0000000504007819 */ /* 0x001fe400000006ff */
[----:B------:R-:W-:-:S02]  /*01c0*/  SHF.R.U32.HI R2, RZ, 0x5, R4 ;  /* 0x00000005ff027819 */ /* 0x000fc40000011604 */
[----:B------:R-:W-:Y:S02]  /*01d0*/  LOP3.LUT R0, R0, 0x3e0, RZ, 0xc0, !PT ;  /* 0x000003e000007812 */ /* 0x000fe400078ec0ff */
[----:B-1----:R-:W-:Y:S02]  /*01e0*/  LEA R3, R3, R2, 0x2 ;  /* 0x0000000203037211 */ /* 0x002fe400078e10ff */
[----:B------:R-:W-:Y:S02]  /*01f0*/  IADD3 R44, P1, R0, UR4, RZ ;  /* 0x00000004002c7c10 */ /* 0x000fe4000ff3e0ff */
[----:B------:R-:W-:Y:S02]  /*0200*/  LOP3.LUT R2, R4, 0x1f, RZ, 0xc0, !PT ;  /* 0x0000001f04027812 */ /* 0x000fe400078ec0ff */
[----:B------:R-:W-:Y:S02]  /*0210*/  CS2R R4, SRZ ;  /* 0x0000000000047805 */ /* 0x000fe4000001ff00 */
[----:B------:R-:W-:Y:S01]  /*0220*/  IADD3.X R45, RZ, UR5, RZ, P1, !PT ;  /* 0x00000005ff2d7c10 */ /* 0x000fe20008ffe4ff */
[----:B------:R-:W-:Y:S01]  /*0230*/  ULDC.64 UR4, c[0x0][0x208] ;  /* 0x0000820000047ab9 */ /* 0x000fe20000000a00 */
[----:B------:R-:W-:Y:S01]  /*0240*/  IADD3 R124, P2, R0, UR6, RZ ;  /* 0x00000006007c7c10 */ /* 0x000fe2000ff5e0ff */
[----:B------:R-:W-:Y:S01]  /*0250*/  ULDC UR6, c[0x0][0x214] ;  /* 0x0000850000067ab9 */ /* 0x000fe20000000800 */
[----:B------:R-:W-:Y:S01]  /*0260*/  LEA R126, P3, R2, UR8, 0x5 ;  /* 0x00000008027e7c11 */ /* 0x000fe2000f8628ff */
[----:B------:R0:W5:Y:S01]  /*0270*/  @P0 LDG.E.128 R4, desc[UR4][R44.64] ;  /* 0x000000042c040981 */ /* 0x000162000c1e1d00 */
[----:B------:R-:W-:-:S02]  /*0280*/  ISETP.GE.AND P1, PT, R3, UR6, PT ;  /* 0x0000000603007c0c */ /* 0x000fc4000bf26270 */
[----:B------:R-:W-:Y:S01]  /*0290*/  IADD3.X R127, RZ, UR9, RZ, P3, !PT ;  /* 0x00000009ff7f7c10 */ /* 0x000fe20009ffe4ff */
[----:B------:R0:W5:Y:S01]  /*02a0*/  @P0 LDG.E.128 R8, desc[UR4][R44.64+0x10] ;  /* 0x000010042c080981 */ /* 0x000162000c1e1d00 */
[----:B------:R-:W-:-:S03]  /*02b0*/  IADD3.X R125, RZ, UR7, RZ, P2, !PT ;  /* 0x00000007ff7d7c10 */ /* 0x000fc600097fe4ff */
        /* <DEDUP_REMOVED lines=9> */
[----:B0-----:R0:W5:Y:S01]  /*0350*/  LDG.E.128 R44, desc[UR4][R124.64] ;  /* 0x000000047c2c7981 */ /* 0x001162000c1e1d00 */
        /* <DEDUP_REMOVED lines=27> */
.L_x_15644:
[----:B-1----:R-:W1:Y:S01]  /*0510*/  @P0 LDC.64 R132, c[0x0][0x270] ;  /* 0x00009c00ff840b82 */ /* 0x002e620000000a00 */
[----:B------:R-:W-:Y:S01]  /*0520*/  ISETP.NE.U32.AND P1, PT, RZ, UR8, PT ;  /* 0x00000008ff007c0c */ /* 0x000fe2000bf25070 */
[----:B------:R-:W-:-:S03]  /*0530*/  IMAD R0, R3, UR6, RZ ;  /* 0x0000000603007c24 */ /* 0x000fc6000f8e02ff */
[----:B------:R-:W-:Y:S02]  /*0540*/  ISETP.NE.AND.EX P1, PT, RZ, UR9, PT, P1 ;  /* 0x00000009ff007c0c */ /* 0x000fe4000bf25310 */
[----:B------:R-:W-:Y:S01]  /*0550*/  SHF.R.S32.HI R135, RZ, 0x1f, R0 ;  /* 0x0000001fff877819 */ /* 0x000fe20000011400 */
[----:B------:R-:W2:Y:S03]  /*0560*/  LDC.64 R174, c[0x0][0x220] ;  /* 0x00008800ffae7b82 */ /* 0x000ea60000000a00 */
[----:B------:R-:W-:-:S04]  /*0570*/  LEA.HI R135, R135, R0, RZ, 0x3 ;  /* 0x0000000087877211 */ /* 0x000fc800078f18ff */
[----:B------:R-:W-:Y:S01]  /*0580*/  LEA.HI.SX32 R172, R135, R2, 0x1d ;  /* 0x0000000287ac7211 */ /* 0x000fe200078feaff */
[----:B------:R-:W3:Y:S08]  /*0590*/  LDC.64 R176, c[0x0][0x238] ;  /* 0x00008e00ffb07b82 */ /* 0x000ef00000000a00 */
[----:B------:R-:W4:Y:S01]  /*05a0*/  @P1 LDC.64 R136, c[0x0][0x230] ;  /* 0x00008c00ff881b82 */ /* 0x000f220000000a00 */
[----:B-1----:R-:W-:-:S06]  /*05b0*/  @P0 IMAD.WIDE R132, R3, 0x2, R132 ;  /* 0x0000000203840825 */ /* 0x002fcc00078e0284 */
[----:B------:R-:W3:Y:S01]  /*05c0*/  @P0 LDG.E.U16 R132, desc[UR4][R132.64] ;  /* 0x0000000484840981 */ /* 0x000ee2000c1e1500 */
[C---:B--2---:R-:W-:Y:S01]  /*05d0*/  IMAD.WIDE.U32 R134, R172.reuse, 0x10, R174 ;  /* 0x00000010ac867825 */ /* 0x044fe200078e00ae */
[----:B------:R-:W-:Y:S01]  /*05e0*/  ISETP.NE.U32.AND P2, PT, RZ, UR8, PT ;  /* 0x00000008ff007c0c */ /* 0x000fe2000bf45070 */
[----:B------:R-:W1:Y:S03]  /*05f0*/  @P1 LDC.64 R190, c[0x0][0x230] ;  /* 0x00008c00ffbe1b82 */ /* 0x000e660000000a00 */
[----:B------:R-:W2:Y:S01]  /*0600*/  LDG.E.128 R144, desc[UR4][R134.64] ;  /* 0x0000000486907981 */ /* 0x000ea2000c1e1d00 */
[----:B----4-:R-:W-:-:S05]  /*0610*/  @P1 IMAD.WIDE.U32 R136, R172, 0x20, R136 ;  /* 0x00000020ac881825 */ /* 0x010fca00078e0088 */
[----:B0-----:R-:W4:Y:S04]  /*0620*/  @P1 LDG.E.128 R124, desc[UR4][R136.64] ;  /* 0x00000004887c1981 */ /* 0x001f28000c1e1d00 */
[----:B------:R0:W4:Y:S01]  /*0630*/  @P1 LDG.E.128 R128, desc[UR4][R136.64+0x10] ;  /* 0x0000100488801981 */ /* 0x000122000c1e1d00 */
[----:B------:R-:W-:Y:S01]  /*0640*/  HFMA2.MMA R0, -RZ, RZ, 1.875, 0 ;  /* 0x3f800000ff007435 */ /* 0x000fe200000001ff */
[----:B------:R-:W-:Y:S02]  /*0650*/  ISETP.NE.AND.EX P2, PT, RZ, UR9, PT, P2 ;  /* 0x00000009ff007c0c */ /* 0x000fe4000bf45320 */
[C---:B------:R-:W-:Y:S01]  /*0660*/  IADD3 R173, R172.reuse, 0x20, RZ ;  /* 0x00000020acad7810 */ /* 0x040fe20007ffe0ff */
[----:B---3--:R-:W-:Y:S02]  /*0670*/  IMAD.WIDE.U32 R140, R172, 0x20, R176 ;  /* 0x00000020ac8c7825 */ /* 0x008fe400078e00b0 */
[----:B------:R-:W-:-:S02]  /*0680*/  @P0 SHF.L.U32 R0, R132, 0x10, RZ ;  /* 0x0000001084000819 */ /* 0x000fc400000006ff */
[----:B--2---:R-:W-:Y:S02]  /*0690*/  PRMT R138, R144, 0x7632, R138 ;  /* 0x00007632908a7816 */ /* 0x004fe4000000008a */
[----:B------:R-:W-:Y:S02]  /*06a0*/  PRMT R132, R145, 0x7632, R132 ;  /* 0x0000763291847816 */ /* 0x000fe40000000084 */
[----:B------:R-:W-:Y:S02]  /*06b0*/  PRMT R134, R146, 0x7632, R134 ;  /* 0x0000763292867816 */ /* 0x000fe40000000086 */
[----:B0-----:R-:W-:Y:S02]  /*06c0*/  PRMT R136, R147, 0x7632, R136 ;  /* 0x0000763293887816 */ /* 0x001fe40000000088 */
[----:B------:R-:W-:Y:S02]  /*06d0*/  SHF.L.U32 R133, R144, 0x10, RZ ;  /* 0x0000001090857819 */ /* 0x000fe400000006ff */
[----:B------:R-:W-:-:S02]  /*06e0*/  SHF.L.U32 R139, R145, 0x10, RZ ;  /* 0x00000010918b7819 */ /* 0x000fc400000006ff */
[----:B------:R-:W-:Y:S02]  /*06f0*/  SHF.L.U32 R149, R147, 0x10, RZ ;  /* 0x0000001093957819 */ /* 0x000fe400000006ff */
[----:B------:R-:W-:Y:S02]  /*0700*/  SHF.L.U32 R143, R146, 0x10, RZ ;  /* 0x00000010928f7819 */ /* 0x000fe400000006ff */
[----:B------:R-:W-:Y:S02]  /*0710*/  SHF.L.U32 R135, R138, 0x10, RZ ;  /* 0x000000108a877819 */ /* 0x000fe400000006ff */
[----:B------:R-:W-:Y:S02]  /*0720*/  SHF.L.U32 R137, R132, 0x10, RZ ;  /* 0x0000001084897819 */ /* 0x000fe400000006ff */
[----:B------:R-:W-:Y:S01]  /*0730*/  SHF.L.U32 R151, R136, 0x10, RZ ;  /* 0x0000001088977819 */ /* 0x000fe200000006ff */
[-C--:B------:R-:W-:Y:S01]  /*0740*/  FMUL.FTZ R133, R133, R0.reuse ;  /* 0x0000000085857220 */ /* 0x080fe20000410000 */
        /* <DEDUP_REMOVED lines=8> */
[----:B------:R-:W0:Y:S01]  /*07d0*/  @P1 LDC.64 R144, c[0x0][0x230] ;  /* 0x00008c00ff901b82 */ /* 0x000e220000000a00 */
        /* <DEDUP_REMOVED lines=19> */
[----:B------:R-:W2:Y:S01]  /*0910*/  LDG.E.128 R152, desc[UR4][R142.64] ;  /* 0x000000048e987981 */ /* 0x000ea2000c1e1d00 */
[----:B------:R-:W-:Y:S01]  /*0920*/  MOV R156, R124 ;  /* 0x0000007c009c7202 */ /* 0x000fe20000000f00 */
[----:B0-----:R-:W-:Y:S01]  /*0930*/  @P1 IMAD.WIDE.U32 R144, R173, 0x20, R144 ;  /* 0x00000020ad901825 */ /* 0x001fe200078e0090 */
[----:B------:R-:W-:-:S02]  /*0940*/  MOV R157, R125 ;  /* 0x0000007d009d7202 */ /* 0x000fc40000000f00 */
[----:B------:R-:W-:Y:S02]  /*0950*/  MOV R158, R126 ;  /* 0x0000007e009e7202 */ /* 0x000fe40000000f00 */
[----:B------:R-:W-:Y:S02]  /*0960*/  MOV R159, R127 ;  /* 0x0000007f009f7202 */ /* 0x000fe40000000f00 */
[----:B------:R-:W-:Y:S02]  /*0970*/  MOV R160, R128 ;  /* 0x0000008000a07202 */ /* 0x000fe40000000f00 */
[----:B------:R-:W-:Y:S02]  /*0980*/  MOV R161, R129 ;  /* 0x0000008100a17202 */ /* 0x000fe40000000f00 */
[----:B------:R-:W-:Y:S01]  /*0990*/  MOV R162, R130 ;  /* 0x0000008200a27202 */ /* 0x000fe20000000f00 */
[----:B------:R-:W3:Y:S01]  /*09a0*/  @P1 LDG.E.128 R156, desc[UR4][R144.64] ;  /* 0x00000004909c1981 */ /* 0x000ee2000c1e1d00 */
[----:B------:R-:W-:-:S06]  /*09b0*/  MOV R163, R131 ;  /* 0x0000008300a37202 */ /* 0x000fcc0000000f00 */
[----:B------:R0:W4:Y:S01]  /*09c0*/  @P1 LDG.E.128 R160, desc[UR4][R144.64+0x10] ;  /* 0x0000100490a01981 */ /* 0x000122000c1e1d00 */
[----:B------:R-:W-:Y:S01]  /*09d0*/  IADD3 R179, R172, 0x40, RZ ;  /* 0x00000040acb37810 */ /* 0x000fe20007ffe0ff */
[----:B------:R-:W-:Y:S01]  /*09e0*/  IMAD.WIDE.U32 R148, R173, 0x20, R176 ;  /* 0x00000020ad947825 */ /* 0x000fe200078e00b0 */
        /* <DEDUP_REMOVED lines=9> */
[----:B0-----:R-:W-:Y:S02]  /*0a80*/  SHF.L.U32 R145, R142, 0x10, RZ ;  /* 0x000000108e917819 */ /* 0x001fe400000006ff */
        /* <DEDUP_REMOVED lines=18> */
[----:B------:R-:W0:Y:S01]  /*0bb0*/  @P1 LDC.64 R152, c[0x0][0x230] ;  /* 0x00008c00ff981b82 */ /* 0x000e220000000a00 */
        /* <DEDUP_REMOVED lines=11> */
[----:B------:R-:W3:Y:S01]  /*0c70*/  LDG.E.128 R168, desc[UR4][R150.64] ;  /* 0x0000000496a87981 */ /* 0x000ee2000c1e1d00 */
[----:B------:R-:W-:Y:S01]  /*0c80*/  @P1 MOV R124, R156 ;  /* 0x0000009c007c1202 */ /* 0x000fe20000000f00 */
[----:B0-----:R-:W-:Y:S01]  /*0c90*/  @P1 IMAD.WIDE.U32 R152, R179, 0x20, R152 ;  /* 0x00000020b3981825 */ /* 0x001fe200078e0098 */
[----:B------:R-:W-:-:S02]  /*0ca0*/  @P1 MOV R125, R157 ;  /* 0x0000009d007d1202 */ /* 0x000fc40000000f00 */
[----:B------:R-:W-:Y:S02]  /*0cb0*/  @P1 MOV R126, R158 ;  /* 0x0000009e007e1202 */ /* 0x000fe40000000f00 */
[----:B------:R-:W-:Y:S02]  /*0cc0*/  @P1 MOV R127, R159 ;  /* 0x0000009f007f1202 */ /* 0x000fe40000000f00 */
[----:B------:R-:W-:Y:S01]  /*0cd0*/  @P1 MOV R128, R160 ;  /* 0x000000a000801202 */ /* 0x000fe20000000f00 */
[----:B------:R-:W4:Y:S01]  /*0ce0*/  @P1 LDG.E.128 R156, desc[UR4][R152.64] ;  /* 0x00000004989c1981 */ /* 0x000f22000c1e1d00 */
[----:B------:R-:W-:Y:S02]  /*0cf0*/  @P1 MOV R129, R161 ;  /* 0x000000a100811202 */ /* 0x000fe40000000f00 */
[----:B------:R-:W-:Y:S02]  /*0d00*/  @P1 MOV R130, R162 ;  /* 0x000000a200821202 */ /* 0x000fe40000000f00 */
[----:B------:R-:W-:-:S02]  /*0d10*/  @P1 MOV R131, R163 ;  /* 0x000000a300831202 */ /* 0x000fc40000000f00 */
[----:B------:R0:W4:Y:S01]  /*0d20*/  @P1 LDG.E.128 R160, desc[UR4][R152.64+0x10] ;  /* 0x0000100498a01981 */ /* 0x000122000c1e1d00 */
[----:B------:R-:W-:Y:S01]  /*0d30*/  IADD3 R181, R172, 0x60, RZ ;  /* 0x00000060acb57810 */ /* 0x000fe20007ffe0ff */
[----:B------:R-:W-:Y:S01]  /*0d40*/  IMAD.WIDE.U32 R164, R179, 0x20, R176 ;  /* 0x00000020b3a47825 */ /* 0x000fe200078e00b0 */
[C---:B---3--:R-:W-:Y:S02]  /*0d50*/  PRMT R150, R169.reuse, 0x7632, R150 ;  /* 0x00007632a9967816 */ /* 0x048fe40000000096 */
[----:B--2---:R-:W-:Y:S02]  /*0d60*/  PRMT R148, R168, 0x7632, R148 ;  /* 0x00007632a8947816 */ /* 0x004fe40000000094 */
[----:B------:R-:W-:Y:S02]  /*0d70*/  SHF.L.U32 R155, R169, 0x10, RZ ;  /* 0x00000010a99b7819 */ /* 0x000fe400000006ff */
[----:B------:R-:W-:Y:S02]  /*0d80*/  PRMT R154, R170, 0x7632, R154 ;  /* 0x00007632aa9a7816 */ /* 0x000fe4000000009a */
[----:B------:R-:W-:-:S02]  /*0d90*/  PRMT R166, R171, 0x7632, R166 ;  /* 0x00007632aba67816 */ /* 0x000fc400000000a6 */
[----:B0-----:R-:W-:Y:S02]  /*0da0*/  SHF.L.U32 R153, R150, 0x10, RZ ;  /* 0x0000001096997819 */ /* 0x001fe400000006ff */
        /* <DEDUP_REMOVED lines=17> */
[----:B------:R-:W0:Y:S01]  /*0ec0*/  @P1 LDC.64 R168, c[0x0][0x230] ;  /* 0x00008c00ffa81b82 */ /* 0x000e220000000a00 */
        /* <DEDUP_REMOVED lines=17> */
[----:B0-----:R-:W-:Y:S01]  /*0fe0*/  @P1 IMAD.WIDE.U32 R168, R181, 0x20, R168 ;  /* 0x00000020b5a81825 */ /* 0x001fe200078e00a8 */
[----:B------:R-:W-:-:S02]  /*0ff0*/  @P1 MOV R124, R156 ;  /* 0x0000009c007c1202 */ /* 0x000fc40000000f00 */
[----:B------:R-:W-:Y:S02]  /*1000*/  @P1 MOV R125, R157 ;  /* 0x0000009d007d1202 */ /* 0x000fe40000000f00 */
[----:B------:R-:W-:Y:S02]  /*1010*/  @P1 MOV R126, R158 ;  /* 0x0000009e007e1202 */ /* 0x000fe40000000f00 */
[----:B------:R-:W-:Y:S02]  /*1020*/  @P1 MOV R127, R159 ;  /* 0x0000009f007f1202 */ /* 0x000fe40000000f00 */
[----:B------:R-:W-:Y:S01]  /*1030*/  @P1 MOV R128, R160 ;  /* 0x000000a000801202 */ /* 0x000fe20000000f00 */
[----:B------:R-:W3:Y:S01]  /*1040*/  @P1 LDG.E.128 R156, desc[UR4][R168.64] ;  /* 0x00000004a89c1981 */ /* 0x000ee2000c1e1d00 */
[----:B------:R-:W-:Y:S02]  /*1050*/  @P1 MOV R129, R161 ;  /* 0x000000a100811202 */ /* 0x000fe40000000f00 */
[----:B------:R-:W-:-:S02]  /*1060*/  @P1 MOV R130, R162 ;  /* 0x000000a200821202 */ /* 0x000fc40000000f00 */
[----:B------:R-:W-:Y:S02]  /*1070*/  @P1 MOV R131, R163 ;  /* 0x000000a300831202 */ /* 0x000fe40000000f00 */
[----:B------:R0:W4:Y:S01]  /*1080*/  @P1 LDG.E.128 R160, desc[UR4][R168.64+0x10] ;  /* 0x00001004a8a01981 */ /* 0x000122000c1e1d00 */
[----:B------:R-:W-:Y:S01]  /*1090*/  IADD3 R183, R172, 0x80, RZ ;  /* 0x00000080acb77810 */ /* 0x000fe20007ffe0ff */
[----:B------:R-:W-:Y:S01]  /*10a0*/  IMAD.WIDE.U32 R188, R181, 0x20, R176 ;  /* 0x00000020b5bc7825 */ /* 0x000fe200078e00b0 */
[----:B--2---:R-:W-:Y:S02]  /*10b0*/  PRMT R164, R184, 0x7632, R164 ;  /* 0x00007632b8a47816 */ /* 0x004fe400000000a4 */
        /* <DEDUP_REMOVED lines=8> */
[----:B0-----:R-:W-:-:S02]  /*1140*/  SHF.L.U32 R169, R166, 0x10, RZ ;  /* 0x00000010a6a97819 */ /* 0x001fc400000006ff */
        /* <DEDUP_REMOVED lines=30> */
[----:B------:R-:W-:Y:S01]  /*1330*/  @P1 MOV R124, R156 ;  /* 0x0000009c007c1202 */ /* 0x000fe20000000f00 */
[----:B-1----:R-:W-:Y:S01]  /*1340*/  @P1 IMAD.WIDE.U32 R174, R183, 0x20, R190 ;  /* 0x00000020b7ae1825 */ /* 0x002fe200078e00be */
[----:B------:R-:W-:-:S02]  /*1350*/  @P1 MOV R125, R157 ;  /* 0x0000009d007d1202 */ /* 0x000fc40000000f00 */
[----:B------:R-:W-:Y:S02]  /*1360*/  @P1 MOV R126, R158 ;  /* 0x0000009e007e1202 */ /* 0x000fe40000000f00 */
[----:B------:R-:W-:-:S06]  /*1370*/  @P1 MOV R127, R159 ;  /* 0x0000009f007f1202 */ /* 0x000fcc0000000f00 */
        /* <DEDUP_REMOVED lines=35> */
[----:B------:R-:W-:-:S03]  /*15b0*/  PRMT R182, R187, 0x7632, R182 ;  /* 0x00007632bbb67816 */ /* 0x000fc600000000b6 */
[----:B------:R-:W-:Y:S01]  /*15c0*/  FADD.FTZ R199, R165, R184 ;  /* 0x000000b8a5c77221 */ /* 0x000fe20000010000 */
[----:B------:R-:W-:Y:S01]  /*15d0*/  FMUL.FTZ R175, R175, R0 ;  /* 0x00000000afaf7220 */ /* 0x000fe20000410000 */
[----:B------:R-:W-:Y:S02]  /*15e0*/  SHF.L.U32 R197, R182, 0x10, RZ ;  /* 0x00000010b6c57819 */ /* 0x000fe400000006ff */
[----:B------:R-:W-:Y:S01]  /*15f0*/  FADD.FTZ R182, R166, R199 ;  /* 0x000000c7a6b67221 */ /* 0x000fe20000010000 */
[----:B------:R-:W-:Y:S01]  /*1600*/  FMUL.FTZ R184, R116, R175 ;  /* 0x000000af74b87220 */ /* 0x000fe20000410000 */
[----:B---3--:R-:W-:Y:S02]  /*1610*/  @P1 MOV R156, R124 ;  /* 0x0000007c009c1202 */ /* 0x008fe40000000f00 */
[----:B------:R-:W-:Y:S01]  /*1620*/  FADD.FTZ R175, R167, R182 ;  /* 0x000000b6a7af7221 */ /* 0x000fe20000010000 */
[C---:B------:R-:W-:Y:S02]  /*1630*/  PRMT R178, R185.reuse, 0x7632, R178 ;  /* 0x00007632b9b27816 */ /* 0x040fe400000000b2 */
[----:B------:R-:W-:Y:S01]  /*1640*/  SHF.L.U32 R189, R185, 0x10, RZ ;  /* 0x00000010b9bd7819 */ /* 0x000fe200000006ff */
[----:B------:R-:W-:Y:S01]  /*1650*/  @P2 FADD.FTZ R184, R184, R156 ;  /* 0x0000009cb8b82221 */ /* 0x000fe20000010000 */
[----:B------:R-:W-:Y:S01]  /*1660*/  SHF.L.U32 R185, R174, 0x10, RZ ;  /* 0x00000010aeb97819 */ /* 0x000fe200000006ff */
[----:B------:R-:W-:Y:S01]  /*1670*/  FADD.FTZ R156, R168, R175 ;  /* 0x000000afa89c7221 */ /* 0x000fe20000010000 */
[----:B------:R-:W-:-:S02]  /*1680*/  PRMT R180, R186, 0x7632, R180 ;  /* 0x00007632bab47816 */ /* 0x000fc400000000b4 */
[----:B------:R-:W-:Y:S01]  /*1690*/  SHF.L.U32 R195, R187, 0x10, RZ ;  /* 0x00000010bbc37819 */ /* 0x000fe200000006ff */
[----:B------:R-:W-:Y:S01]  /*16a0*/  FMUL.FTZ R174, R185, R0 ;  /* 0x00000000b9ae7220 */ /* 0x000fe20000410000 */
[----:B------:R-:W-:Y:S01]  /*16b0*/  FADD.FTZ R175, R169, R156 ;  /* 0x0000009ca9af7221 */ /* 0x000fe20000010000 */
[----:B------:R-:W-:Y:S02]  /*16c0*/  SHF.L.U32 R191, R186, 0x10, RZ ;  /* 0x00000010babf7819 */ /* 0x000fe400000006ff */
[----:B------:R-:W-:Y:S02]  /*16d0*/  SHF.L.U32 R187, R178, 0x10, RZ ;  /* 0x00000010b2bb7819 */ /* 0x000fe400000006ff */
[----:B------:R-:W-:Y:S01]  /*16e0*/  SHF.L.U32 R193, R180, 0x10, RZ ;  /* 0x00000010b4c17819 */ /* 0x000fe200000006ff */
[----:B------:R-:W-:Y:S01]  /*16f0*/  FMUL.FTZ R185, R117, R174 ;  /* 0x000000ae75b97220 */ /* 0x000fe20000410000 */
[----:B------:R-:W-:Y:S01]  /*1700*/  @P1 MOV R157, R125 ;  /* 0x0000007d009d1202 */ /* 0x000fe20000000f00 */
[----:B------:R-:W-:Y:S01]  /*1710*/  FADD.FTZ R156, R170, R175 ;  /* 0x000000afaa9c7221 */ /* 0x000fe20000010000 */
[-C--:B------:R-:W-:Y:S01]  /*1720*/  FMUL.FTZ R189, R189, R0.reuse ;  /* 0x00000000bdbd7220 */ /* 0x080fe20000410000 */
[-C--:B------:R-:W-:Y:S01]  /*1730*/  FMUL.FTZ R191, R191, R0.reuse ;  /* 0x00000000bfbf7220 */ /* 0x080fe20000410000 */
[-C--:B------:R-:W-:Y:S01]  /*1740*/  FMUL.FTZ R195, R195, R0.reuse ;  /* 0x00000000c3c37220 */ /* 0x080fe20000410000 */
[-C--:B------:R-:W-:Y:S01]  /*1750*/  FMUL.FTZ R178, R187, R0.reuse ;  /* 0x00000000bbb27220 */ /* 0x080fe20000410000 */
[-C--:B------:R-:W-:Y:S01]  /*1760*/  FMUL.FTZ R180, R193, R0.reuse ;  /* 0x00000000c1b47220 */ /* 0x080fe20000410000 */
[----:B------:R-:W-:Y:S01]  /*1770*/  FMUL.FTZ R0, R197, R0 ;  /* 0x00000000c5007220 */ /* 0x000fe20000410000 */
        /* <DEDUP_REMOVED lines=133> */
.L_x_15656:
[----:B01----:R-:W-:Y:S01]  /*1fd0*/  FADD.FTZ R160, R160, R163 ;  /* 0x000000a3a0a07221 */ /* 0x003fe20000010000 */
[C---:B------:R-:W-:Y:S01]  /*1fe0*/  FSEL R158, R156.reuse, RZ, !P3 ;  /* 0x000000ff9c9e7208 */ /* 0x040fe20005800000 */
[----:B------:R-:W-:Y:S02]  /*1ff0*/  FMUL.FTZ R0, R156, R156 ;  /* 0x0000009c9c007220 */ /* 0x000fe40000410000 */
[----:B------:R-:W-:Y:S02]  /*2000*/  FFMA.FTZ R157, R160, R157, UR7 ;  /* 0x00000007a09d7e23 */ /* 0x000fe4000801009d */
[--C-:B------:R-:W-:Y:S01]  /*2010*/  FADD.FTZ R159, R132, -R158.reuse ;  /* 0x8000009e849f7221 */ /* 0x100fe20000010000 */
[--C-:B------:R-:W-:Y:S01]  /*2020*/  FADD.FTZ R160, R133, -R158.reuse ;  /* 0x8000009e85a07221 */ /* 0x100fe20000010000 */
[----:B------:R-:W-:Y:S01]  /*2030*/  FSEL R0, R0, RZ, P3 ;  /* 0x000000ff00007208 */ /* 0x000fe20001800000 */
[----:B------:R-:W0:Y:S01]  /*2040*/  @!P1 LDC.64 R132, c[0x0][0x250] ;  /* 0x00009400ff849b82 */ /* 0x000e220000000a00 */
[--C-:B------:R-:W-:Y:S01]  /*2050*/  FADD.FTZ R161, R134, -R158.reuse ;  /* 0x8000009e86a17221 */ /* 0x100fe20000010000 */
[--C-:B------:R-:W-:Y:S01]  /*2060*/  FADD.FTZ R162, R135, -R158.reuse ;  /* 0x8000009e87a27221 */ /* 0x100fe20000010000 */
[----:B------:R-:W-:Y:S01]  /*2070*/  FADD.FTZ R163, R136, -R158 ;  /* 0x8000009e88a37221 */ /* 0x000fe20000010000 */
[----:B------:R-:W-:Y:S01]  /*2080*/  FADD.FTZ R0, R157, R0 ;  /* 0x000000009d007221 */ /* 0x000fe20000010000 */
[--C-:B------:R-:W-:Y:S01]  /*2090*/  FADD.FTZ R174, R137, -R158.reuse ;  /* 0x8000009e89ae7221 */ /* 0x100fe20000010000 */
[--C-:B------:R-:W-:Y:S01]  /*20a0*/  FADD.FTZ R138, R138, -R158.reuse ;  /* 0x8000009e8a8a7221 */ /* 0x100fe20000010000 */
[--C-:B------:R-:W-:Y:S01]  /*20b0*/  FADD.FTZ R175, R139, -R158.reuse ;  /* 0x8000009e8baf7221 */ /* 0x100fe20000010000 */
[----:B------:R-:W1:Y:S01]  /*20c0*/  @!P1 LDC.64 R134, c[0x0][0x258] ;  /* 0x00009600ff869b82 */ /* 0x000e620000000a00 */
        /* <DEDUP_REMOVED lines=16> */
[----:B------:R-:W-:Y:S01]  /*21d0*/  FADD.FTZ R154, R154, -R158 ;  /* 0x8000009e9a9a7221 */ /* 0x000fe20000010000 */
[----:B------:R-:W0:Y:S01]  /*21e0*/  LDC.64 R132, c[0x0][0x2b8] ;  /* 0x0000ae00ff847b82 */ /* 0x000e220000000a00 */
[C---:B--2---:R-:W-:Y:S01]  /*21f0*/  FMUL.FTZ R139, R201.reuse, R138 ;  /* 0x0000008ac98b7220 */ /* 0x044fe20000410000 */
[C---:B------:R-:W-:Y:S01]  /*2200*/  FMUL.FTZ R0, R201.reuse, R175 ;  /* 0x000000afc9007220 */ /* 0x040fe20000410000 */
[----:B------:R2:W-:Y:S01]  /*2210*/  @!P1 STG.E desc[UR4][R136.64], R156 ;  /* 0x0000009c88009986 */ /* 0x0005e2000c101904 */
[----:B------:R-:W-:Y:S01]  /*2220*/  FMUL.FTZ R157, R201, R146 ;  /* 0x00000092c99d7220 */ /* 0x000fe20000410000 */
[----:B------:R-:W-:Y:S01]  /*2230*/  FFMA.FTZ R139, R50, R139, R10 ;  /* 0x0000008b328b7223 */ /* 0x000fe2000001000a */
[----:B-1----:R-:W-:-:S04]  /*2240*/  @!P1 IMAD.WIDE R134, R3, 0x4, R134 ;  /* 0x0000000403869825 */ /* 0x002fc800078e0286 */
        /* <DEDUP_REMOVED lines=8> */
[----:B--2---:R-:W-:Y:S01]  /*22d0*/  FMUL.FTZ R136, R201, R147 ;  /* 0x00000093c9887220 */ /* 0x004fe20000410000 */
[--C-:B------:R-:W-:Y:S01]  /*22e0*/  FADD.FTZ R193, R167, -R158.reuse ;  /* 0x8000009ea7c17221 */ /* 0x100fe20000010000 */
[--C-:B------:R-:W-:Y:S01]  /*22f0*/  FADD.FTZ R170, R170, -R158.reuse ;  /* 0x8000009eaaaa7221 */ /* 0x100fe20000010000 */
[--C-:B------:R-:W-:Y:S01]  /*2300*/  FADD.FTZ R195, R171, -R158.reuse ;  /* 0x8000009eabc37221 */ /* 0x100fe20000010000 */
        /* <DEDUP_REMOVED lines=23> */
[C---:B------:R-:W-:Y:S01]  /*2480*/  FMUL.FTZ R160, R201.reuse, R160 ;  /* 0x000000a0c9a07220 */ /* 0x040fe20000410000 */
[----:B------:R-:W-:Y:S01]  /*2490*/  FMUL.FTZ R165, R201, R176 ;  /* 0x000000b0c9a57220 */ /* 0x000fe20000410000 */
[----:B-1----:R-:W-:Y:S01]  /*24a0*/  F2FP.BF16.F32.PACK_AB R135, R0, R139 ;  /* 0x0000008b0087723e */ /* 0x002fe200000010ff */
[----:B------:R-:W-:Y:S01]  /*24b0*/  IMAD.WIDE.U32 R142, R173, 0x10, R132 ;  /* 0x00000010ad8e7825 */ /* 0x000fe200078e0084 */
[----:B------:R-:W-:-:S03]  /*24c0*/  F2FP.BF16.F32.PACK_AB R139, R136, R157 ;  /* 0x0000009d888b723e */ /* 0x000fc600000010ff */
[----:B------:R-:W-:Y:S01]  /*24d0*/  FFMA.FTZ R157, R65, R158, R25 ;  /* 0x0000009e419d7223 */ /* 0x000fe20000010019 */
[----:B------:R-:W-:Y:S01]  /*24e0*/  FFMA.FTZ R158, R72, R185, R32 ;  /* 0x000000b9489e7223 */ /* 0x000fe20000010020 */
[----:B------:R-:W-:-:S04]  /*24f0*/  IMAD.WIDE.U32 R144, R179, 0x10, R132 ;  /* 0x00000010b3907825 */ /* 0x000fc800078e0084 */
[----:B------:R-:W-:Y:S01]  /*2500*/  FFMA.FTZ R137, R45, R160, R5 ;  /* 0x000000a02d897223 */ /* 0x000fe20000010005 */
[----:B------:R-:W-:Y:S01]  /*2510*/  FFMA.FTZ R136, R52, R151, R12 ;  /* 0x0000009734887223 */ /* 0x000fe2000001000c */
[----:B------:R-:W-:Y:S01]  /*2520*/  FFMA.FTZ R151, R53, R138, R13 ;  /* 0x0000008a35977223 */ /* 0x000fe2000001000d */
[----:B------:R-:W-:-:S04]  /*2530*/  IMAD.WIDE.U32 R146, R181, 0x10, R132 ;  /* 0x00000010b5927825 */ /* 0x000fc800078e0084 */
[C---:B------:R-:W-:Y:S01]  /*2540*/  FMUL.FTZ R156, R201.reuse, R177 ;  /* 0x000000b1c99c7220 */ /* 0x040fe20000410000 */
[C---:B------:R-:W-:Y:S01]  /*2550*/  FMUL.FTZ R162, R201.reuse, R162 ;  /* 0x000000a2c9a27220 */ /* 0x040fe20000410000 */
[----:B------:R-:W-:Y:S01]  /*2560*/  FMUL.FTZ R163, R201, R163 ;  /* 0x000000a3c9a37220 */ /* 0x000fe20000410000 */
[----:B------:R-:W-:-:S04]  /*2570*/  IMAD.WIDE.U32 R148, R183, 0x10, R132 ;  /* 0x00000010b7947825 */ /* 0x000fc800078e0084 */
[----:B------:R-:W-:Y:S01]  /*2580*/  FFMA.FTZ R133, R46, R161, R6 ;  /* 0x000000a12e857223 */ /* 0x000fe20000010006 */
[----:B------:R-:W-:Y:S01]  /*2590*/  FFMA.FTZ R161, R73, R194, R33 ;  /* 0x000000c249a17223 */ /* 0x000fe20000010021 */
[----:B------:R-:W-:Y:S01]  /*25a0*/  FFMA.FTZ R132, R44, R159, R4 ;  /* 0x0000009f2c847223 */ /* 0x000fe20000010004 */
[C---:B------:R-:W-:Y:S01]  /*25b0*/  FMUL.FTZ R174, R201.reuse, R174 ;  /* 0x000000aec9ae7220 */ /* 0x040fe20000410000 */
[----:B------:R-:W-:Y:S01]  /*25c0*/  FMUL.FTZ R167, R201, R154 ;  /* 0x0000009ac9a77220 */ /* 0x000fe20000410000 */
[----:B------:R-:W-:Y:S01]  /*25d0*/  FFMA.FTZ R138, R56, R155, R16 ;  /* 0x0000009b388a7223 */ /* 0x000fe20000010010 */
[----:B------:R-:W-:Y:S01]  /*25e0*/  F2FP.BF16.F32.PACK_AB R158, R161, R158 ;  /* 0x0000009ea19e723e */ /* 0x000fe200000010ff */
[----:B------:R-:W-:Y:S01]  /*25f0*/  FFMA.FTZ R154, R64, R169, R24 ;  /* 0x000000a9409a7223 */ /* 0x000fe20000010018 */
[----:B------:R-:W0:Y:S01]  /*2600*/  LDC.64 R160, c[0x0][0x210] ;  /* 0x00008400ffa07b82 */ /* 0x000e220000000a00 */
[----:B------:R-:W-:Y:S01]  /*2610*/  F2FP.BF16.F32.PACK_AB R132, R137, R132 ;  /* 0x000000848984723e */ /* 0x000fe200000010ff */
[----:B------:R-:W-:Y:S01]  /*2620*/  FFMA.FTZ R137, R54, R153, R14 ;  /* 0x0000009936897223 */ /* 0x000fe2000001000e */
[----:B------:R-:W-:Y:S01]  /*2630*/  FFMA.FTZ R153, R57, R152, R17 ;  /* 0x0000009839997223 */ /* 0x000fe20000010011 */
[----:B------:R-:W-:Y:S01]  /*2640*/  F2FP.BF16.F32.PACK_AB R136, R151, R136 ;  /* 0x000000889788723e */ /* 0x000fe200000010ff */
        /* <DEDUP_REMOVED lines=65> */
.L_x_15643:
        /* <DEDUP_REMOVED lines=8> */
.L_x_15646:
[----:B------:R-:W-:Y:S05]  /*2ae0*/  BSYNC B0 ;  /* 0x0000000000007941 */ /* 0x000fea0003800000 */
.L_x_15645:
        /* <DEDUP_REMOVED lines=9> */
.L_x_15647:
[----:B------:R-:W-:Y:S01]  /*2b80*/  HFMA2.MMA R174, -RZ, RZ, 0, 2.384185791015625e-07 ;  /* 0x00000004ffae7435 */ /* 0x000fe200000001ff */
[----:B------:R-:W-:-:S05]  /*2b90*/  MOV R157, R163 ;  /* 0x000000a3009d7202 */ /* 0x000fca0000000f00 */
[----:B------:R-:W-:-:S05]  /*2ba0*/  FADD.FTZ R159, R158, R157 ;  /* 0x0000009d9e9f7221 */ /* 0x000fca0000010000 */
[----:B------:R-:W-:-:S07]  /*2bb0*/  MOV R175, R159 ;  /* 0x0000009f00af7202 */ /* 0x000fce0000000f00 */
[----:B------:R-:W-:Y:S05]  /*2bc0*/  WARPSYNC.COLLECTIVE R162, `(.L_x_15648) ;  /* 0x00000000a2087348 */ /* 0x000fea0003c00000 */
[----:B------:R0:W1:Y:S02]  /*2bd0*/  SHFL.BFLY P2, R163, R175, R174, R177 ;  /* 0x0c0000aeafa37389 */ /* 0x00006400000400b1 */
[----:B01----:R-:W-:Y:S01]  /*2be0*/  ENDCOLLECTIVE ;  /* 0x000000000000791b */ /* 0x003fe20003800000 */
.L_x_15648:
[----:B------:R-:W-:Y:S01]  /*2bf0*/  HFMA2.MMA R174, -RZ, RZ, 0, 4.76837158203125e-07 ;  /* 0x00000008ffae7435 */ /* 0x000fe200000001ff */
[----:B------:R-:W-:-:S05]  /*2c00*/  MOV R156, R163 ;  /* 0x000000a3009c7202 */ /* 0x000fca0000000f00 */
[----:B------:R-:W-:-:S05]  /*2c10*/  FADD.FTZ R160, R159, R156 ;  /* 0x0000009c9fa07221 */ /* 0x000fca0000010000 */
[----:B------:R-:W-:-:S07]  /*2c20*/  MOV R175, R160 ;  /* 0x000000a000af7202 */ /* 0x000fce0000000f00 */
[----:B------:R-:W-:Y:S05]  /*2c30*/  WARPSYNC.COLLECTIVE R162, `(.L_x_15649) ;  /* 0x00000000a2087348 */ /* 0x000fea0003c00000 */
[----:B------:R0:W1:Y:S02]  /*2c40*/  SHFL.BFLY P2, R163, R175, R174, R177 ;  /* 0x0c0000aeafa37389 */ /* 0x00006400000400b1 */
[----:B01----:R-:W-:Y:S01]  /*2c50*/  ENDCOLLECTIVE ;  /* 0x000000000000791b */ /* 0x003fe20003800000 */
.L_x_15649:
        /* <DEDUP_REMOVED lines=8> */
.L_x_15650:
        /* <DEDUP_REMOVED lines=88> */
.L_x_15651:
[----:B------:R-:W-:Y:S01]  /*3260*/  HFMA2.MMA R174, -RZ, RZ, 0, 1.1920928955078125e-07 ;  /* 0x00000002ffae7435 */ /* 0x000fe200000001ff */
[----:B------:R-:W-:-:S05]  /*3270*/  MOV R159, R163 ;  /* 0x000000a3009f7202 */ /* 0x000fca0000000f00 */
[----:B------:R-:W-:-:S05]  /*3280*/  FADD.FTZ R159, R0, R159 ;  /* 0x0000009f009f7221 */ /* 0x000fca0000010000 */
[----:B------:R-:W-:-:S07]  /*3290*/  MOV R175, R159 ;  /* 0x0000009f00af7202 */ /* 0x000fce0000000f00 */
[----:B------:R-:W-:Y:S05]  /*32a0*/  WARPSYNC.COLLECTIVE R162, `(.L_x_15652) ;  /* 0x00000000a2087348 */ /* 0x000fea0003c00000 */
[----:B------:R0:W1:Y:S02]  /*32b0*/  SHFL.BFLY P2, R163, R175, R174, R177 ;  /* 0x0c0000aeafa37389 */ /* 0x00006400000400b1 */
[----:B01----:R-:W-:Y:S01]  /*32c0*/  ENDCOLLECTIVE ;  /* 0x000000000000791b */ /* 0x003fe20003800000 */
.L_x_15652:
[----:B------:R-:W-:Y:S01]  /*32d0*/  HFMA2.MMA R174, -RZ, RZ, 0, 2.384185791015625e-07 ;  /* 0x00000004ffae7435 */ /* 0x000fe200000001ff */
[----:B------:R-:W-:-:S05]  /*32e0*/  MOV R158, R163 ;  /* 0x000000a3009e7202 */ /* 0x000fca0000000f00 */
[----:B------:R-:W-:-:S05]  /*32f0*/  FADD.FTZ R158, R159, R158 ;  /* 0x0000009e9f9e7221 */ /* 0x000fca0000010000 */
[----:B------:R-:W-:-:S07]  /*3300*/  MOV R175, R158 ;  /* 0x0000009e00af7202 */ /* 0x000fce0000000f00 */
[----:B------:R-:W-:Y:S05]  /*3310*/  WARPSYNC.COLLECTIVE R162, `(.L_x_15653) ;  /* 0x00000000a2087348 */ /* 0x000fea0003c00000 */
[----:B------:R0:W1:Y:S02]  /*3320*/  SHFL.BFLY P2, R163, R175, R174, R177 ;  /* 0x0c0000aeafa37389 */ /* 0x00006400000400b1 */
[----:B01----:R-:W-:Y:S01]  /*3330*/  ENDCOLLECTIVE ;  /* 0x000000000000791b */ /* 0x003fe20003800000 */
.L_x_15653:
[----:B------:R-:W-:Y:S01]  /*3340*/  HFMA2.MMA R174, -RZ, RZ, 0, 4.76837158203125e-07 ;  /* 0x00000008ffae7435 */ /* 0x000fe200000001ff */
[----:B------:R-:W-:-:S05]  /*3350*/  MOV R161, R163 ;  /* 0x000000a300a17202 */ /* 0x000fca0000000f00 */
[----:B------:R-:W-:-:S05]  /*3360*/  FADD.FTZ R161, R158, R161 ;  /* 0x000000a19ea17221 */ /* 0x000fca0000010000 */
[----:B------:R-:W-:-:S07]  /*3370*/  MOV R175, R161 ;  /* 0x000000a100af7202 */ /* 0x000fce0000000f00 */
[----:B------:R-:W-:Y:S05]  /*3380*/  WARPSYNC.COLLECTIVE R162, `(.L_x_15654) ;  /* 0x00000000a2087348 */ /* 0x000fea0003c00000 */
[----:B------:R0:W1:Y:S02]  /*3390*/  SHFL.BFLY P2, R163, R175, R174, R177 ;  /* 0x0c0000aeafa37389 */ /* 0x00006400000400b1 */
[----:B01----:R-:W-:Y:S01]  /*33a0*/  ENDCOLLECTIVE ;  /* 0x000000000000791b */ /* 0x003fe20003800000 */
.L_x_15654:
[----:B------:R-:W-:Y:S01]  /*33b0*/  HFMA2.MMA R174, -RZ, RZ, 0, 9.5367431640625e-07 ;  /* 0x00000010ffae7435 */ /* 0x000fe200000001ff */
[----:B------:R-:W-:-:S05]  /*33c0*/  MOV R160, R163 ;  /* 0x000000a300a07202 */ /* 0x000fca0000000f00 */
[----:B------:R-:W-:-:S05]  /*33d0*/  FADD.FTZ R160, R161, R160 ;  /* 0x000000a0a1a07221 */ /* 0x000fca0000010000 */
[----:B------:R-:W-:-:S07]  /*33e0*/  MOV R175, R160 ;  /* 0x000000a000af7202 */ /* 0x000fce0000000f00 */
[----:B------:R-:W-:Y:S05]  /*33f0*/  WARPSYNC.COLLECTIVE R162, `(.L_x_15655) ;  /* 0x00000000a2087348 */ /* 0x000fea0003c00000 */
[----:B------:R0:W1:Y:S02]  /*3400*/  SHFL.BFLY P2, R163, R175, R174, R177 ;  /* 0x0c0000aeafa37389 */ /* 0x00006400000400b1 */
[----:B01----:R-:W-:Y:S01]  /*3410*/  ENDCOLLECTIVE ;  /* 0x000000000000791b */ /* 0x003fe20003800000 */
.L_x_15655:
[----:B------:R-:W-:Y:S05]  /*3420*/  BRA `(.L_x_15656) ;  /* 0xffffffe800e87947 */ /* 0x000fea000383ffff */
.L_x_15657:
        /* <DEDUP_REMOVED lines=13> */
.L_x_37435:


//--------------------- .text._ZN10layer_norm13ln_fwd_kernelINS_13Kernel_traitsIf13__nv_bfloat16fS2_fjLj1280ELj1ELj4ELj1ELj16ENS_18Kernel_traits_baseILj1280EfS2_fS2_fjLj128EEEEELb0ELb1ELb1ELb0EEEvNS_9FwdParamsE --------------------------
	.section	.text._ZN10layer_norm13ln_fwd_kernelINS_13Kernel_traitsIf13__nv_bfloat16fS2_fjLj1280ELj1ELj4ELj1ELj16ENS_18Kernel_traits_baseILj1280EfS2_fS2_fjLj128EEEEELb0ELb1ELb1ELb0EEEvNS_9FwdParamsE,"ax",@progbits
	.align	128
        .global         _ZN10layer_norm13ln_fwd_kernelINS_13Kernel_traitsIf13__nv_bfloat16fS2_fjLj1280ELj1ELj4ELj1ELj16ENS_18Kernel_traits_baseILj1280EfS2_fS2_fjLj128EEEEELb0ELb1ELb1ELb0EEEvNS_9FwdParamsE
        .type           _ZN10layer_norm13ln_fwd_kernelINS_13Kernel_traitsIf13__nv_bfloat16fS2_fjLj1280ELj1ELj4ELj1ELj16ENS_18Kernel_traits_baseILj1280EfS2_fS2_fjLj128EEEEELb0ELb1ELb1ELb0EEEvNS_9FwdParamsE,@function
        .size           _ZN10layer_norm13ln_fwd_kernelINS_13Kernel_traitsIf13__nv_bfloat16fS2_fjLj1280ELj1ELj4ELj1ELj16ENS_18Kernel_traits_baseILj1280EfS2_fS2_fjLj128EEEEELb0ELb1ELb1ELb0EEEvNS_9FwdParamsE,(.L_x_37436 - _ZN10layer_norm13ln_fwd_kernelINS_13Kernel_traitsIf13__nv_bfloat16fS2_fjLj1280ELj1ELj4ELj1ELj16ENS_18Kernel_traits_baseILj1280EfS2_fS2_fjLj128EEEEELb0ELb1ELb1ELb0EEEvNS_9FwdParamsE)
        .other          _ZN10layer_norm13ln_fwd_kernelINS_13Kernel_traitsIf13__nv_bfloat16fS2_fjLj1280ELj1ELj4ELj1ELj16ENS_18Kernel_traits_baseILj1280EfS2_fS2_fjLj128EEEEELb0ELb1ELb1ELb0EEEvNS_9FwdParamsE,@"STO_CUDA_ENTRY STV_DEFAULT"
_ZN10layer_norm13ln_fwd_kernelINS_13Kernel_traitsIf13__nv_bfloat16fS2_fjLj1280ELj1ELj4ELj1ELj16ENS_18Kernel_traits_baseILj1280EfS2_fS2_fjLj128EEEEELb0ELb1ELb1ELb0EEEvNS_9FwdParamsE:
.text._ZN10layer_norm13ln_fwd_kernelINS_13Kernel_traitsIf13__nv_bfloat16fS2_fjLj1280ELj1ELj4ELj1ELj16ENS_18Kernel_traits_baseILj1280EfS2_fS2_fjLj128EEEEELb0ELb1ELb1ELb0EEEvNS_9FwdParamsE:
        /* <DEDUP_REMOVED lines=45> */
.L_x_15659:
[----:B------:R-:W-:Y:S05]  /*02d0*/  BSYNC B0 ;  /* 0x0000000000007941 */ /* 0x000fea0003800000 */
.L_x_15658:
        /* <DEDUP_REMOVED lines=23> */
.L_x_15661:
[----:B------:R-:W-:Y:S05]  /*0450*/  BSYNC B0 ;  /* 0x0000000000007941 */ /* 0x000fea0003800000 */
.L_x_15660:
        /* <DEDUP_REMOVED lines=23> */
.L_x_15663:
[----:B------:R-:W-:Y:S05]  /*05d0*/  BSYNC B0 ;  /* 0x0000000000007941 */ /* 0x000fea0003800000 */
.L_x_15662:
        /* <DEDUP_REMOVED lines=23> */
.L_x_15665:
[----:B------:R-:W-:Y:S05]  /*0750*/  BSYNC B0 ;  /* 0x0000000000007941 */ /* 0x000fea0003800000 */
.L_x_15664:
        /* <DEDUP_REMOVED lines=22> */
.L_x_15667:
[----:B------:R-:W-:Y:S05]  /*08c0*/  BSYNC B0 ;  /* 0x0000000000007941 */ /* 0x000fea0003800000 */
.L_x_15666:
[----:B------:R-:W-:Y:S02]  /*08d0*/  ULDC UR6, c[0x0][0x214] ;  /* 0x0000850000067ab9 */ /* 0x000fe40000000800 */
[----:B------:R-:W-:-:S13]  /*08e0*/  ISETP.GE.AND P1, PT, R172, UR6, PT ;  /* 0x00000006ac007c0c */ /* 0x000fda000bf26270 */
[----:B------:R-:W-:Y:S05]  /*08f0*/  @P1 EXIT ;  /* 0x000000000000194d */ /* 0x000fea0003800000 */
[----:B------:R-:W-:Y:S01]  /*0900*/  ULDC.U8 UR6, c[0x0][0x2a0] ;  /* 0x0000a80000067ab9 */ /* 0x000fe20000000000 */
[----:B------:R-:W-:Y:S01]  /*0910*/  ULDC UR7, c[0x0][0x2d8] ;  /* 0x0000b60000077ab9 */ /* 0x000fe20000000800 */
[----:B------:R-:W-:Y:S01]  /*0920*/  ISETP.NE.AND P1, PT, RZ, UR6, PT ;  /* 0x00000006ff007c0c */ /* 0x000fe2000bf25270 */
[----:B------:R-:W-:-:S03]  /*0930*/  ULDC UR6, c[0x0][0x29c] ;  /* 0x0000a70000067ab9 */ /* 0x000fc60000000800 */
[----:B------:R-:W-:-:S09]  /*0940*/  P2R R191, PR, RZ, 0x2 ;  /* 0x00000002ffbf7803 */ /* 0x000fd20000000000 */
.L_x_15769:
[----:B-123--:R-:W0:Y:S08]  /*0950*/  LDC.64 R176, c[0x0][0x280] ;  /* 0x0000a000ffb07b82 */ /* 0x00ee300000000a00 */
[----:B------:R-:W1:Y:S08]  /*0960*/  LDC.64 R178, c[0x0][0x288] ;  /* 0x0000a200ffb27b82 */ /* 0x000e700000000a00 */
[----:B------:R-:W2:Y:S01]  /*0970*/  LDC R175, c[0x0][0x218] ;  /* 0x00008600ffaf7b82 */ /* 0x000ea20000000800 */
[----:B0-----:R-:W-:-:S05]  /*0980*/  IMAD.WIDE R176, R172, 0x4, R176 ;  /* 0x00000004acb07825 */ /* 0x001fca00078e02b0 */
[----:B------:R0:W3:Y:S01]  /*0990*/  LDG.E R0, desc[UR4][R176.64] ;  /* 0x00000004b0007981 */ /* 0x0000e2000c1e1900 */
[----:B-1----:R-:W-:-:S05]  /*09a0*/  IMAD.WIDE R178, R172, 0x4, R178 ;  /* 0x00000004acb27825 */ /* 0x002fca00078e02b2 */
[----:B-----5:R1:W5:Y:S01]  /*09b0*/  LDG.E R173, desc[UR4][R178.64] ;  /* 0x00000004b2ad7981 */ /* 0x020362000c1e1900 */
[----:B------:R-:W-:Y:S01]  /*09c0*/  BSSY B0, `(.L_x_15668) ;  /* 0x0000074000007945 */ /* 0x000fe20003800000 */
[----:B0-----:R-:W-:Y:S01]  /*09d0*/  HFMA2.MMA R177, -RZ, RZ, 0, 0 ;  /* 0x00000000ffb17435 */ /* 0x001fe200000001ff */
[----:B--2---:R-:W-:-:S05]  /*09e0*/  IMAD R174, R172, R175, RZ ;  /* 0x000000afacae7224 */ /* 0x004fca00078e02ff */
[----:B------:R-:W-:-:S04]  /*09f0*/  SHF.R.S32.HI R185, RZ, 0x1f, R174 ;  /* 0x0000001fffb97819 */ /* 0x000fc800000114ae */
[----:B------:R-:W-:Y:S02]  /*0a00*/  LEA.HI R185, R185, R174, RZ, 0x3 ;  /* 0x000000aeb9b97211 */ /* 0x000fe400078f18ff */
[----:B------:R-:W-:Y:S02]  /*0a10*/  SHF.R.S32.HI R174, RZ, 0x1f, R172 ;  /* 0x0000001fffae7819 */ /* 0x000fe400000114ac */
        /* <DEDUP_REMOVED lines=8> */
[----:B-1----:R-:W-:Y:S06]  /*0aa0*/  @!P0 BRA `(.L_x_15669) ;  /* 0x0000000400948947 */ /* 0x002fec0003800000 */
[----:B------:R-:W0:Y:S02]  /*0ab0*/  LDC.64 R184, c[0x0][0x230] ;  /* 0x00008c00ffb87b82 */ /* 0x000e240000000a00 */
[----:B0-----:R-:W-:-:S04]  /*0ac0*/  ISETP.NE.U32.AND P2, PT, R184, RZ, PT ;  /* 0x000000ffb800720c */ /* 0x001fc80003f45070 */
[----:B------:R-:W-:-:S13]  /*0ad0*/  ISETP.NE.AND.EX P2, PT, R185, RZ, PT, P2 ;  /* 0x000000ffb900720c */ /* 0x000fda0003f45320 */
[----:B------:R-:W0:Y:S02]  /*0ae0*/  @P2 LDC.64 R178, c[0x0][0x230] ;  /* 0x00008c00ffb22b82 */ /* 0x000e240000000a00 */
[----:B0-----:R-:W-:-:S05]  /*0af0*/  @P2 IMAD.WIDE.U32 R178, R176, 0x20, R178 ;  /* 0x00000020b0b22825 */ /* 0x001fca00078e00b2 */
[----:B----4-:R-:W2:Y:S01]  /*0b00*/  @P2 LDG.E.128 R124, desc[UR4][R178.64] ;  /* 0x00000004b27c2981 */ /* 0x010ea2000c1e1d00 */
[----:B------:R-:W-:-:S03]  /*0b10*/  ISETP.GT.AND P3, PT, R0, RZ, PT ;  /* 0x000000ff0000720c */ /* 0x000fc60003f64270 */
[----:B------:R0:W3:Y:S02]  /*0b20*/  @P2 LDG.E.128 R132, desc[UR4][R178.64+0x10] ;  /* 0x00001004b2842981 */ /* 0x0000e4000c1e1d00 */
[----:B0-----:R-:W0:Y:S08]  /*0b30*/  @P1 LDC.64 R178, c[0x0][0x220] ;  /* 0x00008800ffb21b82 */ /* 0x001e300000000a00 */
[----:B------:R-:W-:-:S04]  /*0b40*/  @!P3 ISETP.NE.U32.AND P4, PT, R184, RZ, PT ;  /* 0x000000ffb800b20c */ /* 0x000fc80003f85070 */
[----:B------:R-:W-:Y:S01]  /*0b50*/  @!P3 ISETP.NE.AND.EX P4, PT, R185, RZ, PT, P4 ;  /* 0x000000ffb900b20c */ /* 0x000fe20003f85340 */
[----:B0-----:R-:W-:-:S05]  /*0b60*/  @P1 IMAD.WIDE.U32 R178, R177, 0x10, R178 ;  /* 0x00000010b1b21825 */ /* 0x001fca00078e00b2 */
[----:B------:R0:W5:Y:S01]  /*0b70*/  @P1 LDG.E.128 R180, desc[UR4][R178.64] ;  /* 0x00000004b2b41981 */ /* 0x000162000c1e1d00 */
        /* <DEDUP_REMOVED lines=23> */
[----:B0-----:R-:W-:Y:S08]  /*0cf0*/  @!P3 BRA `(.L_x_15671) ;  /* 0x000000000010b947 */ /* 0x001ff00003800000 */
[----:B-----5:R-:W-:-:S05]  /*0d00*/  SHF.L.U32 R128, R180, 0x10, RZ ;  /* 0x00000010b4807819 */ /* 0x020fca00000006ff */
[----:B------:R-:W-:-:S04]  /*0d10*/  FMUL.FTZ R179, R128, UR6 ;  /* 0x0000000680b37c20 */ /* 0x000fc80008410000 */
[----:B------:R-:W-:-:S04]  /*0d20*/  FMUL.FTZ R128, R24, R179 ;  /* 0x000000b318807220 */ /* 0x000fc80000410000 */
[----:B------:R-:W-:-:S07]  /*0d30*/  @P2 FADD.FTZ R128, R124, R128 ;  /* 0x000000807c802221 */ /* 0x000fce0000010000 */
.L_x_15671:
[----:B------:R-:W-:Y:S05]  /*0d40*/  BSYNC B1 ;  /* 0x0000000000017941 */ /* 0x000fea0003800000 */
.L_x_15670:
[----:B------:R-:W-:Y:S04]  /*0d50*/  BSSY B1, `(.L_x_15672) ;  /* 0x0000007000017945 */ /* 0x000fe80003800000 */
[----:B------:R-:W-:Y:S05]  /*0d60*/  @!P3 BRA `(.L_x_15673) ;  /* 0x000000000014b947 */ /* 0x000fea0003800000 */
[----:B-----5:R-:W-:-:S04]  /*0d70*/  PRMT R129, R180, 0x7632, R129 ;  /* 0x00007632b4817816 */ /* 0x020fc80000000081 */
[----:B------:R-:W-:-:S05]  /*0d80*/  SHF.L.U32 R129, R129, 0x10, RZ ;  /* 0x0000001081817819 */ /* 0x000fca00000006ff */
[----:B------:R-:W-:-:S04]  /*0d90*/  FMUL.FTZ R178, R129, UR6 ;  /* 0x0000000681b27c20 */ /* 0x000fc80008410000 */
[----:B------:R-:W-:-:S04]  /*0da0*/  FMUL.FTZ R129, R25, R178 ;  /* 0x000000b219817220 */ /* 0x000fc80000410000 */
[----:B------:R-:W-:-:S07]  /*0db0*/  @P2 FADD.FTZ R129, R125, R129 ;  /* 0x000000817d812221 */ /* 0x000fce0000010000 */
.L_x_15673:
[----:B------:R-:W-:Y:S05]  /*0dc0*/  BSYNC B1 ;  /* 0x0000000000017941 */ /* 0x000fea0003800000 */
.L_x_15672:
[----:B------:R-:W-:Y:S04]  /*0dd0*/  BSSY B1, `(.L_x_15674) ;  /* 0x0000006000017945 */ /* 0x000fe80003800000 */
[----:B------:R-:W-:Y:S05]  /*0de0*/  @!P3 BRA `(.L_x_15675) ;  /* 0x000000000010b947 */ /* 0x000fea0003800000 */
[----:B-----5:R-:W-:-:S05]  /*0df0*/  SHF.L.U32 R130, R181, 0x10, RZ ;  /* 0x00000010b5827819 */ /* 0x020fca00000006ff */
[----:B------:R-:W-:-:S04]  /*0e00*/  FMUL.FTZ R179, R130, UR6 ;  /* 0x0000000682b37c20 */ /* 0x000fc80008410000 */
[----:B------:R-:W-:-:S04]  /*0e10*/  FMUL.FTZ R130, R26, R179 ;  /* 0x000000b31a827220 */ /* 0x000fc80000410000 */
[----:B------:R-:W-:-:S07]  /*0e20*/  @P2 FADD.FTZ R130, R126, R130 ;  /* 0x000000827e822221 */ /* 0x000fce0000010000 */
.L_x_15675:
[----:B------:R-:W-:Y:S05]  /*0e30*/  BSYNC B1 ;  /* 0x0000000000017941 */ /* 0x000fea0003800000 */
.L_x_15674:
[----:B------:R-:W-:Y:S04]  /*0e40*/  BSSY B1, `(.L_x_15676) ;  /* 0x0000007000017945 */ /* 0x000fe80003800000 */
[----:B------:R-:W-:Y:S05]  /*0e50*/  @!P3 BRA `(.L_x_15677) ;  /* 0x000000000014b947 */ /* 0x000fea0003800000 */
[----:B-----5:R-:W-:-:S04]  /*0e60*/  PRMT R131, R181, 0x7632, R131 ;  /* 0x00007632b5837816 */ /* 0x020fc80000000083 */
[----:B------:R-:W-:-:S05]  /*0e70*/  SHF.L.U32 R131, R131, 0x10, RZ ;  /* 0x0000001083837819 */ /* 0x000fca00000006ff */
[----:B------:R-:W-:-:S04]  /*0e80*/  FMUL.FTZ R178, R131, UR6 ;  /* 0x0000000683b27c20 */ /* 0x000fc80008410000 */
[----:B------:R-:W-:-:S04]  /*0e90*/  FMUL.FTZ R131, R27, R178 ;  /* 0x000000b21b837220 */ /* 0x000fc80000410000 */
[----:B------:R-:W-:-:S07]  /*0ea0*/  @P2 FADD.FTZ R131, R127, R131 ;  /* 0x000000837f832221 */ /* 0x000fce0000010000 */
.L_x_15677:
[----:B------:R-:W-:Y:S05]  /*0eb0*/  BSYNC B1 ;  /* 0x0000000000017941 */ /* 0x000fea0003800000 */
.L_x_15676:
[----:B------:R-:W-:Y:S04]  /*0ec0*/  BSSY B1, `(.L_x_15678) ;  /* 0x0000006000017945 */ /* 0x000fe80003800000 */
[----:B------:R-:W-:Y:S05]  /*0ed0*/  @!P3 BRA `(.L_x_15679) ;  /* 0x000000000010b947 */ /* 0x000fea0003800000 */
[----:B-----5:R-:W-:-:S05]  /*0ee0*/  SHF.L.U32 R136, R182, 0x10, RZ ;  /* 0x00000010b6887819 */ /* 0x020fca00000006ff */
[----:B------:R-:W-:-:S04]  /*0ef0*/  FMUL.FTZ R179, R136, UR6 ;  /* 0x0000000688b37c20 */ /* 0x000fc80008410000 */
[----:B------:R-:W-:-:S04]  /*0f00*/  FMUL.FTZ R136, R20, R179 ;  /* 0x000000b314887220 */ /* 0x000fc80000410000 */
[----:B------:R-:W-:-:S07]  /*0f10*/  @P2 FADD.FTZ R136, R132, R136 ;  /* 0x0000008884882221 */ /* 0x000fce0000010000 */
.L_x_15679:
[----:B------:R-:W-:Y:S05]  /*0f20*/  BSYNC B1 ;  /* 0x0000000000017941 */ /* 0x000fea0003800000 */
.L_x_15678:
[----:B------:R-:W-:Y:S04]  /*0f30*/  BSSY B1, `(.L_x_15680) ;  /* 0x0000007000017945 */ /* 0x000fe80003800000 */
[----:B------:R-:W-:Y:S05]  /*0f40*/  @!P3 BRA `(.L_x_15681) ;  /* 0x000000000014b947 */ /* 0x000fea0003800000 */
[----:B-----5:R-:W-:-:S04]  /*0f50*/  PRMT R137, R182, 0x7632, R137 ;  /* 0x00007632b6897816 */ /* 0x020fc80000000089 */
[----:B------:R-:W-:-:S05]  /*0f60*/  SHF.L.U32 R137, R137, 0x10, RZ ;  /* 0x0000001089897819 */ /* 0x000fca00000006ff */
[----:B------:R-:W-:-:S04]  /*0f70*/  FMUL.FTZ R178, R137, UR6 ;  /* 0x0000000689b27c20 */ /* 0x000fc80008410000 */
[----:B------:R-:W-:-:S04]  /*0f80*/  FMUL.FTZ R137, R21, R178 ;  /* 0x000000b215897220 */ /* 0x000fc80000410000 */
[----:B------:R-:W-:-:S07]  /*0f90*/  @P2 FADD.FTZ R137, R133, R137 ;  /* 0x0000008985892221 */ /* 0x000fce0000010000 */
.L_x_15681:
[----:B------:R-:W-:Y:S05]  /*0fa0*/  BSYNC B1 ;  /* 0x0000000000017941 */ /* 0x000fea0003800000 */
.L_x_15680:
[----:B------:R-:W-:Y:S04]  /*0fb0*/  BSSY B1, `(.L_x_15682) ;  /* 0x0000006000017945 */ /* 0x000fe80003800000 */
[----:B------:R-:W-:Y:S05]  /*0fc0*/  @!P3 BRA `(.L_x_15683) ;  /* 0x000000000010b947 */ /* 0x000fea0003800000 */
[----:B-----5:R-:W-:-:S05]  /*0fd0*/  SHF.L.U32 R138, R183, 0x10, RZ ;  /* 0x00000010b78a7819 */ /* 0x020fca00000006ff */
[----:B------:R-:W-:-:S04]  /*0fe0*/  FMUL.FTZ R179, R138, UR6 ;  /* 0x000000068ab37c20 */ /* 0x000fc80008410000 */
[----:B------:R-:W-:-:S04]  /*0ff0*/  FMUL.FTZ R138, R22, R179 ;  /* 0x000000b3168a7220 */ /* 0x000fc80000410000 */
[----:B------:R-:W-:-:S07]  /*1000*/  @P2 FADD.FTZ R138, R134, R138 ;  /* 0x0000008a868a2221 */ /* 0x000fce0000010000 */
.L_x_15683:
[----:B------:R-:W-:Y:S05]  /*1010*/  BSYNC B1 ;  /* 0x0000000000017941 */ /* 0x000fea0003800000 */
.L_x_15682:
[----:B------:R-:W-:Y:S04]  /*1020*/  BSSY B1, `(.L_x_15684) ;  /* 0x0000007000017945 */ /* 0x000fe80003800000 */
[----:B------:R-:W-:Y:S05]  /*1030*/  @!P3 BRA `(.L_x_15685) ;  /* 0x000000000014b947 */ /* 0x000fea0003800000 */
[----:B-----5:R-:W-:-:S04]  /*1040*/  PRMT R139, R183, 0x7632, R139 ;  /* 0x00007632b78b7816 */ /* 0x020fc8000000008b */
[----:B------:R-:W-:-:S05]  /*1050*/  SHF.L.U32 R139, R139, 0x10, RZ ;  /* 0x000000108b8b7819 */ /* 0x000fca00000006ff */
[----:B------:R-:W-:-:S04]  /*1060*/  FMUL.FTZ R178, R139, UR6 ;  /* 0x000000068bb27c20 */ /* 0x000fc80008410000 */
[----:B------:R-:W-:-:S04]  /*1070*/  FMUL.FTZ R139, R23, R178 ;  /* 0x000000b2178b7220 */ /* 0x000fc80000410000 */
[----:B------:R-:W-:-:S07]  /*1080*/  @P2 FADD.FTZ R139, R135, R139 ;  /* 0x0000008b878b2221 */ /* 0x000fce0000010000 */
.L_x_15685:
[----:B------:R-:W-:Y:S05]  /*1090*/  BSYNC B1 ;  /* 0x0000000000017941 */ /* 0x000fea0003800000 */
.L_x_15684:
[----:B------:R-:W0:Y:S01]  /*10a0*/  LDC.64 R178, c[0x0][0x238] ;  /* 0x00008e00ffb27b82 */ /* 0x000e220000000a00 */
[----:B------:R-:W-:Y:S01]  /*10b0*/  IADD3 R177, R177, 0x20, RZ ;  /* 0x00000020b1b17810 */ /* 0x000fe20007ffe0ff */
[C---:B0-----:R-:W-:Y:S01]  /*10c0*/  IMAD.WIDE.U32 R178, R176.reuse, 0x20, R178 ;  /* 0x00000020b0b27825 */ /* 0x041fe200078e00b2 */
[----:B------:R-:W-:-:S04]  /*10d0*/  IADD3 R176, R176, 0x20, RZ ;  /* 0x00000020b0b07810 */ /* 0x000fc80007ffe0ff */
[----:B------:R0:W-:Y:S04]  /*10e0*/  STG.E.128 desc[UR4][R178.64], R128 ;  /* 0x00000080b2007986 */ /* 0x0001e8000c101d04 */
[----:B------:R0:W-:Y:S02]  /*10f0*/  STG.E.128 desc[UR4][R178.64+0x10], R136 ;  /* 0x00001088b2007986 */ /* 0x0001e4000c101d04 */
.L_x_15669:
[----:B------:R-:W-:Y:S05]  /*1100*/  BSYNC B0 ;  /* 0x0000000000007941 */ /* 0x000fea0003800000 */
.L_x_15668:
[----:B------:R-:W-:Y:S01]  /*1110*/  ISETP.NE.AND P2, PT, R187, RZ, PT ;  /* 0x000000ffbb00720c */ /* 0x000fe20003f45270 */
[----:B------:R-:W-:-:S12]  /*1120*/  BSSY B0, `(.L_x_15686) ;  /* 0x0000067000007945 */ /* 0x000fd80003800000 */
[----:B------:R-:W-:Y:S05]  /*1130*/  @!P2 BRA `(.L_x_15687) ;  /* 0x000000040094a947 */ /* 0x000fea0003800000 */
[----:B------:R-:W1:Y:S02]  /*1140*/  LDC.64 R184, c[0x0][0x230] ;  /* 0x00008c00ffb87b82 */ /* 0x000e640000000a00 */
[----:B-1----:R-:W-:-:S04]  /*1150*/  ISETP.NE.U32.AND P2, PT, R184, RZ, PT ;  /* 0x000000ffb800720c */ /* 0x002fc80003f45070 */
        /* <DEDUP_REMOVED lines=39> */
.L_x_15689:
[----:B------:R-:W-:Y:S05]  /*13d0*/  BSYNC B1 ;  /* 0x0000000000017941 */ /* 0x000fea0003800000 */
.L_x_15688:
[----:B------:R-:W-:Y:S04]  /*13e0*/  BSSY B1, `(.L_x_15690) ;  /* 0x0000007000017945 */ /* 0x000fe80003800000 */
[----:B------:R-:W-:Y:S05]  /*13f0*/  @!P3 BRA `(.L_x_15691) ;  /* 0x000000000014b947 */ /* 0x000fea0003800000 */
[----:B-----5:R-:W-:-:S04]  /*1400*/  PRMT R141, R180, 0x7632, R141 ;  /* 0x00007632b48d7816 */ /* 0x020fc8000000008d */
[----:B------:R-:W-:-:S05]  /*1410*/  SHF.L.U32 R141, R141, 0x10, RZ ;  /* 0x000000108d8d7819 */ /* 0x000fca00000006ff */
[----:B------:R-:W-:-:S04]  /*1420*/  FMUL.FTZ R178, R141, UR6 ;  /* 0x000000068db27c20 */ /* 0x000fc80008410000 */
[----:B------:R-:W-:-:S04]  /*1430*/  FMUL.FTZ R141, R49, R178 ;  /* 0x000000b2318d7220 */ /* 0x000fc80000410000 */
[----:B------:R-:W-:-:S07]  /*1440*/  @P2 FADD.FTZ R141, R125, R141 ;  /* 0x0000008d7d8d2221 */ /* 0x000fce0000010000 */
.L_x_15691:
[----:B------:R-:W-:Y:S05]  /*1450*/  BSYNC B1 ;  /* 0x0000000000017941 */ /* 0x000fea0003800000 */
.L_x_15690:
[----:B------:R-:W-:Y:S04]  /*1460*/  BSSY B1, `(.L_x_15692) ;  /* 0x0000006000017945 */ /* 0x000fe80003800000 */
[----:B------:R-:W-:Y:S05]  /*1470*/  @!P3 BRA `(.L_x_15693) ;  /* 0x000000000010b947 */ /* 0x000fea0003800000 */
[----:B-----5:R-:W-:-:S05]  /*1480*/  SHF.L.U32 R142, R181, 0x10, RZ ;  /* 0x00000010b58e7819 */ /* 0x020fca00000006ff */
[----:B------:R-:W-:-:S04]  /*1490*/  FMUL.FTZ R179, R142, UR6 ;  /* 0x000000068eb37c20 */ /* 0x000fc80008410000 */
[----:B------:R-:W-:-:S04]  /*14a0*/  FMUL.FTZ R142, R50, R179 ;  /* 0x000000b3328e7220 */ /* 0x000fc80000410000 */
[----:B------:R-:W-:-:S07]  /*14b0*/  @P2 FADD.FTZ R142, R126, R142 ;  /* 0x0000008e7e8e2221 */ /* 0x000fce0000010000 */
.L_x_15693:
[----:B------:R-:W-:Y:S05]  /*14c0*/  BSYNC B1 ;  /* 0x0000000000017941 */ /* 0x000fea0003800000 */
.L_x_15692:
[----:B------:R-:W-:Y:S04]  /*14d0*/  BSSY B1, `(.L_x_15694) ;  /* 0x0000007000017945 */ /* 0x000fe80003800000 */
[----:B------:R-:W-:Y:S05]  /*14e0*/  @!P3 BRA `(.L_x_15695) ;  /* 0x000000000014b947 */ /* 0x000fea0003800000 */
[----:B-----5:R-:W-:-:S04]  /*14f0*/  PRMT R143, R181, 0x7632, R143 ;  /* 0x00007632b58f7816 */ /* 0x020fc8000000008f */
[----:B------:R-:W-:-:S05]  /*1500*/  SHF.L.U32 R143, R143, 0x10, RZ ;  /* 0x000000108f8f7819 */ /* 0x000fca00000006ff */
[----:B------:R-:W-:-:S04]  /*1510*/  FMUL.FTZ R178, R143, UR6 ;  /* 0x000000068fb27c20 */ /* 0x000fc80008410000 */
[----:B------:R-:W-:-:S04]  /*1520*/  FMUL.FTZ R143, R51, R178 ;  /* 0x000000b2338f7220 */ /* 0x000fc80000410000 */
[----:B------:R-:W-:-:S07]  /*1530*/  @P2 FADD.FTZ R143, R127, R143 ;  /* 0x0000008f7f8f2221 */ /* 0x000fce0000010000 */
.L_x_15695:
[----:B------:R-:W-:Y:S05]  /*1540*/  BSYNC B1 ;  /* 0x0000000000017941 */ /* 0x000fea0003800000 */
.L_x_15694:
[----:B------:R-:W-:Y:S04]  /*1550*/  BSSY B1, `(.L_x_15696) ;  /* 0x0000006000017945 */ /* 0x000fe80003800000 */
[----:B------:R-:W-:Y:S05]  /*1560*/  @!P3 BRA `(.L_x_15697) ;  /* 0x000000000010b947 */ /* 0x000fea0003800000 */
[----:B-----5:R-:W-:-:S05]  /*1570*/  SHF.L.U32 R144, R182, 0x10, RZ ;  /* 0x00000010b6907819 */ /* 0x020fca00000006ff */
[----:B------:R-:W-:-:S04]  /*1580*/  FMUL.FTZ R179, R144, UR6 ;  /* 0x0000000690b37c20 */ /* 0x000fc80008410000 */
[----:B------:R-:W-:-:S04]  /*1590*/  FMUL.FTZ R144, R44, R179 ;  /* 0x000000b32c907220 */ /* 0x000fc80000410000 */
[----:B------:R-:W-:-:S07]  /*15a0*/  @P2 FADD.FTZ R144, R132, R144 ;  /* 0x0000009084902221 */ /* 0x000fce0000010000 */
.L_x_15697:
[----:B------:R-:W-:Y:S05]  /*15b0*/  BSYNC B1 ;  /* 0x0000000000017941 */ /* 0x000fea0003800000 */
.L_x_15696:
[----:B------:R-:W-:Y:S04]  /*15c0*/  BSSY B1, `(.L_x_15698) ;  /* 0x0000007000017945 */ /* 0x000fe80003800000 */
[----:B------:R-:W-:Y:S05]  /*15d0*/  @!P3 BRA `(.L_x_15699) ;  /* 0x000000000014b947 */ /* 0x000fea0003800000 */
[----:B-----5:R-:W-:-:S04]  /*15e0*/  PRMT R145, R182, 0x7632, R145 ;  /* 0x00007632b6917816 */ /* 0x020fc80000000091 */
[----:B------:R-:W-:-:S05]  /*15f0*/  SHF.L.U32 R145, R145, 0x10, RZ ;  /* 0x0000001091917819 */ /* 0x000fca00000006ff */
[----:B------:R-:W-:-:S04]  /*1600*/  FMUL.FTZ R178, R145, UR6 ;  /* 0x0000000691b27c20 */ /* 0x000fc80008410000 */
[----:B------:R-:W-:-:S04]  /*1610*/  FMUL.FTZ R145, R45, R178 ;  /* 0x000000b22d917220 */ /* 0x000fc80000410000 */
[----:B------:R-:W-:-:S07]  /*1620*/  @P2 FADD.FTZ R145, R133, R145 ;  /* 0x0000009185912221 */ /* 0x000fce0000010000 */
.L_x_15699:
[----:B------:R-:W-:Y:S05]  /*1630*/  BSYNC B1 ;  /* 0x0000000000017941 */ /* 0x000fea0003800000 */
.L_x_15698:
[----:B------:R-:W-:Y:S04]  /*1640*/  BSSY B1, `(.L_x_15700) ;  /* 0x0000006000017945 */ /* 0x000fe80003800000 */
[----:B------:R-:W-:Y:S05]  /*1650*/  @!P3 BRA `(.L_x_15701) ;  /* 0x000000000010b947 */ /* 0x000fea0003800000 */
[----:B-----5:R-:W-:-:S05]  /*1660*/  SHF.L.U32 R146, R183, 0x10, RZ ;  /* 0x00000010b7927819 */ /* 0x020fca00000006ff */
[----:B------:R-:W-:-:S04]  /*1670*/  FMUL.FTZ R179, R146, UR6 ;  /* 0x0000000692b37c20 */ /* 0x000fc80008410000 */
[----:B------:R-:W-:-:S04]  /*1680*/  FMUL.FTZ R146, R46, R179 ;  /* 0x000000b32e927220 */ /* 0x000fc80000410000 */
[----:B------:R-:W-:-:S07]  /*1690*/  @P2 FADD.FTZ R146, R134, R146 ;  /* 0x0000009286922221 */ /* 0x000fce0000010000 */
.L_x_15701:
[----:B------:R-:W-:Y:S05]  /*16a0*/  BSYNC B1 ;  /* 0x0000000000017941 */ /* 0x000fea0003800000 */
.L_x_15700:
[----:B------:R-:W-:Y:S04]  /*16b0*/  BSSY B1, `(.L_x_15702) ;  /* 0x0000007000017945 */ /* 0x000fe80003800000 */
[----:B------:R-:W-:Y:S05]  /*16c0*/  @!P3 BRA `(.L_x_15703) ;  /* 0x000000000014b947 */ /* 0x000fea0003800000 */
[----:B-----5:R-:W-:-:S04]  /*16d0*/  PRMT R147, R183, 0x7632, R147 ;  /* 0x00007632b7937816 */ /* 0x020fc80000000093 */
[----:B------:R-:W-:-:S05]  /*16e0*/  SHF.L.U32 R147, R147, 0x10, RZ ;  /* 0x0000001093937819 */ /* 0x000fca00000006ff */
[----:B------:R-:W-:-:S04]  /*16f0*/  FMUL.FTZ R178, R147, UR6 ;  /* 0x0000000693b27c20 */ /* 0x000fc80008410000 */
[----:B------:R-:W-:-:S04]  /*1700*/  FMUL.FTZ R147, R47, R178 ;  /* 0x000000b22f937220 */ /* 0x000fc80000410000 */
[----:B------:R-:W-:-:S07]  /*1710*/  @P2 FADD.FTZ R147, R135, R147 ;  /* 0x0000009387932221 */ /* 0x000fce0000010000 */
.L_x_15703:
[----:B------:R-:W-:Y:S05]  /*1720*/  BSYNC B1 ;  /* 0x0000000000017941 */ /* 0x000fea0003800000 */
.L_x_15702:
[----:B------:R-:W0:Y:S01]  /*1730*/  LDC.64 R178, c[0x0][0x238] ;  /* 0x00008e00ffb27b82 */ /* 0x000e220000000a00 */
[----:B------:R-:W-:Y:S01]  /*1740*/  IADD3 R177, R177, 0x20, RZ ;  /* 0x00000020b1b17810 */ /* 0x000fe20007ffe0ff */
[C---:B0-----:R-:W-:Y:S01]  /*1750*/  IMAD.WIDE.U32 R178, R176.reuse, 0x20, R178 ;  /* 0x00000020b0b27825 */ /* 0x041fe200078e00b2 */
[----:B------:R-:W-:-:S04]  /*1760*/  IADD3 R176, R176, 0x20, RZ ;  /* 0x00000020b0b07810 */ /* 0x000fc80007ffe0ff */
[----:B------:R1:W-:Y:S04]  /*1770*/  STG.E.128 desc[UR4][R178.64], R140 ;  /* 0x0000008cb2007986 */ /* 0x0003e8000c101d04 */
[----:B------:R1:W-:Y:S02]  /*1780*/  STG.E.128 desc[UR4][R178.64+0x10], R144 ;  /* 0x00001090b2007986 */ /* 0x0003e4000c101d04 */
.L_x_15687:
[----:B------:R-:W-:Y:S05]  /*1790*/  BSYNC B0 ;  /* 0x0000000000007941 */ /* 0x000fea0003800000 */
.L_x_15686:
[----:B------:R-:W-:Y:S01]  /*17a0*/  ISETP.NE.AND P2, PT, R188, RZ, PT ;  /* 0x000000ffbc00720c */ /* 0x000fe20003f45270 */
[----:B------:R-:W-:-:S12]  /*17b0*/  BSSY B0, `(.L_x_15704) ;  /* 0x0000067000007945 */ /* 0x000fd80003800000 */
[----:B------:R-:W-:Y:S05]  /*17c0*/  @!P2 BRA `(.L_x_15705) ;  /* 0x000000040094a947 */ /* 0x000fea0003800000 */
[----:B------:R-:W2:Y:S02]  /*17d0*/  LDC.64 R184, c[0x0][0x230] ;  /* 0x00008c00ffb87b82 */ /* 0x000ea40000000a00 */
[----:B--2---:R-:W-:-:S04]  /*17e0*/  ISETP.NE.U32.AND P2, PT, R184, RZ, PT ;  /* 0x000000ffb800720c */ /* 0x004fc80003f45070 */
[----:B------:R-:W-:-:S13]  /*17f0*/  ISETP.NE.AND.EX P2, PT, R185, RZ, PT, P2 ;  /* 0x000000ffb900720c */ /* 0x000fda0003f45320 */
[----:B------:R-:W0:Y:S02]  /*1800*/  @P2 LDC.64 R148, c[0x0][0x230] ;  /* 0x00008c00ff942b82 */ /* 0x000e240000000a00 */
[----:B01----:R-:W-:-:S05]  /*1810*/  @P2 IMAD.WIDE.U32 R178, R176, 0x20, R148 ;  /* 0x00000020b0b22825 */ /* 0x003fca00078e0094 */
        /* <DEDUP_REMOVED lines=36> */
.L_x_15707:
[----:B------:R-:W-:Y:S05]  /*1a60*/  BSYNC B1 ;  /* 0x0000000000017941 */ /* 0x000fea0003800000 */
.L_x_15706:
[----:B------:R-:W-:Y:S04]  /*1a70*/  BSSY B1, `(.L_x_15708) ;  /* 0x0000007000017945 */ /* 0x000fe80003800000 */
[----:B------:R-:W-:Y:S05]  /*1a80*/  @!P3 BRA `(.L_x_15709) ;  /* 0x000000000014b947 */ /* 0x000fea0003800000 */
[----:B-----5:R-:W-:-:S04]  /*1a90*/  PRMT R149, R180, 0x7632, R149 ;  /* 0x00007632b4957816 */ /* 0x020fc80000000095 */
[----:B------:R-:W-:-:S05]  /*1aa0*/  SHF.L.U32 R149, R149, 0x10, RZ ;  /* 0x0000001095957819 */ /* 0x000fca00000006ff */
[----:B------:R-:W-:-:S04]  /*1ab0*/  FMUL.FTZ R178, R149, UR6 ;  /* 0x0000000695b27c20 */ /* 0x000fc80008410000 */
[----:B------:R-:W-:-:S04]  /*1ac0*/  FMUL.FTZ R149, R73, R178 ;  /* 0x000000b249957220 */ /* 0x000fc80000410000 */
[----:B------:R-:W-:-:S07]  /*1ad0*/  @P2 FADD.FTZ R149, R125, R149 ;  /* 0x000000957d952221 */ /* 0x000fce0000010000 */
.L_x_15709:
[----:B------:R-:W-:Y:S05]  /*1ae0*/  BSYNC B1 ;  /* 0x0000000000017941 */ /* 0x000fea0003800000 */
.L_x_15708:
[----:B------:R-:W-:Y:S04]  /*1af0*/  BSSY B1, `(.L_x_15710) ;  /* 0x0000006000017945 */ /* 0x000fe80003800000 */
[----:B------:R-:W-:Y:S05]  /*1b00*/  @!P3 BRA `(.L_x_15711) ;  /* 0x000000000010b947 */ /* 0x000fea0003800000 */
[----:B-----5:R-:W-:-:S05]  /*1b10*/  SHF.L.U32 R150, R181, 0x10, RZ ;  /* 0x00000010b5967819 */ /* 0x020fca00000006ff */
[----:B------:R-:W-:-:S04]  /*1b20*/  FMUL.FTZ R179, R150, UR6 ;  /* 0x0000000696b37c20 */ /* 0x000fc80008410000 */
[----:B------:R-:W-:-:S04]  /*1b30*/  FMUL.FTZ R150, R74, R179 ;  /* 0x000000b34a967220 */ /* 0x000fc80000410000 */
[----:B------:R-:W-:-:S07]  /*1b40*/  @P2 FADD.FTZ R150, R126, R150 ;  /* 0x000000967e962221 */ /* 0x000fce0000010000 */
.L_x_15711:
[----:B------:R-:W-:Y:S05]  /*1b50*/  BSYNC B1 ;  /* 0x0000000000017941 */ /* 0x000fea0003800000 */
.L_x_15710:
[----:B------:R-:W-:Y:S04]  /*1b60*/  BSSY B1, `(.L_x_15712) ;  /* 0x0000007000017945 */ /* 0x000fe80003800000 */
[----:B------:R-:W-:Y:S05]  /*1b70*/  @!P3 BRA `(.L_x_15713) ;  /* 0x000000000014b947 */ /* 0x000fea0003800000 */
[----:B-----5:R-:W-:-:S04]  /*1b80*/  PRMT R151, R181, 0x7632, R151 ;  /* 0x00007632b5977816 */ /* 0x020fc80000000097 */
[----:B------:R-:W-:-:S05]  /*1b90*/  SHF.L.U32 R151, R151, 0x10, RZ ;  /* 0x0000001097977819 */ /* 0x000fca00000006ff */
[----:B------:R-:W-:-:S04]  /*1ba0*/  FMUL.FTZ R178, R151, UR6 ;  /* 0x0000000697b27c20 */ /* 0x000fc80008410000 */
[----:B------:R-:W-:-:S04]  /*1bb0*/  FMUL.FTZ R151, R75, R178 ;  /* 0x000000b24b977220 */ /* 0x000fc80000410000 */
[----:B------:R-:W-:-:S07]  /*1bc0*/  @P2 FADD.FTZ R151, R127, R151 ;  /* 0x000000977f972221 */ /* 0x000fce0000010000 */
.L_x_15713:
[----:B------:R-:W-:Y:S05]  /*1bd0*/  BSYNC B1 ;  /* 0x0000000000017941 */ /* 0x000fea0003800000 */
.L_x_15712:
[----:B------:R-:W-:Y:S04]  /*1be0*/  BSSY B1, `(.L_x_15714) ;  /* 0x0000006000017945 */ /* 0x000fe80003800000 */
[----:B------:R-:W-:Y:S05]  /*1bf0*/  @!P3 BRA `(.L_x_15715) ;  /* 0x000000000010b947 */ /* 0x000fea0003800000 */
[----:B-----5:R-:W-:-:S05]  /*1c00*/  SHF.L.U32 R152, R182, 0x10, RZ ;  /* 0x00000010b6987819 */ /* 0x020fca00000006ff */
[----:B------:R-:W-:-:S04]  /*1c10*/  FMUL.FTZ R179, R152, UR6 ;  /* 0x0000000698b37c20 */ /* 0x000fc80008410000 */
[----:B------:R-:W-:-:S04]  /*1c20*/  FMUL.FTZ R152, R68, R179 ;  /* 0x000000b344987220 */ /* 0x000fc80000410000 */
[----:B------:R-:W-:-:S07]  /*1c30*/  @P2 FADD.FTZ R152, R132, R152 ;  /* 0x0000009884982221 */ /* 0x000fce0000010000 */
.L_x_15715:
[----:B------:R-:W-:Y:S05]  /*1c40*/  BSYNC B1 ;  /* 0x0000000000017941 */ /* 0x000fea0003800000 */
.L_x_15714:
[----:B------:R-:W-:Y:S04]  /*1c50*/  BSSY B1, `(.L_x_15716) ;  /* 0x0000007000017945 */ /* 0x000fe80003800000 */
[----:B------:R-:W-:Y:S05]  /*1c60*/  @!P3 BRA `(.L_x_15717) ;  /* 0x000000000014b947 */ /* 0x000fea0003800000 */
[----:B-----5:R-:W-:-:S04]  /*1c70*/  PRMT R153, R182, 0x7632, R153 ;  /* 0x00007632b6997816 */ /* 0x020fc80000000099 */
[----:B------:R-:W-:-:S05]  /*1c80*/  SHF.L.U32 R153, R153, 0x10, RZ ;  /* 0x0000001099997819 */ /* 0x000fca00000006ff */
[----:B------:R-:W-:-:S04]  /*1c90*/  FMUL.FTZ R178, R153, UR6 ;  /* 0x0000000699b27c20 */ /* 0x000fc80008410000 */
[----:B------:R-:W-:-:S04]  /*1ca0*/  FMUL.FTZ R153, R69, R178 ;  /* 0x000000b245997220 */ /* 0x000fc80000410000 */
[----:B------:R-:W-:-:S07]  /*1cb0*/  @P2 FADD.FTZ R153, R133, R153 ;  /* 0x0000009985992221 */ /* 0x000fce0000010000 */
.L_x_15717:
[----:B------:R-:W-:Y:S05]  /*1cc0*/  BSYNC B1 ;  /* 0x0000000000017941 */ /* 0x000fea0003800000 */
.L_x_15716:
[----:B------:R-:W-:Y:S04]  /*1cd0*/  BSSY B1, `(.L_x_15718) ;  /* 0x0000006000017945 */ /* 0x000fe80003800000 */
[----:B------:R-:W-:Y:S05]  /*1ce0*/  @!P3 BRA `(.L_x_15719) ;  /* 0x000000000010b947 */ /* 0x000fea0003800000 */
[----:B-----5:R-:W-:-:S05]  /*1cf0*/  SHF.L.U32 R154, R183, 0x10, RZ ;  /* 0x00000010b79a7819 */ /* 0x020fca00000006ff */
[----:B------:R-:W-:-:S04]  /*1d00*/  FMUL.FTZ R179, R154, UR6 ;  /* 0x000000069ab37c20 */ /* 0x000fc80008410000 */
[----:B------:R-:W-:-:S04]  /*1d10*/  FMUL.FTZ R154, R70, R179 ;  /* 0x000000b3469a7220 */ /* 0x000fc80000410000 */
[----:B------:R-:W-:-:S07]  /*1d20*/  @P2 FADD.FTZ R154, R134, R154 ;  /* 0x0000009a869a2221 */ /* 0x000fce0000010000 */
.L_x_15719:
[----:B------:R-:W-:Y:S05]  /*1d30*/  BSYNC B1 ;  /* 0x0000000000017941 */ /* 0x000fea0003800000 */
.L_x_15718:
[----:B------:R-:W-:Y:S04]  /*1d40*/  BSSY B1, `(.L_x_15720) ;  /* 0x0000007000017945 */ /* 0x000fe80003800000 */
[----:B------:R-:W-:Y:S05]  /*1d50*/  @!P3 BRA `(.L_x_15721) ;  /* 0x000000000014b947 */ /* 0x000fea0003800000 */
[----:B-----5:R-:W-:-:S04]  /*1d60*/  PRMT R155, R183, 0x7632, R155 ;  /* 0x00007632b79b7816 */ /* 0x020fc8000000009b */
[----:B------:R-:W-:-:S05]  /*1d70*/  SHF.L.U32 R155, R155, 0x10, RZ ;  /* 0x000000109b9b7819 */ /* 0x000fca00000006ff */
[----:B------:R-:W-:-:S04]  /*1d80*/  FMUL.FTZ R178, R155, UR6 ;  /* 0x000000069bb27c20 */ /* 0x000fc80008410000 */
[----:B------:R-:W-:-:S04]  /*1d90*/  FMUL.FTZ R155, R71, R178 ;  /* 0x000000b2479b7220 */ /* 0x000fc80000410000 */
[----:B------:R-:W-:-:S07]  /*1da0*/  @P2 FADD.FTZ R155, R135, R155 ;  /* 0x0000009b879b2221 */ /* 0x000fce0000010000 */
.L_x_15721:
[----:B------:R-:W-:Y:S05]  /*1db0*/  BSYNC B1 ;  /* 0x0000000000017941 */ /* 0x000fea0003800000 */
.L_x_15720:
[----:B------:R-:W0:Y:S01]  /*1dc0*/  LDC.64 R178, c[0x0][0x238] ;  /* 0x00008e00ffb27b82 */ /* 0x000e220000000a00 */
[----:B------:R-:W-:Y:S01]  /*1dd0*/  IADD3 R177, R177, 0x20, RZ ;  /* 0x00000020b1b17810 */ /* 0x000fe20007ffe0ff */
[C---:B0-----:R-:W-:Y:S01]  /*1de0*/  IMAD.WIDE.U32 R178, R176.reuse, 0x20, R178 ;  /* 0x00000020b0b27825 */ /* 0x041fe200078e00b2 */
[----:B------:R-:W-:-:S04]  /*1df0*/  IADD3 R176, R176, 0x20, RZ ;  /* 0x00000020b0b07810 */ /* 0x000fc80007ffe0ff */
[----:B------:R2:W-:Y:S04]  /*1e00*/  STG.E.128 desc[UR4][R178.64], R148 ;  /* 0x00000094b2007986 */ /* 0x0005e8000c101d04 */
[----:B------:R2:W-:Y:S02]  /*1e10*/  STG.E.128 desc[UR4][R178.64+0x10], R152 ;  /* 0x00001098b2007986 */ /* 0x0005e4000c101d04 */
.L_x_15705:
[----:B------:R-:W-:Y:S05]  /*1e20*/  BSYNC B0 ;  /* 0x0000000000007941 */ /* 0x000fea0003800000 */
.L_x_15704:
[----:B------:R-:W-:Y:S01]  /*1e30*/  ISETP.NE.AND P2, PT, R189, RZ, PT ;  /* 0x000000ffbd00720c */ /* 0x000fe20003f45270 */
[----:B------:R-:W-:-:S12]  /*1e40*/  BSSY B0, `(.L_x_15722) ;  /* 0x0000067000007945 */ /* 0x000fd80003800000 */
[----:B------:R-:W-:Y:S05]  /*1e50*/  @!P2 BRA `(.L_x_15723) ;  /* 0x000000040094a947 */ /* 0x000fea0003800000 */
[----:B------:R-:W3:Y:S02]  /*1e60*/  LDC.64 R184, c[0x0][0x230] ;  /* 0x00008c00ffb87b82 */ /* 0x000ee40000000a00 */
[----:B---3--:R-:W-:-:S04]  /*1e70*/  ISETP.NE.U32.AND P2, PT, R184, RZ, PT ;  /* 0x000000ffb800720c */ /* 0x008fc80003f45070 */
[----:B------:R-:W-:-:S13]  /*1e80*/  ISETP.NE.AND.EX P2, PT, R185, RZ, PT, P2 ;  /* 0x000000ffb900720c */ /* 0x000fda0003f45320 */
[----:B------:R-:W0:Y:S02]  /*1e90*/  @P2 LDC.64 R156, c[0x0][0x230] ;  /* 0x00008c00ff9c2b82 */ /* 0x000e240000000a00 */
[----:B012---:R-:W-:-:S05]  /*1ea0*/  @P2 IMAD.WIDE.U32 R178, R176, 0x20, R156 ;  /* 0x00000020b0b22825 */ /* 0x007fca00078e009c */
        /* <DEDUP_REMOVED lines=36> */
.L_x_15725:
[----:B------:R-:W-:Y:S05]  /*20f0*/  BSYNC B1 ;  /* 0x0000000000017941 */ /* 0x000fea0003800000 */
.L_x_15724:
[----:B------:R-:W-:Y:S04]  /*2100*/  BSSY B1, `(.L_x_15726) ;  /* 0x0000007000017945 */ /* 0x000fe80003800000 */
[----:B------:R-:W-:Y:S05]  /*2110*/  @!P3 BRA `(.L_x_15727) ;  /* 0x000000000014b947 */ /* 0x000fea0003800000 */
[----:B-----5:R-:W-:-:S04]  /*2120*/  PRMT R157, R180, 0x7632, R157 ;  /* 0x00007632b49d7816 */ /* 0x020fc8000000009d */
[----:B------:R-:W-:-:S05]  /*2130*/  SHF.L.U32 R157, R157, 0x10, RZ ;  /* 0x000000109d9d7819 */ /* 0x000fca00000006ff */
[----:B------:R-:W-:-:S04]  /*2140*/  FMUL.FTZ R178, R157, UR6 ;  /* 0x000000069db27c20 */ /* 0x000fc80008410000 */
[----:B------:R-:W-:-:S04]  /*2150*/  FMUL.FTZ R157, R97, R178 ;  /* 0x000000b2619d7220 */ /* 0x000fc80000410000 */
[----:B------:R-:W-:-:S07]  /*2160*/  @P2 FADD.FTZ R157, R125, R157 ;  /* 0x0000009d7d9d2221 */ /* 0x000fce0000010000 */
.L_x_15727:
[----:B------:R-:W-:Y:S05]  /*2170*/  BSYNC B1 ;  /* 0x0000000000017941 */ /* 0x000fea0003800000 */
.L_x_15726:
[----:B------:R-:W-:Y:S04]  /*2180*/  BSSY B1, `(.L_x_15728) ;  /* 0x0000006000017945 */ /* 0x000fe80003800000 */
[----:B------:R-:W-:Y:S05]  /*2190*/  @!P3 BRA `(.L_x_15729) ;  /* 0x000000000010b947 */ /* 0x000fea0003800000 */
[----:B-----5:R-:W-:-:S05]  /*21a0*/  SHF.L.U32 R158, R181, 0x10, RZ ;  /* 0x00000010b59e7819 */ /* 0x020fca00000006ff */
[----:B------:R-:W-:-:S04]  /*21b0*/  FMUL.FTZ R179, R158, UR6 ;  /* 0x000000069eb37c20 */ /* 0x000fc80008410000 */
[----:B------:R-:W-:-:S04]  /*21c0*/  FMUL.FTZ R158, R98, R179 ;  /* 0x000000b3629e7220 */ /* 0x000fc80000410000 */
[----:B------:R-:W-:-:S07]  /*21d0*/  @P2 FADD.FTZ R158, R126, R158 ;  /* 0x0000009e7e9e2221 */ /* 0x000fce0000010000 */
.L_x_15729:
[----:B------:R-:W-:Y:S05]  /*21e0*/  BSYNC B1 ;  /* 0x0000000000017941 */ /* 0x000fea0003800000 */
.L_x_15728:
[----:B------:R-:W-:Y:S04]  /*21f0*/  BSSY B1, `(.L_x_15730) ;  /* 0x0000007000017945 */ /* 0x000fe80003800000 */
[----:B------:R-:W-:Y:S05]  /*2200*/  @!P3 BRA `(.L_x_15731) ;  /* 0x000000000014b947 */ /* 0x000fea0003800000 */
[----:B-----5:R-:W-:-:S04]  /*2210*/  PRMT R159, R181, 0x7632, R159 ;  /* 0x00007632b59f7816 */ /* 0x020fc8000000009f */
[----:B------:R-:W-:-:S05]  /*2220*/  SHF.L.U32 R159, R159, 0x10, RZ ;  /* 0x000000109f9f7819 */ /* 0x000fca00000006ff */
[----:B------:R-:W-:-:S04]  /*2230*/  FMUL.FTZ R178, R159, UR6 ;  /* 0x000000069fb27c20 */ /* 0x000fc80008410000 */
[----:B------:R-:W-:-:S04]  /*2240*/  FMUL.FTZ R159, R99, R178 ;  /* 0x000000b2639f7220 */ /* 0x000fc80000410000 */
[----:B------:R-:W-:-:S07]  /*2250*/  @P2 FADD.FTZ R159, R127, R159 ;  /* 0x0000009f7f9f2221 */ /* 0x000fce0000010000 */
.L_x_15731:
[----:B------:R-:W-:Y:S05]  /*2260*/  BSYNC B1 ;  /* 0x0000000000017941 */ /* 0x000fea0003800000 */
.L_x_15730:
[----:B------:R-:W-:Y:S04]  /*2270*/  BSSY B1, `(.L_x_15732) ;  /* 0x0000006000017945 */ /* 0x000fe80003800000 */
[----:B------:R-:W-:Y:S05]  /*2280*/  @!P3 BRA `(.L_x_15733) ;  /* 0x000000000010b947 */ /* 0x000fea0003800000 */
[----:B-----5:R-:W-:-:S05]  /*2290*/  SHF.L.U32 R160, R182, 0x10, RZ ;  /* 0x00000010b6a07819 */ /* 0x020fca00000006ff */
[----:B------:R-:W-:-:S04]  /*22a0*/  FMUL.FTZ R179, R160, UR6 ;  /* 0x00000006a0b37c20 */ /* 0x000fc80008410000 */
[----:B------:R-:W-:-:S04]  /*22b0*/  FMUL.FTZ R160, R92, R179 ;  /* 0x000000b35ca07220 */ /* 0x000fc80000410000 */
[----:B------:R-:W-:-:S07]  /*22c0*/  @P2 FADD.FTZ R160, R132, R160 ;  /* 0x000000a084a02221 */ /* 0x000fce0000010000 */
.L_x_15733:
[----:B------:R-:W-:Y:S05]  /*22d0*/  BSYNC B1 ;  /* 0x0000000000017941 */ /* 0x000fea0003800000 */
.L_x_15732:
[----:B------:R-:W-:Y:S04]  /*22e0*/  BSSY B1, `(.L_x_15734) ;  /* 0x0000007000017945 */ /* 0x000fe80003800000 */
[----:B------:R-:W-:Y:S05]  /*22f0*/  @!P3 BRA `(.L_x_15735) ;  /* 0x000000000014b947 */ /* 0x000fea0003800000 */
[----:B-----5:R-:W-:-:S04]  /*2300*/  PRMT R161, R182, 0x7632, R161 ;  /* 0x00007632b6a17816 */ /* 0x020fc800000000a1 */
[----:B------:R-:W-:-:S05]  /*2310*/  SHF.L.U32 R161, R161, 0x10, RZ ;  /* 0x00000010a1a17819 */ /* 0x000fca00000006ff */
[----:B------:R-:W-:-:S04]  /*2320*/  FMUL.FTZ R178, R161, UR6 ;  /* 0x00000006a1b27c20 */ /* 0x000fc80008410000 */
[----:B------:R-:W-:-:S04]  /*2330*/  FMUL.FTZ R161, R93, R178 ;  /* 0x000000b25da17220 */ /* 0x000fc80000410000 */
[----:B------:R-:W-:-:S07]  /*2340*/  @P2 FADD.FTZ R161, R133, R161 ;  /* 0x000000a185a12221 */ /* 0x000fce0000010000 */
.L_x_15735:
[----:B------:R-:W-:Y:S05]  /*2350*/  BSYNC B1 ;  /* 0x0000000000017941 */ /* 0x000fea0003800000 */
.L_x_15734:
[----:B------:R-:W-:Y:S04]  /*2360*/  BSSY B1, `(.L_x_15736) ;  /* 0x0000006000017945 */ /* 0x000fe80003800000 */
[----:B------:R-:W-:Y:S05]  /*2370*/  @!P3 BRA `(.L_x_15737) ;  /* 0x000000000010b947 */ /* 0x000fea0003800000 */
[----:B-----5:R-:W-:-:S05]  /*2380*/  SHF.L.U32 R162, R183, 0x10, RZ ;  /* 0x00000010b7a27819 */ /* 0x020fca00000006ff */
[----:B------:R-:W-:-:S04]  /*2390*/  FMUL.FTZ R179, R162, UR6 ;  /* 0x00000006a2b37c20 */ /* 0x000fc80008410000 */
[----:B------:R-:W-:-:S04]  /*23a0*/  FMUL.FTZ R162, R94, R179 ;  /* 0x000000b35ea27220 */ /* 0x000fc80000410000 */
[----:B------:R-:W-:-:S07]  /*23b0*/  @P2 FADD.FTZ R162, R134, R162 ;  /* 0x000000a286a22221 */ /* 0x000fce0000010000 */
.L_x_15737:
[----:B------:R-:W-:Y:S05]  /*23c0*/  BSYNC B1 ;  /* 0x0000000000017941 */ /* 0x000fea0003800000 */
.L_x_15736:
[----:B------:R-:W-:Y:S04]  /*23d0*/  BSSY B1, `(.L_x_15738) ;  /* 0x0000007000017945 */ /* 0x000fe80003800000 */
[----:B------:R-:W-:Y:S05]  /*23e0*/  @!P3 BRA `(.L_x_15739) ;  /* 0x000000000014b947 */ /* 0x000fea0003800000 */
[----:B-----5:R-:W-:-:S04]  /*23f0*/  PRMT R163, R183, 0x7632, R163 ;  /* 0x00007632b7a37816 */ /* 0x020fc800000000a3 */
[----:B------:R-:W-:-:S05]  /*2400*/  SHF.L.U32 R163, R163, 0x10, RZ ;  /* 0x00000010a3a37819 */ /* 0x000fca00000006ff */
[----:B------:R-:W-:-:S04]  /*2410*/  FMUL.FTZ R178, R163, UR6 ;  /* 0x00000006a3b27c20 */ /* 0x000fc80008410000 */
[----:B------:R-:W-:-:S04]  /*2420*/  FMUL.FTZ R163, R95, R178 ;  /* 0x000000b25fa37220 */ /* 0x000fc80000410000 */
[----:B------:R-:W-:-:S07]  /*2430*/  @P2 FADD.FTZ R163, R135, R163 ;  /* 0x000000a387a32221 */ /* 0x000fce0000010000 */
.L_x_15739:
[----:B------:R-:W-:Y:S05]  /*2440*/  BSYNC B1 ;  /* 0x0000000000017941 */ /* 0x000fea0003800000 */
.L_x_15738:
[----:B------:R-:W0:Y:S01]  /*2450*/  LDC.64 R178, c[0x0][0x238] ;  /* 0x00008e00ffb27b82 */ /* 0x000e220000000a00 */
[----:B------:R-:W-:Y:S01]  /*2460*/  IADD3 R177, R177, 0x20, RZ ;  /* 0x00000020b1b17810 */ /* 0x000fe20007ffe0ff */
[C---:B0-----:R-:W-:Y:S01]  /*2470*/  IMAD.WIDE.U32 R178, R176.reuse, 0x20, R178 ;  /* 0x00000020b0b27825 */ /* 0x041fe200078e00b2 */
[----:B------:R-:W-:-:S04]  /*2480*/  IADD3 R176, R176, 0x20, RZ ;  /* 0x00000020b0b07810 */ /* 0x000fc80007ffe0ff */
[----:B------:R3:W-:Y:S04]  /*2490*/  STG.E.128 desc[UR4][R178.64], R156 ;  /* 0x0000009cb2007986 */ /* 0x0007e8000c101d04 */
[----:B------:R3:W-:Y:S02]  /*24a0*/  STG.E.128 desc[UR4][R178.64+0x10], R160 ;  /* 0x000010a0b2007986 */ /* 0x0007e4000c101d04 */
.L_x_15723:
[----:B------:R-:W-:Y:S05]  /*24b0*/  BSYNC B0 ;  /* 0x0000000000007941 */ /* 0x000fea0003800000 */
.L_x_15722:
[----:B------:R-:W-:Y:S01]  /*24c0*/  ISETP.NE.AND P2, PT, R190, RZ, PT ;  /* 0x000000ffbe00720c */ /* 0x000fe20003f45270 */
[----:B------:R-:W-:-:S12]  /*24d0*/  BSSY B0, `(.L_x_15740) ;  /* 0x0000065000007945 */ /* 0x000fd80003800000 */
[----:B------:R-:W-:Y:S05]  /*24e0*/  @!P2 BRA `(.L_x_15741) ;  /* 0x00000004008ca947 */ /* 0x000fea0003800000 */
[----:B------:R-:W0:Y:S08]  /*24f0*/  @P1 LDC.64 R166, c[0x0][0x220] ;  /* 0x00008800ffa61b82 */ /* 0x000e300000000a00 */
[----:B------:R-:W1:Y:S01]  /*2500*/  LDC.64 R184, c[0x0][0x230] ;  /* 0x00008c00ffb87b82 */ /* 0x000e620000000a00 */
[----:B0-----:R-:W-:-:S05]  /*2510*/  @P1 IMAD.WIDE.U32 R166, R177, 0x10, R166 ;  /* 0x00000010b1a61825 */ /* 0x001fca00078e00a6 */
[----:B-----5:R-:W5:Y:S01]  /*2520*/  @P1 LDG.E.128 R180, desc[UR4][R166.64] ;  /* 0x00000004a6b41981 */ /* 0x020f62000c1e1d00 */
[----:B-1----:R-:W-:-:S04]  /*2530*/  ISETP.NE.U32.AND P1, PT, R184, RZ, PT ;  /* 0x000000ffb800720c */ /* 0x002fc80003f25070 */
[----:B------:R-:W-:-:S13]  /*2540*/  ISETP.NE.AND.EX P1, PT, R185, RZ, PT, P1 ;  /* 0x000000ffb900720c */ /* 0x000fda0003f25310 */
[----:B--23--:R-:W0:Y:S02]  /*2550*/  @P1 LDC.64 R178, c[0x0][0x230] ;  /* 0x00008c00ffb21b82 */ /* 0x00ce240000000a00 */
[----:B0-----:R-:W-:-:S05]  /*2560*/  @P1 IMAD.WIDE.U32 R178, R176, 0x20, R178 ;  /* 0x00000020b0b21825 */ /* 0x001fca00078e00b2 */
[----:B----4-:R-:W2:Y:S01]  /*2570*/  @P1 LDG.E.128 R124, desc[UR4][R178.64] ;  /* 0x00000004b27c1981 */ /* 0x010ea2000c1e1d00 */
[----:B------:R-:W-:-:S03]  /*2580*/  ISETP.GT.AND P2, PT, R0, RZ, PT ;  /* 0x000000ff0000720c */ /* 0x000fc60003f44270 */
[----:B------:R0:W3:Y:S10]  /*2590*/  @P1 LDG.E.128 R132, desc[UR4][R178.64+0x10] ;  /* 0x00001004b2841981 */ /* 0x0000f4000c1e1d00 */
[----:B------:R-:W-:Y:S01]  /*25a0*/  @!P2 ISETP.NE.U32.AND P3, PT, R184, RZ, PT ;  /* 0x000000ffb800a20c */ /* 0x000fe20003f65070 */
[----:B0-----:R-:W0:Y:S03]  /*25b0*/  LDC.64 R178, c[0x0][0x238] ;  /* 0x00008e00ffb27b82 */ /* 0x001e260000000a00 */
[----:B------:R-:W-:Y:S01]  /*25c0*/  @!P2 ISETP.NE.AND.EX P3, PT, R185, RZ, PT, P3 ;  /* 0x000000ffb900a20c */ /* 0x000fe20003f65330 */
[----:B------:R-:W-:Y:S01]  /*25d0*/  BSSY B1, `(.L_x_15742) ;  /* 0x000001d000017945 */ /* 0x000fe20003800000 */
[----:B0-----:R-:W-:-:S02]  /*25e0*/  IMAD.WIDE.U32 R176, R176, 0x20, R178 ;  /* 0x00000020b0b07825 */ /* 0x001fc400078e00b2 */
        /* <DEDUP_REMOVED lines=25> */
[----:B------:R-:W-:-:S04]  /*2780*/  FMUL.FTZ R164, R120, R179 ;  /* 0x000000b378a47220 */ /* 0x000fc80000410000 */
[----:B------:R-:W-:-:S07]  /*2790*/  @P1 FADD.FTZ R164, R124, R164 ;  /* 0x000000a47ca41221 */ /* 0x000fce0000010000 */
.L_x_15743:
[----:B------:R-:W-:Y:S05]  /*27a0*/  BSYNC B1 ;  /* 0x0000000000017941 */ /* 0x000fea0003800000 */
.L_x_15742:
[----:B------:R-:W-:Y:S04]  /*27b0*/  BSSY B1, `(.L_x_15744) ;  /* 0x0000007000017945 */ /* 0x000fe80003800000 */
[----:B------:R-:W-:Y:S05]  /*27c0*/  @!P2 BRA `(.L_x_15745) ;  /* 0x000000000014a947 */ /* 0x000fea0003800000 */
[----:B-----5:R-:W-:-:S04]  /*27d0*/  PRMT R0, R180, 0x7632, R0 ;  /* 0x00007632b4007816 */ /* 0x020fc80000000000 */
[----:B------:R-:W-:-:S05]  /*27e0*/  SHF.L.U32 R0, R0, 0x10, RZ ;  /* 0x0000001000007819 */ /* 0x000fca00000006ff */
[----:B------:R-:W-:-:S04]  /*27f0*/  FMUL.FTZ R0, R0, UR6 ;  /* 0x0000000600007c20 */ /* 0x000fc80008410000 */
[----:B------:R-:W-:-:S04]  /*2800*/  FMUL.FTZ R165, R121, R0 ;  /* 0x0000000079a57220 */ /* 0x000fc80000410000 */
[----:B------:R-:W-:-:S07]  /*2810*/  @P1 FADD.FTZ R165, R125, R165 ;  /* 0x000000a57da51221 */ /* 0x000fce0000010000 */
.L_x_15745:
[----:B------:R-:W-:Y:S05]  /*2820*/  BSYNC B1 ;  /* 0x0000000000017941 */ /* 0x000fea0003800000 */
.L_x_15744:
[----:B------:R-:W-:Y:S04]  /*2830*/  BSSY B1, `(.L_x_15746) ;  /* 0x0000006000017945 */ /* 0x000fe80003800000 */
[----:B------:R-:W-:Y:S05]  /*2840*/  @!P2 BRA `(.L_x_15747) ;  /* 0x000000000010a947 */ /* 0x000fea0003800000 */
[----:B-----5:R-:W-:-:S05]  /*2850*/  SHF.L.U32 R0, R181, 0x10, RZ ;  /* 0x00000010b5007819 */ /* 0x020fca00000006ff */
[----:B------:R-:W-:-:S04]  /*2860*/  FMUL.FTZ R179, R0, UR6 ;  /* 0x0000000600b37c20 */ /* 0x000fc80008410000 */
[----:B------:R-:W-:-:S04]  /*2870*/  FMUL.FTZ R166, R122, R179 ;  /* 0x000000b37aa67220 */ /* 0x000fc80000410000 */
[----:B------:R-:W-:-:S07]  /*2880*/  @P1 FADD.FTZ R166, R126, R166 ;  /* 0x000000a67ea61221 */ /* 0x000fce0000010000 */
.L_x_15747:
[----:B------:R-:W-:Y:S05]  /*2890*/  BSYNC B1 ;  /* 0x0000000000017941 */ /* 0x000fea0003800000 */
.L_x_15746:
[----:B------:R-:W-:Y:S04]  /*28a0*/  BSSY B1, `(.L_x_15748) ;  /* 0x0000007000017945 */ /* 0x000fe80003800000 */
[----:B------:R-:W-:Y:S05]  /*28b0*/  @!P2 BRA `(.L_x_15749) ;  /* 0x000000000014a947 */ /* 0x000fea0003800000 */
[----:B-----5:R-:W-:-:S04]  /*28c0*/  PRMT R0, R181, 0x7632, R0 ;  /* 0x00007632b5007816 */ /* 0x020fc80000000000 */
[----:B------:R-:W-:-:S05]  /*28d0*/  SHF.L.U32 R0, R0, 0x10, RZ ;  /* 0x0000001000007819 */ /* 0x000fca00000006ff */
[----:B------:R-:W-:-:S04]  /*28e0*/  FMUL.FTZ R0, R0, UR6 ;  /* 0x0000000600007c20 */ /* 0x000fc80008410000 */
[----:B------:R-:W-:-:S04]  /*28f0*/  FMUL.FTZ R167, R123, R0 ;  /* 0x000000007ba77220 */ /* 0x000fc80000410000 */
[----:B------:R-:W-:-:S07]  /*2900*/  @P1 FADD.FTZ R167, R127, R167 ;  /* 0x000000a77fa71221 */ /* 0x000fce0000010000 */
.L_x_15749:
[----:B------:R-:W-:Y:S05]  /*2910*/  BSYNC B1 ;  /* 0x0000000000017941 */ /* 0x000fea0003800000 */
.L_x_15748:
[----:B------:R-:W-:Y:S04]  /*2920*/  BSSY B1, `(.L_x_15750) ;  /* 0x0000006000017945 */ /* 0x000fe80003800000 */
[----:B------:R-:W-:Y:S05]  /*2930*/  @!P2 BRA `(.L_x_15751) ;  /* 0x000000000010a947 */ /* 0x000fea0003800000 */
[----:B-----5:R-:W-:-:S05]  /*2940*/  SHF.L.U32 R0, R182, 0x10, RZ ;  /* 0x00000010b6007819 */ /* 0x020fca00000006ff */
[----:B------:R-:W-:-:S04]  /*2950*/  FMUL.FTZ R179, R0, UR6 ;  /* 0x0000000600b37c20 */ /* 0x000fc80008410000 */
[----:B------:R-:W-:-:S04]  /*2960*/  FMUL.FTZ R168, R116, R179 ;  /* 0x000000b374a87220 */ /* 0x000fc80000410000 */
[----:B------:R-:W-:-:S07]  /*2970*/  @P1 FADD.FTZ R168, R132, R168 ;  /* 0x000000a884a81221 */ /* 0x000fce0000010000 */
.L_x_15751:
[----:B------:R-:W-:Y:S05]  /*2980*/  BSYNC B1 ;  /* 0x0000000000017941 */ /* 0x000fea0003800000 */
.L_x_15750:
[----:B------:R-:W-:Y:S04]  /*2990*/  BSSY B1, `(.L_x_15752) ;  /* 0x0000007000017945 */ /* 0x000fe80003800000 */
[----:B------:R-:W-:Y:S05]  /*29a0*/  @!P2 BRA `(.L_x_15753) ;  /* 0x000000000014a947 */ /* 0x000fea0003800000 */
[----:B-----5:R-:W-:-:S04]  /*29b0*/  PRMT R0, R182, 0x7632, R0 ;  /* 0x00007632b6007816 */ /* 0x020fc80000000000 */
[----:B------:R-:W-:-:S05]  /*29c0*/  SHF.L.U32 R0, R0, 0x10, RZ ;  /* 0x0000001000007819 */ /* 0x000fca00000006ff */
[----:B------:R-:W-:-:S04]  /*29d0*/  FMUL.FTZ R0, R0, UR6 ;  /* 0x0000000600007c20 */ /* 0x000fc80008410000 */
[----:B------:R-:W-:-:S04]  /*29e0*/  FMUL.FTZ R169, R117, R0 ;  /* 0x0000000075a97220 */ /* 0x000fc80000410000 */
[----:B------:R-:W-:-:S07]  /*29f0*/  @P1 FADD.FTZ R169, R133, R169 ;  /* 0x000000a985a91221 */ /* 0x000fce0000010000 */
.L_x_15753:
[----:B------:R-:W-:Y:S05]  /*2a00*/  BSYNC B1 ;  /* 0x0000000000017941 */ /* 0x000fea0003800000 */
.L_x_15752:
[----:B------:R-:W-:Y:S04]  /*2a10*/  BSSY B1, `(.L_x_15754) ;  /* 0x0000006000017945 */ /* 0x000fe80003800000 */
[----:B------:R-:W-:Y:S05]  /*2a20*/  @!P2 BRA `(.L_x_15755) ;  /* 0x000000000010a947 */ /* 0x000fea0003800000 */
[----:B-----5:R-:W-:-:S05]  /*2a30*/  SHF.L.U32 R0, R183, 0x10, RZ ;  /* 0x00000010b7007819 */ /* 0x020fca00000006ff */
[----:B------:R-:W-:-:S04]  /*2a40*/  FMUL.FTZ R179, R0, UR6 ;  /* 0x0000000600b37c20 */ /* 0x000fc80008410000 */
[----:B------:R-:W-:-:S04]  /*2a50*/  FMUL.FTZ R170, R118, R179 ;  /* 0x000000b376aa7220 */ /* 0x000fc80000410000 */
[----:B------:R-:W-:-:S07]  /*2a60*/  @P1 FADD.FTZ R170, R134, R170 ;  /* 0x000000aa86aa1221 */ /* 0x000fce0000010000 */
.L_x_15755:
[----:B------:R-:W-:Y:S05]  /*2a70*/  BSYNC B1 ;  /* 0x0000000000017941 */ /* 0x000fea0003800000 */
.L_x_15754:
[----:B------:R-:W-:Y:S04]  /*2a80*/  BSSY B1, `(.L_x_15756) ;  /* 0x0000007000017945 */ /* 0x000fe80003800000 */
[----:B------:R-:W-:Y:S05]  /*2a90*/  @!P2 BRA `(.L_x_15757) ;  /* 0x000000000014a947 */ /* 0x000fea0003800000 */
[----:B-----5:R-:W-:-:S04]  /*2aa0*/  PRMT R0, R183, 0x7632, R0 ;  /* 0x00007632b7007816 */ /* 0x020fc80000000000 */
[----:B------:R-:W-:-:S05]  /*2ab0*/  SHF.L.U32 R0, R0, 0x10, RZ ;  /* 0x0000001000007819 */ /* 0x000fca00000006ff */
[----:B------:R-:W-:-:S04]  /*2ac0*/  FMUL.FTZ R0, R0, UR6 ;  /* 0x0000000600007c20 */ /* 0x000fc80008410000 */
[----:B------:R-:W-:-:S04]  /*2ad0*/  FMUL.FTZ R171, R119, R0 ;  /* 0x0000000077ab7220 */ /* 0x000fc80000410000 */
[----:B------:R-:W-:-:S07]  /*2ae0*/  @P1 FADD.FTZ R171, R135, R171 ;  /* 0x000000ab87ab1221 */ /* 0x000fce0000010000 */
.L_x_15757:
[----:B------:R-:W-:Y:S05]  /*2af0*/  BSYNC B1 ;  /* 0x0000000000017941 */ /* 0x000fea0003800000 */
.L_x_15756:
[----:B------:R0:W-:Y:S04]  /*2b00*/  STG.E.128 desc[UR4][R176.64], R164 ;  /* 0x000000a4b0007986 */ /* 0x0001e8000c101d04 */
[----:B------:R0:W-:Y:S02]  /*2b10*/  STG.E.128 desc[UR4][R176.64+0x10], R168 ;  /* 0x000010a8b0007986 */ /* 0x0001e4000c101d04 */
.L_x_15741:
[----:B------:R-:W-:Y:S05]  /*2b20*/  BSYNC B0 ;  /* 0x0000000000007941 */ /* 0x000fea0003800000 */
.L_x_15740:
[----:B------:R-:W-:Y:S01]  /*2b30*/  FADD.FTZ R0, RZ, R128 ;  /* 0x00000080ff007221 */ /* 0x000fe20000010000 */
[C---:B------:R-:W-:Y:S01]  /*2b40*/  ISETP.GT.U32.AND P1, PT, R3.reuse, 0x3f, PT ;  /* 0x0000003f0300780c */ /* 0x040fe20003f24070 */
[----:B------:R-:W-:Y:S01]  /*2b50*/  UMOV UR8, 0xffffffff ;  /* 0xffffffff00087882 */ /* 0x000fe20000000000 */
[----:B------:R-:W-:Y:S01]  /*2b60*/  ISETP.GT.U32.AND P2, PT, R3, 0x5f, PT ;  /* 0x0000005f0300780c */ /* 0x000fe20003f44070 */
[----:B0-----:R-:W-:Y:S01]  /*2b70*/  FADD.FTZ R177, R129, R0 ;  /* 0x0000000081b17221 */ /* 0x001fe20000010000 */
        /* <DEDUP_REMOVED lines=11> */
[----:B-123--:R-:W-:-:S04]  /*2c30*/  FADD.FTZ R179, R141, R0 ;  /* 0x000000008db37221 */ /* 0x00efc80000010000 */
        /* <DEDUP_REMOVED lines=133> */
.L_x_15781:
[----:B------:R-:W2:Y:S01]  /*3490*/  @!P5 LDC.64 R178, c[0x0][0x250] ;  /* 0x00009400ffb2db82 */ /* 0x000ea20000000a00 */
[----:B------:R-:W-:Y:S01]  /*34a0*/  FMUL.FTZ R0, R177, R177 ;  /* 0x000000b1b1007220 */ /* 0x000fe20000410000 */
[----:B------:R-:W-:Y:S01]  /*34b0*/  ISETP.NE.AND P2, PT, R191, RZ, PT ;  /* 0x000000ffbf00720c */ /* 0x000fe20003f45270 */
[----:B-1----:R-:W-:Y:S01]  /*34c0*/  FADD.FTZ R195, R192, R193 ;  /* 0x000000c1c0c37221 */ /* 0x002fe20000010000 */
[----:B------:R-:W-:Y:S02]  /*34d0*/  BSSY B0, `(.L_x_15759) ;  /* 0x00000c5000007945 */ /* 0x000fe40003800000 */
        /* <DEDUP_REMOVED lines=15> */
[----:B------:R-:W-:-:S03]  /*35d0*/  FSEL R173, R177, RZ, !P2 ;  /* 0x000000ffb1ad7208 */ /* 0x000fc60005000000 */
[----:B------:R-:W-:Y:S01]  /*35e0*/  IMAD R175, R2, R175, RZ ;  /* 0x000000af02af7224 */ /* 0x000fe200078e02ff */
[----:B------:R-:W-:-:S04]  /*35f0*/  LOP3.LUT R2, R186, 0x1f, RZ, 0xc0, !PT ;  /* 0x0000001fba027812 */ /* 0x000fc800078ec0ff */
[----:B------:R-:W-:-:S04]  /*3600*/  SHF.R.S32.HI R174, RZ, 0x1f, R175 ;  /* 0x0000001fffae7819 */ /* 0x000fc800000114af */
[----:B------:R-:W-:-:S04]  /*3610*/  LEA.HI R175, R174, R175, RZ, 0x3 ;  /* 0x000000afaeaf7211 */ /* 0x000fc800078f18ff */
[----:B------:R-:W-:Y:S01]  /*3620*/  LEA.HI.SX32 R174, R175, R2, 0x1d ;  /* 0x00000002afae7211 */ /* 0x000fe200078feaff */
[----:B------:R-:W-:Y:S06]  /*3630*/  @!P0 BRA `(.L_x_15762) ;  /* 0x0000000000808947 */ /* 0x000fec0003800000 */
        /* <DEDUP_REMOVED lines=14> */
[C---:B0-----:R-:W-:Y:S01]  /*3720*/  FMUL.FTZ R192, R0.reuse, R197 ;  /* 0x000000c500c07220 */ /* 0x041fe20000410000 */
        /* <DEDUP_REMOVED lines=17> */
.L_x_15762:
[----:B------:R-:W-:Y:S05]  /*3840*/  BSYNC B1 ;  /* 0x0000000000017941 */ /* 0x000fea0003800000 */
.L_x_15761:
        /* <DEDUP_REMOVED lines=35> */
.L_x_15764:
[----:B------:R-:W-:Y:S05]  /*3a80*/  BSYNC B1 ;  /* 0x0000000000017941 */ /* 0x000fea0003800000 */
.L_x_15763:
        /* <DEDUP_REMOVED lines=35> */
.L_x_15766:
[----:B------:R-:W-:Y:S05]  /*3cc0*/  BSYNC B1 ;  /* 0x0000000000017941 */ /* 0x000fea0003800000 */
.L_x_15765:
        /* <DEDUP_REMOVED lines=35> */
.L_x_15768:
[----:B------:R-:W-:Y:S05]  /*3f00*/  BSYNC B1 ;  /* 0x0000000000017941 */ /* 0x000fea0003800000 */
.L_x_15767:
        /* <DEDUP_REMOVED lines=33> */
.L_x_15760:
[----:B------:R-:W-:Y:S05]  /*4120*/  BSYNC B0 ;  /* 0x0000000000007941 */ /* 0x000fea0003800000 */
.L_x_15759:
[----:B0-----:R-:W0:Y:S02]  /*4130*/  LDC.64 R174, c[0x0][0x210] ;  /* 0x00008400ffae7b82 */ /* 0x001e240000000a00 */
[----:B0-----:R-:W-:-:S04]  /*4140*/  LEA R172, R174, R172, 0x2 ;  /* 0x000000acaeac7211 */ /* 0x001fc800078e10ff */
[----:B------:R-:W-:-:S13]  /*4150*/  ISETP.GE.AND P1, PT, R172, R175, PT ;  /* 0x000000afac00720c */ /* 0x000fda0003f26270 */
[----:B------:R-:W-:Y:S05]  /*4160*/  @!P1 BRA `(.L_x_15769) ;  /* 0xffffffc400f89947 */ /* 0x000fea000383ffff */
[----:B------:R-:W-:Y:S05]  /*4170*/  EXIT ;  /* 0x000000000000794d */ /* 0x000fea0003800000 */
.L_x_15758:
        /* <DEDUP_REMOVED lines=8> */
.L_x_15771:
[----:B------:R-:W-:Y:S05]  /*4200*/  BSYNC B0 ;  /* 0x0000000000007941 */ /* 0x000fea0003800000 */
.L_x_15770:
        /* <DEDUP_REMOVED lines=10> */
.L_x_15772:
[----:B------:R-:W-:Y:S01]  /*42b0*/  HFMA2.MMA R196, -RZ, RZ, 0, 2.384185791015625e-07 ;  /* 0x00000004ffc47435 */ /* 0x000fe200000001ff */
[----:B------:R-:W-:-:S05]  /*42c0*/  MOV R179, R193 ;  /* 0x000000c100b37202 */ /* 0x000fca0000000f00 */
[----:B------:R-:W-:-:S05]  /*42d0*/  FADD.FTZ R179, R178, R179 ;  /* 0x000000b3b2b37221 */ /* 0x000fca0000010000 */
[----:B------:R-:W-:-:S07]  /*42e0*/  MOV R195, R179 ;  /* 0x000000b300c37202 */ /* 0x000fce0000000f00 */
[----:B------:R-:W-:Y:S05]  /*42f0*/  WARPSYNC.COLLECTIVE R194, `(.L_x_15773) ;  /* 0x00000000c2087348 */ /* 0x000fea0003c00000 */
[----:B------:R0:W1:Y:S02]  /*4300*/  SHFL.BFLY P6, R193, R195, R196, R197 ;  /* 0x0c0000c4c3c17389 */ /* 0x00006400000c00c5 */
[----:B01----:R-:W-:Y:S01]  /*4310*/  ENDCOLLECTIVE ;  /* 0x000000000000791b */ /* 0x003fe20003800000 */
.L_x_15773:
[----:B------:R-:W-:Y:S01]  /*4320*/  HFMA2.MMA R196, -RZ, RZ, 0, 4.76837158203125e-07 ;  /* 0x00000008ffc47435 */ /* 0x000fe200000001ff */
[----:B------:R-:W-:-:S05]  /*4330*/  MOV R0, R193 ;  /* 0x000000c100007202 */ /* 0x000fca0000000f00 */
[----:B------:R-:W-:-:S05]  /*4340*/  FADD.FTZ R184, R179, R0 ;  /* 0x00000000b3b87221 */ /* 0x000fca0000010000 */
[----:B------:R-:W-:-:S07]  /*4350*/  MOV R195, R184 ;  /* 0x000000b800c37202 */ /* 0x000fce0000000f00 */
[----:B------:R-:W-:Y:S05]  /*4360*/  WARPSYNC.COLLECTIVE R194, `(.L_x_15774) ;  /* 0x00000000c2087348 */ /* 0x000fea0003c00000 */
[----:B------:R0:W1:Y:S02]  /*4370*/  SHFL.BFLY P6, R193, R195, R196, R197 ;  /* 0x0c0000c4c3c17389 */ /* 0x00006400000c00c5 */
[----:B01----:R-:W-:Y:S01]  /*4380*/  ENDCOLLECTIVE ;  /* 0x000000000000791b */ /* 0x003fe20003800000 */
.L_x_15774:
[----:B------:R-:W-:Y:S01]  /*4390*/  HFMA2.MMA R196, -RZ, RZ, 0, 9.5367431640625e-07 ;  /* 0x00000010ffc47435 */ /* 0x000fe200000001ff */
[----:B------:R-:W-:-:S05]  /*43a0*/  MOV R185, R193 ;  /* 0x000000c100b97202 */ /* 0x000fca0000000f00 */
[----:B------:R-:W-:-:S05]  /*43b0*/  FADD.FTZ R185, R184, R185 ;  /* 0x000000b9b8b97221 */ /* 0x000fca0000010000 */
[----:B------:R-:W-:-:S07]  /*43c0*/  MOV R195, R185 ;  /* 0x000000b900c37202 */ /* 0x000fce0000000f00 */
[----:B------:R-:W-:Y:S05]  /*43d0*/  WARPSYNC.COLLECTIVE R194, `(.L_x_15775) ;  /* 0x00000000c2087348 */ /* 0x000fea0003c00000 */
[----:B------:R0:W1:Y:S02]  /*43e0*/  SHFL.BFLY P6, R193, R195, R196, R197 ;  /* 0x0c0000c4c3c17389 */ /* 0x00006400000c00c5 */
[----:B01----:R-:W-:Y:S01]  /*43f0*/  ENDCOLLECTIVE ;  /* 0x000000000000791b */ /* 0x003fe20003800000 */
.L_x_15775:
        /* <DEDUP_REMOVED lines=89> */
.L_x_15776:
[----:B------:R-:W-:Y:S01]  /*4990*/  HFMA2.MMA R196, -RZ, RZ, 0, 1.1920928955078125e-07 ;  /* 0x00000002ffc47435 */ /* 0x000fe200000001ff */
[----:B------:R-:W-:-:S05]  /*49a0*/  MOV R179, R193 ;  /* 0x000000c100b37202 */ /* 0x000fca0000000f00 */
[----:B------:R-:W-:-:S05]  /*49b0*/  FADD.FTZ R179, R0, R179 ;  /* 0x000000b300b37221 */ /* 0x000fca0000010000 */
[----:B------:R-:W-:-:S07]  /*49c0*/  MOV R195, R179 ;  /* 0x000000b300c37202 */ /* 0x000fce0000000f00 */
[----:B------:R-:W-:Y:S05]  /*49d0*/  WARPSYNC.COLLECTIVE R194, `(.L_x_15777) ;  /* 0x00000000c2087348 */ /* 0x000fea0003c00000 */
[----:B------:R0:W1:Y:S02]  /*49e0*/  SHFL.BFLY P6, R193, R195, R196, R197 ;  /* 0x0c0000c4c3c17389 */ /* 0x00006400000c00c5 */
[----:B01----:R-:W-:Y:S01]  /*49f0*/  ENDCOLLECTIVE ;  /* 0x000000000000791b */ /* 0x003fe20003800000 */
.L_x_15777:
[----:B------:R-:W-:Y:S01]  /*4a00*/  HFMA2.MMA R196, -RZ, RZ, 0, 2.384185791015625e-07 ;  /* 0x00000004ffc47435 */ /* 0x000fe200000001ff */
[----:B------:R-:W-:-:S05]  /*4a10*/  MOV R178, R193 ;  /* 0x000000c100b27202 */ /* 0x000fca0000000f00 */
[----:B------:R-:W-:-:S05]  /*4a20*/  FADD.FTZ R178, R179, R178 ;  /* 0x000000b2b3b27221 */ /* 0x000fca0000010000 */
[----:B------:R-:W-:-:S07]  /*4a30*/  MOV R195, R178 ;  /* 0x000000b200c37202 */ /* 0x000fce0000000f00 */
[----:B------:R-:W-:Y:S05]  /*4a40*/  WARPSYNC.COLLECTIVE R194, `(.L_x_15778) ;  /* 0x00000000c2087348 */ /* 0x000fea0003c00000 */
[----:B------:R0:W1:Y:S02]  /*4a50*/  SHFL.BFLY P6, R193, R195, R196, R197 ;  /* 0x0c0000c4c3c17389 */ /* 0x00006400000c00c5 */
[----:B01----:R-:W-:Y:S01]  /*4a60*/  ENDCOLLECTIVE ;  /* 0x000000000000791b */ /* 0x003fe20003800000 */
.L_x_15778:
[----:B------:R-:W-:Y:S01]  /*4a70*/  HFMA2.MMA R196, -RZ, RZ, 0, 4.76837158203125e-07 ;  /* 0x00000008ffc47435 */ /* 0x000fe200000001ff */
[----:B------:R-:W-:-:S05]  /*4a80*/  MOV R185, R193 ;  /* 0x000000c100b97202 */ /* 0x000fca0000000f00 */
[----:B------:R-:W-:-:S05]  /*4a90*/  FADD.FTZ R185, R178, R185 ;  /* 0x000000b9b2b97221 */ /* 0x000fca0000010000 */
[----:B------:R-:W-:-:S07]  /*4aa0*/  MOV R195, R185 ;  /* 0x000000b900c37202 */ /* 0x000fce0000000f00 */
[----:B------:R-:W-:Y:S05]  /*4ab0*/  WARPSYNC.COLLECTIVE R194, `(.L_x_15779) ;  /* 0x00000000c2087348 */ /* 0x000fea0003c00000 */
[----:B------:R0:W1:Y:S02]  /*4ac0*/  SHFL.BFLY P6, R193, R195, R196, R197 ;  /* 0x0c0000c4c3c17389 */ /* 0x00006400000c00c5 */
[----:B01----:R-:W-:Y:S01]  /*4ad0*/  ENDCOLLECTIVE ;  /* 0x000000000000791b */ /* 0x003fe20003800000 */
.L_x_15779:
[----:B------:R-:W-:Y:S01]  /*4ae0*/  HFMA2.MMA R196, -RZ, RZ, 0, 9.5367431640625e-07 ;  /* 0x00000010ffc47435 */ /* 0x000fe200000001ff */
[----:B------:R-:W-:-:S05]  /*4af0*/  MOV R184, R193 ;  /* 0x000000c100b87202 */ /* 0x000fca0000000f00 */
[----:B------:R-:W-:-:S05]  /*4b00*/  FADD.FTZ R192, R185, R184 ;  /* 0x000000b8b9c07221 */ /* 0x000fca0000010000 */
[----:B------:R-:W-:-:S07]  /*4b10*/  MOV R195, R192 ;  /* 0x000000c000c37202 */ /* 0x000fce0000000f00 */
[----:B------:R-:W-:Y:S05]  /*4b20*/  WARPSYNC.COLLECTIVE R194, `(.L_x_15780) ;  /* 0x00000000c2087348 */ /* 0x000fea0003c00000 */
[----:B------:R0:W1:Y:S02]  /*4b30*/  SHFL.BFLY P6, R193, R195, R196, R197 ;  /* 0x0c0000c4c3c17389 */ /* 0x00006400000c00c5 */
[----:B01----:R-:W-:Y:S01]  /*4b40*/  ENDCOLLECTIVE ;  /* 0x000000000000791b */ /* 0x003fe20003800000 */
.L_x_15780:
[----:B------:R-:W-:Y:S05]  /*4b50*/  BRA `(.L_x_15781) ;  /* 0xffffffe8004c7947 */ /* 0x000fea000383ffff */
.L_x_15782:
        /* <DEDUP_REMOVED lines=10> */
.L_x_37436:


//--------------------- .text._ZN10layer_norm13ln_fwd_kernelINS_13Kernel_traitsIf13__nv_bfloat16fS2_fjLj1280ELj1ELj4ELj1ELj16ENS_18Kernel_traits_baseILj1280EfS2_fS2_fjLj128EEEEELb0ELb1ELb1ELb1EEEvNS_9FwdParamsE --------------------------
	.section	.text._ZN10layer_norm13ln_fwd_kernelINS_13Kernel_traitsIf13__nv_bfloat16fS2_fjLj1280ELj1ELj4ELj1ELj16ENS_18Kernel_traits_baseILj1280EfS2_fS2_fjLj128EEEEELb0ELb1ELb1ELb1EEEvNS_9FwdParamsE,"ax",@progbits
	.align	128
        .global         _ZN10layer_norm13ln_fwd_kernelINS_13Kernel_traitsIf13__nv_bfloat16fS2_fjLj1280ELj1ELj4ELj1ELj16ENS_18Kernel_traits_baseILj1280EfS2_fS2_fjLj128EEEEELb0ELb1ELb1ELb1EEEvNS_9FwdParamsE
        .type           _ZN10layer_norm13ln_fwd_kernelINS_13Kernel_traitsIf13__nv_bfloat16fS2_fjLj1280ELj1ELj4ELj1ELj16ENS_18Kernel_traits_baseILj1280EfS2_fS2_fjLj128EEEEELb0ELb1ELb1ELb1EEEvNS_9FwdParamsE,@function
        .size           _ZN10layer_norm13ln_fwd_kernelINS_13Kernel_traitsIf13__nv_bfloat16fS2_fjLj1280ELj1ELj4ELj1ELj16ENS_18Kernel_traits_baseILj1280EfS2_fS2_fjLj128EEEEELb0ELb1ELb1ELb1EEEvNS_9FwdParamsE,(.L_x_37437 - _ZN10layer_norm13ln_fwd_kernelINS_13Kernel_traitsIf13__nv_bfloat16fS2_fjLj1280ELj1ELj4ELj1ELj16ENS_18Kernel_traits_baseILj1280EfS2_fS2_fjLj128EEEEELb0ELb1ELb1ELb1EEEvNS_9FwdParamsE)
        .other          _ZN10layer_norm13ln_fwd_kernelINS_13Kernel_traitsIf13__nv_bfloat16fS2_fjLj1280ELj1ELj4ELj1ELj16ENS_18Kernel_traits_baseILj1280EfS2_fS2_fjLj128EEEEELb0ELb1ELb1ELb1EEEvNS_9FwdParamsE,@"STO_CUDA_ENTRY STV_DEFAULT"
_ZN10layer_norm13ln_fwd_kernelINS_13Kernel_traitsIf13__nv_bfloat16fS2_fjLj1280ELj1ELj4ELj1ELj16ENS_18Kernel_traits_baseILj1280EfS2_fS2_fjLj128EEEEELb0ELb1ELb1ELb1EEEvNS_9FwdParamsE:
.text._ZN10layer_norm13ln_fwd_kernelINS_13Kernel_traitsIf13__nv_bfloat16fS2_fjLj1280ELj1ELj4ELj1ELj16ENS_18Kernel_traits_baseILj1280EfS2_fS2_fjLj128EEEEELb0ELb1ELb1ELb1EEEvNS_9FwdParamsE:
        /* <DEDUP_REMOVED lines=40> */
[----:B------:R-:W-:-:S02]  /*0280*/  IADD3.X R125, RZ, UR7, RZ, P1, !PT ;  /* 0x00000007ff7d7c10 */ /* 0x000fc40008ffe4ff */
[----:B------:R-:W-:Y:S01]  /*0290*/  ISETP.GE.AND P1, PT, R3, UR6, PT ;  /* 0x0000000603007c0c */ /* 0x000fe2000bf26270 */
        /* <DEDUP_REMOVED lines=34> */
[----:B------:R-:W-:-:S12]  /*04c0*/  ULDC UR6, c[0x0][0x29c] ;  /* 0x0000a70000067ab9 */ /* 0x000fd80000000800 */
.L_x_15866:
[----:B------:R-:W1:Y:S08]  /*04d0*/  LDC.64 R178, c[0x0][0x230] ;  /* 0x00008c00ffb27b82 */ /* 0x000e700000000a00 */
[----:B------:R-:W2:Y:S08]  /*04e0*/  LDC.64 R136, c[0x0][0x280] ;  /* 0x0000a000ff887b82 */ /* 0x000eb00000000a00 */
[----:B------:R-:W3:Y:S01]  /*04f0*/  LDC R168, c[0x0][0x218] ;  /* 0x00008600ffa87b82 */ /* 0x000ee20000000800 */
[----:B-1----:R-:W-:-:S07]  /*0500*/  ISETP.NE.U32.AND P0, PT, R178, RZ, PT ;  /* 0x000000ffb200720c */ /* 0x002fce0003f05070 */
[----:B------:R-:W1:Y:S01]  /*0510*/  LDC.64 R170, c[0x0][0x238] ;  /* 0x00008e00ffaa7b82 */ /* 0x000e620000000a00 */
[----:B------:R-:W-:Y:S01]  /*0520*/  ISETP.NE.AND.EX P0, PT, R179, RZ, PT, P0 ;  /* 0x000000ffb300720c */ /* 0x000fe20003f05300 */
[----:B--2---:R-:W-:-:S06]  /*0530*/  IMAD.WIDE R136, R3, 0x4, R136 ;  /* 0x0000000403887825 */ /* 0x004fcc00078e0288 */
[----:B------:R-:W2:Y:S01]  /*0540*/  LDG.E R136, desc[UR4][R136.64] ;  /* 0x0000000488887981 */ /* 0x000ea2000c1e1900 */
[----:B---3--:R-:W-:-:S05]  /*0550*/  IMAD R0, R3, R168, RZ ;  /* 0x000000a803007224 */ /* 0x008fca00078e02ff */
[----:B------:R-:W3:Y:S01]  /*0560*/  @P0 LDC.64 R140, c[0x0][0x230] ;  /* 0x00008c00ff8c0b82 */ /* 0x000ee20000000a00 */
[----:B------:R-:W-:-:S04]  /*0570*/  SHF.R.S32.HI R139, RZ, 0x1f, R0 ;  /* 0x0000001fff8b7819 */ /* 0x000fc80000011400 */
[----:B------:R-:W-:-:S03]  /*0580*/  LEA.HI R139, R139, R0, RZ, 0x3 ;  /* 0x000000008b8b7211 */ /* 0x000fc600078f18ff */
[----:B------:R-:W4:Y:S01]  /*0590*/  @P0 LDC.64 R146, c[0x0][0x230] ;  /* 0x00008c00ff920b82 */ /* 0x000f220000000a00 */
[----:B------:R-:W-:-:S07]  /*05a0*/  LEA.HI.SX32 R163, R139, R2, 0x1d ;  /* 0x000000028ba37211 */ /* 0x000fce00078feaff */
[----:B------:R-:W1:Y:S01]  /*05b0*/  LDC.64 R138, c[0x0][0x288] ;  /* 0x0000a200ff8a7b82 */ /* 0x000e620000000a00 */
[----:B---3--:R-:W-:-:S05]  /*05c0*/  @P0 IMAD.WIDE.U32 R140, R163, 0x20, R140 ;  /* 0x00000020a38c0825 */ /* 0x008fca00078e008c */
[----:B0-----:R-:W3:Y:S04]  /*05d0*/  @P0 LDG.E.128 R124, desc[UR4][R140.64] ;  /* 0x000000048c7c0981 */ /* 0x001ee8000c1e1d00 */
[----:B------:R-:W3:Y:S01]  /*05e0*/  @P0 LDG.E.128 R128, desc[UR4][R140.64+0x10] ;  /* 0x000010048c800981 */ /* 0x000ee2000c1e1d00 */
[----:B-1----:R-:W-:-:S05]  /*05f0*/  IMAD.WIDE R138, R3, 0x4, R138 ;  /* 0x00000004038a7825 */ /* 0x002fca00078e028a */
[----:B-----5:R3:W5:Y:S01]  /*0600*/  LDG.E R169, desc[UR4][R138.64] ;  /* 0x000000048aa97981 */ /* 0x020762000c1e1900 */
[C---:B------:R-:W-:Y:S01]  /*0610*/  IADD3 R153, R163.reuse, 0x20, RZ ;  /* 0x00000020a3997810 */ /* 0x040fe20007ffe0ff */
[----:B------:R-:W-:Y:S01]  /*0620*/  BSSY B0, `(.L_x_15783) ;  /* 0x000002b000007945 */ /* 0x000fe20003800000 */
[----:B------:R-:W-:-:S04]  /*0630*/  IMAD.WIDE.U32 R144, R163, 0x20, R170 ;  /* 0x00000020a3907825 */ /* 0x000fc800078e00aa */
[----:B----4-:R-:W-:Y:S01]  /*0640*/  @P0 IMAD.WIDE.U32 R146, R153, 0x20, R146 ;  /* 0x0000002099920825 */ /* 0x010fe200078e0092 */
[C---:B--2---:R-:W-:Y:S02]  /*0650*/  ISETP.GE.AND P5, PT, R136.reuse, 0x1, PT ;  /* 0x000000018800780c */ /* 0x044fe40003fa6270 */
        /* <DEDUP_REMOVED lines=10> */
[----:B------:R-:W-:Y:S01]  /*0700*/  @P5 LEA.HI R137, R0, R137, RZ, 0x3 ;  /* 0x0000008900895211 */ /* 0x000fe200078f18ff */
[----:B------:R-:W-:Y:S01]  /*0710*/  HFMA2.MMA R0, -RZ, RZ, 0, 0 ;  /* 0x00000000ff007435 */ /* 0x000fe200000001ff */
[----:B------:R-:W-:Y:S02]  /*0720*/  @!P6 ISETP.NE.AND.EX P2, PT, R179, RZ, PT, P2 ;  /* 0x000000ffb300e20c */ /* 0x000fe40003f45320 */
[----:B---3--:R-:W-:-:S03]  /*0730*/  @!P6 FSEL R138, R126, RZ, P3 ;  /* 0x000000ff7e8ae208 */ /* 0x008fc60001800000 */
[----:B------:R-:W-:Y:S02]  /*0740*/  @P5 LEA.HI.SX32 R0, R137, R2, 0x1d ;  /* 0x0000000289005211 */ /* 0x000fe400078feaff */
[----:B------:R-:W-:Y:S02]  /*0750*/  @!P6 FSEL R137, R125, RZ, P1 ;  /* 0x000000ff7d89e208 */ /* 0x000fe40000800000 */
[----:B------:R-:W-:Y:S01]  /*0760*/  @!P6 ISETP.NE.U32.AND P1, PT, R178, RZ, PT ;  /* 0x000000ffb200e20c */ /* 0x000fe20003f25070 */
[----:B0-----:R-:W-:Y:S01]  /*0770*/  @P5 IMAD.WIDE.U32 R142, R0, 0x10, R142 ;  /* 0x00000010008e5825 */ /* 0x001fe200078e008e */
[----:B------:R-:W-:Y:S02]  /*0780*/  @!P6 ISETP.NE.U32.AND P3, PT, R178, RZ, PT ;  /* 0x000000ffb200e20c */ /* 0x000fe40003f65070 */
[C---:B------:R-:W-:Y:S02]  /*0790*/  @!P6 ISETP.NE.AND.EX P1, PT, R179.reuse, RZ, PT, P1 ;  /* 0x000000ffb300e20c */ /* 0x040fe40003f25310 */
[----:B------:R-:W-:Y:S01]  /*07a0*/  @!P6 ISETP.NE.AND.EX P3, PT, R179, RZ, PT, P3 ;  /* 0x000000ffb300e20c */ /* 0x000fe20003f65330 */
[----:B------:R0:W5:Y:S01]  /*07b0*/  @P5 LDG.E.128 R132, desc[UR4][R142.64] ;  /* 0x000000048e845981 */ /* 0x000162000c1e1d00 */
[----:B------:R-:W-:-:S02]  /*07c0*/  @!P6 FSEL R139, R127, RZ, P2 ;  /* 0x000000ff7f8be208 */ /* 0x000fc40001000000 */
[----:B------:R-:W-:Y:S02]  /*07d0*/  @!P6 FSEL R140, R128, RZ, P1 ;  /* 0x000000ff808ce208 */ /* 0x000fe40000800000 */
[----:B------:R-:W-:Y:S02]  /*07e0*/  @!P6 FSEL R141, R129, RZ, P3 ;  /* 0x000000ff818de208 */ /* 0x000fe40001800000 */
[C---:B------:R-:W-:Y:S02]  /*07f0*/  @!P6 ISETP.NE.U32.AND P2, PT, R178.reuse, RZ, PT ;  /* 0x000000ffb200e20c */ /* 0x040fe40003f45070 */
[C---:B------:R-:W-:Y:S02]  /*0800*/  @!P6 ISETP.NE.U32.AND P1, PT, R178.reuse, RZ, PT ;  /* 0x000000ffb200e20c */ /* 0x040fe40003f25070 */
[----:B------:R-:W-:Y:S02]  /*0810*/  @!P6 ISETP.NE.U32.AND P3, PT, R178, RZ, PT ;  /* 0x000000ffb200e20c */ /* 0x000fe40003f65070 */
[----:B------:R-:W-:-:S02]  /*0820*/  @!P6 ISETP.NE.AND.EX P2, PT, R179, RZ, PT, P2 ;  /* 0x000000ffb300e20c */ /* 0x000fc40003f45320 */
[C---:B------:R-:W-:Y:S02]  /*0830*/  @!P6 ISETP.NE.AND.EX P1, PT, R179.reuse, RZ, PT, P1 ;  /* 0x000000ffb300e20c */ /* 0x040fe40003f25310 */
[----:B------:R-:W-:Y:S02]  /*0840*/  @!P6 ISETP.NE.AND.EX P3, PT, R179, RZ, PT, P3 ;  /* 0x000000ffb300e20c */ /* 0x000fe40003f65330 */
[----:B0-----:R-:W-:Y:S02]  /*0850*/  @!P6 FSEL R142, R130, RZ, P1 ;  /* 0x000000ff828ee208 */ /* 0x001fe40000800000 */
[----:B------:R-:W-:Y:S02]  /*0860*/  @!P6 FSEL R143, R131, RZ, P3 ;  /* 0x000000ff838fe208 */ /* 0x000fe40001800000 */
[----:B------:R-:W-:Y:S01]  /*0870*/  @!P6 FSEL R136, R124, RZ, P2 ;  /* 0x000000ff7c88e208 */ /* 0x000fe20001000000 */
[----:B------:R-:W-:Y:S06]  /*0880*/  @!P6 BRA `(.L_x_15784) ;  /* 0x000000000010e947 */ /* 0x000fec0003800000 */
[----:B-----5:R-:W-:-:S05]  /*0890*/  SHF.L.U32 R136, R132, 0x10, RZ ;  /* 0x0000001084887819 */ /* 0x020fca00000006ff */
[----:B------:R-:W-:-:S04]  /*08a0*/  FMUL.FTZ R149, R136, UR6 ;  /* 0x0000000688957c20 */ /* 0x000fc80008410000 */
[----:B------:R-:W-:-:S04]  /*08b0*/  FMUL.FTZ R136, R84, R149 ;  /* 0x0000009554887220 */ /* 0x000fc80000410000 */
[----:B------:R-:W-:-:S07]  /*08c0*/  @P0 FADD.FTZ R136, R124, R136 ;  /* 0x000000887c880221 */ /* 0x000fce0000010000 */
.L_x_15784:
[----:B------:R-:W-:Y:S05]  /*08d0*/  BSYNC B0 ;  /* 0x0000000000007941 */ /* 0x000fea0003800000 */
.L_x_15783:
[----:B------:R-:W-:Y:S04]  /*08e0*/  BSSY B0, `(.L_x_15785) ;  /* 0x0000007000007945 */ /* 0x000fe80003800000 */
[----:B------:R-:W-:Y:S05]  /*08f0*/  @!P6 BRA `(.L_x_15786) ;  /* 0x000000000014e947 */ /* 0x000fea0003800000 */
[----:B-----5:R-:W-:-:S04]  /*0900*/  PRMT R137, R132, 0x7632, R137 ;  /* 0x0000763284897816 */ /* 0x020fc80000000089 */
[----:B------:R-:W-:-:S05]  /*0910*/  SHF.L.U32 R137, R137, 0x10, RZ ;  /* 0x0000001089897819 */ /* 0x000fca00000006ff */
[----:B------:R-:W-:-:S04]  /*0920*/  FMUL.FTZ R148, R137, UR6 ;  /* 0x0000000689947c20 */ /* 0x000fc80008410000 */
[----:B------:R-:W-:-:S04]  /*0930*/  FMUL.FTZ R137, R85, R148 ;  /* 0x0000009455897220 */ /* 0x000fc80000410000 */
[----:B------:R-:W-:-:S07]  /*0940*/  @P0 FADD.FTZ R137, R125, R137 ;  /* 0x000000897d890221 */ /* 0x000fce0000010000 */
.L_x_15786:
[----:B------:R-:W-:Y:S05]  /*0950*/  BSYNC B0 ;  /* 0x0000000000007941 */ /* 0x000fea0003800000 */
.L_x_15785:
[----:B------:R-:W-:Y:S04]  /*0960*/  BSSY B0, `(.L_x_15787) ;  /* 0x0000006000007945 */ /* 0x000fe80003800000 */
[----:B------:R-:W-:Y:S05]  /*0970*/  @!P6 BRA `(.L_x_15788) ;  /* 0x000000000010e947 */ /* 0x000fea0003800000 */
[----:B-----5:R-:W-:-:S05]  /*0980*/  SHF.L.U32 R138, R133, 0x10, RZ ;  /* 0x00000010858a7819 */ /* 0x020fca00000006ff */
[----:B------:R-:W-:-:S04]  /*0990*/  FMUL.FTZ R149, R138, UR6 ;  /* 0x000000068a957c20 */ /* 0x000fc80008410000 */
[----:B------:R-:W-:-:S04]  /*09a0*/  FMUL.FTZ R138, R86, R149 ;  /* 0x00000095568a7220 */ /* 0x000fc80000410000 */
[----:B------:R-:W-:-:S07]  /*09b0*/  @P0 FADD.FTZ R138, R126, R138 ;  /* 0x0000008a7e8a0221 */ /* 0x000fce0000010000 */
.L_x_15788:
[----:B------:R-:W-:Y:S05]  /*09c0*/  BSYNC B0 ;  /* 0x0000000000007941 */ /* 0x000fea0003800000 */
.L_x_15787:
[----:B------:R-:W-:Y:S04]  /*09d0*/  BSSY B0, `(.L_x_15789) ;  /* 0x0000007000007945 */ /* 0x000fe80003800000 */
[----:B------:R-:W-:Y:S05]  /*09e0*/  @!P6 BRA `(.L_x_15790) ;  /* 0x000000000014e947 */ /* 0x000fea0003800000 */
[----:B-----5:R-:W-:-:S04]  /*09f0*/  PRMT R139, R133, 0x7632, R139 ;  /* 0x00007632858b7816 */ /* 0x020fc8000000008b */
[----:B------:R-:W-:-:S05]  /*0a00*/  SHF.L.U32 R139, R139, 0x10, RZ ;  /* 0x000000108b8b7819 */ /* 0x000fca00000006ff */
[----:B------:R-:W-:-:S04]  /*0a10*/  FMUL.FTZ R148, R139, UR6 ;  /* 0x000000068b947c20 */ /* 0x000fc80008410000 */
[----:B------:R-:W-:-:S04]  /*0a20*/  FMUL.FTZ R139, R87, R148 ;  /* 0x00000094578b7220 */ /* 0x000fc80000410000 */
[----:B------:R-:W-:-:S07]  /*0a30*/  @P0 FADD.FTZ R139, R127, R139 ;  /* 0x0000008b7f8b0221 */ /* 0x000fce0000010000 */
.L_x_15790:
[----:B------:R-:W-:Y:S05]  /*0a40*/  BSYNC B0 ;  /* 0x0000000000007941 */ /* 0x000fea0003800000 */
.L_x_15789:
[----:B------:R-:W-:Y:S04]  /*0a50*/  BSSY B0, `(.L_x_15791) ;  /* 0x0000006000007945 */ /* 0x000fe80003800000 */
[----:B------:R-:W-:Y:S05]  /*0a60*/  @!P6 BRA `(.L_x_15792) ;  /* 0x000000000010e947 */ /* 0x000fea0003800000 */
[----:B-----5:R-:W-:-:S05]  /*0a70*/  SHF.L.U32 R140, R134, 0x10, RZ ;  /* 0x00000010868c7819 */ /* 0x020fca00000006ff */
[----:B------:R-:W-:-:S04]  /*0a80*/  FMUL.FTZ R149, R140, UR6 ;  /* 0x000000068c957c20 */ /* 0x000fc80008410000 */
[----:B------:R-:W-:-:S04]  /*0a90*/  FMUL.FTZ R140, R88, R149 ;  /* 0x00000095588c7220 */ /* 0x000fc80000410000 */
[----:B------:R-:W-:-:S07]  /*0aa0*/  @P0 FADD.FTZ R140, R128, R140 ;  /* 0x0000008c808c0221 */ /* 0x000fce0000010000 */
.L_x_15792:
[----:B------:R-:W-:Y:S05]  /*0ab0*/  BSYNC B0 ;  /* 0x0000000000007941 */ /* 0x000fea0003800000 */
.L_x_15791:
[----:B------:R-:W-:Y:S04]  /*0ac0*/  BSSY B0, `(.L_x_15793) ;  /* 0x0000007000007945 */ /* 0x000fe80003800000 */
[----:B------:R-:W-:Y:S05]  /*0ad0*/  @!P6 BRA `(.L_x_15794) ;  /* 0x000000000014e947 */ /* 0x000fea0003800000 */
[----:B-----5:R-:W-:-:S04]  /*0ae0*/  PRMT R141, R134, 0x7632, R141 ;  /* 0x00007632868d7816 */ /* 0x020fc8000000008d */
[----:B------:R-:W-:-:S05]  /*0af0*/  SHF.L.U32 R141, R141, 0x10, RZ ;  /* 0x000000108d8d7819 */ /* 0x000fca00000006ff */
[----:B------:R-:W-:-:S04]  /*0b00*/  FMUL.FTZ R148, R141, UR6 ;  /* 0x000000068d947c20 */ /* 0x000fc80008410000 */
[----:B------:R-:W-:-:S04]  /*0b10*/  FMUL.FTZ R141, R89, R148 ;  /* 0x00000094598d7220 */ /* 0x000fc80000410000 */
[----:B------:R-:W-:-:S07]  /*0b20*/  @P0 FADD.FTZ R141, R129, R141 ;  /* 0x0000008d818d0221 */ /* 0x000fce0000010000 */
.L_x_15794:
[----:B------:R-:W-:Y:S05]  /*0b30*/  BSYNC B0 ;  /* 0x0000000000007941 */ /* 0x000fea0003800000 */
.L_x_15793:
[----:B------:R-:W-:Y:S04]  /*0b40*/  BSSY B0, `(.L_x_15795) ;  /* 0x0000006000007945 */ /* 0x000fe80003800000 */
[----:B------:R-:W-:Y:S05]  /*0b50*/  @!P6 BRA `(.L_x_15796) ;  /* 0x000000000010e947 */ /* 0x000fea0003800000 */
[----:B-----5:R-:W-:-:S05]  /*0b60*/  SHF.L.U32 R142, R135, 0x10, RZ ;  /* 0x00000010878e7819 */ /* 0x020fca00000006ff */
[----:B------:R-:W-:-:S04]  /*0b70*/  FMUL.FTZ R149, R142, UR6 ;  /* 0x000000068e957c20 */ /* 0x000fc80008410000 */
[----:B------:R-:W-:-:S04]  /*0b80*/  FMUL.FTZ R142, R90, R149 ;  /* 0x000000955a8e7220 */ /* 0x000fc80000410000 */
[----:B------:R-:W-:-:S07]  /*0b90*/  @P0 FADD.FTZ R142, R130, R142 ;  /* 0x0000008e828e0221 */ /* 0x000fce0000010000 */
.L_x_15796:
[----:B------:R-:W-:Y:S05]  /*0ba0*/  BSYNC B0 ;  /* 0x0000000000007941 */ /* 0x000fea0003800000 */
.L_x_15795:
[----:B------:R-:W-:Y:S04]  /*0bb0*/  BSSY B0, `(.L_x_15797) ;  /* 0x0000007000007945 */ /* 0x000fe80003800000 */
[----:B------:R-:W-:Y:S05]  /*0bc0*/  @!P6 BRA `(.L_x_15798) ;  /* 0x000000000014e947 */ /* 0x000fea0003800000 */
[----:B-----5:R-:W-:-:S04]  /*0bd0*/  PRMT R143, R135, 0x7632, R143 ;  /* 0x00007632878f7816 */ /* 0x020fc8000000008f */
[----:B------:R-:W-:-:S05]  /*0be0*/  SHF.L.U32 R143, R143, 0x10, RZ ;  /* 0x000000108f8f7819 */ /* 0x000fca00000006ff */
[----:B------:R-:W-:-:S04]  /*0bf0*/  FMUL.FTZ R148, R143, UR6 ;  /* 0x000000068f947c20 */ /* 0x000fc80008410000 */
[----:B------:R-:W-:-:S04]  /*0c00*/  FMUL.FTZ R143, R91, R148 ;  /* 0x000000945b8f7220 */ /* 0x000fc80000410000 */
[----:B------:R-:W-:-:S07]  /*0c10*/  @P0 FADD.FTZ R143, R131, R143 ;  /* 0x0000008f838f0221 */ /* 0x000fce0000010000 */
.L_x_15798:
[----:B------:R-:W-:Y:S05]  /*0c20*/  BSYNC B0 ;  /* 0x0000000000007941 */ /* 0x000fea0003800000 */
.L_x_15797:
[----:B------:R-:W-:Y:S01]  /*0c30*/  STG.E.128 desc[UR4][R144.64], R136 ;  /* 0x0000008890007986 */ /* 0x000fe2000c101d04 */
[----:B------:R-:W0:Y:S03]  /*0c40*/  @P5 LDC.64 R150, c[0x0][0x220] ;  /* 0x00008800ff965b82 */ /* 0x000e260000000a00 */
[----:B------:R1:W-:Y:S04]  /*0c50*/  STG.E.128 desc[UR4][R144.64+0x10], R140 ;  /* 0x0000108c90007986 */ /* 0x0003e8000c101d04 */
[----:B------:R-:W1:Y:S01]  /*0c60*/  @P0 LDG.E.128 R124, desc[UR4][R146.64] ;  /* 0x00000004927c0981 */ /* 0x000e62000c1e1d00 */
[C---:B------:R-:W-:Y:S01]  /*0c70*/  @!P6 ISETP.NE.U32.AND P2, PT, R178.reuse, RZ, PT ;  /* 0x000000ffb200e20c */ /* 0x040fe20003f45070 */
[----:B------:R-:W2:Y:S02]  /*0c80*/  @P0 LDC.64 R154, c[0x0][0x230] ;  /* 0x00008c00ff9a0b82 */ /* 0x000ea40000000a00 */
[----:B------:R3:W4:Y:S01]  /*0c90*/  @P0 LDG.E.128 R128, desc[UR4][R146.64+0x10] ;  /* 0x0000100492800981 */ /* 0x000722000c1e1d00 */
        /* <DEDUP_REMOVED lines=13> */
[----:B---3--:R-:W-:-:S02]  /*0d70*/  @!P6 FSEL R146, R126, RZ, P3 ;  /* 0x000000ff7e92e208 */ /* 0x008fc40001800000 */
[C---:B------:R-:W-:Y:S02]  /*0d80*/  @!P6 ISETP.NE.U32.AND P2, PT, R178.reuse, RZ, PT ;  /* 0x000000ffb200e20c */ /* 0x040fe40003f45070 */
[----:B------:R-:W-:Y:S02]  /*0d90*/  @!P6 ISETP.NE.U32.AND P3, PT, R178, RZ, PT ;  /* 0x000000ffb200e20c */ /* 0x000fe40003f65070 */
[C---:B------:R-:W-:Y:S02]  /*0da0*/  @!P6 ISETP.NE.AND.EX P2, PT, R179.reuse, RZ, PT, P2 ;  /* 0x000000ffb300e20c */ /* 0x040fe40003f45320 */
[----:B------:R-:W-:Y:S02]  /*0db0*/  @!P6 ISETP.NE.AND.EX P3, PT, R179, RZ, PT, P3 ;  /* 0x000000ffb300e20c */ /* 0x000fe40003f65330 */
        /* <DEDUP_REMOVED lines=17> */
.L_x_15800:
[----:B------:R-:W-:Y:S05]  /*0ed0*/  BSYNC B0 ;  /* 0x0000000000007941 */ /* 0x000fea0003800000 */
.L_x_15799:
[----:B------:R-:W-:Y:S04]  /*0ee0*/  BSSY B0, `(.L_x_15801) ;  /* 0x0000007000007945 */ /* 0x000fe80003800000 */
[----:B------:R-:W-:Y:S05]  /*0ef0*/  @!P6 BRA `(.L_x_15802) ;  /* 0x000000000014e947 */ /* 0x000fea0003800000 */
[----:B-----5:R-:W-:-:S04]  /*0f00*/  PRMT R145, R132, 0x7632, R145 ;  /* 0x0000763284917816 */ /* 0x020fc80000000091 */
[----:B------:R-:W-:-:S05]  /*0f10*/  SHF.L.U32 R145, R145, 0x10, RZ ;  /* 0x0000001091917819 */ /* 0x000fca00000006ff */
[----:B------:R-:W-:-:S04]  /*0f20*/  FMUL.FTZ R156, R145, UR6 ;  /* 0x00000006919c7c20 */ /* 0x000fc80008410000 */
[----:B------:R-:W-:-:S04]  /*0f30*/  FMUL.FTZ R145, R93, R156 ;  /* 0x0000009c5d917220 */ /* 0x000fc80000410000 */
[----:B------:R-:W-:-:S07]  /*0f40*/  @P0 FADD.FTZ R145, R125, R145 ;  /* 0x000000917d910221 */ /* 0x000fce0000010000 */
.L_x_15802:
[----:B------:R-:W-:Y:S05]  /*0f50*/  BSYNC B0 ;  /* 0x0000000000007941 */ /* 0x000fea0003800000 */
.L_x_15801:
[----:B------:R-:W-:Y:S04]  /*0f60*/  BSSY B0, `(.L_x_15803) ;  /* 0x0000006000007945 */ /* 0x000fe80003800000 */
[----:B------:R-:W-:Y:S05]  /*0f70*/  @!P6 BRA `(.L_x_15804) ;  /* 0x000000000010e947 */ /* 0x000fea0003800000 */
[----:B-----5:R-:W-:-:S05]  /*0f80*/  SHF.L.U32 R146, R133, 0x10, RZ ;  /* 0x0000001085927819 */ /* 0x020fca00000006ff */
[----:B------:R-:W-:-:S04]  /*0f90*/  FMUL.FTZ R157, R146, UR6 ;  /* 0x00000006929d7c20 */ /* 0x000fc80008410000 */
[----:B------:R-:W-:-:S04]  /*0fa0*/  FMUL.FTZ R146, R94, R157 ;  /* 0x0000009d5e927220 */ /* 0x000fc80000410000 */
[----:B------:R-:W-:-:S07]  /*0fb0*/  @P0 FADD.FTZ R146, R126, R146 ;  /* 0x000000927e920221 */ /* 0x000fce0000010000 */
.L_x_15804:
[----:B------:R-:W-:Y:S05]  /*0fc0*/  BSYNC B0 ;  /* 0x0000000000007941 */ /* 0x000fea0003800000 */
.L_x_15803:
[----:B------:R-:W-:Y:S04]  /*0fd0*/  BSSY B0, `(.L_x_15805) ;  /* 0x0000007000007945 */ /* 0x000fe80003800000 */
[----:B------:R-:W-:Y:S05]  /*0fe0*/  @!P6 BRA `(.L_x_15806) ;  /* 0x000000000014e947 */ /* 0x000fea0003800000 */
[----:B-----5:R-:W-:-:S04]  /*0ff0*/  PRMT R147, R133, 0x7632, R147 ;  /* 0x0000763285937816 */ /* 0x020fc80000000093 */
[----:B------:R-:W-:-:S05]  /*1000*/  SHF.L.U32 R147, R147, 0x10, RZ ;  /* 0x0000001093937819 */ /* 0x000fca00000006ff */
[----:B------:R-:W-:-:S04]  /*1010*/  FMUL.FTZ R156, R147, UR6 ;  /* 0x00000006939c7c20 */ /* 0x000fc80008410000 */
[----:B------:R-:W-:-:S04]  /*1020*/  FMUL.FTZ R147, R95, R156 ;  /* 0x0000009c5f937220 */ /* 0x000fc80000410000 */
[----:B------:R-:W-:-:S07]  /*1030*/  @P0 FADD.FTZ R147, R127, R147 ;  /* 0x000000937f930221 */ /* 0x000fce0000010000 */
.L_x_15806:
[----:B------:R-:W-:Y:S05]  /*1040*/  BSYNC B0 ;  /* 0x0000000000007941 */ /* 0x000fea0003800000 */
.L_x_15805:
[----:B------:R-:W-:Y:S04]  /*1050*/  BSSY B0, `(.L_x_15807) ;  /* 0x0000006000007945 */ /* 0x000fe80003800000 */
[----:B------:R-:W-:Y:S05]  /*1060*/  @!P6 BRA `(.L_x_15808) ;  /* 0x000000000010e947 */ /* 0x000fea0003800000 */
[----:B-----5:R-:W-:-:S05]  /*1070*/  SHF.L.U32 R148, R134, 0x10, RZ ;  /* 0x0000001086947819 */ /* 0x020fca00000006ff */
[----:B------:R-:W-:-:S04]  /*1080*/  FMUL.FTZ R157, R148, UR6 ;  /* 0x00000006949d7c20 */ /* 0x000fc80008410000 */
[----:B------:R-:W-:-:S04]  /*1090*/  FMUL.FTZ R148, R96, R157 ;  /* 0x0000009d60947220 */ /* 0x000fc80000410000 */
[----:B------:R-:W-:-:S07]  /*10a0*/  @P0 FADD.FTZ R148, R128, R148 ;  /* 0x0000009480940221 */ /* 0x000fce0000010000 */
.L_x_15808:
[----:B------:R-:W-:Y:S05]  /*10b0*/  BSYNC B0 ;  /* 0x0000000000007941 */ /* 0x000fea0003800000 */
.L_x_15807:
[----:B------:R-:W-:Y:S04]  /*10c0*/  BSSY B0, `(.L_x_15809) ;  /* 0x0000007000007945 */ /* 0x000fe80003800000 */
[----:B------:R-:W-:Y:S05]  /*10d0*/  @!P6 BRA `(.L_x_15810) ;  /* 0x000000000014e947 */ /* 0x000fea0003800000 */
[----:B-----5:R-:W-:-:S04]  /*10e0*/  PRMT R149, R134, 0x7632, R149 ;  /* 0x0000763286957816 */ /* 0x020fc80000000095 */
[----:B------:R-:W-:-:S05]  /*10f0*/  SHF.L.U32 R149, R149, 0x10, RZ ;  /* 0x0000001095957819 */ /* 0x000fca00000006ff */
[----:B------:R-:W-:-:S04]  /*1100*/  FMUL.FTZ R156, R149, UR6 ;  /* 0x00000006959c7c20 */ /* 0x000fc80008410000 */
[----:B------:R-:W-:-:S04]  /*1110*/  FMUL.FTZ R149, R97, R156 ;  /* 0x0000009c61957220 */ /* 0x000fc80000410000 */
[----:B------:R-:W-:-:S07]  /*1120*/  @P0 FADD.FTZ R149, R129, R149 ;  /* 0x0000009581950221 */ /* 0x000fce0000010000 */
.L_x_15810:
[----:B------:R-:W-:Y:S05]  /*1130*/  BSYNC B0 ;  /* 0x0000000000007941 */ /* 0x000fea0003800000 */
.L_x_15809:
[----:B------:R-:W-:Y:S04]  /*1140*/  BSSY B0, `(.L_x_15811) ;  /* 0x0000006000007945 */ /* 0x000fe80003800000 */
[----:B------:R-:W-:Y:S05]  /*1150*/  @!P6 BRA `(.L_x_15812) ;  /* 0x000000000010e947 */ /* 0x000fea0003800000 */
[----:B-----5:R-:W-:-:S05]  /*1160*/  SHF.L.U32 R150, R135, 0x10, RZ ;  /* 0x0000001087967819 */ /* 0x020fca00000006ff */
[----:B------:R-:W-:-:S04]  /*1170*/  FMUL.FTZ R157, R150, UR6 ;  /* 0x00000006969d7c20 */ /* 0x000fc80008410000 */
[----:B------:R-:W-:-:S04]  /*1180*/  FMUL.FTZ R150, R98, R157 ;  /* 0x0000009d62967220 */ /* 0x000fc80000410000 */
[----:B------:R-:W-:-:S07]  /*1190*/  @P0 FADD.FTZ R150, R130, R150 ;  /* 0x0000009682960221 */ /* 0x000fce0000010000 */
.L_x_15812:
[----:B------:R-:W-:Y:S05]  /*11a0*/  BSYNC B0 ;  /* 0x0000000000007941 */ /* 0x000fea0003800000 */
.L_x_15811:
[----:B------:R-:W-:Y:S04]  /*11b0*/  BSSY B0, `(.L_x_15813) ;  /* 0x0000007000007945 */ /* 0x000fe80003800000 */
[----:B------:R-:W-:Y:S05]  /*11c0*/  @!P6 BRA `(.L_x_15814) ;  /* 0x000000000014e947 */ /* 0x000fea0003800000 */
[----:B-----5:R-:W-:-:S04]  /*11d0*/  PRMT R151, R135, 0x7632, R151 ;  /* 0x0000763287977816 */ /* 0x020fc80000000097 */
[----:B------:R-:W-:-:S05]  /*11e0*/  SHF.L.U32 R151, R151, 0x10, RZ ;  /* 0x0000001097977819 */ /* 0x000fca00000006ff */
[----:B------:R-:W-:-:S04]  /*11f0*/  FMUL.FTZ R156, R151, UR6 ;  /* 0x00000006979c7c20 */ /* 0x000fc80008410000 */
[----:B------:R-:W-:-:S04]  /*1200*/  FMUL.FTZ R151, R99, R156 ;  /* 0x0000009c63977220 */ /* 0x000fc80000410000 */
[----:B------:R-:W-:-:S07]  /*1210*/  @P0 FADD.FTZ R151, R131, R151 ;  /* 0x0000009783970221 */ /* 0x000fce0000010000 */
.L_x_15814:
[----:B------:R-:W-:Y:S05]  /*1220*/  BSYNC B0 ;  /* 0x0000000000007941 */ /* 0x000fea0003800000 */
.L_x_15813:
        /* <DEDUP_REMOVED lines=42> */
.L_x_15816:
[----:B------:R-:W-:Y:S05]  /*14d0*/  BSYNC B0 ;  /* 0x0000000000007941 */ /* 0x000fea0003800000 */
.L_x_15815:
[----:B------:R-:W-:Y:S04]  /*14e0*/  BSSY B0, `(.L_x_15817) ;  /* 0x0000007000007945 */ /* 0x000fe80003800000 */
[----:B------:R-:W-:Y:S05]  /*14f0*/  @!P6 BRA `(.L_x_15818) ;  /* 0x000000000014e947 */ /* 0x000fea0003800000 */
[----:B-----5:R-:W-:-:S04]  /*1500*/  PRMT R153, R132, 0x7632, R153 ;  /* 0x0000763284997816 */ /* 0x020fc80000000099 */
[----:B------:R-:W-:-:S05]  /*1510*/  SHF.L.U32 R153, R153, 0x10, RZ ;  /* 0x0000001099997819 */ /* 0x000fca00000006ff */
[----:B------:R-:W-:-:S04]  /*1520*/  FMUL.FTZ R162, R153, UR6 ;  /* 0x0000000699a27c20 */ /* 0x000fc80008410000 */
[----:B------:R-:W-:-:S04]  /*1530*/  FMUL.FTZ R153, R101, R162 ;  /* 0x000000a265997220 */ /* 0x000fc80000410000 */
[----:B------:R-:W-:-:S07]  /*1540*/  @P0 FADD.FTZ R153, R125, R153 ;  /* 0x000000997d990221 */ /* 0x000fce0000010000 */
.L_x_15818:
[----:B------:R-:W-:Y:S05]  /*1550*/  BSYNC B0 ;  /* 0x0000000000007941 */ /* 0x000fea0003800000 */
.L_x_15817:
[----:B------:R-:W-:Y:S04]  /*1560*/  BSSY B0, `(.L_x_15819) ;  /* 0x0000006000007945 */ /* 0x000fe80003800000 */
[----:B------:R-:W-:Y:S05]  /*1570*/  @!P6 BRA `(.L_x_15820) ;  /* 0x000000000010e947 */ /* 0x000fea0003800000 */
[----:B-----5:R-:W-:-:S05]  /*1580*/  SHF.L.U32 R154, R133, 0x10, RZ ;  /* 0x00000010859a7819 */ /* 0x020fca00000006ff */
[----:B------:R-:W-:-:S04]  /*1590*/  FMUL.FTZ R167, R154, UR6 ;  /* 0x000000069aa77c20 */ /* 0x000fc80008410000 */
[----:B------:R-:W-:-:S04]  /*15a0*/  FMUL.FTZ R154, R102, R167 ;  /* 0x000000a7669a7220 */ /* 0x000fc80000410000 */
[----:B------:R-:W-:-:S07]  /*15b0*/  @P0 FADD.FTZ R154, R126, R154 ;  /* 0x0000009a7e9a0221 */ /* 0x000fce0000010000 */
.L_x_15820:
[----:B------:R-:W-:Y:S05]  /*15c0*/  BSYNC B0 ;  /* 0x0000000000007941 */ /* 0x000fea0003800000 */
.L_x_15819:
[----:B------:R-:W-:Y:S04]  /*15d0*/  BSSY B0, `(.L_x_15821) ;  /* 0x0000007000007945 */ /* 0x000fe80003800000 */
[----:B------:R-:W-:Y:S05]  /*15e0*/  @!P6 BRA `(.L_x_15822) ;  /* 0x000000000014e947 */ /* 0x000fea0003800000 */
[----:B-----5:R-:W-:-:S04]  /*15f0*/  PRMT R155, R133, 0x7632, R155 ;  /* 0x00007632859b7816 */ /* 0x020fc8000000009b */
[----:B------:R-:W-:-:S05]  /*1600*/  SHF.L.U32 R155, R155, 0x10, RZ ;  /* 0x000000109b9b7819 */ /* 0x000fca00000006ff */
[----:B------:R-:W-:-:S04]  /*1610*/  FMUL.FTZ R162, R155, UR6 ;  /* 0x000000069ba27c20 */ /* 0x000fc80008410000 */
[----:B------:R-:W-:-:S04]  /*1620*/  FMUL.FTZ R155, R103, R162 ;  /* 0x000000a2679b7220 */ /* 0x000fc80000410000 */
[----:B------:R-:W-:-:S07]  /*1630*/  @P0 FADD.FTZ R155, R127, R155 ;  /* 0x0000009b7f9b0221 */ /* 0x000fce0000010000 */
.L_x_15822:
[----:B------:R-:W-:Y:S05]  /*1640*/  BSYNC B0 ;  /* 0x0000000000007941 */ /* 0x000fea0003800000 */
.L_x_15821:
[----:B------:R-:W-:Y:S04]  /*1650*/  BSSY B0, `(.L_x_15823) ;  /* 0x0000006000007945 */ /* 0x000fe80003800000 */
[----:B------:R-:W-:Y:S05]  /*1660*/  @!P6 BRA `(.L_x_15824) ;  /* 0x000000000010e947 */ /* 0x000fea0003800000 */
[----:B-----5:R-:W-:-:S05]  /*1670*/  SHF.L.U32 R156, R134, 0x10, RZ ;  /* 0x00000010869c7819 */ /* 0x020fca00000006ff */
[----:B------:R-:W-:-:S04]  /*1680*/  FMUL.FTZ R167, R156, UR6 ;  /* 0x000000069ca77c20 */ /* 0x000fc80008410000 */
[----:B------:R-:W-:-:S04]  /*1690*/  FMUL.FTZ R156, R104, R167 ;  /* 0x000000a7689c7220 */ /* 0x000fc80000410000 */
[----:B------:R-:W-:-:S07]  /*16a0*/  @P0 FADD.FTZ R156, R128, R156 ;  /* 0x0000009c809c0221 */ /* 0x000fce0000010000 */
.L_x_15824:
[----:B------:R-:W-:Y:S05]  /*16b0*/  BSYNC B0 ;  /* 0x0000000000007941 */ /* 0x000fea0003800000 */
.L_x_15823:
[----:B------:R-:W-:Y:S04]  /*16c0*/  BSSY B0, `(.L_x_15825) ;  /* 0x0000007000007945 */ /* 0x000fe80003800000 */
[----:B------:R-:W-:Y:S05]  /*16d0*/  @!P6 BRA `(.L_x_15826) ;  /* 0x000000000014e947 */ /* 0x000fea0003800000 */
[----:B-----5:R-:W-:-:S04]  /*16e0*/  PRMT R157, R134, 0x7632, R157 ;  /* 0x00007632869d7816 */ /* 0x020fc8000000009d */
[----:B------:R-:W-:-:S05]  /*16f0*/  SHF.L.U32 R157, R157, 0x10, RZ ;  /* 0x000000109d9d7819 */ /* 0x000fca00000006ff */
[----:B------:R-:W-:-:S04]  /*1700*/  FMUL.FTZ R162, R157, UR6 ;  /* 0x000000069da27c20 */ /* 0x000fc80008410000 */
[----:B------:R-:W-:-:S04]  /*1710*/  FMUL.FTZ R157, R105, R162 ;  /* 0x000000a2699d7220 */ /* 0x000fc80000410000 */
[----:B------:R-:W-:-:S07]  /*1720*/  @P0 FADD.FTZ R157, R129, R157 ;  /* 0x0000009d819d0221 */ /* 0x000fce0000010000 */
.L_x_15826:
[----:B------:R-:W-:Y:S05]  /*1730*/  BSYNC B0 ;  /* 0x0000000000007941 */ /* 0x000fea0003800000 */
.L_x_15825:
[----:B------:R-:W-:Y:S04]  /*1740*/  BSSY B0, `(.L_x_15827) ;  /* 0x0000006000007945 */ /* 0x000fe80003800000 */
[----:B------:R-:W-:Y:S05]  /*1750*/  @!P6 BRA `(.L_x_15828) ;  /* 0x000000000010e947 */ /* 0x000fea0003800000 */
[----:B-----5:R-:W-:-:S05]  /*1760*/  SHF.L.U32 R158, R135, 0x10, RZ ;  /* 0x00000010879e7819 */ /* 0x020fca00000006ff */
[----:B------:R-:W-:-:S04]  /*1770*/  FMUL.FTZ R167, R158, UR6 ;  /* 0x000000069ea77c20 */ /* 0x000fc80008410000 */
[----:B------:R-:W-:-:S04]  /*1780*/  FMUL.FTZ R158, R106, R167 ;  /* 0x000000a76a9e7220 */ /* 0x000fc80000410000 */
[----:B------:R-:W-:-:S07]  /*1790*/  @P0 FADD.FTZ R158, R130, R158 ;  /* 0x0000009e829e0221 */ /* 0x000fce0000010000 */
.L_x_15828:
[----:B------:R-:W-:Y:S05]  /*17a0*/  BSYNC B0 ;  /* 0x0000000000007941 */ /* 0x000fea0003800000 */
.L_x_15827:
[----:B------:R-:W-:Y:S04]  /*17b0*/  BSSY B0, `(.L_x_15829) ;  /* 0x0000007000007945 */ /* 0x000fe80003800000 */
[----:B------:R-:W-:Y:S05]  /*17c0*/  @!P6 BRA `(.L_x_15830) ;  /* 0x000000000014e947 */ /* 0x000fea0003800000 */
[----:B-----5:R-:W-:-:S04]  /*17d0*/  PRMT R159, R135, 0x7632, R159 ;  /* 0x00007632879f7816 */ /* 0x020fc8000000009f */
[----:B------:R-:W-:-:S05]  /*17e0*/  SHF.L.U32 R159, R159, 0x10, RZ ;  /* 0x000000109f9f7819 */ /* 0x000fca00000006ff */
[----:B------:R-:W-:-:S04]  /*17f0*/  FMUL.FTZ R162, R159, UR6 ;  /* 0x000000069fa27c20 */ /* 0x000fc80008410000 */
[----:B------:R-:W-:-:S04]  /*1800*/  FMUL.FTZ R159, R107, R162 ;  /* 0x000000a26b9f7220 */ /* 0x000fc80000410000 */
[----:B------:R-:W-:-:S07]  /*1810*/  @P0 FADD.FTZ R159, R131, R159 ;  /* 0x0000009f839f0221 */ /* 0x000fce0000010000 */
.L_x_15830:
[----:B------:R-:W-:Y:S05]  /*1820*/  BSYNC B0 ;  /* 0x0000000000007941 */ /* 0x000fea0003800000 */
.L_x_15829:
[----:B------:R-:W-:Y:S01]  /*1830*/  STG.E.128 desc[UR4][R160.64], R152 ;  /* 0x00000098a0007986 */ /* 0x000fe2000c101d04 */
[----:B------:R-:W0:Y:S03]  /*1840*/  @P5 LDC.64 R172, c[0x0][0x220] ;  /* 0x00008800ffac5b82 */ /* 0x000e260000000a00 */
[----:B------:R1:W-:Y:S04]  /*1850*/  STG.E.128 desc[UR4][R160.64+0x10], R156 ;  /* 0x0000109ca0007986 */ /* 0x0003e8000c101d04 */
[----:B------:R-:W2:Y:S01]  /*1860*/  @P0 LDG.E.128 R124, desc[UR4][R164.64] ;  /* 0x00000004a47c0981 */ /* 0x000ea2000c1e1d00 */
[C---:B------:R-:W-:Y:S01]  /*1870*/  @!P6 ISETP.NE.U32.AND P2, PT, R178.reuse, RZ, PT ;  /* 0x000000ffb200e20c */ /* 0x040fe20003f45070 */
[----:B------:R-:W3:Y:S02]  /*1880*/  @P0 LDC.64 R176, c[0x0][0x230] ;  /* 0x00008c00ffb00b82 */ /* 0x000ee40000000a00 */
[----:B------:R-:W1:Y:S01]  /*1890*/  @P0 LDG.E.128 R128, desc[UR4][R164.64+0x10] ;  /* 0x00001004a4800981 */ /* 0x000e62000c1e1d00 */
        /* <DEDUP_REMOVED lines=8> */
[----:B------:R-:W-:Y:S03]  /*1920*/  BSSY B0, `(.L_x_15831) ;  /* 0x000001b000007945 */ /* 0x000fe60003800000 */
[----:B-----5:R0:W5:Y:S01]  /*1930*/  @P5 LDG.E.128 R132, desc[UR4][R172.64] ;  /* 0x00000004ac845981 */ /* 0x020162000c1e1d00 */
        /* <DEDUP_REMOVED lines=25> */
.L_x_15832:
[----:B------:R-:W-:Y:S05]  /*1ad0*/  BSYNC B0 ;  /* 0x0000000000007941 */ /* 0x000fea0003800000 */
.L_x_15831:
[----:B------:R-:W-:Y:S04]  /*1ae0*/  BSSY B0, `(.L_x_15833) ;  /* 0x0000007000007945 */ /* 0x000fe80003800000 */
[----:B------:R-:W-:Y:S05]  /*1af0*/  @!P6 BRA `(.L_x_15834) ;  /* 0x000000000014e947 */ /* 0x000fea0003800000 */
[----:B-----5:R-:W-:-:S04]  /*1b00*/  PRMT R165, R132, 0x7632, R165 ;  /* 0x0000763284a57816 */ /* 0x020fc800000000a5 */
[----:B------:R-:W-:-:S05]  /*1b10*/  SHF.L.U32 R165, R165, 0x10, RZ ;  /* 0x00000010a5a57819 */ /* 0x000fca00000006ff */
[----:B------:R-:W-:-:S04]  /*1b20*/  FMUL.FTZ R174, R165, UR6 ;  /* 0x00000006a5ae7c20 */ /* 0x000fc80008410000 */
[----:B------:R-:W-:-:S04]  /*1b30*/  FMUL.FTZ R165, R109, R174 ;  /* 0x000000ae6da57220 */ /* 0x000fc80000410000 */
[----:B------:R-:W-:-:S07]  /*1b40*/  @P0 FADD.FTZ R165, R125, R165 ;  /* 0x000000a57da50221 */ /* 0x000fce0000010000 */
.L_x_15834:
[----:B------:R-:W-:Y:S05]  /*1b50*/  BSYNC B0 ;  /* 0x0000000000007941 */ /* 0x000fea0003800000 */
.L_x_15833:
[----:B------:R-:W-:Y:S04]  /*1b60*/  BSSY B0, `(.L_x_15835) ;  /* 0x0000006000007945 */ /* 0x000fe80003800000 */
[----:B------:R-:W-:Y:S05]  /*1b70*/  @!P6 BRA `(.L_x_15836) ;  /* 0x000000000010e947 */ /* 0x000fea0003800000 */
[----:B-----5:R-:W-:-:S05]  /*1b80*/  SHF.L.U32 R166, R133, 0x10, RZ ;  /* 0x0000001085a67819 */ /* 0x020fca00000006ff */
[----:B------:R-:W-:-:S04]  /*1b90*/  FMUL.FTZ R175, R166, UR6 ;  /* 0x00000006a6af7c20 */ /* 0x000fc80008410000 */
[----:B------:R-:W-:-:S04]  /*1ba0*/  FMUL.FTZ R166, R110, R175 ;  /* 0x000000af6ea67220 */ /* 0x000fc80000410000 */
[----:B------:R-:W-:-:S07]  /*1bb0*/  @P0 FADD.FTZ R166, R126, R166 ;  /* 0x000000a67ea60221 */ /* 0x000fce0000010000 */
.L_x_15836:
[----:B------:R-:W-:Y:S05]  /*1bc0*/  BSYNC B0 ;  /* 0x0000000000007941 */ /* 0x000fea0003800000 */
.L_x_15835:
[----:B------:R-:W-:Y:S04]  /*1bd0*/  BSSY B0, `(.L_x_15837) ;  /* 0x0000007000007945 */ /* 0x000fe80003800000 */
[----:B------:R-:W-:Y:S05]  /*1be0*/  @!P6 BRA `(.L_x_15838) ;  /* 0x000000000014e947 */ /* 0x000fea0003800000 */
[----:B-----5:R-:W-:-:S04]  /*1bf0*/  PRMT R167, R133, 0x7632, R167 ;  /* 0x0000763285a77816 */ /* 0x020fc800000000a7 */
[----:B------:R-:W-:-:S05]  /*1c00*/  SHF.L.U32 R167, R167, 0x10, RZ ;  /* 0x00000010a7a77819 */ /* 0x000fca00000006ff */
[----:B------:R-:W-:-:S04]  /*1c10*/  FMUL.FTZ R174, R167, UR6 ;  /* 0x00000006a7ae7c20 */ /* 0x000fc80008410000 */
[----:B------:R-:W-:-:S04]  /*1c20*/  FMUL.FTZ R167, R111, R174 ;  /* 0x000000ae6fa77220 */ /* 0x000fc80000410000 */
[----:B------:R-:W-:-:S07]  /*1c30*/  @P0 FADD.FTZ R167, R127, R167 ;  /* 0x000000a77fa70221 */ /* 0x000fce0000010000 */
.L_x_15838:
[----:B------:R-:W-:Y:S05]  /*1c40*/  BSYNC B0 ;  /* 0x0000000000007941 */ /* 0x000fea0003800000 */
.L_x_15837:
[----:B------:R-:W-:Y:S04]  /*1c50*/  BSSY B0, `(.L_x_15839) ;  /* 0x0000006000007945 */ /* 0x000fe80003800000 */
[----:B------:R-:W-:Y:S05]  /*1c60*/  @!P6 BRA `(.L_x_15840) ;  /* 0x000000000010e947 */ /* 0x000fea0003800000 */
[----:B-----5:R-:W-:-:S05]  /*1c70*/  SHF.L.U32 R160, R134, 0x10, RZ ;  /* 0x0000001086a07819 */ /* 0x020fca00000006ff */
[----:B------:R-:W-:-:S04]  /*1c80*/  FMUL.FTZ R175, R160, UR6 ;  /* 0x00000006a0af7c20 */ /* 0x000fc80008410000 */
[----:B------:R-:W-:-:S04]  /*1c90*/  FMUL.FTZ R160, R112, R175 ;  /* 0x000000af70a07220 */ /* 0x000fc80000410000 */
[----:B------:R-:W-:-:S07]  /*1ca0*/  @P0 FADD.FTZ R160, R128, R160 ;  /* 0x000000a080a00221 */ /* 0x000fce0000010000 */
.L_x_15840:
[----:B------:R-:W-:Y:S05]  /*1cb0*/  BSYNC B0 ;  /* 0x0000000000007941 */ /* 0x000fea0003800000 */
.L_x_15839:
[----:B------:R-:W-:Y:S04]  /*1cc0*/  BSSY B0, `(.L_x_15841) ;  /* 0x0000007000007945 */ /* 0x000fe80003800000 */
[----:B------:R-:W-:Y:S05]  /*1cd0*/  @!P6 BRA `(.L_x_15842) ;  /* 0x000000000014e947 */ /* 0x000fea0003800000 */
[----:B-----5:R-:W-:-:S04]  /*1ce0*/  PRMT R161, R134, 0x7632, R161 ;  /* 0x0000763286a17816 */ /* 0x020fc800000000a1 */
[----:B------:R-:W-:-:S05]  /*1cf0*/  SHF.L.U32 R161, R161, 0x10, RZ ;  /* 0x00000010a1a17819 */ /* 0x000fca00000006ff */
[----:B------:R-:W-:-:S04]  /*1d00*/  FMUL.FTZ R174, R161, UR6 ;  /* 0x00000006a1ae7c20 */ /* 0x000fc80008410000 */
[----:B------:R-:W-:-:S04]  /*1d10*/  FMUL.FTZ R161, R113, R174 ;  /* 0x000000ae71a17220 */ /* 0x000fc80000410000 */
[----:B------:R-:W-:-:S07]  /*1d20*/  @P0 FADD.FTZ R161, R129, R161 ;  /* 0x000000a181a10221 */ /* 0x000fce0000010000 */
.L_x_15842:
[----:B------:R-:W-:Y:S05]  /*1d30*/  BSYNC B0 ;  /* 0x0000000000007941 */ /* 0x000fea0003800000 */
.L_x_15841:
[----:B------:R-:W-:Y:S04]  /*1d40*/  BSSY B0, `(.L_x_15843) ;  /* 0x0000006000007945 */ /* 0x000fe80003800000 */
[----:B------:R-:W-:Y:S05]  /*1d50*/  @!P6 BRA `(.L_x_15844) ;  /* 0x000000000010e947 */ /* 0x000fea0003800000 */
[----:B-----5:R-:W-:-:S05]  /*1d60*/  SHF.L.U32 R162, R135, 0x10, RZ ;  /* 0x0000001087a27819 */ /* 0x020fca00000006ff */
[----:B------:R-:W-:-:S04]  /*1d70*/  FMUL.FTZ R175, R162, UR6 ;  /* 0x00000006a2af7c20 */ /* 0x000fc80008410000 */
[----:B------:R-:W-:-:S04]  /*1d80*/  FMUL.FTZ R162, R114, R175 ;  /* 0x000000af72a27220 */ /* 0x000fc80000410000 */
[----:B------:R-:W-:-:S07]  /*1d90*/  @P0 FADD.FTZ R162, R130, R162 ;  /* 0x000000a282a20221 */ /* 0x000fce0000010000 */
.L_x_15844:
[----:B------:R-:W-:Y:S05]  /*1da0*/  BSYNC B0 ;  /* 0x0000000000007941 */ /* 0x000fea0003800000 */
.L_x_15843:
[----:B------:R-:W-:Y:S04]  /*1db0*/  BSSY B0, `(.L_x_15845) ;  /* 0x0000007000007945 */ /* 0x000fe80003800000 */
[----:B------:R-:W-:Y:S05]  /*1dc0*/  @!P6 BRA `(.L_x_15846) ;  /* 0x000000000014e947 */ /* 0x000fea0003800000 */
[----:B-----5:R-:W-:-:S04]  /*1dd0*/  PRMT R163, R135, 0x7632, R163 ;  /* 0x0000763287a37816 */ /* 0x020fc800000000a3 */
[----:B------:R-:W-:-:S05]  /*1de0*/  SHF.L.U32 R163, R163, 0x10, RZ ;  /* 0x00000010a3a37819 */ /* 0x000fca00000006ff */
[----:B------:R-:W-:-:S04]  /*1df0*/  FMUL.FTZ R174, R163, UR6 ;  /* 0x00000006a3ae7c20 */ /* 0x000fc80008410000 */
[----:B------:R-:W-:-:S04]  /*1e00*/  FMUL.FTZ R163, R115, R174 ;  /* 0x000000ae73a37220 */ /* 0x000fc80000410000 */
[----:B------:R-:W-:-:S07]  /*1e10*/  @P0 FADD.FTZ R163, R131, R163 ;  /* 0x000000a383a30221 */ /* 0x000fce0000010000 */
.L_x_15846:
[----:B------:R-:W-:Y:S05]  /*1e20*/  BSYNC B0 ;  /* 0x0000000000007941 */ /* 0x000fea0003800000 */
.L_x_15845:
        /* <DEDUP_REMOVED lines=38> */
.L_x_15848:
[----:B------:R-:W-:Y:S05]  /*2090*/  BSYNC B0 ;  /* 0x0000000000007941 */ /* 0x000fea0003800000 */
.L_x_15847:
[----:B------:R-:W-:Y:S04]  /*20a0*/  BSSY B0, `(.L_x_15849) ;  /* 0x0000007000007945 */ /* 0x000fe80003800000 */
[----:B------:R-:W-:Y:S05]  /*20b0*/  @!P6 BRA `(.L_x_15850) ;  /* 0x000000000014e947 */ /* 0x000fea0003800000 */
[----:B-----5:R-:W-:-:S04]  /*20c0*/  PRMT R0, R132, 0x7632, R0 ;  /* 0x0000763284007816 */ /* 0x020fc80000000000 */
[----:B------:R-:W-:-:S05]  /*20d0*/  SHF.L.U32 R0, R0, 0x10, RZ ;  /* 0x0000001000007819 */ /* 0x000fca00000006ff */
[----:B------:R-:W-:-:S04]  /*20e0*/  FMUL.FTZ R0, R0, UR6 ;  /* 0x0000000600007c20 */ /* 0x000fc80008410000 */
[----:B------:R-:W-:-:S04]  /*20f0*/  FMUL.FTZ R173, R117, R0 ;  /* 0x0000000075ad7220 */ /* 0x000fc80000410000 */
[----:B------:R-:W-:-:S07]  /*2100*/  @P0 FADD.FTZ R173, R125, R173 ;  /* 0x000000ad7dad0221 */ /* 0x000fce0000010000 */
.L_x_15850:
[----:B------:R-:W-:Y:S05]  /*2110*/  BSYNC B0 ;  /* 0x0000000000007941 */ /* 0x000fea0003800000 */
.L_x_15849:
[----:B------:R-:W-:Y:S04]  /*2120*/  BSSY B0, `(.L_x_15851) ;  /* 0x0000006000007945 */ /* 0x000fe80003800000 */
[----:B------:R-:W-:Y:S05]  /*2130*/  @!P6 BRA `(.L_x_15852) ;  /* 0x000000000010e947 */ /* 0x000fea0003800000 */
[----:B-----5:R-:W-:-:S05]  /*2140*/  SHF.L.U32 R0, R133, 0x10, RZ ;  /* 0x0000001085007819 */ /* 0x020fca00000006ff */
[----:B------:R-:W-:-:S04]  /*2150*/  FMUL.FTZ R183, R0, UR6 ;  /* 0x0000000600b77c20 */ /* 0x000fc80008410000 */
[----:B------:R-:W-:-:S04]  /*2160*/  FMUL.FTZ R174, R118, R183 ;  /* 0x000000b776ae7220 */ /* 0x000fc80000410000 */
[----:B------:R-:W-:-:S07]  /*2170*/  @P0 FADD.FTZ R174, R126, R174 ;  /* 0x000000ae7eae0221 */ /* 0x000fce0000010000 */
.L_x_15852:
[----:B------:R-:W-:Y:S05]  /*2180*/  BSYNC B0 ;  /* 0x0000000000007941 */ /* 0x000fea0003800000 */
.L_x_15851:
[----:B------:R-:W-:Y:S04]  /*2190*/  BSSY B0, `(.L_x_15853) ;  /* 0x0000007000007945 */ /* 0x000fe80003800000 */
[----:B------:R-:W-:Y:S05]  /*21a0*/  @!P6 BRA `(.L_x_15854) ;  /* 0x000000000014e947 */ /* 0x000fea0003800000 */
[----:B-----5:R-:W-:-:S04]  /*21b0*/  PRMT R0, R133, 0x7632, R0 ;  /* 0x0000763285007816 */ /* 0x020fc80000000000 */
[----:B------:R-:W-:-:S05]  /*21c0*/  SHF.L.U32 R0, R0, 0x10, RZ ;  /* 0x0000001000007819 */ /* 0x000fca00000006ff */
[----:B------:R-:W-:-:S04]  /*21d0*/  FMUL.FTZ R0, R0, UR6 ;  /* 0x0000000600007c20 */ /* 0x000fc80008410000 */
[----:B------:R-:W-:-:S04]  /*21e0*/  FMUL.FTZ R175, R119, R0 ;  /* 0x0000000077af7220 */ /* 0x000fc80000410000 */
[----:B------:R-:W-:-:S07]  /*21f0*/  @P0 FADD.FTZ R175, R127, R175 ;  /* 0x000000af7faf0221 */ /* 0x000fce0000010000 */
.L_x_15854:
[----:B------:R-:W-:Y:S05]  /*2200*/  BSYNC B0 ;  /* 0x0000000000007941 */ /* 0x000fea0003800000 */
.L_x_15853:
[----:B------:R-:W-:Y:S04]  /*2210*/  BSSY B0, `(.L_x_15855) ;  /* 0x0000006000007945 */ /* 0x000fe80003800000 */
[----:B------:R-:W-:Y:S05]  /*2220*/  @!P6 BRA `(.L_x_15856) ;  /* 0x000000000010e947 */ /* 0x000fea0003800000 */
[----:B-----5:R-:W-:-:S05]  /*2230*/  SHF.L.U32 R0, R134, 0x10, RZ ;  /* 0x0000001086007819 */ /* 0x020fca00000006ff */
[----:B------:R-:W-:-:S04]  /*2240*/  FMUL.FTZ R183, R0, UR6 ;  /* 0x0000000600b77c20 */ /* 0x000fc80008410000 */
[----:B------:R-:W-:-:S04]  /*2250*/  FMUL.FTZ R176, R120, R183 ;  /* 0x000000b778b07220 */ /* 0x000fc80000410000 */
[----:B------:R-:W-:-:S07]  /*2260*/  @P0 FADD.FTZ R176, R128, R176 ;  /* 0x000000b080b00221 */ /* 0x000fce0000010000 */
.L_x_15856:
[----:B------:R-:W-:Y:S05]  /*2270*/  BSYNC B0 ;  /* 0x0000000000007941 */ /* 0x000fea0003800000 */
.L_x_15855:
[----:B------:R-:W-:Y:S04]  /*2280*/  BSSY B0, `(.L_x_15857) ;  /* 0x0000007000007945 */ /* 0x000fe80003800000 */
[----:B------:R-:W-:Y:S05]  /*2290*/  @!P6 BRA `(.L_x_15858) ;  /* 0x000000000014e947 */ /* 0x000fea0003800000 */
[----:B-----5:R-:W-:-:S04]  /*22a0*/  PRMT R0, R134, 0x7632, R0 ;  /* 0x0000763286007816 */ /* 0x020fc80000000000 */
[----:B------:R-:W-:-:S05]  /*22b0*/  SHF.L.U32 R0, R0, 0x10, RZ ;  /* 0x0000001000007819 */ /* 0x000fca00000006ff */
[----:B------:R-:W-:-:S04]  /*22c0*/  FMUL.FTZ R0, R0, UR6 ;  /* 0x0000000600007c20 */ /* 0x000fc80008410000 */
[----:B------:R-:W-:-:S04]  /*22d0*/  FMUL.FTZ R177, R121, R0 ;  /* 0x0000000079b17220 */ /* 0x000fc80000410000 */
[----:B------:R-:W-:-:S07]  /*22e0*/  @P0 FADD.FTZ R177, R129, R177 ;  /* 0x000000b181b10221 */ /* 0x000fce0000010000 */
.L_x_15858:
[----:B------:R-:W-:Y:S05]  /*22f0*/  BSYNC B0 ;  /* 0x0000000000007941 */ /* 0x000fea0003800000 */
.L_x_15857:
[----:B------:R-:W-:Y:S04]  /*2300*/  BSSY B0, `(.L_x_15859) ;  /* 0x0000006000007945 */ /* 0x000fe80003800000 */
[----:B------:R-:W-:Y:S05]  /*2310*/  @!P6 BRA `(.L_x_15860) ;  /* 0x000000000010e947 */ /* 0x000fea0003800000 */
[----:B-----5:R-:W-:-:S05]  /*2320*/  SHF.L.U32 R0, R135, 0x10, RZ ;  /* 0x0000001087007819 */ /* 0x020fca00000006ff */
[----:B------:R-:W-:-:S04]  /*2330*/  FMUL.FTZ R183, R0, UR6 ;  /* 0x0000000600b77c20 */ /* 0x000fc80008410000 */
[----:B------:R-:W-:-:S04]  /*2340*/  FMUL.FTZ R178, R122, R183 ;  /* 0x000000b77ab27220 */ /* 0x000fc80000410000 */
[----:B------:R-:W-:-:S07]  /*2350*/  @P0 FADD.FTZ R178, R130, R178 ;  /* 0x000000b282b20221 */ /* 0x000fce0000010000 */
.L_x_15860:
[----:B------:R-:W-:Y:S05]  /*2360*/  BSYNC B0 ;  /* 0x0000000000007941 */ /* 0x000fea0003800000 */
.L_x_15859:
[----:B------:R-:W-:Y:S04]  /*2370*/  BSSY B0, `(.L_x_15861) ;  /* 0x0000007000007945 */ /* 0x000fe80003800000 */
[----:B------:R-:W-:Y:S05]  /*2380*/  @!P6 BRA `(.L_x_15862) ;  /* 0x000000000014e947 */ /* 0x000fea0003800000 */
[----:B-----5:R-:W-:-:S04]  /*2390*/  PRMT R0, R135, 0x7632, R0 ;  /* 0x0000763287007816 */ /* 0x020fc80000000000 */
[----:B------:R-:W-:-:S05]  /*23a0*/  SHF.L.U32 R0, R0, 0x10, RZ ;  /* 0x0000001000007819 */ /* 0x000fca00000006ff */
[----:B------:R-:W-:-:S04]  /*23b0*/  FMUL.FTZ R0, R0, UR6 ;  /* 0x0000000600007c20 */ /* 0x000fc80008410000 */
[----:B------:R-:W-:-:S04]  /*23c0*/  FMUL.FTZ R179, R123, R0 ;  /* 0x000000007bb37220 */ /* 0x000fc80000410000 */
[----:B------:R-:W-:-:S07]  /*23d0*/  @P0 FADD.FTZ R179, R131, R179 ;  /* 0x000000b383b30221 */ /* 0x000fce0000010000 */
.L_x_15862:
[----:B------:R-:W-:Y:S05]  /*23e0*/  BSYNC B0 ;  /* 0x0000000000007941 */ /* 0x000fea0003800000 */
.L_x_15861:
        /* <DEDUP_REMOVED lines=148> */
.L_x_15878:
        /* <DEDUP_REMOVED lines=20> */
[----:B------:R-:W-:Y:S01]  /*2e70*/  FADD.FTZ R199, -R171, R153 ;  /* 0x00000099abc77221 */ /* 0x000fe20000010100 */
[----:B------:R-:W-:Y:S01]  /*2e80*/  IMAD R169, R169, R168, RZ ;  /* 0x000000a8a9a97224 */ /* 0x000fe200078e02ff */
[----:B------:R-:W1:Y:S01]  /*2e90*/  LDC.64 R152, c[0x0][0x2b8] ;  /* 0x0000ae00ff987b82 */ /* 0x000e620000000a00 */
        /* <DEDUP_REMOVED lines=13> */
[C---:B------:R-:W-:Y:S01]  /*2f70*/  FMUL.FTZ R162, R0.reuse, R147 ;  /* 0x0000009300a27220 */ /* 0x040fe20000410000 */
[C---:B------:R-:W-:Y:S01]  /*2f80*/  FMUL.FTZ R164, R0.reuse, R149 ;  /* 0x0000009500a47220 */ /* 0x040fe20000410000 */
[C---:B------:R-:W-:Y:S01]  /*2f90*/  FMUL.FTZ R166, R0.reuse, R151 ;  /* 0x0000009700a67220 */ /* 0x040fe20000410000 */
[----:B------:R-:W-:Y:S01]  /*2fa0*/  FADD.FTZ R145, -R171, R145 ;  /* 0x00000091ab917221 */ /* 0x000fe20000010100 */
[C---:B------:R-:W-:Y:S01]  /*2fb0*/  FMUL.FTZ R138, R0.reuse, R137 ;  /* 0x00000089008a7220 */ /* 0x040fe20000410000 */
[----:B------:R-:W-:Y:S01]  /*2fc0*/  IADD3 R147, R169, 0x20, RZ ;  /* 0x00000020a9937810 */ /* 0x000fe20007ffe0ff */
[----:B------:R-:W-:Y:S01]  /*2fd0*/  FADD.FTZ R185, -R171, R140 ;  /* 0x0000008cabb97221 */ /* 0x000fe20000010100 */
[----:B------:R-:W-:Y:S01]  /*2fe0*/  IADD3 R149, R169, 0x40, RZ ;  /* 0x00000040a9957810 */ /* 0x000fe20007ffe0ff */
[----:B------:R-:W-:Y:S01]  /*2ff0*/  FADD.FTZ R141, -R171, R141 ;  /* 0x0000008dab8d7221 */ /* 0x000fe20000010100 */
[----:B------:R-:W-:Y:S01]  /*3000*/  IADD3 R151, R169, 0x60, RZ ;  /* 0x00000060a9977810 */ /* 0x000fe20007ffe0ff */
[----:B------:R-:W-:Y:S01]  /*3010*/  FADD.FTZ R205, -R171, R158 ;  /* 0x0000009eabcd7221 */ /* 0x000fe20000010100 */
[----:B------:R-:W-:Y:S01]  /*3020*/  IADD3 R137, R169, 0x80, RZ ;  /* 0x00000080a9897810 */ /* 0x000fe20007ffe0ff */
[C---:B------:R-:W-:Y:S01]  /*3030*/  FMUL.FTZ R183, R0.reuse, R183 ;  /* 0x000000b700b77220 */ /* 0x040fe20000410000 */
[C---:B------:R-:W-:Y:S01]  /*3040*/  FMUL.FTZ R140, R0.reuse, R139 ;  /* 0x0000008b008c7220 */ /* 0x040fe20000410000 */
[C---:B------:R-:W-:Y:S01]  /*3050*/  FADD.FTZ R189, -R171.reuse, R144 ;  /* 0x00000090abbd7221 */ /* 0x040fe20000010100 */
[C---:B------:R-:W-:Y:S01]  /*3060*/  FADD.FTZ R191, -R171.reuse, R146 ;  /* 0x00000092abbf7221 */ /* 0x040fe20000010100 */
[C---:B------:R-:W-:Y:S01]  /*3070*/  FADD.FTZ R193, -R171.reuse, R148 ;  /* 0x00000094abc17221 */ /* 0x040fe20000010100 */
[C---:B------:R-:W-:Y:S01]  /*3080*/  FADD.FTZ R195, -R171.reuse, R150 ;  /* 0x00000096abc37221 */ /* 0x040fe20000010100 */
[C---:B------:R-:W-:Y:S01]  /*3090*/  FMUL.FTZ R181, R0.reuse, R181 ;  /* 0x000000b500b57220 */ /* 0x040fe20000410000 */
[----:B------:R-:W-:Y:S01]  /*30a0*/  FMUL.FTZ R158, R0, R145 ;  /* 0x00000091009e7220 */ /* 0x000fe20000410000 */
[C---:B------:R-:W-:Y:S01]  /*30b0*/  FADD.FTZ R187, -R171.reuse, R142 ;  /* 0x0000008eabbb7221 */ /* 0x040fe20000010100 */
[C---:B------:R-:W-:Y:S01]  /*30c0*/  FADD.FTZ R143, -R171.reuse, R143 ;  /* 0x0000008fab8f7221 */ /* 0x040fe20000010100 */
[C---:B------:R-:W-:Y:S01]  /*30d0*/  FADD.FTZ R203, -R171.reuse, R156 ;  /* 0x0000009cabcb7221 */ /* 0x040fe20000010100 */
[----:B------:R-:W-:Y:S01]  /*30e0*/  FADD.FTZ R157, -R171, R157 ;  /* 0x0000009dab9d7221 */ /* 0x000fe20000010100 */
[----:B-1----:R-:W-:-:S04]  /*30f0*/  IMAD.WIDE.U32 R144, R169, 0x10, R152 ;  /* 0x00000010a9907825 */ /* 0x002fc800078e0098 */
[----:B------:R-:W-:Y:S01]  /*3100*/  FMUL.FTZ R142, R0, R141 ;  /* 0x0000008d008e7220 */ /* 0x000fe20000410000 */
[----:B------:R-:W-:Y:S01]  /*3110*/  FFMA.FTZ R140, R47, R140, R7 ;  /* 0x0000008c2f8c7223 */ /* 0x000fe20000010007 */
[----:B------:R-:W-:Y:S01]  /*3120*/  FADD.FTZ R161, -R171, R161 ;  /* 0x000000a1aba17221 */ /* 0x000fe20000010100 */
[----:B------:R-:W-:-:S04]  /*3130*/  IMAD.WIDE.U32 R146, R147, 0x10, R152 ;  /* 0x0000001093927825 */ /* 0x000fc800078e0098 */
[----:B------:R-:W-:Y:S01]  /*3140*/  FADD.FTZ R215, -R171, R172 ;  /* 0x000000acabd77221 */ /* 0x000fe20000010100 */
[----:B------:R-:W-:Y:S01]  /*3150*/  FFMA.FTZ R136, R44, R181, R4 ;  /* 0x000000b52c887223 */ /* 0x000fe20000010004 */
[----:B------:R-:W-:Y:S01]  /*3160*/  FFMA.FTZ R141, R45, R138, R5 ;  /* 0x0000008a2d8d7223 */ /* 0x000fe20000010005 */
[----:B------:R-:W-:-:S04]  /*3170*/  IMAD.WIDE.U32 R148, R149, 0x10, R152 ;  /* 0x0000001095947825 */ /* 0x000fc800078e0098 */
[C---:B------:R-:W-:Y:S01]  /*3180*/  FMUL.FTZ R187, R0.reuse, R187 ;  /* 0x000000bb00bb7220 */ /* 0x040fe20000410000 */
[C---:B------:R-:W-:Y:S01]  /*3190*/  FMUL.FTZ R156, R0.reuse, R143 ;  /* 0x0000008f009c7220 */ /* 0x040fe20000410000 */
[----:B------:R-:W-:Y:S01]  /*31a0*/  FMUL.FTZ R189, R0, R189 ;  /* 0x000000bd00bd7220 */ /* 0x000fe20000410000 */
[----:B------:R-:W-:-:S04]  /*31b0*/  IMAD.WIDE.U32 R150, R151, 0x10, R152 ;  /* 0x0000001097967825 */ /* 0x000fc800078e0098 */
[C---:B------:R-:W-:Y:S01]  /*31c0*/  FMUL.FTZ R203, R0.reuse, R203 ;  /* 0x000000cb00cb7220 */ /* 0x040fe20000410000 */
[----:B------:R-:W-:Y:S01]  /*31d0*/  FMUL.FTZ R172, R0, R157 ;  /* 0x0000009d00ac7220 */ /* 0x000fe20000410000 */
[----:B------:R-:W-:Y:S01]  /*31e0*/  FADD.FTZ R155, -R171, R155 ;  /* 0x0000009bab9b7221 */ /* 0x000fe20000010100 */
[----:B------:R-:W-:-:S04]  /*31f0*/  IMAD.WIDE.U32 R152, R137, 0x10, R152 ;  /* 0x0000001089987825 */ /* 0x000fc800078e0098 */
[----:B------:R-:W-:Y:S01]  /*3200*/  FFMA.FTZ R137, R46, R183, R6 ;  /* 0x000000b72e897223 */ /* 0x000fe20000010006 */
        /* <DEDUP_REMOVED lines=14> */
[----:B------:R-:W-:Y:S01]  /*32f0*/  FMUL.FTZ R178, R0, R161 ;  /* 0x000000a100b27220 */ /* 0x000fe20000410000 */
[----:B------:R-:W-:Y:S01]  /*3300*/  F2FP.BF16.F32.PACK_AB R137, R140, R137 ;  /* 0x000000898c89723e */ /* 0x000fe200000010ff */
[----:B------:R-:W-:Y:S01]  /*3310*/  FFMA.FTZ R157, R53, R158, R13 ;  /* 0x0000009e359d7223 */ /* 0x000fe2000001000d */
[----:B------:R-:W-:Y:S01]  /*3320*/  FMUL.FTZ R185, R0, R185 ;  /* 0x000000b900b97220 */ /* 0x000fe20000410000 */
[----:B------:R-:W-:Y:S01]  /*3330*/  FFMA.FTZ R139, R50, R187, R10 ;  /* 0x000000bb328b7223 */ /* 0x000fe2000001000a */
[----:B------:R-:W-:Y:S01]  /*3340*/  FFMA.FTZ R156, R51, R156, R11 ;  /* 0x0000009c339c7223 */ /* 0x000fe2000001000b */
[----:B------:R-:W-:Y:S01]  /*3350*/  F2FP.BF16.F32.PACK_AB R136, R141, R136 ;  /* 0x000000888d88723e */ /* 0x000fe200000010ff */
[----:B------:R-:W-:Y:S01]  /*3360*/  FFMA.FTZ R140, R52, R189, R12 ;  /* 0x000000bd348c7223 */ /* 0x000fe2000001000c */
[----:B------:R-:W-:Y:S01]  /*3370*/  FFMA.FTZ R158, R64, R203, R24 ;  /* 0x000000cb409e7223 */ /* 0x000fe20000010018 */
[----:B------:R-:W-:Y:S01]  /*3380*/  FFMA.FTZ R161, R65, R172, R25 ;  /* 0x000000ac41a17223 */ /* 0x000fe20000010019 */
[C---:B------:R-:W-:Y:S01]  /*3390*/  FMUL.FTZ R193, R0.reuse, R193 ;  /* 0x000000c100c17220 */ /* 0x040fe20000410000 */
        /* <DEDUP_REMOVED lines=75> */
.L_x_15865:
[----:B------:R-:W-:Y:S05]  /*3850*/  BSYNC B0 ;  /* 0x0000000000007941 */ /* 0x000fea0003800000 */
.L_x_15864:
[----:B-1----:R-:W1:Y:S02]  /*3860*/  LDC.64 R136, c[0x0][0x210] ;  /* 0x00008400ff887b82 */ /* 0x002e640000000a00 */
[----:B-1----:R-:W-:-:S04]  /*3870*/  LEA R3, R136, R3, 0x2 ;  /* 0x0000000388037211 */ /* 0x002fc800078e10ff */
[----:B------:R-:W-:-:S13]  /*3880*/  ISETP.GE.AND P0, PT, R3, R137, PT ;  /* 0x000000890300720c */ /* 0x000fda0003f06270 */
[----:B------:R-:W-:Y:S05]  /*3890*/  @!P0 BRA `(.L_x_15866) ;  /* 0xffffffcc000c8947 */ /* 0x000fea000383ffff */
[----:B------:R-:W-:Y:S05]  /*38a0*/  EXIT ;  /* 0x000000000000794d */ /* 0x000fea0003800000 */
.L_x_15863:
        /* <DEDUP_REMOVED lines=8> */
.L_x_15868:
[----:B------:R-:W-:Y:S05]  /*3930*/  BSYNC B0 ;  /* 0x0000000000007941 */ /* 0x000fea0003800000 */
.L_x_15867:
        /* <DEDUP_REMOVED lines=9> */
.L_x_15869:
[----:B------:R-:W-:Y:S01]  /*39d0*/  HFMA2.MMA R188, -RZ, RZ, 0, 2.384185791015625e-07 ;  /* 0x00000004ffbc7435 */ /* 0x000fe200000001ff */
[----:B------:R-:W-:-:S05]  /*39e0*/  MOV R180, R185 ;  /* 0x000000b900b47202 */ /* 0x000fca0000000f00 */
[----:B------:R-:W-:-:S05]  /*39f0*/  FADD.FTZ R182, R181, R180 ;  /* 0x000000b4b5b67221 */ /* 0x000fca0000010000 */
[----:B------:R-:W-:-:S07]  /*3a00*/  MOV R187, R182 ;  /* 0x000000b600bb7202 */ /* 0x000fce0000000f00 */
[----:B------:R-:W-:Y:S05]  /*3a10*/  WARPSYNC.COLLECTIVE R186, `(.L_x_15870) ;  /* 0x00000000ba087348 */ /* 0x000fea0003c00000 */
[----:B------:R0:W1:Y:S02]  /*3a20*/  SHFL.BFLY P1, R185, R187, R188, R189 ;  /* 0x0c0000bcbbb97389 */ /* 0x00006400000200bd */
[----:B01----:R-:W-:Y:S01]  /*3a30*/  ENDCOLLECTIVE ;  /* 0x000000000000791b */ /* 0x003fe20003800000 */
.L_x_15870:
[----:B------:R-:W-:Y:S01]  /*3a40*/  HFMA2.MMA R188, -RZ, RZ, 0, 4.76837158203125e-07 ;  /* 0x00000008ffbc7435 */ /* 0x000fe200000001ff */
[----:B------:R-:W-:-:S05]  /*3a50*/  MOV R171, R185 ;  /* 0x000000b900ab7202 */ /* 0x000fca0000000f00 */
[----:B------:R-:W-:-:S05]  /*3a60*/  FADD.FTZ R183, R182, R171 ;  /* 0x000000abb6b77221 */ /* 0x000fca0000010000 */
[----:B------:R-:W-:-:S07]  /*3a70*/  MOV R187, R183 ;  /* 0x000000b700bb7202 */ /* 0x000fce0000000f00 */
[----:B------:R-:W-:Y:S05]  /*3a80*/  WARPSYNC.COLLECTIVE R186, `(.L_x_15871) ;  /* 0x00000000ba087348 */ /* 0x000fea0003c00000 */
[----:B------:R0:W1:Y:S02]  /*3a90*/  SHFL.BFLY P1, R185, R187, R188, R189 ;  /* 0x0c0000bcbbb97389 */ /* 0x00006400000200bd */
[----:B01----:R-:W-:Y:S01]  /*3aa0*/  ENDCOLLECTIVE ;  /* 0x000000000000791b */ /* 0x003fe20003800000 */
.L_x_15871:
        /* <DEDUP_REMOVED lines=8> */
.L_x_15872:
        /* <DEDUP_REMOVED lines=88> */
.L_x_15873:
[----:B------:R-:W-:Y:S01]  /*40b0*/  HFMA2.MMA R188, -RZ, RZ, 0, 1.1920928955078125e-07 ;  /* 0x00000002ffbc7435 */ /* 0x000fe200000001ff */
[----:B------:R-:W-:-:S05]  /*40c0*/  MOV R181, R185 ;  /* 0x000000b900b57202 */ /* 0x000fca0000000f00 */
[----:B------:R-:W-:-:S05]  /*40d0*/  FADD.FTZ R181, R0, R181 ;  /* 0x000000b500b57221 */ /* 0x000fca0000010000 */
[----:B------:R-:W-:-:S07]  /*40e0*/  MOV R187, R181 ;  /* 0x000000b500bb7202 */ /* 0x000fce0000000f00 */
[----:B------:R-:W-:Y:S05]  /*40f0*/  WARPSYNC.COLLECTIVE R186, `(.L_x_15874) ;  /* 0x00000000ba087348 */ /* 0x000fea0003c00000 */
[----:B------:R0:W1:Y:S02]  /*4100*/  SHFL.BFLY P1, R185, R187, R188, R189 ;  /* 0x0c0000bcbbb97389 */ /* 0x00006400000200bd */
[----:B01----:R-:W-:Y:S01]  /*4110*/  ENDCOLLECTIVE ;  /* 0x000000000000791b */ /* 0x003fe20003800000 */
.L_x_15874:
[----:B------:R-:W-:Y:S01]  /*4120*/  HFMA2.MMA R188, -RZ, RZ, 0, 2.384185791015625e-07 ;  /* 0x00000004ffbc7435 */ /* 0x000fe200000001ff */
[----:B------:R-:W-:-:S05]  /*4130*/  MOV R182, R185 ;  /* 0x000000b900b67202 */ /* 0x000fca0000000f00 */
[----:B------:R-:W-:-:S05]  /*4140*/  FADD.FTZ R182, R181, R182 ;  /* 0x000000b6b5b67221 */ /* 0x000fca0000010000 */
[----:B------:R-:W-:-:S07]  /*4150*/  MOV R187, R182 ;  /* 0x000000b600bb7202 */ /* 0x000fce0000000f00 */
[----:B------:R-:W-:Y:S05]  /*4160*/  WARPSYNC.COLLECTIVE R186, `(.L_x_15875) ;  /* 0x00000000ba087348 */ /* 0x000fea0003c00000 */
[----:B------:R0:W1:Y:S02]  /*4170*/  SHFL.BFLY P1, R185, R187, R188, R189 ;  /* 0x0c0000bcbbb97389 */ /* 0x00006400000200bd */
[----:B01----:R-:W-:Y:S01]  /*4180*/  ENDCOLLECTIVE ;  /* 0x000000000000791b */ /* 0x003fe20003800000 */
.L_x_15875:
[----:B------:R-:W-:Y:S01]  /*4190*/  HFMA2.MMA R188, -RZ, RZ, 0, 4.76837158203125e-07 ;  /* 0x00000008ffbc7435 */ /* 0x000fe200000001ff */
[----:B------:R-:W-:-:S05]  /*41a0*/  MOV R183, R185 ;  /* 0x000000b900b77202 */ /* 0x000fca0000000f00 */
[----:B------:R-:W-:-:S05]  /*41b0*/  FADD.FTZ R183, R182, R183 ;  /* 0x000000b7b6b77221 */ /* 0x000fca0000010000 */
[----:B------:R-:W-:-:S07]  /*41c0*/  MOV R187, R183 ;  /* 0x000000b700bb7202 */ /* 0x000fce0000000f00 */
[----:B------:R-:W-:Y:S05]  /*41d0*/  WARPSYNC.COLLECTIVE R186, `(.L_x_15876) ;  /* 0x00000000ba087348 */ /* 0x000fea0003c00000 */
[----:B------:R0:W1:Y:S02]  /*41e0*/  SHFL.BFLY P1, R185, R187, R188, R189 ;  /* 0x0c0000bcbbb97389 */ /* 0x00006400000200bd */
[----:B01----:R-:W-:Y:S01]  /*41f0*/  ENDCOLLECTIVE ;  /* 0x000000000000791b */ /* 0x003fe20003800000 */
.L_x_15876:
[----:B------:R-:W-:Y:S01]  /*4200*/  HFMA2.MMA R188, -RZ, RZ, 0, 9.5367431640625e-07 ;  /* 0x00000010ffbc7435 */ /* 0x000fe200000001ff */
[----:B------:R-:W-:-:S05]  /*4210*/  MOV R184, R185 ;  /* 0x000000b900b87202 */ /* 0x000fca0000000f00 */
[----:B------:R-:W-:-:S05]  /*4220*/  FADD.FTZ R184, R183, R184 ;  /* 0x000000b8b7b87221 */ /* 0x000fca0000010000 */
[----:B------:R-:W-:-:S07]  /*4230*/  MOV R187, R184 ;  /* 0x000000b800bb7202 */ /* 0x000fce0000000f00 */
[----:B------:R-:W-:Y:S05]  /*4240*/  WARPSYNC.COLLECTIVE R186, `(.L_x_15877) ;  /* 0x00000000ba087348 */ /* 0x000fea0003c00000 */
[----:B------:R0:W1:Y:S02]  /*4250*/  SHFL.BFLY P1, R185, R187, R188, R189 ;  /* 0x0c0000bcbbb97389 */ /* 0x00006400000200bd */
[----:B01----:R-:W-:Y:S01]  /*4260*/  ENDCOLLECTIVE ;  /* 0x000000000000791b */ /* 0x003fe20003800000 */
.L_x_15877:
[----:B------:R-:W-:Y:S05]  /*4270*/  BRA `(.L_x_15878) ;  /* 0xffffffe800ac7947 */ /* 0x000fea000383ffff */
.L_x_15879:
        /* <DEDUP_REMOVED lines=16> */
.L_x_37437:


//--------------------- .text._ZN10layer_norm13ln_fwd_kernelINS_13Kernel_traitsIf13__nv_bfloat16fS2_fjLj1280ELj1ELj4ELj1ELj16ENS_18Kernel_traits_baseILj1280EfS2_fS2_fjLj128EEEEELb1ELb0ELb0ELb0EEEvNS_9FwdParamsE --------------------------
	.section	.text._ZN10layer_norm13ln_fwd_kernelINS_13Kernel_traitsIf13__nv_bfloat16fS2_fjLj1280ELj1ELj4ELj1ELj16ENS_18Kernel_traits_baseILj1280EfS2_fS2_fjLj128EEEEELb1ELb0ELb0ELb0EEEvNS_9FwdParamsE,"ax",@progbits
	.align	128
        .global         _ZN10layer_norm13ln_fwd_kernelINS_13Kernel_traitsIf13__nv_bfloat16fS2_fjLj1280ELj1ELj4ELj1ELj16ENS_18Kernel_traits_baseILj1280EfS2_fS2_fjLj128EEEEELb1ELb0ELb0ELb0EEEvNS_9FwdParamsE
        .type           _ZN10layer_norm13ln_fwd_kernelINS_13Kernel_traitsIf13__nv_bfloat16fS2_fjLj1280ELj1ELj4ELj1ELj16ENS_18Kernel_traits_baseILj1280EfS2_fS2_fjLj128EEEEELb1ELb0ELb0ELb0EEEvNS_9FwdParamsE,@function
        .size           _ZN10layer_norm13ln_fwd_kernelINS_13Kernel_traitsIf13__nv_bfloat16fS2_fjLj1280ELj1ELj4ELj1ELj16ENS_18Kernel_traits_baseILj1280EfS2_fS2_fjLj128EEEEELb1ELb0ELb0ELb0EEEvNS_9FwdParamsE,(.L_x_37438 - _ZN10layer_norm13ln_fwd_kernelINS_13Kernel_traitsIf13__nv_bfloat16fS2_fjLj1280ELj1ELj4ELj1ELj16ENS_18Kernel_traits_baseILj1280EfS2_fS2_fjLj128EEEEELb1ELb0ELb0ELb0EEEvNS_9FwdParamsE)
        .other          _ZN10layer_norm13ln_fwd_kernelINS_13Kernel_traitsIf13__nv_bfloat16fS2_fjLj1280ELj1ELj4ELj1ELj16ENS_18Kernel_traits_baseILj1280EfS2_fS2_fjLj128EEEEELb1ELb0ELb0ELb0EEEvNS_9FwdParamsE,@"STO_CUDA_ENTRY STV_DEFAULT"
_ZN10layer_norm13ln_fwd_kernelINS_13Kernel_traitsIf13__nv_bfloat16fS2_fjLj1280ELj1ELj4ELj1ELj16ENS_18Kernel_traits_baseILj1280EfS2_fS2_fjLj128EEEEELb1ELb0ELb0ELb0EEEvNS_9FwdParamsE:
.text._ZN10layer_norm13ln_fwd_kernelINS_13Kernel_traitsIf13__nv_bfloat16fS2_fjLj1280ELj1ELj4ELj1ELj16ENS_18Kernel_traits_baseILj1280EfS2_fS2_fjLj128EEEEELb1ELb0ELb0ELb0EEEvNS_9FwdParamsE:
        /* <DEDUP_REMOVED lines=69> */
[----:B------:R-:W-:Y:S01]  /*0450*/  UIADD3 UR27, UR4, 0x5384540f, URZ ;  /* 0x5384540f041b7890 */ /* 0x000fe2000fffe03f */
[----:B----4-:R-:W-:Y:S02]  /*0460*/  SHF.R.S32.HI R3, RZ, 0x1f, R12 ;  /* 0x0000001fff037819 */ /* 0x010fe4000001140c */
[----:B------:R-:W-:Y:S01]  /*0470*/  LOP3.LUT R88, R5, UR25, R8, 0x96, !PT ;  /* 0x0000001905587c12 */ /* 0x000fe2000f8e9608 */
[----:B------:R-:W-:Y:S01]  /*0480*/  IMAD.WIDE.U32 R6, R6, -0x326172a9, RZ ;  /* 0xcd9e8d5706067825 */ /* 0x000fe200078e00ff */
[----:B------:R-:W-:Y:S02]  /*0490*/  LEA.HI R3, R3, R12, RZ, 0x3 ;  /* 0x0000000c03037211 */ /* 0x000fe400078f18ff */
[----:B------:R-:W-:Y:S02]  /*04a0*/  LOP3.LUT R8, R73, 0x1f, RZ, 0x3c, !PT ;  /* 0x0000001f49087812 */ /* 0x000fe400078e3cff */
[----:B------:R-:W-:-:S02]  /*04b0*/  LOP3.LUT R90, R7, UR27, R4, 0x96, !PT ;  /* 0x0000001b075a7c12 */ /* 0x000fc4000f8e9604 */
[----:B------:R-:W-:-:S04]  /*04c0*/  LEA.HI.SX32 R7, R3, R8, 0x1d ;  /* 0x0000000803077211 */ /* 0x000fc800078feaff */
[C---:B------:R-:W-:Y:S02]  /*04d0*/  LOP3.LUT P6, RZ, R7.reuse, 0xffffffe0, RZ, 0xc0, !PT ;  /* 0xffffffe007ff7812 */ /* 0x040fe400078cc0ff */
[C---:B------:R-:W-:Y:S02]  /*04e0*/  ISETP.GE.U32.AND P5, PT, R7.reuse, 0x40, PT ;  /* 0x000000400700780c */ /* 0x040fe40003fa6070 */
[----:B------:R-:W-:-:S09]  /*04f0*/  ISETP.GE.U32.AND P4, PT, R7, 0x60, PT ;  /* 0x000000600700780c */ /* 0x000fd20003f86070 */
[----:B------:R-:W-:-:S04]  /*0500*/  @P6 LOP3.LUT R144, R144, 0x8, RZ, 0xfc, !PT ;  /* 0x0000000890906812 */ /* 0x000fc800078efcff */
[----:B------:R-:W-:-:S04]  /*0510*/  LOP3.LUT R144, R144, 0xffffff7f, RZ, 0xc0, !PT ;  /* 0xffffff7f90907812 */ /* 0x000fc800078ec0ff */
[----:B------:R-:W-:Y:S02]  /*0520*/  @P5 LOP3.LUT R144, R144, 0x80, RZ, 0xfc, !PT ;  /* 0x0000008090905812 */ /* 0x000fe400078efcff */
[C---:B------:R-:W-:Y:S02]  /*0530*/  ISETP.GE.U32.AND P3, PT, R7.reuse, 0x80, PT ;  /* 0x000000800700780c */ /* 0x040fe40003f66070 */
[----:B------:R-:W-:Y:S01]  /*0540*/  LOP3.LUT R144, R144, 0xffffffbf, RZ, 0xc0, !PT ;  /* 0xffffffbf90907812 */ /* 0x000fe200078ec0ff */
[----:B------:R-:W-:Y:S01]  /*0550*/  UIADD3 UR28, UR5, 0x1fd5c5a3, URZ ;  /* 0x1fd5c5a3051c7890 */ /* 0x000fe2000fffe03f */
[----:B------:R-:W-:Y:S02]  /*0560*/  IMAD.WIDE.U32 R88, R88, -0x2daee0ad, RZ ;  /* 0xd2511f5358587825 */ /* 0x000fe400078e00ff */
[----:B------:R-:W-:Y:S02]  /*0570*/  @P4 LOP3.LUT R144, R144, 0x40, RZ, 0xfc, !PT ;  /* 0x0000004090904812 */ /* 0x000fe400078efcff */
[----:B------:R-:W-:-:S02]  /*0580*/  ISETP.GE.U32.AND P2, PT, R7, 0xa0, PT ;  /* 0x000000a00700780c */ /* 0x000fc40003f46070 */
[----:B------:R-:W-:Y:S02]  /*0590*/  LOP3.LUT R144, R144, 0xffffffdf, RZ, 0xc0, !PT ;  /* 0xffffffdf90907812 */ /* 0x000fe400078ec0ff */
[----:B------:R-:W-:Y:S02]  /*05a0*/  LOP3.LUT R92, R89, UR28, R2, 0x96, !PT ;  /* 0x0000001c595c7c12 */ /* 0x000fe4000f8e9602 */
[----:B------:R-:W-:Y:S01]  /*05b0*/  @P3 LOP3.LUT R144, R144, 0x20, RZ, 0xfc, !PT ;  /* 0x0000002090903812 */ /* 0x000fe200078efcff */
[----:B------:R-:W-:Y:S02]  /*05c0*/  UIADD3 UR29, UR4, -0xe443238, URZ ;  /* 0xf1bbcdc8041d7890 */ /* 0x000fe4000fffe03f */
[----:B------:R-:W-:Y:S01]  /*05d0*/  IMAD.HI.U32 R3, R92, -0x326172a9, RZ ;  /* 0xcd9e8d575c037827 */ /* 0x000fe200078e00ff */
[----:B------:R-:W-:Y:S01]  /*05e0*/  LOP3.LUT R144, R144, 0xffffffef, RZ, 0xc0, !PT ;  /* 0xffffffef90907812 */ /* 0x000fe200078ec0ff */
[----:B------:R-:W-:Y:S02]  /*05f0*/  UIADD3 UR30, UR5, -0x24c28bd8, URZ ;  /* 0xdb3d7428051e7890 */ /* 0x000fe4000fffe03f */
[----:B------:R-:W-:-:S02]  /*0600*/  UIADD3 UR31, UR4, -0x700cb87f, URZ ;  /* 0x8ff34781041f7890 */ /* 0x000fc4000fffe03f */
[----:B------:R-:W-:Y:S01]  /*0610*/  UIADD3 UR32, UR5, -0x695add53, URZ ;  /* 0x96a522ad05207890 */ /* 0x000fe2000fffe03f */
[----:B------:R-:W-:Y:S01]  /*0620*/  @P2 LOP3.LUT R144, R144, 0x10, RZ, 0xfc, !PT ;  /* 0x0000001090902812 */ /* 0x000fe200078efcff */
[----:B------:R-:W-:Y:S01]  /*0630*/  IMAD.HI.U32 R91, R90, -0x2daee0ad, RZ ;  /* 0xd2511f535a5b7827 */ /* 0x000fe200078e00ff */
[----:B------:R-:W-:Y:S01]  /*0640*/  LOP3.LUT R93, R3, UR29, R6, 0x96, !PT ;  /* 0x0000001d035d7c12 */ /* 0x000fe2000f8e9606 */
[----:B------:R-:W-:Y:S08]  /*0650*/  @!P6 BRA `(.L_x_15881) ;  /* 0x000000000040e947 */ /* 0x000ff00003800000 */
        /* <DEDUP_REMOVED lines=16> */
.L_x_15881:
[----:B------:R-:W-:Y:S05]  /*0760*/  BSYNC B0 ;  /* 0x0000000000007941 */ /* 0x000fea0003800000 */
.L_x_15880:
        /* <DEDUP_REMOVED lines=18> */
.L_x_15883:
[----:B------:R-:W-:Y:S05]  /*0890*/  BSYNC B0 ;  /* 0x0000000000007941 */ /* 0x000fea0003800000 */
.L_x_15882:
        /* <DEDUP_REMOVED lines=18> */
.L_x_15885:
[----:B------:R-:W-:Y:S05]  /*09c0*/  BSYNC B0 ;  /* 0x0000000000007941 */ /* 0x000fea0003800000 */
.L_x_15884:
        /* <DEDUP_REMOVED lines=18> */
.L_x_15887:
[----:B------:R-:W-:Y:S05]  /*0af0*/  BSYNC B0 ;  /* 0x0000000000007941 */ /* 0x000fea0003800000 */
.L_x_15886:
        /* <DEDUP_REMOVED lines=8> */
[----:B------:R-:W-:-:S13]  /*0b80*/  ISETP.NE.AND.EX P0, PT, RZ, UR9, PT, P0 ;  /* 0x00000009ff007c0c */ /* 0x000fda000bf05300 */
[C---:B------:R-:W-:Y:S01]  /*0b90*/  @P0 LEA R4, P1, R73.reuse, UR8, 0x5 ;  /* 0x0000000849040c11 */ /* 0x040fe2000f8228ff */
[----:B0-----:R-:W-:-:S03]  /*0ba0*/  IMAD.WIDE.U32 R2, R73, 0x20, R2 ;  /* 0x0000002049027825 */ /* 0x001fc600078e0002 */
[----:B------:R-:W-:Y:S02]  /*0bb0*/  @P0 LEA.HI.X R5, R73, UR9, RZ, 0x5, P1 ;  /* 0x0000000949050c11 */ /* 0x000fe400088f2cff */
[----:B------:R-:W-:Y:S01]  /*0bc0*/  CS2R R72, SRZ ;  /* 0x0000000000487805 */ /* 0x000fe2000001ff00 */
[----:B------:R4:W5:Y:S05]  /*0bd0*/  LDG.E.128 R80, desc[UR6][R2.64] ;  /* 0x0000000602507981 */ /* 0x00096a000c1e1d00 */
[----:B------:R4:W5:Y:S04]  /*0be0*/  @P0 LDG.E.128 R72, desc[UR6][R4.64] ;  /* 0x0000000604480981 */ /* 0x000968000c1e1d00 */
[----:B------:R4:W5:Y:S04]  /*0bf0*/  @P0 LDG.E.128 R76, desc[UR6][R4.64+0x10] ;  /* 0x00001006044c0981 */ /* 0x000968000c1e1d00 */
[----:B------:R4:W5:Y:S02]  /*0c00*/  LDG.E.128 R84, desc[UR6][R2.64+0x10] ;  /* 0x0000100602547981 */ /* 0x000964000c1e1d00 */
.L_x_15889:
[----:B------:R-:W-:Y:S05]  /*0c10*/  BSYNC B0 ;  /* 0x0000000000007941 */ /* 0x000fea0003800000 */
.L_x_15888:
[----:B------:R-:W-:Y:S01]  /*0c20*/  ULDC UR8, c[0x0][0x214] ;  /* 0x0000850000087ab9 */ /* 0x000fe20000000800 */
[----:B------:R-:W-:Y:S02]  /*0c30*/  LOP3.LUT R91, R91, UR30, R88, 0x96, !PT ;  /* 0x0000001e5b5b7c12 */ /* 0x000fe4000f8e9658 */
[----:B------:R-:W-:-:S13]  /*0c40*/  ISETP.GE.AND P0, PT, R143, UR8, PT ;  /* 0x000000088f007c0c */ /* 0x000fda000bf06270 */
[----:B------:R-:W-:Y:S05]  /*0c50*/  @P0 EXIT ;  /* 0x000000000000094d */ /* 0x000fea0003800000 */
[----:B01234-:R-:W-:Y:S01]  /*0c60*/  IMAD R3, R90, -0x2daee0ad, RZ ;  /* 0xd2511f535a037824 */ /* 0x01ffe200078e02ff */
[----:B------:R-:W-:Y:S01]  /*0c70*/  ULDC.64 UR8, c[0x0][0x270] ;  /* 0x00009c0000087ab9 */ /* 0x000fe20000000a00 */
[----:B------:R-:W-:Y:S01]  /*0c80*/  IMAD.WIDE.U32 R4, R93, -0x2daee0ad, RZ ;  /* 0xd2511f535d047825 */ /* 0x000fe200078e00ff */
[----:B------:R-:W-:Y:S01]  /*0c90*/  BSSY B0, `(.L_x_15890) ;  /* 0x0000f73000007945 */ /* 0x000fe20003800000 */
[----:B------:R-:W-:Y:S02]  /*0ca0*/  UISETP.NE.U32.AND UP0, UPT, UR8, URZ, UPT ;  /* 0x0000003f0800728c */ /* 0x000fe4000bf05070 */
[----:B------:R-:W-:Y:S01]  /*0cb0*/  IMAD R89, R92, -0x326172a9, RZ ;  /* 0xcd9e8d575c597824 */ /* 0x000fe200078e02ff */
[----:B------:R-:W-:Y:S01]  /*0cc0*/  LOP3.LUT R5, R5, UR32, R3, 0x96, !PT ;  /* 0x0000002005057c12 */ /* 0x000fe2000f8e9603 */
[C---:B------:R-:W-:Y:S01]  /*0cd0*/  IMAD.HI.U32 R6, R91.reuse, -0x326172a9, RZ ;  /* 0xcd9e8d575b067827 */ /* 0x040fe200078e00ff */
[----:B------:R-:W-:Y:S01]  /*0ce0*/  LOP3.LUT R3, R0, 0x3, RZ, 0xc0, !PT ;  /* 0x0000000300037812 */ /* 0x000fe200078ec0ff */
[----:B------:R-:W-:Y:S01]  /*0cf0*/  ULDC.U8 UR8, c[0x0][0x2a0] ;  /* 0x0000a80000087ab9 */ /* 0x000fe20000000000 */
[----:B------:R-:W-:Y:S01]  /*0d00*/  UISETP.NE.AND.EX UP0, UPT, UR9, URZ, UPT, UP0 ;  /* 0x0000003f0900728c */ /* 0x000fe2000bf05300 */
[----:B------:R-:W-:Y:S01]  /*0d10*/  IMAD R2, R91, -0x326172a9, RZ ;  /* 0xcd9e8d575b027824 */ /* 0x000fe200078e02ff */
[----:B------:R-:W-:Y:S01]  /*0d20*/  LOP3.LUT R6, R6, UR31, R89, 0x96, !PT ;  /* 0x0000001f06067c12 */ /* 0x000fe2000f8e9659 */
[----:B------:R-:W-:Y:S01]  /*0d30*/  IMAD.MOV.U32 R0, RZ, RZ, RZ ;  /* 0x000000ffff007224 */ /* 0x000fe200078e00ff */
[----:B------:R-:W-:Y:S01]  /*0d40*/  UISETP.NE.AND UP1, UPT, UR8, URZ, UPT ;  /* 0x0000003f0800728c */ /* 0x000fe2000bf25270 */
[----:B------:R-:W-:Y:S01]  /*0d50*/  ULDC UR33, c[0x0][0x218] ;  /* 0x0000860000217ab9 */ /* 0x000fe20000000800 */
[----:B------:R-:W-:Y:S01]  /*0d60*/  ULDC UR14, c[0x0][0x2d8] ;  /* 0x0000b600000e7ab9 */ /* 0x000fe20000000800 */
[----:B------:R-:W-:Y:S01]  /*0d70*/  ULDC.64 UR10, c[0x0][0x238] ;  /* 0x00008e00000a7ab9 */ /* 0x000fe20000000a00 */
[----:B------:R-:W-:-:S07]  /*0d80*/  ULDC.64 UR12, c[0x0][0x240] ;  /* 0x00009000000c7ab9 */ /* 0x000fce0000000a00 */
.L_x_16192:
        /* <DEDUP_REMOVED lines=13> */
[----:B------:R-:W-:Y:S01]  /*0e60*/  HFMA2.MMA R136, -RZ, RZ, 1.875, 0 ;  /* 0x3f800000ff887435 */ /* 0x000fe200000001ff */
[----:B0-----:R-:W-:-:S04]  /*0e70*/  LOP3.LUT R137, R139, 0x1f, RZ, 0xc0, !PT ;  /* 0x0000001f8b897812 */ /* 0x001fc800078ec0ff */
[----:B------:R-:W-:-:S05]  /*0e80*/  LEA.HI.SX32 R145, R138, R137, 0x1d ;  /* 0x000000898a917211 */ /* 0x000fca00078feaff */
[----:B------:R-:W-:Y:S02]  /*0e90*/  IMAD.MOV.U32 R138, RZ, RZ, R145 ;  /* 0x000000ffff8a7224 */ /* 0x000fe400078e0091 */
[----:B--2---:R-:W-:Y:S01]  /*0ea0*/  @P0 IMAD.U32 R136, R146, 0x10000, RZ ;  /* 0x0001000092880824 */ /* 0x004fe200078e00ff */
        /* <DEDUP_REMOVED lines=23> */
.L_x_15894:
[----:B------:R-:W-:-:S07]  /*1020*/  IMAD.MOV.U32 R98, RZ, RZ, R2 ;  /* 0x000000ffff627224 */ /* 0x000fce00078e0002 */
.L_x_15895:
[----:B------:R-:W-:Y:S05]  /*1030*/  BSYNC B2 ;  /* 0x0000000000027941 */ /* 0x000fea0003800000 */
.L_x_15893:
        /* <DEDUP_REMOVED lines=16> */
.L_x_15899:
[----:B------:R-:W-:Y:S05]  /*1140*/  BSYNC B3 ;  /* 0x0000000000037941 */ /* 0x000fea0003800000 */
.L_x_15898:
        /* <DEDUP_REMOVED lines=43> */
.L_x_15897:
[----:B------:R-:W-:Y:S05]  /*1400*/  BSYNC B2 ;  /* 0x0000000000027941 */ /* 0x000fea0003800000 */
.L_x_15896:
[----:B------:R-:W0:Y:S01]  /*1410*/  LDC R139, c[0x0][0x294] ;  /* 0x0000a500ff8b7b82 */ /* 0x000e220000000800 */
[----:B------:R-:W-:Y:S01]  /*1420*/  I2FP.F32.U32 R3, R98 ;  /* 0x0000006200037245 */ /* 0x000fe20000201000 */
[----:B------:R-:W-:Y:S01]  /*1430*/  IMAD.MOV.U32 R146, RZ, RZ, 0x2f800000 ;  /* 0x2f800000ff927424 */ /* 0x000fe200078e00ff */
[----:B------:R-:W-:Y:S01]  /*1440*/  ISETP.NE.U32.AND P0, PT, R96, RZ, PT ;  /* 0x000000ff6000720c */ /* 0x000fe20003f05070 */
[----:B------:R-:W-:Y:S01]  /*1450*/  BSSY B2, `(.L_x_15900) ;  /* 0x0000019000027945 */ /* 0x000fe20003800000 */
[----:B-----5:R-:W-:Y:S01]  /*1460*/  SHF.L.U32 R99, R100, 0x10, RZ ;  /* 0x0000001064637819 */ /* 0x020fe200000006ff */
[----:B------:R-:W-:Y:S01]  /*1470*/  FFMA.FTZ R96, R3, R146, 1.1641532182693481445e-10 ;  /* 0x2f00000003607423 */ /* 0x000fe20000010092 */
[----:B------:R-:W-:Y:S01]  /*1480*/  LOP3.LUT R144, R144, 0xfffffffb, RZ, 0xc0, !PT ;  /* 0xfffffffb90907812 */ /* 0x000fe200078ec0ff */
[----:B------:R-:W1:Y:S01]  /*1490*/  LDC R138, c[0x0][0x298] ;  /* 0x0000a600ff8a7b82 */ /* 0x000e620000000800 */
[----:B------:R-:W-:Y:S01]  /*14a0*/  ISETP.NE.AND.EX P0, PT, R97, RZ, PT, P0 ;  /* 0x000000ff6100720c */ /* 0x000fe20003f05300 */
[----:B------:R-:W-:Y:S01]  /*14b0*/  FMUL.FTZ R99, R99, R136 ;  /* 0x0000008863637220 */ /* 0x000fe20000410000 */
[----:B------:R-:W-:-:S02]  /*14c0*/  PRMT R100, R100, 0x7632, R100 ;  /* 0x0000763264647816 */ /* 0x000fc40000000064 */
        /* <DEDUP_REMOVED lines=16> */
.L_x_15901:
[----:B------:R-:W-:-:S07]  /*15d0*/  IMAD.MOV.U32 R97, RZ, RZ, R2 ;  /* 0x000000ffff617224 */ /* 0x000fce00078e0002 */
.L_x_15902:
[----:B------:R-:W-:Y:S05]  /*15e0*/  BSYNC B2 ;  /* 0x0000000000027941 */ /* 0x000fea0003800000 */
.L_x_15900:
        /* <DEDUP_REMOVED lines=16> */
.L_x_15906:
[----:B------:R-:W-:Y:S05]  /*16f0*/  BSYNC B3 ;  /* 0x0000000000037941 */ /* 0x000fea0003800000 */
.L_x_15905:
        /* <DEDUP_REMOVED lines=44> */
.L_x_15904:
[----:B------:R-:W-:Y:S05]  /*19c0*/  BSYNC B2 ;  /* 0x0000000000027941 */ /* 0x000fea0003800000 */
.L_x_15903:
        /* <DEDUP_REMOVED lines=22> */
.L_x_15908:
[----:B------:R-:W-:-:S07]  /*1b30*/  MOV R100, R2 ;  /* 0x0000000200647202 */ /* 0x000fce0000000f00 */
.L_x_15909:
[----:B------:R-:W-:Y:S05]  /*1b40*/  BSYNC B2 ;  /* 0x0000000000027941 */ /* 0x000fea0003800000 */
.L_x_15907:
        /* <DEDUP_REMOVED lines=16> */
.L_x_15913:
[----:B------:R-:W-:Y:S05]  /*1c50*/  BSYNC B3 ;  /* 0x0000000000037941 */ /* 0x000fea0003800000 */
.L_x_15912:
        /* <DEDUP_REMOVED lines=42> */
[----:B------:R-:W-:-:S07]  /*1f00*/  IMAD.MOV.U32 R4, RZ, RZ, R98 ;  /* 0x000000ffff047224 */ /* 0x000fce00078e0062 */
.L_x_15911:
[----:B------:R-:W-:Y:S05]  /*1f10*/  BSYNC B2 ;  /* 0x0000000000027941 */ /* 0x000fea0003800000 */
.L_x_15910:
        /* <DEDUP_REMOVED lines=8> */
[----:B------:R-:W-:Y:S02]  /*1fa0*/  FSEL R98, R99, RZ, !P1 ;  /* 0x000000ff63627208 */ /* 0x000fe40004800000 */
[----:B------:R-:W-:Y:S01]  /*1fb0*/  PRMT R99, R101, 0x7632, R99 ;  /* 0x0000763265637816 */ /* 0x000fe20000000063 */
[----:B------:R-:W-:Y:S02]  /*1fc0*/  VIADD R101, R148, 0x1 ;  /* 0x0000000194657836 */ /* 0x000fe40000000000 */
        /* <DEDUP_REMOVED lines=10> */
.L_x_15915:
[----:B------:R-:W-:-:S07]  /*2070*/  MOV R147, R2 ;  /* 0x0000000200937202 */ /* 0x000fce0000000f00 */
.L_x_15916:
[----:B------:R-:W-:Y:S05]  /*2080*/  BSYNC B2 ;  /* 0x0000000000027941 */ /* 0x000fea0003800000 */
.L_x_15914:
        /* <DEDUP_REMOVED lines=16> */
.L_x_15920:
[----:B------:R-:W-:Y:S05]  /*2190*/  BSYNC B3 ;  /* 0x0000000000037941 */ /* 0x000fea0003800000 */
.L_x_15919:
        /* <DEDUP_REMOVED lines=41> */
[----:B------:R-:W-:Y:S01]  /*2430*/  HFMA2.MMA R101, -RZ, RZ, 0, 0 ;  /* 0x00000000ff657435 */ /* 0x000fe200000001ff */
[----:B------:R-:W-:-:S10]  /*2440*/  IMAD.MOV.U32 R4, RZ, RZ, R100 ;  /* 0x000000ffff047224 */ /* 0x000fd400078e0064 */
.L_x_15918:
[----:B------:R-:W-:Y:S05]  /*2450*/  BSYNC B2 ;  /* 0x0000000000027941 */ /* 0x000fea0003800000 */
.L_x_15917:
        /* <DEDUP_REMOVED lines=20> */
.L_x_15922:
[----:B------:R-:W-:-:S07]  /*25a0*/  MOV R147, R2 ;  /* 0x0000000200937202 */ /* 0x000fce0000000f00 */
.L_x_15923:
[----:B------:R-:W-:Y:S05]  /*25b0*/  BSYNC B2 ;  /* 0x0000000000027941 */ /* 0x000fea0003800000 */
.L_x_15921:
        /* <DEDUP_REMOVED lines=16> */
.L_x_15927:
[----:B------:R-:W-:Y:S05]  /*26c0*/  BSYNC B3 ;  /* 0x0000000000037941 */ /* 0x000fea0003800000 */
.L_x_15926:
        /* <DEDUP_REMOVED lines=43> */
.L_x_15925:
[----:B------:R-:W-:Y:S05]  /*2980*/  BSYNC B2 ;  /* 0x0000000000027941 */ /* 0x000fea0003800000 */
.L_x_15924:
        /* <DEDUP_REMOVED lines=21> */
.L_x_15929:
[----:B------:R-:W-:-:S07]  /*2ae0*/  MOV R101, R2 ;  /* 0x0000000200657202 */ /* 0x000fce0000000f00 */
.L_x_15930:
[----:B------:R-:W-:Y:S05]  /*2af0*/  BSYNC B2 ;  /* 0x0000000000027941 */ /* 0x000fea0003800000 */
.L_x_15928:
        /* <DEDUP_REMOVED lines=16> */
.L_x_15934:
[----:B------:R-:W-:Y:S05]  /*2c00*/  BSYNC B3 ;  /* 0x0000000000037941 */ /* 0x000fea0003800000 */
.L_x_15933:
        /* <DEDUP_REMOVED lines=42> */
.L_x_15932:
[----:B------:R-:W-:Y:S05]  /*2eb0*/  BSYNC B2 ;  /* 0x0000000000027941 */ /* 0x000fea0003800000 */
.L_x_15931:
        /* <DEDUP_REMOVED lines=20> */
.L_x_15936:
[----:B------:R-:W-:-:S07]  /*3000*/  IMAD.MOV.U32 R102, RZ, RZ, R2 ;  /* 0x000000ffff667224 */ /* 0x000fce00078e0002 */
.L_x_15937:
[----:B------:R-:W-:Y:S05]  /*3010*/  BSYNC B2 ;  /* 0x0000000000027941 */ /* 0x000fea0003800000 */
.L_x_15935:
        /* <DEDUP_REMOVED lines=16> */
.L_x_15941:
[----:B------:R-:W-:Y:S05]  /*3120*/  BSYNC B3 ;  /* 0x0000000000037941 */ /* 0x000fea0003800000 */
.L_x_15940:
        /* <DEDUP_REMOVED lines=43> */
.L_x_15939:
[----:B------:R-:W-:Y:S05]  /*33e0*/  BSYNC B2 ;  /* 0x0000000000027941 */ /* 0x000fea0003800000 */
.L_x_15938:
[----:B------:R-:W-:Y:S01]  /*33f0*/  I2FP.F32.U32 R3, R102 ;  /* 0x0000006600037245 */ /* 0x000fe20000201000 */
[----:B------:R-:W-:Y:S01]  /*3400*/  BSSY B2, `(.L_x_15942) ;  /* 0x0000015000027945 */ /* 0x000fe20003800000 */
[----:B------:R-:W-:Y:S02]  /*3410*/  SHF.L.U32 R147, R103, 0x10, RZ ;  /* 0x0000001067937819 */ /* 0x000fe400000006ff */
[C---:B------:R-:W-:Y:S01]  /*3420*/  ISETP.NE.AND P6, PT, R148.reuse, 0x1, PT ;  /* 0x000000019400780c */ /* 0x040fe20003fc5270 */
        /* <DEDUP_REMOVED lines=17> */
.L_x_15943:
[----:B------:R-:W-:-:S07]  /*3540*/  IMAD.MOV.U32 R147, RZ, RZ, R2 ;  /* 0x000000ffff937224 */ /* 0x000fce00078e0002 */
.L_x_15944:
[----:B------:R-:W-:Y:S05]  /*3550*/  BSYNC B2 ;  /* 0x0000000000027941 */ /* 0x000fea0003800000 */
.L_x_15942:
        /* <DEDUP_REMOVED lines=18> */
.L_x_15948:
[----:B------:R-:W-:Y:S05]  /*3680*/  BSYNC B3 ;  /* 0x0000000000037941 */ /* 0x000fea0003800000 */
.L_x_15947:
        /* <DEDUP_REMOVED lines=42> */
.L_x_15946:
[----:B------:R-:W-:Y:S05]  /*3930*/  BSYNC B2 ;  /* 0x0000000000027941 */ /* 0x000fea0003800000 */
.L_x_15945:
        /* <DEDUP_REMOVED lines=10> */
[----:B------:R-:W-:Y:S01]  /*39e0*/  SEL R153, RZ, 0x100, P4 ;  /* 0x00000100ff997807 */ /* 0x000fe20002000000 */
[----:B------:R-:W-:Y:S01]  /*39f0*/  IMAD.WIDE.U32 R148, R148, 0x1000000, RZ ;  /* 0x0100000094947825 */ /* 0x000fe200078e00ff */
[----:B------:R-:W-:Y:S02]  /*3a00*/  SEL R138, RZ, 0x1000000, P1 ;  /* 0x01000000ff8a7807 */ /* 0x000fe40000800000 */
[----:B------:R-:W-:Y:S02]  /*3a10*/  SEL R152, RZ, 0x1, P5 ;  /* 0x00000001ff987807 */ /* 0x000fe40002800000 */
[----:B------:R-:W-:Y:S02]  /*3a20*/  FSEL R103, R103, RZ, !P1 ;  /* 0x000000ff67677208 */ /* 0x000fe40004800000 */
[----:B------:R-:W-:Y:S01]  /*3a30*/  SEL R151, RZ, 0x1, P3 ;  /* 0x00000001ff977807 */ /* 0x000fe20001800000 */
[----:B------:R-:W-:Y:S01]  /*3a40*/  IMAD.WIDE.U32 R146, R152, 0x100, RZ ;  /* 0x0000010098927825 */ /* 0x000fe200078e00ff */
[----:B------:R-:W-:-:S03]  /*3a50*/  LOP3.LUT R153, R153, R138, R154, 0xfe, !PT ;  /* 0x0000008a99997212 */ /* 0x000fc600078efe9a */
[----:B------:R-:W-:Y:S01]  /*3a60*/  @P0 FADD.FTZ R103, R95, R103 ;  /* 0x000000675f670221 */ /* 0x000fe20000010000 */
[----:B------:R-:W-:Y:S01]  /*3a70*/  LOP3.LUT P6, RZ, R144, 0x4, RZ, 0xc0, !PT ;  /* 0x0000000490ff7812 */ /* 0x000fe200078cc0ff */
[----:B------:R-:W-:Y:S01]  /*3a80*/  IMAD.WIDE.U32 R138, R150, 0x10000, RZ ;  /* 0x00010000968a7825 */ /* 0x000fe200078e00ff */
[----:B------:R-:W-:Y:S02]  /*3a90*/  LOP3.LUT R151, R149, R153, R151, 0xfe, !PT ;  /* 0x0000009995977212 */ /* 0x000fe400078efe97 */
[----:B------:R-:W-:Y:S02]  /*3aa0*/  LEA R150, P0, R145, UR10, 0x5 ;  /* 0x0000000a91967c11 */ /* 0x000fe4000f8028ff */
[----:B------:R-:W-:Y:S02]  /*3ab0*/  LOP3.LUT R147, R147, R151, R139, 0xfe, !PT ;  /* 0x0000009793937212 */ /* 0x000fe400078efe8b */
[----:B------:R-:W-:Y:S02]  /*3ac0*/  LOP3.LUT R138, R146, R148, R138, 0xfe, !PT ;  /* 0x00000094928a7212 */ /* 0x000fe400078efe8a */
[----:B------:R-:W-:-:S02]  /*3ad0*/  LEA.HI.X R151, R145, UR11, RZ, 0x5, P0 ;  /* 0x0000000b91977c11 */ /* 0x000fc400080f2cff */
[C---:B------:R-:W-:Y:S02]  /*3ae0*/  LEA R148, P0, R145.reuse, UR12, 0x3 ;  /* 0x0000000c91947c11 */ /* 0x040fe4000f8018ff */
[----:B------:R-:W-:Y:S01]  /*3af0*/  SEL R139, RZ, 0x1, P6 ;  /* 0x00000001ff8b7807 */ /* 0x000fe20003000000 */
[----:B------:R0:W-:Y:S01]  /*3b00*/  STG.E.128 desc[UR6][R150.64], R96 ;  /* 0x0000006096007986 */ /* 0x0001e2000c101d06 */
[C---:B------:R-:W-:Y:S02]  /*3b10*/  LEA.HI.X R149, R145.reuse, UR13, RZ, 0x3, P0 ;  /* 0x0000000d91957c11 */ /* 0x040fe400080f1cff */
[----:B------:R-:W-:Y:S01]  /*3b20*/  LOP3.LUT R146, R138, R139, RZ, 0xfc, !PT ;  /* 0x0000008b8a927212 */ /* 0x000fe200078efcff */
[----:B------:R0:W-:Y:S01]  /*3b30*/  STG.E.128 desc[UR6][R150.64+0x10], R100 ;  /* 0x0000106496007986 */ /* 0x0001e2000c101d06 */
[----:B------:R-:W-:-:S03]  /*3b40*/  IADD3 R138, R145, 0x20, RZ ;  /* 0x00000020918a7810 */ /* 0x000fc60007ffe0ff */
[----:B------:R0:W-:Y:S04]  /*3b50*/  STG.E.64 desc[UR6][R148.64], R146 ;  /* 0x0000009294007986 */ /* 0x0001e8000c101b06 */
.L_x_15892:
[----:B------:R-:W-:Y:S05]  /*3b60*/  BSYNC B1 ;  /* 0x0000000000017941 */ /* 0x000fea0003800000 */
.L_x_15891:
        /* <DEDUP_REMOVED lines=15> */
[----:B0-----:R-:W-:-:S11]  /*3c60*/  VIADD R148, R3, 0x1 ;  /* 0x0000000103947836 */ /* 0x001fd60000000000 */
        /* <DEDUP_REMOVED lines=9> */
.L_x_15952:
[----:B------:R-:W-:-:S07]  /*3d00*/  IMAD.MOV.U32 R106, RZ, RZ, R2 ;  /* 0x000000ffff6a7224 */ /* 0x000fce00078e0002 */
.L_x_15953:
[----:B------:R-:W-:Y:S05]  /*3d10*/  BSYNC B2 ;  /* 0x0000000000027941 */ /* 0x000fea0003800000 */
.L_x_15951:
        /* <DEDUP_REMOVED lines=16> */
.L_x_15957:
[----:B------:R-:W-:Y:S05]  /*3e20*/  BSYNC B3 ;  /* 0x0000000000037941 */ /* 0x000fea0003800000 */
.L_x_15956:
        /* <DEDUP_REMOVED lines=41> */
[----:B------:R-:W-:Y:S02]  /*40c0*/  IMAD.MOV.U32 R4, RZ, RZ, R148 ;  /* 0x000000ffff047224 */ /* 0x000fe400078e0094 */
[----:B------:R-:W-:-:S07]  /*40d0*/  IMAD.MOV.U32 R148, RZ, RZ, RZ ;  /* 0x000000ffff947224 */ /* 0x000fce00078e00ff */
.L_x_15955:
[----:B------:R-:W-:Y:S05]  /*40e0*/  BSYNC B2 ;  /* 0x0000000000027941 */ /* 0x000fea0003800000 */
.L_x_15954:
[----:B------:R-:W0:Y:S01]  /*40f0*/  LDC R146, c[0x0][0x294] ;  /* 0x0000a500ff927b82 */ /* 0x000e220000000800 */
[----:B------:R-:W-:Y:S01]  /*4100*/  HFMA2.MMA R147, -RZ, RZ, 0.1171875, 0 ;  /* 0x2f800000ff937435 */ /* 0x000fe200000001ff */
[----:B------:R-:W-:Y:S01]  /*4110*/  I2FP.F32.U32 R106, R106 ;  /* 0x0000006a006a7245 */ /* 0x000fe20000201000 */
[----:B-----5:R-:W-:Y:S01]  /*4120*/  IMAD.U32 R107, R108, 0x10000, RZ ;  /* 0x000100006c6b7824 */ /* 0x020fe200078e00ff */
[----:B------:R-:W-:Y:S01]  /*4130*/  ISETP.NE.U32.AND P0, PT, R104, RZ, PT ;  /* 0x000000ff6800720c */ /* 0x000fe20003f05070 */
[----:B------:R-:W-:Y:S01]  /*4140*/  BSSY B2, `(.L_x_15958) ;  /* 0x0000018000027945 */ /* 0x000fe20003800000 */
[----:B------:R-:W-:Y:S01]  /*4150*/  LOP3.LUT R144, R144, 0xfffffffb, RZ, 0xc0, !PT ;  /* 0xfffffffb90907812 */ /* 0x000fe200078ec0ff */
[----:B------:R-:W-:Y:S01]  /*4160*/  FMUL.FTZ R104, R107, R136 ;  /* 0x000000886b687220 */ /* 0x000fe20000410000 */
[----:B------:R-:W1:Y:S01]  /*4170*/  LDC R139, c[0x0][0x298] ;  /* 0x0000a600ff8b7b82 */ /* 0x000e620000000800 */
[----:B------:R-:W-:Y:S01]  /*4180*/  ISETP.NE.AND.EX P0, PT, R105, RZ, PT, P0 ;  /* 0x000000ff6900720c */ /* 0x000fe20003f05300 */
[----:B------:R-:W-:-:S02]  /*4190*/  VIADD R107, R148, 0x1 ;  /* 0x00000001946b7836 */ /* 0x000fc40000000000 */
[----:B------:R-:W-:Y:S01]  /*41a0*/  FFMA.FTZ R3, R106, R147, 1.1641532182693481445e-10 ;  /* 0x2f0000006a037423 */ /* 0x000fe20000010093 */
[----:B------:R-:W-:-:S04]  /*41b0*/  PRMT R108, R108, 0x7632, R108 ;  /* 0x000076326c6c7816 */ /* 0x000fc8000000006c */
[----:B0-----:R-:W-:Y:S01]  /*41c0*/  FSETP.GTU.FTZ.AND P1, PT, R3, R146, PT ;  /* 0x000000920300720b */ /* 0x001fe20003f3c000 */
[----:B-1----:R-:W-:-:S12]  /*41d0*/  FMUL.FTZ R104, R104, R139 ;  /* 0x0000008b68687220 */ /* 0x002fd80000410000 */
        /* <DEDUP_REMOVED lines=13> */
.L_x_15959:
[----:B------:R-:W-:-:S07]  /*42b0*/  MOV R105, R2 ;  /* 0x0000000200697202 */ /* 0x000fce0000000f00 */
.L_x_15960:
[----:B------:R-:W-:Y:S05]  /*42c0*/  BSYNC B2 ;  /* 0x0000000000027941 */ /* 0x000fea0003800000 */
.L_x_15958:
        /* <DEDUP_REMOVED lines=16> */
.L_x_15964:
[----:B------:R-:W-:Y:S05]  /*43d0*/  BSYNC B3 ;  /* 0x0000000000037941 */ /* 0x000fea0003800000 */
.L_x_15963:
        /* <DEDUP_REMOVED lines=42> */
.L_x_15962:
[----:B------:R-:W-:Y:S05]  /*4680*/  BSYNC B2 ;  /* 0x0000000000027941 */ /* 0x000fea0003800000 */
.L_x_15961:
        /* <DEDUP_REMOVED lines=22> */
.L_x_15966:
[----:B------:R-:W-:-:S07]  /*47f0*/  IMAD.MOV.U32 R108, RZ, RZ, R2 ;  /* 0x000000ffff6c7224 */ /* 0x000fce00078e0002 */
.L_x_15967:
[----:B------:R-:W-:Y:S05]  /*4800*/  BSYNC B2 ;  /* 0x0000000000027941 */ /* 0x000fea0003800000 */
.L_x_15965:
        /* <DEDUP_REMOVED lines=16> */
.L_x_15971:
[----:B------:R-:W-:Y:S05]  /*4910*/  BSYNC B3 ;  /* 0x0000000000037941 */ /* 0x000fea0003800000 */
.L_x_15970:
        /* <DEDUP_REMOVED lines=43> */
.L_x_15969:
[----:B------:R-:W-:Y:S05]  /*4bd0*/  BSYNC B2 ;  /* 0x0000000000027941 */ /* 0x000fea0003800000 */
.L_x_15968:
        /* <DEDUP_REMOVED lines=21> */
.L_x_15973:
[----:B------:R-:W-:-:S07]  /*4d30*/  IMAD.MOV.U32 R107, RZ, RZ, R2 ;  /* 0x000000ffff6b7224 */ /* 0x000fce00078e0002 */
.L_x_15974:
[----:B------:R-:W-:Y:S05]  /*4d40*/  BSYNC B2 ;  /* 0x0000000000027941 */ /* 0x000fea0003800000 */
.L_x_15972:
        /* <DEDUP_REMOVED lines=16> */
.L_x_15978:
[----:B------:R-:W-:Y:S05]  /*4e50*/  BSYNC B3 ;  /* 0x0000000000037941 */ /* 0x000fea0003800000 */
.L_x_15977:
        /* <DEDUP_REMOVED lines=42> */
.L_x_15976:
[----:B------:R-:W-:Y:S05]  /*5100*/  BSYNC B2 ;  /* 0x0000000000027941 */ /* 0x000fea0003800000 */
.L_x_15975:
        /* <DEDUP_REMOVED lines=20> */
.L_x_15980:
[----:B------:R-:W-:-:S07]  /*5250*/  IMAD.MOV.U32 R150, RZ, RZ, R2 ;  /* 0x000000ffff967224 */ /* 0x000fce00078e0002 */
.L_x_15981:
[----:B------:R-:W-:Y:S05]  /*5260*/  BSYNC B2 ;  /* 0x0000000000027941 */ /* 0x000fea0003800000 */
.L_x_15979:
        /* <DEDUP_REMOVED lines=16> */
.L_x_15985:
[----:B------:R-:W-:Y:S05]  /*5370*/  BSYNC B3 ;  /* 0x0000000000037941 */ /* 0x000fea0003800000 */
.L_x_15984:
        /* <DEDUP_REMOVED lines=43> */
.L_x_15983:
[----:B------:R-:W-:Y:S05]  /*5630*/  BSYNC B2 ;  /* 0x0000000000027941 */ /* 0x000fea0003800000 */
.L_x_15982:
        /* <DEDUP_REMOVED lines=21> */
.L_x_15987:
[----:B------:R-:W-:-:S07]  /*5790*/  IMAD.MOV.U32 R109, RZ, RZ, R2 ;  /* 0x000000ffff6d7224 */ /* 0x000fce00078e0002 */
.L_x_15988:
[----:B------:R-:W-:Y:S05]  /*57a0*/  BSYNC B2 ;  /* 0x0000000000027941 */ /* 0x000fea0003800000 */
.L_x_15986:
        /* <DEDUP_REMOVED lines=16> */
.L_x_15992:
[----:B------:R-:W-:Y:S05]  /*58b0*/  BSYNC B3 ;  /* 0x0000000000037941 */ /* 0x000fea0003800000 */
.L_x_15991:
        /* <DEDUP_REMOVED lines=42> */
.L_x_15990:
[----:B------:R-:W-:Y:S05]  /*5b60*/  BSYNC B2 ;  /* 0x0000000000027941 */ /* 0x000fea0003800000 */
.L_x_15989:
[----:B------:R-:W-:Y:S01]  /*5b70*/  I2FP.F32.U32 R148, R109 ;  /* 0x0000006d00947245 */ /* 0x000fe20000201000 */
[----:B------:R-:W-:Y:S01]  /*5b80*/  BSSY B2, `(.L_x_15993) ;  /* 0x0000014000027945 */ /* 0x000fe20003800000 */
[----:B------:R-:W-:Y:S02]  /*5b90*/  SHF.L.U32 R109, R110, 0x10, RZ ;  /* 0x000000106e6d7819 */ /* 0x000fe400000006ff */
[C---:B------:R-:W-:Y:S01]  /*5ba0*/  ISETP.NE.AND P5, PT, R149.reuse, 0x1, PT ;  /* 0x000000019500780c */ /* 0x040fe20003fa5270 */
[----:B------:R-:W-:Y:S01]  /*5bb0*/  FFMA.FTZ R3, R148, R147, 1.1641532182693481445e-10 ;  /* 0x2f00000094037423 */ /* 0x000fe20000010093 */
[----:B------:R-:W-:Y:S02]  /*5bc0*/  VIADD R148, R149, 0x1 ;  /* 0x0000000195947836 */ /* 0x000fe40000000000 */
[----:B------:R-:W-:Y:S02]  /*5bd0*/  FMUL.FTZ R110, R109, R136 ;  /* 0x000000886d6e7220 */ /* 0x000fe40000410000 */
[----:B------:R-:W-:-:S02]  /*5be0*/  FSETP.GTU.FTZ.AND P4, PT, R3, R146, PT ;  /* 0x000000920300720b */ /* 0x000fc40003f9c000 */
        /* <DEDUP_REMOVED lines=12> */
.L_x_15994:
[----:B------:R-:W-:-:S07]  /*5cb0*/  IMAD.MOV.U32 R110, RZ, RZ, R2 ;  /* 0x000000ffff6e7224 */ /* 0x000fce00078e0002 */
.L_x_15995:
[----:B------:R-:W-:Y:S05]  /*5cc0*/  BSYNC B2 ;  /* 0x0000000000027941 */ /* 0x000fea0003800000 */
.L_x_15993:
        /* <DEDUP_REMOVED lines=16> */
.L_x_15999:
[----:B------:R-:W-:Y:S05]  /*5dd0*/  BSYNC B3 ;  /* 0x0000000000037941 */ /* 0x000fea0003800000 */
.L_x_15998:
        /* <DEDUP_REMOVED lines=42> */
.L_x_15997:
[----:B------:R-:W-:Y:S05]  /*6080*/  BSYNC B2 ;  /* 0x0000000000027941 */ /* 0x000fea0003800000 */
.L_x_15996:
        /* <DEDUP_REMOVED lines=21> */
.L_x_16001:
[----:B------:R-:W-:-:S07]  /*61e0*/  IMAD.MOV.U32 R152, RZ, RZ, R2 ;  /* 0x000000ffff987224 */ /* 0x000fce00078e0002 */
.L_x_16002:
[----:B------:R-:W-:Y:S05]  /*61f0*/  BSYNC B2 ;  /* 0x0000000000027941 */ /* 0x000fea0003800000 */
.L_x_16000:
        /* <DEDUP_REMOVED lines=18> */
.L_x_16006:
[----:B------:R-:W-:Y:S05]  /*6320*/  BSYNC B3 ;  /* 0x0000000000037941 */ /* 0x000fea0003800000 */
.L_x_16005:
        /* <DEDUP_REMOVED lines=42> */
.L_x_16004:
[----:B------:R-:W-:Y:S05]  /*65d0*/  BSYNC B2 ;  /* 0x0000000000027941 */ /* 0x000fea0003800000 */
.L_x_16003:
[----:B------:R-:W-:Y:S02]  /*65e0*/  I2FP.F32.U32 R150, R152 ;  /* 0x0000009800967245 */ /* 0x000fe40000201000 */
[----:B------:R-:W-:Y:S02]  /*65f0*/  SHF.L.U32 R111, R111, 0x10, RZ ;  /* 0x000000106f6f7819 */ /* 0x000fe400000006ff */
[----:B------:R-:W-:Y:S01]  /*6600*/  SEL R154, RZ, 0x10000, P5 ;  /* 0x00010000ff9a7807 */ /* 0x000fe20002800000 */
[----:B------:R-:W-:Y:S01]  /*6610*/  FFMA.FTZ R147, R150, R147, 1.1641532182693481445e-10 ;  /* 0x2f00000096937423 */ /* 0x000fe20000010093 */
[----:B------:R-:W-:Y:S01]  /*6620*/  LOP3.LUT P5, RZ, R144, 0x2, RZ, 0xc0, !PT ;  /* 0x0000000290ff7812 */ /* 0x000fe200078ac0ff */
[----:B------:R-:W-:Y:S01]  /*6630*/  FMUL.FTZ R150, R111, R136 ;  /* 0x000000886f967220 */ /* 0x000fe20000410000 */
[----:B------:R-:W-:Y:S02]  /*6640*/  SEL R149, RZ, 0x1, P1 ;  /* 0x00000001ff957807 */ /* 0x000fe40000800000 */
[----:B------:R-:W-:Y:S01]  /*6650*/  FSETP.GTU.FTZ.AND P1, PT, R147, R146, PT ;  /* 0x000000929300720b */ /* 0x000fe20003f3c000 */
[----:B------:R-:W-:Y:S01]  /*6660*/  FMUL.FTZ R150, R150, R139 ;  /* 0x0000008b96967220 */ /* 0x000fe20000410000 */
[----:B------:R-:W-:Y:S01]  /*6670*/  SEL R151, RZ, 0x1, P2 ;  /* 0x00000001ff977807 */ /* 0x000fe20001000000 */
[----:B------:R-:W-:Y:S01]  /*6680*/  IMAD.WIDE.U32 R146, R149, 0x10000, RZ ;  /* 0x0001000095927825 */ /* 0x000fe200078e00ff */
[----:B------:R-:W-:-:S02]  /*6690*/  SEL R148, RZ, 0x1, P5 ;  /* 0x00000001ff947807 */ /* 0x000fc40002800000 */
[----:B------:R-:W-:Y:S02]  /*66a0*/  SEL R153, RZ, 0x100, P4 ;  /* 0x00000100ff997807 */ /* 0x000fe40002000000 */
[----:B------:R-:W-:Y:S01]  /*66b0*/  SEL R152, RZ, 0x1000000, P1 ;  /* 0x01000000ff987807 */ /* 0x000fe20000800000 */
[----:B------:R-:W-:Y:S01]  /*66c0*/  IMAD.WIDE.U32 R148, R148, 0x100, RZ ;  /* 0x0000010094947825 */ /* 0x000fe200078e00ff */
[----:B------:R-:W-:Y:S02]  /*66d0*/  FSEL R111, R150, RZ, !P1 ;  /* 0x000000ff966f7208 */ /* 0x000fe40004800000 */
[----:B------:R-:W-:Y:S01]  /*66e0*/  SEL R139, RZ, 0x1, P3 ;  /* 0x00000001ff8b7807 */ /* 0x000fe20001800000 */
[----:B------:R-:W-:Y:S01]  /*66f0*/  IMAD.WIDE.U32 R150, R151, 0x1000000, RZ ;  /* 0x0100000097967825 */ /* 0x000fe200078e00ff */
[----:B------:R-:W-:-:S03]  /*6700*/  LOP3.LUT R152, R153, R152, R154, 0xfe, !PT ;  /* 0x0000009899987212 */ /* 0x000fc600078efe9a */
[----:B------:R-:W-:Y:S01]  /*6710*/  @P0 FADD.FTZ R111, R95, R111 ;  /* 0x0000006f5f6f0221 */ /* 0x000fe20000010000 */
[----:B------:R-:W-:Y:S02]  /*6720*/  LOP3.LUT P6, RZ, R144, 0x4, RZ, 0xc0, !PT ;  /* 0x0000000490ff7812 */ /* 0x000fe400078cc0ff */
[----:B------:R-:W-:Y:S02]  /*6730*/  LOP3.LUT R151, R151, R152, R139, 0xfe, !PT ;  /* 0x0000009897977212 */ /* 0x000fe400078efe8b */
[----:B------:R-:W-:Y:S02]  /*6740*/  LOP3.LUT R139, R148, R150, R146, 0xfe, !PT ;  /* 0x00000096948b7212 */ /* 0x000fe400078efe92 */
[C---:B------:R-:W-:Y:S02]  /*6750*/  LEA R150, P0, R138.reuse, UR10, 0x5 ;  /* 0x0000000a8a967c11 */ /* 0x040fe4000f8028ff */
[----:B------:R-:W-:Y:S02]  /*6760*/  LOP3.LUT R147, R149, R151, R147, 0xfe, !PT ;  /* 0x0000009795937212 */ /* 0x000fe400078efe93 */
[----:B------:R-:W-:-:S02]  /*6770*/  LEA.HI.X R151, R138, UR11, RZ, 0x5, P0 ;  /* 0x0000000b8a977c11 */ /* 0x000fc400080f2cff */
[C---:B------:R-:W-:Y:S02]  /*6780*/  LEA R148, P0, R138.reuse, UR12, 0x3 ;  /* 0x0000000c8a947c11 */ /* 0x040fe4000f8018ff */
[----:B------:R-:W-:Y:S01]  /*6790*/  SEL R146, RZ, 0x1, P6 ;  /* 0x00000001ff927807 */ /* 0x000fe20003000000 */
[----:B------:R1:W-:Y:S01]  /*67a0*/  STG.E.128 desc[UR6][R150.64], R104 ;  /* 0x0000006896007986 */ /* 0x0003e2000c101d06 */
[C---:B------:R-:W-:Y:S01]  /*67b0*/  LEA.HI.X R149, R138.reuse, UR13, RZ, 0x3, P0 ;  /* 0x0000000d8a957c11 */ /* 0x040fe200080f1cff */
[----:B------:R-:W-:Y:S01]  /*67c0*/  VIADD R138, R138, 0x20 ;  /* 0x000000208a8a7836 */ /* 0x000fe20000000000 */
[----:B------:R-:W-:Y:S01]  /*67d0*/  LOP3.LUT R146, R139, R146, RZ, 0xfc, !PT ;  /* 0x000000928b927212 */ /* 0x000fe200078efcff */
[----:B------:R1:W-:Y:S04]  /*67e0*/  STG.E.128 desc[UR6][R150.64+0x10], R108 ;  /* 0x0000106c96007986 */ /* 0x0003e8000c101d06 */
[----:B------:R1:W-:Y:S02]  /*67f0*/  STG.E.64 desc[UR6][R148.64], R146 ;  /* 0x0000009294007986 */ /* 0x0003e4000c101b06 */
.L_x_15950:
[----:B------:R-:W-:Y:S05]  /*6800*/  BSYNC B1 ;  /* 0x0000000000017941 */ /* 0x000fea0003800000 */
.L_x_15949:
        /* <DEDUP_REMOVED lines=15> */
[----:B01----:R-:W-:-:S11]  /*6900*/  IADD3 R148, R3, 0x1, RZ ;  /* 0x0000000103947810 */ /* 0x003fd60007ffe0ff */
[----:B--2---:R-:W-:Y:S05]  /*6910*/  @!P0 BRA `(.L_x_16010) ;  /* 0x0000000000208947 */ /* 0x004fea0003800000 */
        /* <DEDUP_REMOVED lines=8> */
.L_x_16010:
[----:B------:R-:W-:-:S07]  /*69a0*/  MOV R114, R2 ;  /* 0x0000000200727202 */ /* 0x000fce0000000f00 */
.L_x_16011:
[----:B------:R-:W-:Y:S05]  /*69b0*/  BSYNC B2 ;  /* 0x0000000000027941 */ /* 0x000fea0003800000 */
.L_x_16009:
        /* <DEDUP_REMOVED lines=16> */
.L_x_16015:
[----:B------:R-:W-:Y:S05]  /*6ac0*/  BSYNC B3 ;  /* 0x0000000000037941 */ /* 0x000fea0003800000 */
.L_x_16014:
        /* <DEDUP_REMOVED lines=40> */
[----:B------:R-:W-:Y:S02]  /*6d50*/  LOP3.LUT R5, R149, UR32, R4, 0x96, !PT ;  /* 0x0000002095057c12 */ /* 0x000fe4000f8e9604 */
[----:B------:R-:W-:Y:S01]  /*6d60*/  MOV R4, R148 ;  /* 0x0000009400047202 */ /* 0x000fe20000000f00 */
[----:B------:R-:W-:-:S07]  /*6d70*/  IMAD.MOV.U32 R148, RZ, RZ, RZ ;  /* 0x000000ffff947224 */ /* 0x000fce00078e00ff */
.L_x_16013:
[----:B------:R-:W-:Y:S05]  /*6d80*/  BSYNC B2 ;  /* 0x0000000000027941 */ /* 0x000fea0003800000 */
.L_x_16012:
        /* <DEDUP_REMOVED lines=9> */
[----:B------:R-:W-:Y:S02]  /*6e20*/  ISETP.NE.AND.EX P0, PT, R113, RZ, PT, P0 ;  /* 0x000000ff7100720c */ /* 0x000fe40003f05300 */
[----:B------:R-:W-:Y:S01]  /*6e30*/  FFMA.FTZ R3, R114, R147, 1.1641532182693481445e-10 ;  /* 0x2f00000072037423 */ /* 0x000fe20000010093 */
[----:B------:R-:W-:-:S02]  /*6e40*/  PRMT R116, R116, 0x7632, R116 ;  /* 0x0000763274747816 */ /* 0x000fc40000000074 */
[----:B------:R-:W-:Y:S02]  /*6e50*/  IADD3 R115, R148, 0x1, RZ ;  /* 0x0000000194737810 */ /* 0x000fe40007ffe0ff */
[----:B0-----:R-:W-:Y:S01]  /*6e60*/  FSETP.GTU.FTZ.AND P1, PT, R3, R146, PT ;  /* 0x000000920300720b */ /* 0x001fe20003f3c000 */
[----:B-1----:R-:W-:-:S12]  /*6e70*/  FMUL.FTZ R112, R112, R139 ;  /* 0x0000008b70707220 */ /* 0x002fd80000410000 */
        /* <DEDUP_REMOVED lines=13> */
.L_x_16017:
[----:B------:R-:W-:-:S07]  /*6f50*/  MOV R113, R2 ;  /* 0x0000000200717202 */ /* 0x000fce0000000f00 */
.L_x_16018:
[----:B------:R-:W-:Y:S05]  /*6f60*/  BSYNC B2 ;  /* 0x0000000000027941 */ /* 0x000fea0003800000 */
.L_x_16016:
        /* <DEDUP_REMOVED lines=16> */
.L_x_16022:
[----:B------:R-:W-:Y:S05]  /*7070*/  BSYNC B3 ;  /* 0x0000000000037941 */ /* 0x000fea0003800000 */
.L_x_16021:
        /* <DEDUP_REMOVED lines=42> */
.L_x_16020:
[----:B------:R-:W-:Y:S05]  /*7320*/  BSYNC B2 ;  /* 0x0000000000027941 */ /* 0x000fea0003800000 */
.L_x_16019:
        /* <DEDUP_REMOVED lines=22> */
.L_x_16024:
[----:B------:R-:W-:-:S07]  /*7490*/  MOV R116, R2 ;  /* 0x0000000200747202 */ /* 0x000fce0000000f00 */
.L_x_16025:
[----:B------:R-:W-:Y:S05]  /*74a0*/  BSYNC B2 ;  /* 0x0000000000027941 */ /* 0x000fea0003800000 */
.L_x_16023:
        /* <DEDUP_REMOVED lines=16> */
.L_x_16029:
[----:B------:R-:W-:Y:S05]  /*75b0*/  BSYNC B3 ;  /* 0x0000000000037941 */ /* 0x000fea0003800000 */
.L_x_16028:
        /* <DEDUP_REMOVED lines=43> */
.L_x_16027:
[----:B------:R-:W-:Y:S05]  /*7870*/  BSYNC B2 ;  /* 0x0000000000027941 */ /* 0x000fea0003800000 */
.L_x_16026:
        /* <DEDUP_REMOVED lines=21> */
.L_x_16031:
[----:B------:R-:W-:-:S07]  /*79d0*/  IMAD.MOV.U32 R115, RZ, RZ, R2 ;  /* 0x000000ffff737224 */ /* 0x000fce00078e0002 */
.L_x_16032:
[----:B------:R-:W-:Y:S05]  /*79e0*/  BSYNC B2 ;  /* 0x0000000000027941 */ /* 0x000fea0003800000 */
.L_x_16030:
        /* <DEDUP_REMOVED lines=16> */
.L_x_16036:
[----:B------:R-:W-:Y:S05]  /*7af0*/  BSYNC B3 ;  /* 0x0000000000037941 */ /* 0x000fea0003800000 */
.L_x_16035:
        /* <DEDUP_REMOVED lines=42> */
.L_x_16034:
[----:B------:R-:W-:Y:S05]  /*7da0*/  BSYNC B2 ;  /* 0x0000000000027941 */ /* 0x000fea0003800000 */
.L_x_16033:
        /* <DEDUP_REMOVED lines=20> */
.L_x_16038:
[----:B------:R-:W-:-:S07]  /*7ef0*/  IMAD.MOV.U32 R150, RZ, RZ, R2 ;  /* 0x000000ffff967224 */ /* 0x000fce00078e0002 */
.L_x_16039:
[----:B------:R-:W-:Y:S05]  /*7f00*/  BSYNC B2 ;  /* 0x0000000000027941 */ /* 0x000fea0003800000 */
.L_x_16037:
        /* <DEDUP_REMOVED lines=16> */
.L_x_16043:
[----:B------:R-:W-:Y:S05]  /*8010*/  BSYNC B3 ;  /* 0x0000000000037941 */ /* 0x000fea0003800000 */
.L_x_16042:
        /* <DEDUP_REMOVED lines=43> */
.L_x_16041:
[----:B------:R-:W-:Y:S05]  /*82d0*/  BSYNC B2 ;  /* 0x0000000000027941 */ /* 0x000fea0003800000 */
.L_x_16040:
        /* <DEDUP_REMOVED lines=21> */
.L_x_16045:
[----:B------:R-:W-:-:S07]  /*8430*/  MOV R117, R2 ;  /* 0x0000000200757202 */ /* 0x000fce0000000f00 */
.L_x_16046:
[----:B------:R-:W-:Y:S05]  /*8440*/  BSYNC B2 ;  /* 0x0000000000027941 */ /* 0x000fea0003800000 */
.L_x_16044:
        /* <DEDUP_REMOVED lines=16> */
.L_x_16050:
[----:B------:R-:W-:Y:S05]  /*8550*/  BSYNC B3 ;  /* 0x0000000000037941 */ /* 0x000fea0003800000 */
.L_x_16049:
        /* <DEDUP_REMOVED lines=42> */
.L_x_16048:
[----:B------:R-:W-:Y:S05]  /*8800*/  BSYNC B2 ;  /* 0x0000000000027941 */ /* 0x000fea0003800000 */
.L_x_16047:
[----:B------:R-:W-:Y:S01]  /*8810*/  I2FP.F32.U32 R148, R117 ;  /* 0x0000007500947245 */ /* 0x000fe20000201000 */
[----:B------:R-:W-:Y:S01]  /*8820*/  IMAD.U32 R117, R118, 0x10000, RZ ;  /* 0x0001000076757824 */ /* 0x000fe200078e00ff */
[----:B------:R-:W-:Y:S01]  /*8830*/  ISETP.NE.AND P5, PT, R149, 0x1, PT ;  /* 0x000000019500780c */ /* 0x000fe20003fa5270 */
[----:B------:R-:W-:Y:S02]  /*8840*/  BSSY B2, `(.L_x_16051) ;  /* 0x0000012000027945 */ /* 0x000fe40003800000 */
        /* <DEDUP_REMOVED lines=16> */
.L_x_16052:
[----:B------:R-:W-:-:S07]  /*8950*/  MOV R118, R2 ;  /* 0x0000000200767202 */ /* 0x000fce0000000f00 */
.L_x_16053:
[----:B------:R-:W-:Y:S05]  /*8960*/  BSYNC B2 ;  /* 0x0000000000027941 */ /* 0x000fea0003800000 */
.L_x_16051:
        /* <DEDUP_REMOVED lines=16> */
.L_x_16057:
[----:B------:R-:W-:Y:S05]  /*8a70*/  BSYNC B3 ;  /* 0x0000000000037941 */ /* 0x000fea0003800000 */
.L_x_16056:
        /* <DEDUP_REMOVED lines=42> */
.L_x_16055:
[----:B------:R-:W-:Y:S05]  /*8d20*/  BSYNC B2 ;  /* 0x0000000000027941 */ /* 0x000fea0003800000 */
.L_x_16054:
        /* <DEDUP_REMOVED lines=21> */
.L_x_16059:
[----:B------:R-:W-:-:S07]  /*8e80*/  MOV R152, R2 ;  /* 0x0000000200987202 */ /* 0x000fce0000000f00 */
.L_x_16060:
[----:B------:R-:W-:Y:S05]  /*8e90*/  BSYNC B2 ;  /* 0x0000000000027941 */ /* 0x000fea0003800000 */
.L_x_16058:
        /* <DEDUP_REMOVED lines=18> */
.L_x_16064:
[----:B------:R-:W-:Y:S05]  /*8fc0*/  BSYNC B3 ;  /* 0x0000000000037941 */ /* 0x000fea0003800000 */
.L_x_16063:
        /* <DEDUP_REMOVED lines=42> */
.L_x_16062:
[----:B------:R-:W-:Y:S05]  /*9270*/  BSYNC B2 ;  /* 0x0000000000027941 */ /* 0x000fea0003800000 */
.L_x_16061:
[----:B------:R-:W-:Y:S01]  /*9280*/  I2FP.F32.U32 R150, R152 ;  /* 0x0000009800967245 */ /* 0x000fe20000201000 */
[----:B------:R-:W-:Y:S01]  /*9290*/  IMAD.U32 R119, R119, 0x10000, RZ ;  /* 0x0001000077777824 */ /* 0x000fe200078e00ff */
[----:B------:R-:W-:Y:S02]  /*92a0*/  SEL R154, RZ, 0x10000, P5 ;  /* 0x00010000ff9a7807 */ /* 0x000fe40002800000 */
[----:B------:R-:W-:Y:S01]  /*92b0*/  LOP3.LUT P5, RZ, R144, 0x2, RZ, 0xc0, !PT ;  /* 0x0000000290ff7812 */ /* 0x000fe200078ac0ff */
[----:B------:R-:W-:Y:S01]  /*92c0*/  FFMA.FTZ R147, R150, R147, 1.1641532182693481445e-10 ;  /* 0x2f00000096937423 */ /* 0x000fe20000010093 */
[----:B------:R-:W-:Y:S01]  /*92d0*/  FMUL.FTZ R150, R119, R136 ;  /* 0x0000008877967220 */ /* 0x000fe20000410000 */
[----:B------:R-:W-:Y:S02]  /*92e0*/  SEL R149, RZ, 0x1, P1 ;  /* 0x00000001ff957807 */ /* 0x000fe40000800000 */
        /* <DEDUP_REMOVED lines=27> */
.L_x_16008:
[----:B------:R-:W-:Y:S05]  /*94a0*/  BSYNC B1 ;  /* 0x0000000000017941 */ /* 0x000fea0003800000 */
.L_x_16007:
        /* <DEDUP_REMOVED lines=25> */
.L_x_16068:
[----:B------:R-:W-:-:S07]  /*9640*/  IMAD.MOV.U32 R122, RZ, RZ, R2 ;  /* 0x000000ffff7a7224 */ /* 0x000fce00078e0002 */
.L_x_16069:
[----:B------:R-:W-:Y:S05]  /*9650*/  BSYNC B2 ;  /* 0x0000000000027941 */ /* 0x000fea0003800000 */
.L_x_16067:
        /* <DEDUP_REMOVED lines=16> */
.L_x_16073:
[----:B------:R-:W-:Y:S05]  /*9760*/  BSYNC B3 ;  /* 0x0000000000037941 */ /* 0x000fea0003800000 */
.L_x_16072:
        /* <DEDUP_REMOVED lines=41> */
[----:B------:R-:W-:Y:S01]  /*9a00*/  IMAD.MOV.U32 R4, RZ, RZ, R148 ;  /* 0x000000ffff047224 */ /* 0x000fe200078e0094 */
[----:B------:R-:W-:-:S11]  /*9a10*/  HFMA2.MMA R148, -RZ, RZ, 0, 0 ;  /* 0x00000000ff947435 */ /* 0x000fd600000001ff */
.L_x_16071:
[----:B------:R-:W-:Y:S05]  /*9a20*/  BSYNC B2 ;  /* 0x0000000000027941 */ /* 0x000fea0003800000 */
.L_x_16070:
[----:B------:R-:W0:Y:S01]  /*9a30*/  LDC R146, c[0x0][0x294] ;  /* 0x0000a500ff927b82 */ /* 0x000e220000000800 */
[----:B------:R-:W-:Y:S01]  /*9a40*/  I2FP.F32.U32 R122, R122 ;  /* 0x0000007a007a7245 */ /* 0x000fe20000201000 */
[----:B------:R-:W-:Y:S01]  /*9a50*/  IMAD.MOV.U32 R147, RZ, RZ, 0x2f800000 ;  /* 0x2f800000ff937424 */ /* 0x000fe200078e00ff */
[----:B-----5:R-:W-:Y:S01]  /*9a60*/  SHF.L.U32 R123, R124, 0x10, RZ ;  /* 0x000000107c7b7819 */ /* 0x020fe200000006ff */
[----:B------:R-:W-:Y:S01]  /*9a70*/  BSSY B2, `(.L_x_16074) ;  /* 0x0000019000027945 */ /* 0x000fe20003800000 */
[----:B------:R-:W-:Y:S01]  /*9a80*/  ISETP.NE.U32.AND P0, PT, R120, RZ, PT ;  /* 0x000000ff7800720c */ /* 0x000fe20003f05070 */
[----:B------:R-:W-:Y:S01]  /*9a90*/  FFMA.FTZ R3, R122, R147, 1.1641532182693481445e-10 ;  /* 0x2f0000007a037423 */ /* 0x000fe20000010093 */
[----:B------:R-:W-:Y:S01]  /*9aa0*/  LOP3.LUT R144, R144, 0xfffffffb, RZ, 0xc0, !PT ;  /* 0xfffffffb90907812 */ /* 0x000fe200078ec0ff */
[----:B------:R-:W1:Y:S01]  /*9ab0*/  LDC R139, c[0x0][0x298] ;  /* 0x0000a600ff8b7b82 */ /* 0x000e620000000800 */
[----:B------:R-:W-:Y:S01]  /*9ac0*/  FMUL.FTZ R120, R123, R136 ;  /* 0x000000887b787220 */ /* 0x000fe20000410000 */
[----:B------:R-:W-:Y:S01]  /*9ad0*/  ISETP.NE.AND.EX P0, PT, R121, RZ, PT, P0 ;  /* 0x000000ff7900720c */ /* 0x000fe20003f05300 */
[----:B------:R-:W-:Y:S01]  /*9ae0*/  VIADD R123, R148, 0x1 ;  /* 0x00000001947b7836 */ /* 0x000fe20000000000 */
[----:B------:R-:W-:-:S02]  /*9af0*/  PRMT R124, R124, 0x7632, R124 ;  /* 0x000076327c7c7816 */ /* 0x000fc4000000007c */
        /* <DEDUP_REMOVED lines=15> */
.L_x_16075:
[----:B------:R-:W-:-:S07]  /*9bf0*/  IMAD.MOV.U32 R121, RZ, RZ, R2 ;  /* 0x000000ffff797224 */ /* 0x000fce00078e0002 */
.L_x_16076:
[----:B------:R-:W-:Y:S05]  /*9c00*/  BSYNC B2 ;  /* 0x0000000000027941 */ /* 0x000fea0003800000 */
.L_x_16074:
        /* <DEDUP_REMOVED lines=16> */
.L_x_16080:
[----:B------:R-:W-:Y:S05]  /*9d10*/  BSYNC B3 ;  /* 0x0000000000037941 */ /* 0x000fea0003800000 */
.L_x_16079:
        /* <DEDUP_REMOVED lines=42> */
.L_x_16078:
[----:B------:R-:W-:Y:S05]  /*9fc0*/  BSYNC B2 ;  /* 0x0000000000027941 */ /* 0x000fea0003800000 */
.L_x_16077:
        /* <DEDUP_REMOVED lines=22> */
.L_x_16082:
[----:B------:R-:W-:-:S07]  /*a130*/  IMAD.MOV.U32 R124, RZ, RZ, R2 ;  /* 0x000000ffff7c7224 */ /* 0x000fce00078e0002 */
.L_x_16083:
[----:B------:R-:W-:Y:S05]  /*a140*/  BSYNC B2 ;  /* 0x0000000000027941 */ /* 0x000fea0003800000 */
.L_x_16081:
        /* <DEDUP_REMOVED lines=16> */
.L_x_16087:
[----:B------:R-:W-:Y:S05]  /*a250*/  BSYNC B3 ;  /* 0x0000000000037941 */ /* 0x000fea0003800000 */
.L_x_16086:
        /* <DEDUP_REMOVED lines=43> */
.L_x_16085:
[----:B------:R-:W-:Y:S05]  /*a510*/  BSYNC B2 ;  /* 0x0000000000027941 */ /* 0x000fea0003800000 */
.L_x_16084:
        /* <DEDUP_REMOVED lines=21> */
.L_x_16089:
[----:B------:R-:W-:-:S07]  /*a670*/  MOV R123, R2 ;  /* 0x00000002007b7202 */ /* 0x000fce0000000f00 */
.L_x_16090:
[----:B------:R-:W-:Y:S05]  /*a680*/  BSYNC B2 ;  /* 0x0000000000027941 */ /* 0x000fea0003800000 */
.L_x_16088:
        /* <DEDUP_REMOVED lines=16> */
.L_x_16094:
[----:B------:R-:W-:Y:S05]  /*a790*/  BSYNC B3 ;  /* 0x0000000000037941 */ /* 0x000fea0003800000 */
.L_x_16093:
        /* <DEDUP_REMOVED lines=42> */
.L_x_16092:
[----:B------:R-:W-:Y:S05]  /*aa40*/  BSYNC B2 ;  /* 0x0000000000027941 */ /* 0x000fea0003800000 */
.L_x_16091:
        /* <DEDUP_REMOVED lines=20> */
.L_x_16096:
[----:B------:R-:W-:-:S07]  /*ab90*/  MOV R150, R2 ;  /* 0x0000000200967202 */ /* 0x000fce0000000f00 */
.L_x_16097:
[----:B------:R-:W-:Y:S05]  /*aba0*/  BSYNC B2 ;  /* 0x0000000000027941 */ /* 0x000fea0003800000 */
.L_x_16095:
        /* <DEDUP_REMOVED lines=16> */
.L_x_16101:
[----:B------:R-:W-:Y:S05]  /*acb0*/  BSYNC B3 ;  /* 0x0000000000037941 */ /* 0x000fea0003800000 */
.L_x_16100:
        /* <DEDUP_REMOVED lines=43> */
.L_x_16099:
[----:B------:R-:W-:Y:S05]  /*af70*/  BSYNC B2 ;  /* 0x0000000000027941 */ /* 0x000fea0003800000 */
.L_x_16098:
        /* <DEDUP_REMOVED lines=21> */
.L_x_16103:
[----:B------:R-:W-:-:S07]  /*b0d0*/  IMAD.MOV.U32 R125, RZ, RZ, R2 ;  /* 0x000000ffff7d7224 */ /* 0x000fce00078e0002 */
.L_x_16104:
[----:B------:R-:W-:Y:S05]  /*b0e0*/  BSYNC B2 ;  /* 0x0000000000027941 */ /* 0x000fea0003800000 */
.L_x_16102:
        /* <DEDUP_REMOVED lines=16> */
.L_x_16108:
[----:B------:R-:W-:Y:S05]  /*b1f0*/  BSYNC B3 ;  /* 0x0000000000037941 */ /* 0x000fea0003800000 */
.L_x_16107:
        /* <DEDUP_REMOVED lines=42> */
.L_x_16106:
[----:B------:R-:W-:Y:S05]  /*b4a0*/  BSYNC B2 ;  /* 0x0000000000027941 */ /* 0x000fea0003800000 */
.L_x_16105:
        /* <DEDUP_REMOVED lines=20> */
.L_x_16110:
[----:B------:R-:W-:-:S07]  /*b5f0*/  IMAD.MOV.U32 R126, RZ, RZ, R2 ;  /* 0x000000ffff7e7224 */ /* 0x000fce00078e0002 */
.L_x_16111:
[----:B------:R-:W-:Y:S05]  /*b600*/  BSYNC B2 ;  /* 0x0000000000027941 */ /* 0x000fea0003800000 */
.L_x_16109:
        /* <DEDUP_REMOVED lines=16> */
.L_x_16115:
[----:B------:R-:W-:Y:S05]  /*b710*/  BSYNC B3 ;  /* 0x0000000000037941 */ /* 0x000fea0003800000 */
.L_x_16114:
        /* <DEDUP_REMOVED lines=42> */
.L_x_16113:
[----:B------:R-:W-:Y:S05]  /*b9c0*/  BSYNC B2 ;  /* 0x0000000000027941 */ /* 0x000fea0003800000 */
.L_x_16112:
        /* <DEDUP_REMOVED lines=21> */
.L_x_16117:
[----:B------:R-:W-:-:S07]  /*bb20*/  IMAD.MOV.U32 R152, RZ, RZ, R2 ;  /* 0x000000ffff987224 */ /* 0x000fce00078e0002 */
.L_x_16118:
[----:B------:R-:W-:Y:S05]  /*bb30*/  BSYNC B2 ;  /* 0x0000000000027941 */ /* 0x000fea0003800000 */
.L_x_16116:
        /* <DEDUP_REMOVED lines=18> */
.L_x_16122:
[----:B------:R-:W-:Y:S05]  /*bc60*/  BSYNC B3 ;  /* 0x0000000000037941 */ /* 0x000fea0003800000 */
.L_x_16121:
        /* <DEDUP_REMOVED lines=42> */
.L_x_16120:
[----:B------:R-:W-:Y:S05]  /*bf10*/  BSYNC B2 ;  /* 0x0000000000027941 */ /* 0x000fea0003800000 */
.L_x_16119:
        /* <DEDUP_REMOVED lines=34> */
.L_x_16066:
[----:B------:R-:W-:Y:S05]  /*c140*/  BSYNC B1 ;  /* 0x0000000000017941 */ /* 0x000fea0003800000 */
.L_x_16065:
        /* <DEDUP_REMOVED lines=15> */
[----:B-123--:R-:W-:-:S11]  /*c240*/  IADD3 R148, R3, 0x1, RZ ;  /* 0x0000000103947810 */ /* 0x00efd60007ffe0ff */
        /* <DEDUP_REMOVED lines=9> */
.L_x_16126:
[----:B------:R-:W-:-:S07]  /*c2e0*/  MOV R130, R2 ;  /* 0x0000000200827202 */ /* 0x000fce0000000f00 */
.L_x_16127:
[----:B------:R-:W-:Y:S05]  /*c2f0*/  BSYNC B2 ;  /* 0x0000000000027941 */ /* 0x000fea0003800000 */
.L_x_16125:
        /* <DEDUP_REMOVED lines=16> */
.L_x_16131:
[----:B------:R-:W-:Y:S05]  /*c400*/  BSYNC B3 ;  /* 0x0000000000037941 */ /* 0x000fea0003800000 */
.L_x_16130:
        /* <DEDUP_REMOVED lines=43> */
.L_x_16129:
[----:B------:R-:W-:Y:S05]  /*c6c0*/  BSYNC B2 ;  /* 0x0000000000027941 */ /* 0x000fea0003800000 */
.L_x_16128:
        /* <DEDUP_REMOVED lines=28> */
.L_x_16133:
[----:B------:R-:W-:-:S07]  /*c890*/  MOV R3, R2 ;  /* 0x0000000200037202 */ /* 0x000fce0000000f00 */
.L_x_16134:
[----:B------:R-:W-:Y:S05]  /*c8a0*/  BSYNC B2 ;  /* 0x0000000000027941 */ /* 0x000fea0003800000 */
.L_x_16132:
        /* <DEDUP_REMOVED lines=16> */
.L_x_16138:
[----:B------:R-:W-:Y:S05]  /*c9b0*/  BSYNC B3 ;  /* 0x0000000000037941 */ /* 0x000fea0003800000 */
.L_x_16137:
        /* <DEDUP_REMOVED lines=43> */
.L_x_16136:
[----:B------:R-:W-:Y:S05]  /*cc70*/  BSYNC B2 ;  /* 0x0000000000027941 */ /* 0x000fea0003800000 */
.L_x_16135:
        /* <DEDUP_REMOVED lines=22> */
.L_x_16140:
[----:B------:R-:W-:-:S07]  /*cde0*/  IMAD.MOV.U32 R132, RZ, RZ, R2 ;  /* 0x000000ffff847224 */ /* 0x000fce00078e0002 */
.L_x_16141:
[----:B------:R-:W-:Y:S05]  /*cdf0*/  BSYNC B2 ;  /* 0x0000000000027941 */ /* 0x000fea0003800000 */
.L_x_16139:
        /* <DEDUP_REMOVED lines=16> */
.L_x_16145:
[----:B------:R-:W-:Y:S05]  /*cf00*/  BSYNC B3 ;  /* 0x0000000000037941 */ /* 0x000fea0003800000 */
.L_x_16144:
        /* <DEDUP_REMOVED lines=43> */
.L_x_16143:
[----:B------:R-:W-:Y:S05]  /*d1c0*/  BSYNC B2 ;  /* 0x0000000000027941 */ /* 0x000fea0003800000 */
.L_x_16142:
[----:B------:R-:W-:Y:S01]  /*d1d0*/  I2FP.F32.U32 R130, R132 ;  /* 0x0000008400827245 */ /* 0x000fe20000201000 */
[----:B------:R-:W-:Y:S01]  /*d1e0*/  IMAD.U32 R131, R133, 0x10000, RZ ;  /* 0x0001000085837824 */ /* 0x000fe200078e00ff */
[----:B------:R-:W-:Y:S01]  /*d1f0*/  ISETP.NE.AND P2, PT, R148, 0x1, PT ;  /* 0x000000019400780c */ /* 0x000fe20003f45270 */
[----:B------:R-:W-:Y:S02]  /*d200*/  BSSY B2, `(.L_x_16146) ;  /* 0x0000013000027945 */ /* 0x000fe40003800000 */
[----:B------:R-:W-:Y:S01]  /*d210*/  FFMA.FTZ R3, R130, R147, 1.1641532182693481445e-10 ;  /* 0x2f00000082037423 */ /* 0x000fe20000010093 */
[----:B------:R-:W-:Y:S01]  /*d220*/  FMUL.FTZ R130, R131, R136 ;  /* 0x0000008883827220 */ /* 0x000fe20000410000 */
[----:B------:R-:W-:Y:S02]  /*d230*/  PRMT R131, R133, 0x7632, R131 ;  /* 0x0000763285837816 */ /* 0x000fe40000000083 */
[----:B------:R-:W-:Y:S01]  /*d240*/  IADD3 R133, R148, 0x1, RZ ;  /* 0x0000000194857810 */ /* 0x000fe20007ffe0ff */
        /* <DEDUP_REMOVED lines=13> */
.L_x_16147:
[----:B------:R-:W-:-:S07]  /*d320*/  MOV R3, R2 ;  /* 0x0000000200037202 */ /* 0x000fce0000000f00 */
.L_x_16148:
[----:B------:R-:W-:Y:S05]  /*d330*/  BSYNC B2 ;  /* 0x0000000000027941 */ /* 0x000fea0003800000 */
.L_x_16146:
        /* <DEDUP_REMOVED lines=16> */
.L_x_16152:
[----:B------:R-:W-:Y:S05]  /*d440*/  BSYNC B3 ;  /* 0x0000000000037941 */ /* 0x000fea0003800000 */
.L_x_16151:
        /* <DEDUP_REMOVED lines=43> */
.L_x_16150:
[----:B------:R-:W-:Y:S05]  /*d700*/  BSYNC B2 ;  /* 0x0000000000027941 */ /* 0x000fea0003800000 */
.L_x_16149:
        /* <DEDUP_REMOVED lines=20> */
.L_x_16154:
[----:B------:R-:W-:-:S07]  /*d850*/  IMAD.MOV.U32 R150, RZ, RZ, R2 ;  /* 0x000000ffff967224 */ /* 0x000fce00078e0002 */
.L_x_16155:
[----:B------:R-:W-:Y:S05]  /*d860*/  BSYNC B2 ;  /* 0x0000000000027941 */ /* 0x000fea0003800000 */
.L_x_16153:
        /* <DEDUP_REMOVED lines=16> */
.L_x_16159:
[----:B------:R-:W-:Y:S05]  /*d970*/  BSYNC B3 ;  /* 0x0000000000037941 */ /* 0x000fea0003800000 */
.L_x_16158:
        /* <DEDUP_REMOVED lines=43> */
.L_x_16157:
[----:B------:R-:W-:Y:S05]  /*dc30*/  BSYNC B2 ;  /* 0x0000000000027941 */ /* 0x000fea0003800000 */
.L_x_16156:
        /* <DEDUP_REMOVED lines=21> */
.L_x_16161:
[----:B------:R-:W-:-:S07]  /*dd90*/  MOV R133, R2 ;  /* 0x0000000200857202 */ /* 0x000fce0000000f00 */
.L_x_16162:
[----:B------:R-:W-:Y:S05]  /*dda0*/  BSYNC B2 ;  /* 0x0000000000027941 */ /* 0x000fea0003800000 */
.L_x_16160:
        /* <DEDUP_REMOVED lines=16> */
.L_x_16166:
[----:B------:R-:W-:Y:S05]  /*deb0*/  BSYNC B3 ;  /* 0x0000000000037941 */ /* 0x000fea0003800000 */
.L_x_16165:
        /* <DEDUP_REMOVED lines=42> */
.L_x_16164:
[----:B------:R-:W-:Y:S05]  /*e160*/  BSYNC B2 ;  /* 0x0000000000027941 */ /* 0x000fea0003800000 */
.L_x_16163:
        /* <DEDUP_REMOVED lines=20> */
.L_x_16168:
[----:B------:R-:W-:-:S07]  /*e2b0*/  MOV R134, R2 ;  /* 0x0000000200867202 */ /* 0x000fce0000000f00 */
.L_x_16169:
[----:B------:R-:W-:Y:S05]  /*e2c0*/  BSYNC B2 ;  /* 0x0000000000027941 */ /* 0x000fea0003800000 */
.L_x_16167:
        /* <DEDUP_REMOVED lines=16> */
.L_x_16173:
[----:B------:R-:W-:Y:S05]  /*e3d0*/  BSYNC B3 ;  /* 0x0000000000037941 */ /* 0x000fea0003800000 */
.L_x_16172:
        /* <DEDUP_REMOVED lines=42> */
.L_x_16171:
[----:B------:R-:W-:Y:S05]  /*e680*/  BSYNC B2 ;  /* 0x0000000000027941 */ /* 0x000fea0003800000 */
.L_x_16170:
        /* <DEDUP_REMOVED lines=21> */
.L_x_16175:
[----:B------:R-:W-:-:S07]  /*e7e0*/  MOV R152, R2 ;  /* 0x0000000200987202 */ /* 0x000fce0000000f00 */
.L_x_16176:
[----:B------:R-:W-:Y:S05]  /*e7f0*/  BSYNC B2 ;  /* 0x0000000000027941 */ /* 0x000fea0003800000 */
.L_x_16174:
        /* <DEDUP_REMOVED lines=18> */
.L_x_16180:
[----:B------:R-:W-:Y:S05]  /*e920*/  BSYNC B3 ;  /* 0x0000000000037941 */ /* 0x000fea0003800000 */
.L_x_16179:
        /* <DEDUP_REMOVED lines=42> */
.L_x_16178:
[----:B------:R-:W-:Y:S05]  /*ebd0*/  BSYNC B2 ;  /* 0x0000000000027941 */ /* 0x000fea0003800000 */
.L_x_16177:
        /* <DEDUP_REMOVED lines=20> */
[----:B------:R-:W-:Y:S02]  /*ed20*/  LEA R152, P0, R138, UR10, 0x5 ;  /* 0x0000000a8a987c11 */ /* 0x000fe4000f8028ff */
[----:B------:R-:W-:Y:S02]  /*ed30*/  LOP3.LUT R153, R151, R136, R153, 0xfe, !PT ;  /* 0x0000008897997212 */ /* 0x000fe400078efe99 */
[----:B------:R-:W-:Y:S02]  /*ed40*/  LOP3.LUT P6, RZ, R144, 0x4, RZ, 0xc0, !PT ;  /* 0x0000000490ff7812 */ /* 0x000fe400078cc0ff */
[----:B------:R-:W-:Y:S02]  /*ed50*/  LOP3.LUT R147, R149, R153, R147, 0xfe, !PT ;  /* 0x0000009995937212 */ /* 0x000fe400078efe93 */
        /* <DEDUP_REMOVED lines=9> */
.L_x_16124:
[----:B------:R-:W-:Y:S05]  /*edf0*/  BSYNC B1 ;  /* 0x0000000000017941 */ /* 0x000fea0003800000 */
.L_x_16123:
        /* <DEDUP_REMOVED lines=17> */
[----:B01234-:R-:W-:-:S04]  /*ef10*/  FADD.FTZ R147, R105, R136 ;  /* 0x0000008869937221 */ /* 0x01ffc80000010000 */
        /* <DEDUP_REMOVED lines=133> */
.L_x_16204:
[----:B------:R-:W-:Y:S01]  /*f770*/  FMUL.FTZ R139, R138, R138 ;  /* 0x0000008a8a8b7220 */ /* 0x000fe20000410000 */
[----:B------:R-:W-:Y:S01]  /*f780*/  PLOP3.LUT P0, PT, PT, PT, UP1, 0x40, 0x0 ;  /* 0x000000000000781c */ /* 0x000fe20003f0e818 */
[----:B-1----:R-:W-:Y:S01]  /*f790*/  FADD.FTZ R147, R150, R147 ;  /* 0x0000009396937221 */ /* 0x002fe20000010000 */
[----:B------:R-:W1:Y:S01]  /*f7a0*/  @!P4 LDC.64 R148, c[0x0][0x250] ;  /* 0x00009400ff94cb82 */ /* 0x000e620000000a00 */
[----:B------:R-:W-:Y:S01]  /*f7b0*/  BSSY B1, `(.L_x_16182) ;  /* 0x000002d000017945 */ /* 0x000fe20003800000 */
[----:B------:R-:W-:Y:S01]  /*f7c0*/  FSEL R139, R139, RZ, !P0 ;  /* 0x000000ff8b8b7208 */ /* 0x000fe20004000000 */
[----:B------:R-:W-:Y:S01]  /*f7d0*/  FFMA.FTZ R146, R147, R146, UR14 ;  /* 0x0000000e93927e23 */ /* 0x000fe20008010092 */
[----:B------:R-:W-:-:S03]  /*f7e0*/  PLOP3.LUT P0, PT, PT, PT, UP1, 0x40, 0x0 ;  /* 0x000000000000781c */ /* 0x000fc60003f0e818 */
[----:B------:R-:W-:Y:S01]  /*f7f0*/  FADD.FTZ R146, R146, R139 ;  /* 0x0000008b92927221 */ /* 0x000fe20000010000 */
[----:B------:R-:W2:Y:S01]  /*f800*/  @!P4 LDC.64 R136, c[0x0][0x258] ;  /* 0x00009600ff88cb82 */ /* 0x000ea20000000a00 */
[----:B------:R-:W-:-:S04]  /*f810*/  FSEL R147, R138, RZ, P0 ;  /* 0x000000ff8a937208 */ /* 0x000fc80000000000 */
[----:B------:R-:W3:Y:S01]  /*f820*/  MUFU.RSQ R146, R146 ;  /* 0x0000009200927308 */ /* 0x000ee20000001400 */
[----:B-1----:R-:W-:-:S05]  /*f830*/  @!P4 IMAD.WIDE R148, R143, 0x4, R148 ;  /* 0x000000048f94c825 */ /* 0x002fca00078e0294 */
[----:B------:R1:W-:Y:S01]  /*f840*/  @!P4 STG.E desc[UR6][R148.64], R138 ;  /* 0x0000008a9400c986 */ /* 0x0003e2000c101906 */
[----:B--2---:R-:W-:-:S05]  /*f850*/  @!P4 IMAD.WIDE R136, R143, 0x4, R136 ;  /* 0x000000048f88c825 */ /* 0x004fca00078e0288 */
[----:B---3--:R1:W-:Y:S01]  /*f860*/  @!P4 STG.E desc[UR6][R136.64], R146 ;  /* 0x000000928800c986 */ /* 0x0083e2000c101906 */
[----:B------:R-:W-:Y:S05]  /*f870*/  @!P6 BRA `(.L_x_16183) ;  /* 0x000000000080e947 */ /* 0x000fea0003800000 */
[--C-:B-1----:R-:W-:Y:S01]  /*f880*/  FADD.FTZ R137, R96, -R147.reuse ;  /* 0x8000009360897221 */ /* 0x102fe20000010000 */
[--C-:B------:R-:W-:Y:S01]  /*f890*/  FADD.FTZ R139, R97, -R147.reuse ;  /* 0x80000093618b7221 */ /* 0x100fe20000010000 */
[----:B------:R-:W1:Y:S01]  /*f8a0*/  LDC.64 R148, c[0x0][0x2b8] ;  /* 0x0000ae00ff947b82 */ /* 0x000e620000000a00 */
[--C-:B------:R-:W-:Y:S01]  /*f8b0*/  FADD.FTZ R153, R101, -R147.reuse ;  /* 0x8000009365997221 */ /* 0x100fe20000010000 */
[C---:B------:R-:W-:Y:S01]  /*f8c0*/  FMUL.FTZ R137, R146.reuse, R137 ;  /* 0x0000008992897220 */ /* 0x040fe20000410000 */
[----:B------:R-:W-:Y:S01]  /*f8d0*/  FMUL.FTZ R138, R146, R139 ;  /* 0x0000008b928a7220 */ /* 0x000fe20000410000 */
[--C-:B------:R-:W-:Y:S01]  /*f8e0*/  FADD.FTZ R139, R98, -R147.reuse ;  /* 0x80000093628b7221 */ /* 0x100fe20000010000 */
[----:B------:R-:W-:Y:S01]  /*f8f0*/  FADD.FTZ R151, R100, -R147 ;  /* 0x8000009364977221 */ /* 0x000fe20000010000 */
[----:B-----5:R-:W-:Y:S01]  /*f900*/  FFMA.FTZ R136, R16, R137, R8 ;  /* 0x0000008910887223 */ /* 0x020fe20000010008 */
[----:B------:R-:W-:Y:S01]  /*f910*/  FFMA.FTZ R137, R17, R138, R9 ;  /* 0x0000008a11897223 */ /* 0x000fe20000010009 */
[--C-:B------:R-:W-:Y:S01]  /*f920*/  FADD.FTZ R155, R103, -R147.reuse ;  /* 0x80000093679b7221 */ /* 0x100fe20000010000 */
[C---:B------:R-:W-:Y:S01]  /*f930*/  FMUL.FTZ R139, R146.reuse, R139 ;  /* 0x0000008b928b7220 */ /* 0x040fe20000410000 */
[C---:B0-----:R-:W-:Y:S01]  /*f940*/  FMUL.FTZ R150, R146.reuse, R153 ;  /* 0x0000009992967220 */ /* 0x041fe20000410000 */
[C---:B------:R-:W-:Y:S01]  /*f950*/  FMUL.FTZ R151, R146.reuse, R151 ;  /* 0x0000009792977220 */ /* 0x040fe20000410000 */
[----:B------:R-:W-:Y:S01]  /*f960*/  F2FP.BF16.F32.PACK_AB R136, R137, R136 ;  /* 0x000000888988723e */ /* 0x000fe200000010ff */
[----:B------:R-:W-:Y:S01]  /*f970*/  FADD.FTZ R137, R99, -R147 ;  /* 0x8000009363897221 */ /* 0x000fe20000010000 */
[----:B------:R-:W-:Y:S01]  /*f980*/  FMUL.FTZ R152, R146, R155 ;  /* 0x0000009b92987220 */ /* 0x000fe20000410000 */
[----:B------:R-:W-:Y:S01]  /*f990*/  FFMA.FTZ R151, R20, R151, R12 ;  /* 0x0000009714977223 */ /* 0x000fe2000001000c */
[----:B------:R-:W-:Y:S01]  /*f9a0*/  FFMA.FTZ R150, R21, R150, R13 ;  /* 0x0000009615967223 */ /* 0x000fe2000001000d */
[----:B------:R-:W-:Y:S01]  /*f9b0*/  FMUL.FTZ R138, R146, R137 ;  /* 0x00000089928a7220 */ /* 0x000fe20000410000 */
[----:B------:R-:W-:Y:S01]  /*f9c0*/  FADD.FTZ R137, R102, -R147 ;  /* 0x8000009366897221 */ /* 0x000fe20000010000 */
[----:B------:R-:W-:-:S02]  /*f9d0*/  FFMA.FTZ R152, R23, R152, R15 ;  /* 0x0000009817987223 */ /* 0x000fc4000001000f */
[----:B------:R-:W-:Y:S01]  /*f9e0*/  FFMA.FTZ R138, R19, R138, R11 ;  /* 0x0000008a138a7223 */ /* 0x000fe2000001000b */
[----:B------:R-:W-:Y:S01]  /*f9f0*/  FMUL.FTZ R153, R146, R137 ;  /* 0x0000008992997220 */ /* 0x000fe20000410000 */
[----:B------:R-:W-:Y:S01]  /*fa00*/  FFMA.FTZ R137, R18, R139, R10 ;  /* 0x0000008b12897223 */ /* 0x000fe2000001000a */
[C---:B-1----:R-:W-:Y:S01]  /*fa10*/  IMAD.WIDE.U32 R148, R145.reuse, 0x10, R148 ;  /* 0x0000001091947825 */ /* 0x042fe200078e0094 */
[----:B------:R-:W-:-:S03]  /*fa20*/  IADD3 R145, R145, 0x20, RZ ;  /* 0x0000002091917810 */ /* 0x000fc60007ffe0ff */
[----:B------:R-:W-:Y:S01]  /*fa30*/  FFMA.FTZ R139, R22, R153, R14 ;  /* 0x00000099168b7223 */ /* 0x000fe2000001000e */
[----:B------:R-:W-:Y:S02]  /*fa40*/  F2FP.BF16.F32.PACK_AB R137, R138, R137 ;  /* 0x000000898a89723e */ /* 0x000fe400000010ff */
[----:B------:R-:W-:Y:S02]  /*fa50*/  F2FP.BF16.F32.PACK_AB R138, R150, R151 ;  /* 0x00000097968a723e */ /* 0x000fe400000010ff */
[----:B------:R-:W-:-:S05]  /*fa60*/  F2FP.BF16.F32.PACK_AB R139, R152, R139 ;  /* 0x0000008b988b723e */ /* 0x000fca00000010ff */
[----:B------:R2:W-:Y:S02]  /*fa70*/  STG.E.128 desc[UR6][R148.64], R136 ;  /* 0x0000008894007986 */ /* 0x0005e4000c101d06 */
.L_x_16183:
[----:B------:R-:W-:Y:S05]  /*fa80*/  BSYNC B1 ;  /* 0x0000000000017941 */ /* 0x000fea0003800000 */
.L_x_16182:
[----:B------:R-:W-:Y:S01]  /*fa90*/  LOP3.LUT P0, RZ, R144, 0x80, RZ, 0xc0, !PT ;  /* 0x0000008090ff7812 */ /* 0x000fe2000780c0ff */
[----:B------:R-:W-:-:S12]  /*faa0*/  BSSY B1, `(.L_x_16184) ;  /* 0x0000022000017945 */ /* 0x000fd80003800000 */
[----:B------:R-:W-:Y:S05]  /*fab0*/  @!P0 BRA `(.L_x_16185) ;  /* 0x0000000000808947 */ /* 0x000fea0003800000 */
[--C-:B-12---:R-:W-:Y:S01]  /*fac0*/  FADD.FTZ R137, R104, -R147.reuse ;  /* 0x8000009368897221 */ /* 0x106fe20000010000 */
        /* <DEDUP_REMOVED lines=24> */
[----:B-1----:R-:W-:-:S04]  /*fc50*/  IMAD.WIDE.U32 R148, R145, 0x10, R148 ;  /* 0x0000001091947825 */ /* 0x002fc800078e0094 */
[----:B------:R-:W-:Y:S01]  /*fc60*/  FFMA.FTZ R139, R38, R153, R30 ;  /* 0x00000099268b7223 */ /* 0x000fe2000001001e */
[----:B------:R-:W-:Y:S01]  /*fc70*/  F2FP.BF16.F32.PACK_AB R137, R138, R137 ;  /* 0x000000898a89723e */ /* 0x000fe200000010ff */
[----:B------:R-:W-:Y:S01]  /*fc80*/  VIADD R145, R145, 0x20 ;  /* 0x0000002091917836 */ /* 0x000fe20000000000 */
[----:B------:R-:W-:Y:S02]  /*fc90*/  F2FP.BF16.F32.PACK_AB R138, R150, R151 ;  /* 0x00000097968a723e */ /* 0x000fe400000010ff */
[----:B------:R-:W-:-:S05]  /*fca0*/  F2FP.BF16.F32.PACK_AB R139, R152, R139 ;  /* 0x0000008b988b723e */ /* 0x000fca00000010ff */
[----:B------:R3:W-:Y:S02]  /*fcb0*/  STG.E.128 desc[UR6][R148.64], R136 ;  /* 0x0000008894007986 */ /* 0x0007e4000c101d06 */
.L_x_16185:
[----:B------:R-:W-:Y:S05]  /*fcc0*/  BSYNC B1 ;  /* 0x0000000000017941 */ /* 0x000fea0003800000 */
.L_x_16184:
[----:B------:R-:W-:Y:S01]  /*fcd0*/  LOP3.LUT P0, RZ, R144, 0x40, RZ, 0xc0, !PT ;  /* 0x0000004090ff7812 */ /* 0x000fe2000780c0ff */
[----:B------:R-:W-:-:S12]  /*fce0*/  BSSY B1, `(.L_x_16186) ;  /* 0x0000022000017945 */ /* 0x000fd80003800000 */
[----:B------:R-:W-:Y:S05]  /*fcf0*/  @!P0 BRA `(.L_x_16187) ;  /* 0x0000000000808947 */ /* 0x000fea0003800000 */
[--C-:B-123--:R-:W-:Y:S01]  /*fd00*/  FADD.FTZ R137, R112, -R147.reuse ;  /* 0x8000009370897221 */ /* 0x10efe20000010000 */
        /* <DEDUP_REMOVED lines=31> */
.L_x_16187:
[----:B------:R-:W-:Y:S05]  /*ff00*/  BSYNC B1 ;  /* 0x0000000000017941 */ /* 0x000fea0003800000 */
.L_x_16186:
[----:B------:R-:W-:Y:S01]  /*ff10*/  LOP3.LUT P0, RZ, R144, 0x20, RZ, 0xc0, !PT ;  /* 0x0000002090ff7812 */ /* 0x000fe2000780c0ff */
[----:B------:R-:W-:-:S12]  /*ff20*/  BSSY B1, `(.L_x_16188) ;  /* 0x0000022000017945 */ /* 0x000fd80003800000 */
[----:B------:R-:W-:Y:S05]  /*ff30*/  @!P0 BRA `(.L_x_16189) ;  /* 0x0000000000808947 */ /* 0x000fea0003800000 */
[--C-:B-1234-:R-:W-:Y:S01]  /*ff40*/  FADD.FTZ R137, R120, -R147.reuse ;  /* 0x8000009378897221 */ /* 0x11efe20000010000 */
        /* <DEDUP_REMOVED lines=31> */
.L_x_16189:
[----:B------:R-:W-:Y:S05]  /*10140*/  BSYNC B1 ;  /* 0x0000000000017941 */ /* 0x000fea0003800000 */
.L_x_16188:
        /* <DEDUP_REMOVED lines=34> */
.L_x_16191:
[----:B------:R-:W-:Y:S05]  /*10370*/  BSYNC B1 ;  /* 0x0000000000017941 */ /* 0x000fea0003800000 */
.L_x_16190:
[----:B01234-:R-:W0:Y:S02]  /*10380*/  LDC.64 R136, c[0x0][0x210] ;  /* 0x00008400ff887b82 */ /* 0x01fe240000000a00 */
[----:B0-----:R-:W-:-:S04]  /*10390*/  LEA R143, R136, R143, 0x2 ;  /* 0x0000008f888f7211 */ /* 0x001fc800078e10ff */
[----:B------:R-:W-:-:S13]  /*103a0*/  ISETP.GE.AND P0, PT, R143, R137, PT ;  /* 0x000000898f00720c */ /* 0x000fda0003f06270 */
[----:B------:R-:W-:Y:S05]  /*103b0*/  @!P0 BRA `(.L_x_16192) ;  /* 0xffffff0800748947 */ /* 0x000fea000383ffff */
[----:B------:R-:W-:Y:S05]  /*103c0*/  BSYNC B0 ;  /* 0x0000000000007941 */ /* 0x000fea0003800000 */
.L_x_15890:
[----:B------:R-:W-:Y:S05]  /*103d0*/  EXIT ;  /* 0x000000000000794d */ /* 0x000fea0003800000 */
.L_x_16181:
        /* <DEDUP_REMOVED lines=8> */
.L_x_16194:
[----:B------:R-:W-:Y:S05]  /*10460*/  BSYNC B1 ;  /* 0x0000000000017941 */ /* 0x000fea0003800000 */
.L_x_16193:
        /* <DEDUP_REMOVED lines=10> */
.L_x_16195:
[----:B------:R-:W-:Y:S01]  /*10510*/  HFMA2.MMA R153, -RZ, RZ, 0, 2.384185791015625e-07 ;  /* 0x00000004ff997435 */ /* 0x000fe200000001ff */
[----:B------:R-:W-:-:S05]  /*10520*/  MOV R136, R152 ;  /* 0x0000009800887202 */ /* 0x000fca0000000f00 */
[----:B------:R-:W-:-:S04]  /*10530*/  FADD.FTZ R147, R137, R136 ;  /* 0x0000008889937221 */ /* 0x000fc80000010000 */
[----:B------:R-:W-:-:S07]  /*10540*/  IMAD.MOV.U32 R154, RZ, RZ, R147 ;  /* 0x000000ffff9a7224 */ /* 0x000fce00078e0093 */
[----:B------:R-:W-:Y:S05]  /*10550*/  WARPSYNC.COLLECTIVE R151, `(.L_x_16196) ;  /* 0x0000000097087348 */ /* 0x000fea0003c00000 */
[----:B------:R0:W1:Y:S02]  /*10560*/  SHFL.BFLY P5, R152, R154, R153, R156 ;  /* 0x0c0000999a987389 */ /* 0x00006400000a009c */
[----:B01----:R-:W-:Y:S01]  /*10570*/  ENDCOLLECTIVE ;  /* 0x000000000000791b */ /* 0x003fe20003800000 */
.L_x_16196:
[----:B------:R-:W-:Y:S02]  /*10580*/  IMAD.MOV.U32 R153, RZ, RZ, 0x8 ;  /* 0x00000008ff997424 */ /* 0x000fe400078e00ff */
[----:B------:R-:W-:-:S04]  /*10590*/  IMAD.MOV.U32 R136, RZ, RZ, R152 ;  /* 0x000000ffff887224 */ /* 0x000fc800078e0098 */
[----:B------:R-:W-:-:S05]  /*105a0*/  FADD.FTZ R148, R147, R136 ;  /* 0x0000008893947221 */ /* 0x000fca0000010000 */
[----:B------:R-:W-:-:S07]  /*105b0*/  MOV R154, R148 ;  /* 0x00000094009a7202 */ /* 0x000fce0000000f00 */
[----:B------:R-:W-:Y:S05]  /*105c0*/  WARPSYNC.COLLECTIVE R151, `(.L_x_16197) ;  /* 0x0000000097087348 */ /* 0x000fea0003c00000 */
[----:B------:R0:W1:Y:S02]  /*105d0*/  SHFL.BFLY P5, R152, R154, R153, R156 ;  /* 0x0c0000999a987389 */ /* 0x00006400000a009c */
[----:B01----:R-:W-:Y:S01]  /*105e0*/  ENDCOLLECTIVE ;  /* 0x000000000000791b */ /* 0x003fe20003800000 */
.L_x_16197:
[----:B------:R-:W-:Y:S01]  /*105f0*/  HFMA2.MMA R153, -RZ, RZ, 0, 9.5367431640625e-07 ;  /* 0x00000010ff997435 */ /* 0x000fe200000001ff */
[----:B------:R-:W-:-:S05]  /*10600*/  MOV R149, R152 ;  /* 0x0000009800957202 */ /* 0x000fca0000000f00 */
[----:B------:R-:W-:-:S04]  /*10610*/  FADD.FTZ R149, R148, R149 ;  /* 0x0000009594957221 */ /* 0x000fc80000010000 */
[----:B------:R-:W-:-:S07]  /*10620*/  IMAD.MOV.U32 R154, RZ, RZ, R149 ;  /* 0x000000ffff9a7224 */ /* 0x000fce00078e0095 */
[----:B------:R-:W-:Y:S05]  /*10630*/  WARPSYNC.COLLECTIVE R151, `(.L_x_16198) ;  /* 0x0000000097087348 */ /* 0x000fea0003c00000 */
[----:B------:R0:W1:Y:S02]  /*10640*/  SHFL.BFLY P5, R152, R154, R153, R156 ;  /* 0x0c0000999a987389 */ /* 0x00006400000a009c */
[----:B01----:R-:W-:Y:S01]  /*10650*/  ENDCOLLECTIVE ;  /* 0x000000000000791b */ /* 0x003fe20003800000 */
.L_x_16198:
        /* <DEDUP_REMOVED lines=89> */
.L_x_16199:
[----:B------:R-:W-:Y:S01]  /*10bf0*/  HFMA2.MMA R153, -RZ, RZ, 0, 1.1920928955078125e-07 ;  /* 0x00000002ff997435 */ /* 0x000fe200000001ff */
[----:B------:R-:W-:-:S05]  /*10c00*/  MOV R137, R152 ;  /* 0x0000009800897202 */ /* 0x000fca0000000f00 */
[----:B------:R-:W-:-:S04]  /*10c10*/  FADD.FTZ R137, R136, R137 ;  /* 0x0000008988897221 */ /* 0x000fc80000010000 */
[----:B------:R-:W-:-:S07]  /*10c20*/  IMAD.MOV.U32 R154, RZ, RZ, R137 ;  /* 0x000000ffff9a7224 */ /* 0x000fce00078e0089 */
[----:B------:R-:W-:Y:S05]  /*10c30*/  WARPSYNC.COLLECTIVE R151, `(.L_x_16200) ;  /* 0x0000000097087348 */ /* 0x000fea0003c00000 */
[----:B------:R0:W1:Y:S02]  /*10c40*/  SHFL.BFLY P5, R152, R154, R153, R156 ;  /* 0x0c0000999a987389 */ /* 0x00006400000a009c */
[----:B01----:R-:W-:Y:S01]  /*10c50*/  ENDCOLLECTIVE ;  /* 0x000000000000791b */ /* 0x003fe20003800000 */
.L_x_16200:
[----:B------:R-:W-:Y:S02]  /*10c60*/  IMAD.MOV.U32 R153, RZ, RZ, 0x4 ;  /* 0x00000004ff997424 */ /* 0x000fe400078e00ff */
[----:B------:R-:W-:-:S04]  /*10c70*/  IMAD.MOV.U32 R148, RZ, RZ, R152 ;  /* 0x000000ffff947224 */ /* 0x000fc800078e0098 */
[----:B------:R-:W-:-:S05]  /*10c80*/  FADD.FTZ R148, R137, R148 ;  /* 0x0000009489947221 */ /* 0x000fca0000010000 */
[----:B------:R-:W-:-:S07]  /*10c90*/  MOV R154, R148 ;  /* 0x00000094009a7202 */ /* 0x000fce0000000f00 */
[----:B------:R-:W-:Y:S05]  /*10ca0*/  WARPSYNC.COLLECTIVE R151, `(.L_x_16201) ;  /* 0x0000000097087348 */ /* 0x000fea0003c00000 */
[----:B------:R0:W1:Y:S02]  /*10cb0*/  SHFL.BFLY P5, R152, R154, R153, R156 ;  /* 0x0c0000999a987389 */ /* 0x00006400000a009c */
[----:B01----:R-:W-:Y:S01]  /*10cc0*/  ENDCOLLECTIVE ;  /* 0x000000000000791b */ /* 0x003fe20003800000 */
.L_x_16201:
[----:B------:R-:W-:Y:S01]  /*10cd0*/  HFMA2.MMA R153, -RZ, RZ, 0, 4.76837158203125e-07 ;  /* 0x00000008ff997435 */ /* 0x000fe200000001ff */
[----:B------:R-:W-:-:S05]  /*10ce0*/  MOV R139, R152 ;  /* 0x00000098008b7202 */ /* 0x000fca0000000f00 */
[----:B------:R-:W-:-:S04]  /*10cf0*/  FADD.FTZ R139, R148, R139 ;  /* 0x0000008b948b7221 */ /* 0x000fc80000010000 */
[----:B------:R-:W-:-:S07]  /*10d00*/  IMAD.MOV.U32 R154, RZ, RZ, R139 ;  /* 0x000000ffff9a7224 */ /* 0x000fce00078e008b */
[----:B------:R-:W-:Y:S05]  /*10d10*/  WARPSYNC.COLLECTIVE R151, `(.L_x_16202) ;  /* 0x0000000097087348 */ /* 0x000fea0003c00000 */
[----:B------:R0:W1:Y:S02]  /*10d20*/  SHFL.BFLY P5, R152, R154, R153, R156 ;  /* 0x0c0000999a987389 */ /* 0x00006400000a009c */
[----:B01----:R-:W-:Y:S01]  /*10d30*/  ENDCOLLECTIVE ;  /* 0x000000000000791b */ /* 0x003fe20003800000 */
.L_x_16202:
[----:B------:R-:W-:Y:S02]  /*10d40*/  IMAD.MOV.U32 R153, RZ, RZ, 0x10 ;  /* 0x00000010ff997424 */ /* 0x000fe400078e00ff */
[----:B------:R-:W-:-:S04]  /*10d50*/  IMAD.MOV.U32 R150, RZ, RZ, R152 ;  /* 0x000000ffff967224 */ /* 0x000fc800078e0098 */
[----:B------:R-:W-:-:S05]  /*10d60*/  FADD.FTZ R150, R139, R150 ;  /* 0x000000968b967221 */ /* 0x000fca0000010000 */
[----:B------:R-:W-:-:S07]  /*10d70*/  MOV R154, R150 ;  /* 0x00000096009a7202 */ /* 0x000fce0000000f00 */
[----:B------:R-:W-:Y:S05]  /*10d80*/  WARPSYNC.COLLECTIVE R151, `(.L_x_16203) ;  /* 0x0000000097087348 */ /* 0x000fea0003c00000 */
[----:B------:R0:W1:Y:S02]  /*10d90*/  SHFL.BFLY P5, R152, R154, R153, R156 ;  /* 0x0c0000999a987389 */ /* 0x00006400000a009c */
[----:B01----:R-:W-:Y:S01]  /*10da0*/  ENDCOLLECTIVE ;  /* 0x000000000000791b */ /* 0x003fe20003800000 */
.L_x_16203:
[----:B------:R-:W-:Y:S01]  /*10db0*/  MOV R147, R152 ;  /* 0x0000009800937202 */ /* 0x000fe20000000f00 */
[----:B------:R-:W-:Y:S06]  /*10dc0*/  BRA `(.L_x_16204) ;  /* 0xffffffe800687947 */ /* 0x000fec000383ffff */
.L_x_16205:
        /* <DEDUP_REMOVED lines=11> */
.L_x_37438:


//--------------------- .text._ZN10layer_norm13ln_fwd_kernelINS_13Kernel_traitsIf13__nv_bfloat16fS2_fjLj1280ELj1ELj4ELj1ELj16ENS_18Kernel_traits_baseILj1280EfS2_fS2_fjLj128EEEEELb1ELb0ELb0ELb1EEEvNS_9FwdParamsE --------------------------
	.section	.text._ZN10layer_norm13ln_fwd_kernelINS_13Kernel_traitsIf13__nv_bfloat16fS2_fjLj1280ELj1ELj4ELj1ELj16ENS_18Kernel_traits_baseILj1280EfS2_fS2_fjLj128EEEEELb1ELb0ELb0ELb1EEEvNS_9FwdParamsE,"ax",@progbits
	.align	128
        .global         _ZN10layer_norm13ln_fwd_kernelINS_13Kernel_traitsIf13__nv_bfloat16fS2_fjLj1280ELj1ELj4ELj1ELj16ENS_18Kernel_traits_baseILj1280EfS2_fS2_fjLj128EEEEELb1ELb0ELb0ELb1EEEvNS_9FwdParamsE
        .type           _ZN10layer_norm13ln_fwd_kernelINS_13Kernel_traitsIf13__nv_bfloat16fS2_fjLj1280ELj1ELj4ELj1ELj16ENS_18Kernel_traits_baseILj1280EfS2_fS2_fjLj128EEEEELb1ELb0ELb0ELb1EEEvNS_9FwdParamsE,@function
        .size           _ZN10layer_norm13ln_fwd_kernelINS_13Kernel_traitsIf13__nv_bfloat16fS2_fjLj1280ELj1ELj4ELj1ELj16ENS_18Kernel_traits_baseILj1280EfS2_fS2_fjLj128EEEEELb1ELb0ELb0ELb1EEEvNS_9FwdParamsE,(.L_x_37439 - _ZN10layer_norm13ln_fwd_kernelINS_13Kernel_traitsIf13__nv_bfloat16fS2_fjLj1280ELj1ELj4ELj1ELj16ENS_18Kernel_traits_baseILj1280EfS2_fS2_fjLj128EEEEELb1ELb0ELb0ELb1EEEvNS_9FwdParamsE)
        .other          _ZN10layer_norm13ln_fwd_kernelINS_13Kernel_traitsIf13__nv_bfloat16fS2_fjLj1280ELj1ELj4ELj1ELj16ENS_18Kernel_traits_baseILj1280EfS2_fS2_fjLj128EEEEELb1ELb0ELb0ELb1EEEvNS_9FwdParamsE,@"STO_CUDA_ENTRY STV_DEFAULT"
_ZN10layer_norm13ln_fwd_kernelINS_13Kernel_traitsIf13__nv_bfloat16fS2_fjLj1280ELj1ELj4ELj1ELj16ENS_18Kernel_traits_baseILj1280EfS2_fS2_fjLj128EEEEELb1ELb0ELb0ELb1EEEvNS_9FwdParamsE:
.text._ZN10layer_norm13ln_fwd_kernelINS_13Kernel_traitsIf13__nv_bfloat16fS2_fjLj1280ELj1ELj4ELj1ELj16ENS_18Kernel_traits_baseILj1280EfS2_fS2_fjLj128EEEEELb1ELb0ELb0ELb1EEEvNS_9FwdParamsE:
        /* <DEDUP_REMOVED lines=15> */
[----:B0-----:R-:W-:Y:S01]  /*00f0*/  @P0 MOV R6, R150 ;  /* 0x0000009600060202 */ /* 0x001fe20000000f00 */
[----:B-1----:R-:W-:-:S05]  /*0100*/  @P0 IMAD.MOV.U32 R7, RZ, RZ, R151 ;  /* 0x000000ffff070224 */ /* 0x002fca00078e0097 */
[----:B------:R-:W4:Y:S01]  /*0110*/  @P0 LDG.E.64 R4, desc[UR4][R6.64] ;  /* 0x0000000406040981 */ /* 0x000f22000c1e1b00 */
[----:B------:R-:W-:Y:S02]  /*0120*/  CS2R R132, SRZ ;  /* 0x0000000000847805 */ /* 0x000fe4000001ff00 */
[----:B------:R-:W-:Y:S02]  /*0130*/  CS2R R134, SRZ ;  /* 0x0000000000867805 */ /* 0x000fe4000001ff00 */
[----:B------:R-:W-:Y:S02]  /*0140*/  CS2R R128, SRZ ;  /* 0x0000000000807805 */ /* 0x000fe4000001ff00 */
[----:B--2---:R-:W-:Y:S02]  /*0150*/  SHF.R.U32.HI R11, RZ, 0x5, R10 ;  /* 0x00000005ff0b7819 */ /* 0x004fe4000001160a */
[----:B------:R-:W-:Y:S02]  /*0160*/  CS2R R130, SRZ ;  /* 0x0000000000827805 */ /* 0x000fe4000001ff00 */
[----:B------:R-:W-:-:S02]  /*0170*/  CS2R R124, SRZ ;  /* 0x00000000007c7805 */ /* 0x000fc4000001ff00 */
[----:B------:R-:W-:Y:S01]  /*0180*/  CS2R R126, SRZ ;  /* 0x00000000007e7805 */ /* 0x000fe2000001ff00 */
[C---:B---3--:R-:W-:Y:S01]  /*0190*/  IMAD R0, R12.reuse, UR8, R10 ;  /* 0x000000080c007c24 */ /* 0x048fe2000f8e020a */
[----:B------:R-:W-:Y:S01]  /*01a0*/  ULDC.64 UR8, c[0x0][0x2c8] ;  /* 0x0000b20000087ab9 */ /* 0x000fe20000000a00 */
[----:B------:R-:W-:Y:S01]  /*01b0*/  IMAD R11, R12, 0x4, R11 ;  /* 0x000000040c0b7824 */ /* 0x000fe200078e020b */
        /* <DEDUP_REMOVED lines=14> */
[----:B----4-:R-:W-:Y:S02]  /*02a0*/  @P0 R2UR UR6, R2 ;  /* 0x00000000020602ca */ /* 0x010fe400000e0000 */
[----:B------:R-:W-:-:S11]  /*02b0*/  @P0 R2UR UR7, R3 ;  /* 0x00000000030702ca */ /* 0x000fd600000e0000 */
[----:B------:R-:W-:Y:S02]  /*02c0*/  UIADD3 UR14, UR6, -0x61c88647, URZ ;  /* 0x9e3779b9060e7890 */ /* 0x000fe4000fffe03f */
[----:B------:R-:W-:Y:S02]  /*02d0*/  UIADD3 UR15, UR7, -0x4498517b, URZ ;  /* 0xbb67ae85070f7890 */ /* 0x000fe4000fffe03f */
[----:B------:R-:W-:Y:S02]  /*02e0*/  UIADD3 UR16, UR6, 0x3c6ef372, URZ ;  /* 0x3c6ef37206107890 */ /* 0x000fe4000fffe03f */
[----:B------:R-:W-:Y:S01]  /*02f0*/  UIADD3 UR17, UR7, 0x76cf5d0a, URZ ;  /* 0x76cf5d0a07117890 */ /* 0x000fe2000fffe03f */
[----:B------:R-:W-:Y:S01]  /*0300*/  @P0 IADD3 R150, P1, R4, R9, RZ ;  /* 0x0000000904960210 */ /* 0x000fe20007f3e0ff */
[----:B------:R-:W-:Y:S02]  /*0310*/  UIADD3 UR19, UR7, 0x32370b8f, URZ ;  /* 0x32370b8f07137890 */ /* 0x000fe4000fffe03f */
[----:B------:R-:W-:Y:S01]  /*0320*/  UIADD3 UR18, UR6, -0x255992d5, URZ ;  /* 0xdaa66d2b06127890 */ /* 0x000fe2000fffe03f */
[----:B------:R-:W-:Y:S01]  /*0330*/  @P0 IADD3.X R151, RZ, R5, RZ, P1, !PT ;  /* 0x00000005ff970210 */ /* 0x000fe20000ffe4ff */
        /* <DEDUP_REMOVED lines=45> */
[----:B------:R-:W-:-:S03]  /*0610*/  SHF.L.U32 R7, R10, 0x5, RZ ;  /* 0x000000050a077819 */ /* 0x000fc600000006ff */
[----:B------:R-:W-:Y:S01]  /*0620*/  IMAD.HI.U32 R5, R9, -0x326172a9, RZ ;  /* 0xcd9e8d5709057827 */ /* 0x000fe200078e00ff */
[----:B------:R-:W-:Y:S02]  /*0630*/  LOP3.LUT R7, R7, 0x3e0, RZ, 0xc0, !PT ;  /* 0x000003e007077812 */ /* 0x000fe400078ec0ff */
[----:B------:R-:W-:Y:S02]  /*0640*/  LOP3.LUT R8, R3, UR26, R4, 0x96, !PT ;  /* 0x0000001a03087c12 */ /* 0x000fe4000f8e9604 */
[----:B------:R-:W-:Y:S01]  /*0650*/  IADD3 R4, P2, R7, UR8, RZ ;  /* 0x0000000807047c10 */ /* 0x000fe2000ff5e0ff */
[----:B------:R-:W-:Y:S01]  /*0660*/  ULDC UR8, c[0x0][0x214] ;  /* 0x0000850000087ab9 */ /* 0x000fe20000000800 */
[----:B------:R-:W-:Y:S01]  /*0670*/  LOP3.LUT R12, R5, UR28, R2, 0x96, !PT ;  /* 0x0000001c050c7c12 */ /* 0x000fe2000f8e9602 */
[----:B------:R-:W-:Y:S01]  /*0680*/  IMAD.HI.U32 R3, R8, -0x2daee0ad, RZ ;  /* 0xd2511f5308037827 */ /* 0x000fe200078e00ff */
[----:B------:R-:W-:-:S03]  /*0690*/  IADD3 R2, P1, R7, UR10, RZ ;  /* 0x0000000a07027c10 */ /* 0x000fc6000ff3e0ff */
[----:B------:R-:W-:Y:S01]  /*06a0*/  IMAD.X R5, RZ, RZ, UR9, P2 ;  /* 0x00000009ff057e24 */ /* 0x000fe200090e06ff */
[----:B------:R-:W-:Y:S02]  /*06b0*/  LOP3.LUT R15, R3, UR29, R6, 0x96, !PT ;  /* 0x0000001d030f7c12 */ /* 0x000fe4000f8e9606 */
[----:B------:R-:W-:Y:S02]  /*06c0*/  IADD3.X R3, RZ, UR11, RZ, P1, !PT ;  /* 0x0000000bff037c10 */ /* 0x000fe40008ffe4ff */
        /* <DEDUP_REMOVED lines=18> */
[----:B------:R-:W-:Y:S02]  /*07f0*/  ULDC.64 UR8, c[0x0][0x270] ;  /* 0x00009c0000087ab9 */ /* 0x000fe40000000a00 */
[----:B------:R-:W5:Y:S01]  /*0800*/  LDG.E.128 R88, desc[UR4][R2.64+0x10] ;  /* 0x0000100402587981 */ /* 0x000f62000c1e1d00 */
[----:B------:R-:W-:Y:S01]  /*0810*/  IMAD.WIDE.U32 R8, R12, -0x2daee0ad, RZ ;  /* 0xd2511f530c087825 */ /* 0x000fe200078e00ff */
[----:B------:R-:W-:Y:S02]  /*0820*/  BSSY B0, `(.L_x_16206) ;  /* 0x0000f41000007945 */ /* 0x000fe40003800000 */
[----:B------:R-:W5:Y:S01]  /*0830*/  LDG.E.128 R84, desc[UR4][R2.64+0x400] ;  /* 0x0004000402547981 */ /* 0x000f62000c1e1d00 */
[----:B------:R-:W-:Y:S01]  /*0840*/  UISETP.NE.U32.AND UP0, UPT, UR8, URZ, UPT ;  /* 0x0000003f0800728c */ /* 0x000fe2000bf05070 */
[----:B------:R-:W-:-:S02]  /*0850*/  LOP3.LUT R10, R10, UR30, R7, 0x96, !PT ;  /* 0x0000001e0a0a7c12 */ /* 0x000fc4000f8e9607 */
[----:B------:R-:W5:Y:S01]  /*0860*/  LDG.E.128 R80, desc[UR4][R2.64+0x410] ;  /* 0x0004100402507981 */ /* 0x000f62000c1e1d00 */
[----:B------:R-:W-:-:S03]  /*0870*/  LOP3.LUT R9, R9, UR31, R5, 0x96, !PT ;  /* 0x0000001f09097c12 */ /* 0x000fc6000f8e9605 */
[----:B------:R-:W5:Y:S01]  /*0880*/  LDG.E.128 R76, desc[UR4][R2.64+0x800] ;  /* 0x00080004024c7981 */ /* 0x000f62000c1e1d00 */
[----:B------:R-:W-:-:S03]  /*0890*/  IMAD.MOV.U32 R7, RZ, RZ, R0 ;  /* 0x000000ffff077224 */ /* 0x000fc600078e0000 */
[----:B------:R-:W5:Y:S01]  /*08a0*/  LDG.E.128 R72, desc[UR4][R2.64+0x810] ;  /* 0x0008100402487981 */ /* 0x000f62000c1e1d00 */
[----:B------:R-:W-:-:S03]  /*08b0*/  MOV R6, R14 ;  /* 0x0000000e00067202 */ /* 0x000fc60000000f00 */
[----:B------:R-:W5:Y:S01]  /*08c0*/  LDG.E.128 R68, desc[UR4][R2.64+0xc00] ;  /* 0x000c000402447981 */ /* 0x000f62000c1e1d00 */
[----:B------:R-:W-:-:S03]  /*08d0*/  IMAD.MOV.U32 R5, RZ, RZ, R13 ;  /* 0x000000ffff057224 */ /* 0x000fc600078e000d */
[----:B------:R-:W5:Y:S01]  /*08e0*/  LDG.E.128 R64, desc[UR4][R2.64+0xc10] ;  /* 0x000c100402407981 */ /* 0x000f62000c1e1d00 */
[----:B------:R-:W-:-:S03]  /*08f0*/  LOP3.LUT R150, R150, 0x3, RZ, 0xc0, !PT ;  /* 0x0000000396967812 */ /* 0x000fc600078ec0ff */
[----:B------:R-:W5:Y:S01]  /*0900*/  LDG.E.128 R60, desc[UR4][R2.64+0x1000] ;  /* 0x00100004023c7981 */ /* 0x000f62000c1e1d00 */
[----:B------:R-:W-:Y:S01]  /*0910*/  IMAD R4, R15, -0x326172a9, RZ ;  /* 0xcd9e8d570f047824 */ /* 0x000fe200078e02ff */
[----:B------:R-:W-:Y:S02]  /*0920*/  ULDC.U8 UR8, c[0x0][0x2a0] ;  /* 0x0000a80000087ab9 */ /* 0x000fe40000000000 */
[----:B------:R0:W5:Y:S01]  /*0930*/  LDG.E.128 R56, desc[UR4][R2.64+0x1010] ;  /* 0x0010100402387981 */ /* 0x000162000c1e1d00 */
[----:B------:R-:W-:Y:S02]  /*0940*/  UISETP.NE.AND.EX UP0, UPT, UR9, URZ, UPT, UP0 ;  /* 0x0000003f0900728c */ /* 0x000fe4000bf05300 */
[----:B------:R-:W-:Y:S01]  /*0950*/  UISETP.NE.AND UP1, UPT, UR8, URZ, UPT ;  /* 0x0000003f0800728c */ /* 0x000fe2000bf25270 */
[----:B------:R-:W-:Y:S01]  /*0960*/  ULDC UR10, c[0x0][0x218] ;  /* 0x00008600000a7ab9 */ /* 0x000fe20000000800 */
[----:B------:R-:W-:Y:S01]  /*0970*/  ULDC UR11, c[0x0][0x2d8] ;  /* 0x0000b600000b7ab9 */ /* 0x000fe20000000800 */
[----:B------:R-:W-:Y:S01]  /*0980*/  ULDC.64 UR12, c[0x0][0x2b8] ;  /* 0x0000ae00000c7ab9 */ /* 0x000fe20000000a00 */
[----:B0-----:R-:W-:-:S11]  /*0990*/  HFMA2.MMA R3, -RZ, RZ, 0, 0 ;  /* 0x00000000ff037435 */ /* 0x001fd600000001ff */
.L_x_16488:
        /* <DEDUP_REMOVED lines=19> */
[----:B-----5:R-:W5:Y:S01]  /*0ad0*/  LDG.E.128 R12, desc[UR4][R12.64] ;  /* 0x000000040c0c7981 */ /* 0x020f62000c1e1d00 */
[----:B0-----:R-:W-:-:S05]  /*0ae0*/  @P1 IMAD.WIDE.U32 R18, R0, 0x20, R18 ;  /* 0x0000002000121825 */ /* 0x001fca00078e0012 */
[----:B------:R0:W5:Y:S04]  /*0af0*/  @P1 LDG.E.128 R52, desc[UR4][R18.64] ;  /* 0x0000000412341981 */ /* 0x000168000c1e1d00 */
[----:B------:R0:W5:Y:S01]  /*0b00*/  @P1 LDG.E.128 R48, desc[UR4][R18.64+0x10] ;  /* 0x0000100412301981 */ /* 0x000162000c1e1d00 */
[C---:B------:R-:W-:Y:S02]  /*0b10*/  ISETP.NE.AND P0, PT, R150.reuse, 0x1, PT ;  /* 0x000000019600780c */ /* 0x040fe40003f05270 */
[----:B------:R-:W-:Y:S01]  /*0b20*/  PLOP3.LUT P2, PT, PT, PT, UP0, 0x80, 0x0 ;  /* 0x000000000000781c */ /* 0x000fe20003f4f008 */
[----:B------:R-:W-:Y:S01]  /*0b30*/  BSSY B1, `(.L_x_16207) ;  /* 0x000000e000017945 */ /* 0x000fe20003800000 */
[----:B------:R-:W-:Y:S02]  /*0b40*/  IMAD.MOV.U32 R146, RZ, RZ, 0x3f800000 ;  /* 0x3f800000ff927424 */ /* 0x000fe400078e00ff */
        /* <DEDUP_REMOVED lines=11> */
.L_x_16208:
[----:B------:R-:W-:-:S07]  /*0c00*/  IMAD.MOV.U32 R16, RZ, RZ, R4 ;  /* 0x000000ffff107224 */ /* 0x000fce00078e0004 */
.L_x_16209:
[----:B------:R-:W-:Y:S05]  /*0c10*/  BSYNC B1 ;  /* 0x0000000000017941 */ /* 0x000fea0003800000 */
.L_x_16207:
        /* <DEDUP_REMOVED lines=16> */
.L_x_16213:
[----:B------:R-:W-:Y:S05]  /*0d20*/  BSYNC B2 ;  /* 0x0000000000027941 */ /* 0x000fea0003800000 */
.L_x_16212:
        /* <DEDUP_REMOVED lines=43> */
.L_x_16211:
[----:B------:R-:W-:Y:S05]  /*0fe0*/  BSYNC B1 ;  /* 0x0000000000017941 */ /* 0x000fea0003800000 */
.L_x_16210:
[----:B------:R-:W0:Y:S01]  /*0ff0*/  LDC R148, c[0x0][0x294] ;  /* 0x0000a500ff947b82 */ /* 0x000e220000000800 */
[----:B------:R-:W-:Y:S01]  /*1000*/  I2FP.F32.U32 R16, R16 ;  /* 0x0000001000107245 */ /* 0x000fe20000201000 */
[----:B------:R-:W-:Y:S01]  /*1010*/  IMAD.MOV.U32 R149, RZ, RZ, 0x2f800000 ;  /* 0x2f800000ff957424 */ /* 0x000fe200078e00ff */
[----:B-----5:R-:W-:Y:S01]  /*1020*/  SHF.L.U32 R19, R12, 0x10, RZ ;  /* 0x000000100c137819 */ /* 0x020fe200000006ff */
[----:B------:R-:W-:Y:S01]  /*1030*/  BSSY B1, `(.L_x_16214) ;  /* 0x0000019000017945 */ /* 0x000fe20003800000 */
[----:B------:R-:W-:Y:S01]  /*1040*/  ISETP.NE.U32.AND P0, PT, R24, RZ, PT ;  /* 0x000000ff1800720c */ /* 0x000fe20003f05070 */
[----:B------:R-:W-:Y:S01]  /*1050*/  FFMA.FTZ R17, R16, R149, 1.1641532182693481445e-10 ;  /* 0x2f00000010117423 */ /* 0x000fe20000010095 */
[C---:B------:R-:W-:Y:S01]  /*1060*/  ISETP.NE.AND P2, PT, R20.reuse, 0x1, PT ;  /* 0x000000011400780c */ /* 0x040fe20003f45270 */
[----:B------:R-:W1:Y:S01]  /*1070*/  LDC R147, c[0x0][0x298] ;  /* 0x0000a600ff937b82 */ /* 0x000e620000000800 */
[----:B------:R-:W-:Y:S01]  /*1080*/  FMUL.FTZ R16, R19, R146 ;  /* 0x0000009213107220 */ /* 0x000fe20000410000 */
[----:B------:R-:W-:Y:S01]  /*1090*/  ISETP.NE.AND.EX P0, PT, R25, RZ, PT, P0 ;  /* 0x000000ff1900720c */ /* 0x000fe20003f05300 */
[----:B------:R-:W-:Y:S01]  /*10a0*/  VIADD R18, R20, 0x1 ;  /* 0x0000000114127836 */ /* 0x000fe20000000000 */
[----:B------:R-:W-:-:S02]  /*10b0*/  LOP3.LUT R144, R144, 0xfffffff7, RZ, 0xc0, !PT ;  /* 0xfffffff790907812 */ /* 0x000fc400078ec0ff */
[----:B------:R-:W-:Y:S02]  /*10c0*/  PRMT R12, R12, 0x7632, R12 ;  /* 0x000076320c0c7816 */ /* 0x000fe4000000000c */
[----:B0-----:R-:W-:Y:S01]  /*10d0*/  FSETP.GTU.FTZ.AND P3, PT, R17, R148, PT ;  /* 0x000000941100720b */ /* 0x001fe20003f7c000 */
[----:B-1----:R-:W-:-:S05]  /*10e0*/  FMUL.FTZ R16, R16, R147 ;  /* 0x0000009310107220 */ /* 0x002fca0000410000 */
[----:B------:R-:W-:-:S07]  /*10f0*/  FSEL R44, R16, RZ, !P3 ;  /* 0x000000ff102c7208 */ /* 0x000fce0005800000 */
        /* <DEDUP_REMOVED lines=11> */
.L_x_16215:
[----:B------:R-:W-:-:S07]  /*11b0*/  IMAD.MOV.U32 R16, RZ, RZ, R4 ;  /* 0x000000ffff107224 */ /* 0x000fce00078e0004 */
.L_x_16216:
[----:B------:R-:W-:Y:S05]  /*11c0*/  BSYNC B1 ;  /* 0x0000000000017941 */ /* 0x000fea0003800000 */
.L_x_16214:
        /* <DEDUP_REMOVED lines=16> */
.L_x_16220:
[----:B------:R-:W-:Y:S05]  /*12d0*/  BSYNC B2 ;  /* 0x0000000000027941 */ /* 0x000fea0003800000 */
.L_x_16219:
        /* <DEDUP_REMOVED lines=43> */
.L_x_16218:
[----:B------:R-:W-:Y:S05]  /*1590*/  BSYNC B1 ;  /* 0x0000000000017941 */ /* 0x000fea0003800000 */
.L_x_16217:
        /* <DEDUP_REMOVED lines=22> */
.L_x_16222:
[----:B------:R-:W-:-:S07]  /*1700*/  MOV R12, R4 ;  /* 0x00000004000c7202 */ /* 0x000fce0000000f00 */
.L_x_16223:
[----:B------:R-:W-:Y:S05]  /*1710*/  BSYNC B1 ;  /* 0x0000000000017941 */ /* 0x000fea0003800000 */
.L_x_16221:
        /* <DEDUP_REMOVED lines=16> */
.L_x_16227:
[----:B------:R-:W-:Y:S05]  /*1820*/  BSYNC B2 ;  /* 0x0000000000027941 */ /* 0x000fea0003800000 */
.L_x_16226:
        /* <DEDUP_REMOVED lines=43> */
.L_x_16225:
[----:B------:R-:W-:Y:S05]  /*1ae0*/  BSYNC B1 ;  /* 0x0000000000017941 */ /* 0x000fea0003800000 */
.L_x_16224:
[----:B------:R-:W-:Y:S01]  /*1af0*/  I2FP.F32.U32 R12, R12 ;  /* 0x0000000c000c7245 */ /* 0x000fe20000201000 */
[----:B------:R-:W-:Y:S01]  /*1b00*/  BSSY B1, `(.L_x_16228) ;  /* 0x0000017000017945 */ /* 0x000fe20003800000 */
[----:B------:R-:W-:Y:S01]  /*1b10*/  SHF.L.U32 R19, R13, 0x10, RZ ;  /* 0x000000100d137819 */ /* 0x000fe200000006ff */
        /* <DEDUP_REMOVED lines=20> */
.L_x_16229:
[----:B------:R-:W-:-:S07]  /*1c60*/  IMAD.MOV.U32 R12, RZ, RZ, R4 ;  /* 0x000000ffff0c7224 */ /* 0x000fce00078e0004 */
.L_x_16230:
[----:B------:R-:W-:Y:S05]  /*1c70*/  BSYNC B1 ;  /* 0x0000000000017941 */ /* 0x000fea0003800000 */
.L_x_16228:
        /* <DEDUP_REMOVED lines=16> */
.L_x_16234:
[----:B------:R-:W-:Y:S05]  /*1d80*/  BSYNC B2 ;  /* 0x0000000000027941 */ /* 0x000fea0003800000 */
.L_x_16233:
        /* <DEDUP_REMOVED lines=43> */
.L_x_16232:
[----:B------:R-:W-:Y:S05]  /*2040*/  BSYNC B1 ;  /* 0x0000000000017941 */ /* 0x000fea0003800000 */
.L_x_16231:
        /* <DEDUP_REMOVED lines=20> */
.L_x_16236:
[----:B------:R-:W-:-:S07]  /*2190*/  MOV R12, R4 ;  /* 0x00000004000c7202 */ /* 0x000fce0000000f00 */
.L_x_16237:
[----:B------:R-:W-:Y:S05]  /*21a0*/  BSYNC B1 ;  /* 0x0000000000017941 */ /* 0x000fea0003800000 */
.L_x_16235:
        /* <DEDUP_REMOVED lines=16> */
.L_x_16241:
[----:B------:R-:W-:Y:S05]  /*22b0*/  BSYNC B2 ;  /* 0x0000000000027941 */ /* 0x000fea0003800000 */
.L_x_16240:
        /* <DEDUP_REMOVED lines=43> */
.L_x_16239:
[----:B------:R-:W-:Y:S05]  /*2570*/  BSYNC B1 ;  /* 0x0000000000017941 */ /* 0x000fea0003800000 */
.L_x_16238:
        /* <DEDUP_REMOVED lines=21> */
.L_x_16243:
[----:B------:R-:W-:-:S07]  /*26d0*/  IMAD.MOV.U32 R12, RZ, RZ, R4 ;  /* 0x000000ffff0c7224 */ /* 0x000fce00078e0004 */
.L_x_16244:
[----:B------:R-:W-:Y:S05]  /*26e0*/  BSYNC B1 ;  /* 0x0000000000017941 */ /* 0x000fea0003800000 */
.L_x_16242:
        /* <DEDUP_REMOVED lines=16> */
.L_x_16248:
[----:B------:R-:W-:Y:S05]  /*27f0*/  BSYNC B2 ;  /* 0x0000000000027941 */ /* 0x000fea0003800000 */
.L_x_16247:
        /* <DEDUP_REMOVED lines=43> */
.L_x_16246:
[----:B------:R-:W-:Y:S05]  /*2ab0*/  BSYNC B1 ;  /* 0x0000000000017941 */ /* 0x000fea0003800000 */
.L_x_16245:
        /* <DEDUP_REMOVED lines=20> */
.L_x_16250:
[----:B------:R-:W-:-:S07]  /*2c00*/  MOV R12, R4 ;  /* 0x00000004000c7202 */ /* 0x000fce0000000f00 */
.L_x_16251:
[----:B------:R-:W-:Y:S05]  /*2c10*/  BSYNC B1 ;  /* 0x0000000000017941 */ /* 0x000fea0003800000 */
.L_x_16249:
        /* <DEDUP_REMOVED lines=16> */
.L_x_16255:
[----:B------:R-:W-:Y:S05]  /*2d20*/  BSYNC B2 ;  /* 0x0000000000027941 */ /* 0x000fea0003800000 */
.L_x_16254:
        /* <DEDUP_REMOVED lines=43> */
.L_x_16253:
[----:B------:R-:W-:Y:S05]  /*2fe0*/  BSYNC B1 ;  /* 0x0000000000017941 */ /* 0x000fea0003800000 */
.L_x_16252:
        /* <DEDUP_REMOVED lines=21> */
.L_x_16257:
[----:B------:R-:W-:-:S07]  /*3140*/  IMAD.MOV.U32 R12, RZ, RZ, R4 ;  /* 0x000000ffff0c7224 */ /* 0x000fce00078e0004 */
.L_x_16258:
[----:B------:R-:W-:Y:S05]  /*3150*/  BSYNC B1 ;  /* 0x0000000000017941 */ /* 0x000fea0003800000 */
.L_x_16256:
        /* <DEDUP_REMOVED lines=18> */
.L_x_16262:
[----:B------:R-:W-:Y:S05]  /*3280*/  BSYNC B2 ;  /* 0x0000000000027941 */ /* 0x000fea0003800000 */
.L_x_16261:
        /* <DEDUP_REMOVED lines=43> */
.L_x_16260:
[----:B------:R-:W-:Y:S05]  /*3540*/  BSYNC B1 ;  /* 0x0000000000017941 */ /* 0x000fea0003800000 */
.L_x_16259:
[----:B------:R-:W-:Y:S01]  /*3550*/  I2FP.F32.U32 R12, R12 ;  /* 0x0000000c000c7245 */ /* 0x000fe20000201000 */
[----:B------:R-:W0:Y:S01]  /*3560*/  LDC.64 R140, c[0x0][0x238] ;  /* 0x00008e00ff8c7b82 */ /* 0x000e220000000a00 */
[----:B------:R-:W-:Y:S01]  /*3570*/  SEL R21, RZ, 0x10000, P5 ;  /* 0x00010000ff157807 */ /* 0x000fe20002800000 */
[----:B------:R-:W-:Y:S01]  /*3580*/  IMAD.U32 R15, R15, 0x10000, RZ ;  /* 0x000100000f0f7824 */ /* 0x000fe200078e00ff */
[----:B------:R-:W-:Y:S01]  /*3590*/  SEL R24, RZ, 0x100, P4 ;  /* 0x00000100ff187807 */ /* 0x000fe20002000000 */
[----:B------:R-:W-:Y:S01]  /*35a0*/  FFMA.FTZ R17, R12, R149, 1.1641532182693481445e-10 ;  /* 0x2f0000000c117423 */ /* 0x000fe20000010095 */
[C---:B------:R-:W-:Y:S01]  /*35b0*/  LOP3.LUT P5, RZ, R144.reuse, 0x4, RZ, 0xc0, !PT ;  /* 0x0000000490ff7812 */ /* 0x040fe200078ac0ff */
[----:B------:R-:W-:Y:S01]  /*35c0*/  FMUL.FTZ R20, R15, R146 ;  /* 0x000000920f147220 */ /* 0x000fe20000410000 */
[----:B------:R-:W-:Y:S01]  /*35d0*/  LOP3.LUT P4, RZ, R144, 0x2, RZ, 0xc0, !PT ;  /* 0x0000000290ff7812 */ /* 0x000fe2000788c0ff */
[----:B------:R-:W1:Y:S01]  /*35e0*/  @P1 LDC.64 R12, c[0x0][0x230] ;  /* 0x00008c00ff0c1b82 */ /* 0x000e620000000a00 */
[----:B------:R-:W-:Y:S01]  /*35f0*/  SEL R18, RZ, 0x1, P2 ;  /* 0x00000001ff127807 */ /* 0x000fe20001000000 */
[----:B------:R-:W-:Y:S01]  /*3600*/  FMUL.FTZ R20, R20, R147 ;  /* 0x0000009314147220 */ /* 0x000fe20000410000 */
[----:B------:R-:W-:-:S02]  /*3610*/  FSETP.GTU.FTZ.AND P2, PT, R17, R148, PT ;  /* 0x000000941100720b */ /* 0x000fc40003f5c000 */
[----:B------:R-:W-:Y:S01]  /*3620*/  SEL R14, RZ, 0x1, P4 ;  /* 0x00000001ff0e7807 */ /* 0x000fe20002000000 */
[----:B------:R-:W-:Y:S01]  /*3630*/  IMAD.WIDE.U32 R18, R18, 0x1000000, RZ ;  /* 0x0100000012127825 */ /* 0x000fe200078e00ff */
[----:B------:R-:W-:Y:S01]  /*3640*/  SEL R16, RZ, 0x1, P5 ;  /* 0x00000001ff107807 */ /* 0x000fe20002800000 */
[----:B------:R-:W2:Y:S01]  /*3650*/  LDC.64 R142, c[0x0][0x240] ;  /* 0x00009000ff8e7b82 */ /* 0x000ea20000000a00 */
[----:B------:R-:W-:Y:S01]  /*3660*/  SEL R22, RZ, 0x1000000, P2 ;  /* 0x01000000ff167807 */ /* 0x000fe20001000000 */
[----:B------:R-:W-:Y:S01]  /*3670*/  IMAD.WIDE.U32 R14, R14, 0x10000, RZ ;  /* 0x000100000e0e7825 */ /* 0x000fe200078e00ff */
[----:B------:R-:W-:Y:S02]  /*3680*/  LOP3.LUT P6, RZ, R144, 0x8, RZ, 0xc0, !PT ;  /* 0x0000000890ff7812 */ /* 0x000fe400078cc0ff */
[----:B------:R-:W-:Y:S01]  /*3690*/  LOP3.LUT R24, R24, R22, R21, 0xfe, !PT ;  /* 0x0000001618187212 */ /* 0x000fe200078efe15 */
[----:B------:R-:W-:Y:S01]  /*36a0*/  IMAD.WIDE.U32 R16, R16, 0x100, RZ ;  /* 0x0000010010107825 */ /* 0x000fe200078e00ff */
[----:B------:R-:W-:-:S02]  /*36b0*/  SEL R21, RZ, 0x1, P3 ;  /* 0x00000001ff157807 */ /* 0x000fc40001800000 */
[----:B------:R-:W-:Y:S02]  /*36c0*/  SEL R23, RZ, 0x1, P6 ;  /* 0x00000001ff177807 */ /* 0x000fe40003000000 */
[----:B------:R-:W-:Y:S02]  /*36d0*/  LOP3.LUT R22, R16, R18, R14, 0xfe, !PT ;  /* 0x0000001210167212 */ /* 0x000fe400078efe0e */
[----:B------:R-:W-:Y:S02]  /*36e0*/  FSEL R43, R20, RZ, !P2 ;  /* 0x000000ff142b7208 */ /* 0x000fe40005000000 */
[----:B------:R-:W-:Y:S01]  /*36f0*/  LOP3.LUT R21, R19, R24, R21, 0xfe, !PT ;  /* 0x0000001813157212 */ /* 0x000fe200078efe15 */
[C---:B0-----:R-:W-:Y:S01]  /*3700*/  IMAD.WIDE.U32 R18, R0.reuse, 0x20, R140 ;  /* 0x0000002000127825 */ /* 0x041fe200078e008c */
[----:B------:R-:W-:-:S03]  /*3710*/  IADD3 R145, R0, 0x20, RZ ;  /* 0x0000002000917810 */ /* 0x000fc60007ffe0ff */
[----:B------:R-:W-:Y:S01]  /*3720*/  @P0 FADD.FTZ R43, R51, R43 ;  /* 0x0000002b332b0221 */ /* 0x000fe20000010000 */
[----:B------:R-:W-:Y:S02]  /*3730*/  LOP3.LUT R22, R22, R23, RZ, 0xfc, !PT ;  /* 0x0000001716167212 */ /* 0x000fe400078efcff */
[----:B------:R-:W-:Y:S01]  /*3740*/  LOP3.LUT R23, R17, R21, R15, 0xfe, !PT ;  /* 0x0000001511177212 */ /* 0x000fe200078efe0f */
[C---:B-1----:R-:W-:Y:S01]  /*3750*/  @P1 IMAD.WIDE.U32 R20, R145.reuse, 0x20, R12 ;  /* 0x0000002091141825 */ /* 0x042fe200078e000c */
[----:B------:R0:W-:Y:S03]  /*3760*/  STG.E.128 desc[UR4][R18.64], R44 ;  /* 0x0000002c12007986 */ /* 0x0001e6000c101d04 */
[----:B--2---:R-:W-:Y:S01]  /*3770*/  IMAD.WIDE.U32 R16, R0, 0x8, R142 ;  /* 0x0000000800107825 */ /* 0x004fe200078e008e */
[----:B------:R0:W-:Y:S03]  /*3780*/  STG.E.128 desc[UR4][R18.64+0x10], R40 ;  /* 0x0000102812007986 */ /* 0x0001e6000c101d04 */
        /* <DEDUP_REMOVED lines=17> */
.L_x_16264:
[----:B------:R-:W-:-:S07]  /*38a0*/  IMAD.MOV.U32 R16, RZ, RZ, R4 ;  /* 0x000000ffff107224 */ /* 0x000fce00078e0004 */
.L_x_16265:
[----:B------:R-:W-:Y:S05]  /*38b0*/  BSYNC B1 ;  /* 0x0000000000017941 */ /* 0x000fea0003800000 */
.L_x_16263:
        /* <DEDUP_REMOVED lines=16> */
.L_x_16269:
[----:B------:R-:W-:Y:S05]  /*39c0*/  BSYNC B2 ;  /* 0x0000000000027941 */ /* 0x000fea0003800000 */
.L_x_16268:
        /* <DEDUP_REMOVED lines=43> */
.L_x_16267:
[----:B------:R-:W-:Y:S05]  /*3c80*/  BSYNC B1 ;  /* 0x0000000000017941 */ /* 0x000fea0003800000 */
.L_x_16266:
        /* <DEDUP_REMOVED lines=23> */
.L_x_16271:
[----:B------:R-:W-:-:S07]  /*3e00*/  MOV R16, R4 ;  /* 0x0000000400107202 */ /* 0x000fce0000000f00 */
.L_x_16272:
[----:B------:R-:W-:Y:S05]  /*3e10*/  BSYNC B1 ;  /* 0x0000000000017941 */ /* 0x000fea0003800000 */
.L_x_16270:
        /* <DEDUP_REMOVED lines=16> */
.L_x_16276:
[----:B------:R-:W-:Y:S05]  /*3f20*/  BSYNC B2 ;  /* 0x0000000000027941 */ /* 0x000fea0003800000 */
.L_x_16275:
        /* <DEDUP_REMOVED lines=43> */
.L_x_16274:
[----:B------:R-:W-:Y:S05]  /*41e0*/  BSYNC B1 ;  /* 0x0000000000017941 */ /* 0x000fea0003800000 */
.L_x_16273:
[----:B------:R-:W-:Y:S01]  /*41f0*/  I2FP.F32.U32 R16, R16 ;  /* 0x0000001000107245 */ /* 0x000fe20000201000 */
[----:B------:R-:W-:Y:S01]  /*4200*/  BSSY B1, `(.L_x_16277) ;  /* 0x0000016000017945 */ /* 0x000fe20003800000 */
[----:B------:R-:W-:Y:S02]  /*4210*/  SHF.L.U32 R19, R12, 0x10, RZ ;  /* 0x000000100c137819 */ /* 0x000fe400000006ff */
[----:B------:R-:W-:Y:S01]  /*4220*/  ISETP.NE.AND P2, PT, R18, 0x1, PT ;  /* 0x000000011200780c */ /* 0x000fe20003f45270 */
[----:B------:R-:W-:Y:S01]  /*4230*/  FFMA.FTZ R17, R16, R149, 1.1641532182693481445e-10 ;  /* 0x2f00000010117423 */ /* 0x000fe20000010095 */
[----:B------:R-:W-:Y:S01]  /*4240*/  LOP3.LUT R144, R144, 0xfffffffb, RZ, 0xc0, !PT ;  /* 0xfffffffb90907812 */ /* 0x000fe200078ec0ff */
[----:B------:R-:W-:Y:S01]  /*4250*/  FMUL.FTZ R12, R19, R146 ;  /* 0x00000092130c7220 */ /* 0x000fe20000410000 */
[----:B------:R-:W-:Y:S02]  /*4260*/  VIADD R16, R18, 0x1 ;  /* 0x0000000112107836 */ /* 0x000fe40000000000 */
        /* <DEDUP_REMOVED lines=14> */
.L_x_16278:
[----:B------:R-:W-:-:S07]  /*4350*/  IMAD.MOV.U32 R12, RZ, RZ, R4 ;  /* 0x000000ffff0c7224 */ /* 0x000fce00078e0004 */
.L_x_16279:
[----:B------:R-:W-:Y:S05]  /*4360*/  BSYNC B1 ;  /* 0x0000000000017941 */ /* 0x000fea0003800000 */
.L_x_16277:
        /* <DEDUP_REMOVED lines=16> */
.L_x_16283:
[----:B------:R-:W-:Y:S05]  /*4470*/  BSYNC B2 ;  /* 0x0000000000027941 */ /* 0x000fea0003800000 */
.L_x_16282:
        /* <DEDUP_REMOVED lines=43> */
.L_x_16281:
[----:B------:R-:W-:Y:S05]  /*4730*/  BSYNC B1 ;  /* 0x0000000000017941 */ /* 0x000fea0003800000 */
.L_x_16280:
        /* <DEDUP_REMOVED lines=23> */
.L_x_16285:
[----:B------:R-:W-:-:S07]  /*48b0*/  MOV R12, R4 ;  /* 0x00000004000c7202 */ /* 0x000fce0000000f00 */
.L_x_16286:
[----:B------:R-:W-:Y:S05]  /*48c0*/  BSYNC B1 ;  /* 0x0000000000017941 */ /* 0x000fea0003800000 */
.L_x_16284:
        /* <DEDUP_REMOVED lines=16> */
.L_x_16290:
[----:B------:R-:W-:Y:S05]  /*49d0*/  BSYNC B2 ;  /* 0x0000000000027941 */ /* 0x000fea0003800000 */
.L_x_16289:
        /* <DEDUP_REMOVED lines=43> */
.L_x_16288:
[----:B------:R-:W-:Y:S05]  /*4c90*/  BSYNC B1 ;  /* 0x0000000000017941 */ /* 0x000fea0003800000 */
.L_x_16287:
        /* <DEDUP_REMOVED lines=20> */
.L_x_16292:
[----:B------:R-:W-:-:S07]  /*4de0*/  IMAD.MOV.U32 R12, RZ, RZ, R4 ;  /* 0x000000ffff0c7224 */ /* 0x000fce00078e0004 */
.L_x_16293:
[----:B------:R-:W-:Y:S05]  /*4df0*/  BSYNC B1 ;  /* 0x0000000000017941 */ /* 0x000fea0003800000 */
.L_x_16291:
        /* <DEDUP_REMOVED lines=16> */
.L_x_16297:
[----:B------:R-:W-:Y:S05]  /*4f00*/  BSYNC B2 ;  /* 0x0000000000027941 */ /* 0x000fea0003800000 */
.L_x_16296:
        /* <DEDUP_REMOVED lines=43> */
.L_x_16295:
[----:B------:R-:W-:Y:S05]  /*51c0*/  BSYNC B1 ;  /* 0x0000000000017941 */ /* 0x000fea0003800000 */
.L_x_16294:
        /* <DEDUP_REMOVED lines=21> */
.L_x_16299:
[----:B------:R-:W-:-:S07]  /*5320*/  MOV R12, R4 ;  /* 0x00000004000c7202 */ /* 0x000fce0000000f00 */
.L_x_16300:
[----:B------:R-:W-:Y:S05]  /*5330*/  BSYNC B1 ;  /* 0x0000000000017941 */ /* 0x000fea0003800000 */
.L_x_16298:
        /* <DEDUP_REMOVED lines=16> */
.L_x_16304:
[----:B------:R-:W-:Y:S05]  /*5440*/  BSYNC B2 ;  /* 0x0000000000027941 */ /* 0x000fea0003800000 */
.L_x_16303:
        /* <DEDUP_REMOVED lines=43> */
.L_x_16302:
[----:B------:R-:W-:Y:S05]  /*5700*/  BSYNC B1 ;  /* 0x0000000000017941 */ /* 0x000fea0003800000 */
.L_x_16301:
        /* <DEDUP_REMOVED lines=20> */
.L_x_16306:
[----:B------:R-:W-:-:S07]  /*5850*/  IMAD.MOV.U32 R12, RZ, RZ, R4 ;  /* 0x000000ffff0c7224 */ /* 0x000fce00078e0004 */
.L_x_16307:
[----:B------:R-:W-:Y:S05]  /*5860*/  BSYNC B1 ;  /* 0x0000000000017941 */ /* 0x000fea0003800000 */
.L_x_16305:
        /* <DEDUP_REMOVED lines=16> */
.L_x_16311:
[----:B------:R-:W-:Y:S05]  /*5970*/  BSYNC B2 ;  /* 0x0000000000027941 */ /* 0x000fea0003800000 */
.L_x_16310:
        /* <DEDUP_REMOVED lines=43> */
.L_x_16309:
[----:B------:R-:W-:Y:S05]  /*5c30*/  BSYNC B1 ;  /* 0x0000000000017941 */ /* 0x000fea0003800000 */
.L_x_16308:
        /* <DEDUP_REMOVED lines=21> */
.L_x_16313:
[----:B------:R-:W-:-:S07]  /*5d90*/  MOV R12, R4 ;  /* 0x00000004000c7202 */ /* 0x000fce0000000f00 */
.L_x_16314:
[----:B------:R-:W-:Y:S05]  /*5da0*/  BSYNC B1 ;  /* 0x0000000000017941 */ /* 0x000fea0003800000 */
.L_x_16312:
        /* <DEDUP_REMOVED lines=18> */
.L_x_16318:
[----:B------:R-:W-:Y:S05]  /*5ed0*/  BSYNC B2 ;  /* 0x0000000000027941 */ /* 0x000fea0003800000 */
.L_x_16317:
        /* <DEDUP_REMOVED lines=43> */
.L_x_16316:
[----:B------:R-:W-:Y:S05]  /*6190*/  BSYNC B1 ;  /* 0x0000000000017941 */ /* 0x000fea0003800000 */
.L_x_16315:
        /* <DEDUP_REMOVED lines=15> */
[----:B------:R-:W-:Y:S01]  /*6290*/  SEL R23, RZ, 0x1000000, P2 ;  /* 0x01000000ff177807 */ /* 0x000fe20001000000 */
[----:B------:R-:W-:Y:S01]  /*62a0*/  IMAD.WIDE.U32 R14, R14, 0x10000, RZ ;  /* 0x000100000e0e7825 */ /* 0x000fe200078e00ff */
[----:B------:R-:W-:-:S03]  /*62b0*/  LOP3.LUT P6, RZ, R144, 0x8, RZ, 0xc0, !PT ;  /* 0x0000000890ff7812 */ /* 0x000fc600078cc0ff */
[----:B------:R-:W-:Y:S01]  /*62c0*/  FMUL.FTZ R20, R20, R147 ;  /* 0x0000009314147220 */ /* 0x000fe20000410000 */
[----:B------:R-:W-:Y:S01]  /*62d0*/  LOP3.LUT R22, R22, R23, R21, 0xfe, !PT ;  /* 0x0000001716167212 */ /* 0x000fe200078efe15 */
[----:B------:R-:W-:Y:S01]  /*62e0*/  IMAD.WIDE.U32 R18, R18, 0x100, RZ ;  /* 0x0000010012127825 */ /* 0x000fe200078e00ff */
[----:B------:R-:W-:Y:S02]  /*62f0*/  SEL R23, RZ, 0x1, P3 ;  /* 0x00000001ff177807 */ /* 0x000fe40001800000 */
[----:B------:R-:W-:Y:S02]  /*6300*/  SEL R21, RZ, 0x1, P6 ;  /* 0x00000001ff157807 */ /* 0x000fe40003000000 */
[----:B------:R-:W-:Y:S02]  /*6310*/  LOP3.LUT R16, R18, R16, R14, 0xfe, !PT ;  /* 0x0000001012107212 */ /* 0x000fe400078efe0e */
[----:B------:R-:W-:Y:S02]  /*6320*/  FSEL R35, R20, RZ, !P2 ;  /* 0x000000ff14237208 */ /* 0x000fe40005000000 */
[----:B------:R-:W-:Y:S01]  /*6330*/  LOP3.LUT R17, R17, R22, R23, 0xfe, !PT ;  /* 0x0000001611117212 */ /* 0x000fe200078efe17 */
[----:B0-----:R-:W-:Y:S01]  /*6340*/  @P1 IMAD.WIDE.U32 R22, R151, 0x20, R12 ;  /* 0x0000002097161825 */ /* 0x001fe200078e000c */
[----:B------:R-:W-:-:S03]  /*6350*/  LOP3.LUT R16, R16, R21, RZ, 0xfc, !PT ;  /* 0x0000001510107212 */ /* 0x000fc600078efcff */
[----:B------:R-:W-:Y:S01]  /*6360*/  @P0 FADD.FTZ R35, R51, R35 ;  /* 0x0000002333230221 */ /* 0x000fe20000010000 */
[----:B------:R-:W-:Y:S01]  /*6370*/  LOP3.LUT R17, R19, R17, R15, 0xfe, !PT ;  /* 0x0000001113117212 */ /* 0x000fe200078efe0f */
[----:B------:R-:W-:-:S04]  /*6380*/  IMAD.WIDE.U32 R20, R145, 0x20, R140 ;  /* 0x0000002091147825 */ /* 0x000fc800078e008c */
[----:B------:R-:W-:Y:S01]  /*6390*/  IMAD.WIDE.U32 R18, R145, 0x8, R142 ;  /* 0x0000000891127825 */ /* 0x000fe200078e008e */
[----:B------:R0:W-:Y:S03]  /*63a0*/  STG.E.128 desc[UR4][R20.64], R36 ;  /* 0x0000002414007986 */ /* 0x0001e6000c101d04 */
[----:B------:R-:W-:Y:S01]  /*63b0*/  IMAD.WIDE.U32 R12, R151, 0x10, R136 ;  /* 0x00000010970c7825 */ /* 0x000fe200078e0088 */
[----:B------:R0:W-:Y:S04]  /*63c0*/  STG.E.128 desc[UR4][R20.64+0x10], R32 ;  /* 0x0000102014007986 */ /* 0x0001e8000c101d04 */
        /* <DEDUP_REMOVED lines=16> */
.L_x_16320:
[----:B------:R-:W-:-:S07]  /*64d0*/  MOV R16, R4 ;  /* 0x0000000400107202 */ /* 0x000fce0000000f00 */
.L_x_16321:
[----:B------:R-:W-:Y:S05]  /*64e0*/  BSYNC B1 ;  /* 0x0000000000017941 */ /* 0x000fea0003800000 */
.L_x_16319:
        /* <DEDUP_REMOVED lines=16> */
.L_x_16325:
[----:B------:R-:W-:Y:S05]  /*65f0*/  BSYNC B2 ;  /* 0x0000000000027941 */ /* 0x000fea0003800000 */
.L_x_16324:
        /* <DEDUP_REMOVED lines=42> */
[----:B------:R-:W-:Y:S01]  /*68a0*/  LOP3.LUT R9, R19, UR31, R8, 0x96, !PT ;  /* 0x0000001f13097c12 */ /* 0x000fe2000f8e9608 */
[----:B------:R-:W-:-:S07]  /*68b0*/  IMAD.MOV.U32 R8, RZ, RZ, R18 ;  /* 0x000000ffff087224 */ /* 0x000fce00078e0012 */
.L_x_16323:
[----:B------:R-:W-:Y:S05]  /*68c0*/  BSYNC B1 ;  /* 0x0000000000017941 */ /* 0x000fea0003800000 */
.L_x_16322:
[----:B------:R-:W-:Y:S01]  /*68d0*/  I2FP.F32.U32 R16, R16 ;  /* 0x0000001000107245 */ /* 0x000fe20000201000 */
[----:B-----5:R-:W-:Y:S01]  /*68e0*/  IMAD.U32 R19, R12, 0x10000, RZ ;  /* 0x000100000c137824 */ /* 0x020fe200078e00ff */
        /* <DEDUP_REMOVED lines=8> */
[----:B------:R-:W-:Y:S02]  /*6970*/  FSEL R28, R16, RZ, !P3 ;  /* 0x000000ff101c7208 */ /* 0x000fe40005800000 */
[----:B------:R-:W-:-:S03]  /*6980*/  PRMT R16, R12, 0x7632, R16 ;  /* 0x000076320c107816 */ /* 0x000fc60000000010 */
        /* <DEDUP_REMOVED lines=11> */
.L_x_16327:
[----:B------:R-:W-:-:S07]  /*6a40*/  MOV R12, R4 ;  /* 0x00000004000c7202 */ /* 0x000fce0000000f00 */
.L_x_16328:
[----:B------:R-:W-:Y:S05]  /*6a50*/  BSYNC B1 ;  /* 0x0000000000017941 */ /* 0x000fea0003800000 */
.L_x_16326:
        /* <DEDUP_REMOVED lines=16> */
.L_x_16332:
[----:B------:R-:W-:Y:S05]  /*6b60*/  BSYNC B2 ;  /* 0x0000000000027941 */ /* 0x000fea0003800000 */
.L_x_16331:
        /* <DEDUP_REMOVED lines=43> */
.L_x_16330:
[----:B------:R-:W-:Y:S05]  /*6e20*/  BSYNC B1 ;  /* 0x0000000000017941 */ /* 0x000fea0003800000 */
.L_x_16329:
        /* <DEDUP_REMOVED lines=22> */
.L_x_16334:
[----:B------:R-:W-:-:S07]  /*6f90*/  IMAD.MOV.U32 R12, RZ, RZ, R4 ;  /* 0x000000ffff0c7224 */ /* 0x000fce00078e0004 */
.L_x_16335:
[----:B------:R-:W-:Y:S05]  /*6fa0*/  BSYNC B1 ;  /* 0x0000000000017941 */ /* 0x000fea0003800000 */
.L_x_16333:
        /* <DEDUP_REMOVED lines=16> */
.L_x_16339:
[----:B------:R-:W-:Y:S05]  /*70b0*/  BSYNC B2 ;  /* 0x0000000000027941 */ /* 0x000fea0003800000 */
.L_x_16338:
        /* <DEDUP_REMOVED lines=44> */
.L_x_16337:
[----:B------:R-:W-:Y:S05]  /*7380*/  BSYNC B1 ;  /* 0x0000000000017941 */ /* 0x000fea0003800000 */
.L_x_16336:
        /* <DEDUP_REMOVED lines=23> */
.L_x_16341:
[----:B------:R-:W-:-:S07]  /*7500*/  IMAD.MOV.U32 R12, RZ, RZ, R4 ;  /* 0x000000ffff0c7224 */ /* 0x000fce00078e0004 */
.L_x_16342:
[----:B------:R-:W-:Y:S05]  /*7510*/  BSYNC B1 ;  /* 0x0000000000017941 */ /* 0x000fea0003800000 */
.L_x_16340:
        /* <DEDUP_REMOVED lines=16> */
.L_x_16346:
[----:B------:R-:W-:Y:S05]  /*7620*/  BSYNC B2 ;  /* 0x0000000000027941 */ /* 0x000fea0003800000 */
.L_x_16345:
        /* <DEDUP_REMOVED lines=43> */
.L_x_16344:
[----:B------:R-:W-:Y:S05]  /*78e0*/  BSYNC B1 ;  /* 0x0000000000017941 */ /* 0x000fea0003800000 */
.L_x_16343:
        /* <DEDUP_REMOVED lines=20> */
.L_x_16348:
[----:B------:R-:W-:-:S07]  /*7a30*/  MOV R12, R4 ;  /* 0x00000004000c7202 */ /* 0x000fce0000000f00 */
.L_x_16349:
[----:B------:R-:W-:Y:S05]  /*7a40*/  BSYNC B1 ;  /* 0x0000000000017941 */ /* 0x000fea0003800000 */
.L_x_16347:
        /* <DEDUP_REMOVED lines=16> */
.L_x_16353:
[----:B------:R-:W-:Y:S05]  /*7b50*/  BSYNC B2 ;  /* 0x0000000000027941 */ /* 0x000fea0003800000 */
.L_x_16352:
        /* <DEDUP_REMOVED lines=44> */
.L_x_16351:
[----:B------:R-:W-:Y:S05]  /*7e20*/  BSYNC B1 ;  /* 0x0000000000017941 */ /* 0x000fea0003800000 */
.L_x_16350:
        /* <DEDUP_REMOVED lines=21> */
.L_x_16355:
[----:B------:R-:W-:-:S07]  /*7f80*/  MOV R12, R4 ;  /* 0x00000004000c7202 */ /* 0x000fce0000000f00 */
.L_x_16356:
[----:B------:R-:W-:Y:S05]  /*7f90*/  BSYNC B1 ;  /* 0x0000000000017941 */ /* 0x000fea0003800000 */
.L_x_16354:
        /* <DEDUP_REMOVED lines=16> */
.L_x_16360:
[----:B------:R-:W-:Y:S05]  /*80a0*/  BSYNC B2 ;  /* 0x0000000000027941 */ /* 0x000fea0003800000 */
.L_x_16359:
        /* <DEDUP_REMOVED lines=44> */
.L_x_16358:
[----:B------:R-:W-:Y:S05]  /*8370*/  BSYNC B1 ;  /* 0x0000000000017941 */ /* 0x000fea0003800000 */
.L_x_16357:
        /* <DEDUP_REMOVED lines=20> */
.L_x_16362:
[----:B------:R-:W-:-:S07]  /*84c0*/  MOV R12, R4 ;  /* 0x00000004000c7202 */ /* 0x000fce0000000f00 */
.L_x_16363:
[----:B------:R-:W-:Y:S05]  /*84d0*/  BSYNC B1 ;  /* 0x0000000000017941 */ /* 0x000fea0003800000 */
.L_x_16361:
        /* <DEDUP_REMOVED lines=16> */
.L_x_16367:
[----:B------:R-:W-:Y:S05]  /*85e0*/  BSYNC B2 ;  /* 0x0000000000027941 */ /* 0x000fea0003800000 */
.L_x_16366:
        /* <DEDUP_REMOVED lines=43> */
.L_x_16365:
[----:B------:R-:W-:Y:S05]  /*88a0*/  BSYNC B1 ;  /* 0x0000000000017941 */ /* 0x000fea0003800000 */
.L_x_16364:
        /* <DEDUP_REMOVED lines=21> */
.L_x_16369:
[----:B------:R-:W-:-:S07]  /*8a00*/  IMAD.MOV.U32 R12, RZ, RZ, R4 ;  /* 0x000000ffff0c7224 */ /* 0x000fce00078e0004 */
.L_x_16370:
[----:B------:R-:W-:Y:S05]  /*8a10*/  BSYNC B1 ;  /* 0x0000000000017941 */ /* 0x000fea0003800000 */
.L_x_16368:
        /* <DEDUP_REMOVED lines=18> */
.L_x_16374:
[----:B------:R-:W-:Y:S05]  /*8b40*/  BSYNC B2 ;  /* 0x0000000000027941 */ /* 0x000fea0003800000 */
.L_x_16373:
        /* <DEDUP_REMOVED lines=44> */
.L_x_16372:
[----:B------:R-:W-:Y:S05]  /*8e10*/  BSYNC B1 ;  /* 0x0000000000017941 */ /* 0x000fea0003800000 */
.L_x_16371:
        /* <DEDUP_REMOVED lines=51> */
.L_x_16376:
[----:B------:R-:W-:-:S07]  /*9150*/  MOV R22, R4 ;  /* 0x0000000400167202 */ /* 0x000fce0000000f00 */
.L_x_16377:
[----:B------:R-:W-:Y:S05]  /*9160*/  BSYNC B1 ;  /* 0x0000000000017941 */ /* 0x000fea0003800000 */
.L_x_16375:
        /* <DEDUP_REMOVED lines=16> */
.L_x_16381:
[----:B------:R-:W-:Y:S05]  /*9270*/  BSYNC B2 ;  /* 0x0000000000027941 */ /* 0x000fea0003800000 */
.L_x_16380:
        /* <DEDUP_REMOVED lines=44> */
.L_x_16379:
[----:B------:R-:W-:Y:S05]  /*9540*/  BSYNC B1 ;  /* 0x0000000000017941 */ /* 0x000fea0003800000 */
.L_x_16378:
        /* <DEDUP_REMOVED lines=23> */
.L_x_16383:
[----:B------:R-:W-:-:S07]  /*96c0*/  MOV R12, R4 ;  /* 0x00000004000c7202 */ /* 0x000fce0000000f00 */
.L_x_16384:
[----:B------:R-:W-:Y:S05]  /*96d0*/  BSYNC B1 ;  /* 0x0000000000017941 */ /* 0x000fea0003800000 */
.L_x_16382:
        /* <DEDUP_REMOVED lines=16> */
.L_x_16388:
[----:B------:R-:W-:Y:S05]  /*97e0*/  BSYNC B2 ;  /* 0x0000000000027941 */ /* 0x000fea0003800000 */
.L_x_16387:
        /* <DEDUP_REMOVED lines=43> */
.L_x_16386:
[----:B------:R-:W-:Y:S05]  /*9aa0*/  BSYNC B1 ;  /* 0x0000000000017941 */ /* 0x000fea0003800000 */
.L_x_16385:
        /* <DEDUP_REMOVED lines=22> */
.L_x_16390:
[----:B------:R-:W-:-:S07]  /*9c10*/  IMAD.MOV.U32 R12, RZ, RZ, R4 ;  /* 0x000000ffff0c7224 */ /* 0x000fce00078e0004 */
.L_x_16391:
[----:B------:R-:W-:Y:S05]  /*9c20*/  BSYNC B1 ;  /* 0x0000000000017941 */ /* 0x000fea0003800000 */
.L_x_16389:
        /* <DEDUP_REMOVED lines=16> */
.L_x_16395:
[----:B------:R-:W-:Y:S05]  /*9d30*/  BSYNC B2 ;  /* 0x0000000000027941 */ /* 0x000fea0003800000 */
.L_x_16394:
        /* <DEDUP_REMOVED lines=44> */
.L_x_16393:
[----:B------:R-:W-:Y:S05]  /*a000*/  BSYNC B1 ;  /* 0x0000000000017941 */ /* 0x000fea0003800000 */
.L_x_16392:
        /* <DEDUP_REMOVED lines=23> */
.L_x_16397:
[----:B------:R-:W-:-:S07]  /*a180*/  IMAD.MOV.U32 R12, RZ, RZ, R4 ;  /* 0x000000ffff0c7224 */ /* 0x000fce00078e0004 */
.L_x_16398:
[----:B------:R-:W-:Y:S05]  /*a190*/  BSYNC B1 ;  /* 0x0000000000017941 */ /* 0x000fea0003800000 */
.L_x_16396:
        /* <DEDUP_REMOVED lines=16> */
.L_x_16402:
[----:B------:R-:W-:Y:S05]  /*a2a0*/  BSYNC B2 ;  /* 0x0000000000027941 */ /* 0x000fea0003800000 */
.L_x_16401:
        /* <DEDUP_REMOVED lines=43> */
.L_x_16400:
[----:B------:R-:W-:Y:S05]  /*a560*/  BSYNC B1 ;  /* 0x0000000000017941 */ /* 0x000fea0003800000 */
.L_x_16399:
        /* <DEDUP_REMOVED lines=20> */
.L_x_16404:
[----:B------:R-:W-:-:S07]  /*a6b0*/  MOV R138, R4 ;  /* 0x00000004008a7202 */ /* 0x000fce0000000f00 */
.L_x_16405:
[----:B------:R-:W-:Y:S05]  /*a6c0*/  BSYNC B1 ;  /* 0x0000000000017941 */ /* 0x000fea0003800000 */
.L_x_16403:
        /* <DEDUP_REMOVED lines=16> */
.L_x_16409:
[----:B------:R-:W-:Y:S05]  /*a7d0*/  BSYNC B2 ;  /* 0x0000000000027941 */ /* 0x000fea0003800000 */
.L_x_16408:
        /* <DEDUP_REMOVED lines=43> */
.L_x_16407:
[----:B------:R-:W-:Y:S05]  /*aa90*/  BSYNC B1 ;  /* 0x0000000000017941 */ /* 0x000fea0003800000 */
.L_x_16406:
[----:B------:R-:W-:Y:S01]  /*aaa0*/  I2FP.F32.U32 R12, R138 ;  /* 0x0000008a000c7245 */ /* 0x000fe20000201000 */
[----:B------:R-:W-:Y:S01]  /*aab0*/  BSSY B1, `(.L_x_16410) ;  /* 0x0000015000017945 */ /* 0x000fe20003800000 */
[----:B------:R-:W-:Y:S01]  /*aac0*/  SHF.L.U32 R17, R14, 0x10, RZ ;  /* 0x000000100e117819 */ /* 0x000fe200000006ff */
[C---:B------:R-:W-:Y:S01]  /*aad0*/  VIADD R19, R18.reuse, 0x1 ;  /* 0x0000000112137836 */ /* 0x040fe20000000000 */
[----:B------:R-:W-:Y:S01]  /*aae0*/  ISETP.NE.AND P4, PT, R18, 0x1, PT ;  /* 0x000000011200780c */ /* 0x000fe20003f85270 */
[----:B------:R-:W-:Y:S02]  /*aaf0*/  FFMA.FTZ R13, R12, R149, 1.1641532182693481445e-10 ;  /* 0x2f0000000c0d7423 */ /* 0x000fe40000010095 */
        /* <DEDUP_REMOVED lines=15> */
.L_x_16411:
[----:B------:R-:W-:-:S07]  /*abf0*/  IMAD.MOV.U32 R14, RZ, RZ, R4 ;  /* 0x000000ffff0e7224 */ /* 0x000fce00078e0004 */
.L_x_16412:
[----:B------:R-:W-:Y:S05]  /*ac00*/  BSYNC B1 ;  /* 0x0000000000017941 */ /* 0x000fea0003800000 */
.L_x_16410:
        /* <DEDUP_REMOVED lines=16> */
.L_x_16416:
[----:B------:R-:W-:Y:S05]  /*ad10*/  BSYNC B2 ;  /* 0x0000000000027941 */ /* 0x000fea0003800000 */
.L_x_16415:
        /* <DEDUP_REMOVED lines=43> */
.L_x_16414:
[----:B------:R-:W-:Y:S05]  /*afd0*/  BSYNC B1 ;  /* 0x0000000000017941 */ /* 0x000fea0003800000 */
.L_x_16413:
        /* <DEDUP_REMOVED lines=20> */
.L_x_16418:
[----:B------:R-:W-:-:S07]  /*b120*/  MOV R14, R4 ;  /* 0x00000004000e7202 */ /* 0x000fce0000000f00 */
.L_x_16419:
[----:B------:R-:W-:Y:S05]  /*b130*/  BSYNC B1 ;  /* 0x0000000000017941 */ /* 0x000fea0003800000 */
.L_x_16417:
        /* <DEDUP_REMOVED lines=16> */
.L_x_16423:
[----:B------:R-:W-:Y:S05]  /*b240*/  BSYNC B2 ;  /* 0x0000000000027941 */ /* 0x000fea0003800000 */
.L_x_16422:
        /* <DEDUP_REMOVED lines=43> */
.L_x_16421:
[----:B------:R-:W-:Y:S05]  /*b500*/  BSYNC B1 ;  /* 0x0000000000017941 */ /* 0x000fea0003800000 */
.L_x_16420:
        /* <DEDUP_REMOVED lines=21> */
.L_x_16425:
[----:B------:R-:W-:-:S07]  /*b660*/  IMAD.MOV.U32 R152, RZ, RZ, R4 ;  /* 0x000000ffff987224 */ /* 0x000fce00078e0004 */
.L_x_16426:
[----:B------:R-:W-:Y:S05]  /*b670*/  BSYNC B1 ;  /* 0x0000000000017941 */ /* 0x000fea0003800000 */
.L_x_16424:
        /* <DEDUP_REMOVED lines=18> */
.L_x_16430:
[----:B------:R-:W-:Y:S05]  /*b7a0*/  BSYNC B2 ;  /* 0x0000000000027941 */ /* 0x000fea0003800000 */
.L_x_16429:
        /* <DEDUP_REMOVED lines=43> */
.L_x_16428:
[----:B------:R-:W-:Y:S05]  /*ba60*/  BSYNC B1 ;  /* 0x0000000000017941 */ /* 0x000fea0003800000 */
.L_x_16427:
        /* <DEDUP_REMOVED lines=11> */
[----:B------:R0:W-:Y:S01]  /*bb20*/  STG.E.128 desc[UR4][R156.64], R20 ;  /* 0x000000149c007986 */ /* 0x0001e2000c101d04 */
[----:B------:R-:W-:Y:S01]  /*bb30*/  SEL R13, RZ, 0x1, P3 ;  /* 0x00000001ff0d7807 */ /* 0x000fe20001800000 */
[----:B------:R-:W-:Y:S01]  /*bb40*/  FMUL.FTZ R152, R152, R147 ;  /* 0x0000009398987220 */ /* 0x000fe20000410000 */
[----:B------:R-:W-:Y:S02]  /*bb50*/  SEL R12, RZ, 0x1000000, P2 ;  /* 0x01000000ff0c7807 */ /* 0x000fe40001000000 */
[----:B------:R-:W-:Y:S02]  /*bb60*/  LOP3.LUT P4, RZ, R144, 0x2, RZ, 0xc0, !PT ;  /* 0x0000000290ff7812 */ /* 0x000fe4000788c0ff */
[----:B------:R-:W-:Y:S02]  /*bb70*/  LOP3.LUT R12, R14, R12, R15, 0xfe, !PT ;  /* 0x0000000c0e0c7212 */ /* 0x000fe400078efe0f */
[----:B------:R-:W-:-:S02]  /*bb80*/  SEL R14, RZ, 0x1, P5 ;  /* 0x00000001ff0e7807 */ /* 0x000fc40002800000 */
[----:B------:R-:W-:Y:S02]  /*bb90*/  LOP3.LUT R139, R139, R12, R13, 0xfe, !PT ;  /* 0x0000000c8b8b7212 */ /* 0x000fe400078efe0d */
[----:B------:R-:W-:Y:S01]  /*bba0*/  SEL R12, RZ, 0x1, P4 ;  /* 0x00000001ff0c7807 */ /* 0x000fe20002000000 */
[----:B------:R-:W-:Y:S01]  /*bbb0*/  IMAD.WIDE.U32 R14, R14, 0x100, RZ ;  /* 0x000001000e0e7825 */ /* 0x000fe200078e00ff */
[----:B------:R-:W-:Y:S02]  /*bbc0*/  LOP3.LUT P6, RZ, R144, 0x8, RZ, 0xc0, !PT ;  /* 0x0000000890ff7812 */ /* 0x000fe400078cc0ff */
[----:B------:R-:W-:Y:S01]  /*bbd0*/  FSEL R19, R152, RZ, !P2 ;  /* 0x000000ff98137208 */ /* 0x000fe20005000000 */
[----:B------:R-:W-:Y:S01]  /*bbe0*/  IMAD.WIDE.U32 R12, R12, 0x10000, RZ ;  /* 0x000100000c0c7825 */ /* 0x000fe200078e00ff */
[----:B------:R-:W-:-:S03]  /*bbf0*/  IADD3 R159, R0, 0x80, RZ ;  /* 0x00000080009f7810 */ /* 0x000fc60007ffe0ff */
[----:B------:R-:W-:Y:S01]  /*bc00*/  @P0 FADD.FTZ R19, R51, R19 ;  /* 0x0000001333130221 */ /* 0x000fe20000010000 */
[----:B------:R-:W-:Y:S01]  /*bc10*/  LOP3.LUT R15, R15, R139, R13, 0xfe, !PT ;  /* 0x0000008b0f0f7212 */ /* 0x000fe200078efe0d */
[----:B------:R-:W-:Y:S01]  /*bc20*/  IMAD.WIDE.U32 R152, R155, 0x8, R142 ;  /* 0x000000089b987825 */ /* 0x000fe200078e008e */
[----:B------:R-:W-:Y:S02]  /*bc30*/  LOP3.LUT R138, R14, R138, R12, 0xfe, !PT ;  /* 0x0000008a0e8a7212 */ /* 0x000fe400078efe0c */
[----:B------:R-:W-:Y:S01]  /*bc40*/  SEL R139, RZ, 0x1, P6 ;  /* 0x00000001ff8b7807 */ /* 0x000fe20003000000 */
[----:B------:R-:W-:Y:S01]  /*bc50*/  IMAD.WIDE.U32 R136, R159, 0x10, R136 ;  /* 0x000000109f887825 */ /* 0x000fe200078e0088 */
[----:B------:R0:W-:Y:S01]  /*bc60*/  STG.E.128 desc[UR4][R156.64+0x10], R16 ;  /* 0x000010109c007986 */ /* 0x0001e2000c101d04 */
[----:B------:R-:W1:Y:S01]  /*bc70*/  @P1 LDC.64 R12, c[0x0][0x230] ;  /* 0x00008c00ff0c1b82 */ /* 0x000e620000000a00 */
        /* <DEDUP_REMOVED lines=18> */
.L_x_16432:
[----:B------:R-:W-:-:S07]  /*bda0*/  IMAD.MOV.U32 R152, RZ, RZ, R4 ;  /* 0x000000ffff987224 */ /* 0x000fce00078e0004 */
.L_x_16433:
[----:B------:R-:W-:Y:S05]  /*bdb0*/  BSYNC B1 ;  /* 0x0000000000017941 */ /* 0x000fea0003800000 */
.L_x_16431:
        /* <DEDUP_REMOVED lines=16> */
.L_x_16437:
[----:B------:R-:W-:Y:S05]  /*bec0*/  BSYNC B2 ;  /* 0x0000000000027941 */ /* 0x000fea0003800000 */
.L_x_16436:
        /* <DEDUP_REMOVED lines=43> */
.L_x_16435:
[----:B------:R-:W-:Y:S05]  /*c180*/  BSYNC B1 ;  /* 0x0000000000017941 */ /* 0x000fea0003800000 */
.L_x_16434:
        /* <DEDUP_REMOVED lines=23> */
.L_x_16439:
[----:B------:R-:W-:-:S07]  /*c300*/  MOV R13, R4 ;  /* 0x00000004000d7202 */ /* 0x000fce0000000f00 */
.L_x_16440:
[----:B------:R-:W-:Y:S05]  /*c310*/  BSYNC B1 ;  /* 0x0000000000017941 */ /* 0x000fea0003800000 */
.L_x_16438:
        /* <DEDUP_REMOVED lines=16> */
.L_x_16444:
[----:B------:R-:W-:Y:S05]  /*c420*/  BSYNC B2 ;  /* 0x0000000000027941 */ /* 0x000fea0003800000 */
.L_x_16443:
        /* <DEDUP_REMOVED lines=43> */
.L_x_16442:
[----:B------:R-:W-:Y:S05]  /*c6e0*/  BSYNC B1 ;  /* 0x0000000000017941 */ /* 0x000fea0003800000 */
.L_x_16441:
        /* <DEDUP_REMOVED lines=22> */
.L_x_16446:
[----:B------:R-:W-:-:S07]  /*c850*/  IMAD.MOV.U32 R136, RZ, RZ, R4 ;  /* 0x000000ffff887224 */ /* 0x000fce00078e0004 */
.L_x_16447:
[----:B------:R-:W-:Y:S05]  /*c860*/  BSYNC B1 ;  /* 0x0000000000017941 */ /* 0x000fea0003800000 */
.L_x_16445:
        /* <DEDUP_REMOVED lines=16> */
.L_x_16451:
[----:B------:R-:W-:Y:S05]  /*c970*/  BSYNC B2 ;  /* 0x0000000000027941 */ /* 0x000fea0003800000 */
.L_x_16450:
        /* <DEDUP_REMOVED lines=40> */
[----:B------:R-:W-:Y:S01]  /*cc00*/  IMAD.WIDE.U32 R8, R15, -0x2daee0ad, RZ ;  /* 0xd2511f530f087825 */ /* 0x000fe200078e00ff */
[----:B------:R-:W-:-:S04]  /*cc10*/  HFMA2.MMA R152, -RZ, RZ, 0, 0 ;  /* 0x00000000ff987435 */ /* 0x000fc800000001ff */
[----:B------:R-:W-:-:S07]  /*cc20*/  LOP3.LUT R9, R9, UR31, R14, 0x96, !PT ;  /* 0x0000001f09097c12 */ /* 0x000fce000f8e960e */
.L_x_16449:
[----:B------:R-:W-:Y:S05]  /*cc30*/  BSYNC B1 ;  /* 0x0000000000017941 */ /* 0x000fea0003800000 */
.L_x_16448:
        /* <DEDUP_REMOVED lines=21> */
.L_x_16453:
[----:B------:R-:W-:-:S07]  /*cd90*/  MOV R15, R4 ;  /* 0x00000004000f7202 */ /* 0x000fce0000000f00 */
.L_x_16454:
[----:B------:R-:W-:Y:S05]  /*cda0*/  BSYNC B1 ;  /* 0x0000000000017941 */ /* 0x000fea0003800000 */
.L_x_16452:
        /* <DEDUP_REMOVED lines=16> */
.L_x_16458:
[----:B------:R-:W-:Y:S05]  /*ceb0*/  BSYNC B2 ;  /* 0x0000000000027941 */ /* 0x000fea0003800000 */
.L_x_16457:
        /* <DEDUP_REMOVED lines=39> */
[----:B------:R-:W-:Y:S02]  /*d130*/  LOP3.LUT R10, R9, UR30, R152, 0x96, !PT ;  /* 0x0000001e090a7c12 */ /* 0x000fe4000f8e9698 */
[----:B------:R-:W-:Y:S01]  /*d140*/  MOV R4, R8 ;  /* 0x0000000800047202 */ /* 0x000fe20000000f00 */
[----:B------:R-:W-:-:S05]  /*d150*/  IMAD.WIDE.U32 R8, R137, -0x2daee0ad, RZ ;  /* 0xd2511f5389087825 */ /* 0x000fca00078e00ff */
[----:B------:R-:W-:-:S07]  /*d160*/  LOP3.LUT R9, R9, UR31, R136, 0x96, !PT ;  /* 0x0000001f09097c12 */ /* 0x000fce000f8e9688 */
.L_x_16456:
[----:B------:R-:W-:Y:S05]  /*d170*/  BSYNC B1 ;  /* 0x0000000000017941 */ /* 0x000fea0003800000 */
.L_x_16455:
        /* <DEDUP_REMOVED lines=20> */
.L_x_16460:
[----:B------:R-:W-:-:S07]  /*d2c0*/  IMAD.MOV.U32 R150, RZ, RZ, R4 ;  /* 0x000000ffff967224 */ /* 0x000fce00078e0004 */
.L_x_16461:
[----:B------:R-:W-:Y:S05]  /*d2d0*/  BSYNC B1 ;  /* 0x0000000000017941 */ /* 0x000fea0003800000 */
.L_x_16459:
        /* <DEDUP_REMOVED lines=16> */
.L_x_16465:
[----:B------:R-:W-:Y:S05]  /*d3e0*/  BSYNC B2 ;  /* 0x0000000000027941 */ /* 0x000fea0003800000 */
.L_x_16464:
        /* <DEDUP_REMOVED lines=43> */
.L_x_16463:
[----:B------:R-:W-:Y:S05]  /*d6a0*/  BSYNC B1 ;  /* 0x0000000000017941 */ /* 0x000fea0003800000 */
.L_x_16462:
        /* <DEDUP_REMOVED lines=21> */
.L_x_16467:
[----:B------:R-:W-:-:S07]  /*d800*/  MOV R137, R4 ;  /* 0x0000000400897202 */ /* 0x000fce0000000f00 */
.L_x_16468:
[----:B------:R-:W-:Y:S05]  /*d810*/  BSYNC B1 ;  /* 0x0000000000017941 */ /* 0x000fea0003800000 */
.L_x_16466:
        /* <DEDUP_REMOVED lines=16> */
.L_x_16472:
[----:B------:R-:W-:Y:S05]  /*d920*/  BSYNC B2 ;  /* 0x0000000000027941 */ /* 0x000fea0003800000 */
.L_x_16471:
        /* <DEDUP_REMOVED lines=43> */
.L_x_16470:
[----:B------:R-:W-:Y:S05]  /*dbe0*/  BSYNC B1 ;  /* 0x0000000000017941 */ /* 0x000fea0003800000 */
.L_x_16469:
        /* <DEDUP_REMOVED lines=20> */
.L_x_16474:
[----:B------:R-:W-:-:S07]  /*dd30*/  IMAD.MOV.U32 R138, RZ, RZ, R4 ;  /* 0x000000ffff8a7224 */ /* 0x000fce00078e0004 */
.L_x_16475:
[----:B------:R-:W-:Y:S05]  /*dd40*/  BSYNC B1 ;  /* 0x0000000000017941 */ /* 0x000fea0003800000 */
.L_x_16473:
        /* <DEDUP_REMOVED lines=16> */
.L_x_16479:
[----:B------:R-:W-:Y:S05]  /*de50*/  BSYNC B2 ;  /* 0x0000000000027941 */ /* 0x000fea0003800000 */
.L_x_16478:
        /* <DEDUP_REMOVED lines=43> */
.L_x_16477:
[----:B------:R-:W-:Y:S05]  /*e110*/  BSYNC B1 ;  /* 0x0000000000017941 */ /* 0x000fea0003800000 */
.L_x_16476:
        /* <DEDUP_REMOVED lines=21> */
.L_x_16481:
[----:B------:R-:W-:-:S07]  /*e270*/  IMAD.MOV.U32 R154, RZ, RZ, R4 ;  /* 0x000000ffff9a7224 */ /* 0x000fce00078e0004 */
.L_x_16482:
[----:B------:R-:W-:Y:S05]  /*e280*/  BSYNC B1 ;  /* 0x0000000000017941 */ /* 0x000fea0003800000 */
.L_x_16480:
        /* <DEDUP_REMOVED lines=18> */
.L_x_16486:
[----:B------:R-:W-:Y:S05]  /*e3b0*/  BSYNC B2 ;  /* 0x0000000000027941 */ /* 0x000fea0003800000 */
.L_x_16485:
        /* <DEDUP_REMOVED lines=41> */
[----:B------:R-:W-:Y:S01]  /*e650*/  IMAD.MOV.U32 R150, RZ, RZ, RZ ;  /* 0x000000ffff967224 */ /* 0x000fe200078e00ff */
[----:B------:R-:W-:-:S07]  /*e660*/  LOP3.LUT R9, R9, UR31, R152, 0x96, !PT ;  /* 0x0000001f09097c12 */ /* 0x000fce000f8e9698 */
.L_x_16484:
[----:B------:R-:W-:Y:S05]  /*e670*/  BSYNC B1 ;  /* 0x0000000000017941 */ /* 0x000fea0003800000 */
.L_x_16483:
[----:B------:R-:W-:Y:S01]  /*e680*/  I2FP.F32.U32 R152, R154 ;  /* 0x0000009a00987245 */ /* 0x000fe20000201000 */
[----:B------:R-:W-:Y:S01]  /*e690*/  IMAD.WIDE.U32 R140, R159, 0x20, R140 ;  /* 0x000000209f8c7825 */ /* 0x000fe200078e008c */
[----:B------:R-:W-:Y:S01]  /*e6a0*/  SHF.L.U32 R139, R139, 0x10, RZ ;  /* 0x000000108b8b7819 */ /* 0x000fe200000006ff */
[----:B------:R-:W-:Y:S01]  /*e6b0*/  UMOV UR8, 0xffffffff ;  /* 0xffffffff00087882 */ /* 0x000fe20000000000 */
[----:B------:R-:W-:Y:S01]  /*e6c0*/  SEL R156, RZ, 0x1, P2 ;  /* 0x00000001ff9c7807 */ /* 0x000fe20001000000 */
[----:B------:R-:W-:Y:S01]  /*e6d0*/  FFMA.FTZ R149, R152, R149, 1.1641532182693481445e-10 ;  /* 0x2f00000098957423 */ /* 0x000fe20000010095 */
[----:B------:R-:W-:Y:S01]  /*e6e0*/  SEL R152, RZ, 0x100, P4 ;  /* 0x00000100ff987807 */ /* 0x000fe20002000000 */
[----:B------:R-:W-:Y:S01]  /*e6f0*/  FMUL.FTZ R146, R139, R146 ;  /* 0x000000928b927220 */ /* 0x000fe20000410000 */
[----:B------:R-:W-:Y:S01]  /*e700*/  STG.E.128 desc[UR4][R140.64], R12 ;  /* 0x0000000c8c007986 */ /* 0x000fe2000c101d04 */
[----:B------:R-:W-:Y:S01]  /*e710*/  SEL R153, RZ, 0x10000, P5 ;  /* 0x00010000ff997807 */ /* 0x000fe20002800000 */
[----:B------:R-:W-:-:S04]  /*e720*/  IMAD.WIDE.U32 R156, R156, 0x1000000, RZ ;  /* 0x010000009c9c7825 */ /* 0x000fc800078e00ff */
[----:B------:R-:W-:Y:S01]  /*e730*/  FMUL.FTZ R146, R146, R147 ;  /* 0x0000009392927220 */ /* 0x000fe20000410000 */
[----:B------:R-:W-:Y:S02]  /*e740*/  FSETP.GTU.FTZ.AND P4, PT, R149, R148, PT ;  /* 0x000000949500720b */ /* 0x000fe40003f9c000 */
[----:B------:R-:W-:Y:S01]  /*e750*/  SEL R149, RZ, 0x1, P3 ;  /* 0x00000001ff957807 */ /* 0x000fe20001800000 */
[----:B------:R-:W-:Y:S01]  /*e760*/  IMAD.WIDE.U32 R142, R159, 0x8, R142 ;  /* 0x000000089f8e7825 */ /* 0x000fe200078e008e */
[----:B------:R-:W-:-:S03]  /*e770*/  FSEL R139, R146, RZ, !P4 ;  /* 0x000000ff928b7208 */ /* 0x000fc60006000000 */
[----:B------:R-:W-:Y:S01]  /*e780*/  FADD.FTZ R146, RZ, R44 ;  /* 0x0000002cff927221 */ /* 0x000fe20000010000 */
[----:B------:R-:W-:Y:S02]  /*e790*/  SEL R148, RZ, 0x1000000, P4 ;  /* 0x01000000ff947807 */ /* 0x000fe40002000000 */
[----:B------:R-:W-:Y:S01]  /*e7a0*/  LOP3.LUT P6, RZ, R144, 0x2, RZ, 0xc0, !PT ;  /* 0x0000000290ff7812 */ /* 0x000fe200078cc0ff */
[----:B------:R-:W-:Y:S01]  /*e7b0*/  FADD.FTZ R147, R45, R146 ;  /* 0x000000922d937221 */ /* 0x000fe20000010000 */
[----:B------:R-:W-:Y:S01]  /*e7c0*/  @P0 FADD.FTZ R139, R51, R139 ;  /* 0x0000008b338b0221 */ /* 0x000fe20000010000 */
[----:B------:R-:W-:Y:S02]  /*e7d0*/  LOP3.LUT R148, R152, R148, R153, 0xfe, !PT ;  /* 0x0000009498947212 */ /* 0x000fe400078efe99 */
[----:B------:R-:W-:Y:S01]  /*e7e0*/  FADD.FTZ R146, R46, R147 ;  /* 0x000000932e927221 */ /* 0x000fe20000010000 */
[----:B------:R-:W-:Y:S01]  /*e7f0*/  SEL R152, RZ, 0x1, P1 ;  /* 0x00000001ff987807 */ /* 0x000fe20000800000 */
[----:B------:R0:W-:Y:S01]  /*e800*/  STG.E.128 desc[UR4][R140.64+0x10], R136 ;  /* 0x000010888c007986 */ /* 0x0001e2000c101d04 */
[----:B------:R-:W-:Y:S01]  /*e810*/  LOP3.LUT R157, R157, R148, R149, 0xfe, !PT ;  /* 0x000000949d9d7212 */ /* 0x000fe200078efe95 */
[----:B------:R-:W-:Y:S01]  /*e820*/  FADD.FTZ R147, R47, R146 ;  /* 0x000000922f937221 */ /* 0x000fe20000010000 */
[----:B------:R-:W-:Y:S01]  /*e830*/  SEL R148, RZ, 0x1, P6 ;  /* 0x00000001ff947807 */ /* 0x000fe20003000000 */
[----:B------:R-:W-:Y:S01]  /*e840*/  IMAD.WIDE.U32 R152, R152, 0x10000, RZ ;  /* 0x0001000098987825 */ /* 0x000fe200078e00ff */
[----:B------:R-:W-:-:S03]  /*e850*/  LOP3.LUT P6, RZ, R144, 0x4, RZ, 0xc0, !PT ;  /* 0x0000000490ff7812 */ /* 0x000fc600078cc0ff */
[----:B------:R-:W-:Y:S01]  /*e860*/  FADD.FTZ R146, R40, R147 ;  /* 0x0000009328927221 */ /* 0x000fe20000010000 */
[----:B------:R-:W-:Y:S01]  /*e870*/  ISETP.NE.AND P0, PT, R2, RZ, PT ;  /* 0x000000ff0200720c */ /* 0x000fe20003f05270 */
[----:B------:R-:W-:-:S04]  /*e880*/  IMAD.WIDE.U32 R148, R148, 0x100, RZ ;  /* 0x0000010094947825 */ /* 0x000fc800078e00ff */
[----:B------:R-:W-:Y:S01]  /*e890*/  FADD.FTZ R147, R41, R146 ;  /* 0x0000009229937221 */ /* 0x000fe20000010000 */
[----:B------:R-:W-:-:S03]  /*e8a0*/  LOP3.LUT R156, R148, R156, R152, 0xfe, !PT ;  /* 0x0000009c949c7212 */ /* 0x000fc600078efe98 */
[----:B------:R-:W-:Y:S01]  /*e8b0*/  FADD.FTZ R146, R42, R147 ;  /* 0x000000932a927221 */ /* 0x000fe20000010000 */
[----:B------:R-:W-:-:S03]  /*e8c0*/  LOP3.LUT R149, R149, R157, R153, 0xfe, !PT ;  /* 0x0000009d95957212 */ /* 0x000fc600078efe99 */
[----:B------:R-:W-:-:S04]  /*e8d0*/  FADD.FTZ R147, R43, R146 ;  /* 0x000000922b937221 */ /* 0x000fc80000010000 */
[----:B------:R-:W-:-:S04]  /*e8e0*/  FADD.FTZ R146, R36, R147 ;  /* 0x0000009324927221 */ /* 0x000fc80000010000 */
[----:B------:R-:W-:-:S04]  /*e8f0*/  FADD.FTZ R147, R37, R146 ;  /* 0x0000009225937221 */ /* 0x000fc80000010000 */
[----:B0-----:R-:W-:Y:S01]  /*e900*/  FADD.FTZ R140, R38, R147 ;  /* 0x00000093268c7221 */ /* 0x001fe20000010000 */
        /* <DEDUP_REMOVED lines=134> */
.L_x_16500:
[----:B------:R-:W-:Y:S01]  /*f170*/  FMUL.FTZ R2, R140, R140 ;  /* 0x0000008c8c027220 */ /* 0x000fe20000410000 */
[----:B------:R-:W-:Y:S01]  /*f180*/  PLOP3.LUT P1, PT, PT, PT, UP1, 0x40, 0x0 ;  /* 0x000000000000781c */ /* 0x000fe20003f2e818 */
[----:B01----:R-:W-:Y:S01]  /*f190*/  FADD.FTZ R146, R146, R149 ;  /* 0x0000009592927221 */ /* 0x003fe20000010000 */
[----:B------:R-:W-:Y:S02]  /*f1a0*/  PLOP3.LUT P2, PT, PT, PT, UP1, 0x40, 0x0 ;  /* 0x000000000000781c */ /* 0x000fe40003f4e818 */
[----:B------:R-:W-:Y:S01]  /*f1b0*/  FSEL R142, R2, RZ, !P1 ;  /* 0x000000ff028e7208 */ /* 0x000fe20004800000 */
[----:B------:R-:W-:Y:S01]  /*f1c0*/  FFMA.FTZ R141, R146, R141, UR11 ;  /* 0x0000000b928d7e23 */ /* 0x000fe2000801008d */
[----:B------:R-:W-:-:S03]  /*f1d0*/  FSEL R2, R140, RZ, P2 ;  /* 0x000000ff8c027208 */ /* 0x000fc60001000000 */
[----:B------:R-:W-:Y:S02]  /*f1e0*/  FADD.FTZ R141, R141, R142 ;  /* 0x0000008e8d8d7221 */ /* 0x000fe40000010000 */
[--C-:B------:R-:W-:Y:S01]  /*f1f0*/  FADD.FTZ R142, R40, -R2.reuse ;  /* 0x80000002288e7221 */ /* 0x100fe20000010000 */
[--C-:B------:R-:W-:Y:S01]  /*f200*/  FADD.FTZ R143, R41, -R2.reuse ;  /* 0x80000002298f7221 */ /* 0x100fe20000010000 */
[--C-:B------:R-:W-:Y:S01]  /*f210*/  FADD.FTZ R40, R36, -R2.reuse ;  /* 0x8000000224287221 */ /* 0x100fe20000010000 */
[--C-:B------:R-:W-:Y:S01]  /*f220*/  FADD.FTZ R41, R37, -R2.reuse ;  /* 0x8000000225297221 */ /* 0x100fe20000010000 */
[----:B------:R-:W0:Y:S01]  /*f230*/  MUFU.RSQ R141, R141 ;  /* 0x0000008d008d7308 */ /* 0x000e220000001400 */
[----:B------:R-:W1:Y:S01]  /*f240*/  @!P0 LDC.64 R36, c[0x0][0x250] ;  /* 0x00009400ff248b82 */ /* 0x000e620000000a00 */
[--C-:B------:R-:W-:Y:S01]  /*f250*/  FADD.FTZ R152, R16, -R2.reuse ;  /* 0x8000000210987221 */ /* 0x100fe20000010000 */
[--C-:B------:R-:W-:Y:S01]  /*f260*/  FADD.FTZ R154, R17, -R2.reuse ;  /* 0x80000002119a7221 */ /* 0x100fe20000010000 */
[--C-:B------:R-:W-:Y:S01]  /*f270*/  FADD.FTZ R44, R44, -R2.reuse ;  /* 0x800000022c2c7221 */ /* 0x100fe20000010000 */
[--C-:B------:R-:W-:Y:S01]  /*f280*/  FADD.FTZ R46, R46, -R2.reuse ;  /* 0x800000022e2e7221 */ /* 0x100fe20000010000 */
        /* <DEDUP_REMOVED lines=11> */
[C---:B0-----:R-:W-:Y:S01]  /*f340*/  FMUL.FTZ R13, R141.reuse, R44 ;  /* 0x0000002c8d0d7220 */ /* 0x041fe20000410000 */
[C---:B------:R-:W-:Y:S01]  /*f350*/  FMUL.FTZ R20, R141.reuse, R143 ;  /* 0x0000008f8d147220 */ /* 0x040fe20000410000 */
[C---:B------:R-:W-:Y:S01]  /*f360*/  FMUL.FTZ R15, R141.reuse, R46 ;  /* 0x0000002e8d0f7220 */ /* 0x040fe20000410000 */
[C---:B------:R-:W-:Y:S01]  /*f370*/  FMUL.FTZ R18, R141.reuse, R47 ;  /* 0x0000002f8d127220 */ /* 0x040fe20000410000 */
[----:B------:R-:W-:Y:S01]  /*f380*/  FMUL.FTZ R19, R141, R142 ;  /* 0x0000008e8d137220 */ /* 0x000fe20000410000 */
[--C-:B------:R-:W-:Y:S01]  /*f390*/  FADD.FTZ R43, R43, -R2.reuse ;  /* 0x800000022b2b7221 */ /* 0x100fe20000010000 */
[--C-:B------:R-:W-:Y:S01]  /*f3a0*/  FADD.FTZ R147, R21, -R2.reuse ;  /* 0x8000000215937221 */ /* 0x100fe20000010000 */
[----:B------:R-:W-:Y:S01]  /*f3b0*/  FADD.FTZ R164, R14, -R2 ;  /* 0x800000020ea47221 */ /* 0x000fe20000010000 */
[----:B-1----:R-:W-:-:S04]  /*f3c0*/  @!P0 IMAD.WIDE R36, R11, 0x4, R36 ;  /* 0x000000040b248825 */ /* 0x002fc800078e0224 */
[----:B------:R-:W-:Y:S01]  /*f3d0*/  FFMA.FTZ R12, R92, R13, R132 ;  /* 0x0000000d5c0c7223 */ /* 0x000fe20000010084 */
[C---:B------:R-:W-:Y:S01]  /*f3e0*/  FMUL.FTZ R14, R141.reuse, R45 ;  /* 0x0000002d8d0e7220 */ /* 0x040fe20000410000 */
[----:B------:R-:W-:Y:S01]  /*f3f0*/  FFMA.FTZ R21, R88, R19, R128 ;  /* 0x0000001358157223 */ /* 0x000fe20000010080 */
[----:B------:R-:W-:Y:S01]  /*f400*/  FFMA.FTZ R13, R94, R15, R134 ;  /* 0x0000000f5e0d7223 */ /* 0x000fe20000010086 */
[----:B------:R0:W-:Y:S01]  /*f410*/  @!P0 STG.E desc[UR4][R36.64], R140 ;  /* 0x0000008c24008986 */ /* 0x0001e2000c101904 */
[C---:B------:R-:W-:Y:S01]  /*f420*/  FMUL.FTZ R45, R141.reuse, R42 ;  /* 0x0000002a8d2d7220 */ /* 0x040fe20000410000 */
[----:B------:R-:W-:Y:S01]  /*f430*/  FMUL.FTZ R42, R141, R43 ;  /* 0x0000002b8d2a7220 */ /* 0x000fe20000410000 */
[----:B------:R-:W-:Y:S01]  /*f440*/  FFMA.FTZ R19, R93, R14, R133 ;  /* 0x0000000e5d137223 */ /* 0x000fe20000010085 */
[----:B------:R-:W-:Y:S01]  /*f450*/  FADD.FTZ R33, R33, -R2 ;  /* 0x8000000221217221 */ /* 0x000fe20000010000 */
[----:B------:R-:W-:Y:S01]  /*f460*/  FFMA.FTZ R45, R90, R45, R130 ;  /* 0x0000002d5a2d7223 */ /* 0x000fe20000010082 */
[----:B------:R-:W-:Y:S01]  /*f470*/  FFMA.FTZ R42, R91, R42, R131 ;  /* 0x0000002a5b2a7223 */ /* 0x000fe20000010083 */
[--C-:B------:R-:W-:Y:S01]  /*f480*/  FADD.FTZ R24, R24, -R2.reuse ;  /* 0x8000000218187221 */ /* 0x100fe20000010000 */
[--C-:B------:R-:W-:Y:S01]  /*f490*/  FADD.FTZ R28, R28, -R2.reuse ;  /* 0x800000021c1c7221 */ /* 0x100fe20000010000 */
[----:B------:R-:W-:Y:S01]  /*f4a0*/  FADD.FTZ R25, R25, -R2 ;  /* 0x8000000219197221 */ /* 0x000fe20000010000 */
[----:B------:R-:W-:Y:S01]  /*f4b0*/  F2FP.BF16.F32.PACK_AB R12, R19, R12 ;  /* 0x0000000c130c723e */ /* 0x000fe200000010ff */
[----:B--2---:R-:W-:-:S04]  /*f4c0*/  @!P0 IMAD.WIDE R16, R11, 0x4, R16 ;  /* 0x000000040b108825 */ /* 0x004fc800078e0210 */
[----:B0-----:R-:W-:Y:S01]  /*f4d0*/  FFMA.FTZ R36, R89, R20, R129 ;  /* 0x0000001459247223 */ /* 0x001fe20000010081 */
[----:B------:R-:W-:Y:S01]  /*f4e0*/  FFMA.FTZ R20, R95, R18, R135 ;  /* 0x000000125f147223 */ /* 0x000fe20000010087 */
[----:B------:R-:W-:Y:S01]  /*f4f0*/  LEA R18, P1, R0, UR12, 0x4 ;  /* 0x0000000c00127c11 */ /* 0x000fe2000f8220ff */
[C---:B------:R-:W-:Y:S01]  /*f500*/  FMUL.FTZ R37, R141.reuse, R40 ;  /* 0x000000288d257220 */ /* 0x040fe20000410000 */
[----:B------:R-:W-:Y:S01]  /*f510*/  F2FP.BF16.F32.PACK_AB R15, R42, R45 ;  /* 0x0000002d2a0f723e */ /* 0x000fe200000010ff */
[C---:B------:R-:W-:Y:S01]  /*f520*/  FMUL.FTZ R40, R141.reuse, R33 ;  /* 0x000000218d287220 */ /* 0x040fe20000410000 */
[----:B------:R-:W-:Y:S01]  /*f530*/  F2FP.BF16.F32.PACK_AB R14, R36, R21 ;  /* 0x00000015240e723e */ /* 0x000fe200000010ff */
[C---:B------:R-:W-:Y:S01]  /*f540*/  FMUL.FTZ R43, R141.reuse, R24 ;  /* 0x000000188d2b7220 */ /* 0x040fe20000410000 */
[----:B------:R-:W-:Y:S01]  /*f550*/  F2FP.BF16.F32.PACK_AB R13, R20, R13 ;  /* 0x0000000d140d723e */ /* 0x000fe200000010ff */
[--C-:B------:R-:W-:Y:S01]  /*f560*/  FADD.FTZ R32, R32, -R2.reuse ;  /* 0x8000000220207221 */ /* 0x100fe20000010000 */
[----:B------:R-:W0:Y:S01]  /*f570*/  LDC.64 R20, c[0x0][0x2b8] ;  /* 0x0000ae00ff147b82 */ /* 0x000e220000000a00 */
[----:B------:R-:W-:Y:S01]  /*f580*/  LEA.HI.X R19, R0, UR13, RZ, 0x4, P1 ;  /* 0x0000000d00137c11 */ /* 0x000fe200088f24ff */
[C---:B------:R-:W-:Y:S01]  /*f590*/  FMUL.FTZ R33, R141.reuse, R28 ;  /* 0x0000001c8d217220 */ /* 0x040fe20000410000 */
[C---:B------:R-:W-:Y:S01]  /*f5a0*/  FMUL.FTZ R42, R141.reuse, R25 ;  /* 0x000000198d2a7220 */ /* 0x040fe20000410000 */
[----:B------:R-:W-:Y:S01]  /*f5b0*/  FMUL.FTZ R24, R141, R147 ;  /* 0x000000938d187220 */ /* 0x000fe20000410000 */
[--C-:B------:R-:W-:Y:S01]  /*f5c0*/  FADD.FTZ R29, R29, -R2.reuse ;  /* 0x800000021d1d7221 */ /* 0x100fe20000010000 */
[C---:B------:R-:W-:Y:S01]  /*f5d0*/  FMUL.FTZ R147, R141.reuse, R152 ;  /* 0x000000988d937220 */ /* 0x040fe20000410000 */
[C---:B------:R-:W-:Y:S01]  /*f5e0*/  FMUL.FTZ R154, R141.reuse, R154 ;  /* 0x0000009a8d9a7220 */ /* 0x040fe20000410000 */
[----:B------:R1:W-:Y:S01]  /*f5f0*/  @!P0 STG.E desc[UR4][R16.64], R141 ;  /* 0x0000008d10008986 */ /* 0x0003e2000c101904 */
        /* <DEDUP_REMOVED lines=11> */
[----:B-1----:R-:W-:Y:S01]  /*f6b0*/  FFMA.FTZ R17, R73, R42, R113 ;  /* 0x0000002a49117223 */ /* 0x002fe20000010071 */
        /* <DEDUP_REMOVED lines=9> */
[----:B--2---:R-:W-:Y:S01]  /*f750*/  FFMA.FTZ R14, R72, R43, R112 ;  /* 0x0000002b480e7223 */ /* 0x004fe20000010070 */
[----:B------:R-:W-:Y:S01]  /*f760*/  FFMA.FTZ R12, R76, R33, R116 ;  /* 0x000000214c0c7223 */ /* 0x000fe20000010074 */
[----:B------:R-:W-:Y:S01]  /*f770*/  FFMA.FTZ R18, R64, R147, R104 ;  /* 0x0000009340127223 */ /* 0x000fe20000010068 */
[----:B------:R-:W-:Y:S01]  /*f780*/  FFMA.FTZ R33, R65, R154, R105 ;  /* 0x0000009a41217223 */ /* 0x000fe20000010069 */
[----:B------:R-:W-:Y:S01]  /*f790*/  FMUL.FTZ R41, R141, R38 ;  /* 0x000000268d297220 */ /* 0x000fe20000410000 */
[----:B------:R-:W-:Y:S01]  /*f7a0*/  F2FP.BF16.F32.PACK_AB R14, R17, R14 ;  /* 0x0000000e110e723e */ /* 0x000fe200000010ff */
[----:B------:R-:W-:Y:S01]  /*f7b0*/  FFMA.FTZ R17, R77, R32, R117 ;  /* 0x000000204d117223 */ /* 0x000fe20000010075 */
        /* <DEDUP_REMOVED lines=55> */
[----:B------:R-:W-:-:S02]  /*fb30*/  LEA R36, P0, R159, UR12, 0x4 ;  /* 0x0000000c9f247c11 */ /* 0x000fc4000f8020ff */
[----:B------:R-:W-:Y:S02]  /*fb40*/  F2FP.BF16.F32.PACK_AB R23, R136, R23 ;  /* 0x000000178817723e */ /* 0x000fe400000010ff */
[----:B------:R-:W-:Y:S02]  /*fb50*/  F2FP.BF16.F32.PACK_AB R22, R45, R22 ;  /* 0x000000162d16723e */ /* 0x000fe400000010ff */
[----:B------:R-:W-:Y:S02]  /*fb60*/  F2FP.BF16.F32.PACK_AB R19, R158, R19 ;  /* 0x000000139e13723e */ /* 0x000fe400000010ff */
[----:B------:R-:W-:Y:S01]  /*fb70*/  F2FP.BF16.F32.PACK_AB R26, R37, R26 ;  /* 0x0000001a251a723e */ /* 0x000fe200000010ff */
[----:B------:R0:W-:Y:S01]  /*fb80*/  STG.E.128 desc[UR4][R28.64], R20 ;  /* 0x000000141c007986 */ /* 0x0001e2000c101d04 */
[----:B------:R-:W-:Y:S02]  /*fb90*/  F2FP.BF16.F32.PACK_AB R27, R2, R27 ;  /* 0x0000001b021b723e */ /* 0x000fe400000010ff */
[----:B------:R-:W-:Y:S01]  /*fba0*/  F2FP.BF16.F32.PACK_AB R25, R44, R25 ;  /* 0x000000192c19723e */ /* 0x000fe200000010ff */
[----:B------:R0:W-:Y:S01]  /*fbb0*/  STG.E.128 desc[UR4][R30.64], R12 ;  /* 0x0000000c1e007986 */ /* 0x0001e2000c101d04 */
[----:B------:R-:W-:-:S02]  /*fbc0*/  LEA.HI.X R37, R159, UR13, RZ, 0x4, P0 ;  /* 0x0000000d9f257c11 */ /* 0x000fc400080f24ff */
[----:B------:R-:W-:Y:S01]  /*fbd0*/  F2FP.BF16.F32.PACK_AB R24, R39, R24 ;  /* 0x000000182718723e */ /* 0x000fe200000010ff */
[----:B------:R0:W-:Y:S01]  /*fbe0*/  STG.E.128 desc[UR4][R34.64], R16 ;  /* 0x0000001022007986 */ /* 0x0001e2000c101d04 */
[----:B-1----:R-:W-:-:S03]  /*fbf0*/  LEA R11, R32, R11, 0x2 ;  /* 0x0000000b200b7211 */ /* 0x002fc600078e10ff */
[----:B------:R0:W-:Y:S01]  /*fc00*/  STG.E.128 desc[UR4][R36.64], R24 ;  /* 0x0000001824007986 */ /* 0x0001e2000c101d04 */
[----:B------:R-:W-:-:S13]  /*fc10*/  ISETP.GE.AND P0, PT, R11, R33, PT ;  /* 0x000000210b00720c */ /* 0x000fda0003f06270 */
[----:B------:R-:W-:Y:S05]  /*fc20*/  @!P0 BRA `(.L_x_16488) ;  /* 0xffffff0c005c8947 */ /* 0x000fea000383ffff */
[----:B------:R-:W-:Y:S05]  /*fc30*/  BSYNC B0 ;  /* 0x0000000000007941 */ /* 0x000fea0003800000 */
.L_x_16206:
[----:B------:R-:W-:Y:S05]  /*fc40*/  EXIT ;  /* 0x000000000000794d */ /* 0x000fea0003800000 */
.L_x_16487:
        /* <DEDUP_REMOVED lines=8> */
.L_x_16490:
[----:B------:R-:W-:Y:S05]  /*fcd0*/  BSYNC B1 ;  /* 0x0000000000017941 */ /* 0x000fea0003800000 */
.L_x_16489:
        /* <DEDUP_REMOVED lines=9> */
.L_x_16491:
[----:B------:R-:W-:Y:S01]  /*fd70*/  HFMA2.MMA R152, -RZ, RZ, 0, 2.384185791015625e-07 ;  /* 0x00000004ff987435 */ /* 0x000fe200000001ff */
[----:B------:R-:W-:-:S04]  /*fd80*/  IMAD.MOV.U32 R141, RZ, RZ, R149 ;  /* 0x000000ffff8d7224 */ /* 0x000fc800078e0095 */
[----:B------:R-:W-:-:S05]  /*fd90*/  FADD.FTZ R143, R142, R141 ;  /* 0x0000008d8e8f7221 */ /* 0x000fca0000010000 */
[----:B------:R-:W-:-:S07]  /*fda0*/  MOV R153, R143 ;  /* 0x0000008f00997202 */ /* 0x000fce0000000f00 */
[----:B------:R-:W-:Y:S05]  /*fdb0*/  WARPSYNC.COLLECTIVE R148, `(.L_x_16492) ;  /* 0x0000000094087348 */ /* 0x000fea0003c00000 */
[----:B------:R0:W1:Y:S02]  /*fdc0*/  SHFL.BFLY P1, R149, R153, R152, R157 ;  /* 0x0c00009899957389 */ /* 0x000064000002009d */
[----:B01----:R-:W-:Y:S01]  /*fdd0*/  ENDCOLLECTIVE ;  /* 0x000000000000791b */ /* 0x003fe20003800000 */
.L_x_16492:
[----:B------:R-:W-:Y:S01]  /*fde0*/  HFMA2.MMA R152, -RZ, RZ, 0, 4.76837158203125e-07 ;  /* 0x00000008ff987435 */ /* 0x000fe200000001ff */
[----:B------:R-:W-:-:S04]  /*fdf0*/  IMAD.MOV.U32 R140, RZ, RZ, R149 ;  /* 0x000000ffff8c7224 */ /* 0x000fc800078e0095 */
[----:B------:R-:W-:-:S05]  /*fe00*/  FADD.FTZ R146, R143, R140 ;  /* 0x0000008c8f927221 */ /* 0x000fca0000010000 */
[----:B------:R-:W-:-:S07]  /*fe10*/  MOV R153, R146 ;  /* 0x0000009200997202 */ /* 0x000fce0000000f00 */
[----:B------:R-:W-:Y:S05]  /*fe20*/  WARPSYNC.COLLECTIVE R148, `(.L_x_16493) ;  /* 0x0000000094087348 */ /* 0x000fea0003c00000 */
[----:B------:R0:W1:Y:S02]  /*fe30*/  SHFL.BFLY P1, R149, R153, R152, R157 ;  /* 0x0c00009899957389 */ /* 0x000064000002009d */
[----:B01----:R-:W-:Y:S01]  /*fe40*/  ENDCOLLECTIVE ;  /* 0x000000000000791b */ /* 0x003fe20003800000 */
.L_x_16493:
        /* <DEDUP_REMOVED lines=8> */
.L_x_16494:
[----:B------:R-:W-:Y:S01]  /*fed0*/  HFMA2.MMA R152, -RZ, RZ, 0, 5.9604644775390625e-08 ;  /* 0x00000001ff987435 */ /* 0x000fe200000001ff */
[----:B------:R-:W-:-:S04]  /*fee0*/  IMAD.MOV.U32 R140, RZ, RZ, R149 ;  /* 0x000000ffff8c7224 */ /* 0x000fc800078e0095 */
        /* <DEDUP_REMOVED lines=86> */
.L_x_16495:
[----:B------:R-:W-:Y:S01]  /*10450*/  HFMA2.MMA R152, -RZ, RZ, 0, 1.1920928955078125e-07 ;  /* 0x00000002ff987435 */ /* 0x000fe200000001ff */
[----:B------:R-:W-:-:S04]  /*10460*/  IMAD.MOV.U32 R143, RZ, RZ, R149 ;  /* 0x000000ffff8f7224 */ /* 0x000fc800078e0095 */
[----:B------:R-:W-:-:S05]  /*10470*/  FADD.FTZ R143, R2, R143 ;  /* 0x0000008f028f7221 */ /* 0x000fca0000010000 */
[----:B------:R-:W-:-:S07]  /*10480*/  MOV R153, R143 ;  /* 0x0000008f00997202 */ /* 0x000fce0000000f00 */
[----:B------:R-:W-:Y:S05]  /*10490*/  WARPSYNC.COLLECTIVE R148, `(.L_x_16496) ;  /* 0x0000000094087348 */ /* 0x000fea0003c00000 */
[----:B------:R0:W1:Y:S02]  /*104a0*/  SHFL.BFLY P1, R149, R153, R152, R157 ;  /* 0x0c00009899957389 */ /* 0x000064000002009d */
[----:B01----:R-:W-:Y:S01]  /*104b0*/  ENDCOLLECTIVE ;  /* 0x000000000000791b */ /* 0x003fe20003800000 */
.L_x_16496:
[----:B------:R-:W-:Y:S01]  /*104c0*/  HFMA2.MMA R152, -RZ, RZ, 0, 2.384185791015625e-07 ;  /* 0x00000004ff987435 */ /* 0x000fe200000001ff */
[----:B------:R-:W-:-:S04]  /*104d0*/  IMAD.MOV.U32 R142, RZ, RZ, R149 ;  /* 0x000000ffff8e7224 */ /* 0x000fc800078e0095 */
[----:B------:R-:W-:-:S05]  /*104e0*/  FADD.FTZ R142, R143, R142 ;  /* 0x0000008e8f8e7221 */ /* 0x000fca0000010000 */
[----:B------:R-:W-:-:S07]  /*104f0*/  MOV R153, R142 ;  /* 0x0000008e00997202 */ /* 0x000fce0000000f00 */
[----:B------:R-:W-:Y:S05]  /*10500*/  WARPSYNC.COLLECTIVE R148, `(.L_x_16497) ;  /* 0x0000000094087348 */ /* 0x000fea0003c00000 */
[----:B------:R0:W1:Y:S02]  /*10510*/  SHFL.BFLY P1, R149, R153, R152, R157 ;  /* 0x0c00009899957389 */ /* 0x000064000002009d */
[----:B01----:R-:W-:Y:S01]  /*10520*/  ENDCOLLECTIVE ;  /* 0x000000000000791b */ /* 0x003fe20003800000 */
.L_x_16497:
[----:B------:R-:W-:Y:S01]  /*10530*/  HFMA2.MMA R152, -RZ, RZ, 0, 4.76837158203125e-07 ;  /* 0x00000008ff987435 */ /* 0x000fe200000001ff */
[----:B------:R-:W-:-:S04]  /*10540*/  IMAD.MOV.U32 R147, RZ, RZ, R149 ;  /* 0x000000ffff937224 */ /* 0x000fc800078e0095 */
[----:B------:R-:W-:-:S05]  /*10550*/  FADD.FTZ R147, R142, R147 ;  /* 0x000000938e937221 */ /* 0x000fca0000010000 */
[----:B------:R-:W-:-:S07]  /*10560*/  MOV R153, R147 ;  /* 0x0000009300997202 */ /* 0x000fce0000000f00 */
[----:B------:R-:W-:Y:S05]  /*10570*/  WARPSYNC.COLLECTIVE R148, `(.L_x_16498) ;  /* 0x0000000094087348 */ /* 0x000fea0003c00000 */
[----:B------:R0:W1:Y:S02]  /*10580*/  SHFL.BFLY P1, R149, R153, R152, R157 ;  /* 0x0c00009899957389 */ /* 0x000064000002009d */
[----:B01----:R-:W-:Y:S01]  /*10590*/  ENDCOLLECTIVE ;  /* 0x000000000000791b */ /* 0x003fe20003800000 */
.L_x_16498:
[----:B------:R-:W-:Y:S01]  /*105a0*/  HFMA2.MMA R152, -RZ, RZ, 0, 9.5367431640625e-07 ;  /* 0x00000010ff987435 */ /* 0x000fe200000001ff */
[----:B------:R-:W-:-:S04]  /*105b0*/  IMAD.MOV.U32 R146, RZ, RZ, R149 ;  /* 0x000000ffff927224 */ /* 0x000fc800078e0095 */
[----:B------:R-:W-:-:S05]  /*105c0*/  FADD.FTZ R146, R147, R146 ;  /* 0x0000009293927221 */ /* 0x000fca0000010000 */
[----:B------:R-:W-:-:S07]  /*105d0*/  MOV R153, R146 ;  /* 0x0000009200997202 */ /* 0x000fce0000000f00 */
[----:B------:R-:W-:Y:S05]  /*105e0*/  WARPSYNC.COLLECTIVE R148, `(.L_x_16499) ;  /* 0x0000000094087348 */ /* 0x000fea0003c00000 */
[----:B------:R0:W1:Y:S02]  /*105f0*/  SHFL.BFLY P1, R149, R153, R152, R157 ;  /* 0x0c00009899957389 */ /* 0x000064000002009d */
[----:B01----:R-:W-:Y:S01]  /*10600*/  ENDCOLLECTIVE ;  /* 0x000000000000791b */ /* 0x003fe20003800000 */
.L_x_16499:
[----:B------:R-:W-:Y:S05]  /*10610*/  BRA `(.L_x_16500) ;  /* 0xffffffe800d47947 */ /* 0x000fea000383ffff */
.L_x_16501:
        /* <DEDUP_REMOVED lines=14> */
.L_x_37439:


//--------------------- .text._ZN10layer_norm13ln_fwd_kernelINS_13Kernel_traitsIf13__nv_bfloat16fS2_fjLj1280ELj1ELj4ELj1ELj16ENS_18Kernel_traits_baseILj1280EfS2_fS2_fjLj128EEEEELb1ELb0ELb1ELb0EEEvNS_9FwdParamsE --------------------------
	.section	.text._ZN10layer_norm13ln_fwd_kernelINS_13Kernel_traitsIf13__nv_bfloat16fS2_fjLj1280ELj1ELj4ELj1ELj16ENS_18Kernel_traits_baseILj1280EfS2_fS2_fjLj128EEEEELb1ELb0ELb1ELb0EEEvNS_9FwdParamsE,"ax",@progbits
	.align	128
        .global         _ZN10layer_norm13ln_fwd_kernelINS_13Kernel_traitsIf13__nv_bfloat16fS2_fjLj1280ELj1ELj4ELj1ELj16ENS_18Kernel_traits_baseILj1280EfS2_fS2_fjLj128EEEEELb1ELb0ELb1ELb0EEEvNS_9FwdParamsE
        .type           _ZN10layer_norm13ln_fwd_kernelINS_13Kernel_traitsIf13__nv_bfloat16fS2_fjLj1280ELj1ELj4ELj1ELj16ENS_18Kernel_traits_baseILj1280EfS2_fS2_fjLj128EEEEELb1ELb0ELb1ELb0EEEvNS_9FwdParamsE,@function
        .size           _ZN10layer_norm13ln_fwd_kernelINS_13Kernel_traitsIf13__nv_bfloat16fS2_fjLj1280ELj1ELj4ELj1ELj16ENS_18Kernel_traits_baseILj1280EfS2_fS2_fjLj128EEEEELb1ELb0ELb1ELb0EEEvNS_9FwdParamsE,(.L_x_37440 - _ZN10layer_norm13ln_fwd_kernelINS_13Kernel_traitsIf13__nv_bfloat16fS2_fjLj1280ELj1ELj4ELj1ELj16ENS_18Kernel_traits_baseILj1280EfS2_fS2_fjLj128EEEEELb1ELb0ELb1ELb0EEEvNS_9FwdParamsE)
        .other          _ZN10layer_norm13ln_fwd_kernelINS_13Kernel_traitsIf13__nv_bfloat16fS2_fjLj1280ELj1ELj4ELj1ELj16ENS_18Kernel_traits_baseILj1280EfS2_fS2_fjLj128EEEEELb1ELb0ELb1ELb0EEEvNS_9FwdParamsE,@"STO_CUDA_ENTRY STV_DEFAULT"
_ZN10layer_norm13ln_fwd_kernelINS_13Kernel_traitsIf13__nv_bfloat16fS2_fjLj1280ELj1ELj4ELj1ELj16ENS_18Kernel_traits_baseILj1280EfS2_fS2_fjLj128EEEEELb1ELb0ELb1ELb0EEEvNS_9FwdParamsE:
.text._ZN10layer_norm13ln_fwd_kernelINS_13Kernel_traitsIf13__nv_bfloat16fS2_fjLj1280ELj1ELj4ELj1ELj16ENS_18Kernel_traits_baseILj1280EfS2_fS2_fjLj128EEEEELb1ELb0ELb1ELb0EEEvNS_9FwdParamsE:
        /* <DEDUP_REMOVED lines=13> */
[----:B------:R-:W4:Y:S01]  /*00d0*/  S2R R13, SR_CTAID.X ;  /* 0x00000000000d7919 */ /* 0x000f220000002500 */
[----:B------:R-:W-:-:S04]  /*00e0*/  ULDC UR8, c[0x0][0x0] ;  /* 0x0000000000087ab9 */ /* 0x000fc80000000800 */
[----:B------:R-:W5:Y:S01]  /*00f0*/  LDC R15, c[0x0][0x218] ;  /* 0x00008600ff0f7b82 */ /* 0x000f620000000800 */
[----:B-1----:R-:W-:-:S06]  /*0100*/  @P0 IMAD.MOV.U32 R7, RZ, RZ, R159 ;  /* 0x000000ffff070224 */ /* 0x002fcc00078e009f */
[----:B------:R-:W3:Y:S01]  /*0110*/  @P0 LDG.E.64 R6, desc[UR6][R6.64] ;  /* 0x0000000606060981 */ /* 0x000ee2000c1e1b00 */
[----:B0-----:R-:W-:Y:S02]  /*0120*/  LOP3.LUT R138, R2, 0x1f, RZ, 0xc0, !PT ;  /* 0x0000001f028a7812 */ /* 0x001fe400078ec0ff */
[----:B-----5:R-:W-:-:S04]  /*0130*/  SHF.R.S32.HI R0, RZ, 0x1f, R15 ;  /* 0x0000001fff007819 */ /* 0x020fc8000001140f */
[----:B------:R-:W-:Y:S02]  /*0140*/  LEA.HI R0, R0, R15, RZ, 0x3 ;  /* 0x0000000f00007211 */ /* 0x000fe400078f18ff */
[----:B------:R-:W-:Y:S01]  /*0150*/  SHF.R.U32.HI R144, RZ, 0x5, R2 ;  /* 0x00000005ff907819 */ /* 0x000fe20000011602 */
[----:B------:R-:W-:Y:S04]  /*0160*/  BSSY B0, `(.L_x_16502) ;  /* 0x000005b000007945 */ /* 0x000fe80003800000 */
[----:B----4-:R-:W-:Y:S01]  /*0170*/  IMAD R144, R13, 0x4, R144 ;  /* 0x000000040d907824 */ /* 0x010fe200078e0290 */
[----:B--2---:R-:W-:Y:S02]  /*0180*/  @P0 R2UR UR4, R4 ;  /* 0x00000000040402ca */ /* 0x004fe400000e0000 */
[----:B------:R-:W-:-:S02]  /*0190*/  @P0 R2UR UR5, R5 ;  /* 0x00000000050502ca */ /* 0x000fc400000e0000 */
[----:B---3--:R-:W-:Y:S01]  /*01a0*/  @P0 IADD3 R158, P1, R6, R3, RZ ;  /* 0x00000003069e0210 */ /* 0x008fe20007f3e0ff */
[----:B------:R-:W-:-:S04]  /*01b0*/  IMAD R3, R13, UR8, R2 ;  /* 0x000000080d037c24 */ /* 0x000fc8000f8e0202 */
        /* <DEDUP_REMOVED lines=37> */
[----:B------:R-:W-:Y:S02]  /*0410*/  LOP3.LUT R4, R11, UR20, R6, 0x96, !PT ;  /* 0x000000140b047c12 */ /* 0x000fe4000f8e9606 */
[----:B------:R-:W-:Y:S01]  /*0420*/  MOV R11, R138 ;  /* 0x0000008a000b7202 */ /* 0x000fe20000000f00 */
[----:B------:R-:W-:Y:S01]  /*0430*/  IMAD.WIDE.U32 R6, R7, -0x326172a9, RZ ;  /* 0xcd9e8d5707067825 */ /* 0x000fe200078e00ff */
[----:B------:R-:W-:Y:S02]  /*0440*/  UIADD3 UR23, UR5, 0x646e171e, URZ ;  /* 0x646e171e05177890 */ /* 0x000fe4000fffe03f */
[----:B------:R-:W-:Y:S01]  /*0450*/  LOP3.LUT R139, R11, 0x1f, RZ, 0x3c, !PT ;  /* 0x0000001f0b8b7812 */ /* 0x000fe200078e3cff */
[----:B------:R-:W-:Y:S01]  /*0460*/  IMAD.WIDE.U32 R4, R4, -0x2daee0ad, RZ ;  /* 0xd2511f5304047825 */ /* 0x000fe200078e00ff */
[----:B------:R-:W-:Y:S02]  /*0470*/  LOP3.LUT R88, R7, UR22, R10, 0x96, !PT ;  /* 0x0000001607587c12 */ /* 0x000fe4000f8e960a */
[----:B------:R-:W-:Y:S01]  /*0480*/  LEA.HI.SX32 R139, R0, R139, 0x1d ;  /* 0x0000008b008b7211 */ /* 0x000fe200078feaff */
[----:B------:R-:W-:Y:S01]  /*0490*/  UIADD3 UR25, UR5, 0x1fd5c5a3, URZ ;  /* 0x1fd5c5a305197890 */ /* 0x000fe2000fffe03f */
[----:B------:R-:W-:Y:S01]  /*04a0*/  LOP3.LUT R8, R5, UR23, R8, 0x96, !PT ;  /* 0x0000001705087c12 */ /* 0x000fe2000f8e9608 */
[----:B------:R-:W-:Y:S01]  /*04b0*/  IMAD.WIDE.U32 R88, R88, -0x2daee0ad, RZ ;  /* 0xd2511f5358587825 */ /* 0x000fe200078e00ff */
[----:B------:R-:W-:Y:S01]  /*04c0*/  LOP3.LUT P0, RZ, R139, 0xffffffe0, RZ, 0xc0, !PT ;  /* 0xffffffe08bff7812 */ /* 0x000fe2000780c0ff */
[----:B------:R-:W-:-:S02]  /*04d0*/  UIADD3 UR24, UR4, 0x5384540f, URZ ;  /* 0x5384540f04187890 */ /* 0x000fc4000fffe03f */
[----:B------:R-:W-:Y:S01]  /*04e0*/  IMAD.WIDE.U32 R8, R8, -0x326172a9, RZ ;  /* 0xcd9e8d5708087825 */ /* 0x000fe200078e00ff */
[----:B------:R-:W-:Y:S01]  /*04f0*/  LOP3.LUT R90, R89, UR25, R4, 0x96, !PT ;  /* 0x00000019595a7c12 */ /* 0x000fe2000f8e9604 */
[----:B------:R-:W-:Y:S01]  /*0500*/  UIADD3 UR26, UR4, -0xe443238, URZ ;  /* 0xf1bbcdc8041a7890 */ /* 0x000fe2000fffe03f */
[----:B------:R-:W-:Y:S02]  /*0510*/  ISETP.GE.U32.AND P6, PT, R139, 0x40, PT ;  /* 0x000000408b00780c */ /* 0x000fe40003fc6070 */
        /* <DEDUP_REMOVED lines=31> */
.L_x_16503:
[----:B------:R-:W-:Y:S05]  /*0710*/  BSYNC B0 ;  /* 0x0000000000007941 */ /* 0x000fea0003800000 */
.L_x_16502:
        /* <DEDUP_REMOVED lines=18> */
.L_x_16505:
[----:B------:R-:W-:Y:S05]  /*0840*/  BSYNC B0 ;  /* 0x0000000000007941 */ /* 0x000fea0003800000 */
.L_x_16504:
        /* <DEDUP_REMOVED lines=18> */
.L_x_16507:
[----:B------:R-:W-:Y:S05]  /*0970*/  BSYNC B0 ;  /* 0x0000000000007941 */ /* 0x000fea0003800000 */
.L_x_16506:
        /* <DEDUP_REMOVED lines=18> */
.L_x_16509:
[----:B------:R-:W-:Y:S05]  /*0aa0*/  BSYNC B0 ;  /* 0x0000000000007941 */ /* 0x000fea0003800000 */
.L_x_16508:
        /* <DEDUP_REMOVED lines=17> */
.L_x_16511:
[----:B------:R-:W-:Y:S05]  /*0bc0*/  BSYNC B0 ;  /* 0x0000000000007941 */ /* 0x000fea0003800000 */
.L_x_16510:
[----:B------:R-:W-:Y:S01]  /*0bd0*/  ULDC UR8, c[0x0][0x214] ;  /* 0x0000850000087ab9 */ /* 0x000fe20000000800 */
[----:B------:R-:W-:Y:S02]  /*0be0*/  LOP3.LUT R91, R91, UR27, R88, 0x96, !PT ;  /* 0x0000001b5b5b7c12 */ /* 0x000fe4000f8e9658 */
[----:B------:R-:W-:-:S13]  /*0bf0*/  ISETP.GE.AND P1, PT, R144, UR8, PT ;  /* 0x0000000890007c0c */ /* 0x000fda000bf26270 */
[----:B------:R-:W-:Y:S05]  /*0c00*/  @P1 EXIT ;  /* 0x000000000000194d */ /* 0x000fea0003800000 */
[----:B------:R-:W-:Y:S01]  /*0c10*/  IMAD R0, R90, -0x326172a9, RZ ;  /* 0xcd9e8d575a007824 */ /* 0x000fe200078e02ff */
[----:B------:R-:W-:Y:S01]  /*0c20*/  BSSY B0, `(.L_x_16512) ;  /* 0x00010cd000007945 */ /* 0x000fe20003800000 */
[----:B------:R-:W-:Y:S01]  /*0c30*/  IMAD.HI.U32 R155, R91, -0x326172a9, RZ ;  /* 0xcd9e8d575b9b7827 */ /* 0x000fe200078e00ff */
[----:B------:R-:W-:Y:S01]  /*0c40*/  ULDC.U8 UR8, c[0x0][0x2a0] ;  /* 0x0000a80000087ab9 */ /* 0x000fe20000000000 */
[----:B------:R-:W-:Y:S01]  /*0c50*/  LOP3.LUT R158, R158, 0x3, RZ, 0xc0, !PT ;  /* 0x000000039e9e7812 */ /* 0x000fe200078ec0ff */
[----:B------:R-:W-:Y:S01]  /*0c60*/  UISETP.NE.AND UP0, UPT, UR8, URZ, UPT ;  /* 0x0000003f0800728c */ /* 0x000fe2000bf05270 */
[----:B------:R-:W-:Y:S01]  /*0c70*/  IMAD R157, R157, -0x2daee0ad, RZ ;  /* 0xd2511f539d9d7824 */ /* 0x000fe200078e02ff */
[----:B------:R-:W-:Y:S01]  /*0c80*/  LOP3.LUT R155, R155, UR28, R0, 0x96, !PT ;  /* 0x0000001c9b9b7c12 */ /* 0x000fe2000f8e9600 */
[----:B------:R-:W-:Y:S01]  /*0c90*/  IMAD.WIDE.U32 R160, R160, -0x2daee0ad, RZ ;  /* 0xd2511f53a0a07825 */ /* 0x000fe200078e00ff */
[----:B------:R-:W-:Y:S01]  /*0ca0*/  ULDC UR8, c[0x0][0x294] ;  /* 0x0000a50000087ab9 */ /* 0x000fe20000000800 */
[----:B------:R-:W-:Y:S01]  /*0cb0*/  ULDC UR9, c[0x0][0x2d8] ;  /* 0x0000b60000097ab9 */ /* 0x000fe20000000800 */
[----:B------:R-:W-:Y:S01]  /*0cc0*/  ULDC.64 UR10, c[0x0][0x298] ;  /* 0x0000a600000a7ab9 */ /* 0x000fe20000000a00 */
[----:B------:R-:W-:Y:S01]  /*0cd0*/  IMAD R156, R91, -0x326172a9, RZ ;  /* 0xcd9e8d575b9c7824 */ /* 0x000fe200078e02ff */
[----:B------:R-:W-:Y:S01]  /*0ce0*/  LOP3.LUT R157, R161, UR29, R157, 0x96, !PT ;  /* 0x0000001da19d7c12 */ /* 0x000fe2000f8e969d */
[----:B------:R-:W-:-:S07]  /*0cf0*/  IMAD.MOV.U32 R145, RZ, RZ, RZ ;  /* 0x000000ffff917224 */ /* 0x000fce00078e00ff */
.L_x_16902:
[----:B------:R-:W0:Y:S08]  /*0d00*/  LDC.64 R162, c[0x0][0x280] ;  /* 0x0000a000ffa27b82 */ /* 0x000e300000000a00 */
[----:B------:R-:W1:Y:S08]  /*0d10*/  LDC.64 R164, c[0x0][0x288] ;  /* 0x0000a200ffa47b82 */ /* 0x000e700000000a00 */
[----:B------:R-:W2:Y:S01]  /*0d20*/  LDC R141, c[0x0][0x218] ;  /* 0x00008600ff8d7b82 */ /* 0x000ea20000000800 */
[----:B0-----:R-:W-:-:S05]  /*0d30*/  IMAD.WIDE R162, R144, 0x4, R162 ;  /* 0x0000000490a27825 */ /* 0x001fca00078e02a2 */
[----:B------:R-:W3:Y:S01]  /*0d40*/  LDG.E R0, desc[UR6][R162.64] ;  /* 0x00000006a2007981 */ /* 0x000ee2000c1e1900 */
[----:B-1----:R-:W-:-:S05]  /*0d50*/  IMAD.WIDE R164, R144, 0x4, R164 ;  /* 0x0000000490a47825 */ /* 0x002fca00078e02a4 */
[----:B-----5:R0:W5:Y:S01]  /*0d60*/  LDG.E R142, desc[UR6][R164.64] ;  /* 0x00000006a48e7981 */ /* 0x020162000c1e1900 */
[----:B------:R-:W-:Y:S01]  /*0d70*/  BSSY B1, `(.L_x_16513) ;  /* 0x000031a000017945 */ /* 0x000fe20003800000 */
[----:B--2---:R-:W-:-:S05]  /*0d80*/  IMAD R140, R144, R141, RZ ;  /* 0x0000008d908c7224 */ /* 0x004fca00078e02ff */
[----:B------:R-:W-:-:S04]  /*0d90*/  SHF.R.S32.HI R143, RZ, 0x1f, R140 ;  /* 0x0000001fff8f7819 */ /* 0x000fc8000001148c */
[----:B------:R-:W-:Y:S01]  /*0da0*/  LEA.HI R159, R143, R140, RZ, 0x3 ;  /* 0x0000008c8f9f7211 */ /* 0x000fe200078f18ff */
[----:B------:R-:W-:Y:S01]  /*0db0*/  IMAD.MOV.U32 R143, RZ, RZ, RZ ;  /* 0x000000ffff8f7224 */ /* 0x000fe200078e00ff */
[----:B------:R-:W-:Y:S02]  /*0dc0*/  SHF.R.S32.HI R140, RZ, 0x1f, R144 ;  /* 0x0000001fff8c7819 */ /* 0x000fe40000011490 */
[----:B---3--:R-:W-:-:S13]  /*0dd0*/  ISETP.GE.AND P1, PT, R0, 0x1, PT ;  /* 0x000000010000780c */ /* 0x008fda0003f26270 */
        /* <DEDUP_REMOVED lines=16> */
[----:B----4-:R-:W2:Y:S01]  /*0ee0*/  @P2 LDG.E.128 R84, desc[UR6][R100.64] ;  /* 0x0000000664542981 */ /* 0x010ea2000c1e1d00 */
        /* <DEDUP_REMOVED lines=20> */
.L_x_16518:
[----:B------:R-:W-:-:S07]  /*1030*/  IMAD.MOV.U32 R153, RZ, RZ, R156 ;  /* 0x000000ffff997224 */ /* 0x000fce00078e009c */
.L_x_16519:
[----:B------:R-:W-:Y:S05]  /*1040*/  BSYNC B3 ;  /* 0x0000000000037941 */ /* 0x000fea0003800000 */
.L_x_16517:
        /* <DEDUP_REMOVED lines=16> */
.L_x_16523:
[----:B------:R-:W-:Y:S05]  /*1150*/  BSYNC B4 ;  /* 0x0000000000047941 */ /* 0x000fea0003800000 */
.L_x_16522:
        /* <DEDUP_REMOVED lines=42> */
.L_x_16521:
[----:B------:R-:W-:Y:S05]  /*1400*/  BSYNC B3 ;  /* 0x0000000000037941 */ /* 0x000fea0003800000 */
.L_x_16520:
        /* <DEDUP_REMOVED lines=10> */
.L_x_16516:
[----:B------:R-:W-:Y:S05]  /*14b0*/  BSYNC B2 ;  /* 0x0000000000027941 */ /* 0x000fea0003800000 */
.L_x_16515:
        /* <DEDUP_REMOVED lines=18> */
.L_x_16527:
[----:B------:R-:W-:-:S07]  /*15e0*/  IMAD.MOV.U32 R97, RZ, RZ, R156 ;  /* 0x000000ffff617224 */ /* 0x000fce00078e009c */
.L_x_16528:
[----:B------:R-:W-:Y:S05]  /*15f0*/  BSYNC B3 ;  /* 0x0000000000037941 */ /* 0x000fea0003800000 */
.L_x_16526:
        /* <DEDUP_REMOVED lines=16> */
.L_x_16532:
[----:B------:R-:W-:Y:S05]  /*1700*/  BSYNC B4 ;  /* 0x0000000000047941 */ /* 0x000fea0003800000 */
.L_x_16531:
        /* <DEDUP_REMOVED lines=43> */
.L_x_16530:
[----:B------:R-:W-:Y:S05]  /*19c0*/  BSYNC B3 ;  /* 0x0000000000037941 */ /* 0x000fea0003800000 */
.L_x_16529:
        /* <DEDUP_REMOVED lines=11> */
.L_x_16525:
[----:B------:R-:W-:Y:S05]  /*1a80*/  BSYNC B2 ;  /* 0x0000000000027941 */ /* 0x000fea0003800000 */
.L_x_16524:
        /* <DEDUP_REMOVED lines=18> */
.L_x_16536:
[----:B------:R-:W-:-:S07]  /*1bb0*/  IMAD.MOV.U32 R147, RZ, RZ, R156 ;  /* 0x000000ffff937224 */ /* 0x000fce00078e009c */
.L_x_16537:
[----:B------:R-:W-:Y:S05]  /*1bc0*/  BSYNC B3 ;  /* 0x0000000000037941 */ /* 0x000fea0003800000 */
.L_x_16535:
        /* <DEDUP_REMOVED lines=16> */
.L_x_16541:
[----:B------:R-:W-:Y:S05]  /*1cd0*/  BSYNC B4 ;  /* 0x0000000000047941 */ /* 0x000fea0003800000 */
.L_x_16540:
        /* <DEDUP_REMOVED lines=43> */
.L_x_16539:
[----:B------:R-:W-:Y:S05]  /*1f90*/  BSYNC B3 ;  /* 0x0000000000037941 */ /* 0x000fea0003800000 */
.L_x_16538:
        /* <DEDUP_REMOVED lines=10> */
.L_x_16534:
[----:B------:R-:W-:Y:S05]  /*2040*/  BSYNC B2 ;  /* 0x0000000000027941 */ /* 0x000fea0003800000 */
.L_x_16533:
        /* <DEDUP_REMOVED lines=18> */
.L_x_16545:
[----:B------:R-:W-:-:S07]  /*2170*/  MOV R99, R156 ;  /* 0x0000009c00637202 */ /* 0x000fce0000000f00 */
.L_x_16546:
[----:B------:R-:W-:Y:S05]  /*2180*/  BSYNC B3 ;  /* 0x0000000000037941 */ /* 0x000fea0003800000 */
.L_x_16544:
        /* <DEDUP_REMOVED lines=16> */
.L_x_16550:
[----:B------:R-:W-:Y:S05]  /*2290*/  BSYNC B4 ;  /* 0x0000000000047941 */ /* 0x000fea0003800000 */
.L_x_16549:
        /* <DEDUP_REMOVED lines=43> */
.L_x_16548:
[----:B------:R-:W-:Y:S05]  /*2550*/  BSYNC B3 ;  /* 0x0000000000037941 */ /* 0x000fea0003800000 */
.L_x_16547:
        /* <DEDUP_REMOVED lines=11> */
.L_x_16543:
[----:B------:R-:W-:Y:S05]  /*2610*/  BSYNC B2 ;  /* 0x0000000000027941 */ /* 0x000fea0003800000 */
.L_x_16542:
        /* <DEDUP_REMOVED lines=18> */
.L_x_16554:
[----:B------:R-:W-:-:S07]  /*2740*/  IMAD.MOV.U32 R149, RZ, RZ, R156 ;  /* 0x000000ffff957224 */ /* 0x000fce00078e009c */
.L_x_16555:
[----:B------:R-:W-:Y:S05]  /*2750*/  BSYNC B3 ;  /* 0x0000000000037941 */ /* 0x000fea0003800000 */
.L_x_16553:
        /* <DEDUP_REMOVED lines=16> */
.L_x_16559:
[----:B------:R-:W-:Y:S05]  /*2860*/  BSYNC B4 ;  /* 0x0000000000047941 */ /* 0x000fea0003800000 */
.L_x_16558:
        /* <DEDUP_REMOVED lines=43> */
.L_x_16557:
[----:B------:R-:W-:Y:S05]  /*2b20*/  BSYNC B3 ;  /* 0x0000000000037941 */ /* 0x000fea0003800000 */
.L_x_16556:
        /* <DEDUP_REMOVED lines=10> */
.L_x_16552:
[----:B------:R-:W-:Y:S05]  /*2bd0*/  BSYNC B2 ;  /* 0x0000000000027941 */ /* 0x000fea0003800000 */
.L_x_16551:
        /* <DEDUP_REMOVED lines=18> */
.L_x_16563:
[----:B------:R-:W-:-:S07]  /*2d00*/  IMAD.MOV.U32 R101, RZ, RZ, R156 ;  /* 0x000000ffff657224 */ /* 0x000fce00078e009c */
.L_x_16564:
[----:B------:R-:W-:Y:S05]  /*2d10*/  BSYNC B3 ;  /* 0x0000000000037941 */ /* 0x000fea0003800000 */
.L_x_16562:
        /* <DEDUP_REMOVED lines=16> */
.L_x_16568:
[----:B------:R-:W-:Y:S05]  /*2e20*/  BSYNC B4 ;  /* 0x0000000000047941 */ /* 0x000fea0003800000 */
.L_x_16567:
        /* <DEDUP_REMOVED lines=43> */
.L_x_16566:
[----:B------:R-:W-:Y:S05]  /*30e0*/  BSYNC B3 ;  /* 0x0000000000037941 */ /* 0x000fea0003800000 */
.L_x_16565:
        /* <DEDUP_REMOVED lines=11> */
.L_x_16561:
[----:B------:R-:W-:Y:S05]  /*31a0*/  BSYNC B2 ;  /* 0x0000000000027941 */ /* 0x000fea0003800000 */
.L_x_16560:
        /* <DEDUP_REMOVED lines=18> */
.L_x_16572:
[----:B------:R-:W-:-:S07]  /*32d0*/  MOV R151, R156 ;  /* 0x0000009c00977202 */ /* 0x000fce0000000f00 */
.L_x_16573:
[----:B------:R-:W-:Y:S05]  /*32e0*/  BSYNC B3 ;  /* 0x0000000000037941 */ /* 0x000fea0003800000 */
.L_x_16571:
        /* <DEDUP_REMOVED lines=16> */
.L_x_16577:
[----:B------:R-:W-:Y:S05]  /*33f0*/  BSYNC B4 ;  /* 0x0000000000047941 */ /* 0x000fea0003800000 */
.L_x_16576:
        /* <DEDUP_REMOVED lines=43> */
.L_x_16575:
[----:B------:R-:W-:Y:S05]  /*36b0*/  BSYNC B3 ;  /* 0x0000000000037941 */ /* 0x000fea0003800000 */
.L_x_16574:
        /* <DEDUP_REMOVED lines=10> */
.L_x_16570:
[----:B------:R-:W-:Y:S05]  /*3760*/  BSYNC B2 ;  /* 0x0000000000027941 */ /* 0x000fea0003800000 */
.L_x_16569:
        /* <DEDUP_REMOVED lines=18> */
.L_x_16581:
[----:B------:R-:W-:-:S07]  /*3890*/  IMAD.MOV.U32 R103, RZ, RZ, R156 ;  /* 0x000000ffff677224 */ /* 0x000fce00078e009c */
.L_x_16582:
[----:B------:R-:W-:Y:S05]  /*38a0*/  BSYNC B3 ;  /* 0x0000000000037941 */ /* 0x000fea0003800000 */
.L_x_16580:
        /* <DEDUP_REMOVED lines=16> */
.L_x_16586:
[----:B------:R-:W-:Y:S05]  /*39b0*/  BSYNC B4 ;  /* 0x0000000000047941 */ /* 0x000fea0003800000 */
.L_x_16585:
        /* <DEDUP_REMOVED lines=43> */
.L_x_16584:
[----:B------:R-:W-:Y:S05]  /*3c70*/  BSYNC B3 ;  /* 0x0000000000037941 */ /* 0x000fea0003800000 */
.L_x_16583:
        /* <DEDUP_REMOVED lines=11> */
.L_x_16579:
[----:B------:R-:W-:Y:S05]  /*3d30*/  BSYNC B2 ;  /* 0x0000000000027941 */ /* 0x000fea0003800000 */
.L_x_16578:
[----:B------:R-:W0:Y:S01]  /*3d40*/  LDC.64 R162, c[0x0][0x238] ;  /* 0x00008e00ffa27b82 */ /* 0x000e220000000a00 */
[----:B------:R-:W-:Y:S01]  /*3d50*/  BSSY B2, `(.L_x_16587) ;  /* 0x0000019000027945 */ /* 0x000fe20003800000 */
[----:B0-----:R-:W-:-:S05]  /*3d60*/  IMAD.WIDE.U32 R162, R154, 0x20, R162 ;  /* 0x000000209aa27825 */ /* 0x001fca00078e00a2 */
[----:B------:R0:W-:Y:S04]  /*3d70*/  STG.E.128 desc[UR6][R162.64], R96 ;  /* 0x00000060a2007986 */ /* 0x0001e8000c101d06 */
[----:B------:R0:W-:Y:S01]  /*3d80*/  STG.E.128 desc[UR6][R162.64+0x10], R100 ;  /* 0x00001064a2007986 */ /* 0x0001e2000c101d06 */
[----:B------:R-:W-:Y:S05]  /*3d90*/  @!P1 BRA `(.L_x_16588) ;  /* 0x0000000000509947 */ /* 0x000fea0003800000 */
[----:B------:R-:W-:Y:S01]  /*3da0*/  IMAD.U32 R161, R151, 0x10000, RZ ;  /* 0x0001000097a17824 */ /* 0x000fe200078e00ff */
[----:B------:R-:W1:Y:S01]  /*3db0*/  LDC.64 R172, c[0x0][0x240] ;  /* 0x00009000ffac7b82 */ /* 0x000e620000000a00 */
[----:B------:R-:W-:Y:S02]  /*3dc0*/  LOP3.LUT R159, R152, 0xffff, RZ, 0xc0, !PT ;  /* 0x0000ffff989f7812 */ /* 0x000fe400078ec0ff */
[----:B0-----:R-:W-:Y:S02]  /*3dd0*/  LOP3.LUT R162, R148, 0xff, RZ, 0xc0, !PT ;  /* 0x000000ff94a27812 */ /* 0x001fe400078ec0ff */
        /* <DEDUP_REMOVED lines=10> */
[----:B------:R-:W-:Y:S02]  /*3e80*/  LOP3.LUT R163, R165, R159, R163, 0xfe, !PT ;  /* 0x0000009fa5a37212 */ /* 0x000fe400078efea3 */
[----:B------:R-:W-:Y:S02]  /*3e90*/  LOP3.LUT R164, R166, R162, R164, 0xfe, !PT ;  /* 0x000000a2a6a47212 */ /* 0x000fe400078efea4 */
[----:B------:R-:W-:Y:S01]  /*3ea0*/  LOP3.LUT R165, R163, R167, RZ, 0xfc, !PT ;  /* 0x000000a7a3a57212 */ /* 0x000fe200078efcff */
[----:B-1----:R-:W-:Y:S01]  /*3eb0*/  IMAD.WIDE.U32 R162, R143, 0x8, R172 ;  /* 0x000000088fa27825 */ /* 0x002fe200078e00ac */
[----:B------:R-:W-:-:S05]  /*3ec0*/  LOP3.LUT R164, R164, 0xff, R153, 0xf8, !PT ;  /* 0x000000ffa4a47812 */ /* 0x000fca00078ef899 */
[----:B------:R1:W-:Y:S02]  /*3ed0*/  STG.E.64 desc[UR6][R162.64], R164 ;  /* 0x000000a4a2007986 */ /* 0x0003e4000c101b06 */
.L_x_16588:
[----:B------:R-:W-:Y:S05]  /*3ee0*/  BSYNC B2 ;  /* 0x0000000000027941 */ /* 0x000fea0003800000 */
.L_x_16587:
[----:B------:R-:W-:Y:S01]  /*3ef0*/  IADD3 R154, R154, 0x20, RZ ;  /* 0x000000209a9a7810 */ /* 0x000fe20007ffe0ff */
[----:B------:R-:W-:-:S07]  /*3f00*/  VIADD R143, R143, 0x20 ;  /* 0x000000208f8f7836 */ /* 0x000fce0000000000 */
.L_x_16514:
[----:B------:R-:W-:Y:S05]  /*3f10*/  BSYNC B1 ;  /* 0x0000000000017941 */ /* 0x000fea0003800000 */
.L_x_16513:
        /* <DEDUP_REMOVED lines=32> */
.L_x_16594:
[----:B------:R-:W-:-:S07]  /*4120*/  IMAD.MOV.U32 R153, RZ, RZ, R156 ;  /* 0x000000ffff997224 */ /* 0x000fce00078e009c */
.L_x_16595:
[----:B------:R-:W-:Y:S05]  /*4130*/  BSYNC B3 ;  /* 0x0000000000037941 */ /* 0x000fea0003800000 */
.L_x_16593:
        /* <DEDUP_REMOVED lines=16> */
.L_x_16599:
[----:B------:R-:W-:Y:S05]  /*4240*/  BSYNC B4 ;  /* 0x0000000000047941 */ /* 0x000fea0003800000 */
.L_x_16598:
        /* <DEDUP_REMOVED lines=42> */
.L_x_16597:
[----:B------:R-:W-:Y:S05]  /*44f0*/  BSYNC B3 ;  /* 0x0000000000037941 */ /* 0x000fea0003800000 */
.L_x_16596:
        /* <DEDUP_REMOVED lines=10> */
.L_x_16592:
[----:B------:R-:W-:Y:S05]  /*45a0*/  BSYNC B2 ;  /* 0x0000000000027941 */ /* 0x000fea0003800000 */
.L_x_16591:
        /* <DEDUP_REMOVED lines=18> */
.L_x_16603:
[----:B------:R-:W-:-:S07]  /*46d0*/  IMAD.MOV.U32 R105, RZ, RZ, R156 ;  /* 0x000000ffff697224 */ /* 0x000fce00078e009c */
.L_x_16604:
[----:B------:R-:W-:Y:S05]  /*46e0*/  BSYNC B3 ;  /* 0x0000000000037941 */ /* 0x000fea0003800000 */
.L_x_16602:
        /* <DEDUP_REMOVED lines=16> */
.L_x_16608:
[----:B------:R-:W-:Y:S05]  /*47f0*/  BSYNC B4 ;  /* 0x0000000000047941 */ /* 0x000fea0003800000 */
.L_x_16607:
        /* <DEDUP_REMOVED lines=43> */
.L_x_16606:
[----:B------:R-:W-:Y:S05]  /*4ab0*/  BSYNC B3 ;  /* 0x0000000000037941 */ /* 0x000fea0003800000 */
.L_x_16605:
        /* <DEDUP_REMOVED lines=11> */
.L_x_16601:
[----:B------:R-:W-:Y:S05]  /*4b70*/  BSYNC B2 ;  /* 0x0000000000027941 */ /* 0x000fea0003800000 */
.L_x_16600:
        /* <DEDUP_REMOVED lines=18> */
.L_x_16612:
[----:B------:R-:W-:-:S07]  /*4ca0*/  IMAD.MOV.U32 R147, RZ, RZ, R156 ;  /* 0x000000ffff937224 */ /* 0x000fce00078e009c */
.L_x_16613:
[----:B------:R-:W-:Y:S05]  /*4cb0*/  BSYNC B3 ;  /* 0x0000000000037941 */ /* 0x000fea0003800000 */
.L_x_16611:
        /* <DEDUP_REMOVED lines=16> */
.L_x_16617:
[----:B------:R-:W-:Y:S05]  /*4dc0*/  BSYNC B4 ;  /* 0x0000000000047941 */ /* 0x000fea0003800000 */
.L_x_16616:
        /* <DEDUP_REMOVED lines=43> */
.L_x_16615:
[----:B------:R-:W-:Y:S05]  /*5080*/  BSYNC B3 ;  /* 0x0000000000037941 */ /* 0x000fea0003800000 */
.L_x_16614:
        /* <DEDUP_REMOVED lines=10> */
.L_x_16610:
[----:B------:R-:W-:Y:S05]  /*5130*/  BSYNC B2 ;  /* 0x0000000000027941 */ /* 0x000fea0003800000 */
.L_x_16609:
        /* <DEDUP_REMOVED lines=18> */
.L_x_16621:
[----:B------:R-:W-:-:S07]  /*5260*/  MOV R107, R156 ;  /* 0x0000009c006b7202 */ /* 0x000fce0000000f00 */
.L_x_16622:
[----:B------:R-:W-:Y:S05]  /*5270*/  BSYNC B3 ;  /* 0x0000000000037941 */ /* 0x000fea0003800000 */
.L_x_16620:
        /* <DEDUP_REMOVED lines=16> */
.L_x_16626:
[----:B------:R-:W-:Y:S05]  /*5380*/  BSYNC B4 ;  /* 0x0000000000047941 */ /* 0x000fea0003800000 */
.L_x_16625:
        /* <DEDUP_REMOVED lines=43> */
.L_x_16624:
[----:B------:R-:W-:Y:S05]  /*5640*/  BSYNC B3 ;  /* 0x0000000000037941 */ /* 0x000fea0003800000 */
.L_x_16623:
        /* <DEDUP_REMOVED lines=11> */
.L_x_16619:
[----:B------:R-:W-:Y:S05]  /*5700*/  BSYNC B2 ;  /* 0x0000000000027941 */ /* 0x000fea0003800000 */
.L_x_16618:
        /* <DEDUP_REMOVED lines=18> */
.L_x_16630:
[----:B------:R-:W-:-:S07]  /*5830*/  IMAD.MOV.U32 R149, RZ, RZ, R156 ;  /* 0x000000ffff957224 */ /* 0x000fce00078e009c */
.L_x_16631:
[----:B------:R-:W-:Y:S05]  /*5840*/  BSYNC B3 ;  /* 0x0000000000037941 */ /* 0x000fea0003800000 */
.L_x_16629:
        /* <DEDUP_REMOVED lines=16> */
.L_x_16635:
[----:B------:R-:W-:Y:S05]  /*5950*/  BSYNC B4 ;  /* 0x0000000000047941 */ /* 0x000fea0003800000 */
.L_x_16634:
        /* <DEDUP_REMOVED lines=43> */
.L_x_16633:
[----:B------:R-:W-:Y:S05]  /*5c10*/  BSYNC B3 ;  /* 0x0000000000037941 */ /* 0x000fea0003800000 */
.L_x_16632:
        /* <DEDUP_REMOVED lines=10> */
.L_x_16628:
[----:B------:R-:W-:Y:S05]  /*5cc0*/  BSYNC B2 ;  /* 0x0000000000027941 */ /* 0x000fea0003800000 */
.L_x_16627:
        /* <DEDUP_REMOVED lines=18> */
.L_x_16639:
[----:B------:R-:W-:-:S07]  /*5df0*/  IMAD.MOV.U32 R109, RZ, RZ, R156 ;  /* 0x000000ffff6d7224 */ /* 0x000fce00078e009c */
.L_x_16640:
[----:B------:R-:W-:Y:S05]  /*5e00*/  BSYNC B3 ;  /* 0x0000000000037941 */ /* 0x000fea0003800000 */
.L_x_16638:
        /* <DEDUP_REMOVED lines=16> */
.L_x_16644:
[----:B------:R-:W-:Y:S05]  /*5f10*/  BSYNC B4 ;  /* 0x0000000000047941 */ /* 0x000fea0003800000 */
.L_x_16643:
        /* <DEDUP_REMOVED lines=43> */
.L_x_16642:
[----:B------:R-:W-:Y:S05]  /*61d0*/  BSYNC B3 ;  /* 0x0000000000037941 */ /* 0x000fea0003800000 */
.L_x_16641:
        /* <DEDUP_REMOVED lines=11> */
.L_x_16637:
[----:B------:R-:W-:Y:S05]  /*6290*/  BSYNC B2 ;  /* 0x0000000000027941 */ /* 0x000fea0003800000 */
.L_x_16636:
        /* <DEDUP_REMOVED lines=18> */
.L_x_16648:
[----:B------:R-:W-:-:S07]  /*63c0*/  MOV R151, R156 ;  /* 0x0000009c00977202 */ /* 0x000fce0000000f00 */
.L_x_16649:
[----:B------:R-:W-:Y:S05]  /*63d0*/  BSYNC B3 ;  /* 0x0000000000037941 */ /* 0x000fea0003800000 */
.L_x_16647:
        /* <DEDUP_REMOVED lines=16> */
.L_x_16653:
[----:B------:R-:W-:Y:S05]  /*64e0*/  BSYNC B4 ;  /* 0x0000000000047941 */ /* 0x000fea0003800000 */
.L_x_16652:
        /* <DEDUP_REMOVED lines=43> */
.L_x_16651:
[----:B------:R-:W-:Y:S05]  /*67a0*/  BSYNC B3 ;  /* 0x0000000000037941 */ /* 0x000fea0003800000 */
.L_x_16650:
        /* <DEDUP_REMOVED lines=10> */
.L_x_16646:
[----:B------:R-:W-:Y:S05]  /*6850*/  BSYNC B2 ;  /* 0x0000000000027941 */ /* 0x000fea0003800000 */
.L_x_16645:
        /* <DEDUP_REMOVED lines=18> */
.L_x_16657:
[----:B------:R-:W-:-:S07]  /*6980*/  IMAD.MOV.U32 R111, RZ, RZ, R156 ;  /* 0x000000ffff6f7224 */ /* 0x000fce00078e009c */
.L_x_16658:
[----:B------:R-:W-:Y:S05]  /*6990*/  BSYNC B3 ;  /* 0x0000000000037941 */ /* 0x000fea0003800000 */
.L_x_16656:
        /* <DEDUP_REMOVED lines=16> */
.L_x_16662:
[----:B------:R-:W-:Y:S05]  /*6aa0*/  BSYNC B4 ;  /* 0x0000000000047941 */ /* 0x000fea0003800000 */
.L_x_16661:
        /* <DEDUP_REMOVED lines=43> */
.L_x_16660:
[----:B------:R-:W-:Y:S05]  /*6d60*/  BSYNC B3 ;  /* 0x0000000000037941 */ /* 0x000fea0003800000 */
.L_x_16659:
        /* <DEDUP_REMOVED lines=11> */
.L_x_16655:
[----:B------:R-:W-:Y:S05]  /*6e20*/  BSYNC B2 ;  /* 0x0000000000027941 */ /* 0x000fea0003800000 */
.L_x_16654:
        /* <DEDUP_REMOVED lines=9> */
[----:B------:R-:W-:Y:S02]  /*6ec0*/  PRMT R164, R150, 0x7104, RZ ;  /* 0x0000710496a47816 */ /* 0x000fe400000000ff */
[----:B0-----:R-:W-:Y:S02]  /*6ed0*/  LOP3.LUT R162, R161, 0xff0000, RZ, 0xc0, !PT ;  /* 0x00ff0000a1a27812 */ /* 0x001fe400078ec0ff */
        /* <DEDUP_REMOVED lines=10> */
[----:B-1----:R-:W-:Y:S01]  /*6f80*/  IMAD.WIDE.U32 R172, R143, 0x8, R172 ;  /* 0x000000088fac7825 */ /* 0x002fe200078e00ac */
[----:B------:R-:W-:Y:S02]  /*6f90*/  LOP3.LUT R162, R166, R162, R164, 0xfe, !PT ;  /* 0x000000a2a6a27212 */ /* 0x000fe400078efea4 */
[----:B------:R-:W-:Y:S02]  /*6fa0*/  LOP3.LUT R163, R159, R167, RZ, 0xfc, !PT ;  /* 0x000000a79fa37212 */ /* 0x000fe400078efcff */
[----:B------:R-:W-:-:S05]  /*6fb0*/  LOP3.LUT R162, R162, 0xff, R153, 0xf8, !PT ;  /* 0x000000ffa2a27812 */ /* 0x000fca00078ef899 */
[----:B------:R1:W-:Y:S02]  /*6fc0*/  STG.E.64 desc[UR6][R172.64], R162 ;  /* 0x000000a2ac007986 */ /* 0x0003e4000c101b06 */
.L_x_16664:
[----:B------:R-:W-:Y:S05]  /*6fd0*/  BSYNC B2 ;  /* 0x0000000000027941 */ /* 0x000fea0003800000 */
.L_x_16663:
[----:B------:R-:W-:Y:S01]  /*6fe0*/  IADD3 R154, R154, 0x20, RZ ;  /* 0x000000209a9a7810 */ /* 0x000fe20007ffe0ff */
[----:B------:R-:W-:-:S07]  /*6ff0*/  VIADD R143, R143, 0x20 ;  /* 0x000000208f8f7836 */ /* 0x000fce0000000000 */
.L_x_16590:
[----:B------:R-:W-:Y:S05]  /*7000*/  BSYNC B1 ;  /* 0x0000000000017941 */ /* 0x000fea0003800000 */
.L_x_16589:
        /* <DEDUP_REMOVED lines=32> */
.L_x_16670:
[----:B------:R-:W-:-:S07]  /*7210*/  IMAD.MOV.U32 R153, RZ, RZ, R156 ;  /* 0x000000ffff997224 */ /* 0x000fce00078e009c */
.L_x_16671:
[----:B------:R-:W-:Y:S05]  /*7220*/  BSYNC B3 ;  /* 0x0000000000037941 */ /* 0x000fea0003800000 */
.L_x_16669:
        /* <DEDUP_REMOVED lines=16> */
.L_x_16675:
[----:B------:R-:W-:Y:S05]  /*7330*/  BSYNC B4 ;  /* 0x0000000000047941 */ /* 0x000fea0003800000 */
.L_x_16674:
        /* <DEDUP_REMOVED lines=42> */
.L_x_16673:
[----:B------:R-:W-:Y:S05]  /*75e0*/  BSYNC B3 ;  /* 0x0000000000037941 */ /* 0x000fea0003800000 */
.L_x_16672:
        /* <DEDUP_REMOVED lines=10> */
.L_x_16668:
[----:B------:R-:W-:Y:S05]  /*7690*/  BSYNC B2 ;  /* 0x0000000000027941 */ /* 0x000fea0003800000 */
.L_x_16667:
        /* <DEDUP_REMOVED lines=18> */
.L_x_16679:
[----:B------:R-:W-:-:S07]  /*77c0*/  IMAD.MOV.U32 R113, RZ, RZ, R156 ;  /* 0x000000ffff717224 */ /* 0x000fce00078e009c */
.L_x_16680:
[----:B------:R-:W-:Y:S05]  /*77d0*/  BSYNC B3 ;  /* 0x0000000000037941 */ /* 0x000fea0003800000 */
.L_x_16678:
        /* <DEDUP_REMOVED lines=16> */
.L_x_16684:
[----:B------:R-:W-:Y:S05]  /*78e0*/  BSYNC B4 ;  /* 0x0000000000047941 */ /* 0x000fea0003800000 */
.L_x_16683:
        /* <DEDUP_REMOVED lines=43> */
.L_x_16682:
[----:B------:R-:W-:Y:S05]  /*7ba0*/  BSYNC B3 ;  /* 0x0000000000037941 */ /* 0x000fea0003800000 */
.L_x_16681:
        /* <DEDUP_REMOVED lines=11> */
.L_x_16677:
[----:B------:R-:W-:Y:S05]  /*7c60*/  BSYNC B2 ;  /* 0x0000000000027941 */ /* 0x000fea0003800000 */
.L_x_16676:
        /* <DEDUP_REMOVED lines=18> */
.L_x_16688:
[----:B------:R-:W-:-:S07]  /*7d90*/  IMAD.MOV.U32 R147, RZ, RZ, R156 ;  /* 0x000000ffff937224 */ /* 0x000fce00078e009c */
.L_x_16689:
[----:B------:R-:W-:Y:S05]  /*7da0*/  BSYNC B3 ;  /* 0x0000000000037941 */ /* 0x000fea0003800000 */
.L_x_16687:
        /* <DEDUP_REMOVED lines=16> */
.L_x_16693:
[----:B------:R-:W-:Y:S05]  /*7eb0*/  BSYNC B4 ;  /* 0x0000000000047941 */ /* 0x000fea0003800000 */
.L_x_16692:
        /* <DEDUP_REMOVED lines=43> */
.L_x_16691:
[----:B------:R-:W-:Y:S05]  /*8170*/  BSYNC B3 ;  /* 0x0000000000037941 */ /* 0x000fea0003800000 */
.L_x_16690:
        /* <DEDUP_REMOVED lines=10> */
.L_x_16686:
[----:B------:R-:W-:Y:S05]  /*8220*/  BSYNC B2 ;  /* 0x0000000000027941 */ /* 0x000fea0003800000 */
.L_x_16685:
        /* <DEDUP_REMOVED lines=18> */
.L_x_16697:
[----:B------:R-:W-:-:S07]  /*8350*/  MOV R115, R156 ;  /* 0x0000009c00737202 */ /* 0x000fce0000000f00 */
.L_x_16698:
[----:B------:R-:W-:Y:S05]  /*8360*/  BSYNC B3 ;  /* 0x0000000000037941 */ /* 0x000fea0003800000 */
.L_x_16696:
        /* <DEDUP_REMOVED lines=16> */
.L_x_16702:
[----:B------:R-:W-:Y:S05]  /*8470*/  BSYNC B4 ;  /* 0x0000000000047941 */ /* 0x000fea0003800000 */
.L_x_16701:
        /* <DEDUP_REMOVED lines=43> */
.L_x_16700:
[----:B------:R-:W-:Y:S05]  /*8730*/  BSYNC B3 ;  /* 0x0000000000037941 */ /* 0x000fea0003800000 */
.L_x_16699:
        /* <DEDUP_REMOVED lines=11> */
.L_x_16695:
[----:B------:R-:W-:Y:S05]  /*87f0*/  BSYNC B2 ;  /* 0x0000000000027941 */ /* 0x000fea0003800000 */
.L_x_16694:
        /* <DEDUP_REMOVED lines=18> */
.L_x_16706:
[----:B------:R-:W-:-:S07]  /*8920*/  IMAD.MOV.U32 R149, RZ, RZ, R156 ;  /* 0x000000ffff957224 */ /* 0x000fce00078e009c */
.L_x_16707:
[----:B------:R-:W-:Y:S05]  /*8930*/  BSYNC B3 ;  /* 0x0000000000037941 */ /* 0x000fea0003800000 */
.L_x_16705:
        /* <DEDUP_REMOVED lines=16> */
.L_x_16711:
[----:B------:R-:W-:Y:S05]  /*8a40*/  BSYNC B4 ;  /* 0x0000000000047941 */ /* 0x000fea0003800000 */
.L_x_16710:
        /* <DEDUP_REMOVED lines=43> */
.L_x_16709:
[----:B------:R-:W-:Y:S05]  /*8d00*/  BSYNC B3 ;  /* 0x0000000000037941 */ /* 0x000fea0003800000 */
.L_x_16708:
        /* <DEDUP_REMOVED lines=10> */
.L_x_16704:
[----:B------:R-:W-:Y:S05]  /*8db0*/  BSYNC B2 ;  /* 0x0000000000027941 */ /* 0x000fea0003800000 */
.L_x_16703:
        /* <DEDUP_REMOVED lines=18> */
.L_x_16715:
[----:B------:R-:W-:-:S07]  /*8ee0*/  IMAD.MOV.U32 R117, RZ, RZ, R156 ;  /* 0x000000ffff757224 */ /* 0x000fce00078e009c */
.L_x_16716:
[----:B------:R-:W-:Y:S05]  /*8ef0*/  BSYNC B3 ;  /* 0x0000000000037941 */ /* 0x000fea0003800000 */
.L_x_16714:
        /* <DEDUP_REMOVED lines=16> */
.L_x_16720:
[----:B------:R-:W-:Y:S05]  /*9000*/  BSYNC B4 ;  /* 0x0000000000047941 */ /* 0x000fea0003800000 */
.L_x_16719:
        /* <DEDUP_REMOVED lines=43> */
.L_x_16718:
[----:B------:R-:W-:Y:S05]  /*92c0*/  BSYNC B3 ;  /* 0x0000000000037941 */ /* 0x000fea0003800000 */
.L_x_16717:
        /* <DEDUP_REMOVED lines=11> */
.L_x_16713:
[----:B------:R-:W-:Y:S05]  /*9380*/  BSYNC B2 ;  /* 0x0000000000027941 */ /* 0x000fea0003800000 */
.L_x_16712:
        /* <DEDUP_REMOVED lines=18> */
.L_x_16724:
[----:B------:R-:W-:-:S07]  /*94b0*/  MOV R151, R156 ;  /* 0x0000009c00977202 */ /* 0x000fce0000000f00 */
.L_x_16725:
[----:B------:R-:W-:Y:S05]  /*94c0*/  BSYNC B3 ;  /* 0x0000000000037941 */ /* 0x000fea0003800000 */
.L_x_16723:
        /* <DEDUP_REMOVED lines=16> */
.L_x_16729:
[----:B------:R-:W-:Y:S05]  /*95d0*/  BSYNC B4 ;  /* 0x0000000000047941 */ /* 0x000fea0003800000 */
.L_x_16728:
        /* <DEDUP_REMOVED lines=43> */
.L_x_16727:
[----:B------:R-:W-:Y:S05]  /*9890*/  BSYNC B3 ;  /* 0x0000000000037941 */ /* 0x000fea0003800000 */
.L_x_16726:
        /* <DEDUP_REMOVED lines=10> */
.L_x_16722:
[----:B------:R-:W-:Y:S05]  /*9940*/  BSYNC B2 ;  /* 0x0000000000027941 */ /* 0x000fea0003800000 */
.L_x_16721:
        /* <DEDUP_REMOVED lines=18> */
.L_x_16733:
[----:B------:R-:W-:-:S07]  /*9a70*/  IMAD.MOV.U32 R119, RZ, RZ, R156 ;  /* 0x000000ffff777224 */ /* 0x000fce00078e009c */
.L_x_16734:
[----:B------:R-:W-:Y:S05]  /*9a80*/  BSYNC B3 ;  /* 0x0000000000037941 */ /* 0x000fea0003800000 */
.L_x_16732:
        /* <DEDUP_REMOVED lines=16> */
.L_x_16738:
[----:B------:R-:W-:Y:S05]  /*9b90*/  BSYNC B4 ;  /* 0x0000000000047941 */ /* 0x000fea0003800000 */
.L_x_16737:
        /* <DEDUP_REMOVED lines=43> */
.L_x_16736:
[----:B------:R-:W-:Y:S05]  /*9e50*/  BSYNC B3 ;  /* 0x0000000000037941 */ /* 0x000fea0003800000 */
.L_x_16735:
        /* <DEDUP_REMOVED lines=11> */
.L_x_16731:
[----:B------:R-:W-:Y:S05]  /*9f10*/  BSYNC B2 ;  /* 0x0000000000027941 */ /* 0x000fea0003800000 */
.L_x_16730:
        /* <DEDUP_REMOVED lines=26> */
.L_x_16740:
[----:B------:R-:W-:Y:S05]  /*a0c0*/  BSYNC B2 ;  /* 0x0000000000027941 */ /* 0x000fea0003800000 */
.L_x_16739:
[----:B------:R-:W-:Y:S01]  /*a0d0*/  IADD3 R154, R154, 0x20, RZ ;  /* 0x000000209a9a7810 */ /* 0x000fe20007ffe0ff */
[----:B------:R-:W-:-:S07]  /*a0e0*/  VIADD R143, R143, 0x20 ;  /* 0x000000208f8f7836 */ /* 0x000fce0000000000 */
.L_x_16666:
[----:B------:R-:W-:Y:S05]  /*a0f0*/  BSYNC B1 ;  /* 0x0000000000017941 */ /* 0x000fea0003800000 */
.L_x_16665:
        /* <DEDUP_REMOVED lines=32> */
.L_x_16746:
[----:B------:R-:W-:-:S07]  /*a300*/  MOV R153, R156 ;  /* 0x0000009c00997202 */ /* 0x000fce0000000f00 */
.L_x_16747:
[----:B------:R-:W-:Y:S05]  /*a310*/  BSYNC B3 ;  /* 0x0000000000037941 */ /* 0x000fea0003800000 */
.L_x_16745:
        /* <DEDUP_REMOVED lines=16> */
.L_x_16751:
[----:B------:R-:W-:Y:S05]  /*a420*/  BSYNC B4 ;  /* 0x0000000000047941 */ /* 0x000fea0003800000 */
.L_x_16750:
        /* <DEDUP_REMOVED lines=42> */
.L_x_16749:
[----:B------:R-:W-:Y:S05]  /*a6d0*/  BSYNC B3 ;  /* 0x0000000000037941 */ /* 0x000fea0003800000 */
.L_x_16748:
        /* <DEDUP_REMOVED lines=10> */
.L_x_16744:
[----:B------:R-:W-:Y:S05]  /*a780*/  BSYNC B2 ;  /* 0x0000000000027941 */ /* 0x000fea0003800000 */
.L_x_16743:
        /* <DEDUP_REMOVED lines=18> */
.L_x_16755:
[----:B------:R-:W-:-:S07]  /*a8b0*/  MOV R121, R156 ;  /* 0x0000009c00797202 */ /* 0x000fce0000000f00 */
.L_x_16756:
[----:B------:R-:W-:Y:S05]  /*a8c0*/  BSYNC B3 ;  /* 0x0000000000037941 */ /* 0x000fea0003800000 */
.L_x_16754:
        /* <DEDUP_REMOVED lines=16> */
.L_x_16760:
[----:B------:R-:W-:Y:S05]  /*a9d0*/  BSYNC B4 ;  /* 0x0000000000047941 */ /* 0x000fea0003800000 */
.L_x_16759:
        /* <DEDUP_REMOVED lines=43> */
.L_x_16758:
[----:B------:R-:W-:Y:S05]  /*ac90*/  BSYNC B3 ;  /* 0x0000000000037941 */ /* 0x000fea0003800000 */
.L_x_16757:
        /* <DEDUP_REMOVED lines=11> */
.L_x_16753:
[----:B------:R-:W-:Y:S05]  /*ad50*/  BSYNC B2 ;  /* 0x0000000000027941 */ /* 0x000fea0003800000 */
.L_x_16752:
        /* <DEDUP_REMOVED lines=18> */
.L_x_16764:
[----:B------:R-:W-:-:S07]  /*ae80*/  IMAD.MOV.U32 R147, RZ, RZ, R156 ;  /* 0x000000ffff937224 */ /* 0x000fce00078e009c */
.L_x_16765:
[----:B------:R-:W-:Y:S05]  /*ae90*/  BSYNC B3 ;  /* 0x0000000000037941 */ /* 0x000fea0003800000 */
.L_x_16763:
        /* <DEDUP_REMOVED lines=16> */
.L_x_16769:
[----:B------:R-:W-:Y:S05]  /*afa0*/  BSYNC B4 ;  /* 0x0000000000047941 */ /* 0x000fea0003800000 */
.L_x_16768:
        /* <DEDUP_REMOVED lines=40> */
[----:B------:R-:W-:-:S03]  /*b230*/  LOP3.LUT R155, R123, UR28, R156, 0x96, !PT ;  /* 0x0000001c7b9b7c12 */ /* 0x000fc6000f8e969c */
[----:B------:R-:W-:Y:S01]  /*b240*/  IMAD.MOV.U32 R156, RZ, RZ, R122 ;  /* 0x000000ffff9c7224 */ /* 0x000fe200078e007a */
[----:B------:R-:W-:-:S07]  /*b250*/  LOP3.LUT R157, R161, UR29, R126, 0x96, !PT ;  /* 0x0000001da19d7c12 */ /* 0x000fce000f8e967e */
.L_x_16767:
[----:B------:R-:W-:Y:S05]  /*b260*/  BSYNC B3 ;  /* 0x0000000000037941 */ /* 0x000fea0003800000 */
.L_x_16766:
        /* <DEDUP_REMOVED lines=10> */
.L_x_16762:
[----:B------:R-:W-:Y:S05]  /*b310*/  BSYNC B2 ;  /* 0x0000000000027941 */ /* 0x000fea0003800000 */
.L_x_16761:
        /* <DEDUP_REMOVED lines=18> */
.L_x_16773:
[----:B------:R-:W-:-:S07]  /*b440*/  MOV R123, R156 ;  /* 0x0000009c007b7202 */ /* 0x000fce0000000f00 */
.L_x_16774:
[----:B------:R-:W-:Y:S05]  /*b450*/  BSYNC B3 ;  /* 0x0000000000037941 */ /* 0x000fea0003800000 */
.L_x_16772:
        /* <DEDUP_REMOVED lines=16> */
.L_x_16778:
[----:B------:R-:W-:Y:S05]  /*b560*/  BSYNC B4 ;  /* 0x0000000000047941 */ /* 0x000fea0003800000 */
.L_x_16777:
        /* <DEDUP_REMOVED lines=43> */
.L_x_16776:
[----:B------:R-:W-:Y:S05]  /*b820*/  BSYNC B3 ;  /* 0x0000000000037941 */ /* 0x000fea0003800000 */
.L_x_16775:
        /* <DEDUP_REMOVED lines=11> */
.L_x_16771:
[----:B------:R-:W-:Y:S05]  /*b8e0*/  BSYNC B2 ;  /* 0x0000000000027941 */ /* 0x000fea0003800000 */
.L_x_16770:
        /* <DEDUP_REMOVED lines=18> */
.L_x_16782:
[----:B------:R-:W-:-:S07]  /*ba10*/  IMAD.MOV.U32 R149, RZ, RZ, R156 ;  /* 0x000000ffff957224 */ /* 0x000fce00078e009c */
.L_x_16783:
[----:B------:R-:W-:Y:S05]  /*ba20*/  BSYNC B3 ;  /* 0x0000000000037941 */ /* 0x000fea0003800000 */
.L_x_16781:
        /* <DEDUP_REMOVED lines=16> */
.L_x_16787:
[----:B------:R-:W-:Y:S05]  /*bb30*/  BSYNC B4 ;  /* 0x0000000000047941 */ /* 0x000fea0003800000 */
.L_x_16786:
        /* <DEDUP_REMOVED lines=43> */
.L_x_16785:
[----:B------:R-:W-:Y:S05]  /*bdf0*/  BSYNC B3 ;  /* 0x0000000000037941 */ /* 0x000fea0003800000 */
.L_x_16784:
        /* <DEDUP_REMOVED lines=10> */
.L_x_16780:
[----:B------:R-:W-:Y:S05]  /*bea0*/  BSYNC B2 ;  /* 0x0000000000027941 */ /* 0x000fea0003800000 */
.L_x_16779:
        /* <DEDUP_REMOVED lines=18> */
.L_x_16791:
[----:B------:R-:W-:-:S07]  /*bfd0*/  MOV R125, R156 ;  /* 0x0000009c007d7202 */ /* 0x000fce0000000f00 */
.L_x_16792:
[----:B------:R-:W-:Y:S05]  /*bfe0*/  BSYNC B3 ;  /* 0x0000000000037941 */ /* 0x000fea0003800000 */
.L_x_16790:
        /* <DEDUP_REMOVED lines=16> */
.L_x_16796:
[----:B------:R-:W-:Y:S05]  /*c0f0*/  BSYNC B4 ;  /* 0x0000000000047941 */ /* 0x000fea0003800000 */
.L_x_16795:
        /* <DEDUP_REMOVED lines=43> */
.L_x_16794:
[----:B------:R-:W-:Y:S05]  /*c3b0*/  BSYNC B3 ;  /* 0x0000000000037941 */ /* 0x000fea0003800000 */
.L_x_16793:
        /* <DEDUP_REMOVED lines=11> */
.L_x_16789:
[----:B------:R-:W-:Y:S05]  /*c470*/  BSYNC B2 ;  /* 0x0000000000027941 */ /* 0x000fea0003800000 */
.L_x_16788:
        /* <DEDUP_REMOVED lines=18> */
.L_x_16800:
[----:B------:R-:W-:-:S07]  /*c5a0*/  IMAD.MOV.U32 R151, RZ, RZ, R156 ;  /* 0x000000ffff977224 */ /* 0x000fce00078e009c */
.L_x_16801:
[----:B------:R-:W-:Y:S05]  /*c5b0*/  BSYNC B3 ;  /* 0x0000000000037941 */ /* 0x000fea0003800000 */
.L_x_16799:
        /* <DEDUP_REMOVED lines=16> */
.L_x_16805:
[----:B------:R-:W-:Y:S05]  /*c6c0*/  BSYNC B4 ;  /* 0x0000000000047941 */ /* 0x000fea0003800000 */
.L_x_16804:
        /* <DEDUP_REMOVED lines=43> */
.L_x_16803:
[----:B------:R-:W-:Y:S05]  /*c980*/  BSYNC B3 ;  /* 0x0000000000037941 */ /* 0x000fea0003800000 */
.L_x_16802:
        /* <DEDUP_REMOVED lines=10> */
.L_x_16798:
[----:B------:R-:W-:Y:S05]  /*ca30*/  BSYNC B2 ;  /* 0x0000000000027941 */ /* 0x000fea0003800000 */
.L_x_16797:
        /* <DEDUP_REMOVED lines=18> */
.L_x_16809:
[----:B------:R-:W-:-:S07]  /*cb60*/  MOV R127, R156 ;  /* 0x0000009c007f7202 */ /* 0x000fce0000000f00 */
.L_x_16810:
[----:B------:R-:W-:Y:S05]  /*cb70*/  BSYNC B3 ;  /* 0x0000000000037941 */ /* 0x000fea0003800000 */
.L_x_16808:
        /* <DEDUP_REMOVED lines=16> */
.L_x_16814:
[----:B------:R-:W-:Y:S05]  /*cc80*/  BSYNC B4 ;  /* 0x0000000000047941 */ /* 0x000fea0003800000 */
.L_x_16813:
        /* <DEDUP_REMOVED lines=43> */
.L_x_16812:
[----:B------:R-:W-:Y:S05]  /*cf40*/  BSYNC B3 ;  /* 0x0000000000037941 */ /* 0x000fea0003800000 */
.L_x_16811:
        /* <DEDUP_REMOVED lines=11> */
.L_x_16807:
[----:B------:R-:W-:Y:S05]  /*d000*/  BSYNC B2 ;  /* 0x0000000000027941 */ /* 0x000fea0003800000 */
.L_x_16806:
[----:B------:R-:W0:Y:S01]  /*d010*/  LDC.64 R162, c[0x0][0x238] ;  /* 0x00008e00ffa27b82 */ /* 0x000e220000000a00 */
[----:B------:R-:W-:Y:S01]  /*d020*/  BSSY B2, `(.L_x_16815) ;  /* 0x0000019000027945 */ /* 0x000fe20003800000 */
[----:B0-----:R-:W-:-:S05]  /*d030*/  IMAD.WIDE.U32 R162, R154, 0x20, R162 ;  /* 0x000000209aa27825 */ /* 0x001fca00078e00a2 */
[----:B------:R0:W-:Y:S04]  /*d040*/  STG.E.128 desc[UR6][R162.64], R120 ;  /* 0x00000078a2007986 */ /* 0x0001e8000c101d06 */
[----:B------:R0:W-:Y:S01]  /*d050*/  STG.E.128 desc[UR6][R162.64+0x10], R124 ;  /* 0x0000107ca2007986 */ /* 0x0001e2000c101d06 */
[----:B------:R-:W-:Y:S05]  /*d060*/  @!P1 BRA `(.L_x_16816) ;  /* 0x0000000000509947 */ /* 0x000fea0003800000 */
[----:B------:R-:W-:Y:S01]  /*d070*/  SHF.L.U32 R161, R151, 0x10, RZ ;  /* 0x0000001097a17819 */ /* 0x000fe200000006ff */
[----:B------:R-:W1:Y:S01]  /*d080*/  LDC.64 R172, c[0x0][0x240] ;  /* 0x00009000ffac7b82 */ /* 0x000e620000000a00 */
[----:B------:R-:W-:Y:S02]  /*d090*/  LOP3.LUT R159, R152, 0xffff, RZ, 0xc0, !PT ;  /* 0x0000ffff989f7812 */ /* 0x000fe400078ec0ff */
[----:B0-----:R-:W-:Y:S02]  /*d0a0*/  LOP3.LUT R162, R161, 0xff0000, RZ, 0xc0, !PT ;  /* 0x00ff0000a1a27812 */ /* 0x001fe400078ec0ff */
        /* <DEDUP_REMOVED lines=11> */
[----:B-1----:R-:W-:Y:S01]  /*d160*/  IMAD.WIDE.U32 R172, R143, 0x8, R172 ;  /* 0x000000088fac7825 */ /* 0x002fe200078e00ac */
[----:B------:R-:W-:Y:S02]  /*d170*/  LOP3.LUT R162, R166, R162, R164, 0xfe, !PT ;  /* 0x000000a2a6a27212 */ /* 0x000fe400078efea4 */
[----:B------:R-:W-:Y:S02]  /*d180*/  LOP3.LUT R163, R159, R167, RZ, 0xfc, !PT ;  /* 0x000000a79fa37212 */ /* 0x000fe400078efcff */
[----:B------:R-:W-:-:S05]  /*d190*/  LOP3.LUT R162, R162, 0xff, R153, 0xf8, !PT ;  /* 0x000000ffa2a27812 */ /* 0x000fca00078ef899 */
[----:B------:R1:W-:Y:S02]  /*d1a0*/  STG.E.64 desc[UR6][R172.64], R162 ;  /* 0x000000a2ac007986 */ /* 0x0003e4000c101b06 */
.L_x_16816:
[----:B------:R-:W-:Y:S05]  /*d1b0*/  BSYNC B2 ;  /* 0x0000000000027941 */ /* 0x000fea0003800000 */
.L_x_16815:
[----:B------:R-:W-:Y:S01]  /*d1c0*/  VIADD R154, R154, 0x20 ;  /* 0x000000209a9a7836 */ /* 0x000fe20000000000 */
[----:B------:R-:W-:-:S07]  /*d1d0*/  IADD3 R143, R143, 0x20, RZ ;  /* 0x000000208f8f7810 */ /* 0x000fce0007ffe0ff */
.L_x_16742:
[----:B------:R-:W-:Y:S05]  /*d1e0*/  BSYNC B1 ;  /* 0x0000000000017941 */ /* 0x000fea0003800000 */
.L_x_16741:
        /* <DEDUP_REMOVED lines=32> */
.L_x_16822:
[----:B------:R-:W-:-:S07]  /*d3f0*/  MOV R153, R156 ;  /* 0x0000009c00997202 */ /* 0x000fce0000000f00 */
.L_x_16823:
[----:B------:R-:W-:Y:S05]  /*d400*/  BSYNC B3 ;  /* 0x0000000000037941 */ /* 0x000fea0003800000 */
.L_x_16821:
        /* <DEDUP_REMOVED lines=16> */
.L_x_16827:
[----:B------:R-:W-:Y:S05]  /*d510*/  BSYNC B4 ;  /* 0x0000000000047941 */ /* 0x000fea0003800000 */
.L_x_16826:
[----:B------:R-:W-:Y:S01]  /*d520*/  IMAD.HI.U32 R0, R3, -0x326172a9, RZ ;  /* 0xcd9e8d5703007827 */ /* 0x000fe200078e00ff */
[----:B------:R-:W-:-:S03]  /*d530*/  LOP3.LUT R128, R128, UR5, R145, 0x96, !PT ;  /* 0x0000000580807c12 */ /* 0x000fc6000f8e9691 */
[----:B------:R-:W-:Y:S01]  /*d540*/  IMAD R133, R3, -0x326172a9, RZ ;  /* 0xcd9e8d5703857824 */ /* 0x000fe200078e02ff */
[----:B------:R-:W-:Y:S01]  /*d550*/  LOP3.LUT R0, R0, UR4, R137, 0x96, !PT ;  /* 0x0000000400007c12 */ /* 0x000fe2000f8e9689 */
[----:B------:R-:W-:-:S04]  /*d560*/  IMAD.WIDE.U32 R130, R128, -0x326172a9, RZ ;  /* 0xcd9e8d5780827825 */ /* 0x000fc800078e00ff */
[----:B------:R-:W-:Y:S01]  /*d570*/  IMAD R135, R136, -0x2daee0ad, RZ ;  /* 0xd2511f5388877824 */ /* 0x000fe200078e02ff */
[----:B------:R-:W-:Y:S01]  /*d580*/  LOP3.LUT R133, R131, UR12, R133, 0x96, !PT ;  /* 0x0000000c83857c12 */ /* 0x000fe2000f8e9685 */
[----:B------:R-:W-:Y:S01]  /*d590*/  IMAD.WIDE.U32 R128, R0, -0x2daee0ad, RZ ;  /* 0xd2511f5300807825 */ /* 0x000fe200078e00ff */
[----:B------:R-:W-:-:S03]  /*d5a0*/  HFMA2.MMA R0, -RZ, RZ, 0, 0 ;  /* 0x00000000ff007435 */ /* 0x000fc600000001ff */
        /* <DEDUP_REMOVED lines=33> */
.L_x_16825:
[----:B------:R-:W-:Y:S05]  /*d7c0*/  BSYNC B3 ;  /* 0x0000000000037941 */ /* 0x000fea0003800000 */
.L_x_16824:
        /* <DEDUP_REMOVED lines=10> */
.L_x_16820:
[----:B------:R-:W-:Y:S05]  /*d870*/  BSYNC B2 ;  /* 0x0000000000027941 */ /* 0x000fea0003800000 */
.L_x_16819:
        /* <DEDUP_REMOVED lines=18> */
.L_x_16831:
[----:B------:R-:W-:-:S07]  /*d9a0*/  MOV R129, R156 ;  /* 0x0000009c00817202 */ /* 0x000fce0000000f00 */
.L_x_16832:
[----:B------:R-:W-:Y:S05]  /*d9b0*/  BSYNC B3 ;  /* 0x0000000000037941 */ /* 0x000fea0003800000 */
.L_x_16830:
        /* <DEDUP_REMOVED lines=16> */
.L_x_16836:
[----:B------:R-:W-:Y:S05]  /*dac0*/  BSYNC B4 ;  /* 0x0000000000047941 */ /* 0x000fea0003800000 */
.L_x_16835:
        /* <DEDUP_REMOVED lines=43> */
.L_x_16834:
[----:B------:R-:W-:Y:S05]  /*dd80*/  BSYNC B3 ;  /* 0x0000000000037941 */ /* 0x000fea0003800000 */
.L_x_16833:
[----:B------:R-:W-:Y:S01]  /*dd90*/  I2FP.F32.U32 R0, R129 ;  /* 0x0000008100007245 */ /* 0x000fe20000201000 */
[----:B------:R-:W-:Y:S01]  /*dda0*/  HFMA2.MMA R129, -RZ, RZ, 0.1171875, 0 ;  /* 0x2f800000ff817435 */ /* 0x000fe200000001ff */
[----:B-----5:R-:W-:-:S05]  /*ddb0*/  PRMT R130, R88, 0x7632, R130 ;  /* 0x0000763258827816 */ /* 0x020fca0000000082 */
        /* <DEDUP_REMOVED lines=8> */
.L_x_16829:
[----:B------:R-:W-:Y:S05]  /*de40*/  BSYNC B2 ;  /* 0x0000000000027941 */ /* 0x000fea0003800000 */
.L_x_16828:
        /* <DEDUP_REMOVED lines=18> */
.L_x_16840:
[----:B------:R-:W-:-:S07]  /*df70*/  IMAD.MOV.U32 R147, RZ, RZ, R156 ;  /* 0x000000ffff937224 */ /* 0x000fce00078e009c */
.L_x_16841:
[----:B------:R-:W-:Y:S05]  /*df80*/  BSYNC B3 ;  /* 0x0000000000037941 */ /* 0x000fea0003800000 */
.L_x_16839:
        /* <DEDUP_REMOVED lines=16> */
.L_x_16845:
[----:B------:R-:W-:Y:S05]  /*e090*/  BSYNC B4 ;  /* 0x0000000000047941 */ /* 0x000fea0003800000 */
.L_x_16844:
        /* <DEDUP_REMOVED lines=43> */
.L_x_16843:
[----:B------:R-:W-:Y:S05]  /*e350*/  BSYNC B3 ;  /* 0x0000000000037941 */ /* 0x000fea0003800000 */
.L_x_16842:
        /* <DEDUP_REMOVED lines=10> */
.L_x_16838:
[----:B------:R-:W-:Y:S05]  /*e400*/  BSYNC B2 ;  /* 0x0000000000027941 */ /* 0x000fea0003800000 */
.L_x_16837:
        /* <DEDUP_REMOVED lines=18> */
.L_x_16849:
[----:B------:R-:W-:-:S07]  /*e530*/  MOV R131, R156 ;  /* 0x0000009c00837202 */ /* 0x000fce0000000f00 */
.L_x_16850:
[----:B------:R-:W-:Y:S05]  /*e540*/  BSYNC B3 ;  /* 0x0000000000037941 */ /* 0x000fea0003800000 */
.L_x_16848:
        /* <DEDUP_REMOVED lines=16> */
.L_x_16854:
[----:B------:R-:W-:Y:S05]  /*e650*/  BSYNC B4 ;  /* 0x0000000000047941 */ /* 0x000fea0003800000 */
.L_x_16853:
        /* <DEDUP_REMOVED lines=43> */
.L_x_16852:
[----:B------:R-:W-:Y:S05]  /*e910*/  BSYNC B3 ;  /* 0x0000000000037941 */ /* 0x000fea0003800000 */
.L_x_16851:
        /* <DEDUP_REMOVED lines=11> */
.L_x_16847:
[----:B------:R-:W-:Y:S05]  /*e9d0*/  BSYNC B2 ;  /* 0x0000000000027941 */ /* 0x000fea0003800000 */
.L_x_16846:
        /* <DEDUP_REMOVED lines=18> */
.L_x_16858:
[----:B------:R-:W-:-:S07]  /*eb00*/  IMAD.MOV.U32 R149, RZ, RZ, R156 ;  /* 0x000000ffff957224 */ /* 0x000fce00078e009c */
.L_x_16859:
[----:B------:R-:W-:Y:S05]  /*eb10*/  BSYNC B3 ;  /* 0x0000000000037941 */ /* 0x000fea0003800000 */
.L_x_16857:
        /* <DEDUP_REMOVED lines=16> */
.L_x_16863:
[----:B------:R-:W-:Y:S05]  /*ec20*/  BSYNC B4 ;  /* 0x0000000000047941 */ /* 0x000fea0003800000 */
.L_x_16862:
        /* <DEDUP_REMOVED lines=8> */
[----:B------:R-:W-:-:S04]  /*ecb0*/  HFMA2.MMA R0, -RZ, RZ, 0, 0 ;  /* 0x00000000ff007435 */ /* 0x000fc800000001ff */
        /* <DEDUP_REMOVED lines=34> */
.L_x_16861:
[----:B------:R-:W-:Y:S05]  /*eee0*/  BSYNC B3 ;  /* 0x0000000000037941 */ /* 0x000fea0003800000 */
.L_x_16860:
        /* <DEDUP_REMOVED lines=10> */
.L_x_16856:
[----:B------:R-:W-:Y:S05]  /*ef90*/  BSYNC B2 ;  /* 0x0000000000027941 */ /* 0x000fea0003800000 */
.L_x_16855:
        /* <DEDUP_REMOVED lines=18> */
.L_x_16867:
[----:B------:R-:W-:-:S07]  /*f0c0*/  MOV R133, R156 ;  /* 0x0000009c00857202 */ /* 0x000fce0000000f00 */
.L_x_16868:
[----:B------:R-:W-:Y:S05]  /*f0d0*/  BSYNC B3 ;  /* 0x0000000000037941 */ /* 0x000fea0003800000 */
.L_x_16866:
        /* <DEDUP_REMOVED lines=16> */
.L_x_16872:
[----:B------:R-:W-:Y:S05]  /*f1e0*/  BSYNC B4 ;  /* 0x0000000000047941 */ /* 0x000fea0003800000 */
.L_x_16871:
        /* <DEDUP_REMOVED lines=43> */
.L_x_16870:
[----:B------:R-:W-:Y:S05]  /*f4a0*/  BSYNC B3 ;  /* 0x0000000000037941 */ /* 0x000fea0003800000 */
.L_x_16869:
[----:B------:R-:W-:Y:S01]  /*f4b0*/  I2FP.F32.U32 R0, R133 ;  /* 0x0000008500007245 */ /* 0x000fe20000201000 */
[----:B------:R-:W-:Y:S01]  /*f4c0*/  HFMA2.MMA R133, -RZ, RZ, 0.1171875, 0 ;  /* 0x2f800000ff857435 */ /* 0x000fe200000001ff */
[----:B------:R-:W-:-:S05]  /*f4d0*/  PRMT R134, R90, 0x7632, R134 ;  /* 0x000076325a867816 */ /* 0x000fca0000000086 */
        /* <DEDUP_REMOVED lines=8> */
.L_x_16865:
[----:B------:R-:W-:Y:S05]  /*f560*/  BSYNC B2 ;  /* 0x0000000000027941 */ /* 0x000fea0003800000 */
.L_x_16864:
        /* <DEDUP_REMOVED lines=18> */
.L_x_16876:
[----:B------:R-:W-:-:S07]  /*f690*/  IMAD.MOV.U32 R151, RZ, RZ, R156 ;  /* 0x000000ffff977224 */ /* 0x000fce00078e009c */
.L_x_16877:
[----:B------:R-:W-:Y:S05]  /*f6a0*/  BSYNC B3 ;  /* 0x0000000000037941 */ /* 0x000fea0003800000 */
.L_x_16875:
        /* <DEDUP_REMOVED lines=16> */
.L_x_16881:
[----:B------:R-:W-:Y:S05]  /*f7b0*/  BSYNC B4 ;  /* 0x0000000000047941 */ /* 0x000fea0003800000 */
.L_x_16880:
        /* <DEDUP_REMOVED lines=43> */
.L_x_16879:
[----:B------:R-:W-:Y:S05]  /*fa70*/  BSYNC B3 ;  /* 0x0000000000037941 */ /* 0x000fea0003800000 */
.L_x_16878:
        /* <DEDUP_REMOVED lines=10> */
.L_x_16874:
[----:B------:R-:W-:Y:S05]  /*fb20*/  BSYNC B2 ;  /* 0x0000000000027941 */ /* 0x000fea0003800000 */
.L_x_16873:
        /* <DEDUP_REMOVED lines=18> */
.L_x_16885:
[----:B------:R-:W-:-:S07]  /*fc50*/  MOV R135, R156 ;  /* 0x0000009c00877202 */ /* 0x000fce0000000f00 */
.L_x_16886:
[----:B------:R-:W-:Y:S05]  /*fc60*/  BSYNC B3 ;  /* 0x0000000000037941 */ /* 0x000fea0003800000 */
.L_x_16884:
        /* <DEDUP_REMOVED lines=16> */
.L_x_16890:
[----:B------:R-:W-:Y:S05]  /*fd70*/  BSYNC B4 ;  /* 0x0000000000047941 */ /* 0x000fea0003800000 */
.L_x_16889:
        /* <DEDUP_REMOVED lines=43> */
.L_x_16888:
[----:B------:R-:W-:Y:S05]  /*10030*/  BSYNC B3 ;  /* 0x0000000000037941 */ /* 0x000fea0003800000 */
.L_x_16887:
        /* <DEDUP_REMOVED lines=11> */
.L_x_16883:
[----:B------:R-:W-:Y:S05]  /*100f0*/  BSYNC B2 ;  /* 0x0000000000027941 */ /* 0x000fea0003800000 */
.L_x_16882:
[----:B------:R-:W0:Y:S02]  /*10100*/  LDC.64 R162, c[0x0][0x238] ;  /* 0x00008e00ffa27b82 */ /* 0x000e240000000a00 */
[----:B0-----:R-:W-:-:S05]  /*10110*/  IMAD.WIDE.U32 R162, R154, 0x20, R162 ;  /* 0x000000209aa27825 */ /* 0x001fca00078e00a2 */
[----:B------:R2:W-:Y:S04]  /*10120*/  STG.E.128 desc[UR6][R162.64], R128 ;  /* 0x00000080a2007986 */ /* 0x0005e8000c101d06 */
[----:B------:R2:W-:Y:S01]  /*10130*/  STG.E.128 desc[UR6][R162.64+0x10], R132 ;  /* 0x00001084a2007986 */ /* 0x0005e2000c101d06 */
[----:B------:R-:W-:Y:S05]  /*10140*/  @!P1 BRA `(.L_x_16818) ;  /* 0x0000000000509947 */ /* 0x000fea0003800000 */
[----:B------:R-:W-:Y:S01]  /*10150*/  SHF.L.U32 R154, R151, 0x10, RZ ;  /* 0x00000010979a7819 */ /* 0x000fe200000006ff */
[----:B------:R-:W0:Y:S01]  /*10160*/  LDC.64 R172, c[0x0][0x240] ;  /* 0x00009000ffac7b82 */ /* 0x000e220000000a00 */
[----:B------:R-:W-:Y:S02]  /*10170*/  LOP3.LUT R0, R152, 0xffff, RZ, 0xc0, !PT ;  /* 0x0000ffff98007812 */ /* 0x000fe400078ec0ff */
[----:B------:R-:W-:Y:S02]  /*10180*/  LOP3.LUT R159, R154, 0xff0000, RZ, 0xc0, !PT ;  /* 0x00ff00009a9f7812 */ /* 0x000fe400078ec0ff */
[----:B------:R-:W-:Y:S02]  /*10190*/  PRMT R161, R150, 0x7104, RZ ;  /* 0x0000710496a17816 */ /* 0x000fe400000000ff */
[----:B------:R-:W-:Y:S02]  /*101a0*/  PRMT R0, R159, 0x4210, R0 ;  /* 0x000042109f007816 */ /* 0x000fe40000000000 */
[----:B--2---:R-:W-:-:S02]  /*101b0*/  LOP3.LUT R162, R148, 0xff, RZ, 0xc0, !PT ;  /* 0x000000ff94a27812 */ /* 0x004fc400078ec0ff */
        /* <DEDUP_REMOVED lines=8> */
[----:B------:R-:W-:Y:S01]  /*10240*/  LOP3.LUT R164, R166, R162, R164, 0xfe, !PT ;  /* 0x000000a2a6a47212 */ /* 0x000fe200078efea4 */
[----:B0-----:R-:W-:Y:S01]  /*10250*/  IMAD.WIDE.U32 R162, R143, 0x8, R172 ;  /* 0x000000088fa27825 */ /* 0x001fe200078e00ac */
[----:B------:R-:W-:Y:S02]  /*10260*/  LOP3.LUT R165, R159, R167, RZ, 0xfc, !PT ;  /* 0x000000a79fa57212 */ /* 0x000fe400078efcff */
[----:B------:R-:W-:-:S05]  /*10270*/  LOP3.LUT R164, R164, 0xff, R153, 0xf8, !PT ;  /* 0x000000ffa4a47812 */ /* 0x000fca00078ef899 */
[----:B------:R3:W-:Y:S02]  /*10280*/  STG.E.64 desc[UR6][R162.64], R164 ;  /* 0x000000a4a2007986 */ /* 0x0007e4000c101b06 */
.L_x_16818:
[----:B------:R-:W-:Y:S05]  /*10290*/  BSYNC B1 ;  /* 0x0000000000017941 */ /* 0x000fea0003800000 */
.L_x_16817:
        /* <DEDUP_REMOVED lines=49> */
[----:B------:R-:W4:Y:S01]  /*105b0*/  LDC R154, c[0x0][0x290] ;  /* 0x0000a400ff9a7b82 */ /* 0x000f220000000800 */
[----:B0-----:R-:W-:-:S05]  /*105c0*/  FADD.FTZ R159, R143, R0 ;  /* 0x000000008f9f7221 */ /* 0x001fca0000010000 */
[----:B------:R-:W0:Y:S02]  /*105d0*/  SHFL.BFLY PT, R0, R159, 0x2, 0x1f ;  /* 0x0c401f009f007f89 */ /* 0x000e2400000e0000 */
[----:B0-----:R-:W-:-:S05]  /*105e0*/  FADD.FTZ R161, R159, R0 ;  /* 0x000000009fa17221 */ /* 0x001fca0000010000 */
[----:B------:R-:W1:Y:S02]  /*105f0*/  SHFL.BFLY PT, R0, R161, 0x4, 0x1f ;  /* 0x0c801f00a1007f89 */ /* 0x000e6400000e0000 */
[----:B-123--:R-:W-:-:S05]  /*10600*/  FADD.FTZ R162, R161, R0 ;  /* 0x00000000a1a27221 */ /* 0x00efca0000010000 */
[----:B------:R-:W0:Y:S02]  /*10610*/  SHFL.BFLY PT, R163, R162, 0x8, 0x1f ;  /* 0x0d001f00a2a37f89 */ /* 0x000e2400000e0000 */
[----:B0-----:R-:W-:-:S05]  /*10620*/  FADD.FTZ R163, R162, R163 ;  /* 0x000000a3a2a37221 */ /* 0x001fca0000010000 */
[----:B------:R-:W0:Y:S02]  /*10630*/  SHFL.BFLY PT, R0, R163, 0x10, 0x1f ;  /* 0x0e001f00a3007f89 */ /* 0x000e2400000e0000 */
[----:B0-----:R-:W-:-:S04]  /*10640*/  FADD.FTZ R165, R163, R0 ;  /* 0x00000000a3a57221 */ /* 0x001fc80000010000 */
[----:B----4-:R-:W-:-:S04]  /*10650*/  FMUL.FTZ R143, R165, R154 ;  /* 0x0000009aa58f7220 */ /* 0x010fc80000410000 */
        /* <DEDUP_REMOVED lines=90> */
.L_x_16914:
[----:B------:R-:W2:Y:S01]  /*10c00*/  @!P5 LDC.64 R166, c[0x0][0x250] ;  /* 0x00009400ffa6db82 */ /* 0x000ea20000000a00 */
[----:B------:R-:W-:Y:S01]  /*10c10*/  FMUL.FTZ R0, R143, R143 ;  /* 0x0000008f8f007220 */ /* 0x000fe20000410000 */
[----:B------:R-:W-:Y:S01]  /*10c20*/  PLOP3.LUT P1, PT, PT, PT, UP0, 0x40, 0x0 ;  /* 0x000000000000781c */ /* 0x000fe20003f2e808 */
[----:B-1----:R-:W-:Y:S01]  /*10c30*/  FADD.FTZ R163, R164, R163 ;  /* 0x000000a3a4a37221 */ /* 0x002fe20000010000 */
[----:B------:R-:W-:Y:S02]  /*10c40*/  BSSY B1, `(.L_x_16892) ;  /* 0x00000c6000017945 */ /* 0x000fe40003800000 */
[----:B------:R-:W-:Y:S01]  /*10c50*/  FSEL R159, R0, RZ, !P1 ;  /* 0x000000ff009f7208 */ /* 0x000fe20004800000 */
        /* <DEDUP_REMOVED lines=12> */
[----:B------:R-:W-:Y:S01]  /*10d20*/  VIADD R142, R142, 0xffffffff ;  /* 0xffffffff8e8e7836 */ /* 0x000fe20000000000 */
[----:B------:R-:W-:Y:S01]  /*10d30*/  PLOP3.LUT P1, PT, PT, PT, UP0, 0x40, 0x0 ;  /* 0x000000000000781c */ /* 0x000fe20003f2e808 */
[----:B------:R-:W-:Y:S01]  /*10d40*/  BSSY B2, `(.L_x_16894) ;  /* 0x0000028000027945 */ /* 0x000fe20003800000 */
[----:B------:R-:W-:Y:S01]  /*10d50*/  LOP3.LUT R138, R2, 0x1f, RZ, 0xc0, !PT ;  /* 0x0000001f028a7812 */ /* 0x000fe200078ec0ff */
[----:B------:R-:W-:Y:S01]  /*10d60*/  IMAD R142, R142, R141, RZ ;  /* 0x0000008d8e8e7224 */ /* 0x000fe200078e02ff */
[----:B------:R-:W-:-:S04]  /*10d70*/  FSEL R154, R143, RZ, P1 ;  /* 0x000000ff8f9a7208 */ /* 0x000fc80000800000 */
[----:B------:R-:W-:-:S04]  /*10d80*/  SHF.R.S32.HI R141, RZ, 0x1f, R142 ;  /* 0x0000001fff8d7819 */ /* 0x000fc8000001148e */
[----:B------:R-:W-:-:S04]  /*10d90*/  LEA.HI R141, R141, R142, RZ, 0x3 ;  /* 0x0000008e8d8d7211 */ /* 0x000fc800078f18ff */
[----:B------:R-:W-:Y:S01]  /*10da0*/  LEA.HI.SX32 R159, R141, R138, 0x1d ;  /* 0x0000008a8d9f7211 */ /* 0x000fe200078feaff */
[----:B------:R-:W-:Y:S06]  /*10db0*/  @!P0 BRA `(.L_x_16895) ;  /* 0x0000000000808947 */ /* 0x000fec0003800000 */
        /* <DEDUP_REMOVED lines=32> */
.L_x_16895:
[----:B------:R-:W-:Y:S05]  /*10fc0*/  BSYNC B2 ;  /* 0x0000000000027941 */ /* 0x000fea0003800000 */
.L_x_16894:
        /* <DEDUP_REMOVED lines=35> */
.L_x_16897:
[----:B------:R-:W-:Y:S05]  /*11200*/  BSYNC B2 ;  /* 0x0000000000027941 */ /* 0x000fea0003800000 */
.L_x_16896:
        /* <DEDUP_REMOVED lines=35> */
.L_x_16899:
[----:B------:R-:W-:Y:S05]  /*11440*/  BSYNC B2 ;  /* 0x0000000000027941 */ /* 0x000fea0003800000 */
.L_x_16898:
        /* <DEDUP_REMOVED lines=35> */
.L_x_16901:
[----:B------:R-:W-:Y:S05]  /*11680*/  BSYNC B2 ;  /* 0x0000000000027941 */ /* 0x000fea0003800000 */
.L_x_16900:
[----:B------:R-:W-:-:S13]  /*11690*/  ISETP.NE.AND P1, PT, R171, RZ, PT ;  /* 0x000000ffab00720c */ /* 0x000fda0003f25270 */
        /* <DEDUP_REMOVED lines=32> */
.L_x_16893:
[----:B------:R-:W-:Y:S05]  /*118a0*/  BSYNC B1 ;  /* 0x0000000000017941 */ /* 0x000fea0003800000 */
.L_x_16892:
[----:B01234-:R-:W0:Y:S02]  /*118b0*/  LDC.64 R140, c[0x0][0x210] ;  /* 0x00008400ff8c7b82 */ /* 0x01fe240000000a00 */
[----:B0-----:R-:W-:-:S04]  /*118c0*/  LEA R144, R140, R144, 0x2 ;  /* 0x000000908c907211 */ /* 0x001fc800078e10ff */
[----:B------:R-:W-:-:S13]  /*118d0*/  ISETP.GE.AND P1, PT, R144, R141, PT ;  /* 0x0000008d9000720c */ /* 0x000fda0003f26270 */
[----:B------:R-:W-:Y:S05]  /*118e0*/  @!P1 BRA `(.L_x_16902) ;  /* 0xfffffef400049947 */ /* 0x000fea000383ffff */
[----:B------:R-:W-:Y:S05]  /*118f0*/  BSYNC B0 ;  /* 0x0000000000007941 */ /* 0x000fea0003800000 */
.L_x_16512:
[----:B------:R-:W-:Y:S05]  /*11900*/  EXIT ;  /* 0x000000000000794d */ /* 0x000fea0003800000 */
.L_x_16891:
[----:B------:R-:W-:Y:S01]  /*11910*/  HFMA2.MMA R167, -RZ, RZ, 0, 5.9604644775390625e-08 ;  /* 0x00000001ffa77435 */ /* 0x000fe200000001ff */
[----:B------:R-:W-:Y:S01]  /*11920*/  BSSY B1, `(.L_x_16903) ;  /* 0x0000007000017945 */ /* 0x000fe20003800000 */
[----:B-1----:R-:W-:Y:S01]  /*11930*/  IMAD.MOV.U32 R172, RZ, RZ, R143 ;  /* 0x000000ffffac7224 */ /* 0x002fe200078e008f */
[----:B---3--:R-:W-:Y:S01]  /*11940*/  MOV R165, 0xffffffff ;  /* 0xffffffff00a57802 */ /* 0x008fe20000000f00 */
[----:B------:R-:W-:-:S07]  /*11950*/  IMAD.MOV.U32 R174, RZ, RZ, 0x1f ;  /* 0x0000001fffae7424 */ /* 0x000fce00078e00ff */
[----:B0-2-45:R-:W-:Y:S05]  /*11960*/  WARPSYNC.COLLECTIVE R165, `(.L_x_16904) ;  /* 0x00000000a5087348 */ /* 0x035fea0003c00000 */
[----:B------:R1:W3:Y:S02]  /*11970*/  SHFL.BFLY P6, R166, R172, R167, R174 ;  /* 0x0c0000a7aca67389 */ /* 0x0002e400000c00ae */
[----:B012345:R-:W-:Y:S01]  /*11980*/  ENDCOLLECTIVE ;  /* 0x000000000000791b */ /* 0x03ffe20003800000 */
.L_x_16904:
[----:B------:R-:W-:Y:S05]  /*11990*/  BSYNC B1 ;  /* 0x0000000000017941 */ /* 0x000fea0003800000 */
.L_x_16903:
        /* <DEDUP_REMOVED lines=10> */
.L_x_16905:
[----:B------:R-:W-:Y:S01]  /*11a40*/  HFMA2.MMA R167, -RZ, RZ, 0, 2.384185791015625e-07 ;  /* 0x00000004ffa77435 */ /* 0x000fe200000001ff */
[----:B------:R-:W-:-:S05]  /*11a50*/  MOV R0, R166 ;  /* 0x000000a600007202 */ /* 0x000fca0000000f00 */
[----:B------:R-:W-:-:S04]  /*11a60*/  FADD.FTZ R161, R159, R0 ;  /* 0x000000009fa17221 */ /* 0x000fc80000010000 */
[----:B------:R-:W-:-:S07]  /*11a70*/  IMAD.MOV.U32 R172, RZ, RZ, R161 ;  /* 0x000000ffffac7224 */ /* 0x000fce00078e00a1 */
[----:B------:R-:W-:Y:S05]  /*11a80*/  WARPSYNC.COLLECTIVE R165, `(.L_x_16906) ;  /* 0x00000000a5087348 */ /* 0x000fea0003c00000 */
[----:B------:R0:W1:Y:S02]  /*11a90*/  SHFL.BFLY P6, R166, R172, R167, R174 ;  /* 0x0c0000a7aca67389 */ /* 0x00006400000c00ae */
[----:B01----:R-:W-:Y:S01]  /*11aa0*/  ENDCOLLECTIVE ;  /* 0x000000000000791b */ /* 0x003fe20003800000 */
.L_x_16906:
[----:B------:R-:W-:Y:S02]  /*11ab0*/  IMAD.MOV.U32 R167, RZ, RZ, 0x8 ;  /* 0x00000008ffa77424 */ /* 0x000fe400078e00ff */
[----:B------:R-:W-:-:S04]  /*11ac0*/  IMAD.MOV.U32 R0, RZ, RZ, R166 ;  /* 0x000000ffff007224 */ /* 0x000fc800078e00a6 */
[----:B------:R-:W-:-:S05]  /*11ad0*/  FADD.FTZ R162, R161, R0 ;  /* 0x00000000a1a27221 */ /* 0x000fca0000010000 */
[----:B------:R-:W-:-:S07]  /*11ae0*/  MOV R172, R162 ;  /* 0x000000a200ac7202 */ /* 0x000fce0000000f00 */
[----:B------:R-:W-:Y:S05]  /*11af0*/  WARPSYNC.COLLECTIVE R165, `(.L_x_16907) ;  /* 0x00000000a5087348 */ /* 0x000fea0003c00000 */
[----:B------:R0:W1:Y:S02]  /*11b00*/  SHFL.BFLY P6, R166, R172, R167, R174 ;  /* 0x0c0000a7aca67389 */ /* 0x00006400000c00ae */
[----:B01----:R-:W-:Y:S01]  /*11b10*/  ENDCOLLECTIVE ;  /* 0x000000000000791b */ /* 0x003fe20003800000 */
.L_x_16907:
[----:B------:R-:W-:Y:S01]  /*11b20*/  HFMA2.MMA R167, -RZ, RZ, 0, 9.5367431640625e-07 ;  /* 0x00000010ffa77435 */ /* 0x000fe200000001ff */
[----:B------:R-:W-:-:S05]  /*11b30*/  MOV R163, R166 ;  /* 0x000000a600a37202 */ /* 0x000fca0000000f00 */
[----:B------:R-:W-:-:S04]  /*11b40*/  FADD.FTZ R163, R162, R163 ;  /* 0x000000a3a2a37221 */ /* 0x000fc80000010000 */
[----:B------:R-:W-:-:S07]  /*11b50*/  IMAD.MOV.U32 R172, RZ, RZ, R163 ;  /* 0x000000ffffac7224 */ /* 0x000fce00078e00a3 */
[----:B------:R-:W-:Y:S05]  /*11b60*/  WARPSYNC.COLLECTIVE R165, `(.L_x_16908) ;  /* 0x00000000a5087348 */ /* 0x000fea0003c00000 */
[----:B------:R0:W1:Y:S02]  /*11b70*/  SHFL.BFLY P6, R166, R172, R167, R174 ;  /* 0x0c0000a7aca67389 */ /* 0x00006400000c00ae */
[----:B01----:R-:W-:Y:S01]  /*11b80*/  ENDCOLLECTIVE ;  /* 0x000000000000791b */ /* 0x003fe20003800000 */
.L_x_16908:
[----:B------:R-:W-:Y:S02]  /*11b90*/  IMAD.MOV.U32 R167, RZ, RZ, 0x1 ;  /* 0x00000001ffa77424 */ /* 0x000fe400078e00ff */
[----:B------:R-:W-:-:S04]  /*11ba0*/  IMAD.MOV.U32 R0, RZ, RZ, R166 ;  /* 0x000000ffff007224 */ /* 0x000fc800078e00a6 */
        /* <DEDUP_REMOVED lines=87> */
.L_x_16909:
[----:B------:R-:W-:Y:S01]  /*12120*/  HFMA2.MMA R167, -RZ, RZ, 0, 1.1920928955078125e-07 ;  /* 0x00000002ffa77435 */ /* 0x000fe200000001ff */
[----:B------:R-:W-:-:S05]  /*12130*/  MOV R159, R166 ;  /* 0x000000a6009f7202 */ /* 0x000fca0000000f00 */
[----:B------:R-:W-:-:S04]  /*12140*/  FADD.FTZ R159, R0, R159 ;  /* 0x0000009f009f7221 */ /* 0x000fc80000010000 */
[----:B------:R-:W-:-:S07]  /*12150*/  IMAD.MOV.U32 R172, RZ, RZ, R159 ;  /* 0x000000ffffac7224 */ /* 0x000fce00078e009f */
[----:B------:R-:W-:Y:S05]  /*12160*/  WARPSYNC.COLLECTIVE R165, `(.L_x_16910) ;  /* 0x00000000a5087348 */ /* 0x000fea0003c00000 */
[----:B------:R0:W1:Y:S02]  /*12170*/  SHFL.BFLY P6, R166, R172, R167, R174 ;  /* 0x0c0000a7aca67389 */ /* 0x00006400000c00ae */
[----:B01----:R-:W-:Y:S01]  /*12180*/  ENDCOLLECTIVE ;  /* 0x000000000000791b */ /* 0x003fe20003800000 */
.L_x_16910:
[----:B------:R-:W-:Y:S02]  /*12190*/  IMAD.MOV.U32 R167, RZ, RZ, 0x4 ;  /* 0x00000004ffa77424 */ /* 0x000fe400078e00ff */
[----:B------:R-:W-:-:S04]  /*121a0*/  IMAD.MOV.U32 R162, RZ, RZ, R166 ;  /* 0x000000ffffa27224 */ /* 0x000fc800078e00a6 */
[----:B------:R-:W-:-:S05]  /*121b0*/  FADD.FTZ R162, R159, R162 ;  /* 0x000000a29fa27221 */ /* 0x000fca0000010000 */
[----:B------:R-:W-:-:S07]  /*121c0*/  MOV R172, R162 ;  /* 0x000000a200ac7202 */ /* 0x000fce0000000f00 */
[----:B------:R-:W-:Y:S05]  /*121d0*/  WARPSYNC.COLLECTIVE R165, `(.L_x_16911) ;  /* 0x00000000a5087348 */ /* 0x000fea0003c00000 */
[----:B------:R0:W1:Y:S02]  /*121e0*/  SHFL.BFLY P6, R166, R172, R167, R174 ;  /* 0x0c0000a7aca67389 */ /* 0x00006400000c00ae */
[----:B01----:R-:W-:Y:S01]  /*121f0*/  ENDCOLLECTIVE ;  /* 0x000000000000791b */ /* 0x003fe20003800000 */
.L_x_16911:
[----:B------:R-:W-:Y:S01]  /*12200*/  HFMA2.MMA R167, -RZ, RZ, 0, 4.76837158203125e-07 ;  /* 0x00000008ffa77435 */ /* 0x000fe200000001ff */
[----:B------:R-:W-:-:S05]  /*12210*/  MOV R161, R166 ;  /* 0x000000a600a17202 */ /* 0x000fca0000000f00 */
[----:B------:R-:W-:-:S04]  /*12220*/  FADD.FTZ R161, R162, R161 ;  /* 0x000000a1a2a17221 */ /* 0x000fc80000010000 */
[----:B------:R-:W-:-:S07]  /*12230*/  IMAD.MOV.U32 R172, RZ, RZ, R161 ;  /* 0x000000ffffac7224 */ /* 0x000fce00078e00a1 */
[----:B------:R-:W-:Y:S05]  /*12240*/  WARPSYNC.COLLECTIVE R165, `(.L_x_16912) ;  /* 0x00000000a5087348 */ /* 0x000fea0003c00000 */
[----:B------:R0:W1:Y:S02]  /*12250*/  SHFL.BFLY P6, R166, R172, R167, R174 ;  /* 0x0c0000a7aca67389 */ /* 0x00006400000c00ae */
[----:B01----:R-:W-:Y:S01]  /*12260*/  ENDCOLLECTIVE ;  /* 0x000000000000791b */ /* 0x003fe20003800000 */
.L_x_16912:
[----:B------:R-:W-:Y:S02]  /*12270*/  IMAD.MOV.U32 R167, RZ, RZ, 0x10 ;  /* 0x00000010ffa77424 */ /* 0x000fe400078e00ff */
[----:B------:R-:W-:-:S04]  /*12280*/  IMAD.MOV.U32 R164, RZ, RZ, R166 ;  /* 0x000000ffffa47224 */ /* 0x000fc800078e00a6 */
[----:B------:R-:W-:-:S05]  /*12290*/  FADD.FTZ R164, R161, R164 ;  /* 0x000000a4a1a47221 */ /* 0x000fca0000010000 */
[----:B------:R-:W-:-:S07]  /*122a0*/  MOV R172, R164 ;  /* 0x000000a400ac7202 */ /* 0x000fce0000000f00 */
[----:B------:R-:W-:Y:S05]  /*122b0*/  WARPSYNC.COLLECTIVE R165, `(.L_x_16913) ;  /* 0x00000000a5087348 */ /* 0x000fea0003c00000 */
[----:B------:R0:W1:Y:S02]  /*122c0*/  SHFL.BFLY P6, R166, R172, R167, R174 ;  /* 0x0c0000a7aca67389 */ /* 0x00006400000c00ae */
[----:B01----:R-:W-:Y:S01]  /*122d0*/  ENDCOLLECTIVE ;  /* 0x000000000000791b */ /* 0x003fe20003800000 */
.L_x_16913:
[----:B------:R-:W-:Y:S01]  /*122e0*/  MOV R163, R166 ;  /* 0x000000a600a37202 */ /* 0x000fe20000000f00 */
[----:B------:R-:W-:Y:S06]  /*122f0*/  BRA `(.L_x_16914) ;  /* 0xffffffe800407947 */ /* 0x000fec000383ffff */
.L_x_16915:
        /* <DEDUP_REMOVED lines=16> */
.L_x_37440:


//--------------------- .text._ZN10layer_norm13ln_fwd_kernelINS_13Kernel_traitsIf13__nv_bfloat16fS2_fjLj1280ELj1ELj4ELj1ELj16ENS_18Kernel_traits_baseILj1280EfS2_fS2_fjLj128EEEEELb1ELb0ELb1ELb1EEEvNS_9FwdParamsE --------------------------
	.section	.text._ZN10layer_norm13ln_fwd_kernelINS_13Kernel_traitsIf13__nv_bfloat16fS2_fjLj1280ELj1ELj4ELj1ELj16ENS_18Kernel_traits_baseILj1280EfS2_fS2_fjLj128EEEEELb1ELb0ELb1ELb1EEEvNS_9FwdParamsE,"ax",@progbits
	.align	128
        .global         _ZN10layer_norm13ln_fwd_kernelINS_13Kernel_traitsIf13__nv_bfloat16fS2_fjLj1280ELj1ELj4ELj1ELj16ENS_18Kernel_traits_baseILj1280EfS2_fS2_fjLj128EEEEELb1ELb0ELb1ELb1EEEvNS_9FwdParamsE
        .type           _ZN10layer_norm13ln_fwd_kernelINS_13Kernel_traitsIf13__nv_bfloat16fS2_fjLj1280ELj1ELj4ELj1ELj16ENS_18Kernel_traits_baseILj1280EfS2_fS2_fjLj128EEEEELb1ELb0ELb1ELb1EEEvNS_9FwdParamsE,@function
        .size           _ZN10layer_norm13ln_fwd_kernelINS_13Kernel_traitsIf13__nv_bfloat16fS2_fjLj1280ELj1ELj4ELj1ELj16ENS_18Kernel_traits_baseILj1280EfS2_fS2_fjLj128EEEEELb1ELb0ELb1ELb1EEEvNS_9FwdParamsE,(.L_x_37441 - _ZN10layer_norm13ln_fwd_kernelINS_13Kernel_traitsIf13__nv_bfloat16fS2_fjLj1280ELj1ELj4ELj1ELj16ENS_18Kernel_traits_baseILj1280EfS2_fS2_fjLj128EEEEELb1ELb0ELb1ELb1EEEvNS_9FwdParamsE)
        .other          _ZN10layer_norm13ln_fwd_kernelINS_13Kernel_traitsIf13__nv_bfloat16fS2_fjLj1280ELj1ELj4ELj1ELj16ENS_18Kernel_traits_baseILj1280EfS2_fS2_fjLj128EEEEELb1ELb0ELb1ELb1EEEvNS_9FwdParamsE,@"STO_CUDA_ENTRY STV_DEFAULT"
_ZN10layer_norm13ln_fwd_kernelINS_13Kernel_traitsIf13__nv_bfloat16fS2_fjLj1280ELj1ELj4ELj1ELj16ENS_18Kernel_traits_baseILj1280EfS2_fS2_fjLj128EEEEELb1ELb0ELb1ELb1EEEvNS_9FwdParamsE:
.text._ZN10layer_norm13ln_fwd_kernelINS_13Kernel_traitsIf13__nv_bfloat16fS2_fjLj1280ELj1ELj4ELj1ELj16ENS_18Kernel_traits_baseILj1280EfS2_fS2_fjLj128EEEEELb1ELb0ELb1ELb1EEEvNS_9FwdParamsE:
        /* <DEDUP_REMOVED lines=10> */
[----:B------:R-:W3:Y:S01]  /*00a0*/  S2R R0, SR_CTAID.X ;  /* 0x0000000000007919 */ /* 0x000ee20000002500 */
[----:B------:R-:W-:-:S03]  /*00b0*/  ULDC UR8, c[0x0][0x0] ;  /* 0x0000000000087ab9 */ /* 0x000fc60000000800 */
[----:B------:R-:W4:Y:S01]  /*00c0*/  @P0 LDC R11, c[0x0][0x2f0] ;  /* 0x0000bc00ff0b0b82 */ /* 0x000f220000000800 */
[----:B------:R-:W-:Y:S01]  /*00d0*/  ULDC.64 UR10, c[0x0][0x260] ;  /* 0x00009800000a7ab9 */ /* 0x000fe20000000a00 */
        /* <DEDUP_REMOVED lines=19> */
[----:B------:R-:W-:Y:S02]  /*0210*/  SHF.L.U32 R0, R3, 0x5, RZ ;  /* 0x0000000503007819 */ /* 0x000fe400000006ff */
[----:B------:R-:W-:Y:S02]  /*0220*/  CS2R R36, SRZ ;  /* 0x0000000000247805 */ /* 0x000fe4000001ff00 */
[----:B------:R-:W-:Y:S02]  /*0230*/  CS2R R38, SRZ ;  /* 0x0000000000267805 */ /* 0x000fe4000001ff00 */
[----:B------:R-:W-:-:S02]  /*0240*/  CS2R R40, SRZ ;  /* 0x0000000000287805 */ /* 0x000fc4000001ff00 */
[----:B------:R-:W-:Y:S02]  /*0250*/  LOP3.LUT R0, R0, 0x3e0, RZ, 0xc0, !PT ;  /* 0x000003e000007812 */ /* 0x000fe400078ec0ff */
[----:B------:R-:W-:Y:S02]  /*0260*/  CS2R R42, SRZ ;  /* 0x00000000002a7805 */ /* 0x000fe4000001ff00 */
[----:B------:R-:W-:Y:S02]  /*0270*/  CS2R R44, SRZ ;  /* 0x00000000002c7805 */ /* 0x000fe4000001ff00 */
[----:B------:R-:W-:Y:S02]  /*0280*/  CS2R R46, SRZ ;  /* 0x00000000002e7805 */ /* 0x000fe4000001ff00 */
        /* <DEDUP_REMOVED lines=53> */
[----:B------:R-:W-:Y:S02]  /*05e0*/  CS2R R10, SRZ ;  /* 0x00000000000a7805 */ /* 0x000fe4000001ff00 */
[----:B------:R-:W-:Y:S01]  /*05f0*/  LOP3.LUT R89, R9, UR25, R4, 0x96, !PT ;  /* 0x0000001909597c12 */ /* 0x000fe2000f8e9604 */
[----:B------:R-:W-:-:S04]  /*0600*/  IMAD.WIDE.U32 R4, R5, -0x326172a9, RZ ;  /* 0xcd9e8d5705047825 */ /* 0x000fc800078e00ff */
[----:B------:R-:W-:Y:S01]  /*0610*/  IMAD.HI.U32 R7, R89, -0x326172a9, RZ ;  /* 0xcd9e8d5759077827 */ /* 0x000fe200078e00ff */
        /* <DEDUP_REMOVED lines=8> */
[----:B------:R-:W-:Y:S01]  /*06a0*/  CS2R R8, SRZ ;  /* 0x0000000000087805 */ /* 0x000fe2000001ff00 */
        /* <DEDUP_REMOVED lines=16> */
[----:B------:R-:W-:Y:S01]  /*07b0*/  IMAD.WIDE.U32 R148, R148, -0x2daee0ad, RZ ;  /* 0xd2511f5394947825 */ /* 0x000fe200078e00ff */
[----:B------:R-:W-:Y:S01]  /*07c0*/  BSSY B0, `(.L_x_16916) ;  /* 0x00010c3000007945 */ /* 0x000fe20003800000 */
[----:B------:R-:W5:Y:S01]  /*07d0*/  LDG.E.128 R48, desc[UR6][R4.64] ;  /* 0x0000000604307981 */ /* 0x000f62000c1e1d00 */
[----:B------:R-:W-:Y:S01]  /*07e0*/  ULDC.U8 UR8, c[0x0][0x2a0] ;  /* 0x0000a80000087ab9 */ /* 0x000fe20000000000 */
[----:B------:R-:W-:Y:S01]  /*07f0*/  IMAD R89, R89, -0x326172a9, RZ ;  /* 0xcd9e8d5759597824 */ /* 0x000fe200078e02ff */
[----:B------:R-:W-:Y:S01]  /*0800*/  LOP3.LUT R146, R146, 0x3, RZ, 0xc0, !PT ;  /* 0x0000000392927812 */ /* 0x000fe200078ec0ff */
[----:B------:R-:W-:Y:S01]  /*0810*/  IMAD.HI.U32 R2, R152, -0x326172a9, RZ ;  /* 0xcd9e8d5798027827 */ /* 0x000fe200078e00ff */
[----:B------:R-:W5:Y:S01]  /*0820*/  LDG.E.128 R52, desc[UR6][R4.64+0x10] ;  /* 0x0000100604347981 */ /* 0x000f62000c1e1d00 */
[----:B------:R-:W-:Y:S01]  /*0830*/  LOP3.LUT R0, R149, UR29, R7, 0x96, !PT ;  /* 0x0000001d95007c12 */ /* 0x000fe2000f8e9607 */
[----:B------:R-:W-:Y:S01]  /*0840*/  ULDC UR9, c[0x0][0x2d8] ;  /* 0x0000b60000097ab9 */ /* 0x000fe20000000800 */
[----:B------:R-:W-:Y:S01]  /*0850*/  MOV R149, R88 ;  /* 0x0000005800957202 */ /* 0x000fe20000000f00 */
[----:B------:R-:W5:Y:S01]  /*0860*/  LDG.E.128 R56, desc[UR6][R4.64+0x400] ;  /* 0x0004000604387981 */ /* 0x000f62000c1e1d00 */
[----:B------:R-:W-:Y:S01]  /*0870*/  LOP3.LUT R2, R2, UR28, R89, 0x96, !PT ;  /* 0x0000001c02027c12 */ /* 0x000fe2000f8e9659 */
[----:B------:R-:W-:-:S02]  /*0880*/  IMAD R152, R152, -0x326172a9, RZ ;  /* 0xcd9e8d5798987824 */ /* 0x000fc400078e02ff */
[----:B------:R-:W5:Y:S01]  /*0890*/  LDG.E.128 R60, desc[UR6][R4.64+0x410] ;  /* 0x00041006043c7981 */ /* 0x000f62000c1e1d00 */
[----:B------:R-:W-:Y:S01]  /*08a0*/  ISETP.NE.AND P2, PT, RZ, UR8, PT ;  /* 0x00000008ff007c0c */ /* 0x000fe2000bf45270 */
[----:B------:R-:W-:Y:S01]  /*08b0*/  ULDC UR8, c[0x0][0x294] ;  /* 0x0000a50000087ab9 */ /* 0x000fe20000000800 */
[----:B------:R-:W-:Y:S01]  /*08c0*/  ULDC.64 UR10, c[0x0][0x298] ;  /* 0x0000a600000a7ab9 */ /* 0x000fe20000000a00 */
[----:B------:R-:W5:Y:S04]  /*08d0*/  LDG.E.128 R64, desc[UR6][R4.64+0x800] ;  /* 0x0008000604407981 */ /* 0x000f68000c1e1d00 */
[----:B------:R-:W5:Y:S04]  /*08e0*/  LDG.E.128 R68, desc[UR6][R4.64+0x810] ;  /* 0x0008100604447981 */ /* 0x000f68000c1e1d00 */
[----:B------:R-:W5:Y:S04]  /*08f0*/  LDG.E.128 R72, desc[UR6][R4.64+0xc00] ;  /* 0x000c000604487981 */ /* 0x000f68000c1e1d00 */
[----:B------:R-:W5:Y:S04]  /*0900*/  LDG.E.128 R76, desc[UR6][R4.64+0xc10] ;  /* 0x000c1006044c7981 */ /* 0x000f68000c1e1d00 */
[----:B------:R-:W5:Y:S04]  /*0910*/  LDG.E.128 R80, desc[UR6][R4.64+0x1000] ;  /* 0x0010000604507981 */ /* 0x000f68000c1e1d00 */
[----:B------:R0:W5:Y:S02]  /*0920*/  LDG.E.128 R84, desc[UR6][R4.64+0x1010] ;  /* 0x0010100604547981 */ /* 0x000164000c1e1d00 */
[----:B0-----:R-:W-:Y:S01]  /*0930*/  IMAD.MOV.U32 R4, RZ, RZ, RZ ;  /* 0x000000ffff047224 */ /* 0x001fe200078e00ff */
[----:B------:R-:W-:-:S07]  /*0940*/  LOP3.LUT R5, R3, 0x1f, RZ, 0xc0, !PT ;  /* 0x0000001f03057812 */ /* 0x000fce00078ec0ff */
.L_x_17290:
[----:B------:R-:W0:Y:S08]  /*0950*/  LDC.64 R102, c[0x0][0x280] ;  /* 0x0000a000ff667b82 */ /* 0x000e300000000a00 */
[----:B-1----:R-:W1:Y:S08]  /*0960*/  LDC.64 R150, c[0x0][0x230] ;  /* 0x00008c00ff967b82 */ /* 0x002e700000000a00 */
        /* <DEDUP_REMOVED lines=28> */
[----:B------:R-:W-:Y:S01]  /*0b30*/  BSSY B1, `(.L_x_16917) ;  /* 0x000005d000017945 */ /* 0x000fe20003800000 */
[----:B------:R-:W-:-:S11]  /*0b40*/  SHF.R.S32.HI R158, RZ, 0x1f, R154 ;  /* 0x0000001fff9e7819 */ /* 0x000fd6000001149a */
        /* <DEDUP_REMOVED lines=17> */
.L_x_16920:
[----:B------:R-:W-:-:S07]  /*0c60*/  MOV R6, R152 ;  /* 0x0000009800067202 */ /* 0x000fce0000000f00 */
.L_x_16921:
[----:B------:R-:W-:Y:S05]  /*0c70*/  BSYNC B2 ;  /* 0x0000000000027941 */ /* 0x000fea0003800000 */
.L_x_16919:
        /* <DEDUP_REMOVED lines=16> */
.L_x_16925:
[----:B------:R-:W-:Y:S05]  /*0d80*/  BSYNC B3 ;  /* 0x0000000000037941 */ /* 0x000fea0003800000 */
.L_x_16924:
        /* <DEDUP_REMOVED lines=44> */
.L_x_16923:
[----:B------:R-:W-:Y:S05]  /*1050*/  BSYNC B2 ;  /* 0x0000000000027941 */ /* 0x000fea0003800000 */
.L_x_16922:
        /* <DEDUP_REMOVED lines=10> */
.L_x_16918:
[----:B------:R-:W-:Y:S05]  /*1100*/  BSYNC B1 ;  /* 0x0000000000017941 */ /* 0x000fea0003800000 */
.L_x_16917:
        /* <DEDUP_REMOVED lines=18> */
.L_x_16929:
[----:B------:R-:W-:-:S07]  /*1230*/  MOV R7, R152 ;  /* 0x0000009800077202 */ /* 0x000fce0000000f00 */
.L_x_16930:
[----:B------:R-:W-:Y:S05]  /*1240*/  BSYNC B2 ;  /* 0x0000000000027941 */ /* 0x000fea0003800000 */
.L_x_16928:
        /* <DEDUP_REMOVED lines=16> */
.L_x_16934:
[----:B------:R-:W-:Y:S05]  /*1350*/  BSYNC B3 ;  /* 0x0000000000037941 */ /* 0x000fea0003800000 */
.L_x_16933:
        /* <DEDUP_REMOVED lines=44> */
.L_x_16932:
[----:B------:R-:W-:Y:S05]  /*1620*/  BSYNC B2 ;  /* 0x0000000000027941 */ /* 0x000fea0003800000 */
.L_x_16931:
        /* <DEDUP_REMOVED lines=11> */
.L_x_16927:
[----:B------:R-:W-:Y:S05]  /*16e0*/  BSYNC B1 ;  /* 0x0000000000017941 */ /* 0x000fea0003800000 */
.L_x_16926:
        /* <DEDUP_REMOVED lines=18> */
.L_x_16938:
[----:B------:R-:W-:-:S07]  /*1810*/  MOV R102, R152 ;  /* 0x0000009800667202 */ /* 0x000fce0000000f00 */
.L_x_16939:
[----:B------:R-:W-:Y:S05]  /*1820*/  BSYNC B2 ;  /* 0x0000000000027941 */ /* 0x000fea0003800000 */
.L_x_16937:
        /* <DEDUP_REMOVED lines=16> */
.L_x_16943:
[----:B------:R-:W-:Y:S05]  /*1930*/  BSYNC B3 ;  /* 0x0000000000037941 */ /* 0x000fea0003800000 */
.L_x_16942:
        /* <DEDUP_REMOVED lines=44> */
.L_x_16941:
[----:B------:R-:W-:Y:S05]  /*1c00*/  BSYNC B2 ;  /* 0x0000000000027941 */ /* 0x000fea0003800000 */
.L_x_16940:
        /* <DEDUP_REMOVED lines=10> */
.L_x_16936:
[----:B------:R-:W-:Y:S05]  /*1cb0*/  BSYNC B1 ;  /* 0x0000000000017941 */ /* 0x000fea0003800000 */
.L_x_16935:
        /* <DEDUP_REMOVED lines=18> */
.L_x_16947:
[----:B------:R-:W-:-:S07]  /*1de0*/  MOV R103, R152 ;  /* 0x0000009800677202 */ /* 0x000fce0000000f00 */
.L_x_16948:
[----:B------:R-:W-:Y:S05]  /*1df0*/  BSYNC B2 ;  /* 0x0000000000027941 */ /* 0x000fea0003800000 */
.L_x_16946:
        /* <DEDUP_REMOVED lines=16> */
.L_x_16952:
[----:B------:R-:W-:Y:S05]  /*1f00*/  BSYNC B3 ;  /* 0x0000000000037941 */ /* 0x000fea0003800000 */
.L_x_16951:
        /* <DEDUP_REMOVED lines=44> */
.L_x_16950:
[----:B------:R-:W-:Y:S05]  /*21d0*/  BSYNC B2 ;  /* 0x0000000000027941 */ /* 0x000fea0003800000 */
.L_x_16949:
        /* <DEDUP_REMOVED lines=11> */
.L_x_16945:
[----:B------:R-:W-:Y:S05]  /*2290*/  BSYNC B1 ;  /* 0x0000000000017941 */ /* 0x000fea0003800000 */
.L_x_16944:
        /* <DEDUP_REMOVED lines=18> */
.L_x_16956:
[----:B------:R-:W-:-:S07]  /*23c0*/  MOV R104, R152 ;  /* 0x0000009800687202 */ /* 0x000fce0000000f00 */
.L_x_16957:
[----:B------:R-:W-:Y:S05]  /*23d0*/  BSYNC B2 ;  /* 0x0000000000027941 */ /* 0x000fea0003800000 */
.L_x_16955:
        /* <DEDUP_REMOVED lines=16> */
.L_x_16961:
[----:B------:R-:W-:Y:S05]  /*24e0*/  BSYNC B3 ;  /* 0x0000000000037941 */ /* 0x000fea0003800000 */
.L_x_16960:
        /* <DEDUP_REMOVED lines=44> */
.L_x_16959:
[----:B------:R-:W-:Y:S05]  /*27b0*/  BSYNC B2 ;  /* 0x0000000000027941 */ /* 0x000fea0003800000 */
.L_x_16958:
        /* <DEDUP_REMOVED lines=10> */
.L_x_16954:
[----:B------:R-:W-:Y:S05]  /*2860*/  BSYNC B1 ;  /* 0x0000000000017941 */ /* 0x000fea0003800000 */
.L_x_16953:
        /* <DEDUP_REMOVED lines=18> */
.L_x_16965:
[----:B------:R-:W-:-:S07]  /*2990*/  MOV R105, R152 ;  /* 0x0000009800697202 */ /* 0x000fce0000000f00 */
.L_x_16966:
[----:B------:R-:W-:Y:S05]  /*29a0*/  BSYNC B2 ;  /* 0x0000000000027941 */ /* 0x000fea0003800000 */
.L_x_16964:
        /* <DEDUP_REMOVED lines=16> */
.L_x_16970:
[----:B------:R-:W-:Y:S05]  /*2ab0*/  BSYNC B3 ;  /* 0x0000000000037941 */ /* 0x000fea0003800000 */
.L_x_16969:
        /* <DEDUP_REMOVED lines=44> */
.L_x_16968:
[----:B------:R-:W-:Y:S05]  /*2d80*/  BSYNC B2 ;  /* 0x0000000000027941 */ /* 0x000fea0003800000 */
.L_x_16967:
        /* <DEDUP_REMOVED lines=11> */
.L_x_16963:
[----:B------:R-:W-:Y:S05]  /*2e40*/  BSYNC B1 ;  /* 0x0000000000017941 */ /* 0x000fea0003800000 */
.L_x_16962:
        /* <DEDUP_REMOVED lines=18> */
.L_x_16974:
[----:B------:R-:W-:-:S07]  /*2f70*/  MOV R106, R152 ;  /* 0x00000098006a7202 */ /* 0x000fce0000000f00 */
.L_x_16975:
[----:B------:R-:W-:Y:S05]  /*2f80*/  BSYNC B2 ;  /* 0x0000000000027941 */ /* 0x000fea0003800000 */
.L_x_16973:
        /* <DEDUP_REMOVED lines=16> */
.L_x_16979:
[----:B------:R-:W-:Y:S05]  /*3090*/  BSYNC B3 ;  /* 0x0000000000037941 */ /* 0x000fea0003800000 */
.L_x_16978:
        /* <DEDUP_REMOVED lines=44> */
.L_x_16977:
[----:B------:R-:W-:Y:S05]  /*3360*/  BSYNC B2 ;  /* 0x0000000000027941 */ /* 0x000fea0003800000 */
.L_x_16976:
        /* <DEDUP_REMOVED lines=10> */
.L_x_16972:
[----:B------:R-:W-:Y:S05]  /*3410*/  BSYNC B1 ;  /* 0x0000000000017941 */ /* 0x000fea0003800000 */
.L_x_16971:
        /* <DEDUP_REMOVED lines=18> */
.L_x_16983:
[----:B------:R-:W-:-:S07]  /*3540*/  MOV R107, R152 ;  /* 0x00000098006b7202 */ /* 0x000fce0000000f00 */
.L_x_16984:
[----:B------:R-:W-:Y:S05]  /*3550*/  BSYNC B2 ;  /* 0x0000000000027941 */ /* 0x000fea0003800000 */
.L_x_16982:
        /* <DEDUP_REMOVED lines=16> */
.L_x_16988:
[----:B------:R-:W-:Y:S05]  /*3660*/  BSYNC B3 ;  /* 0x0000000000037941 */ /* 0x000fea0003800000 */
.L_x_16987:
        /* <DEDUP_REMOVED lines=44> */
.L_x_16986:
[----:B------:R-:W-:Y:S05]  /*3930*/  BSYNC B2 ;  /* 0x0000000000027941 */ /* 0x000fea0003800000 */
.L_x_16985:
        /* <DEDUP_REMOVED lines=11> */
.L_x_16981:
[----:B------:R-:W-:Y:S05]  /*39f0*/  BSYNC B1 ;  /* 0x0000000000017941 */ /* 0x000fea0003800000 */
.L_x_16980:
        /* <DEDUP_REMOVED lines=31> */
.L_x_16990:
[----:B------:R-:W-:Y:S05]  /*3bf0*/  BSYNC B1 ;  /* 0x0000000000017941 */ /* 0x000fea0003800000 */
.L_x_16989:
        /* <DEDUP_REMOVED lines=22> */
.L_x_16994:
[----:B------:R-:W-:-:S07]  /*3d60*/  MOV R6, R152 ;  /* 0x0000009800067202 */ /* 0x000fce0000000f00 */
.L_x_16995:
[----:B------:R-:W-:Y:S05]  /*3d70*/  BSYNC B2 ;  /* 0x0000000000027941 */ /* 0x000fea0003800000 */
.L_x_16993:
        /* <DEDUP_REMOVED lines=16> */
.L_x_16999:
[----:B------:R-:W-:Y:S05]  /*3e80*/  BSYNC B3 ;  /* 0x0000000000037941 */ /* 0x000fea0003800000 */
.L_x_16998:
        /* <DEDUP_REMOVED lines=44> */
.L_x_16997:
[----:B------:R-:W-:Y:S05]  /*4150*/  BSYNC B2 ;  /* 0x0000000000027941 */ /* 0x000fea0003800000 */
.L_x_16996:
        /* <DEDUP_REMOVED lines=10> */
.L_x_16992:
[----:B------:R-:W-:Y:S05]  /*4200*/  BSYNC B1 ;  /* 0x0000000000017941 */ /* 0x000fea0003800000 */
.L_x_16991:
        /* <DEDUP_REMOVED lines=18> */
.L_x_17003:
[----:B------:R-:W-:-:S07]  /*4330*/  MOV R7, R152 ;  /* 0x0000009800077202 */ /* 0x000fce0000000f00 */
.L_x_17004:
[----:B------:R-:W-:Y:S05]  /*4340*/  BSYNC B2 ;  /* 0x0000000000027941 */ /* 0x000fea0003800000 */
.L_x_17002:
        /* <DEDUP_REMOVED lines=16> */
.L_x_17008:
[----:B------:R-:W-:Y:S05]  /*4450*/  BSYNC B3 ;  /* 0x0000000000037941 */ /* 0x000fea0003800000 */
.L_x_17007:
        /* <DEDUP_REMOVED lines=44> */
.L_x_17006:
[----:B------:R-:W-:Y:S05]  /*4720*/  BSYNC B2 ;  /* 0x0000000000027941 */ /* 0x000fea0003800000 */
.L_x_17005:
        /* <DEDUP_REMOVED lines=11> */
.L_x_17001:
[----:B------:R-:W-:Y:S05]  /*47e0*/  BSYNC B1 ;  /* 0x0000000000017941 */ /* 0x000fea0003800000 */
.L_x_17000:
        /* <DEDUP_REMOVED lines=18> */
.L_x_17012:
[----:B------:R-:W-:-:S07]  /*4910*/  MOV R110, R152 ;  /* 0x00000098006e7202 */ /* 0x000fce0000000f00 */
.L_x_17013:
[----:B------:R-:W-:Y:S05]  /*4920*/  BSYNC B2 ;  /* 0x0000000000027941 */ /* 0x000fea0003800000 */
.L_x_17011:
        /* <DEDUP_REMOVED lines=16> */
.L_x_17017:
[----:B------:R-:W-:Y:S05]  /*4a30*/  BSYNC B3 ;  /* 0x0000000000037941 */ /* 0x000fea0003800000 */
.L_x_17016:
        /* <DEDUP_REMOVED lines=44> */
.L_x_17015:
[----:B------:R-:W-:Y:S05]  /*4d00*/  BSYNC B2 ;  /* 0x0000000000027941 */ /* 0x000fea0003800000 */
.L_x_17014:
        /* <DEDUP_REMOVED lines=10> */
.L_x_17010:
[----:B------:R-:W-:Y:S05]  /*4db0*/  BSYNC B1 ;  /* 0x0000000000017941 */ /* 0x000fea0003800000 */
.L_x_17009:
        /* <DEDUP_REMOVED lines=18> */
.L_x_17021:
[----:B------:R-:W-:-:S07]  /*4ee0*/  MOV R111, R152 ;  /* 0x00000098006f7202 */ /* 0x000fce0000000f00 */
.L_x_17022:
[----:B------:R-:W-:Y:S05]  /*4ef0*/  BSYNC B2 ;  /* 0x0000000000027941 */ /* 0x000fea0003800000 */
.L_x_17020:
        /* <DEDUP_REMOVED lines=16> */
.L_x_17026:
[----:B------:R-:W-:Y:S05]  /*5000*/  BSYNC B3 ;  /* 0x0000000000037941 */ /* 0x000fea0003800000 */
.L_x_17025:
        /* <DEDUP_REMOVED lines=44> */
.L_x_17024:
[----:B------:R-:W-:Y:S05]  /*52d0*/  BSYNC B2 ;  /* 0x0000000000027941 */ /* 0x000fea0003800000 */
.L_x_17023:
        /* <DEDUP_REMOVED lines=11> */
.L_x_17019:
[----:B------:R-:W-:Y:S05]  /*5390*/  BSYNC B1 ;  /* 0x0000000000017941 */ /* 0x000fea0003800000 */
.L_x_17018:
        /* <DEDUP_REMOVED lines=18> */
.L_x_17030:
[----:B------:R-:W-:-:S07]  /*54c0*/  MOV R112, R152 ;  /* 0x0000009800707202 */ /* 0x000fce0000000f00 */
.L_x_17031:
[----:B------:R-:W-:Y:S05]  /*54d0*/  BSYNC B2 ;  /* 0x0000000000027941 */ /* 0x000fea0003800000 */
.L_x_17029:
        /* <DEDUP_REMOVED lines=16> */
.L_x_17035:
[----:B------:R-:W-:Y:S05]  /*55e0*/  BSYNC B3 ;  /* 0x0000000000037941 */ /* 0x000fea0003800000 */
.L_x_17034:
        /* <DEDUP_REMOVED lines=44> */
.L_x_17033:
[----:B------:R-:W-:Y:S05]  /*58b0*/  BSYNC B2 ;  /* 0x0000000000027941 */ /* 0x000fea0003800000 */
.L_x_17032:
        /* <DEDUP_REMOVED lines=10> */
.L_x_17028:
[----:B------:R-:W-:Y:S05]  /*5960*/  BSYNC B1 ;  /* 0x0000000000017941 */ /* 0x000fea0003800000 */
.L_x_17027:
        /* <DEDUP_REMOVED lines=18> */
.L_x_17039:
[----:B------:R-:W-:-:S07]  /*5a90*/  MOV R113, R152 ;  /* 0x0000009800717202 */ /* 0x000fce0000000f00 */
.L_x_17040:
[----:B------:R-:W-:Y:S05]  /*5aa0*/  BSYNC B2 ;  /* 0x0000000000027941 */ /* 0x000fea0003800000 */
.L_x_17038:
        /* <DEDUP_REMOVED lines=16> */
.L_x_17044:
[----:B------:R-:W-:Y:S05]  /*5bb0*/  BSYNC B3 ;  /* 0x0000000000037941 */ /* 0x000fea0003800000 */
.L_x_17043:
        /* <DEDUP_REMOVED lines=44> */
.L_x_17042:
[----:B------:R-:W-:Y:S05]  /*5e80*/  BSYNC B2 ;  /* 0x0000000000027941 */ /* 0x000fea0003800000 */
.L_x_17041:
        /* <DEDUP_REMOVED lines=11> */
.L_x_17037:
[----:B------:R-:W-:Y:S05]  /*5f40*/  BSYNC B1 ;  /* 0x0000000000017941 */ /* 0x000fea0003800000 */
.L_x_17036:
        /* <DEDUP_REMOVED lines=18> */
.L_x_17048:
[----:B------:R-:W-:-:S07]  /*6070*/  IMAD.MOV.U32 R120, RZ, RZ, R152 ;  /* 0x000000ffff787224 */ /* 0x000fce00078e0098 */
.L_x_17049:
[----:B------:R-:W-:Y:S05]  /*6080*/  BSYNC B2 ;  /* 0x0000000000027941 */ /* 0x000fea0003800000 */
.L_x_17047:
        /* <DEDUP_REMOVED lines=16> */
.L_x_17053:
[----:B------:R-:W-:Y:S05]  /*6190*/  BSYNC B3 ;  /* 0x0000000000037941 */ /* 0x000fea0003800000 */
.L_x_17052:
        /* <DEDUP_REMOVED lines=44> */
.L_x_17051:
[----:B------:R-:W-:Y:S05]  /*6460*/  BSYNC B2 ;  /* 0x0000000000027941 */ /* 0x000fea0003800000 */
.L_x_17050:
        /* <DEDUP_REMOVED lines=10> */
.L_x_17046:
[----:B------:R-:W-:Y:S05]  /*6510*/  BSYNC B1 ;  /* 0x0000000000017941 */ /* 0x000fea0003800000 */
.L_x_17045:
        /* <DEDUP_REMOVED lines=18> */
.L_x_17057:
[----:B------:R-:W-:-:S07]  /*6640*/  IMAD.MOV.U32 R115, RZ, RZ, R152 ;  /* 0x000000ffff737224 */ /* 0x000fce00078e0098 */
.L_x_17058:
[----:B------:R-:W-:Y:S05]  /*6650*/  BSYNC B2 ;  /* 0x0000000000027941 */ /* 0x000fea0003800000 */
.L_x_17056:
        /* <DEDUP_REMOVED lines=16> */
.L_x_17062:
[----:B------:R-:W-:Y:S05]  /*6760*/  BSYNC B3 ;  /* 0x0000000000037941 */ /* 0x000fea0003800000 */
.L_x_17061:
        /* <DEDUP_REMOVED lines=44> */
.L_x_17060:
[----:B------:R-:W-:Y:S05]  /*6a30*/  BSYNC B2 ;  /* 0x0000000000027941 */ /* 0x000fea0003800000 */
.L_x_17059:
        /* <DEDUP_REMOVED lines=11> */
.L_x_17055:
[----:B------:R-:W-:Y:S05]  /*6af0*/  BSYNC B1 ;  /* 0x0000000000017941 */ /* 0x000fea0003800000 */
.L_x_17054:
        /* <DEDUP_REMOVED lines=30> */
.L_x_17064:
[----:B------:R-:W-:Y:S05]  /*6ce0*/  BSYNC B1 ;  /* 0x0000000000017941 */ /* 0x000fea0003800000 */
.L_x_17063:
        /* <DEDUP_REMOVED lines=22> */
.L_x_17068:
[----:B------:R-:W-:-:S07]  /*6e50*/  MOV R6, R152 ;  /* 0x0000009800067202 */ /* 0x000fce0000000f00 */
.L_x_17069:
[----:B------:R-:W-:Y:S05]  /*6e60*/  BSYNC B2 ;  /* 0x0000000000027941 */ /* 0x000fea0003800000 */
.L_x_17067:
        /* <DEDUP_REMOVED lines=16> */
.L_x_17073:
[----:B------:R-:W-:Y:S05]  /*6f70*/  BSYNC B3 ;  /* 0x0000000000037941 */ /* 0x000fea0003800000 */
.L_x_17072:
        /* <DEDUP_REMOVED lines=44> */
.L_x_17071:
[----:B------:R-:W-:Y:S05]  /*7240*/  BSYNC B2 ;  /* 0x0000000000027941 */ /* 0x000fea0003800000 */
.L_x_17070:
        /* <DEDUP_REMOVED lines=10> */
.L_x_17066:
[----:B------:R-:W-:Y:S05]  /*72f0*/  BSYNC B1 ;  /* 0x0000000000017941 */ /* 0x000fea0003800000 */
.L_x_17065:
        /* <DEDUP_REMOVED lines=18> */
.L_x_17077:
[----:B------:R-:W-:-:S07]  /*7420*/  MOV R7, R152 ;  /* 0x0000009800077202 */ /* 0x000fce0000000f00 */
.L_x_17078:
[----:B------:R-:W-:Y:S05]  /*7430*/  BSYNC B2 ;  /* 0x0000000000027941 */ /* 0x000fea0003800000 */
.L_x_17076:
        /* <DEDUP_REMOVED lines=16> */
.L_x_17082:
[----:B------:R-:W-:Y:S05]  /*7540*/  BSYNC B3 ;  /* 0x0000000000037941 */ /* 0x000fea0003800000 */
.L_x_17081:
        /* <DEDUP_REMOVED lines=44> */
.L_x_17080:
[----:B------:R-:W-:Y:S05]  /*7810*/  BSYNC B2 ;  /* 0x0000000000027941 */ /* 0x000fea0003800000 */
.L_x_17079:
        /* <DEDUP_REMOVED lines=11> */
.L_x_17075:
[----:B------:R-:W-:Y:S05]  /*78d0*/  BSYNC B1 ;  /* 0x0000000000017941 */ /* 0x000fea0003800000 */
.L_x_17074:
        /* <DEDUP_REMOVED lines=18> */
.L_x_17086:
[----:B------:R-:W-:-:S07]  /*7a00*/  MOV R126, R152 ;  /* 0x00000098007e7202 */ /* 0x000fce0000000f00 */
.L_x_17087:
[----:B------:R-:W-:Y:S05]  /*7a10*/  BSYNC B2 ;  /* 0x0000000000027941 */ /* 0x000fea0003800000 */
.L_x_17085:
        /* <DEDUP_REMOVED lines=16> */
.L_x_17091:
[----:B------:R-:W-:Y:S05]  /*7b20*/  BSYNC B3 ;  /* 0x0000000000037941 */ /* 0x000fea0003800000 */
.L_x_17090:
        /* <DEDUP_REMOVED lines=44> */
.L_x_17089:
[----:B------:R-:W-:Y:S05]  /*7df0*/  BSYNC B2 ;  /* 0x0000000000027941 */ /* 0x000fea0003800000 */
.L_x_17088:
        /* <DEDUP_REMOVED lines=10> */
.L_x_17084:
[----:B------:R-:W-:Y:S05]  /*7ea0*/  BSYNC B1 ;  /* 0x0000000000017941 */ /* 0x000fea0003800000 */
.L_x_17083:
        /* <DEDUP_REMOVED lines=18> */
.L_x_17095:
[----:B------:R-:W-:-:S07]  /*7fd0*/  MOV R119, R152 ;  /* 0x0000009800777202 */ /* 0x000fce0000000f00 */
.L_x_17096:
[----:B------:R-:W-:Y:S05]  /*7fe0*/  BSYNC B2 ;  /* 0x0000000000027941 */ /* 0x000fea0003800000 */
.L_x_17094:
        /* <DEDUP_REMOVED lines=16> */
.L_x_17100:
[----:B------:R-:W-:Y:S05]  /*80f0*/  BSYNC B3 ;  /* 0x0000000000037941 */ /* 0x000fea0003800000 */
.L_x_17099:
        /* <DEDUP_REMOVED lines=44> */
.L_x_17098:
[----:B------:R-:W-:Y:S05]  /*83c0*/  BSYNC B2 ;  /* 0x0000000000027941 */ /* 0x000fea0003800000 */
.L_x_17097:
        /* <DEDUP_REMOVED lines=11> */
.L_x_17093:
[----:B------:R-:W-:Y:S05]  /*8480*/  BSYNC B1 ;  /* 0x0000000000017941 */ /* 0x000fea0003800000 */
.L_x_17092:
        /* <DEDUP_REMOVED lines=18> */
.L_x_17104:
[----:B------:R-:W-:-:S07]  /*85b0*/  MOV R128, R152 ;  /* 0x0000009800807202 */ /* 0x000fce0000000f00 */
.L_x_17105:
[----:B------:R-:W-:Y:S05]  /*85c0*/  BSYNC B2 ;  /* 0x0000000000027941 */ /* 0x000fea0003800000 */
.L_x_17103:
        /* <DEDUP_REMOVED lines=16> */
.L_x_17109:
[----:B------:R-:W-:Y:S05]  /*86d0*/  BSYNC B3 ;  /* 0x0000000000037941 */ /* 0x000fea0003800000 */
.L_x_17108:
        /* <DEDUP_REMOVED lines=44> */
.L_x_17107:
[----:B------:R-:W-:Y:S05]  /*89a0*/  BSYNC B2 ;  /* 0x0000000000027941 */ /* 0x000fea0003800000 */
.L_x_17106:
        /* <DEDUP_REMOVED lines=10> */
.L_x_17102:
[----:B------:R-:W-:Y:S05]  /*8a50*/  BSYNC B1 ;  /* 0x0000000000017941 */ /* 0x000fea0003800000 */
.L_x_17101:
        /* <DEDUP_REMOVED lines=18> */
.L_x_17113:
[----:B------:R-:W-:-:S07]  /*8b80*/  MOV R121, R152 ;  /* 0x0000009800797202 */ /* 0x000fce0000000f00 */
.L_x_17114:
[----:B------:R-:W-:Y:S05]  /*8b90*/  BSYNC B2 ;  /* 0x0000000000027941 */ /* 0x000fea0003800000 */
.L_x_17112:
        /* <DEDUP_REMOVED lines=16> */
.L_x_17118:
[----:B------:R-:W-:Y:S05]  /*8ca0*/  BSYNC B3 ;  /* 0x0000000000037941 */ /* 0x000fea0003800000 */
.L_x_17117:
        /* <DEDUP_REMOVED lines=44> */
.L_x_17116:
[----:B------:R-:W-:Y:S05]  /*8f70*/  BSYNC B2 ;  /* 0x0000000000027941 */ /* 0x000fea0003800000 */
.L_x_17115:
        /* <DEDUP_REMOVED lines=11> */
.L_x_17111:
[----:B------:R-:W-:Y:S05]  /*9030*/  BSYNC B1 ;  /* 0x0000000000017941 */ /* 0x000fea0003800000 */
.L_x_17110:
        /* <DEDUP_REMOVED lines=18> */
.L_x_17122:
[----:B------:R-:W-:-:S07]  /*9160*/  MOV R128, R152 ;  /* 0x0000009800807202 */ /* 0x000fce0000000f00 */
.L_x_17123:
[----:B------:R-:W-:Y:S05]  /*9170*/  BSYNC B2 ;  /* 0x0000000000027941 */ /* 0x000fea0003800000 */
.L_x_17121:
        /* <DEDUP_REMOVED lines=16> */
.L_x_17127:
[----:B------:R-:W-:Y:S05]  /*9280*/  BSYNC B3 ;  /* 0x0000000000037941 */ /* 0x000fea0003800000 */
.L_x_17126:
        /* <DEDUP_REMOVED lines=44> */
.L_x_17125:
[----:B------:R-:W-:Y:S05]  /*9550*/  BSYNC B2 ;  /* 0x0000000000027941 */ /* 0x000fea0003800000 */
.L_x_17124:
        /* <DEDUP_REMOVED lines=10> */
.L_x_17120:
[----:B------:R-:W-:Y:S05]  /*9600*/  BSYNC B1 ;  /* 0x0000000000017941 */ /* 0x000fea0003800000 */
.L_x_17119:
        /* <DEDUP_REMOVED lines=18> */
.L_x_17131:
[----:B------:R-:W-:-:S07]  /*9730*/  MOV R123, R152 ;  /* 0x00000098007b7202 */ /* 0x000fce0000000f00 */
.L_x_17132:
[----:B------:R-:W-:Y:S05]  /*9740*/  BSYNC B2 ;  /* 0x0000000000027941 */ /* 0x000fea0003800000 */
.L_x_17130:
        /* <DEDUP_REMOVED lines=16> */
.L_x_17136:
[----:B------:R-:W-:Y:S05]  /*9850*/  BSYNC B3 ;  /* 0x0000000000037941 */ /* 0x000fea0003800000 */
.L_x_17135:
        /* <DEDUP_REMOVED lines=44> */
.L_x_17134:
[----:B------:R-:W-:Y:S05]  /*9b20*/  BSYNC B2 ;  /* 0x0000000000027941 */ /* 0x000fea0003800000 */
.L_x_17133:
        /* <DEDUP_REMOVED lines=11> */
.L_x_17129:
[----:B------:R-:W-:Y:S05]  /*9be0*/  BSYNC B1 ;  /* 0x0000000000017941 */ /* 0x000fea0003800000 */
.L_x_17128:
        /* <DEDUP_REMOVED lines=28> */
.L_x_17138:
[----:B------:R-:W-:Y:S05]  /*9db0*/  BSYNC B1 ;  /* 0x0000000000017941 */ /* 0x000fea0003800000 */
.L_x_17137:
[----:B--2---:R-:W-:-:S04]  /*9dc0*/  @P0 IMAD.WIDE.U32 R126, R135, 0x20, R126 ;  /* 0x00000020877e0825 */ /* 0x004fc800078e007e */
[----:B------:R-:W-:Y:S01]  /*9dd0*/  VIADD R137, R155, 0x60 ;  /* 0x000000609b897836 */ /* 0x000fe20000000000 */
[----:B------:R-:W2:Y:S03]  /*9de0*/  @P0 LDG.E.128 R96, desc[UR6][R126.64] ;  /* 0x000000067e600981 */ /* 0x000ea6000c1e1d00 */
[----:B01-3--:R-:W-:Y:S01]  /*9df0*/  @P3 IMAD.WIDE.U32 R128, R137, 0x10, R124 ;  /* 0x0000001089803825 */ /* 0x00bfe200078e007c */
[----:B------:R0:W5:Y:S04]  /*9e00*/  @P0 LDG.E.128 R88, desc[UR6][R126.64+0x10] ;  /* 0x000010067e580981 */ /* 0x000168000c1e1d00 */
[----:B------:R0:W5:Y:S01]  /*9e10*/  @P3 LDG.E.128 R92, desc[UR6][R128.64] ;  /* 0x00000006805c3981 */ /* 0x000162000c1e1d00 */
[----:B------:R-:W-:Y:S01]  /*9e20*/  @!P4 ISETP.NE.U32.AND P1, PT, R150, RZ, PT ;  /* 0x000000ff9600c20c */ /* 0x000fe20003f25070 */
[----:B------:R-:W-:Y:S03]  /*9e30*/  BSSY B1, `(.L_x_17139) ;  /* 0x000005b000017945 */ /* 0x000fe60003800000 */
[----:B------:R-:W-:-:S02]  /*9e40*/  @!P4 ISETP.NE.AND.EX P1, PT, R151, RZ, PT, P1 ;  /* 0x000000ff9700c20c */ /* 0x000fc40003f25310 */
[----:B------:R-:W-:Y:S02]  /*9e50*/  @!P4 MOV R130, R134 ;  /* 0x000000860082c202 */ /* 0x000fe40000000f00 */
        /* <DEDUP_REMOVED lines=14> */
.L_x_17142:
[----:B------:R-:W-:-:S07]  /*9f40*/  IMAD.MOV.U32 R6, RZ, RZ, R152 ;  /* 0x000000ffff067224 */ /* 0x000fce00078e0098 */
.L_x_17143:
[----:B------:R-:W-:Y:S05]  /*9f50*/  BSYNC B2 ;  /* 0x0000000000027941 */ /* 0x000fea0003800000 */
.L_x_17141:
        /* <DEDUP_REMOVED lines=16> */
.L_x_17147:
[----:B------:R-:W-:Y:S05]  /*a060*/  BSYNC B3 ;  /* 0x0000000000037941 */ /* 0x000fea0003800000 */
.L_x_17146:
        /* <DEDUP_REMOVED lines=44> */
.L_x_17145:
[----:B------:R-:W-:Y:S05]  /*a330*/  BSYNC B2 ;  /* 0x0000000000027941 */ /* 0x000fea0003800000 */
.L_x_17144:
        /* <DEDUP_REMOVED lines=10> */
.L_x_17140:
[----:B------:R-:W-:Y:S05]  /*a3e0*/  BSYNC B1 ;  /* 0x0000000000017941 */ /* 0x000fea0003800000 */
.L_x_17139:
        /* <DEDUP_REMOVED lines=18> */
.L_x_17151:
[----:B------:R-:W-:-:S07]  /*a510*/  IMAD.MOV.U32 R7, RZ, RZ, R152 ;  /* 0x000000ffff077224 */ /* 0x000fce00078e0098 */
.L_x_17152:
[----:B------:R-:W-:Y:S05]  /*a520*/  BSYNC B2 ;  /* 0x0000000000027941 */ /* 0x000fea0003800000 */
.L_x_17150:
        /* <DEDUP_REMOVED lines=16> */
.L_x_17156:
[----:B------:R-:W-:Y:S05]  /*a630*/  BSYNC B3 ;  /* 0x0000000000037941 */ /* 0x000fea0003800000 */
.L_x_17155:
        /* <DEDUP_REMOVED lines=44> */
.L_x_17154:
[----:B------:R-:W-:Y:S05]  /*a900*/  BSYNC B2 ;  /* 0x0000000000027941 */ /* 0x000fea0003800000 */
.L_x_17153:
        /* <DEDUP_REMOVED lines=11> */
.L_x_17149:
[----:B------:R-:W-:Y:S05]  /*a9c0*/  BSYNC B1 ;  /* 0x0000000000017941 */ /* 0x000fea0003800000 */
.L_x_17148:
        /* <DEDUP_REMOVED lines=18> */
.L_x_17160:
[----:B------:R-:W-:-:S07]  /*aaf0*/  IMAD.MOV.U32 R132, RZ, RZ, R152 ;  /* 0x000000ffff847224 */ /* 0x000fce00078e0098 */
.L_x_17161:
[----:B------:R-:W-:Y:S05]  /*ab00*/  BSYNC B2 ;  /* 0x0000000000027941 */ /* 0x000fea0003800000 */
.L_x_17159:
        /* <DEDUP_REMOVED lines=16> */
.L_x_17165:
[----:B------:R-:W-:Y:S05]  /*ac10*/  BSYNC B3 ;  /* 0x0000000000037941 */ /* 0x000fea0003800000 */
.L_x_17164:
        /* <DEDUP_REMOVED lines=44> */
.L_x_17163:
[----:B------:R-:W-:Y:S05]  /*aee0*/  BSYNC B2 ;  /* 0x0000000000027941 */ /* 0x000fea0003800000 */
.L_x_17162:
        /* <DEDUP_REMOVED lines=10> */
.L_x_17158:
[----:B------:R-:W-:Y:S05]  /*af90*/  BSYNC B1 ;  /* 0x0000000000017941 */ /* 0x000fea0003800000 */
.L_x_17157:
        /* <DEDUP_REMOVED lines=18> */
.L_x_17169:
[----:B------:R-:W-:-:S07]  /*b0c0*/  IMAD.MOV.U32 R127, RZ, RZ, R152 ;  /* 0x000000ffff7f7224 */ /* 0x000fce00078e0098 */
.L_x_17170:
[----:B------:R-:W-:Y:S05]  /*b0d0*/  BSYNC B2 ;  /* 0x0000000000027941 */ /* 0x000fea0003800000 */
.L_x_17168:
        /* <DEDUP_REMOVED lines=16> */
.L_x_17174:
[----:B------:R-:W-:Y:S05]  /*b1e0*/  BSYNC B3 ;  /* 0x0000000000037941 */ /* 0x000fea0003800000 */
.L_x_17173:
        /* <DEDUP_REMOVED lines=44> */
.L_x_17172:
[----:B------:R-:W-:Y:S05]  /*b4b0*/  BSYNC B2 ;  /* 0x0000000000027941 */ /* 0x000fea0003800000 */
.L_x_17171:
        /* <DEDUP_REMOVED lines=11> */
.L_x_17167:
[----:B------:R-:W-:Y:S05]  /*b570*/  BSYNC B1 ;  /* 0x0000000000017941 */ /* 0x000fea0003800000 */
.L_x_17166:
        /* <DEDUP_REMOVED lines=18> */
.L_x_17178:
[----:B------:R-:W-:-:S07]  /*b6a0*/  IMAD.MOV.U32 R134, RZ, RZ, R152 ;  /* 0x000000ffff867224 */ /* 0x000fce00078e0098 */
.L_x_17179:
[----:B------:R-:W-:Y:S05]  /*b6b0*/  BSYNC B2 ;  /* 0x0000000000027941 */ /* 0x000fea0003800000 */
.L_x_17177:
        /* <DEDUP_REMOVED lines=16> */
.L_x_17183:
[----:B------:R-:W-:Y:S05]  /*b7c0*/  BSYNC B3 ;  /* 0x0000000000037941 */ /* 0x000fea0003800000 */
.L_x_17182:
        /* <DEDUP_REMOVED lines=44> */
.L_x_17181:
[----:B------:R-:W-:Y:S05]  /*ba90*/  BSYNC B2 ;  /* 0x0000000000027941 */ /* 0x000fea0003800000 */
.L_x_17180:
[----:B------:R-:W-:Y:S01]  /*baa0*/  HFMA2.MMA R129, -RZ, RZ, 0.1171875, 0 ;  /* 0x2f800000ff817435 */ /* 0x000fe200000001ff */
[----:B------:R-:W-:-:S09]  /*bab0*/  I2FP.F32.U32 R128, R134 ;  /* 0x0000008600807245 */ /* 0x000fd20000201000 */
[----:B------:R-:W-:Y:S01]  /*bac0*/  FFMA.FTZ R128, R128, R129, 1.1641532182693481445e-10 ;  /* 0x2f00000080807423 */ /* 0x000fe20000010081 */
[----:B------:R-:W-:-:S04]  /*bad0*/  IMAD.U32 R129, R94, 0x10000, RZ ;  /* 0x000100005e817824 */ /* 0x000fc800078e00ff */
[----:B------:R-:W-:Y:S01]  /*bae0*/  FMUL.FTZ R129, R129, UR11 ;  /* 0x0000000b81817c20 */ /* 0x000fe20008410000 */
[----:B------:R-:W-:-:S03]  /*baf0*/  FSETP.GTU.FTZ.AND P1, PT, R128, UR8, PT ;  /* 0x0000000880007c0b */ /* 0x000fc6000bf3c000 */
[----:B------:R-:W-:Y:S01]  /*bb00*/  FMUL.FTZ R129, R129, UR10 ;  /* 0x0000000a81817c20 */ /* 0x000fe20008410000 */
[----:B------:R-:W-:-:S04]  /*bb10*/  SEL R142, RZ, 0x1, P1 ;  /* 0x00000001ff8e7807 */ /* 0x000fc80000800000 */
[----:B------:R-:W-:-:S05]  /*bb20*/  FSEL R128, R129, RZ, !P1 ;  /* 0x000000ff81807208 */ /* 0x000fca0004800000 */
[----:B------:R-:W-:-:S07]  /*bb30*/  @P0 FADD.FTZ R128, R88, R128 ;  /* 0x0000008058800221 */ /* 0x000fce0000010000 */
.L_x_17176:
[----:B------:R-:W-:Y:S05]  /*bb40*/  BSYNC B1 ;  /* 0x0000000000017941 */ /* 0x000fea0003800000 */
.L_x_17175:
        /* <DEDUP_REMOVED lines=18> */
.L_x_17187:
[----:B------:R-:W-:-:S07]  /*bc70*/  IMAD.MOV.U32 R129, RZ, RZ, R152 ;  /* 0x000000ffff817224 */ /* 0x000fce00078e0098 */
.L_x_17188:
[----:B------:R-:W-:Y:S05]  /*bc80*/  BSYNC B2 ;  /* 0x0000000000027941 */ /* 0x000fea0003800000 */
.L_x_17186:
        /* <DEDUP_REMOVED lines=16> */
.L_x_17192:
[----:B------:R-:W-:Y:S05]  /*bd90*/  BSYNC B3 ;  /* 0x0000000000037941 */ /* 0x000fea0003800000 */
.L_x_17191:
        /* <DEDUP_REMOVED lines=44> */
.L_x_17190:
[----:B------:R-:W-:Y:S05]  /*c060*/  BSYNC B2 ;  /* 0x0000000000027941 */ /* 0x000fea0003800000 */
.L_x_17189:
        /* <DEDUP_REMOVED lines=11> */
.L_x_17185:
[----:B------:R-:W-:Y:S05]  /*c120*/  BSYNC B1 ;  /* 0x0000000000017941 */ /* 0x000fea0003800000 */
.L_x_17184:
        /* <DEDUP_REMOVED lines=18> */
.L_x_17196:
[----:B------:R-:W-:-:S07]  /*c250*/  IMAD.MOV.U32 R134, RZ, RZ, R152 ;  /* 0x000000ffff867224 */ /* 0x000fce00078e0098 */
.L_x_17197:
[----:B------:R-:W-:Y:S05]  /*c260*/  BSYNC B2 ;  /* 0x0000000000027941 */ /* 0x000fea0003800000 */
.L_x_17195:
        /* <DEDUP_REMOVED lines=16> */
.L_x_17201:
[----:B------:R-:W-:Y:S05]  /*c370*/  BSYNC B3 ;  /* 0x0000000000037941 */ /* 0x000fea0003800000 */
.L_x_17200:
        /* <DEDUP_REMOVED lines=44> */
.L_x_17199:
[----:B------:R-:W-:Y:S05]  /*c640*/  BSYNC B2 ;  /* 0x0000000000027941 */ /* 0x000fea0003800000 */
.L_x_17198:
        /* <DEDUP_REMOVED lines=10> */
.L_x_17194:
[----:B------:R-:W-:Y:S05]  /*c6f0*/  BSYNC B1 ;  /* 0x0000000000017941 */ /* 0x000fea0003800000 */
.L_x_17193:
        /* <DEDUP_REMOVED lines=18> */
.L_x_17205:
[----:B------:R-:W-:-:S07]  /*c820*/  IMAD.MOV.U32 R131, RZ, RZ, R152 ;  /* 0x000000ffff837224 */ /* 0x000fce00078e0098 */
.L_x_17206:
[----:B------:R-:W-:Y:S05]  /*c830*/  BSYNC B2 ;  /* 0x0000000000027941 */ /* 0x000fea0003800000 */
.L_x_17204:
        /* <DEDUP_REMOVED lines=16> */
.L_x_17210:
[----:B------:R-:W-:Y:S05]  /*c940*/  BSYNC B3 ;  /* 0x0000000000037941 */ /* 0x000fea0003800000 */
.L_x_17209:
        /* <DEDUP_REMOVED lines=44> */
.L_x_17208:
[----:B------:R-:W-:Y:S05]  /*cc10*/  BSYNC B2 ;  /* 0x0000000000027941 */ /* 0x000fea0003800000 */
.L_x_17207:
        /* <DEDUP_REMOVED lines=11> */
.L_x_17203:
[----:B------:R-:W-:Y:S05]  /*ccd0*/  BSYNC B1 ;  /* 0x0000000000017941 */ /* 0x000fea0003800000 */
.L_x_17202:
[----:B------:R-:W-:Y:S01]  /*cce0*/  IMAD.WIDE.U32 R132, R135, 0x20, R160 ;  /* 0x0000002087847825 */ /* 0x000fe200078e00a0 */
[----:B------:R-:W-:Y:S04]  /*ccf0*/  BSSY B1, `(.L_x_17211) ;  /* 0x0000018000017945 */ /* 0x000fe80003800000 */
[----:B------:R0:W-:Y:S04]  /*cd00*/  STG.E.128 desc[UR6][R132.64], R124 ;  /* 0x0000007c84007986 */ /* 0x0001e8000c101d06 */
        /* <DEDUP_REMOVED lines=22> */
.L_x_17212:
[----:B------:R-:W-:Y:S05]  /*ce70*/  BSYNC B1 ;  /* 0x0000000000017941 */ /* 0x000fea0003800000 */
.L_x_17211:
[----:B-1----:R-:W1:Y:S01]  /*ce80*/  @P0 LDC.64 R134, c[0x0][0x230] ;  /* 0x00008c00ff860b82 */ /* 0x002e620000000a00 */
[----:B------:R-:W-:Y:S01]  /*ce90*/  VIADD R159, R159, 0x80 ;  /* 0x000000809f9f7836 */ /* 0x000fe20000000000 */
[----:B------:R-:W-:-:S06]  /*cea0*/  IADD3 R155, R155, 0x80, RZ ;  /* 0x000000809b9b7810 */ /* 0x000fcc0007ffe0ff */
[----:B0-----:R-:W0:Y:S01]  /*ceb0*/  @P3 LDC.64 R132, c[0x0][0x220] ;  /* 0x00008800ff843b82 */ /* 0x001e220000000a00 */
[----:B-1----:R-:W-:-:S05]  /*cec0*/  @P0 IMAD.WIDE.U32 R134, R159, 0x20, R134 ;  /* 0x000000209f860825 */ /* 0x002fca00078e0086 */
[----:B------:R-:W2:Y:S01]  /*ced0*/  @P0 LDG.E.128 R96, desc[UR6][R134.64] ;  /* 0x0000000686600981 */ /* 0x000ea2000c1e1d00 */
[----:B0-----:R-:W-:-:S03]  /*cee0*/  @P3 IMAD.WIDE.U32 R138, R155, 0x10, R132 ;  /* 0x000000109b8a3825 */ /* 0x001fc600078e0084 */
[----:B------:R0:W5:Y:S04]  /*cef0*/  @P0 LDG.E.128 R88, desc[UR6][R134.64+0x10] ;  /* 0x0000100686580981 */ /* 0x000168000c1e1d00 */
[----:B------:R0:W5:Y:S01]  /*cf00*/  @P3 LDG.E.128 R92, desc[UR6][R138.64] ;  /* 0x000000068a5c3981 */ /* 0x000162000c1e1d00 */
[----:B------:R-:W-:Y:S01]  /*cf10*/  @!P4 ISETP.NE.U32.AND P1, PT, R150, RZ, PT ;  /* 0x000000ff9600c20c */ /* 0x000fe20003f25070 */
[----:B------:R-:W-:Y:S03]  /*cf20*/  BSSY B1, `(.L_x_17213) ;  /* 0x000005b000017945 */ /* 0x000fe60003800000 */
[----:B------:R-:W-:Y:S01]  /*cf30*/  @!P4 ISETP.NE.AND.EX P1, PT, R151, RZ, PT, P1 ;  /* 0x000000ff9700c20c */ /* 0x000fe20003f25310 */
[----:B------:R-:W-:-:S03]  /*cf40*/  @!P4 IMAD.MOV.U32 R137, RZ, RZ, R136 ;  /* 0x000000ffff89c224 */ /* 0x000fc600078e0088 */
        /* <DEDUP_REMOVED lines=14> */
.L_x_17216:
[----:B------:R-:W-:-:S07]  /*d030*/  MOV R6, R152 ;  /* 0x0000009800067202 */ /* 0x000fce0000000f00 */
.L_x_17217:
[----:B------:R-:W-:Y:S05]  /*d040*/  BSYNC B2 ;  /* 0x0000000000027941 */ /* 0x000fea0003800000 */
.L_x_17215:
        /* <DEDUP_REMOVED lines=16> */
.L_x_17221:
[----:B------:R-:W-:Y:S05]  /*d150*/  BSYNC B3 ;  /* 0x0000000000037941 */ /* 0x000fea0003800000 */
.L_x_17220:
        /* <DEDUP_REMOVED lines=39> */
[----:B------:R-:W-:Y:S02]  /*d3d0*/  LOP3.LUT R2, R133, UR28, R136, 0x96, !PT ;  /* 0x0000001c85027c12 */ /* 0x000fe4000f8e9688 */
[----:B------:R-:W-:Y:S01]  /*d3e0*/  MOV R152, R132 ;  /* 0x0000008400987202 */ /* 0x000fe20000000f00 */
[----:B------:R-:W-:-:S04]  /*d3f0*/  IMAD.WIDE.U32 R132, R0, -0x2daee0ad, RZ ;  /* 0xd2511f5300847825 */ /* 0x000fc800078e00ff */
[----:B------:R-:W-:Y:S01]  /*d400*/  IMAD.MOV.U32 R148, RZ, RZ, R132 ;  /* 0x000000ffff947224 */ /* 0x000fe200078e0084 */
[----:B------:R-:W-:-:S07]  /*d410*/  LOP3.LUT R0, R133, UR29, R134, 0x96, !PT ;  /* 0x0000001d85007c12 */ /* 0x000fce000f8e9686 */
.L_x_17219:
[----:B------:R-:W-:Y:S05]  /*d420*/  BSYNC B2 ;  /* 0x0000000000027941 */ /* 0x000fea0003800000 */
.L_x_17218:
        /* <DEDUP_REMOVED lines=10> */
.L_x_17214:
[----:B------:R-:W-:Y:S05]  /*d4d0*/  BSYNC B1 ;  /* 0x0000000000017941 */ /* 0x000fea0003800000 */
.L_x_17213:
        /* <DEDUP_REMOVED lines=18> */
.L_x_17225:
[----:B------:R-:W-:-:S07]  /*d600*/  MOV R7, R152 ;  /* 0x0000009800077202 */ /* 0x000fce0000000f00 */
.L_x_17226:
[----:B------:R-:W-:Y:S05]  /*d610*/  BSYNC B2 ;  /* 0x0000000000027941 */ /* 0x000fea0003800000 */
.L_x_17224:
        /* <DEDUP_REMOVED lines=16> */
.L_x_17230:
[----:B------:R-:W-:Y:S05]  /*d720*/  BSYNC B3 ;  /* 0x0000000000037941 */ /* 0x000fea0003800000 */
.L_x_17229:
        /* <DEDUP_REMOVED lines=44> */
.L_x_17228:
[----:B------:R-:W-:Y:S05]  /*d9f0*/  BSYNC B2 ;  /* 0x0000000000027941 */ /* 0x000fea0003800000 */
.L_x_17227:
        /* <DEDUP_REMOVED lines=11> */
.L_x_17223:
[----:B------:R-:W-:Y:S05]  /*dab0*/  BSYNC B1 ;  /* 0x0000000000017941 */ /* 0x000fea0003800000 */
.L_x_17222:
        /* <DEDUP_REMOVED lines=18> */
.L_x_17234:
[----:B------:R-:W-:-:S07]  /*dbe0*/  MOV R140, R152 ;  /* 0x00000098008c7202 */ /* 0x000fce0000000f00 */
.L_x_17235:
[----:B------:R-:W-:Y:S05]  /*dbf0*/  BSYNC B2 ;  /* 0x0000000000027941 */ /* 0x000fea0003800000 */
.L_x_17233:
        /* <DEDUP_REMOVED lines=16> */
.L_x_17239:
[----:B------:R-:W-:Y:S05]  /*dd00*/  BSYNC B3 ;  /* 0x0000000000037941 */ /* 0x000fea0003800000 */
.L_x_17238:
        /* <DEDUP_REMOVED lines=44> */
.L_x_17237:
[----:B------:R-:W-:Y:S05]  /*dfd0*/  BSYNC B2 ;  /* 0x0000000000027941 */ /* 0x000fea0003800000 */
.L_x_17236:
[----:B------:R-:W-:Y:S01]  /*dfe0*/  I2FP.F32.U32 R134, R140 ;  /* 0x0000008c00867245 */ /* 0x000fe20000201000 */
[----:B------:R-:W-:-:S04]  /*dff0*/  IMAD.MOV.U32 R135, RZ, RZ, 0x2f800000 ;  /* 0x2f800000ff877424 */ /* 0x000fc800078e00ff */
[----:B------:R-:W-:Y:S01]  /*e000*/  FFMA.FTZ R134, R134, R135, 1.1641532182693481445e-10 ;  /* 0x2f00000086867423 */ /* 0x000fe20000010087 */
[----:B-----5:R-:W-:-:S04]  /*e010*/  SHF.L.U32 R135, R93, 0x10, RZ ;  /* 0x000000105d877819 */ /* 0x020fc800000006ff */
[----:B------:R-:W-:Y:S01]  /*e020*/  FSETP.GTU.FTZ.AND P1, PT, R134, UR8, PT ;  /* 0x0000000886007c0b */ /* 0x000fe2000bf3c000 */
[----:B------:R-:W-:-:S03]  /*e030*/  FMUL.FTZ R135, R135, UR11 ;  /* 0x0000000b87877c20 */ /* 0x000fc60008410000 */
[----:B------:R-:W-:Y:S01]  /*e040*/  SEL R140, RZ, 0x1, P1 ;  /* 0x00000001ff8c7807 */ /* 0x000fe20000800000 */
[----:B------:R-:W-:-:S05]  /*e050*/  FMUL.FTZ R135, R135, UR10 ;  /* 0x0000000a87877c20 */ /* 0x000fca0008410000 */
[----:B------:R-:W-:-:S05]  /*e060*/  FSEL R134, R135, RZ, !P1 ;  /* 0x000000ff87867208 */ /* 0x000fca0004800000 */
[----:B------:R-:W-:-:S07]  /*e070*/  @P0 FADD.FTZ R134, R98, R134 ;  /* 0x0000008662860221 */ /* 0x000fce0000010000 */
.L_x_17232:
[----:B------:R-:W-:Y:S05]  /*e080*/  BSYNC B1 ;  /* 0x0000000000017941 */ /* 0x000fea0003800000 */
.L_x_17231:
        /* <DEDUP_REMOVED lines=18> */
.L_x_17243:
[----:B------:R-:W-:-:S07]  /*e1b0*/  MOV R135, R152 ;  /* 0x0000009800877202 */ /* 0x000fce0000000f00 */
.L_x_17244:
[----:B------:R-:W-:Y:S05]  /*e1c0*/  BSYNC B2 ;  /* 0x0000000000027941 */ /* 0x000fea0003800000 */
.L_x_17242:
        /* <DEDUP_REMOVED lines=16> */
.L_x_17248:
[----:B------:R-:W-:Y:S05]  /*e2d0*/  BSYNC B3 ;  /* 0x0000000000037941 */ /* 0x000fea0003800000 */
.L_x_17247:
        /* <DEDUP_REMOVED lines=44> */
.L_x_17246:
[----:B------:R-:W-:Y:S05]  /*e5a0*/  BSYNC B2 ;  /* 0x0000000000027941 */ /* 0x000fea0003800000 */
.L_x_17245:
        /* <DEDUP_REMOVED lines=11> */
.L_x_17241:
[----:B------:R-:W-:Y:S05]  /*e660*/  BSYNC B1 ;  /* 0x0000000000017941 */ /* 0x000fea0003800000 */
.L_x_17240:
        /* <DEDUP_REMOVED lines=18> */
.L_x_17252:
[----:B------:R-:W-:-:S07]  /*e790*/  MOV R142, R152 ;  /* 0x00000098008e7202 */ /* 0x000fce0000000f00 */
.L_x_17253:
[----:B------:R-:W-:Y:S05]  /*e7a0*/  BSYNC B2 ;  /* 0x0000000000027941 */ /* 0x000fea0003800000 */
.L_x_17251:
        /* <DEDUP_REMOVED lines=16> */
.L_x_17257:
[----:B------:R-:W-:Y:S05]  /*e8b0*/  BSYNC B3 ;  /* 0x0000000000037941 */ /* 0x000fea0003800000 */
.L_x_17256:
        /* <DEDUP_REMOVED lines=44> */
.L_x_17255:
[----:B------:R-:W-:Y:S05]  /*eb80*/  BSYNC B2 ;  /* 0x0000000000027941 */ /* 0x000fea0003800000 */
.L_x_17254:
[----:B------:R-:W-:Y:S01]  /*eb90*/  I2FP.F32.U32 R136, R142 ;  /* 0x0000008e00887245 */ /* 0x000fe20000201000 */
[----:B------:R-:W-:-:S04]  /*eba0*/  IMAD.MOV.U32 R137, RZ, RZ, 0x2f800000 ;  /* 0x2f800000ff897424 */ /* 0x000fc800078e00ff */
[----:B------:R-:W-:Y:S01]  /*ebb0*/  FFMA.FTZ R136, R136, R137, 1.1641532182693481445e-10 ;  /* 0x2f00000088887423 */ /* 0x000fe20000010089 */
[----:B------:R-:W-:-:S04]  /*ebc0*/  SHF.L.U32 R137, R94, 0x10, RZ ;  /* 0x000000105e897819 */ /* 0x000fc800000006ff */
[----:B------:R-:W-:Y:S01]  /*ebd0*/  FSETP.GTU.FTZ.AND P1, PT, R136, UR8, PT ;  /* 0x0000000888007c0b */ /* 0x000fe2000bf3c000 */
[----:B------:R-:W-:-:S03]  /*ebe0*/  FMUL.FTZ R137, R137, UR11 ;  /* 0x0000000b89897c20 */ /* 0x000fc60008410000 */
[----:B------:R-:W-:Y:S01]  /*ebf0*/  SEL R142, RZ, 0x1, P1 ;  /* 0x00000001ff8e7807 */ /* 0x000fe20000800000 */
[----:B------:R-:W-:-:S05]  /*ec00*/  FMUL.FTZ R137, R137, UR10 ;  /* 0x0000000a89897c20 */ /* 0x000fca0008410000 */
[----:B------:R-:W-:-:S05]  /*ec10*/  FSEL R136, R137, RZ, !P1 ;  /* 0x000000ff89887208 */ /* 0x000fca0004800000 */
[----:B------:R-:W-:-:S07]  /*ec20*/  @P0 FADD.FTZ R136, R88, R136 ;  /* 0x0000008858880221 */ /* 0x000fce0000010000 */
.L_x_17250:
[----:B------:R-:W-:Y:S05]  /*ec30*/  BSYNC B1 ;  /* 0x0000000000017941 */ /* 0x000fea0003800000 */
.L_x_17249:
        /* <DEDUP_REMOVED lines=18> */
.L_x_17261:
[----:B------:R-:W-:-:S07]  /*ed60*/  MOV R137, R152 ;  /* 0x0000009800897202 */ /* 0x000fce0000000f00 */
.L_x_17262:
[----:B------:R-:W-:Y:S05]  /*ed70*/  BSYNC B2 ;  /* 0x0000000000027941 */ /* 0x000fea0003800000 */
.L_x_17260:
        /* <DEDUP_REMOVED lines=16> */
.L_x_17266:
[----:B------:R-:W-:Y:S05]  /*ee80*/  BSYNC B3 ;  /* 0x0000000000037941 */ /* 0x000fea0003800000 */
.L_x_17265:
        /* <DEDUP_REMOVED lines=37> */
[----:B------:R-:W-:-:S04]  /*f0e0*/  IMAD.WIDE.U32 R138, R138, -0x2daee0ad, RZ ;  /* 0xd2511f538a8a7825 */ /* 0x000fc800078e00ff */
[----:B------:R-:W-:Y:S01]  /*f0f0*/  IMAD.MOV.U32 R148, RZ, RZ, R138 ;  /* 0x000000ffff947224 */ /* 0x000fe200078e008a */
[----:B------:R-:W-:Y:S01]  /*f100*/  LOP3.LUT R0, R139, UR29, R162, 0x96, !PT ;  /* 0x0000001d8b007c12 */ /* 0x000fe2000f8e96a2 */
[----:B------:R-:W-:Y:S01]  /*f110*/  IMAD.WIDE.U32 R162, R163, -0x326172a9, RZ ;  /* 0xcd9e8d57a3a27825 */ /* 0x000fe200078e00ff */
[----:B------:R-:W-:-:S04]  /*f120*/  HFMA2.MMA R139, -RZ, RZ, 0, 0 ;  /* 0x00000000ff8b7435 */ /* 0x000fc800000001ff */
[----:B------:R-:W-:Y:S02]  /*f130*/  LOP3.LUT R2, R163, UR28, R164, 0x96, !PT ;  /* 0x0000001ca3027c12 */ /* 0x000fe4000f8e96a4 */
[----:B------:R-:W-:-:S07]  /*f140*/  MOV R152, R162 ;  /* 0x000000a200987202 */ /* 0x000fce0000000f00 */
.L_x_17264:
[----:B------:R-:W-:Y:S05]  /*f150*/  BSYNC B2 ;  /* 0x0000000000027941 */ /* 0x000fea0003800000 */
.L_x_17263:
        /* <DEDUP_REMOVED lines=11> */
.L_x_17259:
[----:B------:R-:W-:Y:S05]  /*f210*/  BSYNC B1 ;  /* 0x0000000000017941 */ /* 0x000fea0003800000 */
.L_x_17258:
        /* <DEDUP_REMOVED lines=18> */
.L_x_17270:
[----:B------:R-:W-:-:S07]  /*f340*/  MOV R144, R152 ;  /* 0x0000009800907202 */ /* 0x000fce0000000f00 */
.L_x_17271:
[----:B------:R-:W-:Y:S05]  /*f350*/  BSYNC B2 ;  /* 0x0000000000027941 */ /* 0x000fea0003800000 */
.L_x_17269:
        /* <DEDUP_REMOVED lines=16> */
.L_x_17275:
[----:B------:R-:W-:Y:S05]  /*f460*/  BSYNC B3 ;  /* 0x0000000000037941 */ /* 0x000fea0003800000 */
.L_x_17274:
        /* <DEDUP_REMOVED lines=38> */
[----:B------:R-:W-:Y:S02]  /*f6d0*/  LOP3.LUT R0, R139, UR29, R164, 0x96, !PT ;  /* 0x0000001d8b007c12 */ /* 0x000fe4000f8e96a4 */
[----:B------:R-:W-:Y:S01]  /*f6e0*/  MOV R148, R138 ;  /* 0x0000008a00947202 */ /* 0x000fe20000000f00 */
[----:B------:R-:W-:-:S04]  /*f6f0*/  IMAD.WIDE.U32 R138, R2, -0x326172a9, RZ ;  /* 0xcd9e8d57028a7825 */ /* 0x000fc800078e00ff */
[----:B------:R-:W-:Y:S01]  /*f700*/  IMAD.MOV.U32 R152, RZ, RZ, R138 ;  /* 0x000000ffff987224 */ /* 0x000fe200078e008a */
[----:B------:R-:W-:Y:S01]  /*f710*/  LOP3.LUT R2, R139, UR28, R162, 0x96, !PT ;  /* 0x0000001c8b027c12 */ /* 0x000fe2000f8e96a2 */
[----:B------:R-:W-:-:S11]  /*f720*/  HFMA2.MMA R162, -RZ, RZ, 0, 0 ;  /* 0x00000000ffa27435 */ /* 0x000fd600000001ff */
.L_x_17273:
[----:B------:R-:W-:Y:S05]  /*f730*/  BSYNC B2 ;  /* 0x0000000000027941 */ /* 0x000fea0003800000 */
.L_x_17272:
        /* <DEDUP_REMOVED lines=10> */
.L_x_17268:
[----:B------:R-:W-:Y:S05]  /*f7e0*/  BSYNC B1 ;  /* 0x0000000000017941 */ /* 0x000fea0003800000 */
.L_x_17267:
        /* <DEDUP_REMOVED lines=18> */
.L_x_17279:
[----:B------:R-:W-:-:S07]  /*f910*/  MOV R139, R152 ;  /* 0x00000098008b7202 */ /* 0x000fce0000000f00 */
.L_x_17280:
[----:B------:R-:W-:Y:S05]  /*f920*/  BSYNC B2 ;  /* 0x0000000000027941 */ /* 0x000fea0003800000 */
.L_x_17278:
        /* <DEDUP_REMOVED lines=16> */
.L_x_17284:
[----:B------:R-:W-:Y:S05]  /*fa30*/  BSYNC B3 ;  /* 0x0000000000037941 */ /* 0x000fea0003800000 */
.L_x_17283:
        /* <DEDUP_REMOVED lines=41> */
[----:B------:R-:W-:-:S05]  /*fcd0*/  IMAD.WIDE.U32 R162, R163, -0x326172a9, RZ ;  /* 0xcd9e8d57a3a27825 */ /* 0x000fca00078e00ff */
[----:B------:R-:W-:Y:S02]  /*fce0*/  LOP3.LUT R2, R163, UR28, R164, 0x96, !PT ;  /* 0x0000001ca3027c12 */ /* 0x000fe4000f8e96a4 */
[----:B------:R-:W-:-:S07]  /*fcf0*/  MOV R152, R162 ;  /* 0x000000a200987202 */ /* 0x000fce0000000f00 */
.L_x_17282:
[----:B------:R-:W-:Y:S05]  /*fd00*/  BSYNC B2 ;  /* 0x0000000000027941 */ /* 0x000fea0003800000 */
.L_x_17281:
[----:B------:R-:W-:Y:S01]  /*fd10*/  PRMT R145, R95, 0x7632, R145 ;  /* 0x000076325f917816 */ /* 0x000fe20000000091 */
[----:B------:R-:W-:Y:S01]  /*fd20*/  IMAD.MOV.U32 R150, RZ, RZ, 0x2f800000 ;  /* 0x2f800000ff967424 */ /* 0x000fe200078e00ff */
[----:B------:R-:W-:Y:S02]  /*fd30*/  I2FP.F32.U32 R139, R139 ;  /* 0x0000008b008b7245 */ /* 0x000fe40000201000 */
[----:B------:R-:W-:-:S03]  /*fd40*/  SHF.L.U32 R145, R145, 0x10, RZ ;  /* 0x0000001091917819 */ /* 0x000fc600000006ff */
[----:B------:R-:W-:Y:S02]  /*fd50*/  FFMA.FTZ R139, R139, R150, 1.1641532182693481445e-10 ;  /* 0x2f0000008b8b7423 */ /* 0x000fe40000010096 */
[----:B------:R-:W-:-:S03]  /*fd60*/  FMUL.FTZ R145, R145, UR11 ;  /* 0x0000000b91917c20 */ /* 0x000fc60008410000 */
[----:B------:R-:W-:Y:S01]  /*fd70*/  FSETP.GTU.FTZ.AND P1, PT, R139, UR8, PT ;  /* 0x000000088b007c0b */ /* 0x000fe2000bf3c000 */
[----:B------:R-:W-:-:S05]  /*fd80*/  FMUL.FTZ R145, R145, UR10 ;  /* 0x0000000a91917c20 */ /* 0x000fca0008410000 */
[----:B------:R-:W-:Y:S02]  /*fd90*/  FSEL R139, R145, RZ, !P1 ;  /* 0x000000ff918b7208 */ /* 0x000fe40004800000 */
[----:B------:R-:W-:-:S03]  /*fda0*/  SEL R145, RZ, 0x1, P1 ;  /* 0x00000001ff917807 */ /* 0x000fc60000800000 */
[----:B------:R-:W-:-:S07]  /*fdb0*/  @P0 FADD.FTZ R139, R91, R139 ;  /* 0x0000008b5b8b0221 */ /* 0x000fce0000010000 */
.L_x_17277:
[----:B------:R-:W-:Y:S05]  /*fdc0*/  BSYNC B1 ;  /* 0x0000000000017941 */ /* 0x000fea0003800000 */
.L_x_17276:
        /* <DEDUP_REMOVED lines=25> */
.L_x_17286:
[----:B------:R-:W-:Y:S05]  /*ff60*/  BSYNC B1 ;  /* 0x0000000000017941 */ /* 0x000fea0003800000 */
.L_x_17285:
[----:B-1----:R-:W-:Y:S01]  /*ff70*/  FADD.FTZ R150, RZ, R100 ;  /* 0x00000064ff967221 */ /* 0x002fe20000010000 */
        /* <DEDUP_REMOVED lines=134> */
[----:B------:R-:W1:Y:S02]  /*107e0*/  SHFL.BFLY PT, R150, R162, 0x1, 0x1f ;  /* 0x0c201f00a2967f89 */ /* 0x000e6400000e0000 */
[----:B-1----:R-:W-:-:S05]  /*107f0*/  FADD.FTZ R163, R162, R150 ;  /* 0x00000096a2a37221 */ /* 0x002fca0000010000 */
[----:B------:R-:W1:Y:S02]  /*10800*/  SHFL.BFLY PT, R150, R163, 0x2, 0x1f ;  /* 0x0c401f00a3967f89 */ /* 0x000e6400000e0000 */
[----:B-1----:R-:W-:-:S05]  /*10810*/  FADD.FTZ R164, R163, R150 ;  /* 0x00000096a3a47221 */ /* 0x002fca0000010000 */
[----:B------:R-:W1:Y:S02]  /*10820*/  SHFL.BFLY PT, R150, R164, 0x4, 0x1f ;  /* 0x0c801f00a4967f89 */ /* 0x000e6400000e0000 */
[----:B-1----:R-:W-:-:S05]  /*10830*/  FADD.FTZ R165, R164, R150 ;  /* 0x00000096a4a57221 */ /* 0x002fca0000010000 */
[----:B------:R-:W1:Y:S02]  /*10840*/  SHFL.BFLY PT, R150, R165, 0x8, 0x1f ;  /* 0x0d001f00a5967f89 */ /* 0x000e6400000e0000 */
[----:B-1----:R-:W-:-:S05]  /*10850*/  FADD.FTZ R165, R165, R150 ;  /* 0x00000096a5a57221 */ /* 0x002fca0000010000 */
[----:B------:R1:W2:Y:S02]  /*10860*/  SHFL.BFLY PT, R150, R165, 0x10, 0x1f ;  /* 0x0e001f00a5967f89 */ /* 0x0002a400000e0000 */
.L_x_17302:
[----:B--2---:R-:W-:Y:S01]  /*10870*/  FADD.FTZ R162, R165, R150 ;  /* 0x00000096a5a27221 */ /* 0x004fe20000010000 */
[----:B------:R-:W-:Y:S01]  /*10880*/  BSSY B1, `(.L_x_17288) ;  /* 0x00000b2000017945 */ /* 0x000fe20003800000 */
[----:B------:R-:W0:Y:S02]  /*10890*/  @!P0 LDC.64 R150, c[0x0][0x250] ;  /* 0x00009400ff968b82 */ /* 0x000e240000000a00 */
[----:B------:R-:W-:Y:S01]  /*108a0*/  FFMA.FTZ R155, R162, R155, UR9 ;  /* 0x00000009a29b7e23 */ /* 0x000fe2000801009b */
[----:B------:R-:W-:-:S05]  /*108b0*/  FMUL.FTZ R162, R159, R159 ;  /* 0x0000009f9fa27220 */ /* 0x000fca0000410000 */
[----:B------:R-:W-:-:S05]  /*108c0*/  FSEL R162, R162, RZ, P2 ;  /* 0x000000ffa2a27208 */ /* 0x000fca0001000000 */
[----:B------:R-:W-:-:S06]  /*108d0*/  FADD.FTZ R155, R155, R162 ;  /* 0x000000a29b9b7221 */ /* 0x000fcc0000010000 */
[----:B------:R-:W2:Y:S01]  /*108e0*/  MUFU.RSQ R155, R155 ;  /* 0x0000009b009b7308 */ /* 0x000ea20000001400 */
[----:B0-----:R-:W-:-:S04]  /*108f0*/  @!P0 LEA R160, P1, R154, R150, 0x2 ;  /* 0x000000969aa08211 */ /* 0x001fc800078210ff */
[C---:B------:R-:W-:Y:S02]  /*10900*/  @!P0 LEA.HI.X R161, R154.reuse, R151, R158, 0x2, P1 ;  /* 0x000000979aa18211 */ /* 0x040fe400008f149e */
[----:B------:R-:W0:Y:S03]  /*10910*/  @!P0 LDC.64 R150, c[0x0][0x258] ;  /* 0x00009600ff968b82 */ /* 0x000e260000000a00 */
[----:B------:R3:W-:Y:S01]  /*10920*/  @!P0 STG.E desc[UR6][R160.64], R159 ;  /* 0x0000009fa0008986 */ /* 0x0007e2000c101906 */
[----:B0-----:R-:W-:-:S04]  /*10930*/  @!P0 LEA R150, P1, R154, R150, 0x2 ;  /* 0x000000969a968211 */ /* 0x001fc800078210ff */
[----:B------:R-:W-:-:S05]  /*10940*/  @!P0 LEA.HI.X R151, R154, R151, R158, 0x2, P1 ;  /* 0x000000979a978211 */ /* 0x000fca00008f149e */
[----:B--2---:R3:W-:Y:S01]  /*10950*/  @!P0 STG.E desc[UR6][R150.64], R155 ;  /* 0x0000009b96008986 */ /* 0x0047e2000c101906 */
[----:B------:R-:W-:-:S13]  /*10960*/  ISETP.GE.AND P0, PT, R156, 0x1, PT ;  /* 0x000000019c00780c */ /* 0x000fda0003f06270 */
[----:B---3--:R-:W-:Y:S05]  /*10970*/  @!P0 BRA `(.L_x_17289) ;  /* 0x0000000800888947 */ /* 0x008fea0003800000 */
[----:B------:R-:W-:Y:S02]  /*10980*/  FSEL R150, R159, RZ, !P2 ;  /* 0x000000ff9f967208 */ /* 0x000fe40005000000 */
[----:B------:R-:W-:-:S03]  /*10990*/  IADD3 R156, R156, -0x1, RZ ;  /* 0xffffffff9c9c7810 */ /* 0x000fc60007ffe0ff */
[C---:B------:R-:W-:Y:S01]  /*109a0*/  FADD.FTZ R100, -R150.reuse, R100 ;  /* 0x0000006496647221 */ /* 0x040fe20000010100 */
[C---:B------:R-:W-:Y:S01]  /*109b0*/  FADD.FTZ R113, -R150.reuse, R113 ;  /* 0x0000007196717221 */ /* 0x040fe20000010100 */
[C---:B------:R-:W-:Y:S01]  /*109c0*/  FADD.FTZ R116, -R150.reuse, R116 ;  /* 0x0000007496747221 */ /* 0x040fe20000010100 */
[C---:B------:R-:W-:Y:S01]  /*109d0*/  FADD.FTZ R160, -R150.reuse, R105 ;  /* 0x0000006996a07221 */ /* 0x040fe20000010100 */
[----:B------:R-:W-:Y:S01]  /*109e0*/  FADD.FTZ R127, -R150, R127 ;  /* 0x0000007f967f7221 */ /* 0x000fe20000010100 */
[----:B------:R-:W-:Y:S02]  /*109f0*/  IMAD R5, R156, R157, RZ ;  /* 0x0000009d9c057224 */ /* 0x000fe400078e02ff */
[C---:B------:R-:W-:Y:S01]  /*10a00*/  FADD.FTZ R130, -R150.reuse, R130 ;  /* 0x0000008296827221 */ /* 0x040fe20000010100 */
[C---:B------:R-:W-:Y:S01]  /*10a10*/  FMUL.FTZ R105, R155.reuse, R100 ;  /* 0x000000649b697220 */ /* 0x040fe20000410000 */
[C---:B------:R-:W-:Y:S01]  /*10a20*/  FMUL.FTZ R100, R155.reuse, R113 ;  /* 0x000000719b647220 */ /* 0x040fe20000410000 */
[C---:B------:R-:W-:Y:S01]  /*10a30*/  FMUL.FTZ R113, R155.reuse, R116 ;  /* 0x000000749b717220 */ /* 0x040fe20000410000 */
[C---:B------:R-:W-:Y:S01]  /*10a40*/  FMUL.FTZ R116, R155.reuse, R127 ;  /* 0x0000007f9b747220 */ /* 0x040fe20000410000 */
[----:B------:R-:W-:Y:S01]  /*10a50*/  FMUL.FTZ R127, R155, R130 ;  /* 0x000000829b7f7220 */ /* 0x000fe20000410000 */
[----:B------:R-:W-:Y:S01]  /*10a60*/  SHF.R.S32.HI R130, RZ, 0x1f, R5 ;  /* 0x0000001fff827819 */ /* 0x000fe20000011405 */
[C---:B------:R-:W-:Y:S01]  /*10a70*/  FADD.FTZ R102, -R150.reuse, R102 ;  /* 0x0000006696667221 */ /* 0x040fe20000010100 */
[C---:B------:R-:W-:Y:S01]  /*10a80*/  FADD.FTZ R158, -R150.reuse, R103 ;  /* 0x00000067969e7221 */ /* 0x040fe20000010100 */
[----:B------:R-:W-:Y:S01]  /*10a90*/  FADD.FTZ R106, -R150, R106 ;  /* 0x0000006a966a7221 */ /* 0x000fe20000010100 */
[----:B------:R-:W-:Y:S01]  /*10aa0*/  LEA.HI R130, R130, R5, RZ, 0x3 ;  /* 0x0000000582827211 */ /* 0x000fe200078f18ff */
[C---:B------:R-:W-:Y:S01]  /*10ab0*/  FADD.FTZ R156, -R150.reuse, R101 ;  /* 0x00000065969c7221 */ /* 0x040fe20000010100 */
[C---:B------:R-:W-:Y:S01]  /*10ac0*/  FADD.FTZ R114, -R150.reuse, R114 ;  /* 0x0000007296727221 */ /* 0x040fe20000010100 */
[C---:B------:R-:W-:Y:S01]  /*10ad0*/  FADD.FTZ R115, -R150.reuse, R115 ;  /* 0x0000007396737221 */ /* 0x040fe20000010100 */
[----:B------:R-:W-:Y:S01]  /*10ae0*/  LOP3.LUT R5, R3, 0x1f, RZ, 0xc0, !PT ;  /* 0x0000001f03057812 */ /* 0x000fe200078ec0ff */
        /* <DEDUP_REMOVED lines=12> */
[----:B------:R-:W-:Y:S01]  /*10bb0*/  FADD.FTZ R112, -R150, R112 ;  /* 0x0000007096707221 */ /* 0x000fe20000010100 */
[C---:B------:R-:W-:Y:S01]  /*10bc0*/  FMUL.FTZ R151, R155.reuse, R114 ;  /* 0x000000729b977220 */ /* 0x040fe20000410000 */
[C---:B------:R-:W-:Y:S01]  /*10bd0*/  FMUL.FTZ R106, R155.reuse, R115 ;  /* 0x000000739b6a7220 */ /* 0x040fe20000410000 */
[----:B------:R-:W-:Y:S01]  /*10be0*/  LEA.HI.SX32 R163, R130, R5, 0x1d ;  /* 0x0000000582a37211 */ /* 0x000fe200078feaff */
[C---:B------:R-:W-:Y:S01]  /*10bf0*/  FMUL.FTZ R115, R155.reuse, R118 ;  /* 0x000000769b737220 */ /* 0x040fe20000410000 */
[----:B------:R-:W-:Y:S01]  /*10c00*/  FMUL.FTZ R114, R155, R121 ;  /* 0x000000799b727220 */ /* 0x000fe20000410000 */
[----:B------:R-:W-:Y:S01]  /*10c10*/  FFMA.FTZ R101, R50, R101, R10 ;  /* 0x0000006532657223 */ /* 0x000fe2000001000a */
[----:B------:R-:W-:Y:S01]  /*10c20*/  FFMA.FTZ R130, R51, R158, R11 ;  /* 0x0000009e33827223 */ /* 0x000fe2000001000b */
[C---:B------:R-:W-:Y:S01]  /*10c30*/  FMUL.FTZ R103, R155.reuse, R104 ;  /* 0x000000689b677220 */ /* 0x040fe20000410000 */
[C---:B------:R-:W-:Y:S01]  /*10c40*/  FMUL.FTZ R121, R155.reuse, R126 ;  /* 0x0000007e9b797220 */ /* 0x040fe20000410000 */
[C---:B------:R-:W-:Y:S01]  /*10c50*/  FMUL.FTZ R118, R155.reuse, R129 ;  /* 0x000000819b767220 */ /* 0x040fe20000410000 */
[C---:B------:R-:W-:Y:S01]  /*10c60*/  FADD.FTZ R110, -R150.reuse, R110 ;  /* 0x0000006e966e7221 */ /* 0x040fe20000010100 */
[C---:B------:R-:W-:Y:S01]  /*10c70*/  FMUL.FTZ R104, R155.reuse, R111 ;  /* 0x0000006f9b687220 */ /* 0x040fe20000410000 */
[C---:B------:R-:W-:Y:S01]  /*10c80*/  FMUL.FTZ R129, R155.reuse, R134 ;  /* 0x000000869b817220 */ /* 0x040fe20000410000 */
[C---:B------:R-:W-:Y:S01]  /*10c90*/  FMUL.FTZ R126, R155.reuse, R135 ;  /* 0x000000879b7e7220 */ /* 0x040fe20000410000 */
[C---:B------:R-:W-:Y:S01]  /*10ca0*/  FADD.FTZ R119, -R150.reuse, R119 ;  /* 0x0000007796777221 */ /* 0x040fe20000010100 */
[C---:B------:R-:W-:Y:S01]  /*10cb0*/  FMUL.FTZ R156, R155.reuse, R156 ;  /* 0x0000009c9b9c7220 */ /* 0x040fe20000410000 */
[C---:B------:R-:W-:Y:S01]  /*10cc0*/  FMUL.FTZ R111, R155.reuse, R112 ;  /* 0x000000709b6f7220 */ /* 0x040fe20000410000 */
        /* <DEDUP_REMOVED lines=17> */
[----:B------:R-:W-:Y:S01]  /*10de0*/  F2FP.BF16.F32.PACK_AB R101, R130, R101 ;  /* 0x000000658265723e */ /* 0x000fe200000010ff */
[----:B------:R-:W-:Y:S01]  /*10df0*/  FMUL.FTZ R139, R155, R110 ;  /* 0x0000006e9b8b7220 */ /* 0x000fe20000410000 */
        /* <DEDUP_REMOVED lines=11> */
[----:B------:R-:W-:Y:S01]  /*10eb0*/  F2FP.BF16.F32.PACK_AB R100, R156, R105 ;  /* 0x000000699c64723e */ /* 0x000fe200000010ff */
        /* <DEDUP_REMOVED lines=9> */
[C---:B------:R-:W-:Y:S01]  /*10f50*/  FMUL.FTZ R108, R155.reuse, R117 ;  /* 0x000000759b6c7220 */ /* 0x040fe20000410000 */
[----:B------:R-:W-:Y:S01]  /*10f60*/  FFMA.FTZ R103, R54, R107, R14 ;  /* 0x0000006b36677223 */ /* 0x000fe2000001000e */
[----:B------:R-:W-:Y:S01]  /*10f70*/  FMUL.FTZ R162, R155, R162 ;  /* 0x000000a29ba27220 */ /* 0x000fe20000410000 */
        /* <DEDUP_REMOVED lines=10> */
[----:B------:R-:W-:Y:S01]  /*11020*/  FMUL.FTZ R123, R155, R128 ;  /* 0x000000809b7b7220 */ /* 0x000fe20000410000 */
[----:B------:R-:W-:Y:S01]  /*11030*/  FFMA.FTZ R162, R55, R162, R15 ;  /* 0x000000a237a27223 */ /* 0x000fe2000001000f */
[----:B------:R-:W-:Y:S01]  /*11040*/  FMUL.FTZ R128, R155, R137 ;  /* 0x000000899b807220 */ /* 0x000fe20000410000 */
[----:B------:R-:W-:Y:S01]  /*11050*/  F2FP.BF16.F32.PACK_AB R102, R107, R102 ;  /* 0x000000666b66723e */ /* 0x000fe200000010ff */
[C---:B------:R-:W-:Y:S01]  /*11060*/  VIADD R161, R163.reuse, 0x20 ;  /* 0x00000020a3a17836 */ /* 0x040fe20000000000 */
[C---:B------:R-:W-:Y:S01]  /*11070*/  IADD3 R159, R163.reuse, 0x40, RZ ;  /* 0x00000040a39f7810 */ /* 0x040fe20007ffe0ff */
[C---:B------:R-:W-:Y:S01]  /*11080*/  VIADD R137, R163.reuse, 0x60 ;  /* 0x00000060a3897836 */ /* 0x040fe20000000000 */
[----:B------:R-:W-:Y:S01]  /*11090*/  IADD3 R107, R163, 0x80, RZ ;  /* 0x00000080a36b7810 */ /* 0x000fe20007ffe0ff */
[C---:B------:R-:W-:Y:S01]  /*110a0*/  FMUL.FTZ R117, R155.reuse, R124 ;  /* 0x0000007c9b757220 */ /* 0x040fe20000410000 */
[C---:B------:R-:W-:Y:S01]  /*110b0*/  FMUL.FTZ R124, R155.reuse, R131 ;  /* 0x000000839b7c7220 */ /* 0x040fe20000410000 */
[----:B------:R-:W-:Y:S01]  /*110c0*/  F2FP.BF16.F32.PACK_AB R110, R120, R119 ;  /* 0x00000077786e723e */ /* 0x000fe200000010ff */
[----:B------:R-:W-:Y:S01]  /*110d0*/  FMUL.FTZ R131, R155, R136 ;  /* 0x000000889b837220 */ /* 0x000fe20000410000 */
[----:B------:R-:W-:Y:S01]  /*110e0*/  F2FP.BF16.F32.PACK_AB R109, R114, R109 ;  /* 0x0000006d726d723e */ /* 0x000fe200000010ff */
[----:B------:R-:W-:Y:S01]  /*110f0*/  FFMA.FTZ R114, R76, R123, R36 ;  /* 0x0000007b4c727223 */ /* 0x000fe20000010024 */
[----:B------:R-:W-:Y:S01]  /*11100*/  F2FP.BF16.F32.PACK_AB R108, R108, R113 ;  /* 0x000000716c6c723e */ /* 0x000fe200000010ff */
[----:B------:R-:W-:Y:S01]  /*11110*/  FFMA.FTZ R113, R74, R121, R34 ;  /* 0x000000794a717223 */ /* 0x000fe20000010022 */
[----:B------:R-:W-:Y:S01]  /*11120*/  F2FP.BF16.F32.PACK_AB R103, R162, R103 ;  /* 0x00000067a267723e */ /* 0x000fe200000010ff */
[----:B------:R-:W-:Y:S01]  /*11130*/  FFMA.FTZ R119, R77, R118, R37 ;  /* 0x000000764d777223 */ /* 0x000fe20000010025 */
[----:B------:R-:W-:Y:S01]  /*11140*/  FFMA.FTZ R116, R75, R116, R35 ;  /* 0x000000744b747223 */ /* 0x000fe20000010023 */
[C---:B------:R-:W-:Y:S01]  /*11150*/  FMUL.FTZ R112, R155.reuse, R125 ;  /* 0x0000007d9b707220 */ /* 0x040fe20000410000 */
[----:B------:R-:W-:Y:S01]  /*11160*/  FMUL.FTZ R122, R155, R133 ;  /* 0x000000859b7a7220 */ /* 0x000fe20000410000 */
[----:B0-----:R-:W-:-:S04]  /*11170*/  IMAD.WIDE.U32 R162, R163, 0x10, R134 ;  /* 0x00000010a3a27825 */ /* 0x001fc800078e0086 */
[C---:B------:R-:W-:Y:S01]  /*11180*/  FMUL.FTZ R125, R155.reuse, R132 ;  /* 0x000000849b7d7220 */ /* 0x040fe20000410000 */
[C---:B------:R-:W-:Y:S01]  /*11190*/  FMUL.FTZ R133, R155.reuse, R138 ;  /* 0x0000008a9b857220 */ /* 0x040fe20000410000 */
[----:B------:R-:W-:Y:S01]  /*111a0*/  FMUL.FTZ R150, R155, R150 ;  /* 0x000000969b967220 */ /* 0x000fe20000410000 */
[----:B------:R-:W-:-:S04]  /*111b0*/  IMAD.WIDE.U32 R160, R161, 0x10, R134 ;  /* 0x00000010a1a07825 */ /* 0x000fc800078e0086 */
[----:B------:R-:W-:Y:S01]  /*111c0*/  FFMA.FTZ R115, R78, R127, R38 ;  /* 0x0000007f4e737223 */ /* 0x000fe20000010026 */
[----:B------:R-:W-:Y:S01]  /*111d0*/  FFMA.FTZ R124, R79, R124, R39 ;  /* 0x0000007c4f7c7223 */ /* 0x000fe20000010027 */
[----:B------:R-:W-:Y:S01]  /*111e0*/  F2FP.BF16.F32.PACK_AB R114, R119, R114 ;  /* 0x000000727772723e */ /* 0x000fe200000010ff */
        /* <DEDUP_REMOVED lines=25> */
[----:B------:R0:W-:Y:S04]  /*11380*/  STG.E.128 desc[UR6][R136.64], R112 ;  /* 0x0000007088007986 */ /* 0x0001e8000c101d06 */
[----:B------:R0:W-:Y:S02]  /*11390*/  STG.E.128 desc[UR6][R134.64], R116 ;  /* 0x0000007486007986 */ /* 0x0001e4000c101d06 */
.L_x_17289:
[----:B------:R-:W-:Y:S05]  /*113a0*/  BSYNC B1 ;  /* 0x0000000000017941 */ /* 0x000fea0003800000 */
.L_x_17288:
[----:B0-----:R-:W0:Y:S02]  /*113b0*/  LDC.64 R100, c[0x0][0x210] ;  /* 0x00008400ff647b82 */ /* 0x001e240000000a00 */
[----:B0-----:R-:W-:-:S05]  /*113c0*/  IMAD R154, R100, 0x4, R154 ;  /* 0x00000004649a7824 */ /* 0x001fca00078e029a */
[----:B------:R-:W-:-:S13]  /*113d0*/  ISETP.GE.AND P0, PT, R154, R101, PT ;  /* 0x000000659a00720c */ /* 0x000fda0003f06270 */
[----:B------:R-:W-:Y:S05]  /*113e0*/  @!P0 BRA `(.L_x_17290) ;  /* 0xfffffef400588947 */ /* 0x000fea000383ffff */
[----:B------:R-:W-:Y:S05]  /*113f0*/  BSYNC B0 ;  /* 0x0000000000007941 */ /* 0x000fea0003800000 */
.L_x_16916:
[----:B------:R-:W-:Y:S05]  /*11400*/  EXIT ;  /* 0x000000000000794d */ /* 0x000fea0003800000 */
.L_x_17287:
[----:B0-----:R-:W-:Y:S01]  /*11410*/  HFMA2.MMA R160, -RZ, RZ, 0, 1.847743988037109375e-06 ;  /* 0x0000001fffa07435 */ /* 0x001fe200000001ff */
[----:B------:R-:W-:Y:S01]  /*11420*/  BSSY B1, `(.L_x_17291) ;  /* 0x0000007000017945 */ /* 0x000fe20003800000 */
[----:B------:R-:W-:Y:S01]  /*11430*/  MOV R162, R159 ;  /* 0x0000009f00a27202 */ /* 0x000fe20000000f00 */
[----:B------:R-:W-:Y:S02]  /*11440*/  IMAD.MOV.U32 R161, RZ, RZ, 0x1 ;  /* 0x00000001ffa17424 */ /* 0x000fe400078e00ff */
[----:B------:R-:W-:-:S07]  /*11450*/  IMAD.MOV.U32 R151, RZ, RZ, -0x1 ;  /* 0xffffffffff977424 */ /* 0x000fce00078e00ff */
[----:B------:R-:W-:Y:S05]  /*11460*/  WARPSYNC.COLLECTIVE R151, `(.L_x_17292) ;  /* 0x0000000097087348 */ /* 0x000fea0003c00000 */
[----:B------:R0:W1:Y:S02]  /*11470*/  SHFL.BFLY P1, R150, R162, R161, R160 ;  /* 0x0c0000a1a2967389 */ /* 0x00006400000200a0 */
[----:B01----:R-:W-:Y:S01]  /*11480*/  ENDCOLLECTIVE ;  /* 0x000000000000791b */ /* 0x003fe20003800000 */
.L_x_17292:
[----:B------:R-:W-:Y:S05]  /*11490*/  BSYNC B1 ;  /* 0x0000000000017941 */ /* 0x000fea0003800000 */
.L_x_17291:
        /* <DEDUP_REMOVED lines=8> */
.L_x_17293:
[----:B------:R-:W-:Y:S01]  /*11520*/  HFMA2.MMA R161, -RZ, RZ, 0, 2.384185791015625e-07 ;  /* 0x00000004ffa17435 */ /* 0x000fe200000001ff */
[----:B------:R-:W-:-:S04]  /*11530*/  FADD.FTZ R163, R162, R150 ;  /* 0x00000096a2a37221 */ /* 0x000fc80000010000 */
[----:B------:R-:W-:-:S07]  /*11540*/  IMAD.MOV.U32 R162, RZ, RZ, R163 ;  /* 0x000000ffffa27224 */ /* 0x000fce00078e00a3 */
[----:B------:R-:W-:Y:S05]  /*11550*/  WARPSYNC.COLLECTIVE R151, `(.L_x_17294) ;  /* 0x0000000097087348 */ /* 0x000fea0003c00000 */
[----:B------:R0:W1:Y:S02]  /*11560*/  SHFL.BFLY P1, R150, R162, R161, R160 ;  /* 0x0c0000a1a2967389 */ /* 0x00006400000200a0 */
[----:B01----:R-:W-:Y:S01]  /*11570*/  ENDCOLLECTIVE ;  /* 0x000000000000791b */ /* 0x003fe20003800000 */
.L_x_17294:
[----:B------:R-:W-:Y:S01]  /*11580*/  MOV R161, 0x8 ;  /* 0x0000000800a17802 */ /* 0x000fe20000000f00 */
[----:B------:R-:W-:-:S04]  /*11590*/  FADD.FTZ R164, R163, R150 ;  /* 0x00000096a3a47221 */ /* 0x000fc80000010000 */
[----:B------:R-:W-:-:S07]  /*115a0*/  IMAD.MOV.U32 R162, RZ, RZ, R164 ;  /* 0x000000ffffa27224 */ /* 0x000fce00078e00a4 */
[----:B------:R-:W-:Y:S05]  /*115b0*/  WARPSYNC.COLLECTIVE R151, `(.L_x_17295) ;  /* 0x0000000097087348 */ /* 0x000fea0003c00000 */
[----:B------:R0:W1:Y:S02]  /*115c0*/  SHFL.BFLY P1, R150, R162, R161, R160 ;  /* 0x0c0000a1a2967389 */ /* 0x00006400000200a0 */
[----:B01----:R-:W-:Y:S01]  /*115d0*/  ENDCOLLECTIVE ;  /* 0x000000000000791b */ /* 0x003fe20003800000 */
.L_x_17295:
[----:B------:R-:W-:Y:S01]  /*115e0*/  HFMA2.MMA R161, -RZ, RZ, 0, 9.5367431640625e-07 ;  /* 0x00000010ffa17435 */ /* 0x000fe200000001ff */
[----:B------:R-:W-:-:S04]  /*115f0*/  FADD.FTZ R165, R164, R150 ;  /* 0x00000096a4a57221 */ /* 0x000fc80000010000 */
[----:B------:R-:W-:-:S07]  /*11600*/  IMAD.MOV.U32 R162, RZ, RZ, R165 ;  /* 0x000000ffffa27224 */ /* 0x000fce00078e00a5 */
[----:B------:R-:W-:Y:S05]  /*11610*/  WARPSYNC.COLLECTIVE R151, `(.L_x_17296) ;  /* 0x0000000097087348 */ /* 0x000fea0003c00000 */
[----:B------:R0:W1:Y:S02]  /*11620*/  SHFL.BFLY P1, R150, R162, R161, R160 ;  /* 0x0c0000a1a2967389 */ /* 0x00006400000200a0 */
[----:B01----:R-:W-:Y:S01]  /*11630*/  ENDCOLLECTIVE ;  /* 0x000000000000791b */ /* 0x003fe20003800000 */
.L_x_17296:
        /* <DEDUP_REMOVED lines=87> */
.L_x_17297:
[----:B------:R-:W-:Y:S01]  /*11bb0*/  HFMA2.MMA R161, -RZ, RZ, 0, 1.1920928955078125e-07 ;  /* 0x00000002ffa17435 */ /* 0x000fe200000001ff */
[----:B------:R-:W-:-:S04]  /*11bc0*/  FADD.FTZ R163, R162, R150 ;  /* 0x00000096a2a37221 */ /* 0x000fc80000010000 */
[----:B------:R-:W-:-:S07]  /*11bd0*/  IMAD.MOV.U32 R162, RZ, RZ, R163 ;  /* 0x000000ffffa27224 */ /* 0x000fce00078e00a3 */
[----:B------:R-:W-:Y:S05]  /*11be0*/  WARPSYNC.COLLECTIVE R151, `(.L_x_17298) ;  /* 0x0000000097087348 */ /* 0x000fea0003c00000 */
[----:B------:R0:W1:Y:S02]  /*11bf0*/  SHFL.BFLY P1, R150, R162, R161, R160 ;  /* 0x0c0000a1a2967389 */ /* 0x00006400000200a0 */
[----:B01----:R-:W-:Y:S01]  /*11c00*/  ENDCOLLECTIVE ;  /* 0x000000000000791b */ /* 0x003fe20003800000 */
.L_x_17298:
[----:B------:R-:W-:Y:S01]  /*11c10*/  MOV R161, 0x4 ;  /* 0x0000000400a17802 */ /* 0x000fe20000000f00 */
[----:B------:R-:W-:-:S04]  /*11c20*/  FADD.FTZ R164, R163, R150 ;  /* 0x00000096a3a47221 */ /* 0x000fc80000010000 */
[----:B------:R-:W-:-:S07]  /*11c30*/  IMAD.MOV.U32 R162, RZ, RZ, R164 ;  /* 0x000000ffffa27224 */ /* 0x000fce00078e00a4 */
[----:B------:R-:W-:Y:S05]  /*11c40*/  WARPSYNC.COLLECTIVE R151, `(.L_x_17299) ;  /* 0x0000000097087348 */ /* 0x000fea0003c00000 */
[----:B------:R0:W1:Y:S02]  /*11c50*/  SHFL.BFLY P1, R150, R162, R161, R160 ;  /* 0x0c0000a1a2967389 */ /* 0x00006400000200a0 */
[----:B01----:R-:W-:Y:S01]  /*11c60*/  ENDCOLLECTIVE ;  /* 0x000000000000791b */ /* 0x003fe20003800000 */
.L_x_17299:
[----:B------:R-:W-:Y:S01]  /*11c70*/  HFMA2.MMA R161, -RZ, RZ, 0, 4.76837158203125e-07 ;  /* 0x00000008ffa17435 */ /* 0x000fe200000001ff */
[----:B------:R-:W-:-:S04]  /*11c80*/  FADD.FTZ R165, R164, R150 ;  /* 0x00000096a4a57221 */ /* 0x000fc80000010000 */
[----:B------:R-:W-:-:S07]  /*11c90*/  IMAD.MOV.U32 R162, RZ, RZ, R165 ;  /* 0x000000ffffa27224 */ /* 0x000fce00078e00a5 */
[----:B------:R-:W-:Y:S05]  /*11ca0*/  WARPSYNC.COLLECTIVE R151, `(.L_x_17300) ;  /* 0x0000000097087348 */ /* 0x000fea0003c00000 */
[----:B------:R0:W1:Y:S02]  /*11cb0*/  SHFL.BFLY P1, R150, R162, R161, R160 ;  /* 0x0c0000a1a2967389 */ /* 0x00006400000200a0 */
[----:B01----:R-:W-:Y:S01]  /*11cc0*/  ENDCOLLECTIVE ;  /* 0x000000000000791b */ /* 0x003fe20003800000 */
.L_x_17300:
[----:B------:R-:W-:Y:S01]  /*11cd0*/  MOV R161, 0x10 ;  /* 0x0000001000a17802 */ /* 0x000fe20000000f00 */
[----:B------:R-:W-:-:S04]  /*11ce0*/  FADD.FTZ R165, R165, R150 ;  /* 0x00000096a5a57221 */ /* 0x000fc80000010000 */
[----:B------:R-:W-:-:S07]  /*11cf0*/  IMAD.MOV.U32 R162, RZ, RZ, R165 ;  /* 0x000000ffffa27224 */ /* 0x000fce00078e00a5 */
[----:B------:R-:W-:Y:S05]  /*11d00*/  WARPSYNC.COLLECTIVE R151, `(.L_x_17301) ;  /* 0x0000000097087348 */ /* 0x000fea0003c00000 */
[----:B------:R0:W1:Y:S02]  /*11d10*/  SHFL.BFLY P1, R150, R162, R161, R160 ;  /* 0x0c0000a1a2967389 */ /* 0x00006400000200a0 */
[----:B01----:R-:W-:Y:S01]  /*11d20*/  ENDCOLLECTIVE ;  /* 0x000000000000791b */ /* 0x003fe20003800000 */
.L_x_17301:
[----:B------:R-:W-:Y:S05]  /*11d30*/  BRA `(.L_x_17302) ;  /* 0xffffffe800cc7947 */ /* 0x000fea000383ffff */
.L_x_17303:
        /* <DEDUP_REMOVED lines=12> */
.L_x_37441:


//--------------------- .text._ZN10layer_norm13ln_fwd_kernelINS_13Kernel_traitsIf13__nv_bfloat16fS2_fjLj1280ELj1ELj4ELj1ELj16ENS_18Kernel_traits_baseILj1280EfS2_fS2_fjLj128EEEEELb1ELb1ELb0ELb0EEEvNS_9FwdParamsE --------------------------
	.section	.text._ZN10layer_norm13ln_fwd_kernelINS_13Kernel_traitsIf13__nv_bfloat16fS2_fjLj1280ELj1ELj4ELj1ELj16ENS_18Kernel_traits_baseILj1280EfS2_fS2_fjLj128EEEEELb1ELb1ELb0ELb0EEEvNS_9FwdParamsE,"ax",@progbits
	.align	128
        .global         _ZN10layer_norm13ln_fwd_kernelINS_13Kernel_traitsIf13__nv_bfloat16fS2_fjLj1280ELj1ELj4ELj1ELj16ENS_18Kernel_traits_baseILj1280EfS2_fS2_fjLj128EEEEELb1ELb1ELb0ELb0EEEvNS_9FwdParamsE
        .type           _ZN10layer_norm13ln_fwd_kernelINS_13Kernel_traitsIf13__nv_bfloat16fS2_fjLj1280ELj1ELj4ELj1ELj16ENS_18Kernel_traits_baseILj1280EfS2_fS2_fjLj128EEEEELb1ELb1ELb0ELb0EEEvNS_9FwdParamsE,@function
        .size           _ZN10layer_norm13ln_fwd_kernelINS_13Kernel_traitsIf13__nv_bfloat16fS2_fjLj1280ELj1ELj4ELj1ELj16ENS_18Kernel_traits_baseILj1280EfS2_fS2_fjLj128EEEEELb1ELb1ELb0ELb0EEEvNS_9FwdParamsE,(.L_x_37442 - _ZN10layer_norm13ln_fwd_kernelINS_13Kernel_traitsIf13__nv_bfloat16fS2_fjLj1280ELj1ELj4ELj1ELj16ENS_18Kernel_traits_baseILj1280EfS2_fS2_fjLj128EEEEELb1ELb1ELb0ELb0EEEvNS_9FwdParamsE)
        .other          _ZN10layer_norm13ln_fwd_kernelINS_13Kernel_traitsIf13__nv_bfloat16fS2_fjLj1280ELj1ELj4ELj1ELj16ENS_18Kernel_traits_baseILj1280EfS2_fS2_fjLj128EEEEELb1ELb1ELb0ELb0EEEvNS_9FwdParamsE,@"STO_CUDA_ENTRY STV_DEFAULT"
_ZN10layer_norm13ln_fwd_kernelINS_13Kernel_traitsIf13__nv_bfloat16fS2_fjLj1280ELj1ELj4ELj1ELj16ENS_18Kernel_traits_baseILj1280EfS2_fS2_fjLj128EEEEELb1ELb1ELb0ELb0EEEvNS_9FwdParamsE:
.text._ZN10layer_norm13ln_fwd_kernelINS_13Kernel_traitsIf13__nv_bfloat16fS2_fjLj1280ELj1ELj4ELj1ELj16ENS_18Kernel_traits_baseILj1280EfS2_fS2_fjLj128EEEEELb1ELb1ELb0ELb0EEEvNS_9FwdParamsE:
        /* <DEDUP_REMOVED lines=10> */
[----:B0-----:R-:W-:Y:S02]  /*00a0*/  @P0 IMAD.MOV.U32 R4, RZ, RZ, R202 ;  /* 0x000000ffff040224 */ /* 0x001fe400078e00ca */
        /* <DEDUP_REMOVED lines=38> */
[----:B------:R-:W0:Y:S03]  /*0310*/  LDC R11, c[0x0][0x218] ;  /* 0x00008600ff0b7b82 */ /* 0x000e260000000800 */
        /* <DEDUP_REMOVED lines=12> */
[----:B0-----:R-:W-:-:S04]  /*03e0*/  SHF.R.S32.HI R0, RZ, 0x1f, R11 ;  /* 0x0000001fff007819 */ /* 0x001fc8000001140b */
[----:B------:R-:W-:Y:S01]  /*03f0*/  LOP3.LUT R130, R7, R4, R187, 0x96, !PT ;  /* 0x0000000407827212 */ /* 0x000fe200078e96bb */
[----:B------:R-:W-:Y:S01]  /*0400*/  IMAD.WIDE.U32 R4, R5, -0x326172a9, RZ ;  /* 0xcd9e8d5705047825 */ /* 0x000fe200078e00ff */
        /* <DEDUP_REMOVED lines=46> */
.L_x_17305:
[----:B------:R-:W-:Y:S05]  /*06f0*/  BSYNC B0 ;  /* 0x0000000000007941 */ /* 0x000fea0003800000 */
.L_x_17304:
        /* <DEDUP_REMOVED lines=23> */
.L_x_17307:
[----:B------:R-:W-:Y:S05]  /*0870*/  BSYNC B0 ;  /* 0x0000000000007941 */ /* 0x000fea0003800000 */
.L_x_17306:
        /* <DEDUP_REMOVED lines=23> */
.L_x_17309:
[----:B------:R-:W-:Y:S05]  /*09f0*/  BSYNC B0 ;  /* 0x0000000000007941 */ /* 0x000fea0003800000 */
.L_x_17308:
        /* <DEDUP_REMOVED lines=23> */
.L_x_17311:
[----:B------:R-:W-:Y:S05]  /*0b70*/  BSYNC B0 ;  /* 0x0000000000007941 */ /* 0x000fea0003800000 */
.L_x_17310:
        /* <DEDUP_REMOVED lines=22> */
.L_x_17313:
[----:B------:R-:W-:Y:S05]  /*0ce0*/  BSYNC B0 ;  /* 0x0000000000007941 */ /* 0x000fea0003800000 */
.L_x_17312:
[----:B------:R-:W-:Y:S01]  /*0cf0*/  ULDC UR6, c[0x0][0x214] ;  /* 0x0000850000067ab9 */ /* 0x000fe20000000800 */
[----:B----4-:R-:W-:Y:S01]  /*0d00*/  IMAD.WIDE.U32 R124, R0, -0x326172a9, RZ ;  /* 0xcd9e8d57007c7825 */ /* 0x010fe200078e00ff */
[----:B------:R-:W-:Y:S02]  /*0d10*/  ISETP.GE.AND P0, PT, R193, UR6, PT ;  /* 0x00000006c1007c0c */ /* 0x000fe4000bf06270 */
[C---:B------:R-:W-:Y:S01]  /*0d20*/  IADD3 R195, R2.reuse, -0xe443238, RZ ;  /* 0xf1bbcdc802c37810 */ /* 0x040fe20007ffe0ff */
[----:B------:R-:W-:Y:S02]  /*0d30*/  VIADD R194, R2, 0x5384540f ;  /* 0x5384540f02c27836 */ /* 0x000fe40000000000 */
[----:B------:R-:W-:-:S03]  /*0d40*/  IMAD.HI.U32 R0, R134, -0x326172a9, RZ ;  /* 0xcd9e8d5786007827 */ /* 0x000fc600078e00ff */
[----:B------:R-:W-:Y:S01]  /*0d50*/  LOP3.LUT R130, R125, R130, R194, 0x96, !PT ;  /* 0x000000827d827212 */ /* 0x000fe200078e96c2 */
[----:B------:R-:W-:Y:S01]  /*0d60*/  VIADD R196, R3, 0xdb3d7428 ;  /* 0xdb3d742803c47836 */ /* 0x000fe20000000000 */
[----:B------:R-:W-:-:S03]  /*0d70*/  LOP3.LUT R0, R0, R124, R195, 0x96, !PT ;  /* 0x0000007c00007212 */ /* 0x000fc600078e96c3 */
[----:B------:R-:W-:Y:S05]  /*0d80*/  @P0 EXIT ;  /* 0x000000000000094d */ /* 0x000fea0003800000 */
[----:B------:R-:W-:Y:S01]  /*0d90*/  ULDC.64 UR6, c[0x0][0x270] ;  /* 0x00009c0000067ab9 */ /* 0x000fe20000000a00 */
[----:B------:R-:W-:Y:S01]  /*0da0*/  IMAD.HI.U32 R125, R130, -0x2daee0ad, RZ ;  /* 0xd2511f53827d7827 */ /* 0x000fe200078e00ff */
[----:B------:R-:W-:Y:S01]  /*0db0*/  ISETP.NE.U32.AND P0, PT, RZ, UR6, PT ;  /* 0x00000006ff007c0c */ /* 0x000fe2000bf05070 */
[----:B------:R-:W-:Y:S01]  /*0dc0*/  ULDC.U8 UR6, c[0x0][0x2a0] ;  /* 0x0000a80000067ab9 */ /* 0x000fe20000000000 */
[----:B------:R-:W-:Y:S01]  /*0dd0*/  LOP3.LUT R208, R208, 0xffffffef, RZ, 0xc0, !PT ;  /* 0xffffffefd0d07812 */ /* 0x000fe200078ec0ff */
[----:B------:R-:W-:Y:S01]  /*0de0*/  IMAD R198, R130, -0x2daee0ad, RZ ;  /* 0xd2511f5382c67824 */ /* 0x000fe200078e02ff */
[----:B------:R-:W-:Y:S01]  /*0df0*/  ISETP.NE.AND.EX P1, PT, RZ, UR7, PT, P0 ;  /* 0x00000007ff007c0c */ /* 0x000fe2000bf25300 */
[----:B------:R-:W-:Y:S01]  /*0e00*/  IMAD.WIDE.U32 R200, R0, -0x2daee0ad, RZ ;  /* 0xd2511f5300c87825 */ /* 0x000fe200078e00ff */
[----:B------:R-:W-:Y:S01]  /*0e10*/  ISETP.NE.AND P0, PT, RZ, UR6, PT ;  /* 0x00000006ff007c0c */ /* 0x000fe2000bf05270 */
[----:B------:R-:W-:Y:S01]  /*0e20*/  ULDC UR11, c[0x0][0x218] ;  /* 0x00008600000b7ab9 */ /* 0x000fe20000000800 */
[----:B------:R-:W-:Y:S01]  /*0e30*/  LOP3.LUT R125, R125, R132, R196, 0x96, !PT ;  /* 0x000000847d7d7212 */ /* 0x000fe200078e96c4 */
[----:B------:R-:W-:Y:S01]  /*0e40*/  VIADD R197, R3, 0x96a522ad ;  /* 0x96a522ad03c57836 */ /* 0x000fe20000000000 */
[----:B------:R-:W-:Y:S01]  /*0e50*/  IADD3 R199, R2, -0x700cb87f, RZ ;  /* 0x8ff3478102c77810 */ /* 0x000fe20007ffe0ff */
[----:B------:R-:W-:Y:S01]  /*0e60*/  IMAD.MOV.U32 R203, RZ, RZ, RZ ;  /* 0x000000ffffcb7224 */ /* 0x000fe200078e00ff */
[----:B------:R-:W-:Y:S01]  /*0e70*/  LOP3.LUT R202, R202, 0x3, RZ, 0xc0, !PT ;  /* 0x00000003caca7812 */ /* 0x000fe200078ec0ff */
[----:B------:R-:W-:Y:S01]  /*0e80*/  IMAD.HI.U32 R0, R125, -0x326172a9, RZ ;  /* 0xcd9e8d577d007827 */ /* 0x000fe200078e00ff */
[----:B------:R-:W-:Y:S01]  /*0e90*/  LOP3.LUT R198, R201, R198, R197, 0x96, !PT ;  /* 0x000000c6c9c67212 */ /* 0x000fe200078e96c5 */
[----:B------:R-:W-:Y:S01]  /*0ea0*/  ULDC UR10, c[0x0][0x2d8] ;  /* 0x0000b600000a7ab9 */ /* 0x000fe20000000800 */
[----:B------:R-:W-:Y:S01]  /*0eb0*/  ULDC.64 UR6, c[0x0][0x238] ;  /* 0x00008e0000067ab9 */ /* 0x000fe20000000a00 */
[----:B------:R-:W-:Y:S01]  /*0ec0*/  @P1 LOP3.LUT R208, R208, 0x10, RZ, 0xfc, !PT ;  /* 0x00000010d0d01812 */ /* 0x000fe200078efcff */
[----:B------:R-:W-:Y:S01]  /*0ed0*/  IMAD R201, R134, -0x326172a9, RZ ;  /* 0xcd9e8d5786c97824 */ /* 0x000fe200078e02ff */
[----:B------:R-:W-:Y:S01]  /*0ee0*/  ULDC.64 UR8, c[0x0][0x240] ;  /* 0x0000900000087ab9 */ /* 0x000fe20000000a00 */
[----:B------:R-:W-:Y:S01]  /*0ef0*/  IMAD R204, R125, -0x326172a9, RZ ;  /* 0xcd9e8d577dcc7824 */ /* 0x000fe200078e02ff */
[----:B------:R-:W-:-:S02]  /*0f00*/  LOP3.LUT R208, R208, 0xfffffdff, RZ, 0xc0, !PT ;  /* 0xfffffdffd0d07812 */ /* 0x000fc400078ec0ff */
[----:B------:R-:W-:Y:S02]  /*0f10*/  LOP3.LUT R201, R0, R201, R199, 0x96, !PT ;  /* 0x000000c900c97212 */ /* 0x000fe400078e96c7 */
[----:B------:R-:W-:-:S07]  /*0f20*/  @P0 LOP3.LUT R208, R208, 0x200, RZ, 0xfc, !PT ;  /* 0x00000200d0d00812 */ /* 0x000fce00078efcff */
.L_x_17615:
[C---:B------:R-:W-:Y:S02]  /*0f30*/  LOP3.LUT P1, RZ, R208.reuse, 0x10, RZ, 0xc0, !PT ;  /* 0x00000010d0ff7812 */ /* 0x040fe4000782c0ff */
[----:B------:R-:W-:-:S11]  /*0f40*/  LOP3.LUT P0, RZ, R208, 0x8, RZ, 0xc0, !PT ;  /* 0x00000008d0ff7812 */ /* 0x000fd6000780c0ff */
[----:B------:R-:W4:Y:S02]  /*0f50*/  @P1 LDC.64 R174, c[0x0][0x270] ;  /* 0x00009c00ffae1b82 */ /* 0x000f240000000a00 */
[----:B----4-:R-:W-:-:S06]  /*0f60*/  @P1 IMAD.WIDE R174, R193, 0x2, R174 ;  /* 0x00000002c1ae1825 */ /* 0x010fcc00078e02ae */
[----:B------:R-:W4:Y:S01]  /*0f70*/  @P1 LDG.E.U16 R174, desc[UR4][R174.64] ;  /* 0x00000004aeae1981 */ /* 0x000f22000c1e1500 */
[----:B------:R-:W-:Y:S01]  /*0f80*/  IMAD R172, R193, UR11, RZ ;  /* 0x0000000bc1ac7c24 */ /* 0x000fe2000f8e02ff */
[----:B------:R-:W-:Y:S01]  /*0f90*/  BSSY B0, `(.L_x_17314) ;  /* 0x00002e5000007945 */ /* 0x000fe20003800000 */
[----:B------:R-:W0:Y:S03]  /*0fa0*/  S2R R0, SR_TID.X ;  /* 0x0000000000007919 */ /* 0x000e260000002100 */
[----:B------:R-:W-:-:S04]  /*0fb0*/  SHF.R.S32.HI R173, RZ, 0x1f, R172 ;  /* 0x0000001fffad7819 */ /* 0x000fc800000114ac */
[----:B------:R-:W-:Y:S01]  /*0fc0*/  LEA.HI R173, R173, R172, RZ, 0x3 ;  /* 0x000000acadad7211 */ /* 0x000fe200078f18ff */
[----:B------:R-:W-:Y:S01]  /*0fd0*/  IMAD.MOV.U32 R172, RZ, RZ, 0x3f800000 ;  /* 0x3f800000ffac7424 */ /* 0x000fe200078e00ff */
[----:B0-----:R-:W-:-:S04]  /*0fe0*/  LOP3.LUT R0, R0, 0x1f, RZ, 0xc0, !PT ;  /* 0x0000001f00007812 */ /* 0x001fc800078ec0ff */
[----:B------:R-:W-:-:S05]  /*0ff0*/  LEA.HI.SX32 R205, R173, R0, 0x1d ;  /* 0x00000000adcd7211 */ /* 0x000fca00078feaff */
[----:B------:R-:W-:Y:S01]  /*1000*/  IMAD.MOV.U32 R173, RZ, RZ, R205 ;  /* 0x000000ffffad7224 */ /* 0x000fe200078e00cd */
[----:B----4-:R-:W-:Y:S01]  /*1010*/  @P1 SHF.L.U32 R172, R174, 0x10, RZ ;  /* 0x00000010aeac1819 */ /* 0x010fe200000006ff */
[----:B------:R-:W-:Y:S06]  /*1020*/  @!P0 BRA `(.L_x_17315) ;  /* 0x0000002c006c8947 */ /* 0x000fec0003800000 */
[----:B------:R-:W0:Y:S08]  /*1030*/  LDC.64 R152, c[0x0][0x220] ;  /* 0x00008800ff987b82 */ /* 0x000e300000000a00 */
[----:B------:R-:W4:Y:S01]  /*1040*/  LDC.64 R132, c[0x0][0x230] ;  /* 0x00008c00ff847b82 */ /* 0x000f220000000a00 */
[----:B0-----:R-:W-:-:S06]  /*1050*/  IMAD.WIDE.U32 R152, R205, 0x10, R152 ;  /* 0x00000010cd987825 */ /* 0x001fcc00078e0098 */
        /* <DEDUP_REMOVED lines=19> */
.L_x_17317:
[----:B------:R-:W-:-:S07]  /*1190*/  MOV R134, R204 ;  /* 0x000000cc00867202 */ /* 0x000fce0000000f00 */
.L_x_17318:
[----:B------:R-:W-:Y:S05]  /*11a0*/  BSYNC B1 ;  /* 0x0000000000017941 */ /* 0x000fea0003800000 */
.L_x_17316:
        /* <DEDUP_REMOVED lines=16> */
.L_x_17322:
[----:B------:R-:W-:Y:S05]  /*12b0*/  BSYNC B2 ;  /* 0x0000000000027941 */ /* 0x000fea0003800000 */
.L_x_17321:
        /* <DEDUP_REMOVED lines=44> */
.L_x_17320:
[----:B------:R-:W-:Y:S05]  /*1580*/  BSYNC B1 ;  /* 0x0000000000017941 */ /* 0x000fea0003800000 */
.L_x_17319:
        /* <DEDUP_REMOVED lines=8> */
[----:B------:R-:W4:Y:S01]  /*1610*/  LDC R173, c[0x0][0x298] ;  /* 0x0000a600ffad7b82 */ /* 0x000f220000000800 */
[----:B------:R-:W-:Y:S01]  /*1620*/  FMUL.FTZ R202, R175, R172 ;  /* 0x000000acafca7220 */ /* 0x000fe20000410000 */
[----:B------:R-:W-:Y:S01]  /*1630*/  ISETP.NE.AND.EX P0, PT, R133, RZ, PT, P0 ;  /* 0x000000ff8500720c */ /* 0x000fe20003f05300 */
[----:B------:R-:W-:Y:S01]  /*1640*/  VIADD R175, R174, 0x1 ;  /* 0x00000001aeaf7836 */ /* 0x000fe20000000000 */
[----:B------:R-:W-:-:S02]  /*1650*/  PRMT R152, R152, 0x7632, R152 ;  /* 0x0000763298987816 */ /* 0x000fc40000000098 */
[----:B0-----:R-:W-:Y:S01]  /*1660*/  FSETP.GTU.FTZ.AND P1, PT, R134, R209, PT ;  /* 0x000000d18600720b */ /* 0x001fe20003f3c000 */
[----:B----4-:R-:W-:-:S12]  /*1670*/  FMUL.FTZ R202, R202, R173 ;  /* 0x000000adcaca7220 */ /* 0x010fd80000410000 */
        /* <DEDUP_REMOVED lines=14> */
.L_x_17324:
[----:B------:R-:W-:-:S07]  /*1760*/  IMAD.MOV.U32 R133, RZ, RZ, R204 ;  /* 0x000000ffff857224 */ /* 0x000fce00078e00cc */
.L_x_17325:
[----:B------:R-:W-:Y:S05]  /*1770*/  BSYNC B1 ;  /* 0x0000000000017941 */ /* 0x000fea0003800000 */
.L_x_17323:
        /* <DEDUP_REMOVED lines=16> */
.L_x_17329:
[----:B------:R-:W-:Y:S05]  /*1880*/  BSYNC B2 ;  /* 0x0000000000027941 */ /* 0x000fea0003800000 */
.L_x_17328:
        /* <DEDUP_REMOVED lines=42> */
[----:B------:R-:W-:Y:S01]  /*1b30*/  LOP3.LUT R198, R135, R174, R197, 0x96, !PT ;  /* 0x000000ae87c67212 */ /* 0x000fe200078e96c5 */
[----:B------:R-:W-:-:S07]  /*1b40*/  IMAD.MOV.U32 R200, RZ, RZ, R134 ;  /* 0x000000ffffc87224 */ /* 0x000fce00078e0086 */
.L_x_17327:
[----:B------:R-:W-:Y:S05]  /*1b50*/  BSYNC B1 ;  /* 0x0000000000017941 */ /* 0x000fea0003800000 */
.L_x_17326:
        /* <DEDUP_REMOVED lines=23> */
.L_x_17331:
[----:B------:R-:W-:-:S07]  /*1cd0*/  MOV R152, R204 ;  /* 0x000000cc00987202 */ /* 0x000fce0000000f00 */
.L_x_17332:
[----:B------:R-:W-:Y:S05]  /*1ce0*/  BSYNC B1 ;  /* 0x0000000000017941 */ /* 0x000fea0003800000 */
.L_x_17330:
        /* <DEDUP_REMOVED lines=16> */
.L_x_17336:
[----:B------:R-:W-:Y:S05]  /*1df0*/  BSYNC B2 ;  /* 0x0000000000027941 */ /* 0x000fea0003800000 */
.L_x_17335:
        /* <DEDUP_REMOVED lines=44> */
.L_x_17334:
[----:B------:R-:W-:Y:S05]  /*20c0*/  BSYNC B1 ;  /* 0x0000000000017941 */ /* 0x000fea0003800000 */
.L_x_17333:
[----:B------:R-:W-:Y:S01]  /*20d0*/  I2FP.F32.U32 R135, R152 ;  /* 0x0000009800877245 */ /* 0x000fe20000201000 */
[----:B------:R-:W-:Y:S01]  /*20e0*/  IMAD.U32 R175, R153, 0x10000, RZ ;  /* 0x0001000099af7824 */ /* 0x000fe200078e00ff */
[C---:B------:R-:W-:Y:S01]  /*20f0*/  ISETP.NE.AND P2, PT, R174.reuse, 0x1, PT ;  /* 0x00000001ae00780c */ /* 0x040fe20003f45270 */
[----:B------:R-:W-:Y:S02]  /*2100*/  BSSY B1, `(.L_x_17337) ;  /* 0x0000014000017945 */ /* 0x000fe40003800000 */
        /* <DEDUP_REMOVED lines=18> */
.L_x_17338:
[----:B------:R-:W-:-:S07]  /*2230*/  IMAD.MOV.U32 R202, RZ, RZ, R204 ;  /* 0x000000ffffca7224 */ /* 0x000fce00078e00cc */
.L_x_17339:
[----:B------:R-:W-:Y:S05]  /*2240*/  BSYNC B1 ;  /* 0x0000000000017941 */ /* 0x000fea0003800000 */
.L_x_17337:
        /* <DEDUP_REMOVED lines=16> */
.L_x_17343:
[----:B------:R-:W-:Y:S05]  /*2350*/  BSYNC B2 ;  /* 0x0000000000027941 */ /* 0x000fea0003800000 */
.L_x_17342:
        /* <DEDUP_REMOVED lines=40> */
[----:B------:R-:W-:Y:S02]  /*25e0*/  MOV R204, R200 ;  /* 0x000000c800cc7202 */ /* 0x000fe40000000f00 */
[----:B------:R-:W-:Y:S01]  /*25f0*/  LOP3.LUT R201, R201, R206, R199, 0x96, !PT ;  /* 0x000000cec9c97212 */ /* 0x000fe200078e96c7 */
[----:B------:R-:W-:Y:S01]  /*2600*/  IMAD.MOV.U32 R200, RZ, RZ, R152 ;  /* 0x000000ffffc87224 */ /* 0x000fe200078e0098 */
[----:B------:R-:W-:-:S07]  /*2610*/  LOP3.LUT R198, R153, R174, R197, 0x96, !PT ;  /* 0x000000ae99c67212 */ /* 0x000fce00078e96c5 */
.L_x_17341:
[----:B------:R-:W-:Y:S05]  /*2620*/  BSYNC B1 ;  /* 0x0000000000017941 */ /* 0x000fea0003800000 */
.L_x_17340:
        /* <DEDUP_REMOVED lines=21> */
.L_x_17345:
[----:B------:R-:W-:-:S07]  /*2780*/  IMAD.MOV.U32 R202, RZ, RZ, R204 ;  /* 0x000000ffffca7224 */ /* 0x000fce00078e00cc */
.L_x_17346:
[----:B------:R-:W-:Y:S05]  /*2790*/  BSYNC B1 ;  /* 0x0000000000017941 */ /* 0x000fea0003800000 */
.L_x_17344:
        /* <DEDUP_REMOVED lines=16> */
.L_x_17350:
[----:B------:R-:W-:Y:S05]  /*28a0*/  BSYNC B2 ;  /* 0x0000000000027941 */ /* 0x000fea0003800000 */
.L_x_17349:
        /* <DEDUP_REMOVED lines=44> */
.L_x_17348:
[----:B------:R-:W-:Y:S05]  /*2b70*/  BSYNC B1 ;  /* 0x0000000000017941 */ /* 0x000fea0003800000 */
.L_x_17347:
        /* <DEDUP_REMOVED lines=22> */
.L_x_17352:
[----:B------:R-:W-:-:S07]  /*2ce0*/  MOV R153, R204 ;  /* 0x000000cc00997202 */ /* 0x000fce0000000f00 */
.L_x_17353:
[----:B------:R-:W-:Y:S05]  /*2cf0*/  BSYNC B1 ;  /* 0x0000000000017941 */ /* 0x000fea0003800000 */
.L_x_17351:
        /* <DEDUP_REMOVED lines=16> */
.L_x_17357:
[----:B------:R-:W-:Y:S05]  /*2e00*/  BSYNC B2 ;  /* 0x0000000000027941 */ /* 0x000fea0003800000 */
.L_x_17356:
        /* <DEDUP_REMOVED lines=44> */
.L_x_17355:
[----:B------:R-:W-:Y:S05]  /*30d0*/  BSYNC B1 ;  /* 0x0000000000017941 */ /* 0x000fea0003800000 */
.L_x_17354:
        /* <DEDUP_REMOVED lines=21> */
.L_x_17359:
[----:B------:R-:W-:-:S07]  /*3230*/  MOV R154, R204 ;  /* 0x000000cc009a7202 */ /* 0x000fce0000000f00 */
.L_x_17360:
[----:B------:R-:W-:Y:S05]  /*3240*/  BSYNC B1 ;  /* 0x0000000000017941 */ /* 0x000fea0003800000 */
.L_x_17358:
        /* <DEDUP_REMOVED lines=16> */
.L_x_17364:
[----:B------:R-:W-:Y:S05]  /*3350*/  BSYNC B2 ;  /* 0x0000000000027941 */ /* 0x000fea0003800000 */
.L_x_17363:
        /* <DEDUP_REMOVED lines=42> */
[----:B------:R-:W-:Y:S01]  /*3600*/  LOP3.LUT R198, R175, R200, R197, 0x96, !PT ;  /* 0x000000c8afc67212 */ /* 0x000fe200078e96c5 */
[----:B------:R-:W-:-:S07]  /*3610*/  IMAD.MOV.U32 R200, RZ, RZ, R174 ;  /* 0x000000ffffc87224 */ /* 0x000fce00078e00ae */
.L_x_17362:
[----:B------:R-:W-:Y:S05]  /*3620*/  BSYNC B1 ;  /* 0x0000000000017941 */ /* 0x000fea0003800000 */
.L_x_17361:
        /* <DEDUP_REMOVED lines=22> */
.L_x_17366:
[----:B------:R-:W-:-:S07]  /*3790*/  MOV R211, R204 ;  /* 0x000000cc00d37202 */ /* 0x000fce0000000f00 */
.L_x_17367:
[----:B------:R-:W-:Y:S05]  /*37a0*/  BSYNC B1 ;  /* 0x0000000000017941 */ /* 0x000fea0003800000 */
.L_x_17365:
        /* <DEDUP_REMOVED lines=18> */
.L_x_17371:
[----:B------:R-:W-:Y:S05]  /*38d0*/  BSYNC B2 ;  /* 0x0000000000027941 */ /* 0x000fea0003800000 */
.L_x_17370:
        /* <DEDUP_REMOVED lines=44> */
.L_x_17369:
[----:B------:R-:W-:Y:S05]  /*3ba0*/  BSYNC B1 ;  /* 0x0000000000017941 */ /* 0x000fea0003800000 */
.L_x_17368:
[----:B------:R-:W-:Y:S01]  /*3bb0*/  SEL R214, RZ, 0x1, P1 ;  /* 0x00000001ffd67807 */ /* 0x000fe20000800000 */
[----:B------:R-:W-:Y:S01]  /*3bc0*/  IMAD.U32 R155, R155, 0x10000, RZ ;  /* 0x000100009b9b7824 */ /* 0x000fe200078e00ff */
[----:B------:R-:W-:Y:S02]  /*3bd0*/  LEA R206, P1, R205, UR6, 0x5 ;  /* 0x00000006cdce7c11 */ /* 0x000fe4000f8228ff */
[----:B------:R-:W-:Y:S01]  /*3be0*/  I2FP.F32.U32 R211, R211 ;  /* 0x000000d300d37245 */ /* 0x000fe20000201000 */
[----:B------:R-:W-:Y:S01]  /*3bf0*/  FMUL.FTZ R212, R155, R172 ;  /* 0x000000ac9bd47220 */ /* 0x000fe20000410000 */
[C---:B------:R-:W-:Y:S02]  /*3c00*/  LEA.HI.X R207, R205.reuse, UR7, RZ, 0x5, P1 ;  /* 0x00000007cdcf7c11 */ /* 0x040fe400088f2cff */
[----:B------:R-:W-:Y:S01]  /*3c10*/  LEA R174, P1, R205, UR8, 0x3 ;  /* 0x00000008cdae7c11 */ /* 0x000fe2000f8218ff */
[----:B------:R-:W-:Y:S01]  /*3c20*/  FFMA.FTZ R210, R211, R210, 1.1641532182693481445e-10 ;  /* 0x2f000000d3d27423 */ /* 0x000fe200000100d2 */
[----:B------:R-:W-:Y:S01]  /*3c30*/  FMUL.FTZ R212, R212, R173 ;  /* 0x000000add4d47220 */ /* 0x000fe20000410000 */
[----:B------:R-:W-:Y:S01]  /*3c40*/  SEL R221, RZ, 0x10000, P5 ;  /* 0x00010000ffdd7807 */ /* 0x000fe20002800000 */
[----:B------:R0:W-:Y:S01]  /*3c50*/  STG.E.128 desc[UR4][R206.64], R132 ;  /* 0x00000084ce007986 */ /* 0x0001e2000c101d04 */
[----:B------:R-:W-:-:S02]  /*3c60*/  LEA.HI.X R175, R205, UR9, RZ, 0x3, P1 ;  /* 0x00000009cdaf7c11 */ /* 0x000fc400088f1cff */
[----:B------:R-:W-:Y:S02]  /*3c70*/  FSETP.GTU.FTZ.AND P1, PT, R210, R209, PT ;  /* 0x000000d1d200720b */ /* 0x000fe40003f3c000 */
[----:B------:R-:W-:Y:S02]  /*3c80*/  LOP3.LUT P5, RZ, R208, 0x2, RZ, 0xc0, !PT ;  /* 0x00000002d0ff7812 */ /* 0x000fe400078ac0ff */
[----:B------:R-:W-:Y:S02]  /*3c90*/  SEL R213, RZ, 0x1, P2 ;  /* 0x00000001ffd57807 */ /* 0x000fe40001000000 */
[----:B------:R-:W-:Y:S02]  /*3ca0*/  FSEL R212, R212, RZ, !P1 ;  /* 0x000000ffd4d47208 */ /* 0x000fe40004800000 */
[----:B------:R-:W-:Y:S01]  /*3cb0*/  SEL R215, RZ, 0x1, P5 ;  /* 0x00000001ffd77807 */ /* 0x000fe20002800000 */
[----:B------:R-:W-:Y:S01]  /*3cc0*/  IMAD.WIDE.U32 R210, R213, 0x1000000, RZ ;  /* 0x01000000d5d27825 */ /* 0x000fe200078e00ff */
[----:B------:R-:W-:-:S03]  /*3cd0*/  SEL R216, RZ, 0x100, P4 ;  /* 0x00000100ffd87807 */ /* 0x000fc60002000000 */
[----:B------:R-:W-:Y:S01]  /*3ce0*/  FMUL.FTZ R155, R27, R212 ;  /* 0x000000d41b9b7220 */ /* 0x000fe20000410000 */
[----:B------:R-:W-:Y:S01]  /*3cf0*/  SEL R173, RZ, 0x1000000, P1 ;  /* 0x01000000ffad7807 */ /* 0x000fe20000800000 */
[----:B------:R-:W-:Y:S01]  /*3d00*/  IMAD.WIDE.U32 R212, R214, 0x10000, RZ ;  /* 0x00010000d6d47825 */ /* 0x000fe200078e00ff */
[----:B------:R-:W-:-:S03]  /*3d10*/  LOP3.LUT P6, RZ, R208, 0x4, RZ, 0xc0, !PT ;  /* 0x00000004d0ff7812 */ /* 0x000fc600078cc0ff */
[----:B------:R-:W-:Y:S01]  /*3d20*/  @P0 FADD.FTZ R155, R131, R155 ;  /* 0x0000009b839b0221 */ /* 0x000fe20000010000 */
[----:B------:R-:W-:Y:S01]  /*3d30*/  SEL R219, RZ, 0x1, P3 ;  /* 0x00000001ffdb7807 */ /* 0x000fe20001800000 */
[----:B------:R-:W-:Y:S01]  /*3d40*/  IMAD.WIDE.U32 R214, R215, 0x100, RZ ;  /* 0x00000100d7d67825 */ /* 0x000fe200078e00ff */
[----:B------:R-:W-:Y:S02]  /*3d50*/  LOP3.LUT R173, R216, R173, R221, 0xfe, !PT ;  /* 0x000000add8ad7212 */ /* 0x000fe400078efedd */
[----:B------:R-:W-:Y:S01]  /*3d60*/  SEL R217, RZ, 0x1, P6 ;  /* 0x00000001ffd97807 */ /* 0x000fe20003000000 */
[----:B------:R0:W-:Y:S01]  /*3d70*/  STG.E.128 desc[UR4][R206.64+0x10], R152 ;  /* 0x00001098ce007986 */ /* 0x0001e2000c101d04 */
[----:B------:R-:W-:Y:S02]  /*3d80*/  LOP3.LUT R210, R214, R210, R212, 0xfe, !PT ;  /* 0x000000d2d6d27212 */ /* 0x000fe400078efed4 */
[----:B------:R-:W-:Y:S02]  /*3d90*/  LOP3.LUT R211, R211, R173, R219, 0xfe, !PT ;  /* 0x000000add3d37212 */ /* 0x000fe400078efedb */
[----:B------:R-:W-:-:S02]  /*3da0*/  LOP3.LUT R210, R210, R217, RZ, 0xfc, !PT ;  /* 0x000000d9d2d27212 */ /* 0x000fc400078efcff */
[----:B------:R-:W-:Y:S02]  /*3db0*/  LOP3.LUT R211, R215, R211, R213, 0xfe, !PT ;  /* 0x000000d3d7d37212 */ /* 0x000fe400078efed5 */
[----:B------:R-:W-:-:S03]  /*3dc0*/  IADD3 R173, R205, 0x20, RZ ;  /* 0x00000020cdad7810 */ /* 0x000fc60007ffe0ff */
[----:B------:R0:W-:Y:S04]  /*3dd0*/  STG.E.64 desc[UR4][R174.64], R210 ;  /* 0x000000d2ae007986 */ /* 0x0001e8000c101b04 */
.L_x_17315:
[----:B------:R-:W-:Y:S05]  /*3de0*/  BSYNC B0 ;  /* 0x0000000000007941 */ /* 0x000fea0003800000 */
.L_x_17314:
        /* <DEDUP_REMOVED lines=25> */
.L_x_17375:
[----:B------:R-:W-:-:S07]  /*3f80*/  IMAD.MOV.U32 R138, RZ, RZ, R204 ;  /* 0x000000ffff8a7224 */ /* 0x000fce00078e00cc */
.L_x_17376:
[----:B------:R-:W-:Y:S05]  /*3f90*/  BSYNC B1 ;  /* 0x0000000000017941 */ /* 0x000fea0003800000 */
.L_x_17374:
        /* <DEDUP_REMOVED lines=16> */
.L_x_17380:
[----:B------:R-:W-:Y:S05]  /*40a0*/  BSYNC B2 ;  /* 0x0000000000027941 */ /* 0x000fea0003800000 */
.L_x_17379:
        /* <DEDUP_REMOVED lines=44> */
.L_x_17378:
[----:B------:R-:W-:Y:S05]  /*4370*/  BSYNC B1 ;  /* 0x0000000000017941 */ /* 0x000fea0003800000 */
.L_x_17377:
[----:B------:R-:W0:Y:S01]  /*4380*/  LDC R210, c[0x0][0x294] ;  /* 0x0000a500ffd27b82 */ /* 0x000e220000000800 */
[----:B------:R-:W-:Y:S01]  /*4390*/  HFMA2.MMA R211, -RZ, RZ, 0.1171875, 0 ;  /* 0x2f800000ffd37435 */ /* 0x000fe200000001ff */
[----:B------:R-:W-:Y:S01]  /*43a0*/  I2FP.F32.U32 R138, R138 ;  /* 0x0000008a008a7245 */ /* 0x000fe20000201000 */
[----:B-----5:R-:W-:Y:S01]  /*43b0*/  IMAD.U32 R175, R156, 0x10000, RZ ;  /* 0x000100009caf7824 */ /* 0x020fe200078e00ff */
[----:B------:R-:W-:Y:S01]  /*43c0*/  ISETP.NE.U32.AND P0, PT, R136, RZ, PT ;  /* 0x000000ff8800720c */ /* 0x000fe20003f05070 */
[----:B------:R-:W-:Y:S01]  /*43d0*/  BSSY B1, `(.L_x_17381) ;  /* 0x0000019000017945 */ /* 0x000fe20003800000 */
[----:B------:R-:W-:Y:S02]  /*43e0*/  LOP3.LUT R208, R208, 0xfffffffb, RZ, 0xc0, !PT ;  /* 0xfffffffbd0d07812 */ /* 0x000fe400078ec0ff */
[----:B------:R-:W4:Y:S01]  /*43f0*/  LDC R209, c[0x0][0x298] ;  /* 0x0000a600ffd17b82 */ /* 0x000f220000000800 */
[----:B------:R-:W-:Y:S02]  /*4400*/  ISETP.NE.AND.EX P0, PT, R137, RZ, PT, P0 ;  /* 0x000000ff8900720c */ /* 0x000fe40003f05300 */
[----:B------:R-:W-:Y:S01]  /*4410*/  FFMA.FTZ R139, R138, R211, 1.1641532182693481445e-10 ;  /* 0x2f0000008a8b7423 */ /* 0x000fe200000100d3 */
[----:B------:R-:W-:Y:S01]  /*4420*/  FMUL.FTZ R138, R175, R172 ;  /* 0x000000acaf8a7220 */ /* 0x000fe20000410000 */
[----:B------:R-:W-:-:S02]  /*4430*/  PRMT R156, R156, 0x7632, R156 ;  /* 0x000076329c9c7816 */ /* 0x000fc4000000009c */
[----:B------:R-:W-:Y:S02]  /*4440*/  IADD3 R175, R174, 0x1, RZ ;  /* 0x00000001aeaf7810 */ /* 0x000fe40007ffe0ff */
        /* <DEDUP_REMOVED lines=16> */
.L_x_17382:
[----:B------:R-:W-:-:S07]  /*4550*/  MOV R137, R204 ;  /* 0x000000cc00897202 */ /* 0x000fce0000000f00 */
.L_x_17383:
[----:B------:R-:W-:Y:S05]  /*4560*/  BSYNC B1 ;  /* 0x0000000000017941 */ /* 0x000fea0003800000 */
.L_x_17381:
        /* <DEDUP_REMOVED lines=16> */
.L_x_17387:
[----:B------:R-:W-:Y:S05]  /*4670*/  BSYNC B2 ;  /* 0x0000000000027941 */ /* 0x000fea0003800000 */
.L_x_17386:
        /* <DEDUP_REMOVED lines=44> */
.L_x_17385:
[----:B------:R-:W-:Y:S05]  /*4940*/  BSYNC B1 ;  /* 0x0000000000017941 */ /* 0x000fea0003800000 */
.L_x_17384:
        /* <DEDUP_REMOVED lines=23> */
.L_x_17389:
[----:B------:R-:W-:-:S07]  /*4ac0*/  MOV R156, R204 ;  /* 0x000000cc009c7202 */ /* 0x000fce0000000f00 */
.L_x_17390:
[----:B------:R-:W-:Y:S05]  /*4ad0*/  BSYNC B1 ;  /* 0x0000000000017941 */ /* 0x000fea0003800000 */
.L_x_17388:
        /* <DEDUP_REMOVED lines=16> */
.L_x_17394:
[----:B------:R-:W-:Y:S05]  /*4be0*/  BSYNC B2 ;  /* 0x0000000000027941 */ /* 0x000fea0003800000 */
.L_x_17393:
        /* <DEDUP_REMOVED lines=44> */
.L_x_17392:
[----:B------:R-:W-:Y:S05]  /*4eb0*/  BSYNC B1 ;  /* 0x0000000000017941 */ /* 0x000fea0003800000 */
.L_x_17391:
        /* <DEDUP_REMOVED lines=22> */
.L_x_17396:
[----:B------:R-:W-:-:S07]  /*5020*/  MOV R202, R204 ;  /* 0x000000cc00ca7202 */ /* 0x000fce0000000f00 */
.L_x_17397:
[----:B------:R-:W-:Y:S05]  /*5030*/  BSYNC B1 ;  /* 0x0000000000017941 */ /* 0x000fea0003800000 */
.L_x_17395:
        /* <DEDUP_REMOVED lines=16> */
.L_x_17401:
[----:B------:R-:W-:Y:S05]  /*5140*/  BSYNC B2 ;  /* 0x0000000000027941 */ /* 0x000fea0003800000 */
.L_x_17400:
        /* <DEDUP_REMOVED lines=44> */
.L_x_17399:
[----:B------:R-:W-:Y:S05]  /*5410*/  BSYNC B1 ;  /* 0x0000000000017941 */ /* 0x000fea0003800000 */
.L_x_17398:
        /* <DEDUP_REMOVED lines=21> */
.L_x_17403:
[----:B------:R-:W-:-:S07]  /*5570*/  MOV R202, R204 ;  /* 0x000000cc00ca7202 */ /* 0x000fce0000000f00 */
.L_x_17404:
[----:B------:R-:W-:Y:S05]  /*5580*/  BSYNC B1 ;  /* 0x0000000000017941 */ /* 0x000fea0003800000 */
.L_x_17402:
        /* <DEDUP_REMOVED lines=16> */
.L_x_17408:
[----:B------:R-:W-:Y:S05]  /*5690*/  BSYNC B2 ;  /* 0x0000000000027941 */ /* 0x000fea0003800000 */
.L_x_17407:
        /* <DEDUP_REMOVED lines=44> */
.L_x_17406:
[----:B------:R-:W-:Y:S05]  /*5960*/  BSYNC B1 ;  /* 0x0000000000017941 */ /* 0x000fea0003800000 */
.L_x_17405:
        /* <DEDUP_REMOVED lines=22> */
.L_x_17410:
[----:B------:R-:W-:-:S07]  /*5ad0*/  MOV R157, R204 ;  /* 0x000000cc009d7202 */ /* 0x000fce0000000f00 */
.L_x_17411:
[----:B------:R-:W-:Y:S05]  /*5ae0*/  BSYNC B1 ;  /* 0x0000000000017941 */ /* 0x000fea0003800000 */
.L_x_17409:
        /* <DEDUP_REMOVED lines=16> */
.L_x_17415:
[----:B------:R-:W-:Y:S05]  /*5bf0*/  BSYNC B2 ;  /* 0x0000000000027941 */ /* 0x000fea0003800000 */
.L_x_17414:
        /* <DEDUP_REMOVED lines=44> */
.L_x_17413:
[----:B------:R-:W-:Y:S05]  /*5ec0*/  BSYNC B1 ;  /* 0x0000000000017941 */ /* 0x000fea0003800000 */
.L_x_17412:
        /* <DEDUP_REMOVED lines=21> */
.L_x_17417:
[----:B------:R-:W-:-:S07]  /*6020*/  MOV R158, R204 ;  /* 0x000000cc009e7202 */ /* 0x000fce0000000f00 */
.L_x_17418:
[----:B------:R-:W-:Y:S05]  /*6030*/  BSYNC B1 ;  /* 0x0000000000017941 */ /* 0x000fea0003800000 */
.L_x_17416:
        /* <DEDUP_REMOVED lines=16> */
.L_x_17422:
[----:B------:R-:W-:Y:S05]  /*6140*/  BSYNC B2 ;  /* 0x0000000000027941 */ /* 0x000fea0003800000 */
.L_x_17421:
        /* <DEDUP_REMOVED lines=44> */
.L_x_17420:
[----:B------:R-:W-:Y:S05]  /*6410*/  BSYNC B1 ;  /* 0x0000000000017941 */ /* 0x000fea0003800000 */
.L_x_17419:
        /* <DEDUP_REMOVED lines=22> */
.L_x_17424:
[----:B------:R-:W-:-:S07]  /*6580*/  MOV R212, R204 ;  /* 0x000000cc00d47202 */ /* 0x000fce0000000f00 */
.L_x_17425:
[----:B------:R-:W-:Y:S05]  /*6590*/  BSYNC B1 ;  /* 0x0000000000017941 */ /* 0x000fea0003800000 */
.L_x_17423:
        /* <DEDUP_REMOVED lines=18> */
.L_x_17429:
[----:B------:R-:W-:Y:S05]  /*66c0*/  BSYNC B2 ;  /* 0x0000000000027941 */ /* 0x000fea0003800000 */
.L_x_17428:
        /* <DEDUP_REMOVED lines=44> */
.L_x_17427:
[----:B------:R-:W-:Y:S05]  /*6990*/  BSYNC B1 ;  /* 0x0000000000017941 */ /* 0x000fea0003800000 */
.L_x_17426:
[----:B------:R-:W-:Y:S01]  /*69a0*/  SEL R214, RZ, 0x1, P1 ;  /* 0x00000001ffd67807 */ /* 0x000fe20000800000 */
[----:B------:R-:W-:Y:S01]  /*69b0*/  IMAD.U32 R159, R159, 0x10000, RZ ;  /* 0x000100009f9f7824 */ /* 0x000fe200078e00ff */
[----:B------:R-:W-:Y:S02]  /*69c0*/  I2FP.F32.U32 R212, R212 ;  /* 0x000000d400d47245 */ /* 0x000fe40000201000 */
[C---:B------:R-:W-:Y:S02]  /*69d0*/  LEA R206, P1, R173.reuse, UR6, 0x5 ;  /* 0x00000006adce7c11 */ /* 0x040fe4000f8228ff */
[----:B------:R-:W-:Y:S01]  /*69e0*/  SEL R221, RZ, 0x10000, P5 ;  /* 0x00010000ffdd7807 */ /* 0x000fe20002800000 */
[----:B------:R-:W-:Y:S01]  /*69f0*/  FFMA.FTZ R211, R212, R211, 1.1641532182693481445e-10 ;  /* 0x2f000000d4d37423 */ /* 0x000fe200000100d3 */
[----:B------:R-:W-:Y:S01]  /*6a00*/  LEA.HI.X R207, R173, UR7, RZ, 0x5, P1 ;  /* 0x00000007adcf7c11 */ /* 0x000fe200088f2cff */
[----:B------:R-:W-:Y:S01]  /*6a10*/  FMUL.FTZ R212, R159, R172 ;  /* 0x000000ac9fd47220 */ /* 0x000fe20000410000 */
[----:B------:R-:W-:-:S02]  /*6a20*/  LEA R174, P1, R173, UR8, 0x3 ;  /* 0x00000008adae7c11 */ /* 0x000fc4000f8218ff */
[----:B------:R-:W-:Y:S01]  /*6a30*/  LOP3.LUT P5, RZ, R208, 0x2, RZ, 0xc0, !PT ;  /* 0x00000002d0ff7812 */ /* 0x000fe200078ac0ff */
[----:B------:R-:W-:Y:S01]  /*6a40*/  FMUL.FTZ R212, R212, R209 ;  /* 0x000000d1d4d47220 */ /* 0x000fe20000410000 */
[----:B------:R-:W-:Y:S01]  /*6a50*/  LEA.HI.X R175, R173, UR9, RZ, 0x3, P1 ;  /* 0x00000009adaf7c11 */ /* 0x000fe200088f1cff */
[----:B------:R4:W-:Y:S01]  /*6a60*/  STG.E.128 desc[UR4][R206.64], R136 ;  /* 0x00000088ce007986 */ /* 0x0009e2000c101d04 */
[----:B------:R-:W-:Y:S02]  /*6a70*/  FSETP.GTU.FTZ.AND P1, PT, R211, R210, PT ;  /* 0x000000d2d300720b */ /* 0x000fe40003f3c000 */
        /* <DEDUP_REMOVED lines=21> */
.L_x_17373:
[----:B------:R-:W-:Y:S05]  /*6bd0*/  BSYNC B0 ;  /* 0x0000000000007941 */ /* 0x000fea0003800000 */
.L_x_17372:
[----:B------:R-:W-:Y:S01]  /*6be0*/  LOP3.LUT P0, RZ, R208, 0x80, RZ, 0xc0, !PT ;  /* 0x00000080d0ff7812 */ /* 0x000fe2000780c0ff */
[----:B------:R-:W-:-:S12]  /*6bf0*/  BSSY B0, `(.L_x_17430) ;  /* 0x00002dd000007945 */ /* 0x000fd80003800000 */
[----:B------:R-:W-:Y:S05]  /*6c00*/  @!P0 BRA `(.L_x_17431) ;  /* 0x0000002c006c8947 */ /* 0x000fea0003800000 */
        /* <DEDUP_REMOVED lines=12> */
[----:B----4-:R-:W-:-:S11]  /*6cd0*/  VIADD R174, R202, 0x1 ;  /* 0x00000001caae7836 */ /* 0x010fd60000000000 */
        /* <DEDUP_REMOVED lines=9> */
.L_x_17433:
[----:B------:R-:W-:-:S07]  /*6d70*/  IMAD.MOV.U32 R142, RZ, RZ, R204 ;  /* 0x000000ffff8e7224 */ /* 0x000fce00078e00cc */
.L_x_17434:
[----:B------:R-:W-:Y:S05]  /*6d80*/  BSYNC B1 ;  /* 0x0000000000017941 */ /* 0x000fea0003800000 */
.L_x_17432:
        /* <DEDUP_REMOVED lines=16> */
.L_x_17438:
[----:B------:R-:W-:Y:S05]  /*6e90*/  BSYNC B2 ;  /* 0x0000000000027941 */ /* 0x000fea0003800000 */
.L_x_17437:
        /* <DEDUP_REMOVED lines=44> */
.L_x_17436:
[----:B------:R-:W-:Y:S05]  /*7160*/  BSYNC B1 ;  /* 0x0000000000017941 */ /* 0x000fea0003800000 */
.L_x_17435:
        /* <DEDUP_REMOVED lines=11> */
[----:B------:R-:W-:-:S02]  /*7220*/  PRMT R160, R160, 0x7632, R160 ;  /* 0x00007632a0a07816 */ /* 0x000fc400000000a0 */
        /* <DEDUP_REMOVED lines=17> */
.L_x_17440:
[----:B------:R-:W-:-:S07]  /*7340*/  MOV R141, R204 ;  /* 0x000000cc008d7202 */ /* 0x000fce0000000f00 */
.L_x_17441:
[----:B------:R-:W-:Y:S05]  /*7350*/  BSYNC B1 ;  /* 0x0000000000017941 */ /* 0x000fea0003800000 */
.L_x_17439:
        /* <DEDUP_REMOVED lines=16> */
.L_x_17445:
[----:B------:R-:W-:Y:S05]  /*7460*/  BSYNC B2 ;  /* 0x0000000000027941 */ /* 0x000fea0003800000 */
.L_x_17444:
        /* <DEDUP_REMOVED lines=44> */
.L_x_17443:
[----:B------:R-:W-:Y:S05]  /*7730*/  BSYNC B1 ;  /* 0x0000000000017941 */ /* 0x000fea0003800000 */
.L_x_17442:
        /* <DEDUP_REMOVED lines=23> */
.L_x_17447:
[----:B------:R-:W-:-:S07]  /*78b0*/  MOV R160, R204 ;  /* 0x000000cc00a07202 */ /* 0x000fce0000000f00 */
.L_x_17448:
[----:B------:R-:W-:Y:S05]  /*78c0*/  BSYNC B1 ;  /* 0x0000000000017941 */ /* 0x000fea0003800000 */
.L_x_17446:
        /* <DEDUP_REMOVED lines=16> */
.L_x_17452:
[----:B------:R-:W-:Y:S05]  /*79d0*/  BSYNC B2 ;  /* 0x0000000000027941 */ /* 0x000fea0003800000 */
.L_x_17451:
        /* <DEDUP_REMOVED lines=44> */
.L_x_17450:
[----:B------:R-:W-:Y:S05]  /*7ca0*/  BSYNC B1 ;  /* 0x0000000000017941 */ /* 0x000fea0003800000 */
.L_x_17449:
        /* <DEDUP_REMOVED lines=22> */
.L_x_17454:
[----:B------:R-:W-:-:S07]  /*7e10*/  MOV R202, R204 ;  /* 0x000000cc00ca7202 */ /* 0x000fce0000000f00 */
.L_x_17455:
[----:B------:R-:W-:Y:S05]  /*7e20*/  BSYNC B1 ;  /* 0x0000000000017941 */ /* 0x000fea0003800000 */
.L_x_17453:
        /* <DEDUP_REMOVED lines=16> */
.L_x_17459:
[----:B------:R-:W-:Y:S05]  /*7f30*/  BSYNC B2 ;  /* 0x0000000000027941 */ /* 0x000fea0003800000 */
.L_x_17458:
        /* <DEDUP_REMOVED lines=44> */
.L_x_17457:
[----:B------:R-:W-:Y:S05]  /*8200*/  BSYNC B1 ;  /* 0x0000000000017941 */ /* 0x000fea0003800000 */
.L_x_17456:
        /* <DEDUP_REMOVED lines=21> */
.L_x_17461:
[----:B------:R-:W-:-:S07]  /*8360*/  MOV R202, R204 ;  /* 0x000000cc00ca7202 */ /* 0x000fce0000000f00 */
.L_x_17462:
[----:B------:R-:W-:Y:S05]  /*8370*/  BSYNC B1 ;  /* 0x0000000000017941 */ /* 0x000fea0003800000 */
.L_x_17460:
        /* <DEDUP_REMOVED lines=16> */
.L_x_17466:
[----:B------:R-:W-:Y:S05]  /*8480*/  BSYNC B2 ;  /* 0x0000000000027941 */ /* 0x000fea0003800000 */
.L_x_17465:
        /* <DEDUP_REMOVED lines=44> */
.L_x_17464:
[----:B------:R-:W-:Y:S05]  /*8750*/  BSYNC B1 ;  /* 0x0000000000017941 */ /* 0x000fea0003800000 */
.L_x_17463:
        /* <DEDUP_REMOVED lines=22> */
.L_x_17468:
[----:B------:R-:W-:-:S07]  /*88c0*/  MOV R161, R204 ;  /* 0x000000cc00a17202 */ /* 0x000fce0000000f00 */
.L_x_17469:
[----:B------:R-:W-:Y:S05]  /*88d0*/  BSYNC B1 ;  /* 0x0000000000017941 */ /* 0x000fea0003800000 */
.L_x_17467:
        /* <DEDUP_REMOVED lines=16> */
.L_x_17473:
[----:B------:R-:W-:Y:S05]  /*89e0*/  BSYNC B2 ;  /* 0x0000000000027941 */ /* 0x000fea0003800000 */
.L_x_17472:
        /* <DEDUP_REMOVED lines=44> */
.L_x_17471:
[----:B------:R-:W-:Y:S05]  /*8cb0*/  BSYNC B1 ;  /* 0x0000000000017941 */ /* 0x000fea0003800000 */
.L_x_17470:
        /* <DEDUP_REMOVED lines=21> */
.L_x_17475:
[----:B------:R-:W-:-:S07]  /*8e10*/  MOV R162, R204 ;  /* 0x000000cc00a27202 */ /* 0x000fce0000000f00 */
.L_x_17476:
[----:B------:R-:W-:Y:S05]  /*8e20*/  BSYNC B1 ;  /* 0x0000000000017941 */ /* 0x000fea0003800000 */
.L_x_17474:
        /* <DEDUP_REMOVED lines=16> */
.L_x_17480:
[----:B------:R-:W-:Y:S05]  /*8f30*/  BSYNC B2 ;  /* 0x0000000000027941 */ /* 0x000fea0003800000 */
.L_x_17479:
        /* <DEDUP_REMOVED lines=44> */
.L_x_17478:
[----:B------:R-:W-:Y:S05]  /*9200*/  BSYNC B1 ;  /* 0x0000000000017941 */ /* 0x000fea0003800000 */
.L_x_17477:
        /* <DEDUP_REMOVED lines=22> */
.L_x_17482:
[----:B------:R-:W-:-:S07]  /*9370*/  MOV R212, R204 ;  /* 0x000000cc00d47202 */ /* 0x000fce0000000f00 */
.L_x_17483:
[----:B------:R-:W-:Y:S05]  /*9380*/  BSYNC B1 ;  /* 0x0000000000017941 */ /* 0x000fea0003800000 */
.L_x_17481:
        /* <DEDUP_REMOVED lines=18> */
.L_x_17487:
[----:B------:R-:W-:Y:S05]  /*94b0*/  BSYNC B2 ;  /* 0x0000000000027941 */ /* 0x000fea0003800000 */
.L_x_17486:
        /* <DEDUP_REMOVED lines=44> */
.L_x_17485:
[----:B------:R-:W-:Y:S05]  /*9780*/  BSYNC B1 ;  /* 0x0000000000017941 */ /* 0x000fea0003800000 */
.L_x_17484:
        /* <DEDUP_REMOVED lines=35> */
.L_x_17431:
[----:B------:R-:W-:Y:S05]  /*99c0*/  BSYNC B0 ;  /* 0x0000000000007941 */ /* 0x000fea0003800000 */
.L_x_17430:
        /* <DEDUP_REMOVED lines=25> */
.L_x_17491:
[----:B------:R-:W-:-:S07]  /*9b60*/  IMAD.MOV.U32 R146, RZ, RZ, R204 ;  /* 0x000000ffff927224 */ /* 0x000fce00078e00cc */
.L_x_17492:
[----:B------:R-:W-:Y:S05]  /*9b70*/  BSYNC B1 ;  /* 0x0000000000017941 */ /* 0x000fea0003800000 */
.L_x_17490:
        /* <DEDUP_REMOVED lines=16> */
.L_x_17496:
[----:B------:R-:W-:Y:S05]  /*9c80*/  BSYNC B2 ;  /* 0x0000000000027941 */ /* 0x000fea0003800000 */
.L_x_17495:
        /* <DEDUP_REMOVED lines=44> */
.L_x_17494:
[----:B------:R-:W-:Y:S05]  /*9f50*/  BSYNC B1 ;  /* 0x0000000000017941 */ /* 0x000fea0003800000 */
.L_x_17493:
        /* <DEDUP_REMOVED lines=29> */
.L_x_17498:
[----:B------:R-:W-:-:S07]  /*a130*/  MOV R145, R204 ;  /* 0x000000cc00917202 */ /* 0x000fce0000000f00 */
.L_x_17499:
[----:B------:R-:W-:Y:S05]  /*a140*/  BSYNC B1 ;  /* 0x0000000000017941 */ /* 0x000fea0003800000 */
.L_x_17497:
        /* <DEDUP_REMOVED lines=16> */
.L_x_17503:
[----:B------:R-:W-:Y:S05]  /*a250*/  BSYNC B2 ;  /* 0x0000000000027941 */ /* 0x000fea0003800000 */
.L_x_17502:
        /* <DEDUP_REMOVED lines=44> */
.L_x_17501:
[----:B------:R-:W-:Y:S05]  /*a520*/  BSYNC B1 ;  /* 0x0000000000017941 */ /* 0x000fea0003800000 */
.L_x_17500:
        /* <DEDUP_REMOVED lines=23> */
.L_x_17505:
[----:B------:R-:W-:-:S07]  /*a6a0*/  MOV R164, R204 ;  /* 0x000000cc00a47202 */ /* 0x000fce0000000f00 */
.L_x_17506:
[----:B------:R-:W-:Y:S05]  /*a6b0*/  BSYNC B1 ;  /* 0x0000000000017941 */ /* 0x000fea0003800000 */
.L_x_17504:
        /* <DEDUP_REMOVED lines=16> */
.L_x_17510:
[----:B------:R-:W-:Y:S05]  /*a7c0*/  BSYNC B2 ;  /* 0x0000000000027941 */ /* 0x000fea0003800000 */
.L_x_17509:
        /* <DEDUP_REMOVED lines=44> */
.L_x_17508:
[----:B------:R-:W-:Y:S05]  /*aa90*/  BSYNC B1 ;  /* 0x0000000000017941 */ /* 0x000fea0003800000 */
.L_x_17507:
        /* <DEDUP_REMOVED lines=22> */
.L_x_17512:
[----:B------:R-:W-:-:S07]  /*ac00*/  MOV R202, R204 ;  /* 0x000000cc00ca7202 */ /* 0x000fce0000000f00 */
.L_x_17513:
[----:B------:R-:W-:Y:S05]  /*ac10*/  BSYNC B1 ;  /* 0x0000000000017941 */ /* 0x000fea0003800000 */
.L_x_17511:
        /* <DEDUP_REMOVED lines=16> */
.L_x_17517:
[----:B------:R-:W-:Y:S05]  /*ad20*/  BSYNC B2 ;  /* 0x0000000000027941 */ /* 0x000fea0003800000 */
.L_x_17516:
        /* <DEDUP_REMOVED lines=44> */
.L_x_17515:
[----:B------:R-:W-:Y:S05]  /*aff0*/  BSYNC B1 ;  /* 0x0000000000017941 */ /* 0x000fea0003800000 */
.L_x_17514:
        /* <DEDUP_REMOVED lines=21> */
.L_x_17519:
[----:B------:R-:W-:-:S07]  /*b150*/  MOV R202, R204 ;  /* 0x000000cc00ca7202 */ /* 0x000fce0000000f00 */
.L_x_17520:
[----:B------:R-:W-:Y:S05]  /*b160*/  BSYNC B1 ;  /* 0x0000000000017941 */ /* 0x000fea0003800000 */
.L_x_17518:
        /* <DEDUP_REMOVED lines=16> */
.L_x_17524:
[----:B------:R-:W-:Y:S05]  /*b270*/  BSYNC B2 ;  /* 0x0000000000027941 */ /* 0x000fea0003800000 */
.L_x_17523:
        /* <DEDUP_REMOVED lines=44> */
.L_x_17522:
[----:B------:R-:W-:Y:S05]  /*b540*/  BSYNC B1 ;  /* 0x0000000000017941 */ /* 0x000fea0003800000 */
.L_x_17521:
        /* <DEDUP_REMOVED lines=22> */
.L_x_17526:
[----:B------:R-:W-:-:S07]  /*b6b0*/  MOV R165, R204 ;  /* 0x000000cc00a57202 */ /* 0x000fce0000000f00 */
.L_x_17527:
[----:B------:R-:W-:Y:S05]  /*b6c0*/  BSYNC B1 ;  /* 0x0000000000017941 */ /* 0x000fea0003800000 */
.L_x_17525:
        /* <DEDUP_REMOVED lines=16> */
.L_x_17531:
[----:B------:R-:W-:Y:S05]  /*b7d0*/  BSYNC B2 ;  /* 0x0000000000027941 */ /* 0x000fea0003800000 */
.L_x_17530:
        /* <DEDUP_REMOVED lines=44> */
.L_x_17529:
[----:B------:R-:W-:Y:S05]  /*baa0*/  BSYNC B1 ;  /* 0x0000000000017941 */ /* 0x000fea0003800000 */
.L_x_17528:
        /* <DEDUP_REMOVED lines=21> */
.L_x_17533:
[----:B------:R-:W-:-:S07]  /*bc00*/  MOV R166, R204 ;  /* 0x000000cc00a67202 */ /* 0x000fce0000000f00 */
.L_x_17534:
[----:B------:R-:W-:Y:S05]  /*bc10*/  BSYNC B1 ;  /* 0x0000000000017941 */ /* 0x000fea0003800000 */
.L_x_17532:
        /* <DEDUP_REMOVED lines=16> */
.L_x_17538:
[----:B------:R-:W-:Y:S05]  /*bd20*/  BSYNC B2 ;  /* 0x0000000000027941 */ /* 0x000fea0003800000 */
.L_x_17537:
        /* <DEDUP_REMOVED lines=44> */
.L_x_17536:
[----:B------:R-:W-:Y:S05]  /*bff0*/  BSYNC B1 ;  /* 0x0000000000017941 */ /* 0x000fea0003800000 */
.L_x_17535:
        /* <DEDUP_REMOVED lines=22> */
.L_x_17540:
[----:B------:R-:W-:-:S07]  /*c160*/  MOV R212, R204 ;  /* 0x000000cc00d47202 */ /* 0x000fce0000000f00 */
.L_x_17541:
[----:B------:R-:W-:Y:S05]  /*c170*/  BSYNC B1 ;  /* 0x0000000000017941 */ /* 0x000fea0003800000 */
.L_x_17539:
        /* <DEDUP_REMOVED lines=18> */
.L_x_17545:
[----:B------:R-:W-:Y:S05]  /*c2a0*/  BSYNC B2 ;  /* 0x0000000000027941 */ /* 0x000fea0003800000 */
.L_x_17544:
        /* <DEDUP_REMOVED lines=44> */
.L_x_17543:
[----:B------:R-:W-:Y:S05]  /*c570*/  BSYNC B1 ;  /* 0x0000000000017941 */ /* 0x000fea0003800000 */
.L_x_17542:
        /* <DEDUP_REMOVED lines=35> */
.L_x_17489:
[----:B------:R-:W-:Y:S05]  /*c7b0*/  BSYNC B0 ;  /* 0x0000000000007941 */ /* 0x000fea0003800000 */
.L_x_17488:
        /* <DEDUP_REMOVED lines=25> */
.L_x_17549:
[----:B------:R-:W-:-:S07]  /*c950*/  IMAD.MOV.U32 R150, RZ, RZ, R204 ;  /* 0x000000ffff967224 */ /* 0x000fce00078e00cc */
.L_x_17550:
[----:B------:R-:W-:Y:S05]  /*c960*/  BSYNC B1 ;  /* 0x0000000000017941 */ /* 0x000fea0003800000 */
.L_x_17548:
        /* <DEDUP_REMOVED lines=16> */
.L_x_17554:
[----:B------:R-:W-:Y:S05]  /*ca70*/  BSYNC B2 ;  /* 0x0000000000027941 */ /* 0x000fea0003800000 */
.L_x_17553:
        /* <DEDUP_REMOVED lines=44> */
.L_x_17552:
[----:B------:R-:W-:Y:S05]  /*cd40*/  BSYNC B1 ;  /* 0x0000000000017941 */ /* 0x000fea0003800000 */
.L_x_17551:
        /* <DEDUP_REMOVED lines=29> */
.L_x_17556:
[----:B------:R-:W-:-:S07]  /*cf20*/  MOV R149, R204 ;  /* 0x000000cc00957202 */ /* 0x000fce0000000f00 */
.L_x_17557:
[----:B------:R-:W-:Y:S05]  /*cf30*/  BSYNC B1 ;  /* 0x0000000000017941 */ /* 0x000fea0003800000 */
.L_x_17555:
        /* <DEDUP_REMOVED lines=16> */
.L_x_17561:
[----:B------:R-:W-:Y:S05]  /*d040*/  BSYNC B2 ;  /* 0x0000000000027941 */ /* 0x000fea0003800000 */
.L_x_17560:
        /* <DEDUP_REMOVED lines=44> */
.L_x_17559:
[----:B------:R-:W-:Y:S05]  /*d310*/  BSYNC B1 ;  /* 0x0000000000017941 */ /* 0x000fea0003800000 */
.L_x_17558:
        /* <DEDUP_REMOVED lines=23> */
.L_x_17563:
[----:B------:R-:W-:-:S07]  /*d490*/  MOV R168, R204 ;  /* 0x000000cc00a87202 */ /* 0x000fce0000000f00 */
.L_x_17564:
[----:B------:R-:W-:Y:S05]  /*d4a0*/  BSYNC B1 ;  /* 0x0000000000017941 */ /* 0x000fea0003800000 */
.L_x_17562:
        /* <DEDUP_REMOVED lines=16> */
.L_x_17568:
[----:B------:R-:W-:Y:S05]  /*d5b0*/  BSYNC B2 ;  /* 0x0000000000027941 */ /* 0x000fea0003800000 */
.L_x_17567:
        /* <DEDUP_REMOVED lines=44> */
.L_x_17566:
[----:B------:R-:W-:Y:S05]  /*d880*/  BSYNC B1 ;  /* 0x0000000000017941 */ /* 0x000fea0003800000 */
.L_x_17565:
        /* <DEDUP_REMOVED lines=22> */
.L_x_17570:
[----:B------:R-:W-:-:S07]  /*d9f0*/  MOV R202, R204 ;  /* 0x000000cc00ca7202 */ /* 0x000fce0000000f00 */
.L_x_17571:
[----:B------:R-:W-:Y:S05]  /*da00*/  BSYNC B1 ;  /* 0x0000000000017941 */ /* 0x000fea0003800000 */
.L_x_17569:
        /* <DEDUP_REMOVED lines=16> */
.L_x_17575:
[----:B------:R-:W-:Y:S05]  /*db10*/  BSYNC B2 ;  /* 0x0000000000027941 */ /* 0x000fea0003800000 */
.L_x_17574:
        /* <DEDUP_REMOVED lines=44> */
.L_x_17573:
[----:B------:R-:W-:Y:S05]  /*dde0*/  BSYNC B1 ;  /* 0x0000000000017941 */ /* 0x000fea0003800000 */
.L_x_17572:
        /* <DEDUP_REMOVED lines=21> */
.L_x_17577:
[----:B------:R-:W-:-:S07]  /*df40*/  MOV R202, R204 ;  /* 0x000000cc00ca7202 */ /* 0x000fce0000000f00 */
.L_x_17578:
[----:B------:R-:W-:Y:S05]  /*df50*/  BSYNC B1 ;  /* 0x0000000000017941 */ /* 0x000fea0003800000 */
.L_x_17576:
        /* <DEDUP_REMOVED lines=16> */
.L_x_17582:
[----:B------:R-:W-:Y:S05]  /*e060*/  BSYNC B2 ;  /* 0x0000000000027941 */ /* 0x000fea0003800000 */
.L_x_17581:
        /* <DEDUP_REMOVED lines=44> */
.L_x_17580:
[----:B------:R-:W-:Y:S05]  /*e330*/  BSYNC B1 ;  /* 0x0000000000017941 */ /* 0x000fea0003800000 */
.L_x_17579:
        /* <DEDUP_REMOVED lines=22> */
.L_x_17584:
[----:B------:R-:W-:-:S07]  /*e4a0*/  MOV R169, R204 ;  /* 0x000000cc00a97202 */ /* 0x000fce0000000f00 */
.L_x_17585:
[----:B------:R-:W-:Y:S05]  /*e4b0*/  BSYNC B1 ;  /* 0x0000000000017941 */ /* 0x000fea0003800000 */
.L_x_17583:
        /* <DEDUP_REMOVED lines=16> */
.L_x_17589:
[----:B------:R-:W-:Y:S05]  /*e5c0*/  BSYNC B2 ;  /* 0x0000000000027941 */ /* 0x000fea0003800000 */
.L_x_17588:
        /* <DEDUP_REMOVED lines=44> */
.L_x_17587:
[----:B------:R-:W-:Y:S05]  /*e890*/  BSYNC B1 ;  /* 0x0000000000017941 */ /* 0x000fea0003800000 */
.L_x_17586:
        /* <DEDUP_REMOVED lines=21> */
.L_x_17591:
[----:B------:R-:W-:-:S07]  /*e9f0*/  MOV R170, R204 ;  /* 0x000000cc00aa7202 */ /* 0x000fce0000000f00 */
.L_x_17592:
[----:B------:R-:W-:Y:S05]  /*ea00*/  BSYNC B1 ;  /* 0x0000000000017941 */ /* 0x000fea0003800000 */
.L_x_17590:
        /* <DEDUP_REMOVED lines=16> */
.L_x_17596:
[----:B------:R-:W-:Y:S05]  /*eb10*/  BSYNC B2 ;  /* 0x0000000000027941 */ /* 0x000fea0003800000 */
.L_x_17595:
        /* <DEDUP_REMOVED lines=44> */
.L_x_17594:
[----:B------:R-:W-:Y:S05]  /*ede0*/  BSYNC B1 ;  /* 0x0000000000017941 */ /* 0x000fea0003800000 */
.L_x_17593:
        /* <DEDUP_REMOVED lines=22> */
.L_x_17598:
[----:B------:R-:W-:-:S07]  /*ef50*/  MOV R212, R204 ;  /* 0x000000cc00d47202 */ /* 0x000fce0000000f00 */
.L_x_17599:
[----:B------:R-:W-:Y:S05]  /*ef60*/  BSYNC B1 ;  /* 0x0000000000017941 */ /* 0x000fea0003800000 */
.L_x_17597:
        /* <DEDUP_REMOVED lines=18> */
.L_x_17603:
[----:B------:R-:W-:Y:S05]  /*f090*/  BSYNC B2 ;  /* 0x0000000000027941 */ /* 0x000fea0003800000 */
.L_x_17602:
        /* <DEDUP_REMOVED lines=44> */
.L_x_17601:
[----:B------:R-:W-:Y:S05]  /*f360*/  BSYNC B1 ;  /* 0x0000000000017941 */ /* 0x000fea0003800000 */
.L_x_17600:
        /* <DEDUP_REMOVED lines=8> */
[----:B------:R-:W-:Y:S01]  /*f3f0*/  FMUL.FTZ R172, R172, R209 ;  /* 0x000000d1acac7220 */ /* 0x000fe20000410000 */
[----:B------:R-:W-:Y:S01]  /*f400*/  SEL R221, RZ, 0x10000, P5 ;  /* 0x00010000ffdd7807 */ /* 0x000fe20002800000 */
[----:B------:R0:W-:Y:S01]  /*f410*/  STG.E.128 desc[UR4][R206.64], R148 ;  /* 0x00000094ce007986 */ /* 0x0001e2000c101d04 */
[----:B------:R-:W-:-:S02]  /*f420*/  LEA.HI.X R175, R173, UR9, RZ, 0x3, P1 ;  /* 0x00000009adaf7c11 */ /* 0x000fc400088f1cff */
[----:B------:R-:W-:Y:S01]  /*f430*/  FSETP.GTU.FTZ.AND P1, PT, R211, R210, PT ;  /* 0x000000d2d300720b */ /* 0x000fe20003f3c000 */
[----:B------:R-:W-:Y:S01]  /*f440*/  IMAD.WIDE.U32 R210, R214, 0x10000, RZ ;  /* 0x00010000d6d27825 */ /* 0x000fe200078e00ff */
[----:B------:R-:W-:Y:S02]  /*f450*/  LOP3.LUT P5, RZ, R208, 0x2, RZ, 0xc0, !PT ;  /* 0x00000002d0ff7812 */ /* 0x000fe400078ac0ff */
[----:B------:R-:W-:Y:S02]  /*f460*/  FSEL R172, R172, RZ, !P1 ;  /* 0x000000ffacac7208 */ /* 0x000fe40004800000 */
[----:B------:R-:W-:Y:S02]  /*f470*/  SEL R213, RZ, 0x1, P2 ;  /* 0x00000001ffd57807 */ /* 0x000fe40001000000 */
[----:B------:R-:W-:Y:S01]  /*f480*/  SEL R215, RZ, 0x1, P5 ;  /* 0x00000001ffd77807 */ /* 0x000fe20002800000 */
[----:B------:R-:W-:Y:S01]  /*f490*/  FMUL.FTZ R171, R123, R172 ;  /* 0x000000ac7bab7220 */ /* 0x000fe20000410000 */
[----:B------:R-:W-:Y:S01]  /*f4a0*/  SEL R216, RZ, 0x100, P4 ;  /* 0x00000100ffd87807 */ /* 0x000fe20002000000 */
[----:B------:R-:W-:Y:S01]  /*f4b0*/  IMAD.WIDE.U32 R172, R213, 0x1000000, RZ ;  /* 0x01000000d5ac7825 */ /* 0x000fe200078e00ff */
[----:B------:R-:W-:-:S03]  /*f4c0*/  SEL R209, RZ, 0x1000000, P1 ;  /* 0x01000000ffd17807 */ /* 0x000fc60000800000 */
[----:B------:R-:W-:Y:S01]  /*f4d0*/  @P0 FADD.FTZ R171, R131, R171 ;  /* 0x000000ab83ab0221 */ /* 0x000fe20000010000 */
[----:B------:R-:W-:Y:S01]  /*f4e0*/  LOP3.LUT P6, RZ, R208, 0x4, RZ, 0xc0, !PT ;  /* 0x00000004d0ff7812 */ /* 0x000fe200078cc0ff */
[----:B------:R-:W-:Y:S01]  /*f4f0*/  IMAD.WIDE.U32 R212, R215, 0x100, RZ ;  /* 0x00000100d7d47825 */ /* 0x000fe200078e00ff */
[----:B------:R-:W-:Y:S02]  /*f500*/  SEL R219, RZ, 0x1, P3 ;  /* 0x00000001ffdb7807 */ /* 0x000fe40001800000 */
[----:B------:R-:W-:Y:S01]  /*f510*/  LOP3.LUT R209, R216, R209, R221, 0xfe, !PT ;  /* 0x000000d1d8d17212 */ /* 0x000fe200078efedd */
[----:B------:R0:W-:Y:S01]  /*f520*/  STG.E.128 desc[UR4][R206.64+0x10], R168 ;  /* 0x000010a8ce007986 */ /* 0x0001e2000c101d04 */
[----:B------:R-:W-:Y:S02]  /*f530*/  SEL R217, RZ, 0x1, P6 ;  /* 0x00000001ffd97807 */ /* 0x000fe40003000000 */
[----:B------:R-:W-:Y:S02]  /*f540*/  LOP3.LUT R172, R212, R172, R210, 0xfe, !PT ;  /* 0x000000acd4ac7212 */ /* 0x000fe400078efed2 */
[----:B------:R-:W-:-:S02]  /*f550*/  LOP3.LUT R173, R173, R209, R219, 0xfe, !PT ;  /* 0x000000d1adad7212 */ /* 0x000fc400078efedb */
[----:B------:R-:W-:Y:S02]  /*f560*/  LOP3.LUT R172, R172, R217, RZ, 0xfc, !PT ;  /* 0x000000d9acac7212 */ /* 0x000fe400078efcff */
[----:B------:R-:W-:-:S05]  /*f570*/  LOP3.LUT R173, R213, R173, R211, 0xfe, !PT ;  /* 0x000000add5ad7212 */ /* 0x000fca00078efed3 */
[----:B------:R0:W-:Y:S02]  /*f580*/  STG.E.64 desc[UR4][R174.64], R172 ;  /* 0x000000acae007986 */ /* 0x0001e4000c101b04 */
.L_x_17547:
[----:B------:R-:W-:Y:S05]  /*f590*/  BSYNC B0 ;  /* 0x0000000000007941 */ /* 0x000fea0003800000 */
.L_x_17546:
[----:B0-----:R-:W-:Y:S01]  /*f5a0*/  FADD.FTZ R172, RZ, R132 ;  /* 0x00000084ffac7221 */ /* 0x001fe20000010000 */
        /* <DEDUP_REMOVED lines=14> */
[----:B----4-:R-:W-:-:S05]  /*f690*/  FSEL R175, R172, RZ, P6 ;  /* 0x000000ffacaf7208 */ /* 0x010fca0003000000 */
        /* <DEDUP_REMOVED lines=135> */
.L_x_17627:
[----:B------:R-:W-:Y:S01]  /*ff10*/  FMUL.FTZ R0, R172, R172 ;  /* 0x000000acac007220 */ /* 0x000fe20000410000 */
[----:B------:R-:W-:Y:S01]  /*ff20*/  LOP3.LUT P0, RZ, R208, 0x200, RZ, 0xc0, !PT ;  /* 0x00000200d0ff7812 */ /* 0x000fe2000780c0ff */
        /* <DEDUP_REMOVED lines=9> */
[----:B----4-:R-:W-:-:S04]  /*ffc0*/  @!P4 IMAD.WIDE R174, R193, 0x4, R174 ;  /* 0x00000004c1aec825 */ /* 0x010fc800078e02ae */
[----:B0-----:R-:W-:-:S05]  /*ffd0*/  @!P4 IMAD.WIDE R206, R193, 0x4, R206 ;  /* 0x00000004c1cec825 */ /* 0x001fca00078e02ce */
[----:B------:R0:W-:Y:S04]  /*ffe0*/  @!P4 STG.E desc[UR4][R206.64], R172 ;  /* 0x000000acce00c986 */ /* 0x0001e8000c101904 */
[----:B-1----:R0:W-:Y:S01]  /*fff0*/  @!P4 STG.E desc[UR4][R174.64], R0 ;  /* 0x00000000ae00c986 */ /* 0x0021e2000c101904 */
        /* <DEDUP_REMOVED lines=33> */
.L_x_17606:
[----:B------:R-:W-:Y:S05]  /*10210*/  BSYNC B0 ;  /* 0x0000000000007941 */ /* 0x000fea0003800000 */
.L_x_17605:
        /* <DEDUP_REMOVED lines=35> */
.L_x_17608:
[----:B------:R-:W-:Y:S05]  /*10450*/  BSYNC B0 ;  /* 0x0000000000007941 */ /* 0x000fea0003800000 */
.L_x_17607:
[----:B------:R-:W-:Y:S01]  /*10460*/  LOP3.LUT P0, RZ, R208, 0x80, RZ, 0xc0, !PT ;  /* 0x00000080d0ff7812 */ /* 0x000fe2000780c0ff */
        /* <DEDUP_REMOVED lines=34> */
.L_x_17610:
[----:B------:R-:W-:Y:S05]  /*10690*/  BSYNC B0 ;  /* 0x0000000000007941 */ /* 0x000fea0003800000 */
.L_x_17609:
        /* <DEDUP_REMOVED lines=35> */
.L_x_17612:
[----:B------:R-:W-:Y:S05]  /*108d0*/  BSYNC B0 ;  /* 0x0000000000007941 */ /* 0x000fea0003800000 */
.L_x_17611:
        /* <DEDUP_REMOVED lines=34> */
.L_x_17614:
[----:B------:R-:W-:Y:S05]  /*10b00*/  BSYNC B0 ;  /* 0x0000000000007941 */ /* 0x000fea0003800000 */
.L_x_17613:
[----:B01--4-:R-:W0:Y:S02]  /*10b10*/  LDC.64 R172, c[0x0][0x210] ;  /* 0x00008400ffac7b82 */ /* 0x013e240000000a00 */
[----:B0-----:R-:W-:-:S04]  /*10b20*/  LEA R193, R172, R193, 0x2 ;  /* 0x000000c1acc17211 */ /* 0x001fc800078e10ff */
[----:B------:R-:W-:-:S13]  /*10b30*/  ISETP.GE.AND P0, PT, R193, R173, PT ;  /* 0x000000adc100720c */ /* 0x000fda0003f06270 */
[----:B------:R-:W-:Y:S05]  /*10b40*/  @!P0 BRA `(.L_x_17615) ;  /* 0xffffff0000f88947 */ /* 0x000fea000383ffff */
[----:B------:R-:W-:Y:S05]  /*10b50*/  EXIT ;  /* 0x000000000000794d */ /* 0x000fea0003800000 */
.L_x_17604:
[----:B------:R-:W-:Y:S01]  /*10b60*/  HFMA2.MMA R212, -RZ, RZ, 0, 5.9604644775390625e-08 ;  /* 0x00000001ffd47435 */ /* 0x000fe200000001ff */
[----:B------:R-:W-:Y:S01]  /*10b70*/  BSSY B0, `(.L_x_17616) ;  /* 0x0000007000007945 */ /* 0x000fe20003800000 */
[----:B------:R-:W-:Y:S01]  /*10b80*/  IMAD.MOV.U32 R213, RZ, RZ, R175 ;  /* 0x000000ffffd57224 */ /* 0x000fe200078e00af */
[----:B------:R-:W-:Y:S01]  /*10b90*/  MOV R210, 0xffffffff ;  /* 0xffffffff00d27802 */ /* 0x000fe20000000f00 */
[----:B------:R-:W-:-:S07]  /*10ba0*/  IMAD.MOV.U32 R215, RZ, RZ, 0x1f ;  /* 0x0000001fffd77424 */ /* 0x000fce00078e00ff */
[----:B-123-5:R-:W-:Y:S05]  /*10bb0*/  WARPSYNC.COLLECTIVE R210, `(.L_x_17617) ;  /* 0x00000000d2087348 */ /* 0x02efea0003c00000 */
[----:B------:R0:W4:Y:S02]  /*10bc0*/  SHFL.BFLY P5, R211, R213, R212, R215 ;  /* 0x0c0000d4d5d37389 */ /* 0x00012400000a00d7 */
[----:B012345:R-:W-:Y:S01]  /*10bd0*/  ENDCOLLECTIVE ;  /* 0x000000000000791b */ /* 0x03ffe20003800000 */
.L_x_17617:
[----:B------:R-:W-:Y:S05]  /*10be0*/  BSYNC B0 ;  /* 0x0000000000007941 */ /* 0x000fea0003800000 */
.L_x_17616:
        /* <DEDUP_REMOVED lines=9> */
.L_x_17618:
[----:B------:R-:W-:Y:S01]  /*10c80*/  HFMA2.MMA R212, -RZ, RZ, 0, 2.384185791015625e-07 ;  /* 0x00000004ffd47435 */ /* 0x000fe200000001ff */
[----:B------:R-:W-:-:S05]  /*10c90*/  MOV R173, R211 ;  /* 0x000000d300ad7202 */ /* 0x000fca0000000f00 */
[----:B------:R-:W-:-:S04]  /*10ca0*/  FADD.FTZ R206, R174, R173 ;  /* 0x000000adaece7221 */ /* 0x000fc80000010000 */
[----:B------:R-:W-:-:S07]  /*10cb0*/  IMAD.MOV.U32 R213, RZ, RZ, R206 ;  /* 0x000000ffffd57224 */ /* 0x000fce00078e00ce */
[----:B------:R-:W-:Y:S05]  /*10cc0*/  WARPSYNC.COLLECTIVE R210, `(.L_x_17619) ;  /* 0x00000000d2087348 */ /* 0x000fea0003c00000 */
[----:B------:R0:W1:Y:S02]  /*10cd0*/  SHFL.BFLY P5, R211, R213, R212, R215 ;  /* 0x0c0000d4d5d37389 */ /* 0x00006400000a00d7 */
[----:B01----:R-:W-:Y:S01]  /*10ce0*/  ENDCOLLECTIVE ;  /* 0x000000000000791b */ /* 0x003fe20003800000 */
.L_x_17619:
        /* <DEDUP_REMOVED lines=8> */
.L_x_17620:
[----:B------:R-:W-:Y:S01]  /*10d70*/  HFMA2.MMA R212, -RZ, RZ, 0, 9.5367431640625e-07 ;  /* 0x00000010ffd47435 */ /* 0x000fe200000001ff */
[----:B------:R-:W-:-:S05]  /*10d80*/  MOV R0, R211 ;  /* 0x000000d300007202 */ /* 0x000fca0000000f00 */
[----:B------:R-:W-:-:S04]  /*10d90*/  FADD.FTZ R209, R207, R0 ;  /* 0x00000000cfd17221 */ /* 0x000fc80000010000 */
[----:B------:R-:W-:-:S07]  /*10da0*/  IMAD.MOV.U32 R213, RZ, RZ, R209 ;  /* 0x000000ffffd57224 */ /* 0x000fce00078e00d1 */
[----:B------:R-:W-:Y:S05]  /*10db0*/  WARPSYNC.COLLECTIVE R210, `(.L_x_17621) ;  /* 0x00000000d2087348 */ /* 0x000fea0003c00000 */
[----:B------:R0:W1:Y:S02]  /*10dc0*/  SHFL.BFLY P5, R211, R213, R212, R215 ;  /* 0x0c0000d4d5d37389 */ /* 0x00006400000a00d7 */
[----:B01----:R-:W-:Y:S01]  /*10dd0*/  ENDCOLLECTIVE ;  /* 0x000000000000791b */ /* 0x003fe20003800000 */
.L_x_17621:
        /* <DEDUP_REMOVED lines=89> */
.L_x_17622:
[----:B------:R-:W-:Y:S01]  /*11370*/  HFMA2.MMA R212, -RZ, RZ, 0, 1.1920928955078125e-07 ;  /* 0x00000002ffd47435 */ /* 0x000fe200000001ff */
[----:B------:R-:W-:-:S05]  /*11380*/  MOV R175, R211 ;  /* 0x000000d300af7202 */ /* 0x000fca0000000f00 */
[----:B------:R-:W-:-:S04]  /*11390*/  FADD.FTZ R175, R0, R175 ;  /* 0x000000af00af7221 */ /* 0x000fc80000010000 */
[----:B------:R-:W-:-:S07]  /*113a0*/  IMAD.MOV.U32 R213, RZ, RZ, R175 ;  /* 0x000000ffffd57224 */ /* 0x000fce00078e00af */
[----:B------:R-:W-:Y:S05]  /*113b0*/  WARPSYNC.COLLECTIVE R210, `(.L_x_17623) ;  /* 0x00000000d2087348 */ /* 0x000fea0003c00000 */
[----:B------:R0:W1:Y:S02]  /*113c0*/  SHFL.BFLY P5, R211, R213, R212, R215 ;  /* 0x0c0000d4d5d37389 */ /* 0x00006400000a00d7 */
[----:B01----:R-:W-:Y:S01]  /*113d0*/  ENDCOLLECTIVE ;  /* 0x000000000000791b */ /* 0x003fe20003800000 */
.L_x_17623:
[----:B------:R-:W-:Y:S02]  /*113e0*/  IMAD.MOV.U32 R212, RZ, RZ, 0x4 ;  /* 0x00000004ffd47424 */ /* 0x000fe400078e00ff */
[----:B------:R-:W-:-:S04]  /*113f0*/  IMAD.MOV.U32 R174, RZ, RZ, R211 ;  /* 0x000000ffffae7224 */ /* 0x000fc800078e00d3 */
[----:B------:R-:W-:-:S05]  /*11400*/  FADD.FTZ R174, R175, R174 ;  /* 0x000000aeafae7221 */ /* 0x000fca0000010000 */
[----:B------:R-:W-:-:S07]  /*11410*/  MOV R213, R174 ;  /* 0x000000ae00d57202 */ /* 0x000fce0000000f00 */
[----:B------:R-:W-:Y:S05]  /*11420*/  WARPSYNC.COLLECTIVE R210, `(.L_x_17624) ;  /* 0x00000000d2087348 */ /* 0x000fea0003c00000 */
[----:B------:R0:W1:Y:S02]  /*11430*/  SHFL.BFLY P5, R211, R213, R212, R215 ;  /* 0x0c0000d4d5d37389 */ /* 0x00006400000a00d7 */
[----:B01----:R-:W-:Y:S01]  /*11440*/  ENDCOLLECTIVE ;  /* 0x000000000000791b */ /* 0x003fe20003800000 */
.L_x_17624:
[----:B------:R-:W-:Y:S01]  /*11450*/  HFMA2.MMA R212, -RZ, RZ, 0, 4.76837158203125e-07 ;  /* 0x00000008ffd47435 */ /* 0x000fe200000001ff */
[----:B------:R-:W-:-:S05]  /*11460*/  MOV R207, R211 ;  /* 0x000000d300cf7202 */ /* 0x000fca0000000f00 */
[----:B------:R-:W-:-:S04]  /*11470*/  FADD.FTZ R207, R174, R207 ;  /* 0x000000cfaecf7221 */ /* 0x000fc80000010000 */
[----:B------:R-:W-:-:S07]  /*11480*/  IMAD.MOV.U32 R213, RZ, RZ, R207 ;  /* 0x000000ffffd57224 */ /* 0x000fce00078e00cf */
[----:B------:R-:W-:Y:S05]  /*11490*/  WARPSYNC.COLLECTIVE R210, `(.L_x_17625) ;  /* 0x00000000d2087348 */ /* 0x000fea0003c00000 */
[----:B------:R0:W1:Y:S02]  /*114a0*/  SHFL.BFLY P5, R211, R213, R212, R215 ;  /* 0x0c0000d4d5d37389 */ /* 0x00006400000a00d7 */
[----:B01----:R-:W-:Y:S01]  /*114b0*/  ENDCOLLECTIVE ;  /* 0x000000000000791b */ /* 0x003fe20003800000 */
.L_x_17625:
[----:B------:R-:W-:Y:S02]  /*114c0*/  IMAD.MOV.U32 R212, RZ, RZ, 0x10 ;  /* 0x00000010ffd47424 */ /* 0x000fe400078e00ff */
[----:B------:R-:W-:-:S04]  /*114d0*/  IMAD.MOV.U32 R206, RZ, RZ, R211 ;  /* 0x000000ffffce7224 */ /* 0x000fc800078e00d3 */
[----:B------:R-:W-:-:S05]  /*114e0*/  FADD.FTZ R206, R207, R206 ;  /* 0x000000cecfce7221 */ /* 0x000fca0000010000 */
[----:B------:R-:W-:-:S07]  /*114f0*/  MOV R213, R206 ;  /* 0x000000ce00d57202 */ /* 0x000fce0000000f00 */
[----:B------:R-:W-:Y:S05]  /*11500*/  WARPSYNC.COLLECTIVE R210, `(.L_x_17626) ;  /* 0x00000000d2087348 */ /* 0x000fea0003c00000 */
[----:B------:R0:W1:Y:S02]  /*11510*/  SHFL.BFLY P5, R211, R213, R212, R215 ;  /* 0x0c0000d4d5d37389 */ /* 0x00006400000a00d7 */
[----:B01----:R-:W-:Y:S01]  /*11520*/  ENDCOLLECTIVE ;  /* 0x000000000000791b */ /* 0x003fe20003800000 */
.L_x_17626:
[----:B------:R-:W-:Y:S01]  /*11530*/  MOV R209, R211 ;  /* 0x000000d300d17202 */ /* 0x000fe20000000f00 */
[----:B------:R-:W-:Y:S06]  /*11540*/  BRA `(.L_x_17627) ;  /* 0xffffffe800707947 */ /* 0x000fec000383ffff */
.L_x_17628:
        /* <DEDUP_REMOVED lines=11> */
.L_x_37442:


//--------------------- .text._ZN10layer_norm13ln_fwd_kernelINS_13Kernel_traitsIf13__nv_bfloat16fS2_fjLj1280ELj1ELj4ELj1ELj16ENS_18Kernel_traits_baseILj1280EfS2_fS2_fjLj128EEEEELb1ELb1ELb0ELb1EEEvNS_9FwdParamsE --------------------------
	.section	.text._ZN10layer_norm13ln_fwd_kernelINS_13Kernel_traitsIf13__nv_bfloat16fS2_fjLj1280ELj1ELj4ELj1ELj16ENS_18Kernel_traits_baseILj1280EfS2_fS2_fjLj128EEEEELb1ELb1ELb0ELb1EEEvNS_9FwdParamsE,"ax",@progbits
	.align	128
        .global         _ZN10layer_norm13ln_fwd_kernelINS_13Kernel_traitsIf13__nv_bfloat16fS2_fjLj1280ELj1ELj4ELj1ELj16ENS_18Kernel_traits_baseILj1280EfS2_fS2_fjLj128EEEEELb1ELb1ELb0ELb1EEEvNS_9FwdParamsE
        .type           _ZN10layer_norm13ln_fwd_kernelINS_13Kernel_traitsIf13__nv_bfloat16fS2_fjLj1280ELj1ELj4ELj1ELj16ENS_18Kernel_traits_baseILj1280EfS2_fS2_fjLj128EEEEELb1ELb1ELb0ELb1EEEvNS_9FwdParamsE,@function
        .size           _ZN10layer_norm13ln_fwd_kernelINS_13Kernel_traitsIf13__nv_bfloat16fS2_fjLj1280ELj1ELj4ELj1ELj16ENS_18Kernel_traits_baseILj1280EfS2_fS2_fjLj128EEEEELb1ELb1ELb0ELb1EEEvNS_9FwdParamsE,(.L_x_37443 - _ZN10layer_norm13ln_fwd_kernelINS_13Kernel_traitsIf13__nv_bfloat16fS2_fjLj1280ELj1ELj4ELj1ELj16ENS_18Kernel_traits_baseILj1280EfS2_fS2_fjLj128EEEEELb1ELb1ELb0ELb1EEEvNS_9FwdParamsE)
        .other          _ZN10layer_norm13ln_fwd_kernelINS_13Kernel_traitsIf13__nv_bfloat16fS2_fjLj1280ELj1ELj4ELj1ELj16ENS_18Kernel_traits_baseILj1280EfS2_fS2_fjLj128EEEEELb1ELb1ELb0ELb1EEEvNS_9FwdParamsE,@"STO_CUDA_ENTRY STV_DEFAULT"
_ZN10layer_norm13ln_fwd_kernelINS_13Kernel_traitsIf13__nv_bfloat16fS2_fjLj1280ELj1ELj4ELj1ELj16ENS_18Kernel_traits_baseILj1280EfS2_fS2_fjLj128EEEEELb1ELb1ELb0ELb1EEEvNS_9FwdParamsE:
.text._ZN10layer_norm13ln_fwd_kernelINS_13Kernel_traitsIf13__nv_bfloat16fS2_fjLj1280ELj1ELj4ELj1ELj16ENS_18Kernel_traits_baseILj1280EfS2_fS2_fjLj128EEEEELb1ELb1ELb0ELb1EEEvNS_9FwdParamsE:
[----:B------:R-:W-:Y:S01]  /*0000*/  LDC R1, c[0x0][0x28] ;  /* 0x00000a00ff017b82 */ /* 0x000fe20000000800 */
[----:B------:R-:W0:Y:S07]  /*0010*/  S2R R177, SR_TID.X ;  /* 0x0000000000b17919 */ /* 0x000e2e0000002100 */
[----:B------:R-:W1:Y:S01]  /*0020*/  LDC R206, c[0x0][0x2e8] ;  /* 0x0000ba00ffce7b82 */ /* 0x000e620000000800 */
[----:B------:R-:W-:Y:S01]  /*0030*/  ULDC.U8 UR4, c[0x0][0x2f4] ;  /* 0x0000bd0000047ab9 */ /* 0x000fe20000000000 */
[----:B------:R-:W-:Y:S01]  /*0040*/  ULDC.64 UR8, c[0x0][0x2c8] ;  /* 0x0000b20000087ab9 */ /* 0x000fe20000000a00 */
[----:B------:R-:W-:Y:S01]  /*0050*/  ISETP.NE.AND P1, PT, RZ, UR4, PT ;  /* 0x00000004ff007c0c */ /* 0x000fe2000bf25270 */
[----:B------:R-:W-:-:S04]  /*0060*/  ULDC.64 UR4, c[0x0][0x208] ;  /* 0x0000820000047ab9 */ /* 0x000fc80000000a00 */
[----:B------:R-:W2:Y:S01]  /*0070*/  LDC R207, c[0x0][0x2ec] ;  /* 0x0000bb00ffcf7b82 */ /* 0x000ea20000000800 */
[----:B------:R-:W-:Y:S01]  /*0080*/  ISETP.NE.U32.AND P0, PT, RZ, UR8, PT ;  /* 0x00000008ff007c0c */ /* 0x000fe2000bf05070 */
[----:B------:R-:W-:Y:S01]  /*0090*/  ULDC.64 UR6, c[0x0][0x2e0] ;  /* 0x0000b80000067ab9 */ /* 0x000fe20000000a00 */
[----:B------:R-:W3:Y:S01]  /*00a0*/  S2R R0, SR_CTAID.X ;  /* 0x0000000000007919 */ /* 0x000ee20000002500 */
[----:B------:R-:W-:Y:S01]  /*00b0*/  ULDC.64 UR10, c[0x0][0x278] ;  /* 0x00009e00000a7ab9 */ /* 0x000fe20000000a00 */
[----:B------:R-:W-:Y:S01]  /*00c0*/  ISETP.NE.AND.EX P0, PT, RZ, UR9, PT, P0 ;  /* 0x00000009ff007c0c */ /* 0x000fe2000bf05300 */
[----:B------:R-:W-:Y:S01]  /*00d0*/  IMAD.U32 R3, RZ, RZ, UR7 ;  /* 0x00000007ff037e24 */ /* 0x000fe2000f8e00ff */
[----:B------:R-:W-:Y:S02]  /*00e0*/  MOV R2, UR6 ;  /* 0x0000000600027c02 */ /* 0x000fe40008000f00 */
        /* <DEDUP_REMOVED lines=8> */
[----:B-1----:R-:W-:Y:S02]  /*0170*/  @P1 MOV R4, R206 ;  /* 0x000000ce00041202 */ /* 0x002fe40000000f00 */
[----:B------:R-:W-:Y:S02]  /*0180*/  CS2R R104, SRZ ;  /* 0x0000000000687805 */ /* 0x000fe4000001ff00 */
[----:B------:R-:W-:Y:S02]  /*0190*/  CS2R R106, SRZ ;  /* 0x00000000006a7805 */ /* 0x000fe4000001ff00 */
[----:B------:R-:W-:Y:S02]  /*01a0*/  CS2R R100, SRZ ;  /* 0x0000000000647805 */ /* 0x000fe4000001ff00 */
[----:B------:R-:W-:Y:S02]  /*01b0*/  CS2R R102, SRZ ;  /* 0x0000000000667805 */ /* 0x000fe4000001ff00 */
[----:B------:R-:W-:-:S02]  /*01c0*/  CS2R R96, SRZ ;  /* 0x0000000000607805 */ /* 0x000fc4000001ff00 */
[----:B------:R-:W-:Y:S02]  /*01d0*/  CS2R R98, SRZ ;  /* 0x0000000000627805 */ /* 0x000fe4000001ff00 */
[----:B0-----:R-:W-:Y:S01]  /*01e0*/  SHF.L.U32 R6, R177, 0x5, RZ ;  /* 0x00000005b1067819 */ /* 0x001fe200000006ff */
[----:B--2---:R-:W-:Y:S01]  /*01f0*/  @P1 IMAD.MOV.U32 R5, RZ, RZ, R207 ;  /* 0x000000ffff051224 */ /* 0x004fe200078e00cf */
[----:B------:R-:W-:Y:S02]  /*0200*/  CS2R R92, SRZ ;  /* 0x00000000005c7805 */ /* 0x000fe4000001ff00 */
[----:B------:R-:W-:Y:S02]  /*0210*/  CS2R R94, SRZ ;  /* 0x00000000005e7805 */ /* 0x000fe4000001ff00 */
[----:B------:R-:W-:Y:S02]  /*0220*/  LOP3.LUT R6, R6, 0x3e0, RZ, 0xc0, !PT ;  /* 0x000003e006067812 */ /* 0x000fe400078ec0ff */
[----:B------:R-:W-:Y:S01]  /*0230*/  CS2R R88, SRZ ;  /* 0x0000000000587805 */ /* 0x000fe2000001ff00 */
[----:B------:R0:W5:Y:S01]  /*0240*/  @P1 LDG.E.64 R124, desc[UR4][R4.64] ;  /* 0x00000004047c1981 */ /* 0x000162000c1e1b00 */
[----:B------:R-:W-:-:S02]  /*0250*/  CS2R R90, SRZ ;  /* 0x00000000005a7805 */ /* 0x000fc4000001ff00 */
[----:B------:R-:W-:Y:S02]  /*0260*/  CS2R R84, SRZ ;  /* 0x0000000000547805 */ /* 0x000fe4000001ff00 */
[----:B------:R-:W-:Y:S01]  /*0270*/  CS2R R86, SRZ ;  /* 0x0000000000567805 */ /* 0x000fe2000001ff00 */
[----:B------:R-:W5:Y:S01]  /*0280*/  @P1 LDG.E.64 R2, desc[UR4][R2.64] ;  /* 0x0000000402021981 */ /* 0x000f62000c1e1b00 */
[----:B------:R-:W-:Y:S01]  /*0290*/  SHF.R.U32.HI R176, RZ, 0x5, R177 ;  /* 0x00000005ffb07819 */ /* 0x000fe200000116b1 */
[----:B------:R-:W-:Y:S01]  /*02a0*/  ULDC UR6, c[0x0][0x0] ;  /* 0x0000000000067ab9 */ /* 0x000fe20000000800 */
[----:B0-----:R-:W-:-:S03]  /*02b0*/  IADD3 R4, P3, R6, UR8, RZ ;  /* 0x0000000806047c10 */ /* 0x001fc6000ff7e0ff */
[C---:B---3--:R-:W-:Y:S02]  /*02c0*/  IMAD R176, R0.reuse, 0x4, R176 ;  /* 0x0000000400b07824 */ /* 0x048fe400078e02b0 */
[----:B------:R-:W-:Y:S01]  /*02d0*/  IMAD R0, R0, UR6, R177 ;  /* 0x0000000600007c24 */ /* 0x000fe2000f8e02b1 */
[----:B------:R-:W-:Y:S01]  /*02e0*/  IADD3.X R5, RZ, UR9, RZ, P3, !PT ;  /* 0x00000009ff057c10 */ /* 0x000fe20009ffe4ff */
[----:B------:R-:W-:Y:S01]  /*02f0*/  ULDC.64 UR6, c[0x0][0x260] ;  /* 0x0000980000067ab9 */ /* 0x000fe20000000a00 */
[----:B------:R-:W-:Y:S02]  /*0300*/  LOP3.LUT R177, R177, 0x1f, RZ, 0xc0, !PT ;  /* 0x0000001fb1b17812 */ /* 0x000fe400078ec0ff */
[----:B------:R-:W-:Y:S01]  /*0310*/  IADD3 R126, P2, R6, UR6, RZ ;  /* 0x00000006067e7c10 */ /* 0x000fe2000ff5e0ff */
[----:B------:R0:W5:Y:S01]  /*0320*/  @P0 LDG.E.128 R120, desc[UR4][R4.64] ;  /* 0x0000000404780981 */ /* 0x000162000c1e1d00 */
[----:B------:R-:W-:Y:S01]  /*0330*/  ULDC UR6, c[0x0][0x214] ;  /* 0x0000850000067ab9 */ /* 0x000fe20000000800 */
[----:B------:R-:W-:-:S02]  /*0340*/  LEA R128, P4, R177, UR10, 0x5 ;  /* 0x0000000ab1807c11 */ /* 0x000fc4000f8828ff */
[----:B------:R0:W5:Y:S01]  /*0350*/  @P0 LDG.E.128 R116, desc[UR4][R4.64+0x10] ;  /* 0x0000100404740981 */ /* 0x000162000c1e1d00 */
[----:B------:R-:W-:Y:S01]  /*0360*/  IMAD.X R127, RZ, RZ, UR7, P2 ;  /* 0x00000007ff7f7e24 */ /* 0x000fe200090e06ff */
[----:B------:R-:W-:Y:S02]  /*0370*/  ISETP.GE.AND P2, PT, R176, UR6, PT ;  /* 0x00000006b0007c0c */ /* 0x000fe4000bf46270 */
        /* <DEDUP_REMOVED lines=25> */
[----:B-1----:R-:W1:Y:S03]  /*0510*/  @P1 LDC R127, c[0x0][0x2f0] ;  /* 0x0000bc00ff7f1b82 */ /* 0x002e660000000800 */
[----:B------:R-:W5:Y:S04]  /*0520*/  LDG.E.128 R28, desc[UR4][R128.64+0x410] ;  /* 0x00041004801c7981 */ /* 0x000f68000c1e1d00 */
[----:B------:R-:W5:Y:S04]  /*0530*/  LDG.E.128 R24, desc[UR4][R128.64+0x800] ;  /* 0x0008000480187981 */ /* 0x000f68000c1e1d00 */
[----:B------:R-:W5:Y:S04]  /*0540*/  LDG.E.128 R20, desc[UR4][R128.64+0x810] ;  /* 0x0008100480147981 */ /* 0x000f68000c1e1d00 */
[----:B------:R-:W5:Y:S04]  /*0550*/  LDG.E.128 R16, desc[UR4][R128.64+0xc00] ;  /* 0x000c000480107981 */ /* 0x000f68000c1e1d00 */
[----:B------:R-:W5:Y:S04]  /*0560*/  LDG.E.128 R12, desc[UR4][R128.64+0xc10] ;  /* 0x000c1004800c7981 */ /* 0x000f68000c1e1d00 */
[----:B------:R-:W5:Y:S01]  /*0570*/  LDG.E.128 R8, desc[UR4][R128.64+0x1000] ;  /* 0x0010000480087981 */ /* 0x000f62000c1e1d00 */
[----:B-1----:R-:W-:-:S03]  /*0580*/  @P1 IADD3 R206, P0, R124, R127, RZ ;  /* 0x0000007f7cce1210 */ /* 0x002fc60007f1e0ff */
[----:B0-----:R0:W5:Y:S01]  /*0590*/  LDG.E.128 R4, desc[UR4][R128.64+0x1010] ;  /* 0x0010100480047981 */ /* 0x001162000c1e1d00 */
[----:B------:R-:W-:Y:S01]  /*05a0*/  IMAD.WIDE.U32 R126, R0, -0x326172a9, RZ ;  /* 0xcd9e8d57007e7825 */ /* 0x000fe200078e00ff */
[C---:B------:R-:W-:Y:S01]  /*05b0*/  IADD3 R180, R2.reuse, 0x3c6ef372, RZ ;  /* 0x3c6ef37202b47810 */ /* 0x040fe20007ffe0ff */
[----:B------:R-:W-:Y:S01]  /*05c0*/  ULDC.64 UR6, c[0x0][0x270] ;  /* 0x00009c0000067ab9 */ /* 0x000fe20000000a00 */
        /* <DEDUP_REMOVED lines=13> */
[----:B------:R-:W-:Y:S01]  /*06a0*/  ULDC.64 UR8, c[0x0][0x2b8] ;  /* 0x0000ae0000087ab9 */ /* 0x000fe20000000a00 */
[----:B------:R-:W-:Y:S01]  /*06b0*/  ISETP.NE.U32.AND P0, PT, RZ, UR6, PT ;  /* 0x00000006ff007c0c */ /* 0x000fe2000bf05070 */
[----:B------:R-:W-:Y:S01]  /*06c0*/  VIADD R189, R3, 0x646e171e ;  /* 0x646e171e03bd7836 */ /* 0x000fe20000000000 */
[----:B------:R-:W-:Y:S01]  /*06d0*/  LOP3.LUT R130, R125, R3, RZ, 0x3c, !PT ;  /* 0x000000037d827212 */ /* 0x000fe200078e3cff */
[----:B0-----:R-:W-:Y:S01]  /*06e0*/  IMAD.WIDE.U32 R128, R127, -0x2daee0ad, RZ ;  /* 0xd2511f537f807825 */ /* 0x001fe200078e00ff */
[----:B------:R-:W-:Y:S01]  /*06f0*/  ISETP.NE.AND.EX P0, PT, RZ, UR7, PT, P0 ;  /* 0x00000007ff007c0c */ /* 0x000fe2000bf05300 */
[----:B------:R-:W-:Y:S01]  /*0700*/  ULDC.U8 UR6, c[0x0][0x2a0] ;  /* 0x0000a80000067ab9 */ /* 0x000fe20000000000 */
[----:B------:R-:W-:Y:S01]  /*0710*/  IADD3 R190, R3, 0x1fd5c5a3, RZ ;  /* 0x1fd5c5a303be7810 */ /* 0x000fe20007ffe0ff */
[----:B------:R-:W-:Y:S01]  /*0720*/  IMAD.WIDE.U32 R130, R130, -0x326172a9, RZ ;  /* 0xcd9e8d5782827825 */ /* 0x000fe200078e00ff */
[----:B------:R-:W-:Y:S01]  /*0730*/  LOP3.LUT R127, R129, R124, R178, 0x96, !PT ;  /* 0x0000007c817f7212 */ /* 0x000fe200078e96b2 */
[----:B------:R-:W-:Y:S01]  /*0740*/  ULDC UR7, c[0x0][0x2d8] ;  /* 0x0000b60000077ab9 */ /* 0x000fe20000000800 */
[----:B------:R-:W-:Y:S01]  /*0750*/  LOP3.LUT R204, R204, 0xffffffef, RZ, 0xc0, !PT ;  /* 0xffffffefcccc7812 */ /* 0x000fe200078ec0ff */
[C---:B------:R-:W-:Y:S01]  /*0760*/  VIADD R191, R2.reuse, 0x5384540f ;  /* 0x5384540f02bf7836 */ /* 0x040fe20000000000 */
[----:B------:R-:W-:Y:S01]  /*0770*/  LOP3.LUT R124, R131, R179, R126, 0x96, !PT ;  /* 0x000000b3837c7212 */ /* 0x000fe200078e967e */
[----:B------:R-:W-:Y:S01]  /*0780*/  IMAD.WIDE.U32 R126, R127, -0x326172a9, RZ ;  /* 0xcd9e8d577f7e7825 */ /* 0x000fe200078e00ff */
[----:B------:R-:W-:-:S02]  /*0790*/  IADD3 R192, R2, -0xe443238, RZ ;  /* 0xf1bbcdc802c07810 */ /* 0x000fc40007ffe0ff */
[----:B------:R-:W-:Y:S01]  /*07a0*/  IADD3 R194, R3, -0x695add53, RZ ;  /* 0x96a522ad03c27810 */ /* 0x000fe20007ffe0ff */
[----:B------:R-:W-:Y:S01]  /*07b0*/  IMAD.WIDE.U32 R124, R124, -0x2daee0ad, RZ ;  /* 0xd2511f537c7c7825 */ /* 0x000fe200078e00ff */
[----:B------:R-:W-:Y:S02]  /*07c0*/  LOP3.LUT R129, R127, R130, R180, 0x96, !PT ;  /* 0x000000827f817212 */ /* 0x000fe400078e96b4 */
[----:B------:R-:W-:Y:S01]  /*07d0*/  @P0 LOP3.LUT R204, R204, 0x10, RZ, 0xfc, !PT ;  /* 0x00000010cccc0812 */ /* 0x000fe200078efcff */
[----:B------:R-:W-:Y:S01]  /*07e0*/  VIADD R193, R3, 0xdb3d7428 ;  /* 0xdb3d742803c17836 */ /* 0x000fe20000000000 */
[----:B------:R-:W-:Y:S01]  /*07f0*/  LOP3.LUT R130, R125, R128, R181, 0x96, !PT ;  /* 0x000000807d827212 */ /* 0x000fe200078e96b5 */
[----:B------:R-:W-:Y:S01]  /*0800*/  IMAD.WIDE.U32 R128, R129, -0x2daee0ad, RZ ;  /* 0xd2511f5381807825 */ /* 0x000fe200078e00ff */
[----:B------:R-:W-:Y:S01]  /*0810*/  ISETP.NE.AND P0, PT, RZ, UR6, PT ;  /* 0x00000006ff007c0c */ /* 0x000fe2000bf05270 */
[----:B------:R-:W-:Y:S01]  /*0820*/  ULDC UR6, c[0x0][0x218] ;  /* 0x0000860000067ab9 */ /* 0x000fe20000000800 */
[----:B------:R-:W-:Y:S01]  /*0830*/  LOP3.LUT R204, R204, 0xffffffdf, RZ, 0xc0, !PT ;  /* 0xffffffdfcccc7812 */ /* 0x000fe200078ec0ff */
[----:B------:R-:W-:Y:S01]  /*0840*/  IMAD.WIDE.U32 R130, R130, -0x326172a9, RZ ;  /* 0xcd9e8d5782827825 */ /* 0x000fe200078e00ff */
[----:B------:R-:W-:-:S02]  /*0850*/  LOP3.LUT R127, R129, R124, R182, 0x96, !PT ;  /* 0x0000007c817f7212 */ /* 0x000fc400078e96b6 */
[----:B------:R-:W-:Y:S01]  /*0860*/  LOP3.LUT R206, R206, 0x3, RZ, 0xc0, !PT ;  /* 0x00000003cece7812 */ /* 0x000fe200078ec0ff */
[----:B------:R-:W-:Y:S01]  /*0870*/  VIADD R195, R2, 0x8ff34781 ;  /* 0x8ff3478102c37836 */ /* 0x000fe20000000000 */
[----:B------:R-:W-:Y:S01]  /*0880*/  LOP3.LUT R124, R131, R126, R183, 0x96, !PT ;  /* 0x0000007e837c7212 */ /* 0x000fe200078e96b7 */
[----:B------:R-:W-:-:S04]  /*0890*/  IMAD.WIDE.U32 R126, R127, -0x326172a9, RZ ;  /* 0xcd9e8d577f7e7825 */ /* 0x000fc800078e00ff */
[----:B------:R-:W-:Y:S01]  /*08a0*/  IMAD.WIDE.U32 R124, R124, -0x2daee0ad, RZ ;  /* 0xd2511f537c7c7825 */ /* 0x000fe200078e00ff */
[----:B------:R-:W-:Y:S02]  /*08b0*/  LOP3.LUT R129, R127, R130, R184, 0x96, !PT ;  /* 0x000000827f817212 */ /* 0x000fe400078e96b8 */
[----:B------:R-:W-:Y:S01]  /*08c0*/  @P0 LOP3.LUT R204, R204, 0x20, RZ, 0xfc, !PT ;  /* 0x00000020cccc0812 */ /* 0x000fe200078efcff */
        /* <DEDUP_REMOVED lines=24> */
[----:B------:R-:W-:Y:S01]  /*0a50*/  IMAD R202, R128, -0x326172a9, RZ ;  /* 0xcd9e8d5780ca7824 */ /* 0x000fe200078e02ff */
[----:B------:R-:W-:-:S07]  /*0a60*/  LOP3.LUT R197, R124, R197, R195, 0x96, !PT ;  /* 0x000000c57cc57212 */ /* 0x000fce00078e96c3 */
.L_x_17910:
[----:B-1----:R-:W0:Y:S01]  /*0a70*/  LDC.64 R144, c[0x0][0x230] ;  /* 0x00008c00ff907b82 */ /* 0x002e220000000a00 */
        /* <DEDUP_REMOVED lines=18> */
[----:B------:R-:W-:Y:S01]  /*0ba0*/  HFMA2.MMA R0, -RZ, RZ, 1.875, 0 ;  /* 0x3f800000ff007435 */ /* 0x000fe200000001ff */
[----:B------:R-:W-:Y:S01]  /*0bb0*/  BSSY B0, `(.L_x_17629) ;  /* 0x000000d000007945 */ /* 0x000fe20003800000 */
[----:B------:R-:W-:-:S04]  /*0bc0*/  IADD3 R140, R206, 0x1, RZ ;  /* 0x00000001ce8c7810 */ /* 0x000fc80007ffe0ff */
[----:B--2---:R-:W-:-:S06]  /*0bd0*/  @P2 IMAD.U32 R0, R132, 0x10000, RZ ;  /* 0x0001000084002824 */ /* 0x004fcc00078e00ff */
        /* <DEDUP_REMOVED lines=9> */
.L_x_17630:
[----:B------:R-:W-:-:S07]  /*0c70*/  MOV R146, R202 ;  /* 0x000000ca00927202 */ /* 0x000fce0000000f00 */
.L_x_17631:
[----:B------:R-:W-:Y:S05]  /*0c80*/  BSYNC B0 ;  /* 0x0000000000007941 */ /* 0x000fea0003800000 */
.L_x_17629:
        /* <DEDUP_REMOVED lines=16> */
.L_x_17635:
[----:B------:R-:W-:Y:S05]  /*0d90*/  BSYNC B1 ;  /* 0x0000000000017941 */ /* 0x000fea0003800000 */
.L_x_17634:
        /* <DEDUP_REMOVED lines=44> */
.L_x_17633:
[----:B------:R-:W-:Y:S05]  /*1060*/  BSYNC B0 ;  /* 0x0000000000007941 */ /* 0x000fea0003800000 */
.L_x_17632:
        /* <DEDUP_REMOVED lines=10> */
[----:B------:R-:W-:Y:S01]  /*1110*/  PRMT R136, R136, 0x7632, R136 ;  /* 0x0000763288887816 */ /* 0x000fe20000000088 */
[----:B------:R-:W-:Y:S01]  /*1120*/  VIADD R141, R140, 0x1 ;  /* 0x000000018c8d7836 */ /* 0x000fe20000000000 */
[----:B------:R-:W-:-:S02]  /*1130*/  ISETP.NE.AND.EX P0, PT, R145, RZ, PT, P0 ;  /* 0x000000ff9100720c */ /* 0x000fc40003f05300 */
        /* <DEDUP_REMOVED lines=16> */
.L_x_17637:
[----:B------:R-:W-:-:S07]  /*1240*/  IMAD.MOV.U32 R133, RZ, RZ, R202 ;  /* 0x000000ffff857224 */ /* 0x000fce00078e00ca */
.L_x_17638:
[----:B------:R-:W-:Y:S05]  /*1250*/  BSYNC B0 ;  /* 0x0000000000007941 */ /* 0x000fea0003800000 */
.L_x_17636:
        /* <DEDUP_REMOVED lines=16> */
.L_x_17642:
[----:B------:R-:W-:Y:S05]  /*1360*/  BSYNC B1 ;  /* 0x0000000000017941 */ /* 0x000fea0003800000 */
.L_x_17641:
        /* <DEDUP_REMOVED lines=44> */
.L_x_17640:
[----:B------:R-:W-:Y:S05]  /*1630*/  BSYNC B0 ;  /* 0x0000000000007941 */ /* 0x000fea0003800000 */
.L_x_17639:
        /* <DEDUP_REMOVED lines=23> */
.L_x_17644:
[----:B------:R-:W-:-:S07]  /*17b0*/  IMAD.MOV.U32 R136, RZ, RZ, R202 ;  /* 0x000000ffff887224 */ /* 0x000fce00078e00ca */
.L_x_17645:
[----:B------:R-:W-:Y:S05]  /*17c0*/  BSYNC B0 ;  /* 0x0000000000007941 */ /* 0x000fea0003800000 */
.L_x_17643:
        /* <DEDUP_REMOVED lines=16> */
.L_x_17649:
[----:B------:R-:W-:Y:S05]  /*18d0*/  BSYNC B1 ;  /* 0x0000000000017941 */ /* 0x000fea0003800000 */
.L_x_17648:
        /* <DEDUP_REMOVED lines=44> */
.L_x_17647:
[----:B------:R-:W-:Y:S05]  /*1ba0*/  BSYNC B0 ;  /* 0x0000000000007941 */ /* 0x000fea0003800000 */
.L_x_17646:
[----:B------:R-:W-:Y:S01]  /*1bb0*/  I2FP.F32.U32 R135, R136 ;  /* 0x0000008800877245 */ /* 0x000fe20000201000 */
[----:B------:R-:W-:Y:S01]  /*1bc0*/  BSSY B0, `(.L_x_17650) ;  /* 0x0000018000007945 */ /* 0x000fe20003800000 */
[----:B------:R-:W-:Y:S02]  /*1bd0*/  SHF.L.U32 R141, R137, 0x10, RZ ;  /* 0x00000010898d7819 */ /* 0x000fe400000006ff */
[----:B------:R-:W-:Y:S01]  /*1be0*/  LOP3.LUT R204, R204, 0xfffffffd, RZ, 0xc0, !PT ;  /* 0xfffffffdcccc7812 */ /* 0x000fe200078ec0ff */
[----:B------:R-:W-:Y:S02]  /*1bf0*/  FFMA.FTZ R135, R135, R216, 1.1641532182693481445e-10 ;  /* 0x2f00000087877423 */ /* 0x000fe400000100d8 */
[----:B------:R-:W-:-:S03]  /*1c00*/  FMUL.FTZ R141, R141, R0 ;  /* 0x000000008d8d7220 */ /* 0x000fc60000410000 */
[----:B------:R-:W-:Y:S01]  /*1c10*/  FSETP.GTU.FTZ.AND P2, PT, R135, R212, PT ;  /* 0x000000d48700720b */ /* 0x000fe20003f5c000 */
[----:B------:R-:W-:Y:S01]  /*1c20*/  FMUL.FTZ R141, R141, R210 ;  /* 0x000000d28d8d7220 */ /* 0x000fe20000410000 */
[----:B------:R-:W-:-:S04]  /*1c30*/  PRMT R135, R137, 0x7632, R135 ;  /* 0x0000763289877816 */ /* 0x000fc80000000087 */
[----:B------:R-:W-:-:S05]  /*1c40*/  FSEL R141, R141, RZ, !P2 ;  /* 0x000000ff8d8d7208 */ /* 0x000fca0005000000 */
[----:B------:R-:W-:Y:S01]  /*1c50*/  FMUL.FTZ R134, R42, R141 ;  /* 0x0000008d2a867220 */ /* 0x000fe20000410000 */
[----:B------:R-:W-:Y:S01]  /*1c60*/  VIADD R141, R140, 0x1 ;  /* 0x000000018c8d7836 */ /* 0x000fe20000000000 */
        /* <DEDUP_REMOVED lines=12> */
.L_x_17651:
[----:B------:R-:W-:-:S07]  /*1d30*/  IMAD.MOV.U32 R146, RZ, RZ, R202 ;  /* 0x000000ffff927224 */ /* 0x000fce00078e00ca */
.L_x_17652:
[----:B------:R-:W-:Y:S05]  /*1d40*/  BSYNC B0 ;  /* 0x0000000000007941 */ /* 0x000fea0003800000 */
.L_x_17650:
        /* <DEDUP_REMOVED lines=16> */
.L_x_17656:
[----:B------:R-:W-:Y:S05]  /*1e50*/  BSYNC B1 ;  /* 0x0000000000017941 */ /* 0x000fea0003800000 */
.L_x_17655:
        /* <DEDUP_REMOVED lines=44> */
.L_x_17654:
[----:B------:R-:W-:Y:S05]  /*2120*/  BSYNC B0 ;  /* 0x0000000000007941 */ /* 0x000fea0003800000 */
.L_x_17653:
        /* <DEDUP_REMOVED lines=21> */
.L_x_17658:
[----:B------:R-:W-:-:S07]  /*2280*/  IMAD.MOV.U32 R146, RZ, RZ, R202 ;  /* 0x000000ffff927224 */ /* 0x000fce00078e00ca */
.L_x_17659:
[----:B------:R-:W-:Y:S05]  /*2290*/  BSYNC B0 ;  /* 0x0000000000007941 */ /* 0x000fea0003800000 */
.L_x_17657:
        /* <DEDUP_REMOVED lines=16> */
.L_x_17663:
[----:B------:R-:W-:Y:S05]  /*23a0*/  BSYNC B1 ;  /* 0x0000000000017941 */ /* 0x000fea0003800000 */
.L_x_17662:
        /* <DEDUP_REMOVED lines=44> */
.L_x_17661:
[----:B------:R-:W-:Y:S05]  /*2670*/  BSYNC B0 ;  /* 0x0000000000007941 */ /* 0x000fea0003800000 */
.L_x_17660:
        /* <DEDUP_REMOVED lines=22> */
.L_x_17665:
[----:B------:R-:W-:-:S07]  /*27e0*/  IMAD.MOV.U32 R137, RZ, RZ, R202 ;  /* 0x000000ffff897224 */ /* 0x000fce00078e00ca */
.L_x_17666:
[----:B------:R-:W-:Y:S05]  /*27f0*/  BSYNC B0 ;  /* 0x0000000000007941 */ /* 0x000fea0003800000 */
.L_x_17664:
        /* <DEDUP_REMOVED lines=16> */
.L_x_17670:
[----:B------:R-:W-:Y:S05]  /*2900*/  BSYNC B1 ;  /* 0x0000000000017941 */ /* 0x000fea0003800000 */
.L_x_17669:
        /* <DEDUP_REMOVED lines=44> */
.L_x_17668:
[----:B------:R-:W-:Y:S05]  /*2bd0*/  BSYNC B0 ;  /* 0x0000000000007941 */ /* 0x000fea0003800000 */
.L_x_17667:
        /* <DEDUP_REMOVED lines=21> */
.L_x_17672:
[----:B------:R-:W-:-:S07]  /*2d30*/  IMAD.MOV.U32 R138, RZ, RZ, R202 ;  /* 0x000000ffff8a7224 */ /* 0x000fce00078e00ca */
.L_x_17673:
[----:B------:R-:W-:Y:S05]  /*2d40*/  BSYNC B0 ;  /* 0x0000000000007941 */ /* 0x000fea0003800000 */
.L_x_17671:
        /* <DEDUP_REMOVED lines=16> */
.L_x_17677:
[----:B------:R-:W-:Y:S05]  /*2e50*/  BSYNC B1 ;  /* 0x0000000000017941 */ /* 0x000fea0003800000 */
.L_x_17676:
        /* <DEDUP_REMOVED lines=44> */
.L_x_17675:
[----:B------:R-:W-:Y:S05]  /*3120*/  BSYNC B0 ;  /* 0x0000000000007941 */ /* 0x000fea0003800000 */
.L_x_17674:
        /* <DEDUP_REMOVED lines=22> */
.L_x_17679:
[----:B------:R-:W-:-:S07]  /*3290*/  IMAD.MOV.U32 R148, RZ, RZ, R202 ;  /* 0x000000ffff947224 */ /* 0x000fce00078e00ca */
.L_x_17680:
[----:B------:R-:W-:Y:S05]  /*32a0*/  BSYNC B0 ;  /* 0x0000000000007941 */ /* 0x000fea0003800000 */
.L_x_17678:
        /* <DEDUP_REMOVED lines=18> */
.L_x_17684:
[----:B------:R-:W-:Y:S05]  /*33d0*/  BSYNC B1 ;  /* 0x0000000000017941 */ /* 0x000fea0003800000 */
.L_x_17683:
        /* <DEDUP_REMOVED lines=44> */
.L_x_17682:
[----:B------:R-:W-:Y:S05]  /*36a0*/  BSYNC B0 ;  /* 0x0000000000007941 */ /* 0x000fea0003800000 */
.L_x_17681:
        /* <DEDUP_REMOVED lines=8> */
[----:B------:R-:W1:Y:S01]  /*3730*/  LDC.64 R174, c[0x0][0x240] ;  /* 0x00009000ffae7b82 */ /* 0x000e620000000a00 */
[----:B------:R-:W-:-:S02]  /*3740*/  SHF.L.U32 R139, R139, 0x10, RZ ;  /* 0x000000108b8b7819 */ /* 0x000fc400000006ff */
[----:B------:R-:W-:Y:S02]  /*3750*/  SEL R142, RZ, 0x1, P2 ;  /* 0x00000001ff8e7807 */ /* 0x000fe40001000000 */
[----:B------:R-:W-:Y:S01]  /*3760*/  SEL R144, RZ, 0x1, P4 ;  /* 0x00000001ff907807 */ /* 0x000fe20002000000 */
[----:B------:R-:W-:Y:S01]  /*3770*/  FMUL.FTZ R139, R139, R0 ;  /* 0x000000008b8b7220 */ /* 0x000fe20000410000 */
[----:B------:R-:W-:Y:S01]  /*3780*/  SEL R146, RZ, 0x1, P5 ;  /* 0x00000001ff927807 */ /* 0x000fe20002800000 */
[----:B------:R-:W2:Y:S01]  /*3790*/  @P1 LDC.64 R140, c[0x0][0x230] ;  /* 0x00008c00ff8c1b82 */ /* 0x000ea20000000a00 */
[----:B------:R-:W-:Y:S01]  /*37a0*/  FSETP.GTU.FTZ.AND P2, PT, R143, R212, PT ;  /* 0x000000d48f00720b */ /* 0x000fe20003f5c000 */
[----:B------:R-:W-:-:S04]  /*37b0*/  IMAD.WIDE.U32 R142, R142, 0x1000000, RZ ;  /* 0x010000008e8e7825 */ /* 0x000fc800078e00ff */
[----:B------:R-:W-:Y:S01]  /*37c0*/  FMUL.FTZ R139, R139, R210 ;  /* 0x000000d28b8b7220 */ /* 0x000fe20000410000 */
[----:B------:R-:W-:Y:S01]  /*37d0*/  LOP3.LUT P6, RZ, R204, 0x8, RZ, 0xc0, !PT ;  /* 0x00000008ccff7812 */ /* 0x000fe200078cc0ff */
[----:B------:R-:W-:Y:S01]  /*37e0*/  IMAD.WIDE.U32 R144, R144, 0x10000, RZ ;  /* 0x0001000090907825 */ /* 0x000fe200078e00ff */
[----:B------:R-:W-:Y:S02]  /*37f0*/  SEL R148, RZ, 0x1000000, P2 ;  /* 0x01000000ff947807 */ /* 0x000fe40001000000 */
[----:B------:R-:W-:Y:S01]  /*3800*/  SEL R151, RZ, 0x1, P6 ;  /* 0x00000001ff977807 */ /* 0x000fe20003000000 */
[----:B------:R-:W-:-:S03]  /*3810*/  IMAD.WIDE.U32 R146, R146, 0x100, RZ ;  /* 0x0000010092927825 */ /* 0x000fc600078e00ff */
[----:B------:R-:W-:Y:S02]  /*3820*/  LOP3.LUT R150, R146, R142, R144, 0xfe, !PT ;  /* 0x0000008e92967212 */ /* 0x000fe400078efe90 */
[----:B------:R-:W-:Y:S02]  /*3830*/  FSEL R142, R139, RZ, !P2 ;  /* 0x000000ff8b8e7208 */ /* 0x000fe40005000000 */
[----:B------:R-:W-:Y:S02]  /*3840*/  LOP3.LUT R144, R149, R148, R152, 0xfe, !PT ;  /* 0x0000009495907212 */ /* 0x000fe400078efe98 */
[----:B------:R-:W-:Y:S01]  /*3850*/  SEL R149, RZ, 0x1, P3 ;  /* 0x00000001ff957807 */ /* 0x000fe20001800000 */
[----:B------:R-:W-:Y:S01]  /*3860*/  FMUL.FTZ R139, R39, R142 ;  /* 0x0000008e278b7220 */ /* 0x000fe20000410000 */
[----:B------:R-:W-:Y:S01]  /*3870*/  LOP3.LUT R150, R150, R151, RZ, 0xfc, !PT ;  /* 0x0000009796967212 */ /* 0x000fe200078efcff */
[----:B--2---:R-:W-:Y:S01]  /*3880*/  @P1 IMAD.WIDE.U32 R140, R213, 0x20, R140 ;  /* 0x00000020d58c1825 */ /* 0x004fe200078e008c */
[----:B------:R-:W-:-:S03]  /*3890*/  LOP3.LUT R149, R143, R144, R149, 0xfe, !PT ;  /* 0x000000908f957212 */ /* 0x000fc600078efe95 */
[----:B------:R-:W-:Y:S01]  /*38a0*/  @P0 FADD.FTZ R139, R131, R139 ;  /* 0x0000008b838b0221 */ /* 0x000fe20000010000 */
[----:B0-----:R-:W-:Y:S01]  /*38b0*/  IMAD.WIDE.U32 R142, R205, 0x20, R172 ;  /* 0x00000020cd8e7825 */ /* 0x001fe200078e00ac */
[----:B------:R-:W-:-:S03]  /*38c0*/  LOP3.LUT R151, R147, R149, R145, 0xfe, !PT ;  /* 0x0000009593977212 */ /* 0x000fc600078efe91 */
[----:B-1----:R-:W-:Y:S01]  /*38d0*/  IMAD.WIDE.U32 R148, R205, 0x8, R174 ;  /* 0x00000008cd947825 */ /* 0x002fe200078e00ae */
        /* <DEDUP_REMOVED lines=19> */
.L_x_17686:
[----:B------:R-:W-:-:S07]  /*3a10*/  MOV R153, R202 ;  /* 0x000000ca00997202 */ /* 0x000fce0000000f00 */
.L_x_17687:
[----:B------:R-:W-:Y:S05]  /*3a20*/  BSYNC B0 ;  /* 0x0000000000007941 */ /* 0x000fea0003800000 */
.L_x_17685:
        /* <DEDUP_REMOVED lines=16> */
.L_x_17691:
[----:B------:R-:W-:Y:S05]  /*3b30*/  BSYNC B1 ;  /* 0x0000000000017941 */ /* 0x000fea0003800000 */
.L_x_17690:
        /* <DEDUP_REMOVED lines=44> */
.L_x_17689:
[----:B------:R-:W-:Y:S05]  /*3e00*/  BSYNC B0 ;  /* 0x0000000000007941 */ /* 0x000fea0003800000 */
.L_x_17688:
[----:B------:R-:W-:Y:S01]  /*3e10*/  I2FP.F32.U32 R141, R153 ;  /* 0x00000099008d7245 */ /* 0x000fe20000201000 */
[----:B-----5:R-:W-:Y:S01]  /*3e20*/  IMAD.U32 R143, R144, 0x10000, RZ ;  /* 0x00010000908f7824 */ /* 0x020fe200078e00ff */
[----:B------:R-:W-:Y:S01]  /*3e30*/  LOP3.LUT R204, R204, 0xfffffff7, RZ, 0xc0, !PT ;  /* 0xfffffff7cccc7812 */ /* 0x000fe200078ec0ff */
[----:B------:R-:W-:Y:S01]  /*3e40*/  BSSY B0, `(.L_x_17692) ;  /* 0x0000016000007945 */ /* 0x000fe20003800000 */
[----:B------:R-:W-:Y:S01]  /*3e50*/  PRMT R144, R144, 0x7632, R144 ;  /* 0x0000763290907816 */ /* 0x000fe20000000090 */
[----:B------:R-:W-:Y:S01]  /*3e60*/  FFMA.FTZ R141, R141, R216, 1.1641532182693481445e-10 ;  /* 0x2f0000008d8d7423 */ /* 0x000fe200000100d8 */
[----:B------:R-:W-:Y:S01]  /*3e70*/  FMUL.FTZ R143, R143, R0 ;  /* 0x000000008f8f7220 */ /* 0x000fe20000410000 */
[----:B------:R-:W-:-:S03]  /*3e80*/  IADD3 R148, R152, 0x1, RZ ;  /* 0x0000000198947810 */ /* 0x000fc60007ffe0ff */
        /* <DEDUP_REMOVED lines=16> */
.L_x_17693:
[----:B------:R-:W-:-:S07]  /*3f90*/  MOV R141, R202 ;  /* 0x000000ca008d7202 */ /* 0x000fce0000000f00 */
.L_x_17694:
[----:B------:R-:W-:Y:S05]  /*3fa0*/  BSYNC B0 ;  /* 0x0000000000007941 */ /* 0x000fea0003800000 */
.L_x_17692:
        /* <DEDUP_REMOVED lines=16> */
.L_x_17698:
[----:B------:R-:W-:Y:S05]  /*40b0*/  BSYNC B1 ;  /* 0x0000000000017941 */ /* 0x000fea0003800000 */
.L_x_17697:
        /* <DEDUP_REMOVED lines=44> */
.L_x_17696:
[----:B------:R-:W-:Y:S05]  /*4380*/  BSYNC B0 ;  /* 0x0000000000007941 */ /* 0x000fea0003800000 */
.L_x_17695:
        /* <DEDUP_REMOVED lines=23> */
.L_x_17700:
[----:B------:R-:W-:-:S07]  /*4500*/  MOV R144, R202 ;  /* 0x000000ca00907202 */ /* 0x000fce0000000f00 */
.L_x_17701:
[----:B------:R-:W-:Y:S05]  /*4510*/  BSYNC B0 ;  /* 0x0000000000007941 */ /* 0x000fea0003800000 */
.L_x_17699:
        /* <DEDUP_REMOVED lines=16> */
.L_x_17705:
[----:B------:R-:W-:Y:S05]  /*4620*/  BSYNC B1 ;  /* 0x0000000000017941 */ /* 0x000fea0003800000 */
.L_x_17704:
        /* <DEDUP_REMOVED lines=44> */
.L_x_17703:
[----:B------:R-:W-:Y:S05]  /*48f0*/  BSYNC B0 ;  /* 0x0000000000007941 */ /* 0x000fea0003800000 */
.L_x_17702:
        /* <DEDUP_REMOVED lines=8> */
[----:B------:R-:W-:Y:S01]  /*4980*/  FMUL.FTZ R149, R149, R210 ;  /* 0x000000d295957220 */ /* 0x000fe20000410000 */
[----:B------:R-:W-:-:S04]  /*4990*/  PRMT R143, R145, 0x7632, R143 ;  /* 0x00007632918f7816 */ /* 0x000fc8000000008f */
        /* <DEDUP_REMOVED lines=14> */
.L_x_17707:
[----:B------:R-:W-:-:S07]  /*4a80*/  MOV R154, R202 ;  /* 0x000000ca009a7202 */ /* 0x000fce0000000f00 */
.L_x_17708:
[----:B------:R-:W-:Y:S05]  /*4a90*/  BSYNC B0 ;  /* 0x0000000000007941 */ /* 0x000fea0003800000 */
.L_x_17706:
        /* <DEDUP_REMOVED lines=16> */
.L_x_17712:
[----:B------:R-:W-:Y:S05]  /*4ba0*/  BSYNC B1 ;  /* 0x0000000000017941 */ /* 0x000fea0003800000 */
.L_x_17711:
        /* <DEDUP_REMOVED lines=44> */
.L_x_17710:
[----:B------:R-:W-:Y:S05]  /*4e70*/  BSYNC B0 ;  /* 0x0000000000007941 */ /* 0x000fea0003800000 */
.L_x_17709:
        /* <DEDUP_REMOVED lines=21> */
.L_x_17714:
[----:B------:R-:W-:-:S07]  /*4fd0*/  MOV R154, R202 ;  /* 0x000000ca009a7202 */ /* 0x000fce0000000f00 */
.L_x_17715:
[----:B------:R-:W-:Y:S05]  /*4fe0*/  BSYNC B0 ;  /* 0x0000000000007941 */ /* 0x000fea0003800000 */
.L_x_17713:
        /* <DEDUP_REMOVED lines=16> */
.L_x_17719:
[----:B------:R-:W-:Y:S05]  /*50f0*/  BSYNC B1 ;  /* 0x0000000000017941 */ /* 0x000fea0003800000 */
.L_x_17718:
        /* <DEDUP_REMOVED lines=44> */
.L_x_17717:
[----:B------:R-:W-:Y:S05]  /*53c0*/  BSYNC B0 ;  /* 0x0000000000007941 */ /* 0x000fea0003800000 */
.L_x_17716:
        /* <DEDUP_REMOVED lines=22> */
.L_x_17721:
[----:B------:R-:W-:-:S07]  /*5530*/  MOV R145, R202 ;  /* 0x000000ca00917202 */ /* 0x000fce0000000f00 */
.L_x_17722:
[----:B------:R-:W-:Y:S05]  /*5540*/  BSYNC B0 ;  /* 0x0000000000007941 */ /* 0x000fea0003800000 */
.L_x_17720:
        /* <DEDUP_REMOVED lines=16> */
.L_x_17726:
[----:B------:R-:W-:Y:S05]  /*5650*/  BSYNC B1 ;  /* 0x0000000000017941 */ /* 0x000fea0003800000 */
.L_x_17725:
        /* <DEDUP_REMOVED lines=44> */
.L_x_17724:
[----:B------:R-:W-:Y:S05]  /*5920*/  BSYNC B0 ;  /* 0x0000000000007941 */ /* 0x000fea0003800000 */
.L_x_17723:
        /* <DEDUP_REMOVED lines=21> */
.L_x_17728:
[----:B------:R-:W-:-:S07]  /*5a80*/  MOV R146, R202 ;  /* 0x000000ca00927202 */ /* 0x000fce0000000f00 */
.L_x_17729:
[----:B------:R-:W-:Y:S05]  /*5a90*/  BSYNC B0 ;  /* 0x0000000000007941 */ /* 0x000fea0003800000 */
.L_x_17727:
        /* <DEDUP_REMOVED lines=16> */
.L_x_17733:
[----:B------:R-:W-:Y:S05]  /*5ba0*/  BSYNC B1 ;  /* 0x0000000000017941 */ /* 0x000fea0003800000 */
.L_x_17732:
        /* <DEDUP_REMOVED lines=44> */
.L_x_17731:
[----:B------:R-:W-:Y:S05]  /*5e70*/  BSYNC B0 ;  /* 0x0000000000007941 */ /* 0x000fea0003800000 */
.L_x_17730:
        /* <DEDUP_REMOVED lines=22> */
.L_x_17735:
[----:B------:R-:W-:-:S07]  /*5fe0*/  MOV R148, R202 ;  /* 0x000000ca00947202 */ /* 0x000fce0000000f00 */
.L_x_17736:
[----:B------:R-:W-:Y:S05]  /*5ff0*/  BSYNC B0 ;  /* 0x0000000000007941 */ /* 0x000fea0003800000 */
.L_x_17734:
        /* <DEDUP_REMOVED lines=18> */
.L_x_17740:
[----:B------:R-:W-:Y:S05]  /*6120*/  BSYNC B1 ;  /* 0x0000000000017941 */ /* 0x000fea0003800000 */
.L_x_17739:
        /* <DEDUP_REMOVED lines=44> */
.L_x_17738:
[----:B------:R-:W-:Y:S05]  /*63f0*/  BSYNC B0 ;  /* 0x0000000000007941 */ /* 0x000fea0003800000 */
.L_x_17737:
[----:B------:R-:W-:Y:S01]  /*6400*/  I2FP.F32.U32 R149, R148 ;  /* 0x0000009400957245 */ /* 0x000fe20000201000 */
[----:B------:R-:W-:Y:S01]  /*6410*/  IMAD.U32 R147, R147, 0x10000, RZ ;  /* 0x0001000093937824 */ /* 0x000fe200078e00ff */
[----:B------:R-:W-:Y:S02]  /*6420*/  SEL R156, RZ, 0x10000, P5 ;  /* 0x00010000ff9c7807 */ /* 0x000fe40002800000 */
[----:B------:R-:W-:Y:S01]  /*6430*/  SEL R157, RZ, 0x100, P4 ;  /* 0x00000100ff9d7807 */ /* 0x000fe20002000000 */
[----:B------:R-:W-:Y:S01]  /*6440*/  FFMA.FTZ R151, R149, R216, 1.1641532182693481445e-10 ;  /* 0x2f00000095977423 */ /* 0x000fe200000100d8 */
[C---:B------:R-:W-:Y:S01]  /*6450*/  LOP3.LUT P5, RZ, R204.reuse, 0x4, RZ, 0xc0, !PT ;  /* 0x00000004ccff7812 */ /* 0x040fe200078ac0ff */
[----:B------:R-:W0:Y:S01]  /*6460*/  @P1 LDC.64 R148, c[0x0][0x230] ;  /* 0x00008c00ff941b82 */ /* 0x000e220000000a00 */
[----:B------:R-:W-:Y:S01]  /*6470*/  LOP3.LUT P4, RZ, R204, 0x2, RZ, 0xc0, !PT ;  /* 0x00000002ccff7812 */ /* 0x000fe2000788c0ff */
[----:B------:R-:W-:Y:S01]  /*6480*/  FMUL.FTZ R147, R147, R0 ;  /* 0x0000000093937220 */ /* 0x000fe20000410000 */
[----:B------:R-:W-:-:S02]  /*6490*/  SEL R154, RZ, 0x1, P2 ;  /* 0x00000001ff9a7807 */ /* 0x000fc40001000000 */
[----:B------:R-:W-:Y:S01]  /*64a0*/  SEL R150, RZ, 0x1, P4 ;  /* 0x00000001ff967807 */ /* 0x000fe20002000000 */
[----:B------:R-:W-:Y:S01]  /*64b0*/  FMUL.FTZ R147, R147, R210 ;  /* 0x000000d293937220 */ /* 0x000fe20000410000 */
[----:B------:R-:W-:Y:S01]  /*64c0*/  SEL R152, RZ, 0x1, P5 ;  /* 0x00000001ff987807 */ /* 0x000fe20002800000 */
[----:B------:R-:W-:Y:S01]  /*64d0*/  IMAD.WIDE.U32 R154, R154, 0x1000000, RZ ;  /* 0x010000009a9a7825 */ /* 0x000fe200078e00ff */
[----:B------:R-:W-:Y:S02]  /*64e0*/  FSETP.GTU.FTZ.AND P2, PT, R151, R212, PT ;  /* 0x000000d49700720b */ /* 0x000fe40003f5c000 */
[----:B------:R-:W-:Y:S01]  /*64f0*/  LOP3.LUT P6, RZ, R204, 0x8, RZ, 0xc0, !PT ;  /* 0x00000008ccff7812 */ /* 0x000fe200078cc0ff */
[----:B------:R-:W-:Y:S01]  /*6500*/  IMAD.WIDE.U32 R150, R150, 0x10000, RZ ;  /* 0x0001000096967825 */ /* 0x000fe200078e00ff */
[----:B------:R-:W-:Y:S02]  /*6510*/  SEL R160, RZ, 0x1000000, P2 ;  /* 0x01000000ffa07807 */ /* 0x000fe40001000000 */
[----:B------:R-:W-:Y:S01]  /*6520*/  SEL R159, RZ, 0x1, P6 ;  /* 0x00000001ff9f7807 */ /* 0x000fe20003000000 */
[----:B------:R-:W-:Y:S01]  /*6530*/  IMAD.WIDE.U32 R152, R152, 0x100, RZ ;  /* 0x0000010098987825 */ /* 0x000fe200078e00ff */
[----:B------:R-:W-:-:S02]  /*6540*/  LOP3.LUT R157, R157, R160, R156, 0xfe, !PT ;  /* 0x000000a09d9d7212 */ /* 0x000fc400078efe9c */
[----:B------:R-:W-:Y:S02]  /*6550*/  IADD3 R217, R205, 0x40, RZ ;  /* 0x00000040cdd97810 */ /* 0x000fe40007ffe0ff */
[----:B------:R-:W-:Y:S02]  /*6560*/  LOP3.LUT R158, R152, R154, R150, 0xfe, !PT ;  /* 0x0000009a989e7212 */ /* 0x000fe400078efe96 */
[----:B------:R-:W-:Y:S01]  /*6570*/  FSEL R150, R147, RZ, !P2 ;  /* 0x000000ff93967208 */ /* 0x000fe20005000000 */
[----:B0-----:R-:W-:Y:S01]  /*6580*/  @P1 IMAD.WIDE.U32 R148, R217, 0x20, R148 ;  /* 0x00000020d9941825 */ /* 0x001fe200078e0094 */
[----:B------:R-:W-:Y:S02]  /*6590*/  SEL R154, RZ, 0x1, P3 ;  /* 0x00000001ff9a7807 */ /* 0x000fe40001800000 */
[----:B------:R-:W-:Y:S01]  /*65a0*/  LOP3.LUT R158, R158, R159, RZ, 0xfc, !PT ;  /* 0x0000009f9e9e7212 */ /* 0x000fe200078efcff */
[----:B------:R-:W-:Y:S01]  /*65b0*/  FMUL.FTZ R147, R31, R150 ;  /* 0x000000961f937220 */ /* 0x000fe20000410000 */
[----:B------:R-:W-:Y:S01]  /*65c0*/  LOP3.LUT R155, R155, R157, R154, 0xfe, !PT ;  /* 0x0000009d9b9b7212 */ /* 0x000fe200078efe9a */
[----:B------:R-:W-:-:S04]  /*65d0*/  IMAD.WIDE.U32 R156, R213, 0x20, R172 ;  /* 0x00000020d59c7825 */ /* 0x000fc800078e00ac */
[----:B------:R-:W-:Y:S01]  /*65e0*/  @P0 FADD.FTZ R147, R131, R147 ;  /* 0x0000009383930221 */ /* 0x000fe20000010000 */
[----:B------:R-:W-:Y:S01]  /*65f0*/  LOP3.LUT R159, R153, R155, R151, 0xfe, !PT ;  /* 0x0000009b999f7212 */ /* 0x000fe200078efe97 */
        /* <DEDUP_REMOVED lines=20> */
.L_x_17742:
[----:B------:R-:W-:-:S07]  /*6740*/  IMAD.MOV.U32 R148, RZ, RZ, R202 ;  /* 0x000000ffff947224 */ /* 0x000fce00078e00ca */
.L_x_17743:
[----:B------:R-:W-:Y:S05]  /*6750*/  BSYNC B0 ;  /* 0x0000000000007941 */ /* 0x000fea0003800000 */
.L_x_17741:
        /* <DEDUP_REMOVED lines=16> */
.L_x_17747:
[----:B------:R-:W-:Y:S05]  /*6860*/  BSYNC B1 ;  /* 0x0000000000017941 */ /* 0x000fea0003800000 */
.L_x_17746:
        /* <DEDUP_REMOVED lines=44> */
.L_x_17745:
[----:B------:R-:W-:Y:S05]  /*6b30*/  BSYNC B0 ;  /* 0x0000000000007941 */ /* 0x000fea0003800000 */
.L_x_17744:
[----:B------:R-:W-:Y:S01]  /*6b40*/  I2FP.F32.U32 R149, R148 ;  /* 0x0000009400957245 */ /* 0x000fe20000201000 */
[----:B------:R-:W-:Y:S01]  /*6b50*/  BSSY B0, `(.L_x_17748) ;  /* 0x0000018000007945 */ /* 0x000fe20003800000 */
[----:B-----5:R-:W-:Y:S01]  /*6b60*/  SHF.L.U32 R151, R152, 0x10, RZ ;  /* 0x0000001098977819 */ /* 0x020fe200000006ff */
        /* <DEDUP_REMOVED lines=21> */
.L_x_17749:
[----:B------:R-:W-:-:S07]  /*6cc0*/  IMAD.MOV.U32 R149, RZ, RZ, R202 ;  /* 0x000000ffff957224 */ /* 0x000fce00078e00ca */
.L_x_17750:
[----:B------:R-:W-:Y:S05]  /*6cd0*/  BSYNC B0 ;  /* 0x0000000000007941 */ /* 0x000fea0003800000 */
.L_x_17748:
        /* <DEDUP_REMOVED lines=16> */
.L_x_17754:
[----:B------:R-:W-:Y:S05]  /*6de0*/  BSYNC B1 ;  /* 0x0000000000017941 */ /* 0x000fea0003800000 */
.L_x_17753:
        /* <DEDUP_REMOVED lines=44> */
.L_x_17752:
[----:B------:R-:W-:Y:S05]  /*70b0*/  BSYNC B0 ;  /* 0x0000000000007941 */ /* 0x000fea0003800000 */
.L_x_17751:
        /* <DEDUP_REMOVED lines=23> */
.L_x_17756:
[----:B------:R-:W-:-:S07]  /*7230*/  IMAD.MOV.U32 R150, RZ, RZ, R202 ;  /* 0x000000ffff967224 */ /* 0x000fce00078e00ca */
.L_x_17757:
[----:B------:R-:W-:Y:S05]  /*7240*/  BSYNC B0 ;  /* 0x0000000000007941 */ /* 0x000fea0003800000 */
.L_x_17755:
        /* <DEDUP_REMOVED lines=16> */
.L_x_17761:
[----:B------:R-:W-:Y:S05]  /*7350*/  BSYNC B1 ;  /* 0x0000000000017941 */ /* 0x000fea0003800000 */
.L_x_17760:
        /* <DEDUP_REMOVED lines=44> */
.L_x_17759:
[----:B------:R-:W-:Y:S05]  /*7620*/  BSYNC B0 ;  /* 0x0000000000007941 */ /* 0x000fea0003800000 */
.L_x_17758:
        /* <DEDUP_REMOVED lines=24> */
.L_x_17763:
[----:B------:R-:W-:-:S07]  /*77b0*/  IMAD.MOV.U32 R151, RZ, RZ, R202 ;  /* 0x000000ffff977224 */ /* 0x000fce00078e00ca */
.L_x_17764:
[----:B------:R-:W-:Y:S05]  /*77c0*/  BSYNC B0 ;  /* 0x0000000000007941 */ /* 0x000fea0003800000 */
.L_x_17762:
        /* <DEDUP_REMOVED lines=16> */
.L_x_17768:
[----:B------:R-:W-:Y:S05]  /*78d0*/  BSYNC B1 ;  /* 0x0000000000017941 */ /* 0x000fea0003800000 */
.L_x_17767:
        /* <DEDUP_REMOVED lines=44> */
.L_x_17766:
[----:B------:R-:W-:Y:S05]  /*7ba0*/  BSYNC B0 ;  /* 0x0000000000007941 */ /* 0x000fea0003800000 */
.L_x_17765:
        /* <DEDUP_REMOVED lines=21> */
.L_x_17770:
[----:B------:R-:W-:-:S07]  /*7d00*/  IMAD.MOV.U32 R152, RZ, RZ, R202 ;  /* 0x000000ffff987224 */ /* 0x000fce00078e00ca */
.L_x_17771:
[----:B------:R-:W-:Y:S05]  /*7d10*/  BSYNC B0 ;  /* 0x0000000000007941 */ /* 0x000fea0003800000 */
.L_x_17769:
        /* <DEDUP_REMOVED lines=16> */
.L_x_17775:
[----:B------:R-:W-:Y:S05]  /*7e20*/  BSYNC B1 ;  /* 0x0000000000017941 */ /* 0x000fea0003800000 */
.L_x_17774:
        /* <DEDUP_REMOVED lines=44> */
.L_x_17773:
[----:B------:R-:W-:Y:S05]  /*80f0*/  BSYNC B0 ;  /* 0x0000000000007941 */ /* 0x000fea0003800000 */
.L_x_17772:
        /* <DEDUP_REMOVED lines=22> */
.L_x_17777:
[----:B------:R-:W-:-:S07]  /*8260*/  IMAD.MOV.U32 R153, RZ, RZ, R202 ;  /* 0x000000ffff997224 */ /* 0x000fce00078e00ca */
.L_x_17778:
[----:B------:R-:W-:Y:S05]  /*8270*/  BSYNC B0 ;  /* 0x0000000000007941 */ /* 0x000fea0003800000 */
.L_x_17776:
        /* <DEDUP_REMOVED lines=16> */
.L_x_17782:
[----:B------:R-:W-:Y:S05]  /*8380*/  BSYNC B1 ;  /* 0x0000000000017941 */ /* 0x000fea0003800000 */
.L_x_17781:
        /* <DEDUP_REMOVED lines=44> */
.L_x_17780:
[----:B------:R-:W-:Y:S05]  /*8650*/  BSYNC B0 ;  /* 0x0000000000007941 */ /* 0x000fea0003800000 */
.L_x_17779:
        /* <DEDUP_REMOVED lines=21> */
.L_x_17784:
[----:B------:R-:W-:-:S07]  /*87b0*/  IMAD.MOV.U32 R154, RZ, RZ, R202 ;  /* 0x000000ffff9a7224 */ /* 0x000fce00078e00ca */
.L_x_17785:
[----:B------:R-:W-:Y:S05]  /*87c0*/  BSYNC B0 ;  /* 0x0000000000007941 */ /* 0x000fea0003800000 */
.L_x_17783:
        /* <DEDUP_REMOVED lines=16> */
.L_x_17789:
[----:B------:R-:W-:Y:S05]  /*88d0*/  BSYNC B1 ;  /* 0x0000000000017941 */ /* 0x000fea0003800000 */
.L_x_17788:
        /* <DEDUP_REMOVED lines=44> */
.L_x_17787:
[----:B------:R-:W-:Y:S05]  /*8ba0*/  BSYNC B0 ;  /* 0x0000000000007941 */ /* 0x000fea0003800000 */
.L_x_17786:
        /* <DEDUP_REMOVED lines=22> */
.L_x_17791:
[----:B------:R-:W-:-:S07]  /*8d10*/  IMAD.MOV.U32 R156, RZ, RZ, R202 ;  /* 0x000000ffff9c7224 */ /* 0x000fce00078e00ca */
.L_x_17792:
[----:B------:R-:W-:Y:S05]  /*8d20*/  BSYNC B0 ;  /* 0x0000000000007941 */ /* 0x000fea0003800000 */
.L_x_17790:
        /* <DEDUP_REMOVED lines=18> */
.L_x_17796:
[----:B------:R-:W-:Y:S05]  /*8e50*/  BSYNC B1 ;  /* 0x0000000000017941 */ /* 0x000fea0003800000 */
.L_x_17795:
        /* <DEDUP_REMOVED lines=44> */
.L_x_17794:
[----:B------:R-:W-:Y:S05]  /*9120*/  BSYNC B0 ;  /* 0x0000000000007941 */ /* 0x000fea0003800000 */
.L_x_17793:
[----:B------:R-:W-:Y:S01]  /*9130*/  I2FP.F32.U32 R157, R156 ;  /* 0x0000009c009d7245 */ /* 0x000fe20000201000 */
[----:B------:R-:W-:Y:S01]  /*9140*/  VIADD R219, R205, 0x60 ;  /* 0x00000060cddb7836 */ /* 0x000fe20000000000 */
[----:B------:R-:W-:Y:S02]  /*9150*/  SEL R166, RZ, 0x10000, P5 ;  /* 0x00010000ffa67807 */ /* 0x000fe40002800000 */
[----:B------:R-:W-:Y:S01]  /*9160*/  SEL R169, RZ, 0x100, P4 ;  /* 0x00000100ffa97807 */ /* 0x000fe20002000000 */
[----:B------:R-:W-:Y:S01]  /*9170*/  FFMA.FTZ R159, R157, R216, 1.1641532182693481445e-10 ;  /* 0x2f0000009d9f7423 */ /* 0x000fe200000100d8 */
[C---:B------:R-:W-:Y:S01]  /*9180*/  LOP3.LUT P5, RZ, R204.reuse, 0x4, RZ, 0xc0, !PT ;  /* 0x00000004ccff7812 */ /* 0x040fe200078ac0ff */
[----:B------:R-:W0:Y:S01]  /*9190*/  @P1 LDC.64 R156, c[0x0][0x230] ;  /* 0x00008c00ff9c1b82 */ /* 0x000e220000000a00 */
[----:B------:R-:W-:Y:S02]  /*91a0*/  LOP3.LUT P4, RZ, R204, 0x2, RZ, 0xc0, !PT ;  /* 0x00000002ccff7812 */ /* 0x000fe4000788c0ff */
[----:B------:R-:W-:-:S02]  /*91b0*/  SHF.L.U32 R155, R155, 0x10, RZ ;  /* 0x000000109b9b7819 */ /* 0x000fc400000006ff */
[----:B------:R-:W-:Y:S02]  /*91c0*/  SEL R162, RZ, 0x1, P2 ;  /* 0x00000001ffa27807 */ /* 0x000fe40001000000 */
[----:B------:R-:W-:Y:S01]  /*91d0*/  SEL R158, RZ, 0x1, P4 ;  /* 0x00000001ff9e7807 */ /* 0x000fe20002000000 */
[----:B------:R-:W-:Y:S01]  /*91e0*/  FMUL.FTZ R155, R155, R0 ;  /* 0x000000009b9b7220 */ /* 0x000fe20000410000 */
[----:B------:R-:W-:Y:S01]  /*91f0*/  SEL R160, RZ, 0x1, P5 ;  /* 0x00000001ffa07807 */ /* 0x000fe20002800000 */
[----:B------:R-:W-:Y:S01]  /*9200*/  IMAD.WIDE.U32 R162, R162, 0x1000000, RZ ;  /* 0x01000000a2a27825 */ /* 0x000fe200078e00ff */
[----:B------:R-:W-:-:S03]  /*9210*/  FSETP.GTU.FTZ.AND P2, PT, R159, R212, PT ;  /* 0x000000d49f00720b */ /* 0x000fc60003f5c000 */
[----:B------:R-:W-:Y:S01]  /*9220*/  FMUL.FTZ R155, R155, R210 ;  /* 0x000000d29b9b7220 */ /* 0x000fe20000410000 */
[----:B------:R-:W-:Y:S01]  /*9230*/  LOP3.LUT P6, RZ, R204, 0x8, RZ, 0xc0, !PT ;  /* 0x00000008ccff7812 */ /* 0x000fe200078cc0ff */
[----:B------:R-:W-:Y:S01]  /*9240*/  IMAD.WIDE.U32 R158, R158, 0x10000, RZ ;  /* 0x000100009e9e7825 */ /* 0x000fe200078e00ff */
[----:B------:R-:W-:Y:S02]  /*9250*/  SEL R168, RZ, 0x1000000, P2 ;  /* 0x01000000ffa87807 */ /* 0x000fe40001000000 */
[----:B------:R-:W-:Y:S01]  /*9260*/  SEL R167, RZ, 0x1, P6 ;  /* 0x00000001ffa77807 */ /* 0x000fe20003000000 */
[----:B------:R-:W-:Y:S01]  /*9270*/  IMAD.WIDE.U32 R160, R160, 0x100, RZ ;  /* 0x00000100a0a07825 */ /* 0x000fe200078e00ff */
[----:B------:R-:W-:Y:S02]  /*9280*/  LOP3.LUT R169, R169, R168, R166, 0xfe, !PT ;  /* 0x000000a8a9a97212 */ /* 0x000fe400078efea6 */
[----:B------:R-:W-:Y:S01]  /*9290*/  LOP3.LUT R158, R160, R162, R158, 0xfe, !PT ;  /* 0x000000a2a09e7212 */ /* 0x000fe200078efe9e */
[----:B0-----:R-:W-:Y:S01]  /*92a0*/  @P1 IMAD.WIDE.U32 R156, R219, 0x20, R156 ;  /* 0x00000020db9c1825 */ /* 0x001fe200078e009c */
[----:B------:R-:W-:-:S02]  /*92b0*/  FSEL R160, R155, RZ, !P2 ;  /* 0x000000ff9ba07208 */ /* 0x000fc40005000000 */
        /* <DEDUP_REMOVED lines=27> */
.L_x_17798:
[----:B------:R-:W-:-:S07]  /*9470*/  MOV R166, R202 ;  /* 0x000000ca00a67202 */ /* 0x000fce0000000f00 */
.L_x_17799:
[----:B------:R-:W-:Y:S05]  /*9480*/  BSYNC B0 ;  /* 0x0000000000007941 */ /* 0x000fea0003800000 */
.L_x_17797:
        /* <DEDUP_REMOVED lines=16> */
.L_x_17803:
[----:B------:R-:W-:Y:S05]  /*9590*/  BSYNC B1 ;  /* 0x0000000000017941 */ /* 0x000fea0003800000 */
.L_x_17802:
        /* <DEDUP_REMOVED lines=44> */
.L_x_17801:
[----:B------:R-:W-:Y:S05]  /*9860*/  BSYNC B0 ;  /* 0x0000000000007941 */ /* 0x000fea0003800000 */
.L_x_17800:
        /* <DEDUP_REMOVED lines=24> */
.L_x_17805:
[----:B------:R-:W-:-:S07]  /*99f0*/  MOV R157, R202 ;  /* 0x000000ca009d7202 */ /* 0x000fce0000000f00 */
.L_x_17806:
[----:B------:R-:W-:Y:S05]  /*9a00*/  BSYNC B0 ;  /* 0x0000000000007941 */ /* 0x000fea0003800000 */
.L_x_17804:
        /* <DEDUP_REMOVED lines=16> */
.L_x_17810:
[----:B------:R-:W-:Y:S05]  /*9b10*/  BSYNC B1 ;  /* 0x0000000000017941 */ /* 0x000fea0003800000 */
.L_x_17809:
        /* <DEDUP_REMOVED lines=44> */
.L_x_17808:
[----:B------:R-:W-:Y:S05]  /*9de0*/  BSYNC B0 ;  /* 0x0000000000007941 */ /* 0x000fea0003800000 */
.L_x_17807:
        /* <DEDUP_REMOVED lines=23> */
.L_x_17812:
[----:B------:R-:W-:-:S07]  /*9f60*/  MOV R160, R202 ;  /* 0x000000ca00a07202 */ /* 0x000fce0000000f00 */
.L_x_17813:
[----:B------:R-:W-:Y:S05]  /*9f70*/  BSYNC B0 ;  /* 0x0000000000007941 */ /* 0x000fea0003800000 */
.L_x_17811:
        /* <DEDUP_REMOVED lines=16> */
.L_x_17817:
[----:B------:R-:W-:Y:S05]  /*a080*/  BSYNC B1 ;  /* 0x0000000000017941 */ /* 0x000fea0003800000 */
.L_x_17816:
        /* <DEDUP_REMOVED lines=44> */
.L_x_17815:
[----:B------:R-:W-:Y:S05]  /*a350*/  BSYNC B0 ;  /* 0x0000000000007941 */ /* 0x000fea0003800000 */
.L_x_17814:
        /* <DEDUP_REMOVED lines=24> */
.L_x_17819:
[----:B------:R-:W-:-:S07]  /*a4e0*/  MOV R206, R202 ;  /* 0x000000ca00ce7202 */ /* 0x000fce0000000f00 */
.L_x_17820:
[----:B------:R-:W-:Y:S05]  /*a4f0*/  BSYNC B0 ;  /* 0x0000000000007941 */ /* 0x000fea0003800000 */
.L_x_17818:
        /* <DEDUP_REMOVED lines=16> */
.L_x_17824:
[----:B------:R-:W-:Y:S05]  /*a600*/  BSYNC B1 ;  /* 0x0000000000017941 */ /* 0x000fea0003800000 */
.L_x_17823:
        /* <DEDUP_REMOVED lines=44> */
.L_x_17822:
[----:B------:R-:W-:Y:S05]  /*a8d0*/  BSYNC B0 ;  /* 0x0000000000007941 */ /* 0x000fea0003800000 */
.L_x_17821:
        /* <DEDUP_REMOVED lines=21> */
.L_x_17826:
[----:B------:R-:W-:-:S07]  /*aa30*/  MOV R168, R202 ;  /* 0x000000ca00a87202 */ /* 0x000fce0000000f00 */
.L_x_17827:
[----:B------:R-:W-:Y:S05]  /*aa40*/  BSYNC B0 ;  /* 0x0000000000007941 */ /* 0x000fea0003800000 */
.L_x_17825:
        /* <DEDUP_REMOVED lines=16> */
.L_x_17831:
[----:B------:R-:W-:Y:S05]  /*ab50*/  BSYNC B1 ;  /* 0x0000000000017941 */ /* 0x000fea0003800000 */
.L_x_17830:
        /* <DEDUP_REMOVED lines=44> */
.L_x_17829:
[----:B------:R-:W-:Y:S05]  /*ae20*/  BSYNC B0 ;  /* 0x0000000000007941 */ /* 0x000fea0003800000 */
.L_x_17828:
        /* <DEDUP_REMOVED lines=22> */
.L_x_17833:
[----:B------:R-:W-:-:S07]  /*af90*/  MOV R161, R202 ;  /* 0x000000ca00a17202 */ /* 0x000fce0000000f00 */
.L_x_17834:
[----:B------:R-:W-:Y:S05]  /*afa0*/  BSYNC B0 ;  /* 0x0000000000007941 */ /* 0x000fea0003800000 */
.L_x_17832:
        /* <DEDUP_REMOVED lines=16> */
.L_x_17838:
[----:B------:R-:W-:Y:S05]  /*b0b0*/  BSYNC B1 ;  /* 0x0000000000017941 */ /* 0x000fea0003800000 */
.L_x_17837:
        /* <DEDUP_REMOVED lines=44> */
.L_x_17836:
[----:B------:R-:W-:Y:S05]  /*b380*/  BSYNC B0 ;  /* 0x0000000000007941 */ /* 0x000fea0003800000 */
.L_x_17835:
        /* <DEDUP_REMOVED lines=21> */
.L_x_17840:
[----:B------:R-:W-:-:S07]  /*b4e0*/  MOV R162, R202 ;  /* 0x000000ca00a27202 */ /* 0x000fce0000000f00 */
.L_x_17841:
[----:B------:R-:W-:Y:S05]  /*b4f0*/  BSYNC B0 ;  /* 0x0000000000007941 */ /* 0x000fea0003800000 */
.L_x_17839:
        /* <DEDUP_REMOVED lines=16> */
.L_x_17845:
[----:B------:R-:W-:Y:S05]  /*b600*/  BSYNC B1 ;  /* 0x0000000000017941 */ /* 0x000fea0003800000 */
.L_x_17844:
        /* <DEDUP_REMOVED lines=44> */
.L_x_17843:
[----:B------:R-:W-:Y:S05]  /*b8d0*/  BSYNC B0 ;  /* 0x0000000000007941 */ /* 0x000fea0003800000 */
.L_x_17842:
        /* <DEDUP_REMOVED lines=22> */
.L_x_17847:
[----:B------:R-:W-:-:S07]  /*ba40*/  MOV R168, R202 ;  /* 0x000000ca00a87202 */ /* 0x000fce0000000f00 */
.L_x_17848:
[----:B------:R-:W-:Y:S05]  /*ba50*/  BSYNC B0 ;  /* 0x0000000000007941 */ /* 0x000fea0003800000 */
.L_x_17846:
        /* <DEDUP_REMOVED lines=18> */
.L_x_17852:
[----:B------:R-:W-:Y:S05]  /*bb80*/  BSYNC B1 ;  /* 0x0000000000017941 */ /* 0x000fea0003800000 */
.L_x_17851:
        /* <DEDUP_REMOVED lines=44> */
.L_x_17850:
[----:B------:R-:W-:Y:S05]  /*be50*/  BSYNC B0 ;  /* 0x0000000000007941 */ /* 0x000fea0003800000 */
.L_x_17849:
[----:B------:R-:W-:Y:S01]  /*be60*/  I2FP.F32.U32 R167, R168 ;  /* 0x000000a800a77245 */ /* 0x000fe20000201000 */
[----:B------:R-:W-:Y:S01]  /*be70*/  IMAD.U32 R163, R163, 0x10000, RZ ;  /* 0x00010000a3a37824 */ /* 0x000fe200078e00ff */
[----:B------:R-:W-:Y:S01]  /*be80*/  SEL R211, RZ, 0x10000, P5 ;  /* 0x00010000ffd37807 */ /* 0x000fe20002800000 */
[----:B------:R-:W0:Y:S01]  /*be90*/  @P1 LDC.64 R168, c[0x0][0x230] ;  /* 0x00008c00ffa81b82 */ /* 0x000e220000000a00 */
[----:B------:R-:W-:Y:S01]  /*bea0*/  SEL R208, RZ, 0x100, P4 ;  /* 0x00000100ffd07807 */ /* 0x000fe20002000000 */
[----:B------:R-:W-:Y:S01]  /*beb0*/  FFMA.FTZ R167, R167, R216, 1.1641532182693481445e-10 ;  /* 0x2f000000a7a77423 */ /* 0x000fe200000100d8 */
[C---:B------:R-:W-:Y:S01]  /*bec0*/  LOP3.LUT P5, RZ, R204.reuse, 0x4, RZ, 0xc0, !PT ;  /* 0x00000004ccff7812 */ /* 0x040fe200078ac0ff */
[----:B------:R-:W-:Y:S01]  /*bed0*/  FMUL.FTZ R163, R163, R0 ;  /* 0x00000000a3a37220 */ /* 0x000fe20000410000 */
[----:B------:R-:W-:Y:S02]  /*bee0*/  LOP3.LUT P4, RZ, R204, 0x2, RZ, 0xc0, !PT ;  /* 0x00000002ccff7812 */ /* 0x000fe4000788c0ff */
[----:B------:R-:W-:Y:S01]  /*bef0*/  SEL R166, RZ, 0x1, P2 ;  /* 0x00000001ffa67807 */ /* 0x000fe20001000000 */
[----:B------:R-:W-:Y:S01]  /*bf00*/  FMUL.FTZ R163, R163, R210 ;  /* 0x000000d2a3a37220 */ /* 0x000fe20000410000 */
[----:B------:R-:W-:-:S02]  /*bf10*/  SEL R170, RZ, 0x1, P4 ;  /* 0x00000001ffaa7807 */ /* 0x000fc40002000000 */
[----:B------:R-:W-:Y:S02]  /*bf20*/  SEL R206, RZ, 0x1, P5 ;  /* 0x00000001ffce7807 */ /* 0x000fe40002800000 */
[----:B------:R-:W-:Y:S01]  /*bf30*/  FSETP.GTU.FTZ.AND P2, PT, R167, R212, PT ;  /* 0x000000d4a700720b */ /* 0x000fe20003f5c000 */
[----:B------:R-:W-:Y:S01]  /*bf40*/  IMAD.WIDE.U32 R166, R166, 0x1000000, RZ ;  /* 0x01000000a6a67825 */ /* 0x000fe200078e00ff */
[----:B------:R-:W-:Y:S02]  /*bf50*/  LOP3.LUT P6, RZ, R204, 0x8, RZ, 0xc0, !PT ;  /* 0x00000008ccff7812 */ /* 0x000fe400078cc0ff */
[----:B------:R-:W-:Y:S01]  /*bf60*/  SEL R214, RZ, 0x1000000, P2 ;  /* 0x01000000ffd67807 */ /* 0x000fe20001000000 */
[----:B------:R-:W-:Y:S01]  /*bf70*/  IMAD.WIDE.U32 R170, R170, 0x10000, RZ ;  /* 0x00010000aaaa7825 */ /* 0x000fe200078e00ff */
[----:B------:R-:W-:-:S03]  /*bf80*/  SEL R209, RZ, 0x1, P6 ;  /* 0x00000001ffd17807 */ /* 0x000fc60003000000 */
[----:B------:R-:W-:-:S03]  /*bf90*/  IMAD.WIDE.U32 R206, R206, 0x100, RZ ;  /* 0x00000100cece7825 */ /* 0x000fc600078e00ff */
[----:B------:R-:W-:Y:S02]  /*bfa0*/  LOP3.LUT R206, R206, R166, R170, 0xfe, !PT ;  /* 0x000000a6cece7212 */ /* 0x000fe400078efeaa */
[----:B------:R-:W-:Y:S02]  /*bfb0*/  LOP3.LUT R170, R208, R214, R211, 0xfe, !PT ;  /* 0x000000d6d0aa7212 */ /* 0x000fe400078efed3 */
[----:B------:R-:W-:Y:S02]  /*bfc0*/  SEL R211, RZ, 0x1, P3 ;  /* 0x00000001ffd37807 */ /* 0x000fe40001800000 */
[----:B------:R-:W-:Y:S02]  /*bfd0*/  FSEL R166, R163, RZ, !P2 ;  /* 0x000000ffa3a67208 */ /* 0x000fe40005000000 */
[----:B------:R-:W-:Y:S02]  /*bfe0*/  LOP3.LUT R206, R206, R209, RZ, 0xfc, !PT ;  /* 0x000000d1cece7212 */ /* 0x000fe400078efcff */
[----:B------:R-:W-:Y:S01]  /*bff0*/  LOP3.LUT R209, R167, R170, R211, 0xfe, !PT ;  /* 0x000000aaa7d17212 */ /* 0x000fe200078efed3 */
[----:B------:R-:W-:Y:S01]  /*c000*/  FMUL.FTZ R163, R15, R166 ;  /* 0x000000a60fa37220 */ /* 0x000fe20000410000 */
[----:B------:R-:W-:Y:S01]  /*c010*/  IADD3 R211, R205, 0x80, RZ ;  /* 0x00000080cdd37810 */ /* 0x000fe20007ffe0ff */
[----:B------:R-:W-:Y:S01]  /*c020*/  IMAD.WIDE.U32 R166, R219, 0x20, R172 ;  /* 0x00000020dba67825 */ /* 0x000fe200078e00ac */
[----:B------:R-:W-:-:S03]  /*c030*/  LOP3.LUT R207, R207, R209, R171, 0xfe, !PT ;  /* 0x000000d1cfcf7212 */ /* 0x000fc600078efeab */
[----:B------:R-:W-:Y:S01]  /*c040*/  @P0 FADD.FTZ R163, R131, R163 ;  /* 0x000000a383a30221 */ /* 0x000fe20000010000 */
[----:B0-----:R-:W-:Y:S01]  /*c050*/  @P1 IMAD.WIDE.U32 R214, R211, 0x20, R168 ;  /* 0x00000020d3d61825 */ /* 0x001fe200078e00a8 */
[----:B------:R0:W-:Y:S03]  /*c060*/  STG.E.128 desc[UR4][R166.64], R156 ;  /* 0x0000009ca6007986 */ /* 0x0001e6000c101d04 */
[----:B------:R-:W-:Y:S01]  /*c070*/  IMAD.WIDE.U32 R208, R219, 0x8, R174 ;  /* 0x00000008dbd07825 */ /* 0x000fe200078e00ae */
[----:B------:R0:W-:Y:S03]  /*c080*/  STG.E.128 desc[UR4][R166.64+0x10], R160 ;  /* 0x000010a0a6007986 */ /* 0x0001e6000c101d04 */
[----:B------:R-:W-:Y:S01]  /*c090*/  IMAD.WIDE.U32 R168, R211, 0x10, R164 ;  /* 0x00000010d3a87825 */ /* 0x000fe200078e00a4 */
[----:B------:R0:W-:Y:S04]  /*c0a0*/  STG.E.64 desc[UR4][R208.64], R206 ;  /* 0x000000ced0007986 */ /* 0x0001e8000c101b04 */
[----:B------:R0:W5:Y:S04]  /*c0b0*/  @P1 LDG.E.128 R124, desc[UR4][R214.64] ;  /* 0x00000004d67c1981 */ /* 0x000168000c1e1d00 */
[----:B------:R-:W5:Y:S04]  /*c0c0*/  LDG.E.128 R168, desc[UR4][R168.64] ;  /* 0x00000004a8a87981 */ /* 0x000f68000c1e1d00 */
        /* <DEDUP_REMOVED lines=13> */
.L_x_17854:
[----:B------:R-:W-:-:S07]  /*c1a0*/  MOV R214, R202 ;  /* 0x000000ca00d67202 */ /* 0x000fce0000000f00 */
.L_x_17855:
[----:B------:R-:W-:Y:S05]  /*c1b0*/  BSYNC B0 ;  /* 0x0000000000007941 */ /* 0x000fea0003800000 */
.L_x_17853:
        /* <DEDUP_REMOVED lines=16> */
.L_x_17859:
[----:B------:R-:W-:Y:S05]  /*c2c0*/  BSYNC B1 ;  /* 0x0000000000017941 */ /* 0x000fea0003800000 */
.L_x_17858:
[----:B------:R-:W-:Y:S01]  /*c2d0*/  IMAD.HI.U32 R164, R199, -0x326172a9, RZ ;  /* 0xcd9e8d57c7a47827 */ /* 0x000fe200078e00ff */
[----:B------:R-:W-:Y:S01]  /*c2e0*/  LOP3.LUT R165, R165, R203, R3, 0x96, !PT ;  /* 0x000000cba5a57212 */ /* 0x000fe200078e9603 */
[----:B------:R-:W-:Y:S02]  /*c2f0*/  HFMA2.MMA R218, -RZ, RZ, 0, 0 ;  /* 0x00000000ffda7435 */ /* 0x000fe400000001ff */
[----:B------:R-:W-:Y:S01]  /*c300*/  IMAD R166, R199, -0x326172a9, RZ ;  /* 0xcd9e8d57c7a67824 */ /* 0x000fe200078e02ff */
[----:B------:R-:W-:Y:S01]  /*c310*/  LOP3.LUT R164, R164, R201, R2, 0x96, !PT ;  /* 0x000000c9a4a47212 */ /* 0x000fe200078e9602 */
[----:B------:R-:W-:-:S04]  /*c320*/  IMAD.WIDE.U32 R196, R165, -0x326172a9, RZ ;  /* 0xcd9e8d57a5c47825 */ /* 0x000fc800078e00ff */
[----:B------:R-:W-:Y:S02]  /*c330*/  IMAD R165, R200, -0x2daee0ad, RZ ;  /* 0xd2511f53c8a57824 */ /* 0x000fe400078e02ff */
        /* <DEDUP_REMOVED lines=37> */
.L_x_17857:
[----:B------:R-:W-:Y:S05]  /*c590*/  BSYNC B0 ;  /* 0x0000000000007941 */ /* 0x000fea0003800000 */
.L_x_17856:
        /* <DEDUP_REMOVED lines=24> */
.L_x_17861:
[----:B------:R-:W-:-:S07]  /*c720*/  MOV R165, R202 ;  /* 0x000000ca00a57202 */ /* 0x000fce0000000f00 */
.L_x_17862:
[----:B------:R-:W-:Y:S05]  /*c730*/  BSYNC B0 ;  /* 0x0000000000007941 */ /* 0x000fea0003800000 */
.L_x_17860:
        /* <DEDUP_REMOVED lines=16> */
.L_x_17866:
[----:B------:R-:W-:Y:S05]  /*c840*/  BSYNC B1 ;  /* 0x0000000000017941 */ /* 0x000fea0003800000 */
.L_x_17865:
        /* <DEDUP_REMOVED lines=42> */
[----:B------:R-:W-:Y:S02]  /*caf0*/  LOP3.LUT R196, R167, R196, R194, 0x96, !PT ;  /* 0x000000c4a7c47212 */ /* 0x000fe400078e96c2 */
[----:B------:R-:W-:-:S07]  /*cb00*/  MOV R198, R166 ;  /* 0x000000a600c67202 */ /* 0x000fce0000000f00 */
.L_x_17864:
[----:B------:R-:W-:Y:S05]  /*cb10*/  BSYNC B0 ;  /* 0x0000000000007941 */ /* 0x000fea0003800000 */
.L_x_17863:
        /* <DEDUP_REMOVED lines=23> */
.L_x_17868:
[----:B------:R-:W-:-:S07]  /*cc90*/  IMAD.MOV.U32 R168, RZ, RZ, R202 ;  /* 0x000000ffffa87224 */ /* 0x000fce00078e00ca */
.L_x_17869:
[----:B------:R-:W-:Y:S05]  /*cca0*/  BSYNC B0 ;  /* 0x0000000000007941 */ /* 0x000fea0003800000 */
.L_x_17867:
        /* <DEDUP_REMOVED lines=16> */
.L_x_17873:
[----:B------:R-:W-:Y:S05]  /*cdb0*/  BSYNC B1 ;  /* 0x0000000000017941 */ /* 0x000fea0003800000 */
.L_x_17872:
        /* <DEDUP_REMOVED lines=44> */
.L_x_17871:
[----:B------:R-:W-:Y:S05]  /*d080*/  BSYNC B0 ;  /* 0x0000000000007941 */ /* 0x000fea0003800000 */
.L_x_17870:
        /* <DEDUP_REMOVED lines=8> */
[----:B------:R-:W-:Y:S01]  /*d110*/  FMUL.FTZ R207, R207, R210 ;  /* 0x000000d2cfcf7220 */ /* 0x000fe20000410000 */
[----:B------:R-:W-:-:S04]  /*d120*/  PRMT R167, R169, 0x7632, R167 ;  /* 0x00007632a9a77816 */ /* 0x000fc800000000a7 */
        /* <DEDUP_REMOVED lines=12> */
.L_x_17875:
[----:B------:R-:W-:-:S07]  /*d1f0*/  MOV R218, R202 ;  /* 0x000000ca00da7202 */ /* 0x000fce0000000f00 */
.L_x_17876:
[----:B------:R-:W-:Y:S05]  /*d200*/  BSYNC B0 ;  /* 0x0000000000007941 */ /* 0x000fea0003800000 */
.L_x_17874:
        /* <DEDUP_REMOVED lines=16> */
.L_x_17880:
[----:B------:R-:W-:Y:S05]  /*d310*/  BSYNC B1 ;  /* 0x0000000000017941 */ /* 0x000fea0003800000 */
.L_x_17879:
        /* <DEDUP_REMOVED lines=42> */
[----:B------:R-:W-:Y:S02]  /*d5c0*/  LOP3.LUT R196, R169, R196, R194, 0x96, !PT ;  /* 0x000000c4a9c47212 */ /* 0x000fe400078e96c2 */
[----:B------:R-:W-:-:S07]  /*d5d0*/  MOV R198, R168 ;  /* 0x000000a800c67202 */ /* 0x000fce0000000f00 */
.L_x_17878:
[----:B------:R-:W-:Y:S05]  /*d5e0*/  BSYNC B0 ;  /* 0x0000000000007941 */ /* 0x000fea0003800000 */
.L_x_17877:
        /* <DEDUP_REMOVED lines=21> */
.L_x_17882:
[----:B------:R-:W-:-:S07]  /*d740*/  MOV R218, R202 ;  /* 0x000000ca00da7202 */ /* 0x000fce0000000f00 */
.L_x_17883:
[----:B------:R-:W-:Y:S05]  /*d750*/  BSYNC B0 ;  /* 0x0000000000007941 */ /* 0x000fea0003800000 */
.L_x_17881:
        /* <DEDUP_REMOVED lines=16> */
.L_x_17887:
[----:B------:R-:W-:Y:S05]  /*d860*/  BSYNC B1 ;  /* 0x0000000000017941 */ /* 0x000fea0003800000 */
.L_x_17886:
        /* <DEDUP_REMOVED lines=42> */
[----:B------:R-:W-:Y:S02]  /*db10*/  LOP3.LUT R196, R169, R196, R194, 0x96, !PT ;  /* 0x000000c4a9c47212 */ /* 0x000fe400078e96c2 */
[----:B------:R-:W-:-:S07]  /*db20*/  MOV R198, R168 ;  /* 0x000000a800c67202 */ /* 0x000fce0000000f00 */
.L_x_17885:
[----:B------:R-:W-:Y:S05]  /*db30*/  BSYNC B0 ;  /* 0x0000000000007941 */ /* 0x000fea0003800000 */
.L_x_17884:
        /* <DEDUP_REMOVED lines=22> */
.L_x_17889:
[----:B------:R-:W-:-:S07]  /*dca0*/  IMAD.MOV.U32 R169, RZ, RZ, R202 ;  /* 0x000000ffffa97224 */ /* 0x000fce00078e00ca */
.L_x_17890:
[----:B------:R-:W-:Y:S05]  /*dcb0*/  BSYNC B0 ;  /* 0x0000000000007941 */ /* 0x000fea0003800000 */
.L_x_17888:
        /* <DEDUP_REMOVED lines=16> */
.L_x_17894:
[----:B------:R-:W-:Y:S05]  /*ddc0*/  BSYNC B1 ;  /* 0x0000000000017941 */ /* 0x000fea0003800000 */
.L_x_17893:
[----:B------:R-:W-:Y:S01]  /*ddd0*/  IMAD.HI.U32 R196, R199, -0x326172a9, RZ ;  /* 0xcd9e8d57c7c47827 */ /* 0x000fe200078e00ff */
[----:B------:R-:W-:-:S03]  /*dde0*/  LOP3.LUT R197, R197, R203, R3, 0x96, !PT ;  /* 0x000000cbc5c57212 */ /* 0x000fc600078e9603 */
        /* <DEDUP_REMOVED lines=42> */
.L_x_17892:
[----:B------:R-:W-:Y:S05]  /*e090*/  BSYNC B0 ;  /* 0x0000000000007941 */ /* 0x000fea0003800000 */
.L_x_17891:
        /* <DEDUP_REMOVED lines=21> */
.L_x_17896:
[----:B------:R-:W-:-:S07]  /*e1f0*/  MOV R170, R202 ;  /* 0x000000ca00aa7202 */ /* 0x000fce0000000f00 */
.L_x_17897:
[----:B------:R-:W-:Y:S05]  /*e200*/  BSYNC B0 ;  /* 0x0000000000007941 */ /* 0x000fea0003800000 */
.L_x_17895:
        /* <DEDUP_REMOVED lines=16> */
.L_x_17901:
[----:B------:R-:W-:Y:S05]  /*e310*/  BSYNC B1 ;  /* 0x0000000000017941 */ /* 0x000fea0003800000 */
.L_x_17900:
        /* <DEDUP_REMOVED lines=42> */
[----:B------:R-:W-:Y:S02]  /*e5c0*/  LOP3.LUT R196, R207, R196, R194, 0x96, !PT ;  /* 0x000000c4cfc47212 */ /* 0x000fe400078e96c2 */
[----:B------:R-:W-:-:S08]  /*e5d0*/  MOV R198, R206 ;  /* 0x000000ce00c67202 */ /* 0x000fd00000000f00 */
.L_x_17899:
[----:B------:R-:W-:Y:S05]  /*e5e0*/  BSYNC B0 ;  /* 0x0000000000007941 */ /* 0x000fea0003800000 */
.L_x_17898:
        /* <DEDUP_REMOVED lines=22> */
.L_x_17903:
[----:B------:R-:W-:-:S07]  /*e750*/  MOV R218, R202 ;  /* 0x000000ca00da7202 */ /* 0x000fce0000000f00 */
.L_x_17904:
[----:B------:R-:W-:Y:S05]  /*e760*/  BSYNC B0 ;  /* 0x0000000000007941 */ /* 0x000fea0003800000 */
.L_x_17902:
        /* <DEDUP_REMOVED lines=18> */
.L_x_17908:
[----:B------:R-:W-:Y:S05]  /*e890*/  BSYNC B1 ;  /* 0x0000000000017941 */ /* 0x000fea0003800000 */
.L_x_17907:
        /* <DEDUP_REMOVED lines=44> */
.L_x_17906:
[----:B------:R-:W-:Y:S05]  /*eb60*/  BSYNC B0 ;  /* 0x0000000000007941 */ /* 0x000fea0003800000 */
.L_x_17905:
[----:B------:R-:W-:Y:S01]  /*eb70*/  FADD.FTZ R214, RZ, R132 ;  /* 0x00000084ffd67221 */ /* 0x000fe20000010000 */
[----:B------:R-:W-:Y:S01]  /*eb80*/  SHF.L.U32 R171, R171, 0x10, RZ ;  /* 0x00000010abab7819 */ /* 0x000fe200000006ff */
[----:B------:R-:W-:Y:S01]  /*eb90*/  IMAD.WIDE.U32 R172, R211, 0x20, R172 ;  /* 0x00000020d3ac7825 */ /* 0x000fe200078e00ac */
[----:B------:R-:W-:-:S03]  /*eba0*/  SEL R207, RZ, 0x10000, P5 ;  /* 0x00010000ffcf7807 */ /* 0x000fc60002800000 */
[----:B------:R-:W-:Y:S01]  /*ebb0*/  FADD.FTZ R209, R133, R214 ;  /* 0x000000d685d17221 */ /* 0x000fe20000010000 */
[----:B------:R-:W-:Y:S01]  /*ebc0*/  LOP3.LUT P5, RZ, R204, 0x2, RZ, 0xc0, !PT ;  /* 0x00000002ccff7812 */ /* 0x000fe200078ac0ff */
[----:B------:R-:W-:Y:S01]  /*ebd0*/  FMUL.FTZ R171, R171, R0 ;  /* 0x00000000abab7220 */ /* 0x000fe20000410000 */
[----:B------:R-:W-:Y:S01]  /*ebe0*/  SEL R220, RZ, 0x1, P2 ;  /* 0x00000001ffdc7807 */ /* 0x000fe20001000000 */
[----:B------:R-:W-:Y:S01]  /*ebf0*/  FADD.FTZ R214, R134, R209 ;  /* 0x000000d186d67221 */ /* 0x000fe20000010000 */
[----:B------:R-:W-:Y:S01]  /*ec00*/  SEL R208, RZ, 0x1, P1 ;  /* 0x00000001ffd07807 */ /* 0x000fe20000800000 */
[----:B------:R-:W-:Y:S01]  /*ec10*/  FMUL.FTZ R171, R171, R210 ;  /* 0x000000d2abab7220 */ /* 0x000fe20000410000 */
[----:B------:R-:W-:Y:S01]  /*ec20*/  LOP3.LUT P6, RZ, R204, 0x4, RZ, 0xc0, !PT ;  /* 0x00000004ccff7812 */ /* 0x000fe200078cc0ff */
[----:B------:R-:W-:Y:S01]  /*ec30*/  FADD.FTZ R209, R135, R214 ;  /* 0x000000d687d17221 */ /* 0x000fe20000010000 */
[----:B------:R-:W-:Y:S01]  /*ec40*/  IMAD.WIDE.U32 R220, R220, 0x1000000, RZ ;  /* 0x01000000dcdc7825 */ /* 0x000fe200078e00ff */
[----:B------:R0:W-:Y:S01]  /*ec50*/  STG.E.128 desc[UR4][R172.64], R164 ;  /* 0x000000a4ac007986 */ /* 0x0001e2000c101d04 */
[----:B------:R-:W-:-:S02]  /*ec60*/  SEL R225, RZ, 0x1, P6 ;  /* 0x00000001ffe17807 */ /* 0x000fc40003000000 */
        /* <DEDUP_REMOVED lines=25> */
[----:B------:R-:W-:Y:S02]  /*ee00*/  FFMA.FTZ R209, R209, R216, 1.1641532182693481445e-10 ;  /* 0x2f000000d1d17423 */ /* 0x000fe400000100d8 */
[----:B------:R-:W-:-:S03]  /*ee10*/  FADD.FTZ R214, R158, R215 ;  /* 0x000000d79ed67221 */ /* 0x000fc60000010000 */
[----:B------:R-:W-:Y:S01]  /*ee20*/  FSETP.GTU.FTZ.AND P1, PT, R209, R212, PT ;  /* 0x000000d4d100720b */ /* 0x000fe20003f3c000 */
[----:B------:R-:W-:Y:S01]  /*ee30*/  FADD.FTZ R215, R159, R214 ;  /* 0x000000d69fd77221 */ /* 0x000fe20000010000 */
[----:B------:R-:W-:Y:S01]  /*ee40*/  SEL R214, RZ, 0x1, P5 ;  /* 0x00000001ffd67807 */ /* 0x000fe20002800000 */
[----:B------:R-:W-:Y:S01]  /*ee50*/  IMAD.WIDE.U32 R208, R208, 0x10000, RZ ;  /* 0x00010000d0d07825 */ /* 0x000fe200078e00ff */
[----:B------:R-:W-:-:S03]  /*ee60*/  SEL R212, RZ, 0x100, P4 ;  /* 0x00000100ffd47807 */ /* 0x000fc60002000000 */
[----:B------:R-:W-:Y:S01]  /*ee70*/  FADD.FTZ R0, R160, R215 ;  /* 0x000000d7a0007221 */ /* 0x000fe20000010000 */
[----:B------:R-:W-:Y:S01]  /*ee80*/  SEL R216, RZ, 0x1000000, P1 ;  /* 0x01000000ffd87807 */ /* 0x000fe20000800000 */
[----:B------:R-:W-:-:S04]  /*ee90*/  IMAD.WIDE.U32 R214, R214, 0x100, RZ ;  /* 0x00000100d6d67825 */ /* 0x000fc800078e00ff */
[----:B------:R-:W-:Y:S01]  /*eea0*/  FADD.FTZ R223, R161, R0 ;  /* 0x00000000a1df7221 */ /* 0x000fe20000010000 */
[----:B------:R-:W-:Y:S02]  /*eeb0*/  FSEL R0, R171, RZ, !P1 ;  /* 0x000000ffab007208 */ /* 0x000fe40004800000 */
[----:B------:R-:W-:Y:S01]  /*eec0*/  LOP3.LUT R208, R214, R220, R208, 0xfe, !PT ;  /* 0x000000dcd6d07212 */ /* 0x000fe200078efed0 */
[----:B------:R-:W-:Y:S01]  /*eed0*/  FADD.FTZ R210, R162, R223 ;  /* 0x000000dfa2d27221 */ /* 0x000fe20000010000 */
[----:B------:R-:W-:Y:S01]  /*eee0*/  LOP3.LUT R223, R212, R216, R207, 0xfe, !PT ;  /* 0x000000d8d4df7212 */ /* 0x000fe200078efecf */
[----:B------:R-:W-:Y:S01]  /*eef0*/  FMUL.FTZ R171, R7, R0 ;  /* 0x0000000007ab7220 */ /* 0x000fe20000410000 */
[----:B------:R-:W-:Y:S01]  /*ef00*/  SEL R220, RZ, 0x1, P3 ;  /* 0x00000001ffdc7807 */ /* 0x000fe20001800000 */
[----:B------:R-:W-:Y:S01]  /*ef10*/  FADD.FTZ R207, R163, R210 ;  /* 0x000000d2a3cf7221 */ /* 0x000fe20000010000 */
[----:B------:R-:W-:Y:S01]  /*ef20*/  LOP3.LUT R208, R208, R225, RZ, 0xfc, !PT ;  /* 0x000000e1d0d07212 */ /* 0x000fe200078efcff */
[----:B------:R-:W-:Y:S01]  /*ef30*/  @P0 FADD.FTZ R171, R131, R171 ;  /* 0x000000ab83ab0221 */ /* 0x000fe20000010000 */
[----:B------:R-:W-:Y:S01]  /*ef40*/  LOP3.LUT R221, R221, R223, R220, 0xfe, !PT ;  /* 0x000000dfdddd7212 */ /* 0x000fe200078efedc */
[----:B------:R-:W-:Y:S01]  /*ef50*/  FADD.FTZ R0, R164, R207 ;  /* 0x000000cfa4007221 */ /* 0x000fe20000010000 */
[----:B------:R-:W-:-:S02]  /*ef60*/  ISETP.NE.AND P0, PT, R177, RZ, PT ;  /* 0x000000ffb100720c */ /* 0x000fc40003f05270 */
[----:B------:R-:W-:Y:S01]  /*ef70*/  LOP3.LUT R209, R215, R221, R209, 0xfe, !PT ;  /* 0x000000ddd7d17212 */ /* 0x000fe200078efed1 */
[----:B------:R-:W-:Y:S01]  /*ef80*/  FADD.FTZ R207, R165, R0 ;  /* 0x00000000a5cf7221 */ /* 0x000fe20000010000 */
[----:B------:R0:W-:Y:S03]  /*ef90*/  STG.E.128 desc[UR4][R172.64+0x10], R168 ;  /* 0x000010a8ac007986 */ /* 0x0001e6000c101d04 */
        /* <DEDUP_REMOVED lines=109> */
.L_x_17922:
[----:B------:R-:W-:Y:S01]  /*f670*/  LOP3.LUT P1, RZ, R204, 0x20, RZ, 0xc0, !PT ;  /* 0x00000020ccff7812 */ /* 0x000fe2000782c0ff */
[----:B-1----:R-:W-:-:S03]  /*f680*/  FADD.FTZ R209, R208, R209 ;  /* 0x000000d1d0d17221 */ /* 0x002fc60000010000 */
[----:B------:R-:W-:Y:S01]  /*f690*/  FSEL R207, R173, RZ, !P1 ;  /* 0x000000ffadcf7208 */ /* 0x000fe20004800000 */
[----:B------:R-:W-:-:S04]  /*f6a0*/  FFMA.FTZ R215, R209, R172, UR7 ;  /* 0x00000007d1d77e23 */ /* 0x000fc800080100ac */
[--C-:B------:R-:W-:Y:S01]  /*f6b0*/  FADD.FTZ R210, R134, -R207.reuse ;  /* 0x800000cf86d27221 */ /* 0x100fe20000010000 */
[----:B------:R-:W-:Y:S01]  /*f6c0*/  FMUL.FTZ R134, R173, R173 ;  /* 0x000000adad867220 */ /* 0x000fe20000410000 */
[--C-:B------:R-:W-:Y:S01]  /*f6d0*/  FADD.FTZ R175, R132, -R207.reuse ;  /* 0x800000cf84af7221 */ /* 0x100fe20000010000 */
[--C-:B0-----:R-:W-:Y:S01]  /*f6e0*/  FADD.FTZ R208, R133, -R207.reuse ;  /* 0x800000cf85d07221 */ /* 0x101fe20000010000 */
[--C-:B------:R-:W-:Y:S01]  /*f6f0*/  FADD.FTZ R216, R153, -R207.reuse ;  /* 0x800000cf99d87221 */ /* 0x100fe20000010000 */
[----:B------:R-:W0:Y:S01]  /*f700*/  @!P0 LDC.64 R132, c[0x0][0x250] ;  /* 0x00009400ff848b82 */ /* 0x000e220000000a00 */
[----:B------:R-:W-:Y:S01]  /*f710*/  FSEL R134, R134, RZ, P1 ;  /* 0x000000ff86867208 */ /* 0x000fe20000800000 */
[--C-:B------:R-:W-:Y:S01]  /*f720*/  FADD.FTZ R212, R135, -R207.reuse ;  /* 0x800000cf87d47221 */ /* 0x100fe20000010000 */
[--C-:B------:R-:W-:Y:S01]  /*f730*/  FADD.FTZ R136, R136, -R207.reuse ;  /* 0x800000cf88887221 */ /* 0x100fe20000010000 */
[--C-:B------:R-:W-:Y:S01]  /*f740*/  FADD.FTZ R137, R137, -R207.reuse ;  /* 0x800000cf89897221 */ /* 0x100fe20000010000 */
[--C-:B------:R-:W-:Y:S01]  /*f750*/  FADD.FTZ R138, R138, -R207.reuse ;  /* 0x800000cf8a8a7221 */ /* 0x100fe20000010000 */
[----:B------:R-:W-:Y:S01]  /*f760*/  FADD.FTZ R134, R215, R134 ;  /* 0x00000086d7867221 */ /* 0x000fe20000010000 */
[--C-:B------:R-:W-:Y:S01]  /*f770*/  FADD.FTZ R172, R141, -R207.reuse ;  /* 0x800000cf8dac7221 */ /* 0x100fe20000010000 */
[--C-:B------:R-:W-:Y:S01]  /*f780*/  FADD.FTZ R0, R140, -R207.reuse ;  /* 0x800000cf8c007221 */ /* 0x100fe20000010000 */
[--C-:B------:R-:W-:Y:S01]  /*f790*/  FADD.FTZ R214, R139, -R207.reuse ;  /* 0x800000cf8bd67221 */ /* 0x100fe20000010000 */
[----:B------:R1:W2:Y:S01]  /*f7a0*/  MUFU.RSQ R153, R134 ;  /* 0x0000008600997308 */ /* 0x0002a20000001400 */
        /* <DEDUP_REMOVED lines=8> */
[----:B-1----:R-:W1:Y:S01]  /*f830*/  @!P0 LDC.64 R134, c[0x0][0x258] ;  /* 0x00009600ff868b82 */ /* 0x002e620000000a00 */
[--C-:B------:R-:W-:Y:S01]  /*f840*/  FADD.FTZ R148, R148, -R207.reuse ;  /* 0x800000cf94947221 */ /* 0x100fe20000010000 */
        /* <DEDUP_REMOVED lines=10> */
[----:B------:R-:W-:Y:S01]  /*f8f0*/  FFMA.FTZ R138, R76, R141, R116 ;  /* 0x0000008d4c8a7223 */ /* 0x000fe20000010074 */
[----:B------:R-:W-:Y:S01]  /*f900*/  FFMA.FTZ R141, R77, R140, R117 ;  /* 0x0000008c4d8d7223 */ /* 0x000fe20000010075 */
[----:B------:R0:W-:Y:S01]  /*f910*/  @!P0 STG.E desc[UR4][R132.64], R173 ;  /* 0x000000ad84008986 */ /* 0x0001e2000c101904 */
[C---:B------:R-:W-:Y:S01]  /*f920*/  FMUL.FTZ R175, R153.reuse, R175 ;  /* 0x000000af99af7220 */ /* 0x040fe20000410000 */
[C---:B------:R-:W-:Y:S01]  /*f930*/  FMUL.FTZ R208, R153.reuse, R208 ;  /* 0x000000d099d07220 */ /* 0x040fe20000410000 */
[----:B------:R-:W-:Y:S01]  /*f940*/  FMUL.FTZ R139, R153, R210 ;  /* 0x000000d2998b7220 */ /* 0x000fe20000410000 */
[----:B------:R-:W-:Y:S01]  /*f950*/  FFMA.FTZ R143, R79, R214, R119 ;  /* 0x000000d64f8f7223 */ /* 0x000fe20000010077 */
[----:B------:R-:W-:Y:S01]  /*f960*/  FMUL.FTZ R212, R153, R212 ;  /* 0x000000d499d47220 */ /* 0x000fe20000410000 */
[----:B------:R-:W-:Y:S01]  /*f970*/  F2FP.BF16.F32.PACK_AB R138, R141, R138 ;  /* 0x0000008a8d8a723e */ /* 0x000fe200000010ff */
[----:B------:R-:W-:Y:S01]  /*f980*/  FFMA.FTZ R136, R80, R175, R120 ;  /* 0x000000af50887223 */ /* 0x000fe20000010078 */
[----:B------:R-:W2:Y:S01]  /*f990*/  LDC.64 R140, c[0x0][0x2b8] ;  /* 0x0000ae00ff8c7b82 */ /* 0x000ea20000000a00 */
[----:B------:R-:W-:Y:S01]  /*f9a0*/  FFMA.FTZ R212, R83, R212, R123 ;  /* 0x000000d453d47223 */ /* 0x000fe2000001007b */
[C---:B------:R-:W-:Y:S01]  /*f9b0*/  FMUL.FTZ R163, R153.reuse, R0 ;  /* 0x0000000099a37220 */ /* 0x040fe20000410000 */
[----:B------:R-:W-:Y:S01]  /*f9c0*/  FMUL.FTZ R172, R153, R172 ;  /* 0x000000ac99ac7220 */ /* 0x000fe20000410000 */
[----:B0-----:R-:W-:Y:S01]  /*f9d0*/  FFMA.FTZ R132, R78, R137, R118 ;  /* 0x000000894e847223 */ /* 0x001fe20000010076 */
[----:B------:R-:W-:Y:S01]  /*f9e0*/  FFMA.FTZ R137, R82, R139, R122 ;  /* 0x0000008b52897223 */ /* 0x000fe2000001007a */
[----:B------:R-:W-:Y:S01]  /*f9f0*/  FFMA.FTZ R133, R81, R208, R121 ;  /* 0x000000d051857223 */ /* 0x000fe20000010079 */
[----:B------:R-:W-:Y:S01]  /*fa00*/  FFMA.FTZ R163, R72, R163, R112 ;  /* 0x000000a348a37223 */ /* 0x000fe20000010070 */
[----:B------:R-:W-:Y:S01]  /*fa10*/  FMUL.FTZ R165, R153, R174 ;  /* 0x000000ae99a57220 */ /* 0x000fe20000410000 */
[----:B------:R-:W-:Y:S01]  /*fa20*/  F2FP.BF16.F32.PACK_AB R139, R143, R132 ;  /* 0x000000848f8b723e */ /* 0x000fe200000010ff */
[----:B-1----:R-:W-:Y:S01]  /*fa30*/  @!P0 IMAD.WIDE R142, R176, 0x4, R134 ;  /* 0x00000004b08e8825 */ /* 0x002fe200078e0286 */
[----:B------:R-:W-:-:S03]  /*fa40*/  LEA R132, P1, R205, UR8, 0x4 ;  /* 0x00000008cd847c11 */ /* 0x000fc6000f8220ff */
[--C-:B------:R-:W-:Y:S01]  /*fa50*/  FADD.FTZ R160, R160, -R207.reuse ;  /* 0x800000cfa0a07221 */ /* 0x100fe20000010000 */
[----:B------:R-:W-:Y:S01]  /*fa60*/  F2FP.BF16.F32.PACK_AB R136, R133, R136 ;  /* 0x000000888588723e */ /* 0x000fe200000010ff */
[--C-:B------:R-:W-:Y:S01]  /*fa70*/  FADD.FTZ R224, R161, -R207.reuse ;  /* 0x800000cfa1e07221 */ /* 0x100fe20000010000 */
[----:B------:R-:W-:Y:S01]  /*fa80*/  F2FP.BF16.F32.PACK_AB R137, R212, R137 ;  /* 0x00000089d489723e */ /* 0x000fe200000010ff */
[----:B------:R-:W-:Y:S01]  /*fa90*/  @!P0 STG.E desc[UR4][R142.64], R153 ;  /* 0x000000998e008986 */ /* 0x000fe2000c101904 */
[----:B------:R-:W-:Y:S01]  /*faa0*/  LEA.HI.X R133, R205, UR9, RZ, 0x4, P1 ;  /* 0x00000009cd857c11 */ /* 0x000fe200088f24ff */
[C---:B------:R-:W-:Y:S01]  /*fab0*/  FMUL.FTZ R174, R153.reuse, R209 ;  /* 0x000000d199ae7220 */ /* 0x040fe20000410000 */
[----:B------:R-:W-:Y:S01]  /*fac0*/  FMUL.FTZ R135, R153, R144 ;  /* 0x0000009099877220 */ /* 0x000fe20000410000 */
[--C-:B------:R-:W-:Y:S01]  /*fad0*/  FADD.FTZ R149, R149, -R207.reuse ;  /* 0x800000cf95957221 */ /* 0x100fe20000010000 */
[--C-:B------:R-:W-:Y:S01]  /*fae0*/  FADD.FTZ R150, R150, -R207.reuse ;  /* 0x800000cf96967221 */ /* 0x100fe20000010000 */
[----:B------:R0:W-:Y:S01]  /*faf0*/  STG.E.128 desc[UR4][R132.64], R136 ;  /* 0x0000008884007986 */ /* 0x0001e2000c101d04 */
[--C-:B------:R-:W-:Y:S01]  /*fb00*/  FADD.FTZ R151, R151, -R207.reuse ;  /* 0x800000cf97977221 */ /* 0x100fe20000010000 */
[--C-:B------:R-:W-:Y:S01]  /*fb10*/  FADD.FTZ R154, R154, -R207.reuse ;  /* 0x800000cf9a9a7221 */ /* 0x100fe20000010000 */
[C---:B------:R-:W-:Y:S01]  /*fb20*/  FMUL.FTZ R155, R153.reuse, R146 ;  /* 0x00000092999b7220 */ /* 0x040fe20000410000 */
[----:B------:R-:W-:Y:S01]  /*fb30*/  FMUL.FTZ R209, R153, R162 ;  /* 0x000000a299d17220 */ /* 0x000fe20000410000 */
        /* <DEDUP_REMOVED lines=12> */
[----:B------:R-:W-:Y:S01]  /*fc00*/  FMUL.FTZ R216, R153, R216 ;  /* 0x000000d899d87220 */ /* 0x000fe20000410000 */
[----:B0-----:R-:W-:Y:S01]  /*fc10*/  FFMA.FTZ R132, R73, R172, R113 ;  /* 0x000000ac49847223 */ /* 0x001fe20000010071 */
[C---:B------:R-:W-:Y:S01]  /*fc20*/  FMUL.FTZ R146, R153.reuse, R147 ;  /* 0x0000009399927220 */ /* 0x040fe20000410000 */
[C---:B------:R-:W-:Y:S01]  /*fc30*/  FMUL.FTZ R175, R153.reuse, R156 ;  /* 0x0000009c99af7220 */ /* 0x040fe20000410000 */
[C---:B------:R-:W-:Y:S01]  /*fc40*/  FMUL.FTZ R220, R153.reuse, R220 ;  /* 0x000000dc99dc7220 */ /* 0x040fe20000410000 */
[C---:B------:R-:W-:Y:S01]  /*fc50*/  FMUL.FTZ R207, R153.reuse, R160 ;  /* 0x000000a099cf7220 */ /* 0x040fe20000410000 */
[----:B------:R-:W-:Y:S01]  /*fc60*/  F2FP.BF16.F32.PACK_AB R132, R132, R163 ;  /* 0x000000a38484723e */ /* 0x000fe200000010ff */
[C---:B------:R-:W-:Y:S01]  /*fc70*/  FMUL.FTZ R224, R153.reuse, R224 ;  /* 0x000000e099e07220 */ /* 0x040fe20000410000 */
[----:B------:R-:W0:Y:S01]  /*fc80*/  LDC.64 R162, c[0x0][0x210] ;  /* 0x00008400ffa27b82 */ /* 0x000e220000000a00 */
[----:B------:R-:W-:Y:S01]  /*fc90*/  FFMA.FTZ R134, R68, R135, R108 ;  /* 0x0000008744867223 */ /* 0x000fe2000001006c */
[C---:B------:R-:W-:Y:S01]  /*fca0*/  FMUL.FTZ R0, R153.reuse, R149 ;  /* 0x0000009599007220 */ /* 0x040fe20000410000 */
[C---:B------:R-:W-:Y:S01]  /*fcb0*/  FMUL.FTZ R169, R153.reuse, R150 ;  /* 0x0000009699a97220 */ /* 0x040fe20000410000 */
[C---:B------:R-:W-:Y:S01]  /*fcc0*/  FMUL.FTZ R208, R153.reuse, R151 ;  /* 0x0000009799d07220 */ /* 0x040fe20000410000 */
[----:B------:R-:W-:Y:S01]  /*fcd0*/  FMUL.FTZ R173, R153, R154 ;  /* 0x0000009a99ad7220 */ /* 0x000fe20000410000 */
[----:B------:R-:W-:Y:S01]  /*fce0*/  FFMA.FTZ R135, R70, R155, R110 ;  /* 0x0000009b46877223 */ /* 0x000fe2000001006e */
[----:B--2---:R-:W-:-:S04]  /*fcf0*/  IMAD.WIDE.U32 R148, R213, 0x10, R140 ;  /* 0x00000010d5947825 */ /* 0x004fc800078e008c */
        /* <DEDUP_REMOVED lines=67> */
.L_x_17909:
        /* <DEDUP_REMOVED lines=8> */
.L_x_17912:
[----:B------:R-:W-:Y:S05]  /*101b0*/  BSYNC B0 ;  /* 0x0000000000007941 */ /* 0x000fea0003800000 */
.L_x_17911:
        /* <DEDUP_REMOVED lines=9> */
.L_x_17913:
[----:B------:R-:W-:Y:S01]  /*10250*/  HFMA2.MMA R212, -RZ, RZ, 0, 2.384185791015625e-07 ;  /* 0x00000004ffd47435 */ /* 0x000fe200000001ff */
[----:B------:R-:W-:-:S04]  /*10260*/  IMAD.MOV.U32 R173, RZ, RZ, R209 ;  /* 0x000000ffffad7224 */ /* 0x000fc800078e00d1 */
[----:B------:R-:W-:-:S05]  /*10270*/  FADD.FTZ R175, R174, R173 ;  /* 0x000000adaeaf7221 */ /* 0x000fca0000010000 */
[----:B------:R-:W-:-:S07]  /*10280*/  MOV R215, R175 ;  /* 0x000000af00d77202 */ /* 0x000fce0000000f00 */
[----:B------:R-:W-:Y:S05]  /*10290*/  WARPSYNC.COLLECTIVE R210, `(.L_x_17914) ;  /* 0x00000000d2087348 */ /* 0x000fea0003c00000 */
[----:B------:R0:W1:Y:S02]  /*102a0*/  SHFL.BFLY P1, R209, R215, R212, R221 ;  /* 0x0c0000d4d7d17389 */ /* 0x00006400000200dd */
[----:B01----:R-:W-:Y:S01]  /*102b0*/  ENDCOLLECTIVE ;  /* 0x000000000000791b */ /* 0x003fe20003800000 */
.L_x_17914:
[----:B------:R-:W-:Y:S01]  /*102c0*/  HFMA2.MMA R212, -RZ, RZ, 0, 4.76837158203125e-07 ;  /* 0x00000008ffd47435 */ /* 0x000fe200000001ff */
[----:B------:R-:W-:-:S04]  /*102d0*/  IMAD.MOV.U32 R172, RZ, RZ, R209 ;  /* 0x000000ffffac7224 */ /* 0x000fc800078e00d1 */
[----:B------:R-:W-:-:S05]  /*102e0*/  FADD.FTZ R207, R175, R172 ;  /* 0x000000acafcf7221 */ /* 0x000fca0000010000 */
[----:B------:R-:W-:-:S07]  /*102f0*/  MOV R215, R207 ;  /* 0x000000cf00d77202 */ /* 0x000fce0000000f00 */
[----:B------:R-:W-:Y:S05]  /*10300*/  WARPSYNC.COLLECTIVE R210, `(.L_x_17915) ;  /* 0x00000000d2087348 */ /* 0x000fea0003c00000 */
[----:B------:R0:W1:Y:S02]  /*10310*/  SHFL.BFLY P1, R209, R215, R212, R221 ;  /* 0x0c0000d4d7d17389 */ /* 0x00006400000200dd */
[----:B01----:R-:W-:Y:S01]  /*10320*/  ENDCOLLECTIVE ;  /* 0x000000000000791b */ /* 0x003fe20003800000 */
.L_x_17915:
        /* <DEDUP_REMOVED lines=8> */
.L_x_17916:
        /* <DEDUP_REMOVED lines=88> */
.L_x_17917:
[----:B------:R-:W-:Y:S01]  /*10930*/  HFMA2.MMA R212, -RZ, RZ, 0, 1.1920928955078125e-07 ;  /* 0x00000002ffd47435 */ /* 0x000fe200000001ff */
[----:B------:R-:W-:-:S04]  /*10940*/  IMAD.MOV.U32 R175, RZ, RZ, R209 ;  /* 0x000000ffffaf7224 */ /* 0x000fc800078e00d1 */
[----:B------:R-:W-:-:S05]  /*10950*/  FADD.FTZ R175, R0, R175 ;  /* 0x000000af00af7221 */ /* 0x000fca0000010000 */
[----:B------:R-:W-:-:S07]  /*10960*/  MOV R215, R175 ;  /* 0x000000af00d77202 */ /* 0x000fce0000000f00 */
[----:B------:R-:W-:Y:S05]  /*10970*/  WARPSYNC.COLLECTIVE R210, `(.L_x_17918) ;  /* 0x00000000d2087348 */ /* 0x000fea0003c00000 */
[----:B------:R0:W1:Y:S02]  /*10980*/  SHFL.BFLY P1, R209, R215, R212, R221 ;  /* 0x0c0000d4d7d17389 */ /* 0x00006400000200dd */
[----:B01----:R-:W-:Y:S01]  /*10990*/  ENDCOLLECTIVE ;  /* 0x000000000000791b */ /* 0x003fe20003800000 */
.L_x_17918:
[----:B------:R-:W-:Y:S01]  /*109a0*/  HFMA2.MMA R212, -RZ, RZ, 0, 2.384185791015625e-07 ;  /* 0x00000004ffd47435 */ /* 0x000fe200000001ff */
[----:B------:R-:W-:-:S04]  /*109b0*/  IMAD.MOV.U32 R174, RZ, RZ, R209 ;  /* 0x000000ffffae7224 */ /* 0x000fc800078e00d1 */
[----:B------:R-:W-:-:S05]  /*109c0*/  FADD.FTZ R174, R175, R174 ;  /* 0x000000aeafae7221 */ /* 0x000fca0000010000 */
[----:B------:R-:W-:-:S07]  /*109d0*/  MOV R215, R174 ;  /* 0x000000ae00d77202 */ /* 0x000fce0000000f00 */
[----:B------:R-:W-:Y:S05]  /*109e0*/  WARPSYNC.COLLECTIVE R210, `(.L_x_17919) ;  /* 0x00000000d2087348 */ /* 0x000fea0003c00000 */
[----:B------:R0:W1:Y:S02]  /*109f0*/  SHFL.BFLY P1, R209, R215, R212, R221 ;  /* 0x0c0000d4d7d17389 */ /* 0x00006400000200dd */
[----:B01----:R-:W-:Y:S01]  /*10a00*/  ENDCOLLECTIVE ;  /* 0x000000000000791b */ /* 0x003fe20003800000 */
.L_x_17919:
[----:B------:R-:W-:Y:S01]  /*10a10*/  HFMA2.MMA R212, -RZ, RZ, 0, 4.76837158203125e-07 ;  /* 0x00000008ffd47435 */ /* 0x000fe200000001ff */
[----:B------:R-:W-:-:S04]  /*10a20*/  IMAD.MOV.U32 R207, RZ, RZ, R209 ;  /* 0x000000ffffcf7224 */ /* 0x000fc800078e00d1 */
[----:B------:R-:W-:-:S05]  /*10a30*/  FADD.FTZ R207, R174, R207 ;  /* 0x000000cfaecf7221 */ /* 0x000fca0000010000 */
[----:B------:R-:W-:-:S07]  /*10a40*/  MOV R215, R207 ;  /* 0x000000cf00d77202 */ /* 0x000fce0000000f00 */
[----:B------:R-:W-:Y:S05]  /*10a50*/  WARPSYNC.COLLECTIVE R210, `(.L_x_17920) ;  /* 0x00000000d2087348 */ /* 0x000fea0003c00000 */
[----:B------:R0:W1:Y:S02]  /*10a60*/  SHFL.BFLY P1, R209, R215, R212, R221 ;  /* 0x0c0000d4d7d17389 */ /* 0x00006400000200dd */
[----:B01----:R-:W-:Y:S01]  /*10a70*/  ENDCOLLECTIVE ;  /* 0x000000000000791b */ /* 0x003fe20003800000 */
.L_x_17920:
[----:B------:R-:W-:Y:S01]  /*10a80*/  HFMA2.MMA R212, -RZ, RZ, 0, 9.5367431640625e-07 ;  /* 0x00000010ffd47435 */ /* 0x000fe200000001ff */
[----:B------:R-:W-:-:S04]  /*10a90*/  IMAD.MOV.U32 R208, RZ, RZ, R209 ;  /* 0x000000ffffd07224 */ /* 0x000fc800078e00d1 */
[----:B------:R-:W-:-:S05]  /*10aa0*/  FADD.FTZ R208, R207, R208 ;  /* 0x000000d0cfd07221 */ /* 0x000fca0000010000 */
[----:B------:R-:W-:-:S07]  /*10ab0*/  MOV R215, R208 ;  /* 0x000000d000d77202 */ /* 0x000fce0000000f00 */
[----:B------:R-:W-:Y:S05]  /*10ac0*/  WARPSYNC.COLLECTIVE R210, `(.L_x_17921) ;  /* 0x00000000d2087348 */ /* 0x000fea0003c00000 */
[----:B------:R0:W1:Y:S02]  /*10ad0*/  SHFL.BFLY P1, R209, R215, R212, R221 ;  /* 0x0c0000d4d7d17389 */ /* 0x00006400000200dd */
[----:B01----:R-:W-:Y:S01]  /*10ae0*/  ENDCOLLECTIVE ;  /* 0x000000000000791b */ /* 0x003fe20003800000 */
.L_x_17921:
[----:B------:R-:W-:Y:S05]  /*10af0*/  BRA `(.L_x_17922) ;  /* 0xffffffe800dc7947 */ /* 0x000fea000383ffff */
.L_x_17923:
        /* <DEDUP_REMOVED lines=16> */
.L_x_37443:


//--------------------- .text._ZN10layer_norm13ln_fwd_kernelINS_13Kernel_traitsIf13__nv_bfloat16fS2_fjLj1280ELj1ELj4ELj1ELj16ENS_18Kernel_traits_baseILj1280EfS2_fS2_fjLj128EEEEELb1ELb1ELb1ELb0EEEvNS_9FwdParamsE --------------------------
	.section	.text._ZN10layer_norm13ln_fwd_kernelINS_13Kernel_traitsIf13__nv_bfloat16fS2_fjLj1280ELj1ELj4ELj1ELj16ENS_18Kernel_traits_baseILj1280EfS2_fS2_fjLj128EEEEELb1ELb1ELb1ELb0EEEvNS_9FwdParamsE,"ax",@progbits
	.align	128
        .global         _ZN10layer_norm13ln_fwd_kernelINS_13Kernel_traitsIf13__nv_bfloat16fS2_fjLj1280ELj1ELj4ELj1ELj16ENS_18Kernel_traits_baseILj1280EfS2_fS2_fjLj128EEEEELb1ELb1ELb1ELb0EEEvNS_9FwdParamsE
        .type           _ZN10layer_norm13ln_fwd_kernelINS_13Kernel_traitsIf13__nv_bfloat16fS2_fjLj1280ELj1ELj4ELj1ELj16ENS_18Kernel_traits_baseILj1280EfS2_fS2_fjLj128EEEEELb1ELb1ELb1ELb0EEEvNS_9FwdParamsE,@function
        .size           _ZN10layer_norm13ln_fwd_kernelINS_13Kernel_traitsIf13__nv_bfloat16fS2_fjLj1280ELj1ELj4ELj1ELj16ENS_18Kernel_traits_baseILj1280EfS2_fS2_fjLj128EEEEELb1ELb1ELb1ELb0EEEvNS_9FwdParamsE,(.L_x_37444 - _ZN10layer_norm13ln_fwd_kernelINS_13Kernel_traitsIf13__nv_bfloat16fS2_fjLj1280ELj1ELj4ELj1ELj16ENS_18Kernel_traits_baseILj1280EfS2_fS2_fjLj128EEEEELb1ELb1ELb1ELb0EEEvNS_9FwdParamsE)
        .other          _ZN10layer_norm13ln_fwd_kernelINS_13Kernel_traitsIf13__nv_bfloat16fS2_fjLj1280ELj1ELj4ELj1ELj16ENS_18Kernel_traits_baseILj1280EfS2_fS2_fjLj128EEEEELb1ELb1ELb1ELb0EEEvNS_9FwdParamsE,@"STO_CUDA_ENTRY STV_DEFAULT"
_ZN10layer_norm13ln_fwd_kernelINS_13Kernel_traitsIf13__nv_bfloat16fS2_fjLj1280ELj1ELj4ELj1ELj16ENS_18Kernel_traits_baseILj1280EfS2_fS2_fjLj128EEEEELb1ELb1ELb1ELb0EEEvNS_9FwdParamsE:
.text._ZN10layer_norm13ln_fwd_kernelINS_13Kernel_traitsIf13__nv_bfloat16fS2_fjLj1280ELj1ELj4ELj1ELj16ENS_18Kernel_traits_baseILj1280EfS2_fS2_fjLj128EEEEELb1ELb1ELb1ELb0EEEvNS_9FwdParamsE:
        /* <DEDUP_REMOVED lines=8> */
[----:B------:R-:W2:Y:S01]  /*0080*/  S2R R0, SR_TID.X ;  /* 0x0000000000007919 */ /* 0x000ea20000002100 */
[----:B------:R-:W3:Y:S03]  /*0090*/  S2R R28, SR_CTAID.X ;  /* 0x00000000001c7919 */ /* 0x000ee60000002500 */
[----:B------:R-:W4:Y:S01]  /*00a0*/  @P0 LDC R7, c[0x0][0x2f0] ;  /* 0x0000bc00ff070b82 */ /* 0x000f220000000800 */
[----:B0-----:R-:W-:-:S07]  /*00b0*/  @P0 IMAD.MOV.U32 R4, RZ, RZ, R208 ;  /* 0x000000ffff040224 */ /* 0x001fce00078e00d0 */
[----:B------:R-:W0:Y:S01]  /*00c0*/  LDC R25, c[0x0][0x218] ;  /* 0x00008600ff197b82 */ /* 0x000e220000000800 */
[----:B-1----:R-:W-:-:S05]  /*00d0*/  @P0 IMAD.MOV.U32 R5, RZ, RZ, R209 ;  /* 0x000000ffff050224 */ /* 0x002fca00078e00d1 */
[----:B------:R-:W4:Y:S01]  /*00e0*/  @P0 LDG.E.64 R2, desc[UR4][R4.64] ;  /* 0x0000000404020981 */ /* 0x000f22000c1e1b00 */
[----:B------:R-:W-:-:S06]  /*00f0*/  IMAD.U32 R207, RZ, RZ, UR7 ;  /* 0x00000007ffcf7e24 */ /* 0x000fcc000f8e00ff */
[----:B------:R-:W5:Y:S01]  /*0100*/  @P0 LDG.E.64 R206, desc[UR4][R206.64] ;  /* 0x00000004cece0981 */ /* 0x000f62000c1e1b00 */
[----:B------:R-:W-:Y:S01]  /*0110*/  ULDC UR6, c[0x0][0x0] ;  /* 0x0000000000067ab9 */ /* 0x000fe20000000800 */
[----:B------:R-:W-:Y:S01]  /*0120*/  LOP3.LUT R203, R203, 0xfffffff7, RZ, 0xc0, !PT ;  /* 0xfffffff7cbcb7812 */ /* 0x000fe200078ec0ff */
[----:B------:R-:W-:Y:S01]  /*0130*/  BSSY B0, `(.L_x_17924) ;  /* 0x000005e000007945 */ /* 0x000fe20003800000 */
[----:B--2---:R-:W-:-:S04]  /*0140*/  SHF.R.U32.HI R197, RZ, 0x5, R0 ;  /* 0x00000005ffc57819 */ /* 0x004fc80000011600 */
[----:B---3--:R-:W-:Y:S02]  /*0150*/  LEA R197, R28, R197, 0x2 ;  /* 0x000000c51cc57211 */ /* 0x008fe400078e10ff */
[----:B----4-:R-:W-:Y:S01]  /*0160*/  @P0 IADD3 R208, P1, R2, R7, RZ ;  /* 0x0000000702d00210 */ /* 0x010fe20007f3e0ff */
[----:B------:R-:W-:-:S04]  /*0170*/  IMAD R2, R28, UR6, R0 ;  /* 0x000000061c027c24 */ /* 0x000fc8000f8e0200 */
[----:B------:R-:W-:Y:S02]  /*0180*/  @P0 IMAD.X R209, RZ, RZ, R3, P1 ;  /* 0x000000ffffd10224 */ /* 0x000fe400008e0603 */
[----:B------:R-:W-:Y:S01]  /*0190*/  IMAD.WIDE.U32 R8, R2, -0x326172a9, RZ ;  /* 0xcd9e8d5702087825 */ /* 0x000fe200078e00ff */
[----:B-----5:R-:W-:Y:S02]  /*01a0*/  IADD3 R5, R207, -0x4498517b, RZ ;  /* 0xbb67ae85cf057810 */ /* 0x020fe40007ffe0ff */
[--C-:B------:R-:W-:Y:S01]  /*01b0*/  SHF.R.U32.HI R3, RZ, 0x2, R209.reuse ;  /* 0x00000002ff037819 */ /* 0x100fe200000116d1 */
[----:B------:R-:W-:Y:S01]  /*01c0*/  VIADD R196, R206, 0x5384540f ;  /* 0x5384540fcec47836 */ /* 0x000fe20000000000 */
[----:B------:R-:W-:Y:S02]  /*01d0*/  SHF.R.U64 R4, R208, 0x2, R209 ;  /* 0x00000002d0047819 */ /* 0x000fe400000012d1 */
[----:B------:R-:W-:Y:S01]  /*01e0*/  LOP3.LUT R10, R9, R3, R206, 0x96, !PT ;  /* 0x00000003090a7212 */ /* 0x000fe200078e96ce */
[----:B------:R-:W-:-:S02]  /*01f0*/  VIADD R9, R207, 0x32370b8f ;  /* 0x32370b8fcf097836 */ /* 0x000fc40000000000 */
[----:B------:R-:W-:-:S04]  /*0200*/  IMAD.WIDE.U32 R6, R4, -0x2daee0ad, RZ ;  /* 0xd2511f5304067825 */ /* 0x000fc800078e00ff */
[----:B------:R-:W-:Y:S01]  /*0210*/  IMAD.WIDE.U32 R10, R10, -0x2daee0ad, RZ ;  /* 0xd2511f530a0a7825 */ /* 0x000fe200078e00ff */
[----:B------:R-:W-:-:S03]  /*0220*/  LOP3.LUT R12, R7, R207, RZ, 0x3c, !PT ;  /* 0x000000cf070c7212 */ /* 0x000fc600078e3cff */
[----:B------:R-:W-:Y:S01]  /*0230*/  VIADD R7, R206, 0x3c6ef372 ;  /* 0x3c6ef372ce077836 */ /* 0x000fe20000000000 */
[----:B------:R-:W-:Y:S01]  /*0240*/  LOP3.LUT R14, R11, R6, R5, 0x96, !PT ;  /* 0x000000060b0e7212 */ /* 0x000fe200078e9605 */
[----:B------:R-:W-:Y:S01]  /*0250*/  IMAD.WIDE.U32 R12, R12, -0x326172a9, RZ ;  /* 0xcd9e8d570c0c7825 */ /* 0x000fe200078e00ff */
[----:B------:R-:W-:-:S03]  /*0260*/  IADD3 R11, R206, 0x78dde6e4, RZ ;  /* 0x78dde6e4ce0b7810 */ /* 0x000fc60007ffe0ff */
[----:B------:R-:W-:Y:S02]  /*0270*/  VIADD R6, R206, 0x9e3779b9 ;  /* 0x9e3779b9ce067836 */ /* 0x000fe40000000000 */
[----:B------:R-:W-:-:S03]  /*0280*/  IMAD.WIDE.U32 R14, R14, -0x326172a9, RZ ;  /* 0xcd9e8d570e0e7825 */ /* 0x000fc600078e00ff */
[----:B------:R-:W-:Y:S02]  /*0290*/  LOP3.LUT R13, R13, R6, R8, 0x96, !PT ;  /* 0x000000060d0d7212 */ /* 0x000fe400078e9608 */
[----:B------:R-:W-:Y:S02]  /*02a0*/  LOP3.LUT R16, R15, R12, R7, 0x96, !PT ;  /* 0x0000000c0f107212 */ /* 0x000fe400078e9607 */
[----:B------:R-:W-:Y:S01]  /*02b0*/  IADD3 R8, R207, 0x76cf5d0a, RZ ;  /* 0x76cf5d0acf087810 */ /* 0x000fe20007ffe0ff */
        /* <DEDUP_REMOVED lines=12> */
[----:B------:R-:W-:Y:S02]  /*0380*/  VIADD R12, R207, 0xed9eba14 ;  /* 0xed9eba14cf0c7836 */ /* 0x000fe40000000000 */
[----:B------:R-:W-:-:S03]  /*0390*/  IMAD.WIDE.U32 R20, R20, -0x2daee0ad, RZ ;  /* 0xd2511f5314147825 */ /* 0x000fc600078e00ff */
[----:B------:R-:W-:Y:S02]  /*03a0*/  LOP3.LUT R22, R15, R16, R12, 0x96, !PT ;  /* 0x000000100f167212 */ /* 0x000fe400078e960c */
[----:B------:R-:W-:Y:S02]  /*03b0*/  LOP3.LUT R26, R21, R14, R13, 0x96, !PT ;  /* 0x0000000e151a7212 */ /* 0x000fe400078e960d */
[----:B------:R-:W-:Y:S01]  /*03c0*/  LOP3.LUT R14, R0, 0x1f, RZ, 0xc0, !PT ;  /* 0x0000001f000e7812 */ /* 0x000fe200078ec0ff */
[----:B------:R-:W-:Y:S01]  /*03d0*/  IMAD.WIDE.U32 R22, R22, -0x326172a9, RZ ;  /* 0xcd9e8d5716167825 */ /* 0x000fe200078e00ff */
[----:B------:R-:W-:Y:S02]  /*03e0*/  IADD3 R15, R206, 0x1715609d, RZ ;  /* 0x1715609dce0f7810 */ /* 0x000fe40007ffe0ff */
[----:B0-----:R-:W-:Y:S01]  /*03f0*/  SHF.R.S32.HI R16, RZ, 0x1f, R25 ;  /* 0x0000001fff107819 */ /* 0x001fe20000011419 */
[----:B------:R-:W-:Y:S01]  /*0400*/  IMAD.MOV.U32 R125, RZ, RZ, R14 ;  /* 0x000000ffff7d7224 */ /* 0x000fe200078e000e */
[----:B------:R-:W-:Y:S01]  /*0410*/  LOP3.LUT R24, R23, R18, R15, 0x96, !PT ;  /* 0x0000001217187212 */ /* 0x000fe200078e960f */
[----:B------:R-:W-:Y:S01]  /*0420*/  IMAD.WIDE.U32 R26, R26, -0x326172a9, RZ ;  /* 0xcd9e8d571a1a7825 */ /* 0x000fe200078e00ff */
[----:B------:R-:W-:-:S02]  /*0430*/  LEA.HI R18, R16, R25, RZ, 0x3 ;  /* 0x0000001910127211 */ /* 0x000fc400078f18ff */
[----:B------:R-:W-:Y:S01]  /*0440*/  LOP3.LUT R19, R125, 0x1f, RZ, 0x3c, !PT ;  /* 0x0000001f7d137812 */ /* 0x000fe200078e3cff */
[----:B------:R-:W-:Y:S02]  /*0450*/  VIADD R16, R206, 0xb54cda56 ;  /* 0xb54cda56ce107836 */ /* 0x000fe40000000000 */
[----:B------:R-:W-:Y:S01]  /*0460*/  IMAD.WIDE.U32 R24, R24, -0x2daee0ad, RZ ;  /* 0xd2511f5318187825 */ /* 0x000fe200078e00ff */
[----:B------:R-:W-:Y:S02]  /*0470*/  LEA.HI.SX32 R18, R18, R19, 0x1d ;  /* 0x0000001312127211 */ /* 0x000fe400078feaff */
[----:B------:R-:W-:Y:S01]  /*0480*/  LOP3.LUT R146, R27, R22, R16, 0x96, !PT ;  /* 0x000000161b927212 */ /* 0x000fe200078e9610 */
[----:B------:R-:W-:Y:S01]  /*0490*/  VIADD R19, R207, 0x1fd5c5a3 ;  /* 0x1fd5c5a3cf137836 */ /* 0x000fe20000000000 */
        /* <DEDUP_REMOVED lines=39> */
.L_x_17925:
[----:B------:R-:W-:Y:S05]  /*0710*/  BSYNC B0 ;  /* 0x0000000000007941 */ /* 0x000fea0003800000 */
.L_x_17924:
        /* <DEDUP_REMOVED lines=23> */
.L_x_17927:
[----:B------:R-:W-:Y:S05]  /*0890*/  BSYNC B0 ;  /* 0x0000000000007941 */ /* 0x000fea0003800000 */
.L_x_17926:
        /* <DEDUP_REMOVED lines=23> */
.L_x_17929:
[----:B------:R-:W-:Y:S05]  /*0a10*/  BSYNC B0 ;  /* 0x0000000000007941 */ /* 0x000fea0003800000 */
.L_x_17928:
        /* <DEDUP_REMOVED lines=23> */
.L_x_17931:
[----:B------:R-:W-:Y:S05]  /*0b90*/  BSYNC B0 ;  /* 0x0000000000007941 */ /* 0x000fea0003800000 */
.L_x_17930:
        /* <DEDUP_REMOVED lines=22> */
.L_x_17933:
[----:B------:R-:W-:Y:S05]  /*0d00*/  BSYNC B0 ;  /* 0x0000000000007941 */ /* 0x000fea0003800000 */
.L_x_17932:
[----:B------:R-:W-:Y:S01]  /*0d10*/  ULDC UR6, c[0x0][0x214] ;  /* 0x0000850000067ab9 */ /* 0x000fe20000000800 */
[----:B------:R-:W-:Y:S01]  /*0d20*/  VIADD R198, R206, 0xf1bbcdc8 ;  /* 0xf1bbcdc8cec67836 */ /* 0x000fe20000000000 */
[----:B------:R-:W-:Y:S01]  /*0d30*/  ISETP.GE.AND P1, PT, R197, UR6, PT ;  /* 0x00000006c5007c0c */ /* 0x000fe2000bf26270 */
[----:B----4-:R-:W-:Y:S01]  /*0d40*/  IMAD.HI.U32 R141, R151, -0x326172a9, RZ ;  /* 0xcd9e8d57978d7827 */ /* 0x010fe200078e00ff */
[----:B------:R-:W-:-:S03]  /*0d50*/  IADD3 R200, R207, -0x695add53, RZ ;  /* 0x96a522adcfc87810 */ /* 0x000fc60007ffe0ff */
[----:B------:R-:W-:Y:S01]  /*0d60*/  IMAD.HI.U32 R140, R150, -0x2daee0ad, RZ ;  /* 0xd2511f53968c7827 */ /* 0x000fe200078e00ff */
[----:B------:R-:W-:-:S03]  /*0d70*/  LOP3.LUT R204, R141, R148, R198, 0x96, !PT ;  /* 0x000000948dcc7212 */ /* 0x000fc600078e96c6 */
[----:B------:R-:W-:-:S05]  /*0d80*/  VIADD R199, R207, 0xdb3d7428 ;  /* 0xdb3d7428cfc77836 */ /* 0x000fca0000000000 */
[----:B------:R-:W-:Y:S01]  /*0d90*/  LOP3.LUT R146, R140, R146, R199, 0x96, !PT ;  /* 0x000000928c927212 */ /* 0x000fe200078e96c7 */
[----:B------:R-:W-:Y:S06]  /*0da0*/  @P1 EXIT ;  /* 0x000000000000194d */ /* 0x000fec0003800000 */
[----:B------:R-:W-:Y:S01]  /*0db0*/  ULDC.U8 UR6, c[0x0][0x2a0] ;  /* 0x0000a80000067ab9 */ /* 0x000fe20000000000 */
[----:B------:R-:W-:Y:S01]  /*0dc0*/  IMAD R141, R150, -0x2daee0ad, RZ ;  /* 0xd2511f53968d7824 */ /* 0x000fe200078e02ff */
[----:B------:R-:W-:Y:S01]  /*0dd0*/  ISETP.NE.AND P1, PT, RZ, UR6, PT ;  /* 0x00000006ff007c0c */ /* 0x000fe2000bf25270 */
[----:B------:R-:W-:Y:S01]  /*0de0*/  IMAD.WIDE.U32 R204, R204, -0x2daee0ad, RZ ;  /* 0xd2511f53cccc7825 */ /* 0x000fe200078e00ff */
[----:B------:R-:W-:Y:S01]  /*0df0*/  LOP3.LUT R203, R203, 0xffffffef, RZ, 0xc0, !PT ;  /* 0xffffffefcbcb7812 */ /* 0x000fe200078ec0ff */
[----:B------:R-:W-:Y:S01]  /*0e00*/  ULDC UR6, c[0x0][0x294] ;  /* 0x0000a50000067ab9 */ /* 0x000fe20000000800 */
[----:B------:R-:W-:Y:S01]  /*0e10*/  LOP3.LUT R208, R208, 0x3, RZ, 0xc0, !PT ;  /* 0x00000003d0d07812 */ /* 0x000fe200078ec0ff */
[----:B------:R-:W-:Y:S01]  /*0e20*/  IMAD R142, R151, -0x326172a9, RZ ;  /* 0xcd9e8d57978e7824 */ /* 0x000fe200078e02ff */
[----:B------:R-:W-:Y:S01]  /*0e30*/  LOP3.LUT R202, R205, R141, R200, 0x96, !PT ;  /* 0x0000008dcdca7212 */ /* 0x000fe200078e96c8 */
[----:B------:R-:W-:Y:S01]  /*0e40*/  IMAD.HI.U32 R140, R146, -0x326172a9, RZ ;  /* 0xcd9e8d57928c7827 */ /* 0x000fe200078e00ff */
[----:B------:R-:W-:Y:S01]  /*0e50*/  ULDC UR7, c[0x0][0x2d8] ;  /* 0x0000b60000077ab9 */ /* 0x000fe20000000800 */
[----:B------:R-:W-:-:S02]  /*0e60*/  ULDC.64 UR8, c[0x0][0x298] ;  /* 0x0000a60000087ab9 */ /* 0x000fc40000000a00 */
[----:B------:R-:W-:Y:S02]  /*0e70*/  VIADD R201, R206, 0x8ff34781 ;  /* 0x8ff34781cec97836 */ /* 0x000fe40000000000 */
[----:B------:R-:W-:Y:S01]  /*0e80*/  @P1 LOP3.LUT R203, R203, 0x10, RZ, 0xfc, !PT ;  /* 0x00000010cbcb1812 */ /* 0x000fe200078efcff */
[----:B------:R-:W-:Y:S02]  /*0e90*/  IMAD.MOV.U32 R209, RZ, RZ, RZ ;  /* 0x000000ffffd17224 */ /* 0x000fe400078e00ff */
[----:B------:R-:W-:Y:S01]  /*0ea0*/  LOP3.LUT R205, R140, R142, R201, 0x96, !PT ;  /* 0x0000008e8ccd7212 */ /* 0x000fe200078e96c9 */
[----:B------:R-:W-:-:S07]  /*0eb0*/  IMAD R210, R146, -0x326172a9, RZ ;  /* 0xcd9e8d5792d27824 */ /* 0x000fce00078e02ff */
.L_x_18323:
[----:B------:R-:W4:Y:S08]  /*0ec0*/  LDC.64 R192, c[0x0][0x280] ;  /* 0x0000a000ffc07b82 */ /* 0x000f300000000a00 */
[----:B------:R-:W0:Y:S01]  /*0ed0*/  LDC R224, c[0x0][0x218] ;  /* 0x00008600ffe07b82 */ /* 0x000e220000000800 */
[----:B----4-:R-:W-:-:S07]  /*0ee0*/  IMAD.WIDE R194, R197, 0x4, R192 ;  /* 0x00000004c5c27825 */ /* 0x010fce00078e02c0 */
[----:B------:R-:W4:Y:S01]  /*0ef0*/  LDC.64 R192, c[0x0][0x288] ;  /* 0x0000a200ffc07b82 */ /* 0x000f220000000a00 */
[----:B------:R-:W2:Y:S01]  /*0f00*/  LDG.E R225, desc[UR4][R194.64] ;  /* 0x00000004c2e17981 */ /* 0x000ea2000c1e1900 */
[----:B----4-:R-:W-:-:S05]  /*0f10*/  IMAD.WIDE R192, R197, 0x4, R192 ;  /* 0x00000004c5c07825 */ /* 0x010fca00078e02c0 */
[----:B-----5:R4:W5:Y:S01]  /*0f20*/  LDG.E R219, desc[UR4][R192.64] ;  /* 0x00000004c0db7981 */ /* 0x020962000c1e1900 */
[----:B0-----:R-:W-:Y:S01]  /*0f30*/  IMAD R220, R197, R224, RZ ;  /* 0x000000e0c5dc7224 */ /* 0x001fe200078e02ff */
[----:B------:R-:W-:Y:S01]  /*0f40*/  BSSY B0, `(.L_x_17934) ;  /* 0x0000329000007945 */ /* 0x000fe20003800000 */
[----:B------:R-:W-:Y:S01]  /*0f50*/  IMAD.MOV.U32 R227, RZ, RZ, RZ ;  /* 0x000000ffffe37224 */ /* 0x000fe200078e00ff */
        /* <DEDUP_REMOVED lines=11> */
[----:B----4-:R-:W-:Y:S06]  /*1010*/  @!P0 BRA `(.L_x_17935) ;  /* 0x00000030006c8947 */ /* 0x010fec0003800000 */
[----:B------:R-:W0:Y:S08]  /*1020*/  LDC.64 R192, c[0x0][0x230] ;  /* 0x00008c00ffc07b82 */ /* 0x000e300000000a00 */
[----:B------:R-:W2:Y:S01]  /*1030*/  @P1 LDC.64 R146, c[0x0][0x220] ;  /* 0x00008800ff921b82 */ /* 0x000ea20000000a00 */
[----:B0-----:R-:W-:-:S04]  /*1040*/  ISETP.NE.U32.AND P2, PT, R192, RZ, PT ;  /* 0x000000ffc000720c */ /* 0x001fc80003f45070 */
[----:B------:R-:W-:-:S13]  /*1050*/  ISETP.NE.AND.EX P2, PT, R193, RZ, PT, P2 ;  /* 0x000000ffc100720c */ /* 0x000fda0003f45320 */
[----:B------:R-:W0:Y:S01]  /*1060*/  @P2 LDC.64 R156, c[0x0][0x230] ;  /* 0x00008c00ff9c2b82 */ /* 0x000e220000000a00 */
[----:B--2---:R-:W-:-:S05]  /*1070*/  @P1 IMAD.WIDE.U32 R146, R227, 0x10, R146 ;  /* 0x00000010e3921825 */ /* 0x004fca00078e0092 */
[----:B------:R2:W5:Y:S01]  /*1080*/  @P1 LDG.E.128 R148, desc[UR4][R146.64] ;  /* 0x0000000492941981 */ /* 0x000562000c1e1d00 */
[----:B0-----:R-:W-:-:S05]  /*1090*/  @P2 IMAD.WIDE.U32 R156, R228, 0x20, R156 ;  /* 0x00000020e49c2825 */ /* 0x001fca00078e009c */
[----:B------:R-:W4:Y:S01]  /*10a0*/  @P2 LDG.E.128 R140, desc[UR4][R156.64] ;  /* 0x000000049c8c2981 */ /* 0x000f22000c1e1d00 */
[----:B------:R-:W-:-:S03]  /*10b0*/  ISETP.GT.AND P3, PT, R225, RZ, PT ;  /* 0x000000ffe100720c */ /* 0x000fc60003f64270 */
[----:B------:R2:W5:Y:S01]  /*10c0*/  @P2 LDG.E.128 R152, desc[UR4][R156.64+0x10] ;  /* 0x000010049c982981 */ /* 0x000562000c1e1d00 */
[----:B------:R-:W-:Y:S09]  /*10d0*/  BSSY B1, `(.L_x_17936) ;  /* 0x000005c000017945 */ /* 0x000ff20003800000 */
[----:B------:R-:W-:-:S04]  /*10e0*/  @!P3 ISETP.NE.U32.AND P4, PT, R192, RZ, PT ;  /* 0x000000ffc000b20c */ /* 0x000fc80003f85070 */
[----:B------:R-:W-:Y:S01]  /*10f0*/  @!P3 ISETP.NE.AND.EX P4, PT, R193, RZ, PT, P4 ;  /* 0x000000ffc100b20c */ /* 0x000fe20003f85340 */
[----:B------:R-:W-:-:S03]  /*1100*/  @!P3 IMAD.MOV.U32 R158, RZ, RZ, R208 ;  /* 0x000000ffff9eb224 */ /* 0x000fc600078e00d0 */
[----:B----4-:R-:W-:Y:S01]  /*1110*/  @!P3 FSEL R144, R140, RZ, P4 ;  /* 0x000000ff8c90b208 */ /* 0x010fe20002000000 */
[----:B--2---:R-:W-:Y:S08]  /*1120*/  @!P3 BRA `(.L_x_17937) ;  /* 0x000000040058b947 */ /* 0x004ff00003800000 */
        /* <DEDUP_REMOVED lines=12> */
.L_x_17939:
[----:B------:R-:W-:-:S07]  /*11f0*/  IMAD.MOV.U32 R194, RZ, RZ, R210 ;  /* 0x000000ffffc27224 */ /* 0x000fce00078e00d2 */
.L_x_17940:
[----:B------:R-:W-:Y:S05]  /*1200*/  BSYNC B2 ;  /* 0x0000000000027941 */ /* 0x000fea0003800000 */
.L_x_17938:
        /* <DEDUP_REMOVED lines=16> */
.L_x_17944:
[----:B------:R-:W-:Y:S05]  /*1310*/  BSYNC B3 ;  /* 0x0000000000037941 */ /* 0x000fea0003800000 */
.L_x_17943:
        /* <DEDUP_REMOVED lines=43> */
.L_x_17942:
[----:B------:R-:W-:Y:S05]  /*15d0*/  BSYNC B2 ;  /* 0x0000000000027941 */ /* 0x000fea0003800000 */
.L_x_17941:
        /* <DEDUP_REMOVED lines=11> */
.L_x_17937:
[----:B------:R-:W-:Y:S05]  /*1690*/  BSYNC B1 ;  /* 0x0000000000017941 */ /* 0x000fea0003800000 */
.L_x_17936:
        /* <DEDUP_REMOVED lines=18> */
.L_x_17948:
[----:B------:R-:W-:-:S07]  /*17c0*/  MOV R145, R210 ;  /* 0x000000d200917202 */ /* 0x000fce0000000f00 */
.L_x_17949:
[----:B------:R-:W-:Y:S05]  /*17d0*/  BSYNC B2 ;  /* 0x0000000000027941 */ /* 0x000fea0003800000 */
.L_x_17947:
        /* <DEDUP_REMOVED lines=16> */
.L_x_17953:
[----:B------:R-:W-:Y:S05]  /*18e0*/  BSYNC B3 ;  /* 0x0000000000037941 */ /* 0x000fea0003800000 */
.L_x_17952:
        /* <DEDUP_REMOVED lines=44> */
.L_x_17951:
[----:B------:R-:W-:Y:S05]  /*1bb0*/  BSYNC B2 ;  /* 0x0000000000027941 */ /* 0x000fea0003800000 */
.L_x_17950:
        /* <DEDUP_REMOVED lines=12> */
.L_x_17946:
[----:B------:R-:W-:Y:S05]  /*1c80*/  BSYNC B1 ;  /* 0x0000000000017941 */ /* 0x000fea0003800000 */
.L_x_17945:
        /* <DEDUP_REMOVED lines=18> */
.L_x_17957:
[----:B------:R-:W-:-:S07]  /*1db0*/  MOV R208, R210 ;  /* 0x000000d200d07202 */ /* 0x000fce0000000f00 */
.L_x_17958:
[----:B------:R-:W-:Y:S05]  /*1dc0*/  BSYNC B2 ;  /* 0x0000000000027941 */ /* 0x000fea0003800000 */
.L_x_17956:
        /* <DEDUP_REMOVED lines=16> */
.L_x_17962:
[----:B------:R-:W-:Y:S05]  /*1ed0*/  BSYNC B3 ;  /* 0x0000000000037941 */ /* 0x000fea0003800000 */
.L_x_17961:
        /* <DEDUP_REMOVED lines=44> */
.L_x_17960:
[----:B------:R-:W-:Y:S05]  /*21a0*/  BSYNC B2 ;  /* 0x0000000000027941 */ /* 0x000fea0003800000 */
.L_x_17959:
        /* <DEDUP_REMOVED lines=11> */
.L_x_17955:
[----:B------:R-:W-:Y:S05]  /*2260*/  BSYNC B1 ;  /* 0x0000000000017941 */ /* 0x000fea0003800000 */
.L_x_17954:
        /* <DEDUP_REMOVED lines=18> */
.L_x_17966:
[----:B------:R-:W-:-:S07]  /*2390*/  MOV R147, R210 ;  /* 0x000000d200937202 */ /* 0x000fce0000000f00 */
.L_x_17967:
[----:B------:R-:W-:Y:S05]  /*23a0*/  BSYNC B2 ;  /* 0x0000000000027941 */ /* 0x000fea0003800000 */
.L_x_17965:
        /* <DEDUP_REMOVED lines=16> */
.L_x_17971:
[----:B------:R-:W-:Y:S05]  /*24b0*/  BSYNC B3 ;  /* 0x0000000000037941 */ /* 0x000fea0003800000 */
.L_x_17970:
        /* <DEDUP_REMOVED lines=44> */
.L_x_17969:
[----:B------:R-:W-:Y:S05]  /*2780*/  BSYNC B2 ;  /* 0x0000000000027941 */ /* 0x000fea0003800000 */
.L_x_17968:
        /* <DEDUP_REMOVED lines=12> */
.L_x_17964:
[----:B------:R-:W-:Y:S05]  /*2850*/  BSYNC B1 ;  /* 0x0000000000017941 */ /* 0x000fea0003800000 */
.L_x_17963:
        /* <DEDUP_REMOVED lines=18> */
.L_x_17975:
[----:B------:R-:W-:-:S07]  /*2980*/  MOV R208, R210 ;  /* 0x000000d200d07202 */ /* 0x000fce0000000f00 */
.L_x_17976:
[----:B------:R-:W-:Y:S05]  /*2990*/  BSYNC B2 ;  /* 0x0000000000027941 */ /* 0x000fea0003800000 */
.L_x_17974:
        /* <DEDUP_REMOVED lines=16> */
.L_x_17980:
[----:B------:R-:W-:Y:S05]  /*2aa0*/  BSYNC B3 ;  /* 0x0000000000037941 */ /* 0x000fea0003800000 */
.L_x_17979:
        /* <DEDUP_REMOVED lines=44> */
.L_x_17978:
[----:B------:R-:W-:Y:S05]  /*2d70*/  BSYNC B2 ;  /* 0x0000000000027941 */ /* 0x000fea0003800000 */
.L_x_17977:
        /* <DEDUP_REMOVED lines=11> */
.L_x_17973:
[----:B------:R-:W-:Y:S05]  /*2e30*/  BSYNC B1 ;  /* 0x0000000000017941 */ /* 0x000fea0003800000 */
.L_x_17972:
        /* <DEDUP_REMOVED lines=18> */
.L_x_17984:
[----:B------:R-:W-:-:S07]  /*2f60*/  MOV R157, R210 ;  /* 0x000000d2009d7202 */ /* 0x000fce0000000f00 */
.L_x_17985:
[----:B------:R-:W-:Y:S05]  /*2f70*/  BSYNC B2 ;  /* 0x0000000000027941 */ /* 0x000fea0003800000 */
.L_x_17983:
        /* <DEDUP_REMOVED lines=16> */
.L_x_17989:
[----:B------:R-:W-:Y:S05]  /*3080*/  BSYNC B3 ;  /* 0x0000000000037941 */ /* 0x000fea0003800000 */
.L_x_17988:
        /* <DEDUP_REMOVED lines=44> */
.L_x_17987:
[----:B------:R-:W-:Y:S05]  /*3350*/  BSYNC B2 ;  /* 0x0000000000027941 */ /* 0x000fea0003800000 */
.L_x_17986:
        /* <DEDUP_REMOVED lines=12> */
.L_x_17982:
[----:B------:R-:W-:Y:S05]  /*3420*/  BSYNC B1 ;  /* 0x0000000000017941 */ /* 0x000fea0003800000 */
.L_x_17981:
        /* <DEDUP_REMOVED lines=18> */
.L_x_17993:
[----:B------:R-:W-:-:S07]  /*3550*/  MOV R208, R210 ;  /* 0x000000d200d07202 */ /* 0x000fce0000000f00 */
.L_x_17994:
[----:B------:R-:W-:Y:S05]  /*3560*/  BSYNC B2 ;  /* 0x0000000000027941 */ /* 0x000fea0003800000 */
.L_x_17992:
        /* <DEDUP_REMOVED lines=16> */
.L_x_17998:
[----:B------:R-:W-:Y:S05]  /*3670*/  BSYNC B3 ;  /* 0x0000000000037941 */ /* 0x000fea0003800000 */
.L_x_17997:
        /* <DEDUP_REMOVED lines=44> */
.L_x_17996:
[----:B------:R-:W-:Y:S05]  /*3940*/  BSYNC B2 ;  /* 0x0000000000027941 */ /* 0x000fea0003800000 */
.L_x_17995:
        /* <DEDUP_REMOVED lines=11> */
.L_x_17991:
[----:B------:R-:W-:Y:S05]  /*3a00*/  BSYNC B1 ;  /* 0x0000000000017941 */ /* 0x000fea0003800000 */
.L_x_17990:
        /* <DEDUP_REMOVED lines=18> */
.L_x_18002:
[----:B------:R-:W-:-:S07]  /*3b30*/  MOV R159, R210 ;  /* 0x000000d2009f7202 */ /* 0x000fce0000000f00 */
.L_x_18003:
[----:B------:R-:W-:Y:S05]  /*3b40*/  BSYNC B2 ;  /* 0x0000000000027941 */ /* 0x000fea0003800000 */
.L_x_18001:
        /* <DEDUP_REMOVED lines=16> */
.L_x_18007:
[----:B------:R-:W-:Y:S05]  /*3c50*/  BSYNC B3 ;  /* 0x0000000000037941 */ /* 0x000fea0003800000 */
.L_x_18006:
        /* <DEDUP_REMOVED lines=44> */
.L_x_18005:
[----:B------:R-:W-:Y:S05]  /*3f20*/  BSYNC B2 ;  /* 0x0000000000027941 */ /* 0x000fea0003800000 */
.L_x_18004:
        /* <DEDUP_REMOVED lines=12> */
.L_x_18000:
[----:B------:R-:W-:Y:S05]  /*3ff0*/  BSYNC B1 ;  /* 0x0000000000017941 */ /* 0x000fea0003800000 */
.L_x_17999:
        /* <DEDUP_REMOVED lines=26> */
.L_x_18009:
[----:B------:R-:W-:Y:S05]  /*41a0*/  BSYNC B1 ;  /* 0x0000000000017941 */ /* 0x000fea0003800000 */
.L_x_18008:
[----:B------:R-:W-:Y:S01]  /*41b0*/  VIADD R228, R228, 0x20 ;  /* 0x00000020e4e47836 */ /* 0x000fe20000000000 */
[----:B------:R-:W-:-:S07]  /*41c0*/  IADD3 R227, R227, 0x20, RZ ;  /* 0x00000020e3e37810 */ /* 0x000fce0007ffe0ff */
.L_x_17935:
[----:B------:R-:W-:Y:S05]  /*41d0*/  BSYNC B0 ;  /* 0x0000000000007941 */ /* 0x000fea0003800000 */
.L_x_17934:
[----:B------:R-:W-:Y:S01]  /*41e0*/  LOP3.LUT P2, RZ, R203, 0x8, RZ, 0xc0, !PT ;  /* 0x00000008cbff7812 */ /* 0x000fe2000784c0ff */
[----:B------:R-:W-:-:S12]  /*41f0*/  BSSY B0, `(.L_x_18010) ;  /* 0x000031d000007945 */ /* 0x000fd80003800000 */
[----:B------:R-:W-:Y:S05]  /*4200*/  @!P2 BRA `(.L_x_18011) ;  /* 0x00000030006ca947 */ /* 0x000fea0003800000 */
[----:B0-2---:R-:W0:Y:S08]  /*4210*/  LDC.64 R192, c[0x0][0x230] ;  /* 0x00008c00ffc07b82 */ /* 0x005e300000000a00 */
        /* <DEDUP_REMOVED lines=28> */
.L_x_18015:
[----:B------:R-:W-:-:S07]  /*43e0*/  MOV R194, R210 ;  /* 0x000000d200c27202 */ /* 0x000fce0000000f00 */
.L_x_18016:
[----:B------:R-:W-:Y:S05]  /*43f0*/  BSYNC B2 ;  /* 0x0000000000027941 */ /* 0x000fea0003800000 */
.L_x_18014:
        /* <DEDUP_REMOVED lines=16> */
.L_x_18020:
[----:B------:R-:W-:Y:S05]  /*4500*/  BSYNC B3 ;  /* 0x0000000000037941 */ /* 0x000fea0003800000 */
.L_x_18019:
        /* <DEDUP_REMOVED lines=43> */
.L_x_18018:
[----:B------:R-:W-:Y:S05]  /*47c0*/  BSYNC B2 ;  /* 0x0000000000027941 */ /* 0x000fea0003800000 */
.L_x_18017:
        /* <DEDUP_REMOVED lines=11> */
.L_x_18013:
[----:B------:R-:W-:Y:S05]  /*4880*/  BSYNC B1 ;  /* 0x0000000000017941 */ /* 0x000fea0003800000 */
.L_x_18012:
        /* <DEDUP_REMOVED lines=18> */
.L_x_18024:
[----:B------:R-:W-:-:S07]  /*49b0*/  IMAD.MOV.U32 R161, RZ, RZ, R210 ;  /* 0x000000ffffa17224 */ /* 0x000fce00078e00d2 */
.L_x_18025:
[----:B------:R-:W-:Y:S05]  /*49c0*/  BSYNC B2 ;  /* 0x0000000000027941 */ /* 0x000fea0003800000 */
.L_x_18023:
        /* <DEDUP_REMOVED lines=16> */
.L_x_18029:
[----:B------:R-:W-:Y:S05]  /*4ad0*/  BSYNC B3 ;  /* 0x0000000000037941 */ /* 0x000fea0003800000 */
.L_x_18028:
        /* <DEDUP_REMOVED lines=44> */
.L_x_18027:
[----:B------:R-:W-:Y:S05]  /*4da0*/  BSYNC B2 ;  /* 0x0000000000027941 */ /* 0x000fea0003800000 */
.L_x_18026:
        /* <DEDUP_REMOVED lines=12> */
.L_x_18022:
[----:B------:R-:W-:Y:S05]  /*4e70*/  BSYNC B1 ;  /* 0x0000000000017941 */ /* 0x000fea0003800000 */
.L_x_18021:
        /* <DEDUP_REMOVED lines=18> */
.L_x_18033:
[----:B------:R-:W-:-:S07]  /*4fa0*/  IMAD.MOV.U32 R208, RZ, RZ, R210 ;  /* 0x000000ffffd07224 */ /* 0x000fce00078e00d2 */
.L_x_18034:
[----:B------:R-:W-:Y:S05]  /*4fb0*/  BSYNC B2 ;  /* 0x0000000000027941 */ /* 0x000fea0003800000 */
.L_x_18032:
        /* <DEDUP_REMOVED lines=16> */
.L_x_18038:
[----:B------:R-:W-:Y:S05]  /*50c0*/  BSYNC B3 ;  /* 0x0000000000037941 */ /* 0x000fea0003800000 */
.L_x_18037:
        /* <DEDUP_REMOVED lines=44> */
.L_x_18036:
[----:B------:R-:W-:Y:S05]  /*5390*/  BSYNC B2 ;  /* 0x0000000000027941 */ /* 0x000fea0003800000 */
.L_x_18035:
        /* <DEDUP_REMOVED lines=11> */
.L_x_18031:
[----:B------:R-:W-:Y:S05]  /*5450*/  BSYNC B1 ;  /* 0x0000000000017941 */ /* 0x000fea0003800000 */
.L_x_18030:
        /* <DEDUP_REMOVED lines=18> */
.L_x_18042:
[----:B------:R-:W-:-:S07]  /*5580*/  IMAD.MOV.U32 R163, RZ, RZ, R210 ;  /* 0x000000ffffa37224 */ /* 0x000fce00078e00d2 */
.L_x_18043:
[----:B------:R-:W-:Y:S05]  /*5590*/  BSYNC B2 ;  /* 0x0000000000027941 */ /* 0x000fea0003800000 */
.L_x_18041:
        /* <DEDUP_REMOVED lines=16> */
.L_x_18047:
[----:B------:R-:W-:Y:S05]  /*56a0*/  BSYNC B3 ;  /* 0x0000000000037941 */ /* 0x000fea0003800000 */
.L_x_18046:
        /* <DEDUP_REMOVED lines=44> */
.L_x_18045:
[----:B------:R-:W-:Y:S05]  /*5970*/  BSYNC B2 ;  /* 0x0000000000027941 */ /* 0x000fea0003800000 */
.L_x_18044:
        /* <DEDUP_REMOVED lines=12> */
.L_x_18040:
[----:B------:R-:W-:Y:S05]  /*5a40*/  BSYNC B1 ;  /* 0x0000000000017941 */ /* 0x000fea0003800000 */
.L_x_18039:
        /* <DEDUP_REMOVED lines=18> */
.L_x_18051:
[----:B------:R-:W-:-:S07]  /*5b70*/  IMAD.MOV.U32 R208, RZ, RZ, R210 ;  /* 0x000000ffffd07224 */ /* 0x000fce00078e00d2 */
.L_x_18052:
[----:B------:R-:W-:Y:S05]  /*5b80*/  BSYNC B2 ;  /* 0x0000000000027941 */ /* 0x000fea0003800000 */
.L_x_18050:
        /* <DEDUP_REMOVED lines=16> */
.L_x_18056:
[----:B------:R-:W-:Y:S05]  /*5c90*/  BSYNC B3 ;  /* 0x0000000000037941 */ /* 0x000fea0003800000 */
.L_x_18055:
        /* <DEDUP_REMOVED lines=44> */
.L_x_18054:
[----:B------:R-:W-:Y:S05]  /*5f60*/  BSYNC B2 ;  /* 0x0000000000027941 */ /* 0x000fea0003800000 */
.L_x_18053:
        /* <DEDUP_REMOVED lines=11> */
.L_x_18049:
[----:B------:R-:W-:Y:S05]  /*6020*/  BSYNC B1 ;  /* 0x0000000000017941 */ /* 0x000fea0003800000 */
.L_x_18048:
        /* <DEDUP_REMOVED lines=18> */
.L_x_18060:
[----:B------:R-:W-:-:S07]  /*6150*/  IMAD.MOV.U32 R165, RZ, RZ, R210 ;  /* 0x000000ffffa57224 */ /* 0x000fce00078e00d2 */
.L_x_18061:
[----:B------:R-:W-:Y:S05]  /*6160*/  BSYNC B2 ;  /* 0x0000000000027941 */ /* 0x000fea0003800000 */
.L_x_18059:
        /* <DEDUP_REMOVED lines=16> */
.L_x_18065:
[----:B------:R-:W-:Y:S05]  /*6270*/  BSYNC B3 ;  /* 0x0000000000037941 */ /* 0x000fea0003800000 */
.L_x_18064:
        /* <DEDUP_REMOVED lines=44> */
.L_x_18063:
[----:B------:R-:W-:Y:S05]  /*6540*/  BSYNC B2 ;  /* 0x0000000000027941 */ /* 0x000fea0003800000 */
.L_x_18062:
        /* <DEDUP_REMOVED lines=12> */
.L_x_18058:
[----:B------:R-:W-:Y:S05]  /*6610*/  BSYNC B1 ;  /* 0x0000000000017941 */ /* 0x000fea0003800000 */
.L_x_18057:
        /* <DEDUP_REMOVED lines=18> */
.L_x_18069:
[----:B------:R-:W-:-:S07]  /*6740*/  IMAD.MOV.U32 R208, RZ, RZ, R210 ;  /* 0x000000ffffd07224 */ /* 0x000fce00078e00d2 */
.L_x_18070:
[----:B------:R-:W-:Y:S05]  /*6750*/  BSYNC B2 ;  /* 0x0000000000027941 */ /* 0x000fea0003800000 */
.L_x_18068:
        /* <DEDUP_REMOVED lines=16> */
.L_x_18074:
[----:B------:R-:W-:Y:S05]  /*6860*/  BSYNC B3 ;  /* 0x0000000000037941 */ /* 0x000fea0003800000 */
.L_x_18073:
        /* <DEDUP_REMOVED lines=44> */
.L_x_18072:
[----:B------:R-:W-:Y:S05]  /*6b30*/  BSYNC B2 ;  /* 0x0000000000027941 */ /* 0x000fea0003800000 */
.L_x_18071:
        /* <DEDUP_REMOVED lines=11> */
.L_x_18067:
[----:B------:R-:W-:Y:S05]  /*6bf0*/  BSYNC B1 ;  /* 0x0000000000017941 */ /* 0x000fea0003800000 */
.L_x_18066:
        /* <DEDUP_REMOVED lines=18> */
.L_x_18078:
[----:B------:R-:W-:-:S07]  /*6d20*/  IMAD.MOV.U32 R167, RZ, RZ, R210 ;  /* 0x000000ffffa77224 */ /* 0x000fce00078e00d2 */
.L_x_18079:
[----:B------:R-:W-:Y:S05]  /*6d30*/  BSYNC B2 ;  /* 0x0000000000027941 */ /* 0x000fea0003800000 */
.L_x_18077:
        /* <DEDUP_REMOVED lines=16> */
.L_x_18083:
[----:B------:R-:W-:Y:S05]  /*6e40*/  BSYNC B3 ;  /* 0x0000000000037941 */ /* 0x000fea0003800000 */
.L_x_18082:
        /* <DEDUP_REMOVED lines=44> */
.L_x_18081:
[----:B------:R-:W-:Y:S05]  /*7110*/  BSYNC B2 ;  /* 0x0000000000027941 */ /* 0x000fea0003800000 */
.L_x_18080:
        /* <DEDUP_REMOVED lines=12> */
.L_x_18076:
[----:B------:R-:W-:Y:S05]  /*71e0*/  BSYNC B1 ;  /* 0x0000000000017941 */ /* 0x000fea0003800000 */
.L_x_18075:
        /* <DEDUP_REMOVED lines=26> */
.L_x_18085:
[----:B------:R-:W-:Y:S05]  /*7390*/  BSYNC B1 ;  /* 0x0000000000017941 */ /* 0x000fea0003800000 */
.L_x_18084:
[----:B------:R-:W-:Y:S02]  /*73a0*/  VIADD R228, R228, 0x20 ;  /* 0x00000020e4e47836 */ /* 0x000fe40000000000 */
[----:B------:R-:W-:-:S07]  /*73b0*/  VIADD R227, R227, 0x20 ;  /* 0x00000020e3e37836 */ /* 0x000fce0000000000 */
.L_x_18011:
[----:B------:R-:W-:Y:S05]  /*73c0*/  BSYNC B0 ;  /* 0x0000000000007941 */ /* 0x000fea0003800000 */
.L_x_18010:
        /* <DEDUP_REMOVED lines=16> */
[----:B------:R-:W-:Y:S02]  /*74d0*/  @!P3 ISETP.NE.AND.EX P4, PT, R193, RZ, PT, P4 ;  /* 0x000000ffc100b20c */ /* 0x000fe40003f85340 */
[----:B------:R-:W-:Y:S02]  /*74e0*/  @!P3 MOV R174, R208 ;  /* 0x000000d000aeb202 */ /* 0x000fe40000000f00 */
[----:B----4-:R-:W-:Y:S01]  /*74f0*/  @!P3 FSEL R168, R140, RZ, P4 ;  /* 0x000000ff8ca8b208 */ /* 0x010fe20002000000 */
[----:B--2---:R-:W-:Y:S08]  /*7500*/  @!P3 BRA `(.L_x_18089) ;  /* 0x000000040058b947 */ /* 0x004ff00003800000 */
        /* <DEDUP_REMOVED lines=12> */
.L_x_18091:
[----:B------:R-:W-:-:S07]  /*75d0*/  IMAD.MOV.U32 R194, RZ, RZ, R210 ;  /* 0x000000ffffc27224 */ /* 0x000fce00078e00d2 */
.L_x_18092:
[----:B------:R-:W-:Y:S05]  /*75e0*/  BSYNC B2 ;  /* 0x0000000000027941 */ /* 0x000fea0003800000 */
.L_x_18090:
        /* <DEDUP_REMOVED lines=16> */
.L_x_18096:
[----:B------:R-:W-:Y:S05]  /*76f0*/  BSYNC B3 ;  /* 0x0000000000037941 */ /* 0x000fea0003800000 */
.L_x_18095:
        /* <DEDUP_REMOVED lines=43> */
.L_x_18094:
[----:B------:R-:W-:Y:S05]  /*79b0*/  BSYNC B2 ;  /* 0x0000000000027941 */ /* 0x000fea0003800000 */
.L_x_18093:
        /* <DEDUP_REMOVED lines=11> */
.L_x_18089:
[----:B------:R-:W-:Y:S05]  /*7a70*/  BSYNC B1 ;  /* 0x0000000000017941 */ /* 0x000fea0003800000 */
.L_x_18088:
        /* <DEDUP_REMOVED lines=18> */
.L_x_18100:
[----:B------:R-:W-:-:S07]  /*7ba0*/  IMAD.MOV.U32 R169, RZ, RZ, R210 ;  /* 0x000000ffffa97224 */ /* 0x000fce00078e00d2 */
.L_x_18101:
[----:B------:R-:W-:Y:S05]  /*7bb0*/  BSYNC B2 ;  /* 0x0000000000027941 */ /* 0x000fea0003800000 */
.L_x_18099:
        /* <DEDUP_REMOVED lines=14> */
[----:B------:R-:W-:-:S04]  /*7ca0*/  @P5 IADD3 R170, R209, RZ, RZ ;  /* 0x000000ffd1aa5210 */ /* 0x000fc80007ffe0ff */
[----:B------:R-:W-:-:S07]  /*7cb0*/  @!P4 MOV R209, R170 ;  /* 0x000000aa00d1c202 */ /* 0x000fce0000000f00 */
.L_x_18105:
[----:B------:R-:W-:Y:S05]  /*7cc0*/  BSYNC B3 ;  /* 0x0000000000037941 */ /* 0x000fea0003800000 */
.L_x_18104:
        /* <DEDUP_REMOVED lines=44> */
.L_x_18103:
[----:B------:R-:W-:Y:S05]  /*7f90*/  BSYNC B2 ;  /* 0x0000000000027941 */ /* 0x000fea0003800000 */
.L_x_18102:
        /* <DEDUP_REMOVED lines=12> */
.L_x_18098:
[----:B------:R-:W-:Y:S05]  /*8060*/  BSYNC B1 ;  /* 0x0000000000017941 */ /* 0x000fea0003800000 */
.L_x_18097:
        /* <DEDUP_REMOVED lines=18> */
.L_x_18109:
[----:B------:R-:W-:-:S07]  /*8190*/  IMAD.MOV.U32 R208, RZ, RZ, R210 ;  /* 0x000000ffffd07224 */ /* 0x000fce00078e00d2 */
.L_x_18110:
[----:B------:R-:W-:Y:S05]  /*81a0*/  BSYNC B2 ;  /* 0x0000000000027941 */ /* 0x000fea0003800000 */
.L_x_18108:
        /* <DEDUP_REMOVED lines=16> */
.L_x_18114:
[----:B------:R-:W-:Y:S05]  /*82b0*/  BSYNC B3 ;  /* 0x0000000000037941 */ /* 0x000fea0003800000 */
.L_x_18113:
        /* <DEDUP_REMOVED lines=44> */
.L_x_18112:
[----:B------:R-:W-:Y:S05]  /*8580*/  BSYNC B2 ;  /* 0x0000000000027941 */ /* 0x000fea0003800000 */
.L_x_18111:
        /* <DEDUP_REMOVED lines=11> */
.L_x_18107:
[----:B------:R-:W-:Y:S05]  /*8640*/  BSYNC B1 ;  /* 0x0000000000017941 */ /* 0x000fea0003800000 */
.L_x_18106:
        /* <DEDUP_REMOVED lines=18> */
.L_x_18118:
[----:B------:R-:W-:-:S07]  /*8770*/  IMAD.MOV.U32 R171, RZ, RZ, R210 ;  /* 0x000000ffffab7224 */ /* 0x000fce00078e00d2 */
.L_x_18119:
[----:B------:R-:W-:Y:S05]  /*8780*/  BSYNC B2 ;  /* 0x0000000000027941 */ /* 0x000fea0003800000 */
.L_x_18117:
        /* <DEDUP_REMOVED lines=16> */
.L_x_18123:
[----:B------:R-:W-:Y:S05]  /*8890*/  BSYNC B3 ;  /* 0x0000000000037941 */ /* 0x000fea0003800000 */
.L_x_18122:
        /* <DEDUP_REMOVED lines=44> */
.L_x_18121:
[----:B------:R-:W-:Y:S05]  /*8b60*/  BSYNC B2 ;  /* 0x0000000000027941 */ /* 0x000fea0003800000 */
.L_x_18120:
        /* <DEDUP_REMOVED lines=12> */
.L_x_18116:
[----:B------:R-:W-:Y:S05]  /*8c30*/  BSYNC B1 ;  /* 0x0000000000017941 */ /* 0x000fea0003800000 */
.L_x_18115:
        /* <DEDUP_REMOVED lines=18> */
.L_x_18127:
[----:B------:R-:W-:-:S07]  /*8d60*/  IMAD.MOV.U32 R208, RZ, RZ, R210 ;  /* 0x000000ffffd07224 */ /* 0x000fce00078e00d2 */
.L_x_18128:
[----:B------:R-:W-:Y:S05]  /*8d70*/  BSYNC B2 ;  /* 0x0000000000027941 */ /* 0x000fea0003800000 */
.L_x_18126:
        /* <DEDUP_REMOVED lines=16> */
.L_x_18132:
[----:B------:R-:W-:Y:S05]  /*8e80*/  BSYNC B3 ;  /* 0x0000000000037941 */ /* 0x000fea0003800000 */
.L_x_18131:
        /* <DEDUP_REMOVED lines=44> */
.L_x_18130:
[----:B------:R-:W-:Y:S05]  /*9150*/  BSYNC B2 ;  /* 0x0000000000027941 */ /* 0x000fea0003800000 */
.L_x_18129:
        /* <DEDUP_REMOVED lines=11> */
.L_x_18125:
[----:B------:R-:W-:Y:S05]  /*9210*/  BSYNC B1 ;  /* 0x0000000000017941 */ /* 0x000fea0003800000 */
.L_x_18124:
        /* <DEDUP_REMOVED lines=18> */
.L_x_18136:
[----:B------:R-:W-:-:S07]  /*9340*/  IMAD.MOV.U32 R173, RZ, RZ, R210 ;  /* 0x000000ffffad7224 */ /* 0x000fce00078e00d2 */
.L_x_18137:
[----:B------:R-:W-:Y:S05]  /*9350*/  BSYNC B2 ;  /* 0x0000000000027941 */ /* 0x000fea0003800000 */
.L_x_18135:
        /* <DEDUP_REMOVED lines=16> */
.L_x_18141:
[----:B------:R-:W-:Y:S05]  /*9460*/  BSYNC B3 ;  /* 0x0000000000037941 */ /* 0x000fea0003800000 */
.L_x_18140:
        /* <DEDUP_REMOVED lines=44> */
.L_x_18139:
[----:B------:R-:W-:Y:S05]  /*9730*/  BSYNC B2 ;  /* 0x0000000000027941 */ /* 0x000fea0003800000 */
.L_x_18138:
        /* <DEDUP_REMOVED lines=12> */
.L_x_18134:
[----:B------:R-:W-:Y:S05]  /*9800*/  BSYNC B1 ;  /* 0x0000000000017941 */ /* 0x000fea0003800000 */
.L_x_18133:
        /* <DEDUP_REMOVED lines=18> */
.L_x_18145:
[----:B------:R-:W-:-:S07]  /*9930*/  IMAD.MOV.U32 R208, RZ, RZ, R210 ;  /* 0x000000ffffd07224 */ /* 0x000fce00078e00d2 */
.L_x_18146:
[----:B------:R-:W-:Y:S05]  /*9940*/  BSYNC B2 ;  /* 0x0000000000027941 */ /* 0x000fea0003800000 */
.L_x_18144:
        /* <DEDUP_REMOVED lines=16> */
.L_x_18150:
[----:B------:R-:W-:Y:S05]  /*9a50*/  BSYNC B3 ;  /* 0x0000000000037941 */ /* 0x000fea0003800000 */
.L_x_18149:
        /* <DEDUP_REMOVED lines=44> */
.L_x_18148:
[----:B------:R-:W-:Y:S05]  /*9d20*/  BSYNC B2 ;  /* 0x0000000000027941 */ /* 0x000fea0003800000 */
.L_x_18147:
        /* <DEDUP_REMOVED lines=11> */
.L_x_18143:
[----:B------:R-:W-:Y:S05]  /*9de0*/  BSYNC B1 ;  /* 0x0000000000017941 */ /* 0x000fea0003800000 */
.L_x_18142:
        /* <DEDUP_REMOVED lines=18> */
.L_x_18154:
[----:B------:R-:W-:-:S07]  /*9f10*/  IMAD.MOV.U32 R175, RZ, RZ, R210 ;  /* 0x000000ffffaf7224 */ /* 0x000fce00078e00d2 */
.L_x_18155:
[----:B------:R-:W-:Y:S05]  /*9f20*/  BSYNC B2 ;  /* 0x0000000000027941 */ /* 0x000fea0003800000 */
.L_x_18153:
        /* <DEDUP_REMOVED lines=16> */
.L_x_18159:
[----:B------:R-:W-:Y:S05]  /*a030*/  BSYNC B3 ;  /* 0x0000000000037941 */ /* 0x000fea0003800000 */
.L_x_18158:
        /* <DEDUP_REMOVED lines=44> */
.L_x_18157:
[----:B------:R-:W-:Y:S05]  /*a300*/  BSYNC B2 ;  /* 0x0000000000027941 */ /* 0x000fea0003800000 */
.L_x_18156:
        /* <DEDUP_REMOVED lines=12> */
.L_x_18152:
[----:B------:R-:W-:Y:S05]  /*a3d0*/  BSYNC B1 ;  /* 0x0000000000017941 */ /* 0x000fea0003800000 */
.L_x_18151:
        /* <DEDUP_REMOVED lines=26> */
.L_x_18161:
[----:B------:R-:W-:Y:S05]  /*a580*/  BSYNC B1 ;  /* 0x0000000000017941 */ /* 0x000fea0003800000 */
.L_x_18160:
[----:B------:R-:W-:Y:S01]  /*a590*/  VIADD R228, R228, 0x20 ;  /* 0x00000020e4e47836 */ /* 0x000fe20000000000 */
[----:B------:R-:W-:-:S07]  /*a5a0*/  IADD3 R227, R227, 0x20, RZ ;  /* 0x00000020e3e37810 */ /* 0x000fce0007ffe0ff */
.L_x_18087:
[----:B------:R-:W-:Y:S05]  /*a5b0*/  BSYNC B0 ;  /* 0x0000000000007941 */ /* 0x000fea0003800000 */
.L_x_18086:
        /* <DEDUP_REMOVED lines=32> */
.L_x_18167:
[----:B------:R-:W-:-:S07]  /*a7c0*/  MOV R194, R210 ;  /* 0x000000d200c27202 */ /* 0x000fce0000000f00 */
.L_x_18168:
[----:B------:R-:W-:Y:S05]  /*a7d0*/  BSYNC B2 ;  /* 0x0000000000027941 */ /* 0x000fea0003800000 */
.L_x_18166:
        /* <DEDUP_REMOVED lines=16> */
.L_x_18172:
[----:B------:R-:W-:Y:S05]  /*a8e0*/  BSYNC B3 ;  /* 0x0000000000037941 */ /* 0x000fea0003800000 */
.L_x_18171:
        /* <DEDUP_REMOVED lines=43> */
.L_x_18170:
[----:B------:R-:W-:Y:S05]  /*aba0*/  BSYNC B2 ;  /* 0x0000000000027941 */ /* 0x000fea0003800000 */
.L_x_18169:
        /* <DEDUP_REMOVED lines=11> */
.L_x_18165:
[----:B------:R-:W-:Y:S05]  /*ac60*/  BSYNC B1 ;  /* 0x0000000000017941 */ /* 0x000fea0003800000 */
.L_x_18164:
        /* <DEDUP_REMOVED lines=18> */
.L_x_18176:
[----:B------:R-:W-:-:S07]  /*ad90*/  IMAD.MOV.U32 R177, RZ, RZ, R210 ;  /* 0x000000ffffb17224 */ /* 0x000fce00078e00d2 */
.L_x_18177:
[----:B------:R-:W-:Y:S05]  /*ada0*/  BSYNC B2 ;  /* 0x0000000000027941 */ /* 0x000fea0003800000 */
.L_x_18175:
        /* <DEDUP_REMOVED lines=16> */
.L_x_18181:
[----:B------:R-:W-:Y:S05]  /*aeb0*/  BSYNC B3 ;  /* 0x0000000000037941 */ /* 0x000fea0003800000 */
.L_x_18180:
        /* <DEDUP_REMOVED lines=44> */
.L_x_18179:
[----:B------:R-:W-:Y:S05]  /*b180*/  BSYNC B2 ;  /* 0x0000000000027941 */ /* 0x000fea0003800000 */
.L_x_18178:
        /* <DEDUP_REMOVED lines=12> */
.L_x_18174:
[----:B------:R-:W-:Y:S05]  /*b250*/  BSYNC B1 ;  /* 0x0000000000017941 */ /* 0x000fea0003800000 */
.L_x_18173:
        /* <DEDUP_REMOVED lines=18> */
.L_x_18185:
[----:B------:R-:W-:-:S07]  /*b380*/  IMAD.MOV.U32 R208, RZ, RZ, R210 ;  /* 0x000000ffffd07224 */ /* 0x000fce00078e00d2 */
.L_x_18186:
[----:B------:R-:W-:Y:S05]  /*b390*/  BSYNC B2 ;  /* 0x0000000000027941 */ /* 0x000fea0003800000 */
.L_x_18184:
        /* <DEDUP_REMOVED lines=16> */
.L_x_18190:
[----:B------:R-:W-:Y:S05]  /*b4a0*/  BSYNC B3 ;  /* 0x0000000000037941 */ /* 0x000fea0003800000 */
.L_x_18189:
        /* <DEDUP_REMOVED lines=44> */
.L_x_18188:
[----:B------:R-:W-:Y:S05]  /*b770*/  BSYNC B2 ;  /* 0x0000000000027941 */ /* 0x000fea0003800000 */
.L_x_18187:
        /* <DEDUP_REMOVED lines=11> */
.L_x_18183:
[----:B------:R-:W-:Y:S05]  /*b830*/  BSYNC B1 ;  /* 0x0000000000017941 */ /* 0x000fea0003800000 */
.L_x_18182:
        /* <DEDUP_REMOVED lines=18> */
.L_x_18194:
[----:B------:R-:W-:-:S07]  /*b960*/  IMAD.MOV.U32 R179, RZ, RZ, R210 ;  /* 0x000000ffffb37224 */ /* 0x000fce00078e00d2 */
.L_x_18195:
[----:B------:R-:W-:Y:S05]  /*b970*/  BSYNC B2 ;  /* 0x0000000000027941 */ /* 0x000fea0003800000 */
.L_x_18193:
        /* <DEDUP_REMOVED lines=16> */
.L_x_18199:
[----:B------:R-:W-:Y:S05]  /*ba80*/  BSYNC B3 ;  /* 0x0000000000037941 */ /* 0x000fea0003800000 */
.L_x_18198:
        /* <DEDUP_REMOVED lines=44> */
.L_x_18197:
[----:B------:R-:W-:Y:S05]  /*bd50*/  BSYNC B2 ;  /* 0x0000000000027941 */ /* 0x000fea0003800000 */
.L_x_18196:
        /* <DEDUP_REMOVED lines=12> */
.L_x_18192:
[----:B------:R-:W-:Y:S05]  /*be20*/  BSYNC B1 ;  /* 0x0000000000017941 */ /* 0x000fea0003800000 */
.L_x_18191:
        /* <DEDUP_REMOVED lines=18> */
.L_x_18203:
[----:B------:R-:W-:-:S07]  /*bf50*/  IMAD.MOV.U32 R208, RZ, RZ, R210 ;  /* 0x000000ffffd07224 */ /* 0x000fce00078e00d2 */
.L_x_18204:
[----:B------:R-:W-:Y:S05]  /*bf60*/  BSYNC B2 ;  /* 0x0000000000027941 */ /* 0x000fea0003800000 */
.L_x_18202:
        /* <DEDUP_REMOVED lines=16> */
.L_x_18208:
[----:B------:R-:W-:Y:S05]  /*c070*/  BSYNC B3 ;  /* 0x0000000000037941 */ /* 0x000fea0003800000 */
.L_x_18207:
        /* <DEDUP_REMOVED lines=44> */
.L_x_18206:
[----:B------:R-:W-:Y:S05]  /*c340*/  BSYNC B2 ;  /* 0x0000000000027941 */ /* 0x000fea0003800000 */
.L_x_18205:
        /* <DEDUP_REMOVED lines=11> */
.L_x_18201:
[----:B------:R-:W-:Y:S05]  /*c400*/  BSYNC B1 ;  /* 0x0000000000017941 */ /* 0x000fea0003800000 */
.L_x_18200:
        /* <DEDUP_REMOVED lines=18> */
.L_x_18212:
[----:B------:R-:W-:-:S07]  /*c530*/  IMAD.MOV.U32 R181, RZ, RZ, R210 ;  /* 0x000000ffffb57224 */ /* 0x000fce00078e00d2 */
.L_x_18213:
[----:B------:R-:W-:Y:S05]  /*c540*/  BSYNC B2 ;  /* 0x0000000000027941 */ /* 0x000fea0003800000 */
.L_x_18211:
        /* <DEDUP_REMOVED lines=16> */
.L_x_18217:
[----:B------:R-:W-:Y:S05]  /*c650*/  BSYNC B3 ;  /* 0x0000000000037941 */ /* 0x000fea0003800000 */
.L_x_18216:
        /* <DEDUP_REMOVED lines=44> */
.L_x_18215:
[----:B------:R-:W-:Y:S05]  /*c920*/  BSYNC B2 ;  /* 0x0000000000027941 */ /* 0x000fea0003800000 */
.L_x_18214:
        /* <DEDUP_REMOVED lines=12> */
.L_x_18210:
[----:B------:R-:W-:Y:S05]  /*c9f0*/  BSYNC B1 ;  /* 0x0000000000017941 */ /* 0x000fea0003800000 */
.L_x_18209:
        /* <DEDUP_REMOVED lines=18> */
.L_x_18221:
[----:B------:R-:W-:-:S07]  /*cb20*/  IMAD.MOV.U32 R208, RZ, RZ, R210 ;  /* 0x000000ffffd07224 */ /* 0x000fce00078e00d2 */
.L_x_18222:
[----:B------:R-:W-:Y:S05]  /*cb30*/  BSYNC B2 ;  /* 0x0000000000027941 */ /* 0x000fea0003800000 */
.L_x_18220:
        /* <DEDUP_REMOVED lines=16> */
.L_x_18226:
[----:B------:R-:W-:Y:S05]  /*cc40*/  BSYNC B3 ;  /* 0x0000000000037941 */ /* 0x000fea0003800000 */
.L_x_18225:
        /* <DEDUP_REMOVED lines=44> */
.L_x_18224:
[----:B------:R-:W-:Y:S05]  /*cf10*/  BSYNC B2 ;  /* 0x0000000000027941 */ /* 0x000fea0003800000 */
.L_x_18223:
        /* <DEDUP_REMOVED lines=11> */
.L_x_18219:
[----:B------:R-:W-:Y:S05]  /*cfd0*/  BSYNC B1 ;  /* 0x0000000000017941 */ /* 0x000fea0003800000 */
.L_x_18218:
        /* <DEDUP_REMOVED lines=18> */
.L_x_18230:
[----:B------:R-:W-:-:S07]  /*d100*/  IMAD.MOV.U32 R183, RZ, RZ, R210 ;  /* 0x000000ffffb77224 */ /* 0x000fce00078e00d2 */
.L_x_18231:
[----:B------:R-:W-:Y:S05]  /*d110*/  BSYNC B2 ;  /* 0x0000000000027941 */ /* 0x000fea0003800000 */
.L_x_18229:
        /* <DEDUP_REMOVED lines=16> */
.L_x_18235:
[----:B------:R-:W-:Y:S05]  /*d220*/  BSYNC B3 ;  /* 0x0000000000037941 */ /* 0x000fea0003800000 */
.L_x_18234:
        /* <DEDUP_REMOVED lines=44> */
.L_x_18233:
[----:B------:R-:W-:Y:S05]  /*d4f0*/  BSYNC B2 ;  /* 0x0000000000027941 */ /* 0x000fea0003800000 */
.L_x_18232:
        /* <DEDUP_REMOVED lines=12> */
.L_x_18228:
[----:B------:R-:W-:Y:S05]  /*d5c0*/  BSYNC B1 ;  /* 0x0000000000017941 */ /* 0x000fea0003800000 */
.L_x_18227:
        /* <DEDUP_REMOVED lines=26> */
.L_x_18237:
[----:B------:R-:W-:Y:S05]  /*d770*/  BSYNC B1 ;  /* 0x0000000000017941 */ /* 0x000fea0003800000 */
.L_x_18236:
[----:B------:R-:W-:Y:S01]  /*d780*/  VIADD R228, R228, 0x20 ;  /* 0x00000020e4e47836 */ /* 0x000fe20000000000 */
[----:B------:R-:W-:-:S07]  /*d790*/  IADD3 R227, R227, 0x20, RZ ;  /* 0x00000020e3e37810 */ /* 0x000fce0007ffe0ff */
.L_x_18163:
[----:B------:R-:W-:Y:S05]  /*d7a0*/  BSYNC B0 ;  /* 0x0000000000007941 */ /* 0x000fea0003800000 */
.L_x_18162:
        /* <DEDUP_REMOVED lines=32> */
.L_x_18243:
[----:B------:R-:W-:-:S07]  /*d9b0*/  MOV R194, R210 ;  /* 0x000000d200c27202 */ /* 0x000fce0000000f00 */
.L_x_18244:
[----:B------:R-:W-:Y:S05]  /*d9c0*/  BSYNC B2 ;  /* 0x0000000000027941 */ /* 0x000fea0003800000 */
.L_x_18242:
        /* <DEDUP_REMOVED lines=16> */
.L_x_18248:
[----:B------:R-:W-:Y:S05]  /*dad0*/  BSYNC B3 ;  /* 0x0000000000037941 */ /* 0x000fea0003800000 */
.L_x_18247:
        /* <DEDUP_REMOVED lines=43> */
.L_x_18246:
[----:B------:R-:W-:Y:S05]  /*dd90*/  BSYNC B2 ;  /* 0x0000000000027941 */ /* 0x000fea0003800000 */
.L_x_18245:
        /* <DEDUP_REMOVED lines=11> */
.L_x_18241:
[----:B------:R-:W-:Y:S05]  /*de50*/  BSYNC B1 ;  /* 0x0000000000017941 */ /* 0x000fea0003800000 */
.L_x_18240:
        /* <DEDUP_REMOVED lines=18> */
.L_x_18252:
[----:B------:R-:W-:-:S07]  /*df80*/  IMAD.MOV.U32 R185, RZ, RZ, R210 ;  /* 0x000000ffffb97224 */ /* 0x000fce00078e00d2 */
.L_x_18253:
[----:B------:R-:W-:Y:S05]  /*df90*/  BSYNC B2 ;  /* 0x0000000000027941 */ /* 0x000fea0003800000 */
.L_x_18251:
        /* <DEDUP_REMOVED lines=16> */
.L_x_18257:
[----:B------:R-:W-:Y:S05]  /*e0a0*/  BSYNC B3 ;  /* 0x0000000000037941 */ /* 0x000fea0003800000 */
.L_x_18256:
        /* <DEDUP_REMOVED lines=44> */
.L_x_18255:
[----:B------:R-:W-:Y:S05]  /*e370*/  BSYNC B2 ;  /* 0x0000000000027941 */ /* 0x000fea0003800000 */
.L_x_18254:
        /* <DEDUP_REMOVED lines=12> */
.L_x_18250:
[----:B------:R-:W-:Y:S05]  /*e440*/  BSYNC B1 ;  /* 0x0000000000017941 */ /* 0x000fea0003800000 */
.L_x_18249:
        /* <DEDUP_REMOVED lines=18> */
.L_x_18261:
[----:B------:R-:W-:-:S07]  /*e570*/  IMAD.MOV.U32 R208, RZ, RZ, R210 ;  /* 0x000000ffffd07224 */ /* 0x000fce00078e00d2 */
.L_x_18262:
[----:B------:R-:W-:Y:S05]  /*e580*/  BSYNC B2 ;  /* 0x0000000000027941 */ /* 0x000fea0003800000 */
.L_x_18260:
        /* <DEDUP_REMOVED lines=16> */
.L_x_18266:
[----:B------:R-:W-:Y:S05]  /*e690*/  BSYNC B3 ;  /* 0x0000000000037941 */ /* 0x000fea0003800000 */
.L_x_18265:
        /* <DEDUP_REMOVED lines=44> */
.L_x_18264:
[----:B------:R-:W-:Y:S05]  /*e960*/  BSYNC B2 ;  /* 0x0000000000027941 */ /* 0x000fea0003800000 */
.L_x_18263:
        /* <DEDUP_REMOVED lines=11> */
.L_x_18259:
[----:B------:R-:W-:Y:S05]  /*ea20*/  BSYNC B1 ;  /* 0x0000000000017941 */ /* 0x000fea0003800000 */
.L_x_18258:
        /* <DEDUP_REMOVED lines=18> */
.L_x_18270:
[----:B------:R-:W-:-:S07]  /*eb50*/  IMAD.MOV.U32 R187, RZ, RZ, R210 ;  /* 0x000000ffffbb7224 */ /* 0x000fce00078e00d2 */
.L_x_18271:
[----:B------:R-:W-:Y:S05]  /*eb60*/  BSYNC B2 ;  /* 0x0000000000027941 */ /* 0x000fea0003800000 */
.L_x_18269:
        /* <DEDUP_REMOVED lines=16> */
.L_x_18275:
[----:B------:R-:W-:Y:S05]  /*ec70*/  BSYNC B3 ;  /* 0x0000000000037941 */ /* 0x000fea0003800000 */
.L_x_18274:
        /* <DEDUP_REMOVED lines=44> */
.L_x_18273:
[----:B------:R-:W-:Y:S05]  /*ef40*/  BSYNC B2 ;  /* 0x0000000000027941 */ /* 0x000fea0003800000 */
.L_x_18272:
        /* <DEDUP_REMOVED lines=12> */
.L_x_18268:
[----:B------:R-:W-:Y:S05]  /*f010*/  BSYNC B1 ;  /* 0x0000000000017941 */ /* 0x000fea0003800000 */
.L_x_18267:
        /* <DEDUP_REMOVED lines=18> */
.L_x_18279:
[----:B------:R-:W-:-:S07]  /*f140*/  IMAD.MOV.U32 R208, RZ, RZ, R210 ;  /* 0x000000ffffd07224 */ /* 0x000fce00078e00d2 */
.L_x_18280:
[----:B------:R-:W-:Y:S05]  /*f150*/  BSYNC B2 ;  /* 0x0000000000027941 */ /* 0x000fea0003800000 */
.L_x_18278:
        /* <DEDUP_REMOVED lines=16> */
.L_x_18284:
[----:B------:R-:W-:Y:S05]  /*f260*/  BSYNC B3 ;  /* 0x0000000000037941 */ /* 0x000fea0003800000 */
.L_x_18283:
        /* <DEDUP_REMOVED lines=44> */
.L_x_18282:
[----:B------:R-:W-:Y:S05]  /*f530*/  BSYNC B2 ;  /* 0x0000000000027941 */ /* 0x000fea0003800000 */
.L_x_18281:
        /* <DEDUP_REMOVED lines=11> */
.L_x_18277:
[----:B------:R-:W-:Y:S05]  /*f5f0*/  BSYNC B1 ;  /* 0x0000000000017941 */ /* 0x000fea0003800000 */
.L_x_18276:
        /* <DEDUP_REMOVED lines=18> */
.L_x_18288:
[----:B------:R-:W-:-:S07]  /*f720*/  IMAD.MOV.U32 R189, RZ, RZ, R210 ;  /* 0x000000ffffbd7224 */ /* 0x000fce00078e00d2 */
.L_x_18289:
[----:B------:R-:W-:Y:S05]  /*f730*/  BSYNC B2 ;  /* 0x0000000000027941 */ /* 0x000fea0003800000 */
.L_x_18287:
        /* <DEDUP_REMOVED lines=16> */
.L_x_18293:
[----:B------:R-:W-:Y:S05]  /*f840*/  BSYNC B3 ;  /* 0x0000000000037941 */ /* 0x000fea0003800000 */
.L_x_18292:
        /* <DEDUP_REMOVED lines=44> */
.L_x_18291:
[----:B------:R-:W-:Y:S05]  /*fb10*/  BSYNC B2 ;  /* 0x0000000000027941 */ /* 0x000fea0003800000 */
.L_x_18290:
        /* <DEDUP_REMOVED lines=12> */
.L_x_18286:
[----:B------:R-:W-:Y:S05]  /*fbe0*/  BSYNC B1 ;  /* 0x0000000000017941 */ /* 0x000fea0003800000 */
.L_x_18285:
        /* <DEDUP_REMOVED lines=18> */
.L_x_18297:
[----:B------:R-:W-:-:S07]  /*fd10*/  IMAD.MOV.U32 R208, RZ, RZ, R210 ;  /* 0x000000ffffd07224 */ /* 0x000fce00078e00d2 */
.L_x_18298:
[----:B------:R-:W-:Y:S05]  /*fd20*/  BSYNC B2 ;  /* 0x0000000000027941 */ /* 0x000fea0003800000 */
.L_x_18296:
        /* <DEDUP_REMOVED lines=16> */
.L_x_18302:
[----:B------:R-:W-:Y:S05]  /*fe30*/  BSYNC B3 ;  /* 0x0000000000037941 */ /* 0x000fea0003800000 */
.L_x_18301:
        /* <DEDUP_REMOVED lines=44> */
.L_x_18300:
[----:B------:R-:W-:Y:S05]  /*10100*/  BSYNC B2 ;  /* 0x0000000000027941 */ /* 0x000fea0003800000 */
.L_x_18299:
        /* <DEDUP_REMOVED lines=11> */
.L_x_18295:
[----:B------:R-:W-:Y:S05]  /*101c0*/  BSYNC B1 ;  /* 0x0000000000017941 */ /* 0x000fea0003800000 */
.L_x_18294:
        /* <DEDUP_REMOVED lines=18> */
.L_x_18306:
[----:B------:R-:W-:-:S07]  /*102f0*/  IMAD.MOV.U32 R191, RZ, RZ, R210 ;  /* 0x000000ffffbf7224 */ /* 0x000fce00078e00d2 */
.L_x_18307:
[----:B------:R-:W-:Y:S05]  /*10300*/  BSYNC B2 ;  /* 0x0000000000027941 */ /* 0x000fea0003800000 */
.L_x_18305:
        /* <DEDUP_REMOVED lines=16> */
.L_x_18311:
[----:B------:R-:W-:Y:S05]  /*10410*/  BSYNC B3 ;  /* 0x0000000000037941 */ /* 0x000fea0003800000 */
.L_x_18310:
        /* <DEDUP_REMOVED lines=44> */
.L_x_18309:
[----:B------:R-:W-:Y:S05]  /*106e0*/  BSYNC B2 ;  /* 0x0000000000027941 */ /* 0x000fea0003800000 */
.L_x_18308:
        /* <DEDUP_REMOVED lines=12> */
.L_x_18304:
[----:B------:R-:W-:Y:S05]  /*107b0*/  BSYNC B1 ;  /* 0x0000000000017941 */ /* 0x000fea0003800000 */
.L_x_18303:
[----:B------:R-:W0:Y:S02]  /*107c0*/  LDC.64 R192, c[0x0][0x238] ;  /* 0x00008e00ffc07b82 */ /* 0x000e240000000a00 */
[----:B0-----:R-:W-:-:S05]  /*107d0*/  IMAD.WIDE.U32 R192, R228, 0x20, R192 ;  /* 0x00000020e4c07825 */ /* 0x001fca00078e00c0 */
[----:B------:R4:W-:Y:S04]  /*107e0*/  STG.E.128 desc[UR4][R192.64], R184 ;  /* 0x000000b8c0007986 */ /* 0x0009e8000c101d04 */
[----:B------:R4:W-:Y:S01]  /*107f0*/  STG.E.128 desc[UR4][R192.64+0x10], R188 ;  /* 0x000010bcc0007986 */ /* 0x0009e2000c101d04 */
[----:B------:R-:W-:Y:S05]  /*10800*/  @!P1 BRA `(.L_x_18239) ;  /* 0x0000000000509947 */ /* 0x000fea0003800000 */
[----:B------:R-:W-:Y:S01]  /*10810*/  SHF.L.U32 R195, R217, 0x10, RZ ;  /* 0x00000010d9c37819 */ /* 0x000fe200000006ff */
[----:B----4-:R-:W0:Y:S01]  /*10820*/  LDC.64 R192, c[0x0][0x240] ;  /* 0x00009000ffc07b82 */ /* 0x010e220000000a00 */
        /* <DEDUP_REMOVED lines=18> */
.L_x_18239:
[----:B------:R-:W-:Y:S05]  /*10950*/  BSYNC B0 ;  /* 0x0000000000007941 */ /* 0x000fea0003800000 */
.L_x_18238:
[----:B0-2-4-:R-:W-:Y:S01]  /*10960*/  FADD.FTZ R192, RZ, R144 ;  /* 0x00000090ffc07221 */ /* 0x015fe20000010000 */
        /* <DEDUP_REMOVED lines=149> */
.L_x_18335:
[----:B------:R-:W4:Y:S01]  /*112c0*/  @!P5 LDC.64 R192, c[0x0][0x250] ;  /* 0x00009400ffc0db82 */ /* 0x000f220000000a00 */
[----:B------:R-:W-:Y:S01]  /*112d0*/  FMUL.FTZ R225, R221, R221 ;  /* 0x000000dddde17220 */ /* 0x000fe20000410000 */
[----:B------:R-:W-:Y:S01]  /*112e0*/  LOP3.LUT P2, RZ, R203, 0x10, RZ, 0xc0, !PT ;  /* 0x00000010cbff7812 */ /* 0x000fe2000784c0ff */
[----:B--2---:R-:W-:Y:S01]  /*112f0*/  FADD.FTZ R223, R222, R223 ;  /* 0x000000dfdedf7221 */ /* 0x004fe20000010000 */
[----:B------:R-:W-:Y:S02]  /*11300*/  BSSY B0, `(.L_x_18313) ;  /* 0x00000c5000007945 */ /* 0x000fe40003800000 */
[----:B------:R-:W-:Y:S01]  /*11310*/  FSEL R225, R225, RZ, P2 ;  /* 0x000000ffe1e17208 */ /* 0x000fe20001000000 */
[----:B------:R-:W-:-:S04]  /*11320*/  FFMA.FTZ R220, R223, R220, UR7 ;  /* 0x00000007dfdc7e23 */ /* 0x000fc800080100dc */
[----:B------:R-:W-:-:S04]  /*11330*/  FADD.FTZ R220, R220, R225 ;  /* 0x000000e1dcdc7221 */ /* 0x000fc80000010000 */
[----:B------:R-:W2:Y:S01]  /*11340*/  MUFU.RSQ R223, R220 ;  /* 0x000000dc00df7308 */ /* 0x000ea20000001400 */
[----:B----4-:R-:W-:-:S04]  /*11350*/  @!P5 LEA R194, P1, R197, R192, 0x2 ;  /* 0x000000c0c5c2d211 */ /* 0x010fc800078210ff */
[C---:B------:R-:W-:Y:S02]  /*11360*/  @!P5 LEA.HI.X R195, R197.reuse, R193, R226, 0x2, P1 ;  /* 0x000000c1c5c3d211 */ /* 0x040fe400008f14e2 */
[----:B------:R-:W4:Y:S03]  /*11370*/  @!P5 LDC.64 R192, c[0x0][0x258] ;  /* 0x00009600ffc0db82 */ /* 0x000f260000000a00 */
[----:B------:R0:W-:Y:S01]  /*11380*/  @!P5 STG.E desc[UR4][R194.64], R221 ;  /* 0x000000ddc200d986 */ /* 0x0001e2000c101904 */
[----:B----4-:R-:W-:-:S04]  /*11390*/  @!P5 LEA R192, P1, R197, R192, 0x2 ;  /* 0x000000c0c5c0d211 */ /* 0x010fc800078210ff */
[----:B------:R-:W-:Y:S02]  /*113a0*/  @!P5 LEA.HI.X R193, R197, R193, R226, 0x2, P1 ;  /* 0x000000c1c5c1d211 */ /* 0x000fe400008f14e2 */
[----:B-----5:R-:W-:-:S03]  /*113b0*/  ISETP.GE.AND P1, PT, R219, 0x1, PT ;  /* 0x00000001db00780c */ /* 0x020fc60003f26270 */
[----:B--2---:R0:W-:Y:S10]  /*113c0*/  @!P5 STG.E desc[UR4][R192.64], R223 ;  /* 0x000000dfc000d986 */ /* 0x0041f4000c101904 */
[----:B------:R-:W-:Y:S05]  /*113d0*/  @!P1 BRA `(.L_x_18314) ;  /* 0x0000000800dc9947 */ /* 0x000fea0003800000 */
[----:B------:R-:W-:Y:S01]  /*113e0*/  VIADD R219, R219, 0xffffffff ;  /* 0xffffffffdbdb7836 */ /* 0x000fe20000000000 */
[----:B------:R-:W-:Y:S01]  /*113f0*/  LOP3.LUT R14, R0, 0x1f, RZ, 0xc0, !PT ;  /* 0x0000001f000e7812 */ /* 0x000fe200078ec0ff */
[----:B------:R-:W-:Y:S02]  /*11400*/  BSSY B1, `(.L_x_18315) ;  /* 0x0000027000017945 */ /* 0x000fe40003800000 */
        /* <DEDUP_REMOVED lines=38> */
.L_x_18316:
[----:B------:R-:W-:Y:S05]  /*11670*/  BSYNC B1 ;  /* 0x0000000000017941 */ /* 0x000fea0003800000 */
.L_x_18315:
        /* <DEDUP_REMOVED lines=35> */
.L_x_18318:
[----:B------:R-:W-:Y:S05]  /*118b0*/  BSYNC B1 ;  /* 0x0000000000017941 */ /* 0x000fea0003800000 */
.L_x_18317:
[----:B------:R-:W-:Y:S01]  /*118c0*/  LOP3.LUT P1, RZ, R203, 0x4, RZ, 0xc0, !PT ;  /* 0x00000004cbff7812 */ /* 0x000fe2000782c0ff */
        /* <DEDUP_REMOVED lines=34> */
.L_x_18320:
[----:B------:R-:W-:Y:S05]  /*11af0*/  BSYNC B1 ;  /* 0x0000000000017941 */ /* 0x000fea0003800000 */
.L_x_18319:
[----:B------:R-:W-:Y:S01]  /*11b00*/  LOP3.LUT P1, RZ, R203, 0x2, RZ, 0xc0, !PT ;  /* 0x00000002cbff7812 */ /* 0x000fe2000782c0ff */
[----:B------:R-:W-:-:S12]  /*11b10*/  BSSY B1, `(.L_x_18321) ;  /* 0x0000022000017945 */ /* 0x000fd80003800000 */
[----:B------:R-:W-:Y:S05]  /*11b20*/  @!P1 BRA `(.L_x_18322) ;  /* 0x0000000000809947 */ /* 0x000fea0003800000 */
[----:B0-2-4-:R-:W0:Y:S01]  /*11b30*/  LDC.64 R220, c[0x0][0x2b8] ;  /* 0x0000ae00ffdc7b82 */ /* 0x015e220000000a00 */
        /* <DEDUP_REMOVED lines=31> */
.L_x_18322:
[----:B------:R-:W-:Y:S05]  /*11d30*/  BSYNC B1 ;  /* 0x0000000000017941 */ /* 0x000fea0003800000 */
.L_x_18321:
[----:B------:R-:W-:-:S13]  /*11d40*/  LOP3.LUT P1, RZ, R203, 0x1, RZ, 0xc0, !PT ;  /* 0x00000001cbff7812 */ /* 0x000fda000782c0ff */
        /* <DEDUP_REMOVED lines=32> */
.L_x_18314:
[----:B------:R-:W-:Y:S05]  /*11f50*/  BSYNC B0 ;  /* 0x0000000000007941 */ /* 0x000fea0003800000 */
.L_x_18313:
[----:B0-2-4-:R-:W0:Y:S02]  /*11f60*/  LDC.64 R192, c[0x0][0x210] ;  /* 0x00008400ffc07b82 */ /* 0x015e240000000a00 */
[----:B0-----:R-:W-:-:S04]  /*11f70*/  LEA R197, R192, R197, 0x2 ;  /* 0x000000c5c0c57211 */ /* 0x001fc800078e10ff */
[----:B------:R-:W-:-:S13]  /*11f80*/  ISETP.GE.AND P1, PT, R197, R193, PT ;  /* 0x000000c1c500720c */ /* 0x000fda0003f26270 */
[----:B------:R-:W-:Y:S05]  /*11f90*/  @!P1 BRA `(.L_x_18323) ;  /* 0xfffffeec00c89947 */ /* 0x000fea000383ffff */
[----:B------:R-:W-:Y:S05]  /*11fa0*/  EXIT ;  /* 0x000000000000794d */ /* 0x000fea0003800000 */
.L_x_18312:
[----:B------:R-:W-:Y:S01]  /*11fb0*/  HFMA2.MMA R229, -RZ, RZ, 0, 5.9604644775390625e-08 ;  /* 0x00000001ffe57435 */ /* 0x000fe200000001ff */
[----:B------:R-:W-:Y:S01]  /*11fc0*/  BSSY B0, `(.L_x_18324) ;  /* 0x0000007000007945 */ /* 0x000fe20003800000 */
[----:B------:R-:W-:Y:S01]  /*11fd0*/  IMAD.MOV.U32 R228, RZ, RZ, R193 ;  /* 0x000000ffffe47224 */ /* 0x000fe200078e00c1 */
[----:B------:R-:W-:Y:S01]  /*11fe0*/  MOV R225, 0xffffffff ;  /* 0xffffffff00e17802 */ /* 0x000fe20000000f00 */
[----:B------:R-:W-:-:S07]  /*11ff0*/  IMAD.MOV.U32 R230, RZ, RZ, 0x1f ;  /* 0x0000001fffe67424 */ /* 0x000fce00078e00ff */
[----:B-1-3-5:R-:W-:Y:S05]  /*12000*/  WARPSYNC.COLLECTIVE R225, `(.L_x_18325) ;  /* 0x00000000e1087348 */ /* 0x02afea0003c00000 */
[----:B------:R0:W2:Y:S02]  /*12010*/  SHFL.BFLY P6, R227, R228, R229, R230 ;  /* 0x0c0000e5e4e37389 */ /* 0x0000a400000c00e6 */
[----:B0123-5:R-:W-:Y:S01]  /*12020*/  ENDCOLLECTIVE ;  /* 0x000000000000791b */ /* 0x02ffe20003800000 */
.L_x_18325:
[----:B------:R-:W-:Y:S05]  /*12030*/  BSYNC B0 ;  /* 0x0000000000007941 */ /* 0x000fea0003800000 */
.L_x_18324:
        /* <DEDUP_REMOVED lines=10> */
.L_x_18326:
[----:B------:R-:W-:Y:S01]  /*120e0*/  HFMA2.MMA R229, -RZ, RZ, 0, 2.384185791015625e-07 ;  /* 0x00000004ffe57435 */ /* 0x000fe200000001ff */
[----:B------:R-:W-:-:S05]  /*120f0*/  MOV R195, R227 ;  /* 0x000000e300c37202 */ /* 0x000fca0000000f00 */
[----:B------:R-:W-:-:S04]  /*12100*/  FADD.FTZ R195, R194, R195 ;  /* 0x000000c3c2c37221 */ /* 0x000fc80000010000 */
[----:B------:R-:W-:-:S07]  /*12110*/  IMAD.MOV.U32 R228, RZ, RZ, R195 ;  /* 0x000000ffffe47224 */ /* 0x000fce00078e00c3 */
[----:B------:R-:W-:Y:S05]  /*12120*/  WARPSYNC.COLLECTIVE R225, `(.L_x_18327) ;  /* 0x00000000e1087348 */ /* 0x000fea0003c00000 */
[----:B------:R0:W1:Y:S02]  /*12130*/  SHFL.BFLY P6, R227, R228, R229, R230 ;  /* 0x0c0000e5e4e37389 */ /* 0x00006400000c00e6 */
[----:B01----:R-:W-:Y:S01]  /*12140*/  ENDCOLLECTIVE ;  /* 0x000000000000791b */ /* 0x003fe20003800000 */
.L_x_18327:
[----:B------:R-:W-:Y:S02]  /*12150*/  IMAD.MOV.U32 R229, RZ, RZ, 0x8 ;  /* 0x00000008ffe57424 */ /* 0x000fe400078e00ff */
[----:B------:R-:W-:-:S04]  /*12160*/  IMAD.MOV.U32 R192, RZ, RZ, R227 ;  /* 0x000000ffffc07224 */ /* 0x000fc800078e00e3 */
[----:B------:R-:W-:-:S05]  /*12170*/  FADD.FTZ R222, R195, R192 ;  /* 0x000000c0c3de7221 */ /* 0x000fca0000010000 */
[----:B------:R-:W-:-:S07]  /*12180*/  MOV R228, R222 ;  /* 0x000000de00e47202 */ /* 0x000fce0000000f00 */
[----:B------:R-:W-:Y:S05]  /*12190*/  WARPSYNC.COLLECTIVE R225, `(.L_x_18328) ;  /* 0x00000000e1087348 */ /* 0x000fea0003c00000 */
[----:B------:R0:W1:Y:S02]  /*121a0*/  SHFL.BFLY P6, R227, R228, R229, R230 ;  /* 0x0c0000e5e4e37389 */ /* 0x00006400000c00e6 */
[----:B01----:R-:W-:Y:S01]  /*121b0*/  ENDCOLLECTIVE ;  /* 0x000000000000791b */ /* 0x003fe20003800000 */
.L_x_18328:
[----:B------:R-:W-:Y:S01]  /*121c0*/  HFMA2.MMA R229, -RZ, RZ, 0, 9.5367431640625e-07 ;  /* 0x00000010ffe57435 */ /* 0x000fe200000001ff */
[----:B------:R-:W-:-:S05]  /*121d0*/  MOV R221, R227 ;  /* 0x000000e300dd7202 */ /* 0x000fca0000000f00 */
[----:B------:R-:W-:-:S04]  /*121e0*/  FADD.FTZ R223, R222, R221 ;  /* 0x000000dddedf7221 */ /* 0x000fc80000010000 */
[----:B------:R-:W-:-:S07]  /*121f0*/  IMAD.MOV.U32 R228, RZ, RZ, R223 ;  /* 0x000000ffffe47224 */ /* 0x000fce00078e00df */
[----:B------:R-:W-:Y:S05]  /*12200*/  WARPSYNC.COLLECTIVE R225, `(.L_x_18329) ;  /* 0x00000000e1087348 */ /* 0x000fea0003c00000 */
[----:B------:R0:W1:Y:S02]  /*12210*/  SHFL.BFLY P6, R227, R228, R229, R230 ;  /* 0x0c0000e5e4e37389 */ /* 0x00006400000c00e6 */
[----:B01----:R-:W-:Y:S01]  /*12220*/  ENDCOLLECTIVE ;  /* 0x000000000000791b */ /* 0x003fe20003800000 */
.L_x_18329:
        /* <DEDUP_REMOVED lines=89> */
.L_x_18330:
[----:B------:R-:W-:Y:S01]  /*127c0*/  HFMA2.MMA R229, -RZ, RZ, 0, 1.1920928955078125e-07 ;  /* 0x00000002ffe57435 */ /* 0x000fe200000001ff */
[----:B------:R-:W-:-:S05]  /*127d0*/  MOV R193, R227 ;  /* 0x000000e300c17202 */ /* 0x000fca0000000f00 */
[----:B------:R-:W-:-:S04]  /*127e0*/  FADD.FTZ R193, R192, R193 ;  /* 0x000000c1c0c17221 */ /* 0x000fc80000010000 */
[----:B------:R-:W-:-:S07]  /*127f0*/  IMAD.MOV.U32 R228, RZ, RZ, R193 ;  /* 0x000000ffffe47224 */ /* 0x000fce00078e00c1 */
[----:B------:R-:W-:Y:S05]  /*12800*/  WARPSYNC.COLLECTIVE R225, `(.L_x_18331) ;  /* 0x00000000e1087348 */ /* 0x000fea0003c00000 */
[----:B------:R0:W1:Y:S02]  /*12810*/  SHFL.BFLY P6, R227, R228, R229, R230 ;  /* 0x0c0000e5e4e37389 */ /* 0x00006400000c00e6 */
[----:B01----:R-:W-:Y:S01]  /*12820*/  ENDCOLLECTIVE ;  /* 0x000000000000791b */ /* 0x003fe20003800000 */
.L_x_18331:
[----:B------:R-:W-:Y:S02]  /*12830*/  IMAD.MOV.U32 R229, RZ, RZ, 0x4 ;  /* 0x00000004ffe57424 */ /* 0x000fe400078e00ff */
[----:B------:R-:W-:-:S04]  /*12840*/  IMAD.MOV.U32 R194, RZ, RZ, R227 ;  /* 0x000000ffffc27224 */ /* 0x000fc800078e00e3 */
[----:B------:R-:W-:-:S05]  /*12850*/  FADD.FTZ R194, R193, R194 ;  /* 0x000000c2c1c27221 */ /* 0x000fca0000010000 */
[----:B------:R-:W-:-:S07]  /*12860*/  MOV R228, R194 ;  /* 0x000000c200e47202 */ /* 0x000fce0000000f00 */
[----:B------:R-:W-:Y:S05]  /*12870*/  WARPSYNC.COLLECTIVE R225, `(.L_x_18332) ;  /* 0x00000000e1087348 */ /* 0x000fea0003c00000 */
[----:B------:R0:W1:Y:S02]  /*12880*/  SHFL.BFLY P6, R227, R228, R229, R230 ;  /* 0x0c0000e5e4e37389 */ /* 0x00006400000c00e6 */
[----:B01----:R-:W-:Y:S01]  /*12890*/  ENDCOLLECTIVE ;  /* 0x000000000000791b */ /* 0x003fe20003800000 */
.L_x_18332:
[----:B------:R-:W-:Y:S01]  /*128a0*/  HFMA2.MMA R229, -RZ, RZ, 0, 4.76837158203125e-07 ;  /* 0x00000008ffe57435 */ /* 0x000fe200000001ff */
[----:B------:R-:W-:-:S05]  /*128b0*/  MOV R195, R227 ;  /* 0x000000e300c37202 */ /* 0x000fca0000000f00 */
[----:B------:R-:W-:-:S04]  /*128c0*/  FADD.FTZ R195, R194, R195 ;  /* 0x000000c3c2c37221 */ /* 0x000fc80000010000 */
[----:B------:R-:W-:-:S07]  /*128d0*/  IMAD.MOV.U32 R228, RZ, RZ, R195 ;  /* 0x000000ffffe47224 */ /* 0x000fce00078e00c3 */
[----:B------:R-:W-:Y:S05]  /*128e0*/  WARPSYNC.COLLECTIVE R225, `(.L_x_18333) ;  /* 0x00000000e1087348 */ /* 0x000fea0003c00000 */
[----:B------:R0:W1:Y:S02]  /*128f0*/  SHFL.BFLY P6, R227, R228, R229, R230 ;  /* 0x0c0000e5e4e37389 */ /* 0x00006400000c00e6 */
[----:B01----:R-:W-:Y:S01]  /*12900*/  ENDCOLLECTIVE ;  /* 0x000000000000791b */ /* 0x003fe20003800000 */
.L_x_18333:
[----:B------:R-:W-:Y:S02]  /*12910*/  IMAD.MOV.U32 R229, RZ, RZ, 0x10 ;  /* 0x00000010ffe57424 */ /* 0x000fe400078e00ff */
[----:B------:R-:W-:-:S04]  /*12920*/  IMAD.MOV.U32 R222, RZ, RZ, R227 ;  /* 0x000000ffffde7224 */ /* 0x000fc800078e00e3 */
[----:B------:R-:W-:-:S05]  /*12930*/  FADD.FTZ R222, R195, R222 ;  /* 0x000000dec3de7221 */ /* 0x000fca0000010000 */
[----:B------:R-:W-:-:S07]  /*12940*/  MOV R228, R222 ;  /* 0x000000de00e47202 */ /* 0x000fce0000000f00 */
[----:B------:R-:W-:Y:S05]  /*12950*/  WARPSYNC.COLLECTIVE R225, `(.L_x_18334) ;  /* 0x00000000e1087348 */ /* 0x000fea0003c00000 */
[----:B------:R0:W1:Y:S02]  /*12960*/  SHFL.BFLY P6, R227, R228, R229, R230 ;  /* 0x0c0000e5e4e37389 */ /* 0x00006400000c00e6 */
[----:B01----:R-:W-:Y:S01]  /*12970*/  ENDCOLLECTIVE ;  /* 0x000000000000791b */ /* 0x003fe20003800000 */
.L_x_18334:
[----:B------:R-:W-:Y:S01]  /*12980*/  MOV R223, R227 ;  /* 0x000000e300df7202 */ /* 0x000fe20000000f00 */
[----:B------:R-:W-:Y:S06]  /*12990*/  BRA `(.L_x_18335) ;  /* 0xffffffe800487947 */ /* 0x000fec000383ffff */
.L_x_18336:
        /* <DEDUP_REMOVED lines=14> */
.L_x_37444:


//--------------------- .text._ZN10layer_norm13ln_fwd_kernelINS_13Kernel_traitsIf13__nv_bfloat16fS2_fjLj1280ELj1ELj4ELj1ELj16ENS_18Kernel_traits_baseILj1280EfS2_fS2_fjLj128EEEEELb1ELb1ELb1ELb1EEEvNS_9FwdParamsE --------------------------
	.section	.text._ZN10layer_norm13ln_fwd_kernelINS_13Kernel_traitsIf13__nv_bfloat16fS2_fjLj1280ELj1ELj4ELj1ELj16ENS_18Kernel_traits_baseILj1280EfS2_fS2_fjLj128EEEEELb1ELb1ELb1ELb1EEEvNS_9FwdParamsE,"ax",@progbits
	.align	128
        .global         _ZN10layer_norm13ln_fwd_kernelINS_13Kernel_traitsIf13__nv_bfloat16fS2_fjLj1280ELj1ELj4ELj1ELj16ENS_18Kernel_traits_baseILj1280EfS2_fS2_fjLj128EEEEELb1ELb1ELb1ELb1EEEvNS_9FwdParamsE
        .type           _ZN10layer_norm13ln_fwd_kernelINS_13Kernel_traitsIf13__nv_bfloat16fS2_fjLj1280ELj1ELj4ELj1ELj16ENS_18Kernel_traits_baseILj1280EfS2_fS2_fjLj128EEEEELb1ELb1ELb1ELb1EEEvNS_9FwdParamsE,@function
        .size           _ZN10layer_norm13ln_fwd_kernelINS_13Kernel_traitsIf13__nv_bfloat16fS2_fjLj1280ELj1ELj4ELj1ELj16ENS_18Kernel_traits_baseILj1280EfS2_fS2_fjLj128EEEEELb1ELb1ELb1ELb1EEEvNS_9FwdParamsE,(.L_x_37445 - _ZN10layer_norm13ln_fwd_kernelINS_13Kernel_traitsIf13__nv_bfloat16fS2_fjLj1280ELj1ELj4ELj1ELj16ENS_18Kernel_traits_baseILj1280EfS2_fS2_fjLj128EEEEELb1ELb1ELb1ELb1EEEvNS_9FwdParamsE)
        .other          _ZN10layer_norm13ln_fwd_kernelINS_13Kernel_traitsIf13__nv_bfloat16fS2_fjLj1280ELj1ELj4ELj1ELj16ENS_18Kernel_traits_baseILj1280EfS2_fS2_fjLj128EEEEELb1ELb1ELb1ELb1EEEvNS_9FwdParamsE,@"STO_CUDA_ENTRY STV_DEFAULT"
_ZN10layer_norm13ln_fwd_kernelINS_13Kernel_traitsIf13__nv_bfloat16fS2_fjLj1280ELj1ELj4ELj1ELj16ENS_18Kernel_traits_baseILj1280EfS2_fS2_fjLj128EEEEELb1ELb1ELb1ELb1EEEvNS_9FwdParamsE:
.text._ZN10layer_norm13ln_fwd_kernelINS_13Kernel_traitsIf13__nv_bfloat16fS2_fjLj1280ELj1ELj4ELj1ELj16ENS_18Kernel_traits_baseILj1280EfS2_fS2_fjLj128EEEEELb1ELb1ELb1ELb1EEEvNS_9FwdParamsE:
        /* <DEDUP_REMOVED lines=21> */
[----:B------:R-:W-:Y:S01]  /*0150*/  CS2R R122, SRZ ;  /* 0x00000000007a7805 */ /* 0x000fe2000001ff00 */
[----:B-1----:R-:W-:Y:S01]  /*0160*/  @P1 IMAD.MOV.U32 R4, RZ, RZ, R219 ;  /* 0x000000ffff041224 */ /* 0x002fe200078e00db */
[----:B------:R-:W-:Y:S02]  /*0170*/  CS2R R116, SRZ ;  /* 0x0000000000747805 */ /* 0x000fe4000001ff00 */
[----:B------:R-:W-:Y:S02]  /*0180*/  CS2R R118, SRZ ;  /* 0x0000000000767805 */ /* 0x000fe4000001ff00 */
[----:B------:R-:W-:Y:S02]  /*0190*/  CS2R R112, SRZ ;  /* 0x0000000000707805 */ /* 0x000fe4000001ff00 */
[----:B------:R-:W-:Y:S02]  /*01a0*/  CS2R R114, SRZ ;  /* 0x0000000000727805 */ /* 0x000fe4000001ff00 */
[----:B------:R-:W-:-:S02]  /*01b0*/  CS2R R108, SRZ ;  /* 0x00000000006c7805 */ /* 0x000fc4000001ff00 */
[----:B------:R-:W-:Y:S01]  /*01c0*/  CS2R R110, SRZ ;  /* 0x00000000006e7805 */ /* 0x000fe2000001ff00 */
[----:B0-----:R-:W-:Y:S01]  /*01d0*/  IMAD.SHL.U32 R3, R2, 0x20, RZ ;  /* 0x0000002002037824 */ /* 0x001fe200078e00ff */
[----:B------:R-:W-:Y:S01]  /*01e0*/  CS2R R104, SRZ ;  /* 0x0000000000687805 */ /* 0x000fe2000001ff00 */
[----:B--2---:R-:W-:Y:S01]  /*01f0*/  @P1 IMAD.MOV.U32 R5, RZ, RZ, R198 ;  /* 0x000000ffff051224 */ /* 0x004fe200078e00c6 */
[----:B------:R-:W-:Y:S02]  /*0200*/  CS2R R106, SRZ ;  /* 0x00000000006a7805 */ /* 0x000fe4000001ff00 */
[----:B------:R-:W-:Y:S02]  /*0210*/  CS2R R100, SRZ ;  /* 0x0000000000647805 */ /* 0x000fe4000001ff00 */
[----:B------:R-:W-:Y:S02]  /*0220*/  LOP3.LUT R3, R3, 0x3e0, RZ, 0xc0, !PT ;  /* 0x000003e003037812 */ /* 0x000fe400078ec0ff */
[----:B------:R-:W-:Y:S01]  /*0230*/  CS2R R102, SRZ ;  /* 0x0000000000667805 */ /* 0x000fe2000001ff00 */
[----:B------:R-:W-:Y:S01]  /*0240*/  ULDC.64 UR4, c[0x0][0x208] ;  /* 0x0000820000047ab9 */ /* 0x000fe20000000a00 */
[----:B------:R-:W0:Y:S01]  /*0250*/  S2R R7, SR_CTAID.X ;  /* 0x0000000000077919 */ /* 0x000e220000002500 */
[----:B------:R-:W-:Y:S01]  /*0260*/  IADD3 R8, P3, R3, UR8, RZ ;  /* 0x0000000803087c10 */ /* 0x000fe2000ff7e0ff */
[----:B------:R-:W-:Y:S01]  /*0270*/  ULDC.64 UR10, c[0x0][0x278] ;  /* 0x00009e00000a7ab9 */ /* 0x000fe20000000a00 */
[----:B------:R-:W5:Y:S02]  /*0280*/  @P1 LDG.E.64 R4, desc[UR4][R4.64] ;  /* 0x0000000404041981 */ /* 0x000f64000c1e1b00 */
[----:B------:R-:W-:-:S02]  /*0290*/  IADD3.X R9, RZ, UR9, RZ, P3, !PT ;  /* 0x00000009ff097c10 */ /* 0x000fc40009ffe4ff */
[----:B------:R-:W5:Y:S01]  /*02a0*/  @P1 LDG.E.64 R202, desc[UR4][R202.64] ;  /* 0x00000004caca1981 */ /* 0x000f62000c1e1b00 */
[----:B------:R-:W-:Y:S01]  /*02b0*/  ULDC UR6, c[0x0][0x0] ;  /* 0x0000000000067ab9 */ /* 0x000fe20000000800 */
[--C-:B------:R-:W-:Y:S02]  /*02c0*/  SHF.R.U32.HI R0, RZ, 0x5, R2.reuse ;  /* 0x00000005ff007819 */ /* 0x100fe40000011602 */
[----:B------:R1:W5:Y:S04]  /*02d0*/  @P0 LDG.E.128 R136, desc[UR4][R8.64] ;  /* 0x0000000408880981 */ /* 0x000368000c1e1d00 */
[----:B------:R1:W5:Y:S04]  /*02e0*/  @P0 LDG.E.128 R132, desc[UR4][R8.64+0x10] ;  /* 0x0000100408840981 */ /* 0x000368000c1e1d00 */
[----:B------:R1:W5:Y:S04]  /*02f0*/  @P0 LDG.E.128 R128, desc[UR4][R8.64+0x400] ;  /* 0x0004000408800981 */ /* 0x000368000c1e1d00 */
[----:B------:R1:W5:Y:S04]  /*0300*/  @P0 LDG.E.128 R124, desc[UR4][R8.64+0x410] ;  /* 0x00041004087c0981 */ /* 0x000368000c1e1d00 */
[----:B------:R1:W5:Y:S04]  /*0310*/  @P0 LDG.E.128 R120, desc[UR4][R8.64+0x800] ;  /* 0x0008000408780981 */ /* 0x000368000c1e1d00 */
[----:B------:R1:W5:Y:S01]  /*0320*/  @P0 LDG.E.128 R116, desc[UR4][R8.64+0x810] ;  /* 0x0008100408740981 */ /* 0x000362000c1e1d00 */
[C---:B0-----:R-:W-:Y:S01]  /*0330*/  IMAD R196, R7.reuse, UR6, R2 ;  /* 0x0000000607c47c24 */ /* 0x041fe2000f8e0202 */
[----:B------:R-:W-:Y:S01]  /*0340*/  ULDC.64 UR6, c[0x0][0x260] ;  /* 0x0000980000067ab9 */ /* 0x000fe20000000a00 */
[----:B------:R-:W-:Y:S01]  /*0350*/  LEA R0, R7, R0, 0x2 ;  /* 0x0000000007007211 */ /* 0x000fe200078e10ff */
[----:B------:R1:W5:Y:S01]  /*0360*/  @P0 LDG.E.128 R112, desc[UR4][R8.64+0xc00] ;  /* 0x000c000408700981 */ /* 0x000362000c1e1d00 */
[----:B------:R-:W-:Y:S01]  /*0370*/  IADD3 R6, P2, R3, UR6, RZ ;  /* 0x0000000603067c10 */ /* 0x000fe2000ff5e0ff */
[----:B------:R-:W-:Y:S01]  /*0380*/  ULDC UR6, c[0x0][0x214] ;  /* 0x0000850000067ab9 */ /* 0x000fe20000000800 */
[----:B------:R-:W-:Y:S01]  /*0390*/  LOP3.LUT R2, R2, 0x1f, RZ, 0xc0, !PT ;  /* 0x0000001f02027812 */ /* 0x000fe200078ec0ff */
[----:B------:R1:W5:Y:S02]  /*03a0*/  @P0 LDG.E.128 R108, desc[UR4][R8.64+0xc10] ;  /* 0x000c1004086c0981 */ /* 0x000364000c1e1d00 */
[----:B------:R-:W-:Y:S01]  /*03b0*/  IMAD.X R7, RZ, RZ, UR7, P2 ;  /* 0x00000007ff077e24 */ /* 0x000fe200090e06ff */
[----:B------:R-:W-:Y:S01]  /*03c0*/  ISETP.GE.AND P2, PT, R0, UR6, PT ;  /* 0x0000000600007c0c */ /* 0x000fe2000bf46270 */
[----:B------:R1:W5:Y:S01]  /*03d0*/  @P0 LDG.E.128 R104, desc[UR4][R8.64+0x1000] ;  /* 0x0010000408680981 */ /* 0x000362000c1e1d00 */
[----:B------:R-:W-:-:S03]  /*03e0*/  LEA R10, P4, R2, UR10, 0x5 ;  /* 0x0000000a020a7c11 */ /* 0x000fc6000f8828ff */
[----:B------:R1:W5:Y:S02]  /*03f0*/  @P0 LDG.E.128 R100, desc[UR4][R8.64+0x1010] ;  /* 0x0010100408640981 */ /* 0x000364000c1e1d00 */
[----:B------:R-:W-:-:S06]  /*0400*/  IMAD.X R11, RZ, RZ, UR11, P4 ;  /* 0x0000000bff0b7e24 */ /* 0x000fcc000a0e06ff */
[----:B------:R-:W-:Y:S05]  /*0410*/  @P2 EXIT ;  /* 0x000000000000294d */ /* 0x000fea0003800000 */
[----:B------:R-:W0:Y:S01]  /*0420*/  @P1 LDC R3, c[0x0][0x2f0] ;  /* 0x0000bc00ff031b82 */ /* 0x000e220000000800 */
[----:B------:R-:W5:Y:S01]  /*0430*/  LDG.E.128 R96, desc[UR4][R6.64] ;  /* 0x0000000406607981 */ /* 0x000f62000c1e1d00 */
[----:B-1----:R-:W-:Y:S01]  /*0440*/  IMAD.WIDE.U32 R8, R196, -0x326172a9, RZ ;  /* 0xcd9e8d57c4087825 */ /* 0x002fe200078e00ff */
[----:B------:R-:W-:Y:S01]  /*0450*/  ULDC.U8 UR6, c[0x0][0x2a0] ;  /* 0x0000a80000067ab9 */ /* 0x000fe20000000000 */
[----:B------:R-:W-:Y:S01]  /*0460*/  ULDC UR7, c[0x0][0x2d8] ;  /* 0x0000b60000077ab9 */ /* 0x000fe20000000800 */
[----:B------:R-:W5:Y:S04]  /*0470*/  LDG.E.128 R92, desc[UR4][R6.64+0x10] ;  /* 0x00001004065c7981 */ /* 0x000f68000c1e1d00 */
[----:B------:R-:W5:Y:S04]  /*0480*/  LDG.E.128 R88, desc[UR4][R6.64+0x400] ;  /* 0x0004000406587981 */ /* 0x000f68000c1e1d00 */
[----:B------:R-:W5:Y:S04]  /*0490*/  LDG.E.128 R84, desc[UR4][R6.64+0x410] ;  /* 0x0004100406547981 */ /* 0x000f68000c1e1d00 */
[----:B------:R-:W5:Y:S04]  /*04a0*/  LDG.E.128 R80, desc[UR4][R6.64+0x800] ;  /* 0x0008000406507981 */ /* 0x000f68000c1e1d00 */
[----:B------:R-:W5:Y:S04]  /*04b0*/  LDG.E.128 R76, desc[UR4][R6.64+0x810] ;  /* 0x00081004064c7981 */ /* 0x000f68000c1e1d00 */
[----:B------:R-:W5:Y:S02]  /*04c0*/  LDG.E.128 R72, desc[UR4][R6.64+0xc00] ;  /* 0x000c000406487981 */ /* 0x000f64000c1e1d00 */
[----:B0----5:R-:W-:-:S02]  /*04d0*/  @P1 IADD3 R219, P0, R4, R3, RZ ;  /* 0x0000000304db1210 */ /* 0x021fc40007f1e0ff */
[----:B------:R-:W5:Y:S04]  /*04e0*/  LDG.E.128 R68, desc[UR4][R6.64+0xc10] ;  /* 0x000c100406447981 */ /* 0x000f68000c1e1d00 */
[----:B------:R-:W5:Y:S01]  /*04f0*/  LDG.E.128 R64, desc[UR4][R6.64+0x1000] ;  /* 0x0010000406407981 */ /* 0x000f62000c1e1d00 */
[----:B------:R-:W-:Y:S01]  /*0500*/  @P1 IMAD.X R198, RZ, RZ, R5, P0 ;  /* 0x000000ffffc61224 */ /* 0x000fe200000e0605 */
[----:B------:R-:W-:Y:S02]  /*0510*/  ULDC.64 UR8, c[0x0][0x298] ;  /* 0x0000a60000087ab9 */ /* 0x000fe40000000a00 */
[----:B------:R0:W5:Y:S02]  /*0520*/  LDG.E.128 R60, desc[UR4][R6.64+0x1010] ;  /* 0x00101004063c7981 */ /* 0x000164000c1e1d00 */
[----:B------:R-:W-:-:S02]  /*0530*/  SHF.R.U64 R197, R219, 0x2, R198 ;  /* 0x00000002dbc57819 */ /* 0x000fc400000012c6 */
[----:B------:R-:W-:Y:S01]  /*0540*/  SHF.R.U32.HI R198, RZ, 0x2, R198 ;  /* 0x00000002ffc67819 */ /* 0x000fe200000116c6 */
[----:B------:R-:W5:Y:S04]  /*0550*/  LDG.E.128 R56, desc[UR4][R10.64] ;  /* 0x000000040a387981 */ /* 0x000f68000c1e1d00 */
[----:B------:R-:W5:Y:S01]  /*0560*/  LDG.E.128 R52, desc[UR4][R10.64+0x10] ;  /* 0x000010040a347981 */ /* 0x000f62000c1e1d00 */
[----:B0-----:R-:W-:Y:S01]  /*0570*/  IMAD.WIDE.U32 R6, R197, -0x2daee0ad, RZ ;  /* 0xd2511f53c5067825 */ /* 0x001fe200078e00ff */
[----:B------:R-:W-:Y:S02]  /*0580*/  LOP3.LUT R12, R9, R198, R202, 0x96, !PT ;  /* 0x000000c6090c7212 */ /* 0x000fe400078e96ca */
[----:B------:R-:W5:Y:S02]  /*0590*/  LDG.E.128 R48, desc[UR4][R10.64+0x400] ;  /* 0x000400040a307981 */ /* 0x000f64000c1e1d00 */
[----:B------:R-:W-:Y:S01]  /*05a0*/  LOP3.LUT R4, R7, R203, RZ, 0x3c, !PT ;  /* 0x000000cb07047212 */ /* 0x000fe200078e3cff */
[----:B------:R-:W-:Y:S01]  /*05b0*/  IMAD.WIDE.U32 R12, R12, -0x2daee0ad, RZ ;  /* 0xd2511f530c0c7825 */ /* 0x000fe200078e00ff */
[----:B------:R-:W5:Y:S03]  /*05c0*/  LDG.E.128 R44, desc[UR4][R10.64+0x410] ;  /* 0x000410040a2c7981 */ /* 0x000f66000c1e1d00 */
[----:B------:R-:W-:Y:S01]  /*05d0*/  VIADD R3, R203, 0xbb67ae85 ;  /* 0xbb67ae85cb037836 */ /* 0x000fe20000000000 */
[----:B------:R-:W5:Y:S04]  /*05e0*/  LDG.E.128 R40, desc[UR4][R10.64+0x800] ;  /* 0x000800040a287981 */ /* 0x000f68000c1e1d00 */
[----:B------:R-:W5:Y:S04]  /*05f0*/  LDG.E.128 R36, desc[UR4][R10.64+0x810] ;  /* 0x000810040a247981 */ /* 0x000f68000c1e1d00 */
[----:B------:R-:W5:Y:S04]  /*0600*/  LDG.E.128 R32, desc[UR4][R10.64+0xc00] ;  /* 0x000c00040a207981 */ /* 0x000f68000c1e1d00 */
[----:B------:R-:W5:Y:S04]  /*0610*/  LDG.E.128 R28, desc[UR4][R10.64+0xc10] ;  /* 0x000c10040a1c7981 */ /* 0x000f68000c1e1d00 */
[----:B------:R-:W5:Y:S04]  /*0620*/  LDG.E.128 R24, desc[UR4][R10.64+0x1000] ;  /* 0x001000040a187981 */ /* 0x000f68000c1e1d00 */
[----:B------:R0:W5:Y:S01]  /*0630*/  LDG.E.128 R20, desc[UR4][R10.64+0x1010] ;  /* 0x001010040a147981 */ /* 0x000162000c1e1d00 */
[----:B------:R-:W-:Y:S01]  /*0640*/  LOP3.LUT R16, R13, R6, R3, 0x96, !PT ;  /* 0x000000060d107212 */ /* 0x000fe200078e9603 */
[----:B------:R-:W-:Y:S01]  /*0650*/  VIADD R5, R202, 0x3c6ef372 ;  /* 0x3c6ef372ca057836 */ /* 0x000fe20000000000 */
[C---:B------:R-:W-:Y:S01]  /*0660*/  IADD3 R7, R203.reuse, 0x32370b8f, RZ ;  /* 0x32370b8fcb077810 */ /* 0x040fe20007ffe0ff */
[----:B------:R-:W-:Y:S01]  /*0670*/  VIADD R6, R203, 0x76cf5d0a ;  /* 0x76cf5d0acb067836 */ /* 0x000fe20000000000 */
[----:B------:R-:W-:Y:S01]  /*0680*/  LOP3.LUT R219, R219, 0x3, RZ, 0xc0, !PT ;  /* 0x00000003dbdb7812 */ /* 0x000fe200078ec0ff */
[----:B------:R-:W-:Y:S01]  /*0690*/  IMAD.WIDE.U32 R16, R16, -0x326172a9, RZ ;  /* 0xcd9e8d5710107825 */ /* 0x000fe200078e00ff */
[----:B------:R-:W-:Y:S01]  /*06a0*/  ISETP.NE.AND P2, PT, RZ, UR6, PT ;  /* 0x00000006ff007c0c */ /* 0x000fe2000bf45270 */
[----:B------:R-:W-:-:S02]  /*06b0*/  ULDC UR6, c[0x0][0x294] ;  /* 0x0000a50000067ab9 */ /* 0x000fc40000000800 */
[----:B0-----:R-:W-:Y:S01]  /*06c0*/  IMAD.WIDE.U32 R10, R4, -0x326172a9, RZ ;  /* 0xcd9e8d57040a7825 */ /* 0x001fe200078e00ff */
[----:B------:R-:W-:-:S03]  /*06d0*/  IADD3 R4, R202, -0x61c88647, RZ ;  /* 0x9e3779b9ca047810 */ /* 0x000fc60007ffe0ff */
[C---:B------:R-:W-:Y:S01]  /*06e0*/  VIADD R9, R202.reuse, 0x78dde6e4 ;  /* 0x78dde6e4ca097836 */ /* 0x040fe20000000000 */
[----:B------:R-:W-:Y:S01]  /*06f0*/  LOP3.LUT R14, R11, R4, R8, 0x96, !PT ;  /* 0x000000040b0e7212 */ /* 0x000fe200078e9608 */
[----:B------:R-:W-:Y:S01]  /*0700*/  VIADD R8, R202, 0xdaa66d2b ;  /* 0xdaa66d2bca087836 */ /* 0x000fe20000000000 */
[----:B------:R-:W-:Y:S01]  /*0710*/  LOP3.LUT R13, R17, R10, R5, 0x96, !PT ;  /* 0x0000000a110d7212 */ /* 0x000fe200078e9605 */
[C---:B------:R-:W-:Y:S01]  /*0720*/  VIADD R11, R203.reuse, 0xa9066899 ;  /* 0xa9066899cb0b7836 */ /* 0x040fe20000000000 */
[----:B------:R-:W-:Y:S01]  /*0730*/  IADD3 R10, R203, -0x126145ec, RZ ;  /* 0xed9eba14cb0a7810 */ /* 0x000fe20007ffe0ff */
[----:B------:R-:W-:-:S04]  /*0740*/  IMAD.WIDE.U32 R14, R14, -0x2daee0ad, RZ ;  /* 0xd2511f530e0e7825 */ /* 0x000fc800078e00ff */
[----:B------:R-:W-:Y:S01]  /*0750*/  VIADD R192, R202, 0x8ff34781 ;  /* 0x8ff34781cac07836 */ /* 0x000fe20000000000 */
[----:B------:R-:W-:Y:S01]  /*0760*/  LOP3.LUT R18, R15, R12, R6, 0x96, !PT ;  /* 0x0000000c0f127212 */ /* 0x000fe200078e9606 */
[----:B------:R-:W-:-:S04]  /*0770*/  IMAD.WIDE.U32 R12, R13, -0x2daee0ad, RZ ;  /* 0xd2511f530d0c7825 */ /* 0x000fc800078e00ff */
[----:B------:R-:W-:Y:S01]  /*0780*/  IMAD.WIDE.U32 R18, R18, -0x326172a9, RZ ;  /* 0xcd9e8d5712127825 */ /* 0x000fe200078e00ff */
[----:B------:R-:W-:Y:S02]  /*0790*/  LOP3.LUT R17, R13, R14, R7, 0x96, !PT ;  /* 0x0000000e0d117212 */ /* 0x000fe400078e9607 */
[----:B------:R-:W-:Y:S01]  /*07a0*/  IADD3 R13, R202, -0x4ab325aa, RZ ;  /* 0xb54cda56ca0d7810 */ /* 0x000fe20007ffe0ff */
[----:B------:R-:W-:Y:S01]  /*07b0*/  IMAD.MOV.U32 R199, RZ, RZ, RZ ;  /* 0x000000ffffc77224 */ /* 0x000fe200078e00ff */
        /* <DEDUP_REMOVED lines=9> */
[----:B------:R-:W-:Y:S02]  /*0850*/  VIADD R12, R202, 0x1715609d ;  /* 0x1715609dca0c7836 */ /* 0x000fe40000000000 */
[----:B------:R-:W-:-:S03]  /*0860*/  IMAD.WIDE.U32 R144, R144, -0x326172a9, RZ ;  /* 0xcd9e8d5790907825 */ /* 0x000fc600078e00ff */
[----:B------:R-:W-:Y:S01]  /*0870*/  LOP3.LUT R142, R141, R16, R12, 0x96, !PT ;  /* 0x000000108d8e7212 */ /* 0x000fe200078e960c */
[----:B------:R-:W-:Y:S01]  /*0880*/  VIADD R14, R203, 0x646e171e ;  /* 0x646e171ecb0e7836 */ /* 0x000fe20000000000 */
[----:B------:R-:W-:Y:S01]  /*0890*/  LOP3.LUT R140, R145, R140, R13, 0x96, !PT ;  /* 0x0000008c918c7212 */ /* 0x000fe200078e960d */
[----:B------:R-:W-:Y:S01]  /*08a0*/  VIADD R15, R203, 0x1fd5c5a3 ;  /* 0x1fd5c5a3cb0f7836 */ /* 0x000fe20000000000 */
[----:B------:R-:W-:Y:S01]  /*08b0*/  IADD3 R16, R202, 0x5384540f, RZ ;  /* 0x5384540fca107810 */ /* 0x000fe20007ffe0ff */
[----:B------:R-:W-:-:S04]  /*08c0*/  IMAD.WIDE.U32 R142, R142, -0x2daee0ad, RZ ;  /* 0xd2511f538e8e7825 */ /* 0x000fc800078e00ff */
[----:B------:R-:W-:Y:S01]  /*08d0*/  IMAD.WIDE.U32 R140, R140, -0x2daee0ad, RZ ;  /* 0xd2511f538c8c7825 */ /* 0x000fe200078e00ff */
[----:B------:R-:W-:-:S03]  /*08e0*/  LOP3.LUT R146, R143, R18, R14, 0x96, !PT ;  /* 0x000000128f927212 */ /* 0x000fc600078e960e */
[----:B------:R-:W-:Y:S01]  /*08f0*/  VIADD R18, R203, 0xdb3d7428 ;  /* 0xdb3d7428cb127836 */ /* 0x000fe20000000000 */
[----:B------:R-:W-:Y:S01]  /*0900*/  LOP3.LUT R142, R141, R142, R15, 0x96, !PT ;  /* 0x0000008e8d8e7212 */ /* 0x000fe200078e960f */
[----:B------:R-:W-:-:S04]  /*0910*/  IMAD.WIDE.U32 R146, R146, -0x326172a9, RZ ;  /* 0xcd9e8d5792927825 */ /* 0x000fc800078e00ff */
[----:B------:R-:W-:Y:S01]  /*0920*/  IMAD.HI.U32 R141, R142, -0x326172a9, RZ ;  /* 0xcd9e8d578e8d7827 */ /* 0x000fe200078e00ff */
[----:B------:R-:W-:-:S04]  /*0930*/  LOP3.LUT R144, R147, R144, R16, 0x96, !PT ;  /* 0x0000009093907212 */ /* 0x000fc800078e9610 */
[----:B------:R-:W-:Y:S01]  /*0940*/  LOP3.LUT R141, R141, R146, R17, 0x96, !PT ;  /* 0x000000928d8d7212 */ /* 0x000fe200078e9611 */
[----:B------:R-:W-:-:S04]  /*0950*/  IMAD.HI.U32 R19, R144, -0x2daee0ad, RZ ;  /* 0xd2511f5390137827 */ /* 0x000fc800078e00ff */
[----:B------:R-:W-:Y:S01]  /*0960*/  IMAD R193, R144, -0x2daee0ad, RZ ;  /* 0xd2511f5390c17824 */ /* 0x000fe200078e02ff */
[----:B------:R-:W-:Y:S01]  /*0970*/  LOP3.LUT R200, R19, R140, R18, 0x96, !PT ;  /* 0x0000008c13c87212 */ /* 0x000fe200078e9612 */
[----:B------:R-:W-:Y:S01]  /*0980*/  IMAD.WIDE.U32 R194, R141, -0x2daee0ad, RZ ;  /* 0xd2511f538dc27825 */ /* 0x000fe200078e00ff */
[----:B------:R-:W-:-:S03]  /*0990*/  IADD3 R19, R203, -0x695add53, RZ ;  /* 0x96a522adcb137810 */ /* 0x000fc60007ffe0ff */
[----:B------:R-:W-:Y:S01]  /*09a0*/  IMAD R140, R142, -0x326172a9, RZ ;  /* 0xcd9e8d578e8c7824 */ /* 0x000fe200078e02ff */
[----:B------:R-:W-:Y:S01]  /*09b0*/  LOP3.LUT R193, R195, R193, R19, 0x96, !PT ;  /* 0x000000c1c3c17212 */ /* 0x000fe200078e9613 */
[----:B------:R-:W-:-:S04]  /*09c0*/  IMAD.HI.U32 R141, R200, -0x326172a9, RZ ;  /* 0xcd9e8d57c88d7827 */ /* 0x000fc800078e00ff */
[----:B------:R-:W-:Y:S01]  /*09d0*/  IMAD R200, R200, -0x326172a9, RZ ;  /* 0xcd9e8d57c8c87824 */ /* 0x000fe200078e02ff */
[----:B------:R-:W-:-:S07]  /*09e0*/  LOP3.LUT R195, R141, R140, R192, 0x96, !PT ;  /* 0x0000008c8dc37212 */ /* 0x000fce00078e96c0 */
.L_x_18710:
[----:B0-----:R-:W0:Y:S08]  /*09f0*/  LDC.64 R152, c[0x0][0x280] ;  /* 0x0000a000ff987b82 */ /* 0x001e300000000a00 */
[----:B------:R-:W1:Y:S08]  /*0a00*/  LDC.64 R212, c[0x0][0x230] ;  /* 0x00008c00ffd47b82 */ /* 0x000e700000000a00 */
[----:B------:R-:W2:Y:S01]  /*0a10*/  LDC R221, c[0x0][0x218] ;  /* 0x00008600ffdd7b82 */ /* 0x000ea20000000800 */
[----:B0-----:R-:W-:-:S07]  /*0a20*/  IMAD.WIDE R152, R0, 0x4, R152 ;  /* 0x0000000400987825 */ /* 0x001fce00078e0298 */
[----:B------:R-:W0:Y:S01]  /*0a30*/  LDC.64 R154, c[0x0][0x288] ;  /* 0x0000a200ff9a7b82 */ /* 0x000e220000000a00 */
[----:B------:R3:W4:Y:S01]  /*0a40*/  LDG.E R152, desc[UR4][R152.64] ;  /* 0x0000000498987981 */ /* 0x000722000c1e1900 */
[----:B------:R-:W-:Y:S01]  /*0a50*/  IMAD.MOV.U32 R223, RZ, RZ, RZ ;  /* 0x000000ffffdf7224 */ /* 0x000fe200078e00ff */
        /* <DEDUP_REMOVED lines=41> */
.L_x_18340:
[----:B------:R-:W-:-:S07]  /*0cf0*/  IMAD.MOV.U32 R161, RZ, RZ, R200 ;  /* 0x000000ffffa17224 */ /* 0x000fce00078e00c8 */
.L_x_18341:
[----:B------:R-:W-:Y:S05]  /*0d00*/  BSYNC B1 ;  /* 0x0000000000017941 */ /* 0x000fea0003800000 */
.L_x_18339:
        /* <DEDUP_REMOVED lines=16> */
.L_x_18345:
[----:B------:R-:W-:Y:S05]  /*0e10*/  BSYNC B2 ;  /* 0x0000000000027941 */ /* 0x000fea0003800000 */
.L_x_18344:
        /* <DEDUP_REMOVED lines=43> */
.L_x_18343:
[----:B------:R-:W-:Y:S05]  /*10d0*/  BSYNC B1 ;  /* 0x0000000000017941 */ /* 0x000fea0003800000 */
.L_x_18342:
        /* <DEDUP_REMOVED lines=11> */
.L_x_18338:
[----:B------:R-:W-:Y:S05]  /*1190*/  BSYNC B0 ;  /* 0x0000000000007941 */ /* 0x000fea0003800000 */
.L_x_18337:
        /* <DEDUP_REMOVED lines=18> */
.L_x_18349:
[----:B------:R-:W-:-:S07]  /*12c0*/  MOV R153, R200 ;  /* 0x000000c800997202 */ /* 0x000fce0000000f00 */
.L_x_18350:
[----:B------:R-:W-:Y:S05]  /*12d0*/  BSYNC B1 ;  /* 0x0000000000017941 */ /* 0x000fea0003800000 */
.L_x_18348:
        /* <DEDUP_REMOVED lines=16> */
.L_x_18354:
[----:B------:R-:W-:Y:S05]  /*13e0*/  BSYNC B2 ;  /* 0x0000000000027941 */ /* 0x000fea0003800000 */
.L_x_18353:
        /* <DEDUP_REMOVED lines=44> */
.L_x_18352:
[----:B------:R-:W-:Y:S05]  /*16b0*/  BSYNC B1 ;  /* 0x0000000000017941 */ /* 0x000fea0003800000 */
.L_x_18351:
        /* <DEDUP_REMOVED lines=12> */
.L_x_18347:
[----:B------:R-:W-:Y:S05]  /*1780*/  BSYNC B0 ;  /* 0x0000000000007941 */ /* 0x000fea0003800000 */
.L_x_18346:
        /* <DEDUP_REMOVED lines=18> */
.L_x_18358:
[----:B------:R-:W-:-:S07]  /*18b0*/  MOV R162, R200 ;  /* 0x000000c800a27202 */ /* 0x000fce0000000f00 */
.L_x_18359:
[----:B------:R-:W-:Y:S05]  /*18c0*/  BSYNC B1 ;  /* 0x0000000000017941 */ /* 0x000fea0003800000 */
.L_x_18357:
        /* <DEDUP_REMOVED lines=16> */
.L_x_18363:
[----:B------:R-:W-:Y:S05]  /*19d0*/  BSYNC B2 ;  /* 0x0000000000027941 */ /* 0x000fea0003800000 */
.L_x_18362:
        /* <DEDUP_REMOVED lines=44> */
.L_x_18361:
[----:B------:R-:W-:Y:S05]  /*1ca0*/  BSYNC B1 ;  /* 0x0000000000017941 */ /* 0x000fea0003800000 */
.L_x_18360:
        /* <DEDUP_REMOVED lines=11> */
.L_x_18356:
[----:B------:R-:W-:Y:S05]  /*1d60*/  BSYNC B0 ;  /* 0x0000000000007941 */ /* 0x000fea0003800000 */
.L_x_18355:
        /* <DEDUP_REMOVED lines=18> */
.L_x_18367:
[----:B------:R-:W-:-:S07]  /*1e90*/  MOV R155, R200 ;  /* 0x000000c8009b7202 */ /* 0x000fce0000000f00 */
.L_x_18368:
[----:B------:R-:W-:Y:S05]  /*1ea0*/  BSYNC B1 ;  /* 0x0000000000017941 */ /* 0x000fea0003800000 */
.L_x_18366:
        /* <DEDUP_REMOVED lines=16> */
.L_x_18372:
[----:B------:R-:W-:Y:S05]  /*1fb0*/  BSYNC B2 ;  /* 0x0000000000027941 */ /* 0x000fea0003800000 */
.L_x_18371:
        /* <DEDUP_REMOVED lines=44> */
.L_x_18370:
[----:B------:R-:W-:Y:S05]  /*2280*/  BSYNC B1 ;  /* 0x0000000000017941 */ /* 0x000fea0003800000 */
.L_x_18369:
        /* <DEDUP_REMOVED lines=12> */
.L_x_18365:
[----:B------:R-:W-:Y:S05]  /*2350*/  BSYNC B0 ;  /* 0x0000000000007941 */ /* 0x000fea0003800000 */
.L_x_18364:
        /* <DEDUP_REMOVED lines=18> */
.L_x_18376:
[----:B------:R-:W-:-:S07]  /*2480*/  MOV R164, R200 ;  /* 0x000000c800a47202 */ /* 0x000fce0000000f00 */
.L_x_18377:
[----:B------:R-:W-:Y:S05]  /*2490*/  BSYNC B1 ;  /* 0x0000000000017941 */ /* 0x000fea0003800000 */
.L_x_18375:
        /* <DEDUP_REMOVED lines=16> */
.L_x_18381:
[----:B------:R-:W-:Y:S05]  /*25a0*/  BSYNC B2 ;  /* 0x0000000000027941 */ /* 0x000fea0003800000 */
.L_x_18380:
        /* <DEDUP_REMOVED lines=44> */
.L_x_18379:
[----:B------:R-:W-:Y:S05]  /*2870*/  BSYNC B1 ;  /* 0x0000000000017941 */ /* 0x000fea0003800000 */
.L_x_18378:
        /* <DEDUP_REMOVED lines=11> */
.L_x_18374:
[----:B------:R-:W-:Y:S05]  /*2930*/  BSYNC B0 ;  /* 0x0000000000007941 */ /* 0x000fea0003800000 */
.L_x_18373:
        /* <DEDUP_REMOVED lines=18> */
.L_x_18385:
[----:B------:R-:W-:-:S07]  /*2a60*/  MOV R157, R200 ;  /* 0x000000c8009d7202 */ /* 0x000fce0000000f00 */
.L_x_18386:
[----:B------:R-:W-:Y:S05]  /*2a70*/  BSYNC B1 ;  /* 0x0000000000017941 */ /* 0x000fea0003800000 */
.L_x_18384:
        /* <DEDUP_REMOVED lines=16> */
.L_x_18390:
[----:B------:R-:W-:Y:S05]  /*2b80*/  BSYNC B2 ;  /* 0x0000000000027941 */ /* 0x000fea0003800000 */
.L_x_18389:
        /* <DEDUP_REMOVED lines=44> */
.L_x_18388:
[----:B------:R-:W-:Y:S05]  /*2e50*/  BSYNC B1 ;  /* 0x0000000000017941 */ /* 0x000fea0003800000 */
.L_x_18387:
        /* <DEDUP_REMOVED lines=12> */
.L_x_18383:
[----:B------:R-:W-:Y:S05]  /*2f20*/  BSYNC B0 ;  /* 0x0000000000007941 */ /* 0x000fea0003800000 */
.L_x_18382:
        /* <DEDUP_REMOVED lines=18> */
.L_x_18394:
[----:B------:R-:W-:-:S07]  /*3050*/  MOV R166, R200 ;  /* 0x000000c800a67202 */ /* 0x000fce0000000f00 */
.L_x_18395:
[----:B------:R-:W-:Y:S05]  /*3060*/  BSYNC B1 ;  /* 0x0000000000017941 */ /* 0x000fea0003800000 */
.L_x_18393:
        /* <DEDUP_REMOVED lines=16> */
.L_x_18399:
[----:B------:R-:W-:Y:S05]  /*3170*/  BSYNC B2 ;  /* 0x0000000000027941 */ /* 0x000fea0003800000 */
.L_x_18398:
        /* <DEDUP_REMOVED lines=44> */
.L_x_18397:
[----:B------:R-:W-:Y:S05]  /*3440*/  BSYNC B1 ;  /* 0x0000000000017941 */ /* 0x000fea0003800000 */
.L_x_18396:
        /* <DEDUP_REMOVED lines=11> */
.L_x_18392:
[----:B------:R-:W-:Y:S05]  /*3500*/  BSYNC B0 ;  /* 0x0000000000007941 */ /* 0x000fea0003800000 */
.L_x_18391:
        /* <DEDUP_REMOVED lines=18> */
.L_x_18403:
[----:B------:R-:W-:-:S07]  /*3630*/  MOV R159, R200 ;  /* 0x000000c8009f7202 */ /* 0x000fce0000000f00 */
.L_x_18404:
[----:B------:R-:W-:Y:S05]  /*3640*/  BSYNC B1 ;  /* 0x0000000000017941 */ /* 0x000fea0003800000 */
.L_x_18402:
        /* <DEDUP_REMOVED lines=16> */
.L_x_18408:
[----:B------:R-:W-:Y:S05]  /*3750*/  BSYNC B2 ;  /* 0x0000000000027941 */ /* 0x000fea0003800000 */
.L_x_18407:
        /* <DEDUP_REMOVED lines=44> */
.L_x_18406:
[----:B------:R-:W-:Y:S05]  /*3a20*/  BSYNC B1 ;  /* 0x0000000000017941 */ /* 0x000fea0003800000 */
.L_x_18405:
        /* <DEDUP_REMOVED lines=12> */
.L_x_18401:
[----:B------:R-:W-:Y:S05]  /*3af0*/  BSYNC B0 ;  /* 0x0000000000007941 */ /* 0x000fea0003800000 */
.L_x_18400:
[----:B------:R-:W0:Y:S01]  /*3b00*/  LDC.64 R210, c[0x0][0x238] ;  /* 0x00008e00ffd27b82 */ /* 0x000e220000000a00 */
[----:B------:R-:W-:Y:S01]  /*3b10*/  VIADD R171, R225, 0x20 ;  /* 0x00000020e1ab7836 */ /* 0x000fe20000000000 */
[----:B------:R-:W-:Y:S01]  /*3b20*/  BSSY B0, `(.L_x_18409) ;  /* 0x000001d000007945 */ /* 0x000fe20003800000 */
[----:B------:R-:W-:-:S05]  /*3b30*/  IADD3 R183, R223, 0x20, RZ ;  /* 0x00000020dfb77810 */ /* 0x000fca0007ffe0ff */
        /* <DEDUP_REMOVED lines=27> */
.L_x_18410:
[----:B------:R-:W-:Y:S05]  /*3cf0*/  BSYNC B0 ;  /* 0x0000000000007941 */ /* 0x000fea0003800000 */
.L_x_18409:
[----:B012---:R-:W-:Y:S01]  /*3d00*/  @P3 IMAD.WIDE.U32 R164, R183, 0x10, R160 ;  /* 0x00000010b7a43825 */ /* 0x007fe200078e00a0 */
        /* <DEDUP_REMOVED lines=21> */
.L_x_18414:
[----:B------:R-:W-:-:S07]  /*3e60*/  IMAD.MOV.U32 R168, RZ, RZ, R200 ;  /* 0x000000ffffa87224 */ /* 0x000fce00078e00c8 */
.L_x_18415:
[----:B------:R-:W-:Y:S05]  /*3e70*/  BSYNC B1 ;  /* 0x0000000000017941 */ /* 0x000fea0003800000 */
.L_x_18413:
        /* <DEDUP_REMOVED lines=16> */
.L_x_18419:
[----:B------:R-:W-:Y:S05]  /*3f80*/  BSYNC B2 ;  /* 0x0000000000027941 */ /* 0x000fea0003800000 */
.L_x_18418:
        /* <DEDUP_REMOVED lines=43> */
.L_x_18417:
[----:B------:R-:W-:Y:S05]  /*4240*/  BSYNC B1 ;  /* 0x0000000000017941 */ /* 0x000fea0003800000 */
.L_x_18416:
        /* <DEDUP_REMOVED lines=11> */
.L_x_18412:
[----:B------:R-:W-:Y:S05]  /*4300*/  BSYNC B0 ;  /* 0x0000000000007941 */ /* 0x000fea0003800000 */
.L_x_18411:
        /* <DEDUP_REMOVED lines=18> */
.L_x_18423:
[----:B------:R-:W-:-:S07]  /*4430*/  MOV R161, R200 ;  /* 0x000000c800a17202 */ /* 0x000fce0000000f00 */
.L_x_18424:
[----:B------:R-:W-:Y:S05]  /*4440*/  BSYNC B1 ;  /* 0x0000000000017941 */ /* 0x000fea0003800000 */
.L_x_18422:
        /* <DEDUP_REMOVED lines=16> */
.L_x_18428:
[----:B------:R-:W-:Y:S05]  /*4550*/  BSYNC B2 ;  /* 0x0000000000027941 */ /* 0x000fea0003800000 */
.L_x_18427:
        /* <DEDUP_REMOVED lines=44> */
.L_x_18426:
[----:B------:R-:W-:Y:S05]  /*4820*/  BSYNC B1 ;  /* 0x0000000000017941 */ /* 0x000fea0003800000 */
.L_x_18425:
        /* <DEDUP_REMOVED lines=12> */
.L_x_18421:
[----:B------:R-:W-:Y:S05]  /*48f0*/  BSYNC B0 ;  /* 0x0000000000007941 */ /* 0x000fea0003800000 */
.L_x_18420:
        /* <DEDUP_REMOVED lines=18> */
.L_x_18432:
[----:B------:R-:W-:-:S07]  /*4a20*/  MOV R170, R200 ;  /* 0x000000c800aa7202 */ /* 0x000fce0000000f00 */
.L_x_18433:
[----:B------:R-:W-:Y:S05]  /*4a30*/  BSYNC B1 ;  /* 0x0000000000017941 */ /* 0x000fea0003800000 */
.L_x_18431:
        /* <DEDUP_REMOVED lines=16> */
.L_x_18437:
[----:B------:R-:W-:Y:S05]  /*4b40*/  BSYNC B2 ;  /* 0x0000000000027941 */ /* 0x000fea0003800000 */
.L_x_18436:
        /* <DEDUP_REMOVED lines=44> */
.L_x_18435:
[----:B------:R-:W-:Y:S05]  /*4e10*/  BSYNC B1 ;  /* 0x0000000000017941 */ /* 0x000fea0003800000 */
.L_x_18434:
        /* <DEDUP_REMOVED lines=11> */
.L_x_18430:
[----:B------:R-:W-:Y:S05]  /*4ed0*/  BSYNC B0 ;  /* 0x0000000000007941 */ /* 0x000fea0003800000 */
.L_x_18429:
        /* <DEDUP_REMOVED lines=18> */
.L_x_18441:
[----:B------:R-:W-:-:S07]  /*5000*/  MOV R163, R200 ;  /* 0x000000c800a37202 */ /* 0x000fce0000000f00 */
.L_x_18442:
[----:B------:R-:W-:Y:S05]  /*5010*/  BSYNC B1 ;  /* 0x0000000000017941 */ /* 0x000fea0003800000 */
.L_x_18440:
        /* <DEDUP_REMOVED lines=16> */
.L_x_18446:
[----:B------:R-:W-:Y:S05]  /*5120*/  BSYNC B2 ;  /* 0x0000000000027941 */ /* 0x000fea0003800000 */
.L_x_18445:
        /* <DEDUP_REMOVED lines=44> */
.L_x_18444:
[----:B------:R-:W-:Y:S05]  /*53f0*/  BSYNC B1 ;  /* 0x0000000000017941 */ /* 0x000fea0003800000 */
.L_x_18443:
        /* <DEDUP_REMOVED lines=12> */
.L_x_18439:
[----:B------:R-:W-:Y:S05]  /*54c0*/  BSYNC B0 ;  /* 0x0000000000007941 */ /* 0x000fea0003800000 */
.L_x_18438:
        /* <DEDUP_REMOVED lines=18> */
.L_x_18450:
[----:B------:R-:W-:-:S07]  /*55f0*/  MOV R164, R200 ;  /* 0x000000c800a47202 */ /* 0x000fce0000000f00 */
.L_x_18451:
[----:B------:R-:W-:Y:S05]  /*5600*/  BSYNC B1 ;  /* 0x0000000000017941 */ /* 0x000fea0003800000 */
.L_x_18449:
        /* <DEDUP_REMOVED lines=16> */
.L_x_18455:
[----:B------:R-:W-:Y:S05]  /*5710*/  BSYNC B2 ;  /* 0x0000000000027941 */ /* 0x000fea0003800000 */
.L_x_18454:
        /* <DEDUP_REMOVED lines=44> */
.L_x_18453:
[----:B------:R-:W-:Y:S05]  /*59e0*/  BSYNC B1 ;  /* 0x0000000000017941 */ /* 0x000fea0003800000 */
.L_x_18452:
        /* <DEDUP_REMOVED lines=11> */
.L_x_18448:
[----:B------:R-:W-:Y:S05]  /*5aa0*/  BSYNC B0 ;  /* 0x0000000000007941 */ /* 0x000fea0003800000 */
.L_x_18447:
        /* <DEDUP_REMOVED lines=18> */
.L_x_18459:
[----:B------:R-:W-:-:S07]  /*5bd0*/  MOV R165, R200 ;  /* 0x000000c800a57202 */ /* 0x000fce0000000f00 */
.L_x_18460:
[----:B------:R-:W-:Y:S05]  /*5be0*/  BSYNC B1 ;  /* 0x0000000000017941 */ /* 0x000fea0003800000 */
.L_x_18458:
        /* <DEDUP_REMOVED lines=16> */
.L_x_18464:
[----:B------:R-:W-:Y:S05]  /*5cf0*/  BSYNC B2 ;  /* 0x0000000000027941 */ /* 0x000fea0003800000 */
.L_x_18463:
        /* <DEDUP_REMOVED lines=44> */
.L_x_18462:
[----:B------:R-:W-:Y:S05]  /*5fc0*/  BSYNC B1 ;  /* 0x0000000000017941 */ /* 0x000fea0003800000 */
.L_x_18461:
        /* <DEDUP_REMOVED lines=12> */
.L_x_18457:
[----:B------:R-:W-:Y:S05]  /*6090*/  BSYNC B0 ;  /* 0x0000000000007941 */ /* 0x000fea0003800000 */
.L_x_18456:
        /* <DEDUP_REMOVED lines=18> */
.L_x_18468:
[----:B------:R-:W-:-:S07]  /*61c0*/  MOV R166, R200 ;  /* 0x000000c800a67202 */ /* 0x000fce0000000f00 */
.L_x_18469:
[----:B------:R-:W-:Y:S05]  /*61d0*/  BSYNC B1 ;  /* 0x0000000000017941 */ /* 0x000fea0003800000 */
.L_x_18467:
        /* <DEDUP_REMOVED lines=16> */
.L_x_18473:
[----:B------:R-:W-:Y:S05]  /*62e0*/  BSYNC B2 ;  /* 0x0000000000027941 */ /* 0x000fea0003800000 */
.L_x_18472:
        /* <DEDUP_REMOVED lines=44> */
.L_x_18471:
[----:B------:R-:W-:Y:S05]  /*65b0*/  BSYNC B1 ;  /* 0x0000000000017941 */ /* 0x000fea0003800000 */
.L_x_18470:
        /* <DEDUP_REMOVED lines=11> */
.L_x_18466:
[----:B------:R-:W-:Y:S05]  /*6670*/  BSYNC B0 ;  /* 0x0000000000007941 */ /* 0x000fea0003800000 */
.L_x_18465:
        /* <DEDUP_REMOVED lines=18> */
.L_x_18477:
[----:B------:R-:W-:-:S07]  /*67a0*/  MOV R167, R200 ;  /* 0x000000c800a77202 */ /* 0x000fce0000000f00 */
.L_x_18478:
[----:B------:R-:W-:Y:S05]  /*67b0*/  BSYNC B1 ;  /* 0x0000000000017941 */ /* 0x000fea0003800000 */
.L_x_18476:
        /* <DEDUP_REMOVED lines=16> */
.L_x_18482:
[----:B------:R-:W-:Y:S05]  /*68c0*/  BSYNC B2 ;  /* 0x0000000000027941 */ /* 0x000fea0003800000 */
.L_x_18481:
        /* <DEDUP_REMOVED lines=44> */
.L_x_18480:
[----:B------:R-:W-:Y:S05]  /*6b90*/  BSYNC B1 ;  /* 0x0000000000017941 */ /* 0x000fea0003800000 */
.L_x_18479:
        /* <DEDUP_REMOVED lines=12> */
.L_x_18475:
[----:B------:R-:W-:Y:S05]  /*6c60*/  BSYNC B0 ;  /* 0x0000000000007941 */ /* 0x000fea0003800000 */
.L_x_18474:
        /* <DEDUP_REMOVED lines=30> */
.L_x_18484:
[----:B------:R-:W-:Y:S05]  /*6e50*/  BSYNC B0 ;  /* 0x0000000000007941 */ /* 0x000fea0003800000 */
.L_x_18483:
        /* <DEDUP_REMOVED lines=22> */
.L_x_18488:
[----:B------:R-:W-:-:S07]  /*6fc0*/  IMAD.MOV.U32 R172, RZ, RZ, R200 ;  /* 0x000000ffffac7224 */ /* 0x000fce00078e00c8 */
.L_x_18489:
[----:B------:R-:W-:Y:S05]  /*6fd0*/  BSYNC B1 ;  /* 0x0000000000017941 */ /* 0x000fea0003800000 */
.L_x_18487:
        /* <DEDUP_REMOVED lines=16> */
.L_x_18493:
[----:B------:R-:W-:Y:S05]  /*70e0*/  BSYNC B2 ;  /* 0x0000000000027941 */ /* 0x000fea0003800000 */
.L_x_18492:
        /* <DEDUP_REMOVED lines=43> */
.L_x_18491:
[----:B------:R-:W-:Y:S05]  /*73a0*/  BSYNC B1 ;  /* 0x0000000000017941 */ /* 0x000fea0003800000 */
.L_x_18490:
        /* <DEDUP_REMOVED lines=11> */
.L_x_18486:
[----:B------:R-:W-:Y:S05]  /*7460*/  BSYNC B0 ;  /* 0x0000000000007941 */ /* 0x000fea0003800000 */
.L_x_18485:
        /* <DEDUP_REMOVED lines=18> */
.L_x_18497:
[----:B------:R-:W-:-:S07]  /*7590*/  MOV R169, R200 ;  /* 0x000000c800a97202 */ /* 0x000fce0000000f00 */
.L_x_18498:
[----:B------:R-:W-:Y:S05]  /*75a0*/  BSYNC B1 ;  /* 0x0000000000017941 */ /* 0x000fea0003800000 */
.L_x_18496:
        /* <DEDUP_REMOVED lines=16> */
.L_x_18502:
[----:B------:R-:W-:Y:S05]  /*76b0*/  BSYNC B2 ;  /* 0x0000000000027941 */ /* 0x000fea0003800000 */
.L_x_18501:
        /* <DEDUP_REMOVED lines=44> */
.L_x_18500:
[----:B------:R-:W-:Y:S05]  /*7980*/  BSYNC B1 ;  /* 0x0000000000017941 */ /* 0x000fea0003800000 */
.L_x_18499:
        /* <DEDUP_REMOVED lines=12> */
.L_x_18495:
[----:B------:R-:W-:Y:S05]  /*7a50*/  BSYNC B0 ;  /* 0x0000000000007941 */ /* 0x000fea0003800000 */
.L_x_18494:
        /* <DEDUP_REMOVED lines=18> */
.L_x_18506:
[----:B------:R-:W-:-:S07]  /*7b80*/  MOV R174, R200 ;  /* 0x000000c800ae7202 */ /* 0x000fce0000000f00 */
.L_x_18507:
[----:B------:R-:W-:Y:S05]  /*7b90*/  BSYNC B1 ;  /* 0x0000000000017941 */ /* 0x000fea0003800000 */
.L_x_18505:
        /* <DEDUP_REMOVED lines=16> */
.L_x_18511:
[----:B------:R-:W-:Y:S05]  /*7ca0*/  BSYNC B2 ;  /* 0x0000000000027941 */ /* 0x000fea0003800000 */
.L_x_18510:
        /* <DEDUP_REMOVED lines=44> */
.L_x_18509:
[----:B------:R-:W-:Y:S05]  /*7f70*/  BSYNC B1 ;  /* 0x0000000000017941 */ /* 0x000fea0003800000 */
.L_x_18508:
        /* <DEDUP_REMOVED lines=11> */
.L_x_18504:
[----:B------:R-:W-:Y:S05]  /*8030*/  BSYNC B0 ;  /* 0x0000000000007941 */ /* 0x000fea0003800000 */
.L_x_18503:
        /* <DEDUP_REMOVED lines=18> */
.L_x_18515:
[----:B------:R-:W-:-:S07]  /*8160*/  MOV R171, R200 ;  /* 0x000000c800ab7202 */ /* 0x000fce0000000f00 */
.L_x_18516:
[----:B------:R-:W-:Y:S05]  /*8170*/  BSYNC B1 ;  /* 0x0000000000017941 */ /* 0x000fea0003800000 */
.L_x_18514:
        /* <DEDUP_REMOVED lines=16> */
.L_x_18520:
[----:B------:R-:W-:Y:S05]  /*8280*/  BSYNC B2 ;  /* 0x0000000000027941 */ /* 0x000fea0003800000 */
.L_x_18519:
        /* <DEDUP_REMOVED lines=44> */
.L_x_18518:
[----:B------:R-:W-:Y:S05]  /*8550*/  BSYNC B1 ;  /* 0x0000000000017941 */ /* 0x000fea0003800000 */
.L_x_18517:
        /* <DEDUP_REMOVED lines=12> */
.L_x_18513:
[----:B------:R-:W-:Y:S05]  /*8620*/  BSYNC B0 ;  /* 0x0000000000007941 */ /* 0x000fea0003800000 */
.L_x_18512:
        /* <DEDUP_REMOVED lines=18> */
.L_x_18524:
[----:B------:R-:W-:-:S07]  /*8750*/  MOV R180, R200 ;  /* 0x000000c800b47202 */ /* 0x000fce0000000f00 */
.L_x_18525:
[----:B------:R-:W-:Y:S05]  /*8760*/  BSYNC B1 ;  /* 0x0000000000017941 */ /* 0x000fea0003800000 */
.L_x_18523:
        /* <DEDUP_REMOVED lines=16> */
.L_x_18529:
[----:B------:R-:W-:Y:S05]  /*8870*/  BSYNC B2 ;  /* 0x0000000000027941 */ /* 0x000fea0003800000 */
.L_x_18528:
        /* <DEDUP_REMOVED lines=44> */
.L_x_18527:
[----:B------:R-:W-:Y:S05]  /*8b40*/  BSYNC B1 ;  /* 0x0000000000017941 */ /* 0x000fea0003800000 */
.L_x_18526:
        /* <DEDUP_REMOVED lines=11> */
.L_x_18522:
[----:B------:R-:W-:Y:S05]  /*8c00*/  BSYNC B0 ;  /* 0x0000000000007941 */ /* 0x000fea0003800000 */
.L_x_18521:
        /* <DEDUP_REMOVED lines=18> */
.L_x_18533:
[----:B------:R-:W-:-:S07]  /*8d30*/  MOV R173, R200 ;  /* 0x000000c800ad7202 */ /* 0x000fce0000000f00 */
.L_x_18534:
[----:B------:R-:W-:Y:S05]  /*8d40*/  BSYNC B1 ;  /* 0x0000000000017941 */ /* 0x000fea0003800000 */
.L_x_18532:
        /* <DEDUP_REMOVED lines=16> */
.L_x_18538:
[----:B------:R-:W-:Y:S05]  /*8e50*/  BSYNC B2 ;  /* 0x0000000000027941 */ /* 0x000fea0003800000 */
.L_x_18537:
        /* <DEDUP_REMOVED lines=44> */
.L_x_18536:
[----:B------:R-:W-:Y:S05]  /*9120*/  BSYNC B1 ;  /* 0x0000000000017941 */ /* 0x000fea0003800000 */
.L_x_18535:
        /* <DEDUP_REMOVED lines=12> */
.L_x_18531:
[----:B------:R-:W-:Y:S05]  /*91f0*/  BSYNC B0 ;  /* 0x0000000000007941 */ /* 0x000fea0003800000 */
.L_x_18530:
        /* <DEDUP_REMOVED lines=18> */
.L_x_18542:
[----:B------:R-:W-:-:S07]  /*9320*/  MOV R180, R200 ;  /* 0x000000c800b47202 */ /* 0x000fce0000000f00 */
.L_x_18543:
[----:B------:R-:W-:Y:S05]  /*9330*/  BSYNC B1 ;  /* 0x0000000000017941 */ /* 0x000fea0003800000 */
.L_x_18541:
        /* <DEDUP_REMOVED lines=16> */
.L_x_18547:
[----:B------:R-:W-:Y:S05]  /*9440*/  BSYNC B2 ;  /* 0x0000000000027941 */ /* 0x000fea0003800000 */
.L_x_18546:
        /* <DEDUP_REMOVED lines=44> */
.L_x_18545:
[----:B------:R-:W-:Y:S05]  /*9710*/  BSYNC B1 ;  /* 0x0000000000017941 */ /* 0x000fea0003800000 */
.L_x_18544:
        /* <DEDUP_REMOVED lines=11> */
.L_x_18540:
[----:B------:R-:W-:Y:S05]  /*97d0*/  BSYNC B0 ;  /* 0x0000000000007941 */ /* 0x000fea0003800000 */
.L_x_18539:
        /* <DEDUP_REMOVED lines=18> */
.L_x_18551:
[----:B------:R-:W-:-:S07]  /*9900*/  MOV R175, R200 ;  /* 0x000000c800af7202 */ /* 0x000fce0000000f00 */
.L_x_18552:
[----:B------:R-:W-:Y:S05]  /*9910*/  BSYNC B1 ;  /* 0x0000000000017941 */ /* 0x000fea0003800000 */
.L_x_18550:
        /* <DEDUP_REMOVED lines=16> */
.L_x_18556:
[----:B------:R-:W-:Y:S05]  /*9a20*/  BSYNC B2 ;  /* 0x0000000000027941 */ /* 0x000fea0003800000 */
.L_x_18555:
        /* <DEDUP_REMOVED lines=44> */
.L_x_18554:
[----:B------:R-:W-:Y:S05]  /*9cf0*/  BSYNC B1 ;  /* 0x0000000000017941 */ /* 0x000fea0003800000 */
.L_x_18553:
        /* <DEDUP_REMOVED lines=12> */
.L_x_18549:
[----:B------:R-:W-:Y:S05]  /*9dc0*/  BSYNC B0 ;  /* 0x0000000000007941 */ /* 0x000fea0003800000 */
.L_x_18548:
        /* <DEDUP_REMOVED lines=30> */
.L_x_18558:
[----:B------:R-:W-:Y:S05]  /*9fb0*/  BSYNC B0 ;  /* 0x0000000000007941 */ /* 0x000fea0003800000 */
.L_x_18557:
        /* <DEDUP_REMOVED lines=22> */
.L_x_18562:
[----:B------:R-:W-:-:S07]  /*a120*/  IMAD.MOV.U32 R186, RZ, RZ, R200 ;  /* 0x000000ffffba7224 */ /* 0x000fce00078e00c8 */
.L_x_18563:
[----:B------:R-:W-:Y:S05]  /*a130*/  BSYNC B1 ;  /* 0x0000000000017941 */ /* 0x000fea0003800000 */
.L_x_18561:
        /* <DEDUP_REMOVED lines=16> */
.L_x_18567:
[----:B------:R-:W-:Y:S05]  /*a240*/  BSYNC B2 ;  /* 0x0000000000027941 */ /* 0x000fea0003800000 */
.L_x_18566:
        /* <DEDUP_REMOVED lines=43> */
.L_x_18565:
[----:B------:R-:W-:Y:S05]  /*a500*/  BSYNC B1 ;  /* 0x0000000000017941 */ /* 0x000fea0003800000 */
.L_x_18564:
        /* <DEDUP_REMOVED lines=11> */
.L_x_18560:
[----:B------:R-:W-:Y:S05]  /*a5c0*/  BSYNC B0 ;  /* 0x0000000000007941 */ /* 0x000fea0003800000 */
.L_x_18559:
        /* <DEDUP_REMOVED lines=18> */
.L_x_18571:
[----:B------:R-:W-:-:S07]  /*a6f0*/  MOV R177, R200 ;  /* 0x000000c800b17202 */ /* 0x000fce0000000f00 */
.L_x_18572:
[----:B------:R-:W-:Y:S05]  /*a700*/  BSYNC B1 ;  /* 0x0000000000017941 */ /* 0x000fea0003800000 */
.L_x_18570:
        /* <DEDUP_REMOVED lines=16> */
.L_x_18576:
[----:B------:R-:W-:Y:S05]  /*a810*/  BSYNC B2 ;  /* 0x0000000000027941 */ /* 0x000fea0003800000 */
.L_x_18575:
        /* <DEDUP_REMOVED lines=44> */
.L_x_18574:
[----:B------:R-:W-:Y:S05]  /*aae0*/  BSYNC B1 ;  /* 0x0000000000017941 */ /* 0x000fea0003800000 */
.L_x_18573:
        /* <DEDUP_REMOVED lines=12> */
.L_x_18569:
[----:B------:R-:W-:Y:S05]  /*abb0*/  BSYNC B0 ;  /* 0x0000000000007941 */ /* 0x000fea0003800000 */
.L_x_18568:
        /* <DEDUP_REMOVED lines=18> */
.L_x_18580:
[----:B------:R-:W-:-:S07]  /*ace0*/  MOV R188, R200 ;  /* 0x000000c800bc7202 */ /* 0x000fce0000000f00 */
.L_x_18581:
[----:B------:R-:W-:Y:S05]  /*acf0*/  BSYNC B1 ;  /* 0x0000000000017941 */ /* 0x000fea0003800000 */
.L_x_18579:
        /* <DEDUP_REMOVED lines=16> */
.L_x_18585:
[----:B------:R-:W-:Y:S05]  /*ae00*/  BSYNC B2 ;  /* 0x0000000000027941 */ /* 0x000fea0003800000 */
.L_x_18584:
        /* <DEDUP_REMOVED lines=44> */
.L_x_18583:
[----:B------:R-:W-:Y:S05]  /*b0d0*/  BSYNC B1 ;  /* 0x0000000000017941 */ /* 0x000fea0003800000 */
.L_x_18582:
        /* <DEDUP_REMOVED lines=11> */
.L_x_18578:
[----:B------:R-:W-:Y:S05]  /*b190*/  BSYNC B0 ;  /* 0x0000000000007941 */ /* 0x000fea0003800000 */
.L_x_18577:
        /* <DEDUP_REMOVED lines=18> */
.L_x_18589:
[----:B------:R-:W-:-:S07]  /*b2c0*/  MOV R179, R200 ;  /* 0x000000c800b37202 */ /* 0x000fce0000000f00 */
.L_x_18590:
[----:B------:R-:W-:Y:S05]  /*b2d0*/  BSYNC B1 ;  /* 0x0000000000017941 */ /* 0x000fea0003800000 */
.L_x_18588:
        /* <DEDUP_REMOVED lines=16> */
.L_x_18594:
[----:B------:R-:W-:Y:S05]  /*b3e0*/  BSYNC B2 ;  /* 0x0000000000027941 */ /* 0x000fea0003800000 */
.L_x_18593:
        /* <DEDUP_REMOVED lines=44> */
.L_x_18592:
[----:B------:R-:W-:Y:S05]  /*b6b0*/  BSYNC B1 ;  /* 0x0000000000017941 */ /* 0x000fea0003800000 */
.L_x_18591:
        /* <DEDUP_REMOVED lines=12> */
.L_x_18587:
[----:B------:R-:W-:Y:S05]  /*b780*/  BSYNC B0 ;  /* 0x0000000000007941 */ /* 0x000fea0003800000 */
.L_x_18586:
        /* <DEDUP_REMOVED lines=18> */
.L_x_18598:
[----:B------:R-:W-:-:S07]  /*b8b0*/  MOV R188, R200 ;  /* 0x000000c800bc7202 */ /* 0x000fce0000000f00 */
.L_x_18599:
[----:B------:R-:W-:Y:S05]  /*b8c0*/  BSYNC B1 ;  /* 0x0000000000017941 */ /* 0x000fea0003800000 */
.L_x_18597:
        /* <DEDUP_REMOVED lines=16> */
.L_x_18603:
[----:B------:R-:W-:Y:S05]  /*b9d0*/  BSYNC B2 ;  /* 0x0000000000027941 */ /* 0x000fea0003800000 */
.L_x_18602:
        /* <DEDUP_REMOVED lines=44> */
.L_x_18601:
[----:B------:R-:W-:Y:S05]  /*bca0*/  BSYNC B1 ;  /* 0x0000000000017941 */ /* 0x000fea0003800000 */
.L_x_18600:
        /* <DEDUP_REMOVED lines=11> */
.L_x_18596:
[----:B------:R-:W-:Y:S05]  /*bd60*/  BSYNC B0 ;  /* 0x0000000000007941 */ /* 0x000fea0003800000 */
.L_x_18595:
        /* <DEDUP_REMOVED lines=18> */
.L_x_18607:
[----:B------:R-:W-:-:S07]  /*be90*/  MOV R181, R200 ;  /* 0x000000c800b57202 */ /* 0x000fce0000000f00 */
.L_x_18608:
[----:B------:R-:W-:Y:S05]  /*bea0*/  BSYNC B1 ;  /* 0x0000000000017941 */ /* 0x000fea0003800000 */
.L_x_18606:
        /* <DEDUP_REMOVED lines=16> */
.L_x_18612:
[----:B------:R-:W-:Y:S05]  /*bfb0*/  BSYNC B2 ;  /* 0x0000000000027941 */ /* 0x000fea0003800000 */
.L_x_18611:
        /* <DEDUP_REMOVED lines=44> */
.L_x_18610:
[----:B------:R-:W-:Y:S05]  /*c280*/  BSYNC B1 ;  /* 0x0000000000017941 */ /* 0x000fea0003800000 */
.L_x_18609:
        /* <DEDUP_REMOVED lines=12> */
.L_x_18605:
[----:B------:R-:W-:Y:S05]  /*c350*/  BSYNC B0 ;  /* 0x0000000000007941 */ /* 0x000fea0003800000 */
.L_x_18604:
        /* <DEDUP_REMOVED lines=18> */
.L_x_18616:
[----:B------:R-:W-:-:S07]  /*c480*/  MOV R190, R200 ;  /* 0x000000c800be7202 */ /* 0x000fce0000000f00 */
.L_x_18617:
[----:B------:R-:W-:Y:S05]  /*c490*/  BSYNC B1 ;  /* 0x0000000000017941 */ /* 0x000fea0003800000 */
.L_x_18615:
        /* <DEDUP_REMOVED lines=16> */
.L_x_18621:
[----:B------:R-:W-:Y:S05]  /*c5a0*/  BSYNC B2 ;  /* 0x0000000000027941 */ /* 0x000fea0003800000 */
.L_x_18620:
        /* <DEDUP_REMOVED lines=44> */
.L_x_18619:
[----:B------:R-:W-:Y:S05]  /*c870*/  BSYNC B1 ;  /* 0x0000000000017941 */ /* 0x000fea0003800000 */
.L_x_18618:
        /* <DEDUP_REMOVED lines=11> */
.L_x_18614:
[----:B------:R-:W-:Y:S05]  /*c930*/  BSYNC B0 ;  /* 0x0000000000007941 */ /* 0x000fea0003800000 */
.L_x_18613:
        /* <DEDUP_REMOVED lines=18> */
.L_x_18625:
[----:B------:R-:W-:-:S07]  /*ca60*/  MOV R183, R200 ;  /* 0x000000c800b77202 */ /* 0x000fce0000000f00 */
.L_x_18626:
[----:B------:R-:W-:Y:S05]  /*ca70*/  BSYNC B1 ;  /* 0x0000000000017941 */ /* 0x000fea0003800000 */
.L_x_18624:
        /* <DEDUP_REMOVED lines=16> */
.L_x_18630:
[----:B------:R-:W-:Y:S05]  /*cb80*/  BSYNC B2 ;  /* 0x0000000000027941 */ /* 0x000fea0003800000 */
.L_x_18629:
        /* <DEDUP_REMOVED lines=44> */
.L_x_18628:
[----:B------:R-:W-:Y:S05]  /*ce50*/  BSYNC B1 ;  /* 0x0000000000017941 */ /* 0x000fea0003800000 */
.L_x_18627:
        /* <DEDUP_REMOVED lines=12> */
.L_x_18623:
[----:B------:R-:W-:Y:S05]  /*cf20*/  BSYNC B0 ;  /* 0x0000000000007941 */ /* 0x000fea0003800000 */
.L_x_18622:
        /* <DEDUP_REMOVED lines=30> */
.L_x_18632:
[----:B------:R-:W-:Y:S05]  /*d110*/  BSYNC B0 ;  /* 0x0000000000007941 */ /* 0x000fea0003800000 */
.L_x_18631:
        /* <DEDUP_REMOVED lines=22> */
.L_x_18636:
[----:B------:R-:W-:-:S07]  /*d280*/  IMAD.MOV.U32 R214, RZ, RZ, R200 ;  /* 0x000000ffffd67224 */ /* 0x000fce00078e00c8 */
.L_x_18637:
[----:B------:R-:W-:Y:S05]  /*d290*/  BSYNC B1 ;  /* 0x0000000000017941 */ /* 0x000fea0003800000 */
.L_x_18635:
        /* <DEDUP_REMOVED lines=16> */
.L_x_18641:
[----:B------:R-:W-:Y:S05]  /*d3a0*/  BSYNC B2 ;  /* 0x0000000000027941 */ /* 0x000fea0003800000 */
.L_x_18640:
        /* <DEDUP_REMOVED lines=43> */
.L_x_18639:
[----:B------:R-:W-:Y:S05]  /*d660*/  BSYNC B1 ;  /* 0x0000000000017941 */ /* 0x000fea0003800000 */
.L_x_18638:
        /* <DEDUP_REMOVED lines=11> */
.L_x_18634:
[----:B------:R-:W-:Y:S05]  /*d720*/  BSYNC B0 ;  /* 0x0000000000007941 */ /* 0x000fea0003800000 */
.L_x_18633:
        /* <DEDUP_REMOVED lines=18> */
.L_x_18645:
[----:B------:R-:W-:-:S07]  /*d850*/  MOV R185, R200 ;  /* 0x000000c800b97202 */ /* 0x000fce0000000f00 */
.L_x_18646:
[----:B------:R-:W-:Y:S05]  /*d860*/  BSYNC B1 ;  /* 0x0000000000017941 */ /* 0x000fea0003800000 */
.L_x_18644:
        /* <DEDUP_REMOVED lines=16> */
.L_x_18650:
[----:B------:R-:W-:Y:S05]  /*d970*/  BSYNC B2 ;  /* 0x0000000000027941 */ /* 0x000fea0003800000 */
.L_x_18649:
        /* <DEDUP_REMOVED lines=44> */
.L_x_18648:
[----:B------:R-:W-:Y:S05]  /*dc40*/  BSYNC B1 ;  /* 0x0000000000017941 */ /* 0x000fea0003800000 */
.L_x_18647:
        /* <DEDUP_REMOVED lines=12> */
.L_x_18643:
[----:B------:R-:W-:Y:S05]  /*dd10*/  BSYNC B0 ;  /* 0x0000000000007941 */ /* 0x000fea0003800000 */
.L_x_18642:
        /* <DEDUP_REMOVED lines=18> */
.L_x_18654:
[----:B------:R-:W-:-:S07]  /*de40*/  MOV R205, R200 ;  /* 0x000000c800cd7202 */ /* 0x000fce0000000f00 */
.L_x_18655:
[----:B------:R-:W-:Y:S05]  /*de50*/  BSYNC B1 ;  /* 0x0000000000017941 */ /* 0x000fea0003800000 */
.L_x_18653:
        /* <DEDUP_REMOVED lines=16> */
.L_x_18659:
[----:B------:R-:W-:Y:S05]  /*df60*/  BSYNC B2 ;  /* 0x0000000000027941 */ /* 0x000fea0003800000 */
.L_x_18658:
        /* <DEDUP_REMOVED lines=44> */
.L_x_18657:
[----:B------:R-:W-:Y:S05]  /*e230*/  BSYNC B1 ;  /* 0x0000000000017941 */ /* 0x000fea0003800000 */
.L_x_18656:
        /* <DEDUP_REMOVED lines=11> */
.L_x_18652:
[----:B------:R-:W-:Y:S05]  /*e2f0*/  BSYNC B0 ;  /* 0x0000000000007941 */ /* 0x000fea0003800000 */
.L_x_18651:
        /* <DEDUP_REMOVED lines=18> */
.L_x_18663:
[----:B------:R-:W-:-:S07]  /*e420*/  MOV R187, R200 ;  /* 0x000000c800bb7202 */ /* 0x000fce0000000f00 */
.L_x_18664:
[----:B------:R-:W-:Y:S05]  /*e430*/  BSYNC B1 ;  /* 0x0000000000017941 */ /* 0x000fea0003800000 */
.L_x_18662:
        /* <DEDUP_REMOVED lines=16> */
.L_x_18668:
[----:B------:R-:W-:Y:S05]  /*e540*/  BSYNC B2 ;  /* 0x0000000000027941 */ /* 0x000fea0003800000 */
.L_x_18667:
        /* <DEDUP_REMOVED lines=44> */
.L_x_18666:
[----:B------:R-:W-:Y:S05]  /*e810*/  BSYNC B1 ;  /* 0x0000000000017941 */ /* 0x000fea0003800000 */
.L_x_18665:
        /* <DEDUP_REMOVED lines=12> */
.L_x_18661:
[----:B------:R-:W-:Y:S05]  /*e8e0*/  BSYNC B0 ;  /* 0x0000000000007941 */ /* 0x000fea0003800000 */
.L_x_18660:
        /* <DEDUP_REMOVED lines=18> */
.L_x_18672:
[----:B------:R-:W-:-:S07]  /*ea10*/  MOV R207, R200 ;  /* 0x000000c800cf7202 */ /* 0x000fce0000000f00 */
.L_x_18673:
[----:B------:R-:W-:Y:S05]  /*ea20*/  BSYNC B1 ;  /* 0x0000000000017941 */ /* 0x000fea0003800000 */
.L_x_18671:
        /* <DEDUP_REMOVED lines=16> */
.L_x_18677:
[----:B------:R-:W-:Y:S05]  /*eb30*/  BSYNC B2 ;  /* 0x0000000000027941 */ /* 0x000fea0003800000 */
.L_x_18676:
        /* <DEDUP_REMOVED lines=44> */
.L_x_18675:
[----:B------:R-:W-:Y:S05]  /*ee00*/  BSYNC B1 ;  /* 0x0000000000017941 */ /* 0x000fea0003800000 */
.L_x_18674:
        /* <DEDUP_REMOVED lines=11> */
.L_x_18670:
[----:B------:R-:W-:Y:S05]  /*eec0*/  BSYNC B0 ;  /* 0x0000000000007941 */ /* 0x000fea0003800000 */
.L_x_18669:
        /* <DEDUP_REMOVED lines=18> */
.L_x_18681:
[----:B------:R-:W-:-:S07]  /*eff0*/  MOV R189, R200 ;  /* 0x000000c800bd7202 */ /* 0x000fce0000000f00 */
.L_x_18682:
[----:B------:R-:W-:Y:S05]  /*f000*/  BSYNC B1 ;  /* 0x0000000000017941 */ /* 0x000fea0003800000 */
.L_x_18680:
        /* <DEDUP_REMOVED lines=16> */
.L_x_18686:
[----:B------:R-:W-:Y:S05]  /*f110*/  BSYNC B2 ;  /* 0x0000000000027941 */ /* 0x000fea0003800000 */
.L_x_18685:
        /* <DEDUP_REMOVED lines=44> */
.L_x_18684:
[----:B------:R-:W-:Y:S05]  /*f3e0*/  BSYNC B1 ;  /* 0x0000000000017941 */ /* 0x000fea0003800000 */
.L_x_18683:
        /* <DEDUP_REMOVED lines=12> */
.L_x_18679:
[----:B------:R-:W-:Y:S05]  /*f4b0*/  BSYNC B0 ;  /* 0x0000000000007941 */ /* 0x000fea0003800000 */
.L_x_18678:
        /* <DEDUP_REMOVED lines=18> */
.L_x_18690:
[----:B------:R-:W-:-:S07]  /*f5e0*/  MOV R209, R200 ;  /* 0x000000c800d17202 */ /* 0x000fce0000000f00 */
.L_x_18691:
[----:B------:R-:W-:Y:S05]  /*f5f0*/  BSYNC B1 ;  /* 0x0000000000017941 */ /* 0x000fea0003800000 */
.L_x_18689:
        /* <DEDUP_REMOVED lines=16> */
.L_x_18695:
[----:B------:R-:W-:Y:S05]  /*f700*/  BSYNC B2 ;  /* 0x0000000000027941 */ /* 0x000fea0003800000 */
.L_x_18694:
        /* <DEDUP_REMOVED lines=44> */
.L_x_18693:
[----:B------:R-:W-:Y:S05]  /*f9d0*/  BSYNC B1 ;  /* 0x0000000000017941 */ /* 0x000fea0003800000 */
.L_x_18692:
        /* <DEDUP_REMOVED lines=11> */
.L_x_18688:
[----:B------:R-:W-:Y:S05]  /*fa90*/  BSYNC B0 ;  /* 0x0000000000007941 */ /* 0x000fea0003800000 */
.L_x_18687:
        /* <DEDUP_REMOVED lines=18> */
.L_x_18699:
[----:B------:R-:W-:-:S07]  /*fbc0*/  MOV R191, R200 ;  /* 0x000000c800bf7202 */ /* 0x000fce0000000f00 */
.L_x_18700:
[----:B------:R-:W-:Y:S05]  /*fbd0*/  BSYNC B1 ;  /* 0x0000000000017941 */ /* 0x000fea0003800000 */
.L_x_18698:
        /* <DEDUP_REMOVED lines=16> */
.L_x_18704:
[----:B------:R-:W-:Y:S05]  /*fce0*/  BSYNC B2 ;  /* 0x0000000000027941 */ /* 0x000fea0003800000 */
.L_x_18703:
        /* <DEDUP_REMOVED lines=44> */
.L_x_18702:
[----:B------:R-:W-:Y:S05]  /*ffb0*/  BSYNC B1 ;  /* 0x0000000000017941 */ /* 0x000fea0003800000 */
.L_x_18701:
        /* <DEDUP_REMOVED lines=12> */
.L_x_18697:
[----:B------:R-:W-:Y:S05]  /*10080*/  BSYNC B0 ;  /* 0x0000000000007941 */ /* 0x000fea0003800000 */
.L_x_18696:
[----:B------:R-:W-:Y:S01]  /*10090*/  FADD.FTZ R212, RZ, R152 ;  /* 0x00000098ffd47221 */ /* 0x000fe20000010000 */
[----:B------:R-:W-:Y:S01]  /*100a0*/  IMAD.WIDE.U32 R210, R225, 0x20, R210 ;  /* 0x00000020e1d27825 */ /* 0x000fe200078e00d2 */
[----:B------:R-:W-:Y:S01]  /*100b0*/  BSSY B0, `(.L_x_18705) ;  /* 0x000003f000007945 */ /* 0x000fe20003800000 */
[----:B------:R-:W-:Y:S02]  /*100c0*/  ISETP.NE.AND P0, PT, R2, RZ, PT ;  /* 0x000000ff0200720c */ /* 0x000fe40003f05270 */
        /* <DEDUP_REMOVED lines=61> */
.L_x_18706:
[----:B------:R-:W-:Y:S05]  /*104a0*/  BSYNC B0 ;  /* 0x0000000000007941 */ /* 0x000fea0003800000 */
.L_x_18705:
[----:B------:R-:W-:Y:S01]  /*104b0*/  UMOV UR10, 0xffffffff ;  /* 0xffffffff000a7882 */ /* 0x000fe20000000000 */
[----:B------:R-:W-:Y:S02]  /*104c0*/  FADD.FTZ R224, R224, R191 ;  /* 0x000000bfe0e07221 */ /* 0x000fe40000010000 */
[----:B------:R-:W-:Y:S05]  /*104d0*/  BRA.DIV UR10, `(.L_x_18707) ;  /* 0x000000120a747947 */ /* 0x000fea000b800000 */
        /* <DEDUP_REMOVED lines=101> */
.L_x_18722:
        /* <DEDUP_REMOVED lines=26> */
[C---:B------:R-:W-:Y:S01]  /*10cd0*/  FADD.FTZ R240, -R211.reuse, R176 ;  /* 0x000000b0d3f07221 */ /* 0x040fe20000010100 */
[----:B------:R-:W-:Y:S01]  /*10ce0*/  LEA.HI R173, R152, R221, RZ, 0x3 ;  /* 0x000000dd98ad7211 */ /* 0x000fe200078f18ff */
[C---:B------:R-:W-:Y:S01]  /*10cf0*/  FADD.FTZ R164, -R211.reuse, R164 ;  /* 0x000000a4d3a47221 */ /* 0x040fe20000010100 */
[----:B------:R-:W0:Y:S01]  /*10d00*/  LDC.64 R152, c[0x0][0x2b8] ;  /* 0x0000ae00ff987b82 */ /* 0x000e220000000a00 */
        /* <DEDUP_REMOVED lines=10> */
[----:B------:R-:W-:Y:S01]  /*10db0*/  IADD3 R177, R173, 0x40, RZ ;  /* 0x00000040adb17810 */ /* 0x000fe20007ffe0ff */
[----:B------:R-:W-:Y:S01]  /*10dc0*/  FADD.FTZ R156, -R211, R156 ;  /* 0x0000009cd39c7221 */ /* 0x000fe20000010100 */
[----:B------:R-:W-:Y:S01]  /*10dd0*/  IADD3 R181, R173, 0x80, RZ ;  /* 0x00000080adb57810 */ /* 0x000fe20007ffe0ff */
[C---:B------:R-:W-:Y:S01]  /*10de0*/  FADD.FTZ R214, -R211.reuse, R157 ;  /* 0x0000009dd3d67221 */ /* 0x040fe20000010100 */
[----:B------:R-:W-:Y:S01]  /*10df0*/  FADD.FTZ R246, -R211, R184 ;  /* 0x000000b8d3f67221 */ /* 0x000fe20000010100 */
[----:B------:R-:W-:-:S02]  /*10e00*/  VIADD R175, R173, 0x20 ;  /* 0x00000020adaf7836 */ /* 0x000fc40000000000 */
[----:B------:R-:W-:Y:S01]  /*10e10*/  FADD.FTZ R224, -R211, R160 ;  /* 0x000000a0d3e07221 */ /* 0x000fe20000010100 */
[----:B------:R-:W-:Y:S02]  /*10e20*/  VIADD R179, R173, 0x60 ;  /* 0x00000060adb37836 */ /* 0x000fe40000000000 */
        /* <DEDUP_REMOVED lines=40> */
[----:B------:R-:W-:Y:S01]  /*110b0*/  FMUL.FTZ R222, R215, R222 ;  /* 0x000000ded7de7220 */ /* 0x000fe20000410000 */
[----:B------:R-:W-:Y:S01]  /*110c0*/  FFMA.FTZ R160, R91, R160, R131 ;  /* 0x000000a05ba07223 */ /* 0x000fe20000010083 */
[----:B------:R-:W-:-:S04]  /*110d0*/  IMAD.WIDE.U32 R178, R179, 0x10, R152 ;  /* 0x00000010b3b27825 */ /* 0x000fc800078e0098 */
[----:B------:R-:W-:Y:S01]  /*110e0*/  FFMA.FTZ R162, R76, R187, R116 ;  /* 0x000000bb4ca27223 */ /* 0x000fe20000010074 */
[C---:B------:R-:W-:Y:S01]  /*110f0*/  FMUL.FTZ R214, R215.reuse, R214 ;  /* 0x000000d6d7d67220 */ /* 0x040fe20000410000 */
[----:B------:R-:W-:Y:S01]  /*11100*/  FMUL.FTZ R167, R215, R232 ;  /* 0x000000e8d7a77220 */ /* 0x000fe20000410000 */
[----:B------:R-:W-:-:S04]  /*11110*/  IMAD.WIDE.U32 R180, R181, 0x10, R152 ;  /* 0x00000010b5b47825 */ /* 0x000fc800078e0098 */
        /* <DEDUP_REMOVED lines=81> */
[----:B------:R-:W-:-:S05]  /*11630*/  F2FP.BF16.F32.PACK_AB R168, R185, R168 ;  /* 0x000000a8b9a8723e */ /* 0x000fca00000010ff */
[----:B------:R1:W-:Y:S02]  /*11640*/  STG.E.128 desc[UR4][R180.64], R168 ;  /* 0x000000a8b4007986 */ /* 0x0003e4000c101d04 */
.L_x_18709:
[----:B------:R-:W-:Y:S05]  /*11650*/  BSYNC B0 ;  /* 0x0000000000007941 */ /* 0x000fea0003800000 */
.L_x_18708:
[----:B-1----:R-:W1:Y:S02]  /*11660*/  LDC.64 R152, c[0x0][0x210] ;  /* 0x00008400ff987b82 */ /* 0x002e640000000a00 */
[----:B-1----:R-:W-:-:S05]  /*11670*/  IMAD R0, R152, 0x4, R0 ;  /* 0x0000000498007824 */ /* 0x002fca00078e0200 */
[----:B------:R-:W-:-:S13]  /*11680*/  ISETP.GE.AND P0, PT, R0, R153, PT ;  /* 0x000000990000720c */ /* 0x000fda0003f06270 */
[----:B------:R-:W-:Y:S05]  /*11690*/  @!P0 BRA `(.L_x_18710) ;  /* 0xfffffef000d48947 */ /* 0x000fea000383ffff */
[----:B------:R-:W-:Y:S05]  /*116a0*/  EXIT ;  /* 0x000000000000794d */ /* 0x000fea0003800000 */
.L_x_18707:
[----:B------:R-:W-:Y:S01]  /*116b0*/  HFMA2.MMA R226, -RZ, RZ, 0, 5.9604644775390625e-08 ;  /* 0x00000001ffe27435 */ /* 0x000fe200000001ff */
[----:B------:R-:W-:Y:S01]  /*116c0*/  BSSY B0, `(.L_x_18711) ;  /* 0x0000006000007945 */ /* 0x000fe20003800000 */
[----:B------:R-:W-:Y:S01]  /*116d0*/  IMAD.MOV.U32 R227, RZ, RZ, 0x1f ;  /* 0x0000001fffe37424 */ /* 0x000fe200078e00ff */
[----:B------:R-:W-:-:S08]  /*116e0*/  MOV R223, 0xffffffff ;  /* 0xffffffff00df7802 */ /* 0x000fd00000000f00 */
[----:B0-----:R-:W-:Y:S05]  /*116f0*/  WARPSYNC.COLLECTIVE R223, `(.L_x_18712) ;  /* 0x00000000df087348 */ /* 0x001fea0003c00000 */
[----:B------:R1:W2:Y:S02]  /*11700*/  SHFL.BFLY P1, R225, R224, R226, R227 ;  /* 0x0c0000e2e0e17389 */ /* 0x0002a400000200e3 */
[----:B012---:R-:W-:Y:S01]  /*11710*/  ENDCOLLECTIVE ;  /* 0x000000000000791b */ /* 0x007fe20003800000 */
.L_x_18712:
[----:B------:R-:W-:Y:S05]  /*11720*/  BSYNC B0 ;  /* 0x0000000000007941 */ /* 0x000fea0003800000 */
.L_x_18711:
        /* <DEDUP_REMOVED lines=10> */
.L_x_18713:
[----:B------:R-:W-:Y:S01]  /*117d0*/  HFMA2.MMA R226, -RZ, RZ, 0, 2.384185791015625e-07 ;  /* 0x00000004ffe27435 */ /* 0x000fe200000001ff */
[----:B------:R-:W-:-:S05]  /*117e0*/  MOV R210, R225 ;  /* 0x000000e100d27202 */ /* 0x000fca0000000f00 */
[----:B------:R-:W-:-:S04]  /*117f0*/  FADD.FTZ R212, R211, R210 ;  /* 0x000000d2d3d47221 */ /* 0x000fc80000010000 */
[----:B------:R-:W-:-:S07]  /*11800*/  IMAD.MOV.U32 R224, RZ, RZ, R212 ;  /* 0x000000ffffe07224 */ /* 0x000fce00078e00d4 */
[----:B------:R-:W-:Y:S05]  /*11810*/  WARPSYNC.COLLECTIVE R223, `(.L_x_18714) ;  /* 0x00000000df087348 */ /* 0x000fea0003c00000 */
[----:B------:R0:W1:Y:S02]  /*11820*/  SHFL.BFLY P1, R225, R224, R226, R227 ;  /* 0x0c0000e2e0e17389 */ /* 0x00006400000200e3 */
[----:B01----:R-:W-:Y:S01]  /*11830*/  ENDCOLLECTIVE ;  /* 0x000000000000791b */ /* 0x003fe20003800000 */
.L_x_18714:
[----:B------:R-:W-:Y:S02]  /*11840*/  IMAD.MOV.U32 R226, RZ, RZ, 0x8 ;  /* 0x00000008ffe27424 */ /* 0x000fe400078e00ff */
[----:B------:R-:W-:-:S04]  /*11850*/  IMAD.MOV.U32 R213, RZ, RZ, R225 ;  /* 0x000000ffffd57224 */ /* 0x000fc800078e00e1 */
[----:B------:R-:W-:-:S05]  /*11860*/  FADD.FTZ R213, R212, R213 ;  /* 0x000000d5d4d57221 */ /* 0x000fca0000010000 */
[----:B------:R-:W-:-:S07]  /*11870*/  MOV R224, R213 ;  /* 0x000000d500e07202 */ /* 0x000fce0000000f00 */
[----:B------:R-:W-:Y:S05]  /*11880*/  WARPSYNC.COLLECTIVE R223, `(.L_x_18715) ;  /* 0x00000000df087348 */ /* 0x000fea0003c00000 */
[----:B------:R0:W1:Y:S02]  /*11890*/  SHFL.BFLY P1, R225, R224, R226, R227 ;  /* 0x0c0000e2e0e17389 */ /* 0x00006400000200e3 */
[----:B01----:R-:W-:Y:S01]  /*118a0*/  ENDCOLLECTIVE ;  /* 0x000000000000791b */ /* 0x003fe20003800000 */
.L_x_18715:
[----:B------:R-:W-:Y:S01]  /*118b0*/  HFMA2.MMA R226, -RZ, RZ, 0, 9.5367431640625e-07 ;  /* 0x00000010ffe27435 */ /* 0x000fe200000001ff */
[----:B------:R-:W-:-:S05]  /*118c0*/  MOV R210, R225 ;  /* 0x000000e100d27202 */ /* 0x000fca0000000f00 */
[----:B------:R-:W-:-:S04]  /*118d0*/  FADD.FTZ R215, R213, R210 ;  /* 0x000000d2d5d77221 */ /* 0x000fc80000010000 */
[----:B------:R-:W-:-:S07]  /*118e0*/  IMAD.MOV.U32 R224, RZ, RZ, R215 ;  /* 0x000000ffffe07224 */ /* 0x000fce00078e00d7 */
[----:B------:R-:W-:Y:S05]  /*118f0*/  WARPSYNC.COLLECTIVE R223, `(.L_x_18716) ;  /* 0x00000000df087348 */ /* 0x000fea0003c00000 */
[----:B------:R0:W1:Y:S02]  /*11900*/  SHFL.BFLY P1, R225, R224, R226, R227 ;  /* 0x0c0000e2e0e17389 */ /* 0x00006400000200e3 */
[----:B01----:R-:W-:Y:S01]  /*11910*/  ENDCOLLECTIVE ;  /* 0x000000000000791b */ /* 0x003fe20003800000 */
.L_x_18716:
        /* <DEDUP_REMOVED lines=88> */
.L_x_18717:
[----:B------:R-:W-:Y:S01]  /*11ea0*/  HFMA2.MMA R226, -RZ, RZ, 0, 1.1920928955078125e-07 ;  /* 0x00000002ffe27435 */ /* 0x000fe200000001ff */
[----:B------:R-:W-:-:S05]  /*11eb0*/  MOV R211, R225 ;  /* 0x000000e100d37202 */ /* 0x000fca0000000f00 */
[----:B------:R-:W-:-:S04]  /*11ec0*/  FADD.FTZ R211, R210, R211 ;  /* 0x000000d3d2d37221 */ /* 0x000fc80000010000 */
[----:B------:R-:W-:-:S07]  /*11ed0*/  IMAD.MOV.U32 R224, RZ, RZ, R211 ;  /* 0x000000ffffe07224 */ /* 0x000fce00078e00d3 */
[----:B------:R-:W-:Y:S05]  /*11ee0*/  WARPSYNC.COLLECTIVE R223, `(.L_x_18718) ;  /* 0x00000000df087348 */ /* 0x000fea0003c00000 */
[----:B------:R0:W1:Y:S02]  /*11ef0*/  SHFL.BFLY P1, R225, R224, R226, R227 ;  /* 0x0c0000e2e0e17389 */ /* 0x00006400000200e3 */
[----:B01----:R-:W-:Y:S01]  /*11f00*/  ENDCOLLECTIVE ;  /* 0x000000000000791b */ /* 0x003fe20003800000 */
.L_x_18718:
[----:B------:R-:W-:Y:S02]  /*11f10*/  IMAD.MOV.U32 R226, RZ, RZ, 0x4 ;  /* 0x00000004ffe27424 */ /* 0x000fe400078e00ff */
[----:B------:R-:W-:-:S04]  /*11f20*/  IMAD.MOV.U32 R212, RZ, RZ, R225 ;  /* 0x000000ffffd47224 */ /* 0x000fc800078e00e1 */
[----:B------:R-:W-:-:S05]  /*11f30*/  FADD.FTZ R212, R211, R212 ;  /* 0x000000d4d3d47221 */ /* 0x000fca0000010000 */
[----:B------:R-:W-:-:S07]  /*11f40*/  MOV R224, R212 ;  /* 0x000000d400e07202 */ /* 0x000fce0000000f00 */
[----:B------:R-:W-:Y:S05]  /*11f50*/  WARPSYNC.COLLECTIVE R223, `(.L_x_18719) ;  /* 0x00000000df087348 */ /* 0x000fea0003c00000 */
[----:B------:R0:W1:Y:S02]  /*11f60*/  SHFL.BFLY P1, R225, R224, R226, R227 ;  /* 0x0c0000e2e0e17389 */ /* 0x00006400000200e3 */
[----:B01----:R-:W-:Y:S01]  /*11f70*/  ENDCOLLECTIVE ;  /* 0x000000000000791b */ /* 0x003fe20003800000 */
.L_x_18719:
[----:B------:R-:W-:Y:S01]  /*11f80*/  HFMA2.MMA R226, -RZ, RZ, 0, 4.76837158203125e-07 ;  /* 0x00000008ffe27435 */ /* 0x000fe200000001ff */
[----:B------:R-:W-:-:S05]  /*11f90*/  MOV R213, R225 ;  /* 0x000000e100d57202 */ /* 0x000fca0000000f00 */
[----:B------:R-:W-:-:S04]  /*11fa0*/  FADD.FTZ R213, R212, R213 ;  /* 0x000000d5d4d57221 */ /* 0x000fc80000010000 */
[----:B------:R-:W-:-:S07]  /*11fb0*/  IMAD.MOV.U32 R224, RZ, RZ, R213 ;  /* 0x000000ffffe07224 */ /* 0x000fce00078e00d5 */
[----:B------:R-:W-:Y:S05]  /*11fc0*/  WARPSYNC.COLLECTIVE R223, `(.L_x_18720) ;  /* 0x00000000df087348 */ /* 0x000fea0003c00000 */
[----:B------:R0:W1:Y:S02]  /*11fd0*/  SHFL.BFLY P1, R225, R224, R226, R227 ;  /* 0x0c0000e2e0e17389 */ /* 0x00006400000200e3 */
[----:B01----:R-:W-:Y:S01]  /*11fe0*/  ENDCOLLECTIVE ;  /* 0x000000000000791b */ /* 0x003fe20003800000 */
.L_x_18720:
[----:B------:R-:W-:Y:S02]  /*11ff0*/  IMAD.MOV.U32 R226, RZ, RZ, 0x10 ;  /* 0x00000010ffe27424 */ /* 0x000fe400078e00ff */
[----:B------:R-:W-:-:S04]  /*12000*/  IMAD.MOV.U32 R216, RZ, RZ, R225 ;  /* 0x000000ffffd87224 */ /* 0x000fc800078e00e1 */
[----:B------:R-:W-:-:S05]  /*12010*/  FADD.FTZ R216, R213, R216 ;  /* 0x000000d8d5d87221 */ /* 0x000fca0000010000 */
[----:B------:R-:W-:-:S07]  /*12020*/  MOV R224, R216 ;  /* 0x000000d800e07202 */ /* 0x000fce0000000f00 */
[----:B------:R-:W-:Y:S05]  /*12030*/  WARPSYNC.COLLECTIVE R223, `(.L_x_18721) ;  /* 0x00000000df087348 */ /* 0x000fea0003c00000 */
[----:B------:R0:W1:Y:S02]  /*12040*/  SHFL.BFLY P1, R225, R224, R226, R227 ;  /* 0x0c0000e2e0e17389 */ /* 0x00006400000200e3 */
[----:B01----:R-:W-:Y:S01]  /*12050*/  ENDCOLLECTIVE ;  /* 0x000000000000791b */ /* 0x003fe20003800000 */
.L_x_18721:
[----:B------:R-:W-:Y:S01]  /*12060*/  MOV R215, R225 ;  /* 0x000000e100d77202 */ /* 0x000fe20000000f00 */
[----:B------:R-:W-:Y:S06]  /*12070*/  BRA `(.L_x_18722) ;  /* 0xffffffe800ac7947 */ /* 0x000fec000383ffff */
.L_x_18723:
        /* <DEDUP_REMOVED lines=16> */
.L_x_37445:


//--------------------- .text._ZN10layer_norm13ln_fwd_kernelINS_13Kernel_traitsIf6__halfS2_S2_fjLj1280ELj1ELj4ELj1ELj16ENS_18Kernel_traits_baseILj1280EfS2_S2_S2_fjLj128EEEEELb0ELb0ELb0ELb0EEEvNS_9FwdParamsE --------------------------
	.section	.text._ZN10layer_norm13ln_fwd_kernelINS_13Kernel_traitsIf6__halfS2_S2_fjLj1280ELj1ELj4ELj1ELj16ENS_18Kernel_traits_baseILj1280EfS2_S2_S2_fjLj128EEEEELb0ELb0ELb0ELb0EEEvNS_9FwdParamsE,"ax",@progbits
	.align	128
        .global         _ZN10layer_norm13ln_fwd_kernelINS_13Kernel_traitsIf6__halfS2_S2_fjLj1280ELj1ELj4ELj1ELj16ENS_18Kernel_traits_baseILj1280EfS2_S2_S2_fjLj128EEEEELb0ELb0ELb0ELb0EEEvNS_9FwdParamsE
        .type           _ZN10layer_norm13ln_fwd_kernelINS_13Kernel_traitsIf6__halfS2_S2_fjLj1280ELj1ELj4ELj1ELj16ENS_18Kernel_traits_baseILj1280EfS2_S2_S2_fjLj128EEEEELb0ELb0ELb0ELb0EEEvNS_9FwdParamsE,@function
        .size           _ZN10layer_norm13ln_fwd_kernelINS_13Kernel_traitsIf6__halfS2_S2_fjLj1280ELj1ELj4ELj1ELj16ENS_18Kernel_traits_baseILj1280EfS2_S2_S2_fjLj128EEEEELb0ELb0ELb0ELb0EEEvNS_9FwdParamsE,(.L_x_37446 - _ZN10layer_norm13ln_fwd_kernelINS_13Kernel_traitsIf6__halfS2_S2_fjLj1280ELj1ELj4ELj1ELj16ENS_18Kernel_traits_baseILj1280EfS2_S2_S2_fjLj128EEEEELb0ELb0ELb0ELb0EEEvNS_9FwdParamsE)
        .other          _ZN10layer_norm13ln_fwd_kernelINS_13Kernel_traitsIf6__halfS2_S2_fjLj1280ELj1ELj4ELj1ELj16ENS_18Kernel_traits_baseILj1280EfS2_S2_S2_fjLj128EEEEELb0ELb0ELb0ELb0EEEvNS_9FwdParamsE,@"STO_CUDA_ENTRY STV_DEFAULT"
_ZN10layer_norm13ln_fwd_kernelINS_13Kernel_traitsIf6__halfS2_S2_fjLj1280ELj1ELj4ELj1ELj16ENS_18Kernel_traits_baseILj1280EfS2_S2_S2_fjLj128EEEEELb0ELb0ELb0ELb0EEEvNS_9FwdParamsE:
.text._ZN10layer_norm13ln_fwd_kernelINS_13Kernel_traitsIf6__halfS2_S2_fjLj1280ELj1ELj4ELj1ELj16ENS_18Kernel_traits_baseILj1280EfS2_S2_S2_fjLj128EEEEELb0ELb0ELb0ELb0EEEvNS_9FwdParamsE:
        /* <DEDUP_REMOVED lines=40> */
.L_x_18725:
[----:B------:R-:W-:Y:S05]  /*0280*/  BSYNC B0 ;  /* 0x0000000000007941 */ /* 0x000fea0003800000 */
.L_x_18724:
        /* <DEDUP_REMOVED lines=18> */
.L_x_18727:
[----:B------:R-:W-:Y:S05]  /*03b0*/  BSYNC B0 ;  /* 0x0000000000007941 */ /* 0x000fea0003800000 */
.L_x_18726:
        /* <DEDUP_REMOVED lines=18> */
.L_x_18729:
[----:B------:R-:W-:Y:S05]  /*04e0*/  BSYNC B0 ;  /* 0x0000000000007941 */ /* 0x000fea0003800000 */
.L_x_18728:
        /* <DEDUP_REMOVED lines=18> */
.L_x_18731:
[----:B------:R-:W-:Y:S05]  /*0610*/  BSYNC B0 ;  /* 0x0000000000007941 */ /* 0x000fea0003800000 */
.L_x_18730:
        /* <DEDUP_REMOVED lines=17> */
.L_x_18733:
[----:B------:R-:W-:Y:S05]  /*0730*/  BSYNC B0 ;  /* 0x0000000000007941 */ /* 0x000fea0003800000 */
.L_x_18732:
        /* <DEDUP_REMOVED lines=15> */
.L_x_18875:
        /* <DEDUP_REMOVED lines=29> */
.L_x_18736:
[----:B-----5:R-:W-:-:S05]  /*0a00*/  HADD2.F32 R9, -RZ, R24.H0_H0 ;  /* 0x20000018ff097230 */ /* 0x020fca0000004100 */
[----:B------:R-:W-:-:S07]  /*0a10*/  FADD.FTZ R4, R9, R4 ;  /* 0x0000000409047221 */ /* 0x000fce0000010000 */
.L_x_18737:
[----:B------:R-:W-:-:S04]  /*0a20*/  F2FP.F16.F32.PACK_AB R10, RZ, R4 ;  /* 0x00000004ff0a723e */ /* 0x000fc800000000ff */
[----:B------:R-:W-:-:S07]  /*0a30*/  PRMT R20, R10, 0x7610, R20 ;  /* 0x000076100a147816 */ /* 0x000fce0000000014 */
.L_x_18738:
[----:B------:R-:W-:-:S05]  /*0a40*/  HADD2.F32 R9, -RZ, R108.H1_H1 ;  /* 0x3000006cff097230 */ /* 0x000fca0000004100 */
[----:B------:R-:W-:Y:S01]  /*0a50*/  FMUL.FTZ R9, R9, R138 ;  /* 0x0000008a09097220 */ /* 0x000fe20000410000 */
[----:B------:R-:W-:Y:S06]  /*0a60*/  @P3 BRA `(.L_x_18739) ;  /* 0x0000000000083947 */ /* 0x000fec0003800000 */
[----:B------:R-:W-:Y:S05]  /*0a70*/  @P1 BRA `(.L_x_18740) ;  /* 0x00000000000c1947 */ /* 0x000fea0003800000 */
[----:B------:R-:W-:Y:S05]  /*0a80*/  BRA `(.L_x_18741) ;  /* 0x0000000000107947 */ /* 0x000fea0003800000 */
.L_x_18739:
[----:B-----5:R-:W-:-:S05]  /*0a90*/  HADD2.F32 R10, -RZ, R24.H1_H1 ;  /* 0x30000018ff0a7230 */ /* 0x020fca0000004100 */
[----:B------:R-:W-:-:S07]  /*0aa0*/  FADD.FTZ R9, R10, R9 ;  /* 0x000000090a097221 */ /* 0x000fce0000010000 */
.L_x_18740:
[----:B------:R-:W-:-:S04]  /*0ab0*/  F2FP.F16.F32.PACK_AB R10, RZ, R9 ;  /* 0x00000009ff0a723e */ /* 0x000fc800000000ff */
[----:B------:R-:W-:-:S07]  /*0ac0*/  PRMT R20, R20, 0x5410, R10 ;  /* 0x0000541014147816 */ /* 0x000fce000000000a */
.L_x_18741:
[----:B------:R-:W-:-:S05]  /*0ad0*/  HADD2.F32 R19, -RZ, R109.H0_H0 ;  /* 0x2000006dff137230 */ /* 0x000fca0000004100 */
[----:B------:R-:W-:Y:S01]  /*0ae0*/  FMUL.FTZ R10, R19, R138 ;  /* 0x0000008a130a7220 */ /* 0x000fe20000410000 */
[----:B------:R-:W-:Y:S06]  /*0af0*/  @P3 BRA `(.L_x_18742) ;  /* 0x0000000000083947 */ /* 0x000fec0003800000 */
[----:B------:R-:W-:Y:S05]  /*0b00*/  @P1 BRA `(.L_x_18743) ;  /* 0x00000000000c1947 */ /* 0x000fea0003800000 */
[----:B------:R-:W-:Y:S05]  /*0b10*/  BRA `(.L_x_18744) ;  /* 0x0000000000107947 */ /* 0x000fea0003800000 */
.L_x_18742:
[----:B-----5:R-:W-:-:S05]  /*0b20*/  HADD2.F32 R19, -RZ, R25.H0_H0 ;  /* 0x20000019ff137230 */ /* 0x020fca0000004100 */
[----:B------:R-:W-:-:S07]  /*0b30*/  FADD.FTZ R10, R19, R10 ;  /* 0x0000000a130a7221 */ /* 0x000fce0000010000 */
.L_x_18743:
[----:B------:R-:W-:-:S04]  /*0b40*/  F2FP.F16.F32.PACK_AB R19, RZ, R10 ;  /* 0x0000000aff13723e */ /* 0x000fc800000000ff */
[----:B------:R-:W-:-:S07]  /*0b50*/  PRMT R21, R19, 0x7610, R21 ;  /* 0x0000761013157816 */ /* 0x000fce0000000015 */
.L_x_18744:
[----:B------:R-:W-:-:S05]  /*0b60*/  HADD2.F32 R19, -RZ, R109.H1_H1 ;  /* 0x3000006dff137230 */ /* 0x000fca0000004100 */
[----:B------:R-:W-:Y:S01]  /*0b70*/  FMUL.FTZ R19, R19, R138 ;  /* 0x0000008a13137220 */ /* 0x000fe20000410000 */
[----:B------:R-:W-:Y:S06]  /*0b80*/  @P3 BRA `(.L_x_18745) ;  /* 0x0000000000083947 */ /* 0x000fec0003800000 */
[----:B------:R-:W-:Y:S05]  /*0b90*/  @P1 BRA `(.L_x_18746) ;  /* 0x00000000000c1947 */ /* 0x000fea0003800000 */
[----:B------:R-:W-:Y:S05]  /*0ba0*/  BRA `(.L_x_18747) ;  /* 0x0000000000107947 */ /* 0x000fea0003800000 */
.L_x_18745:
[----:B-----5:R-:W-:-:S05]  /*0bb0*/  HADD2.F32 R108, -RZ, R25.H1_H1 ;  /* 0x30000019ff6c7230 */ /* 0x020fca0000004100 */
[----:B------:R-:W-:-:S07]  /*0bc0*/  FADD.FTZ R19, R108, R19 ;  /* 0x000000136c137221 */ /* 0x000fce0000010000 */
.L_x_18746:
[----:B------:R-:W-:-:S04]  /*0bd0*/  F2FP.F16.F32.PACK_AB R108, RZ, R19 ;  /* 0x00000013ff6c723e */ /* 0x000fc800000000ff */
[----:B------:R-:W-:-:S07]  /*0be0*/  PRMT R21, R21, 0x5410, R108 ;  /* 0x0000541015157816 */ /* 0x000fce000000006c */
.L_x_18747:
[----:B------:R-:W-:-:S05]  /*0bf0*/  HADD2.F32 R109, -RZ, R110.H0_H0 ;  /* 0x2000006eff6d7230 */ /* 0x000fca0000004100 */
[----:B------:R-:W-:Y:S01]  /*0c00*/  FMUL.FTZ R112, R109, R138 ;  /* 0x0000008a6d707220 */ /* 0x000fe20000410000 */
[----:B------:R-:W-:Y:S06]  /*0c10*/  @P3 BRA `(.L_x_18748) ;  /* 0x0000000000083947 */ /* 0x000fec0003800000 */
[----:B------:R-:W-:Y:S05]  /*0c20*/  @P1 BRA `(.L_x_18749) ;  /* 0x00000000000c1947 */ /* 0x000fea0003800000 */
[----:B------:R-:W-:Y:S05]  /*0c30*/  BRA `(.L_x_18750) ;  /* 0x0000000000107947 */ /* 0x000fea0003800000 */
.L_x_18748:
[----:B-----5:R-:W-:-:S05]  /*0c40*/  HADD2.F32 R109, -RZ, R26.H0_H0 ;  /* 0x2000001aff6d7230 */ /* 0x020fca0000004100 */
[----:B------:R-:W-:-:S07]  /*0c50*/  FADD.FTZ R112, R109, R112 ;  /* 0x000000706d707221 */ /* 0x000fce0000010000 */
.L_x_18749:
[----:B------:R-:W-:-:S04]  /*0c60*/  F2FP.F16.F32.PACK_AB R108, RZ, R112 ;  /* 0x00000070ff6c723e */ /* 0x000fc800000000ff */
[----:B------:R-:W-:-:S07]  /*0c70*/  PRMT R22, R108, 0x7610, R22 ;  /* 0x000076106c167816 */ /* 0x000fce0000000016 */
.L_x_18750:
[----:B------:R-:W-:-:S05]  /*0c80*/  HADD2.F32 R121, -RZ, R110.H1_H1 ;  /* 0x3000006eff797230 */ /* 0x000fca0000004100 */
[----:B------:R-:W-:Y:S01]  /*0c90*/  FMUL.FTZ R121, R121, R138 ;  /* 0x0000008a79797220 */ /* 0x000fe20000410000 */
[----:B------:R-:W-:Y:S06]  /*0ca0*/  @P3 BRA `(.L_x_18751) ;  /* 0x0000000000083947 */ /* 0x000fec0003800000 */
[----:B------:R-:W-:Y:S05]  /*0cb0*/  @P1 BRA `(.L_x_18752) ;  /* 0x00000000000c1947 */ /* 0x000fea0003800000 */
[----:B------:R-:W-:Y:S05]  /*0cc0*/  BRA `(.L_x_18753) ;  /* 0x0000000000107947 */ /* 0x000fea0003800000 */
.L_x_18751:
[----:B-----5:R-:W-:-:S05]  /*0cd0*/  HADD2.F32 R108, -RZ, R26.H1_H1 ;  /* 0x3000001aff6c7230 */ /* 0x020fca0000004100 */
[----:B------:R-:W-:-:S07]  /*0ce0*/  FADD.FTZ R121, R108, R121 ;  /* 0x000000796c797221 */ /* 0x000fce0000010000 */
.L_x_18752:
[----:B------:R-:W-:-:S04]  /*0cf0*/  F2FP.F16.F32.PACK_AB R108, RZ, R121 ;  /* 0x00000079ff6c723e */ /* 0x000fc800000000ff */
[----:B------:R-:W-:-:S07]  /*0d00*/  PRMT R22, R22, 0x5410, R108 ;  /* 0x0000541016167816 */ /* 0x000fce000000006c */
.L_x_18753:
[----:B------:R-:W-:-:S05]  /*0d10*/  HADD2.F32 R109, -RZ, R111.H0_H0 ;  /* 0x2000006fff6d7230 */ /* 0x000fca0000004100 */
[----:B------:R-:W-:Y:S01]  /*0d20*/  FMUL.FTZ R122, R109, R138 ;  /* 0x0000008a6d7a7220 */ /* 0x000fe20000410000 */
[----:B------:R-:W-:Y:S06]  /*0d30*/  @P3 BRA `(.L_x_18754) ;  /* 0x0000000000083947 */ /* 0x000fec0003800000 */
[----:B------:R-:W-:Y:S05]  /*0d40*/  @P1 BRA `(.L_x_18755) ;  /* 0x00000000000c1947 */ /* 0x000fea0003800000 */
[----:B------:R-:W-:Y:S05]  /*0d50*/  BRA `(.L_x_18756) ;  /* 0x0000000000107947 */ /* 0x000fea0003800000 */
.L_x_18754:
[----:B-----5:R-:W-:-:S05]  /*0d60*/  HADD2.F32 R109, -RZ, R27.H0_H0 ;  /* 0x2000001bff6d7230 */ /* 0x020fca0000004100 */
[----:B------:R-:W-:-:S07]  /*0d70*/  FADD.FTZ R122, R109, R122 ;  /* 0x0000007a6d7a7221 */ /* 0x000fce0000010000 */
.L_x_18755:
[----:B------:R-:W-:-:S04]  /*0d80*/  F2FP.F16.F32.PACK_AB R108, RZ, R122 ;  /* 0x0000007aff6c723e */ /* 0x000fc800000000ff */
[----:B------:R-:W-:-:S07]  /*0d90*/  PRMT R23, R108, 0x7610, R23 ;  /* 0x000076106c177816 */ /* 0x000fce0000000017 */
.L_x_18756:
[----:B------:R-:W-:-:S05]  /*0da0*/  HADD2.F32 R111, -RZ, R111.H1_H1 ;  /* 0x3000006fff6f7230 */ /* 0x000fca0000004100 */
[----:B------:R-:W-:Y:S01]  /*0db0*/  FMUL.FTZ R131, R111, R138 ;  /* 0x0000008a6f837220 */ /* 0x000fe20000410000 */
[----:B------:R-:W-:Y:S06]  /*0dc0*/  @P3 BRA `(.L_x_18757) ;  /* 0x0000000000083947 */ /* 0x000fec0003800000 */
[----:B------:R-:W-:Y:S05]  /*0dd0*/  @P1 BRA `(.L_x_18758) ;  /* 0x00000000000c1947 */ /* 0x000fea0003800000 */
[----:B------:R-:W-:Y:S05]  /*0de0*/  BRA `(.L_x_18759) ;  /* 0x0000000000107947 */ /* 0x000fea0003800000 */
.L_x_18757:
[----:B-----5:R-:W-:-:S05]  /*0df0*/  HADD2.F32 R108, -RZ, R27.H1_H1 ;  /* 0x3000001bff6c7230 */ /* 0x020fca0000004100 */
[----:B------:R-:W-:-:S07]  /*0e00*/  FADD.FTZ R131, R108, R131 ;  /* 0x000000836c837221 */ /* 0x000fce0000010000 */
.L_x_18758:
[----:B------:R-:W-:-:S04]  /*0e10*/  F2FP.F16.F32.PACK_AB R108, RZ, R131 ;  /* 0x00000083ff6c723e */ /* 0x000fc800000000ff */
[----:B------:R-:W-:-:S07]  /*0e20*/  PRMT R23, R23, 0x5410, R108 ;  /* 0x0000541017177816 */ /* 0x000fce000000006c */
.L_x_18759:
[----:B------:R-:W0:Y:S01]  /*0e30*/  @P1 LDC.64 R108, c[0x0][0x238] ;  /* 0x00008e00ff6c1b82 */ /* 0x000e220000000a00 */
[C---:B------:R-:W-:Y:S02]  /*0e40*/  IADD3 R139, R136.reuse, 0x20, RZ ;  /* 0x00000020888b7810 */ /* 0x040fe40007ffe0ff */
[----:B0-----:R-:W-:-:S04]  /*0e50*/  @P1 LEA R108, P3, R136, R108, 0x4 ;  /* 0x0000006c886c1211 */ /* 0x001fc800078620ff */
[----:B------:R-:W-:-:S05]  /*0e60*/  @P1 LEA.HI.X R109, R136, R109, RZ, 0x4, P3 ;  /* 0x0000006d886d1211 */ /* 0x000fca00018f24ff */
[----:B------:R0:W-:Y:S04]  /*0e70*/  @P1 STG.E.128 desc[UR4][R108.64], R20 ;  /* 0x000000146c001986 */ /* 0x0001e8000c101d04 */
.L_x_18735:
[----:B------:R-:W-:Y:S05]  /*0e80*/  BSYNC B0 ;  /* 0x0000000000007941 */ /* 0x000fea0003800000 */
.L_x_18734:
        /* <DEDUP_REMOVED lines=18> */
.L_x_18762:
[----:B-----5:R-:W-:-:S05]  /*0fb0*/  HADD2.F32 R12, -RZ, R24.H0_H0 ;  /* 0x20000018ff0c7230 */ /* 0x020fca0000004100 */
[----:B------:R-:W-:-:S07]  /*0fc0*/  FADD.FTZ R5, R12, R5 ;  /* 0x000000050c057221 */ /* 0x000fce0000010000 */
.L_x_18763:
[----:B------:R-:W-:-:S04]  /*0fd0*/  F2FP.F16.F32.PACK_AB R11, RZ, R5 ;  /* 0x00000005ff0b723e */ /* 0x000fc800000000ff */
[----:B------:R-:W-:-:S07]  /*0fe0*/  PRMT R20, R11, 0x7610, R20 ;  /* 0x000076100b147816 */ /* 0x000fce0000000014 */
.L_x_18764:
[----:B------:R-:W-:-:S05]  /*0ff0*/  HADD2.F32 R11, -RZ, R108.H1_H1 ;  /* 0x3000006cff0b7230 */ /* 0x000fca0000004100 */
[----:B------:R-:W-:Y:S01]  /*1000*/  FMUL.FTZ R11, R11, R138 ;  /* 0x0000008a0b0b7220 */ /* 0x000fe20000410000 */
[----:B------:R-:W-:Y:S06]  /*1010*/  @P3 BRA `(.L_x_18765) ;  /* 0x0000000000083947 */ /* 0x000fec0003800000 */
[----:B------:R-:W-:Y:S05]  /*1020*/  @P1 BRA `(.L_x_18766) ;  /* 0x00000000000c1947 */ /* 0x000fea0003800000 */
[----:B------:R-:W-:Y:S05]  /*1030*/  BRA `(.L_x_18767) ;  /* 0x0000000000107947 */ /* 0x000fea0003800000 */
.L_x_18765:
[----:B-----5:R-:W-:-:S05]  /*1040*/  HADD2.F32 R12, -RZ, R24.H1_H1 ;  /* 0x30000018ff0c7230 */ /* 0x020fca0000004100 */
[----:B------:R-:W-:-:S07]  /*1050*/  FADD.FTZ R11, R12, R11 ;  /* 0x0000000b0c0b7221 */ /* 0x000fce0000010000 */
.L_x_18766:
[----:B------:R-:W-:-:S04]  /*1060*/  F2FP.F16.F32.PACK_AB R12, RZ, R11 ;  /* 0x0000000bff0c723e */ /* 0x000fc800000000ff */
[----:B------:R-:W-:-:S07]  /*1070*/  PRMT R20, R20, 0x5410, R12 ;  /* 0x0000541014147816 */ /* 0x000fce000000000c */
.L_x_18767:
[----:B------:R-:W-:-:S05]  /*1080*/  HADD2.F32 R113, -RZ, R109.H0_H0 ;  /* 0x2000006dff717230 */ /* 0x000fca0000004100 */
[----:B------:R-:W-:Y:S01]  /*1090*/  FMUL.FTZ R12, R113, R138 ;  /* 0x0000008a710c7220 */ /* 0x000fe20000410000 */
[----:B------:R-:W-:Y:S06]  /*10a0*/  @P3 BRA `(.L_x_18768) ;  /* 0x0000000000083947 */ /* 0x000fec0003800000 */
[----:B------:R-:W-:Y:S05]  /*10b0*/  @P1 BRA `(.L_x_18769) ;  /* 0x00000000000c1947 */ /* 0x000fea0003800000 */
[----:B------:R-:W-:Y:S05]  /*10c0*/  BRA `(.L_x_18770) ;  /* 0x0000000000107947 */ /* 0x000fea0003800000 */
.L_x_18768:
[----:B-----5:R-:W-:-:S05]  /*10d0*/  HADD2.F32 R113, -RZ, R25.H0_H0 ;  /* 0x20000019ff717230 */ /* 0x020fca0000004100 */
[----:B------:R-:W-:-:S07]  /*10e0*/  FADD.FTZ R12, R113, R12 ;  /* 0x0000000c710c7221 */ /* 0x000fce0000010000 */
.L_x_18769:
[----:B------:R-:W-:-:S04]  /*10f0*/  F2FP.F16.F32.PACK_AB R108, RZ, R12 ;  /* 0x0000000cff6c723e */ /* 0x000fc800000000ff */
[----:B------:R-:W-:-:S07]  /*1100*/  PRMT R21, R108, 0x7610, R21 ;  /* 0x000076106c157816 */ /* 0x000fce0000000015 */
.L_x_18770:
[----:B------:R-:W-:-:S05]  /*1110*/  HADD2.F32 R109, -RZ, R109.H1_H1 ;  /* 0x3000006dff6d7230 */ /* 0x000fca0000004100 */
[----:B------:R-:W-:Y:S01]  /*1120*/  FMUL.FTZ R113, R109, R138 ;  /* 0x0000008a6d717220 */ /* 0x000fe20000410000 */
[----:B------:R-:W-:Y:S06]  /*1130*/  @P3 BRA `(.L_x_18771) ;  /* 0x0000000000083947 */ /* 0x000fec0003800000 */
[----:B------:R-:W-:Y:S05]  /*1140*/  @P1 BRA `(.L_x_18772) ;  /* 0x00000000000c1947 */ /* 0x000fea0003800000 */
[----:B------:R-:W-:Y:S05]  /*1150*/  BRA `(.L_x_18773) ;  /* 0x0000000000107947 */ /* 0x000fea0003800000 */
.L_x_18771:
[----:B-----5:R-:W-:-:S05]  /*1160*/  HADD2.F32 R108, -RZ, R25.H1_H1 ;  /* 0x30000019ff6c7230 */ /* 0x020fca0000004100 */
[----:B------:R-:W-:-:S07]  /*1170*/  FADD.FTZ R113, R108, R113 ;  /* 0x000000716c717221 */ /* 0x000fce0000010000 */
.L_x_18772:
[----:B------:R-:W-:-:S04]  /*1180*/  F2FP.F16.F32.PACK_AB R108, RZ, R113 ;  /* 0x00000071ff6c723e */ /* 0x000fc800000000ff */
[----:B------:R-:W-:-:S07]  /*1190*/  PRMT R21, R21, 0x5410, R108 ;  /* 0x0000541015157816 */ /* 0x000fce000000006c */
.L_x_18773:
[----:B------:R-:W-:-:S05]  /*11a0*/  HADD2.F32 R109, -RZ, R110.H0_H0 ;  /* 0x2000006eff6d7230 */ /* 0x000fca0000004100 */
[----:B------:R-:W-:Y:S01]  /*11b0*/  FMUL.FTZ R114, R109, R138 ;  /* 0x0000008a6d727220 */ /* 0x000fe20000410000 */
[----:B------:R-:W-:Y:S06]  /*11c0*/  @P3 BRA `(.L_x_18774) ;  /* 0x0000000000083947 */ /* 0x000fec0003800000 */
[----:B------:R-:W-:Y:S05]  /*11d0*/  @P1 BRA `(.L_x_18775) ;  /* 0x00000000000c1947 */ /* 0x000fea0003800000 */
[----:B------:R-:W-:Y:S05]  /*11e0*/  BRA `(.L_x_18776) ;  /* 0x0000000000107947 */ /* 0x000fea0003800000 */
.L_x_18774:
[----:B-----5:R-:W-:-:S05]  /*11f0*/  HADD2.F32 R109, -RZ, R26.H0_H0 ;  /* 0x2000001aff6d7230 */ /* 0x020fca0000004100 */
[----:B------:R-:W-:-:S07]  /*1200*/  FADD.FTZ R114, R109, R114 ;  /* 0x000000726d727221 */ /* 0x000fce0000010000 */
.L_x_18775:
[----:B------:R-:W-:-:S04]  /*1210*/  F2FP.F16.F32.PACK_AB R108, RZ, R114 ;  /* 0x00000072ff6c723e */ /* 0x000fc800000000ff */
[----:B------:R-:W-:-:S07]  /*1220*/  PRMT R22, R108, 0x7610, R22 ;  /* 0x000076106c167816 */ /* 0x000fce0000000016 */
.L_x_18776:
[----:B------:R-:W-:-:S05]  /*1230*/  HADD2.F32 R123, -RZ, R110.H1_H1 ;  /* 0x3000006eff7b7230 */ /* 0x000fca0000004100 */
[----:B------:R-:W-:Y:S01]  /*1240*/  FMUL.FTZ R123, R123, R138 ;  /* 0x0000008a7b7b7220 */ /* 0x000fe20000410000 */
[----:B------:R-:W-:Y:S06]  /*1250*/  @P3 BRA `(.L_x_18777) ;  /* 0x0000000000083947 */ /* 0x000fec0003800000 */
[----:B------:R-:W-:Y:S05]  /*1260*/  @P1 BRA `(.L_x_18778) ;  /* 0x00000000000c1947 */ /* 0x000fea0003800000 */
[----:B------:R-:W-:Y:S05]  /*1270*/  BRA `(.L_x_18779) ;  /* 0x0000000000107947 */ /* 0x000fea0003800000 */
.L_x_18777:
[----:B-----5:R-:W-:-:S05]  /*1280*/  HADD2.F32 R108, -RZ, R26.H1_H1 ;  /* 0x3000001aff6c7230 */ /* 0x020fca0000004100 */
[----:B------:R-:W-:-:S07]  /*1290*/  FADD.FTZ R123, R108, R123 ;  /* 0x0000007b6c7b7221 */ /* 0x000fce0000010000 */
.L_x_18778:
[----:B------:R-:W-:-:S04]  /*12a0*/  F2FP.F16.F32.PACK_AB R108, RZ, R123 ;  /* 0x0000007bff6c723e */ /* 0x000fc800000000ff */
[----:B------:R-:W-:-:S07]  /*12b0*/  PRMT R22, R22, 0x5410, R108 ;  /* 0x0000541016167816 */ /* 0x000fce000000006c */
.L_x_18779:
[----:B------:R-:W-:-:S05]  /*12c0*/  HADD2.F32 R109, -RZ, R111.H0_H0 ;  /* 0x2000006fff6d7230 */ /* 0x000fca0000004100 */
[----:B------:R-:W-:Y:S01]  /*12d0*/  FMUL.FTZ R124, R109, R138 ;  /* 0x0000008a6d7c7220 */ /* 0x000fe20000410000 */
[----:B------:R-:W-:Y:S06]  /*12e0*/  @P3 BRA `(.L_x_18780) ;  /* 0x0000000000083947 */ /* 0x000fec0003800000 */
[----:B------:R-:W-:Y:S05]  /*12f0*/  @P1 BRA `(.L_x_18781) ;  /* 0x00000000000c1947 */ /* 0x000fea0003800000 */
[----:B------:R-:W-:Y:S05]  /*1300*/  BRA `(.L_x_18782) ;  /* 0x0000000000107947 */ /* 0x000fea0003800000 */
.L_x_18780:
[----:B-----5:R-:W-:-:S05]  /*1310*/  HADD2.F32 R109, -RZ, R27.H0_H0 ;  /* 0x2000001bff6d7230 */ /* 0x020fca0000004100 */
[----:B------:R-:W-:-:S07]  /*1320*/  FADD.FTZ R124, R109, R124 ;  /* 0x0000007c6d7c7221 */ /* 0x000fce0000010000 */
.L_x_18781:
[----:B------:R-:W-:-:S04]  /*1330*/  F2FP.F16.F32.PACK_AB R108, RZ, R124 ;  /* 0x0000007cff6c723e */ /* 0x000fc800000000ff */
[----:B------:R-:W-:-:S07]  /*1340*/  PRMT R23, R108, 0x7610, R23 ;  /* 0x000076106c177816 */ /* 0x000fce0000000017 */
.L_x_18782:
[----:B------:R-:W-:-:S05]  /*1350*/  HADD2.F32 R111, -RZ, R111.H1_H1 ;  /* 0x3000006fff6f7230 */ /* 0x000fca0000004100 */
[----:B------:R-:W-:Y:S01]  /*1360*/  FMUL.FTZ R132, R111, R138 ;  /* 0x0000008a6f847220 */ /* 0x000fe20000410000 */
[----:B------:R-:W-:Y:S06]  /*1370*/  @P3 BRA `(.L_x_18783) ;  /* 0x0000000000083947 */ /* 0x000fec0003800000 */
[----:B------:R-:W-:Y:S05]  /*1380*/  @P1 BRA `(.L_x_18784) ;  /* 0x00000000000c1947 */ /* 0x000fea0003800000 */
[----:B------:R-:W-:Y:S05]  /*1390*/  BRA `(.L_x_18785) ;  /* 0x0000000000107947 */ /* 0x000fea0003800000 */
.L_x_18783:
[----:B-----5:R-:W-:-:S05]  /*13a0*/  HADD2.F32 R109, -RZ, R27.H1_H1 ;  /* 0x3000001bff6d7230 */ /* 0x020fca0000004100 */
[----:B------:R-:W-:-:S07]  /*13b0*/  FADD.FTZ R132, R109, R132 ;  /* 0x000000846d847221 */ /* 0x000fce0000010000 */
.L_x_18784:
[----:B------:R-:W-:-:S04]  /*13c0*/  F2FP.F16.F32.PACK_AB R108, RZ, R132 ;  /* 0x00000084ff6c723e */ /* 0x000fc800000000ff */
[----:B------:R-:W-:-:S07]  /*13d0*/  PRMT R23, R23, 0x5410, R108 ;  /* 0x0000541017177816 */ /* 0x000fce000000006c */
.L_x_18785:
[----:B------:R-:W0:Y:S02]  /*13e0*/  @P1 LDC.64 R108, c[0x0][0x238] ;  /* 0x00008e00ff6c1b82 */ /* 0x000e240000000a00 */
[----:B0-----:R-:W-:-:S04]  /*13f0*/  @P1 LEA R108, P3, R139, R108, 0x4 ;  /* 0x0000006c8b6c1211 */ /* 0x001fc800078620ff */
[C---:B------:R-:W-:Y:S02]  /*1400*/  @P1 LEA.HI.X R109, R139.reuse, R109, RZ, 0x4, P3 ;  /* 0x0000006d8b6d1211 */ /* 0x040fe400018f24ff */
[----:B------:R-:W-:-:S03]  /*1410*/  IADD3 R139, R139, 0x20, RZ ;  /* 0x000000208b8b7810 */ /* 0x000fc60007ffe0ff */
[----:B------:R1:W-:Y:S04]  /*1420*/  @P1 STG.E.128 desc[UR4][R108.64], R20 ;  /* 0x000000146c001986 */ /* 0x0003e8000c101d04 */
.L_x_18761:
[----:B------:R-:W-:Y:S05]  /*1430*/  BSYNC B0 ;  /* 0x0000000000007941 */ /* 0x000fea0003800000 */
.L_x_18760:
        /* <DEDUP_REMOVED lines=18> */
.L_x_18788:
[----:B-----5:R-:W-:-:S05]  /*1560*/  HADD2.F32 R13, -RZ, R24.H0_H0 ;  /* 0x20000018ff0d7230 */ /* 0x020fca0000004100 */
[----:B------:R-:W-:-:S07]  /*1570*/  FADD.FTZ R6, R13, R6 ;  /* 0x000000060d067221 */ /* 0x000fce0000010000 */
.L_x_18789:
[----:B------:R-:W-:-:S04]  /*1580*/  F2FP.F16.F32.PACK_AB R13, RZ, R6 ;  /* 0x00000006ff0d723e */ /* 0x000fc800000000ff */
[----:B------:R-:W-:-:S07]  /*1590*/  PRMT R20, R13, 0x7610, R20 ;  /* 0x000076100d147816 */ /* 0x000fce0000000014 */
.L_x_18790:
[----:B------:R-:W-:-:S05]  /*15a0*/  HADD2.F32 R13, -RZ, R108.H1_H1 ;  /* 0x3000006cff0d7230 */ /* 0x000fca0000004100 */
[----:B------:R-:W-:Y:S01]  /*15b0*/  FMUL.FTZ R13, R13, R138 ;  /* 0x0000008a0d0d7220 */ /* 0x000fe20000410000 */
[----:B------:R-:W-:Y:S06]  /*15c0*/  @P3 BRA `(.L_x_18791) ;  /* 0x0000000000083947 */ /* 0x000fec0003800000 */
[----:B------:R-:W-:Y:S05]  /*15d0*/  @P1 BRA `(.L_x_18792) ;  /* 0x00000000000c1947 */ /* 0x000fea0003800000 */
[----:B------:R-:W-:Y:S05]  /*15e0*/  BRA `(.L_x_18793) ;  /* 0x0000000000107947 */ /* 0x000fea0003800000 */
.L_x_18791:
[----:B-----5:R-:W-:-:S05]  /*15f0*/  HADD2.F32 R14, -RZ, R24.H1_H1 ;  /* 0x30000018ff0e7230 */ /* 0x020fca0000004100 */
[----:B------:R-:W-:-:S07]  /*1600*/  FADD.FTZ R13, R14, R13 ;  /* 0x0000000d0e0d7221 */ /* 0x000fce0000010000 */
.L_x_18792:
[----:B------:R-:W-:-:S04]  /*1610*/  F2FP.F16.F32.PACK_AB R14, RZ, R13 ;  /* 0x0000000dff0e723e */ /* 0x000fc800000000ff */
[----:B------:R-:W-:-:S07]  /*1620*/  PRMT R20, R20, 0x5410, R14 ;  /* 0x0000541014147816 */ /* 0x000fce000000000e */
.L_x_18793:
[----:B------:R-:W-:-:S05]  /*1630*/  HADD2.F32 R115, -RZ, R109.H0_H0 ;  /* 0x2000006dff737230 */ /* 0x000fca0000004100 */
[----:B------:R-:W-:Y:S01]  /*1640*/  FMUL.FTZ R14, R115, R138 ;  /* 0x0000008a730e7220 */ /* 0x000fe20000410000 */
[----:B------:R-:W-:Y:S06]  /*1650*/  @P3 BRA `(.L_x_18794) ;  /* 0x0000000000083947 */ /* 0x000fec0003800000 */
[----:B------:R-:W-:Y:S05]  /*1660*/  @P1 BRA `(.L_x_18795) ;  /* 0x00000000000c1947 */ /* 0x000fea0003800000 */
[----:B------:R-:W-:Y:S05]  /*1670*/  BRA `(.L_x_18796) ;  /* 0x0000000000107947 */ /* 0x000fea0003800000 */
.L_x_18794:
[----:B-----5:R-:W-:-:S05]  /*1680*/  HADD2.F32 R115, -RZ, R25.H0_H0 ;  /* 0x20000019ff737230 */ /* 0x020fca0000004100 */
[----:B------:R-:W-:-:S07]  /*1690*/  FADD.FTZ R14, R115, R14 ;  /* 0x0000000e730e7221 */ /* 0x000fce0000010000 */
.L_x_18795:
[----:B------:R-:W-:-:S04]  /*16a0*/  F2FP.F16.F32.PACK_AB R108, RZ, R14 ;  /* 0x0000000eff6c723e */ /* 0x000fc800000000ff */
[----:B------:R-:W-:-:S07]  /*16b0*/  PRMT R21, R108, 0x7610, R21 ;  /* 0x000076106c157816 */ /* 0x000fce0000000015 */
.L_x_18796:
[----:B------:R-:W-:-:S05]  /*16c0*/  HADD2.F32 R109, -RZ, R109.H1_H1 ;  /* 0x3000006dff6d7230 */ /* 0x000fca0000004100 */
[----:B------:R-:W-:Y:S01]  /*16d0*/  FMUL.FTZ R115, R109, R138 ;  /* 0x0000008a6d737220 */ /* 0x000fe20000410000 */
[----:B------:R-:W-:Y:S06]  /*16e0*/  @P3 BRA `(.L_x_18797) ;  /* 0x0000000000083947 */ /* 0x000fec0003800000 */
[----:B------:R-:W-:Y:S05]  /*16f0*/  @P1 BRA `(.L_x_18798) ;  /* 0x00000000000c1947 */ /* 0x000fea0003800000 */
[----:B------:R-:W-:Y:S05]  /*1700*/  BRA `(.L_x_18799) ;  /* 0x0000000000107947 */ /* 0x000fea0003800000 */
.L_x_18797:
[----:B-----5:R-:W-:-:S05]  /*1710*/  HADD2.F32 R108, -RZ, R25.H1_H1 ;  /* 0x30000019ff6c7230 */ /* 0x020fca0000004100 */
[----:B------:R-:W-:-:S07]  /*1720*/  FADD.FTZ R115, R108, R115 ;  /* 0x000000736c737221 */ /* 0x000fce0000010000 */
.L_x_18798:
[----:B------:R-:W-:-:S04]  /*1730*/  F2FP.F16.F32.PACK_AB R108, RZ, R115 ;  /* 0x00000073ff6c723e */ /* 0x000fc800000000ff */
[----:B------:R-:W-:-:S07]  /*1740*/  PRMT R21, R21, 0x5410, R108 ;  /* 0x0000541015157816 */ /* 0x000fce000000006c */
.L_x_18799:
[----:B------:R-:W-:-:S05]  /*1750*/  HADD2.F32 R109, -RZ, R110.H0_H0 ;  /* 0x2000006eff6d7230 */ /* 0x000fca0000004100 */
[----:B------:R-:W-:Y:S01]  /*1760*/  FMUL.FTZ R116, R109, R138 ;  /* 0x0000008a6d747220 */ /* 0x000fe20000410000 */
[----:B------:R-:W-:Y:S06]  /*1770*/  @P3 BRA `(.L_x_18800) ;  /* 0x0000000000083947 */ /* 0x000fec0003800000 */
[----:B------:R-:W-:Y:S05]  /*1780*/  @P1 BRA `(.L_x_18801) ;  /* 0x00000000000c1947 */ /* 0x000fea0003800000 */
[----:B------:R-:W-:Y:S05]  /*1790*/  BRA `(.L_x_18802) ;  /* 0x0000000000107947 */ /* 0x000fea0003800000 */
.L_x_18800:
[----:B-----5:R-:W-:-:S05]  /*17a0*/  HADD2.F32 R109, -RZ, R26.H0_H0 ;  /* 0x2000001aff6d7230 */ /* 0x020fca0000004100 */
[----:B------:R-:W-:-:S07]  /*17b0*/  FADD.FTZ R116, R109, R116 ;  /* 0x000000746d747221 */ /* 0x000fce0000010000 */
.L_x_18801:
[----:B------:R-:W-:-:S04]  /*17c0*/  F2FP.F16.F32.PACK_AB R108, RZ, R116 ;  /* 0x00000074ff6c723e */ /* 0x000fc800000000ff */
[----:B------:R-:W-:-:S07]  /*17d0*/  PRMT R22, R108, 0x7610, R22 ;  /* 0x000076106c167816 */ /* 0x000fce0000000016 */
.L_x_18802:
[----:B------:R-:W-:-:S05]  /*17e0*/  HADD2.F32 R125, -RZ, R110.H1_H1 ;  /* 0x3000006eff7d7230 */ /* 0x000fca0000004100 */
[----:B------:R-:W-:Y:S01]  /*17f0*/  FMUL.FTZ R125, R125, R138 ;  /* 0x0000008a7d7d7220 */ /* 0x000fe20000410000 */
[----:B------:R-:W-:Y:S06]  /*1800*/  @P3 BRA `(.L_x_18803) ;  /* 0x0000000000083947 */ /* 0x000fec0003800000 */
[----:B------:R-:W-:Y:S05]  /*1810*/  @P1 BRA `(.L_x_18804) ;  /* 0x00000000000c1947 */ /* 0x000fea0003800000 */
[----:B------:R-:W-:Y:S05]  /*1820*/  BRA `(.L_x_18805) ;  /* 0x0000000000107947 */ /* 0x000fea0003800000 */
.L_x_18803:
[----:B-----5:R-:W-:-:S05]  /*1830*/  HADD2.F32 R108, -RZ, R26.H1_H1 ;  /* 0x3000001aff6c7230 */ /* 0x020fca0000004100 */
[----:B------:R-:W-:-:S07]  /*1840*/  FADD.FTZ R125, R108, R125 ;  /* 0x0000007d6c7d7221 */ /* 0x000fce0000010000 */
.L_x_18804:
[----:B------:R-:W-:-:S04]  /*1850*/  F2FP.F16.F32.PACK_AB R108, RZ, R125 ;  /* 0x0000007dff6c723e */ /* 0x000fc800000000ff */
[----:B------:R-:W-:-:S07]  /*1860*/  PRMT R22, R22, 0x5410, R108 ;  /* 0x0000541016167816 */ /* 0x000fce000000006c */
.L_x_18805:
[----:B------:R-:W-:-:S05]  /*1870*/  HADD2.F32 R109, -RZ, R111.H0_H0 ;  /* 0x2000006fff6d7230 */ /* 0x000fca0000004100 */
[----:B------:R-:W-:Y:S01]  /*1880*/  FMUL.FTZ R126, R109, R138 ;  /* 0x0000008a6d7e7220 */ /* 0x000fe20000410000 */
[----:B------:R-:W-:Y:S06]  /*1890*/  @P3 BRA `(.L_x_18806) ;  /* 0x0000000000083947 */ /* 0x000fec0003800000 */
[----:B------:R-:W-:Y:S05]  /*18a0*/  @P1 BRA `(.L_x_18807) ;  /* 0x00000000000c1947 */ /* 0x000fea0003800000 */
[----:B------:R-:W-:Y:S05]  /*18b0*/  BRA `(.L_x_18808) ;  /* 0x0000000000107947 */ /* 0x000fea0003800000 */
.L_x_18806:
[----:B-----5:R-:W-:-:S05]  /*18c0*/  HADD2.F32 R109, -RZ, R27.H0_H0 ;  /* 0x2000001bff6d7230 */ /* 0x020fca0000004100 */
[----:B------:R-:W-:-:S07]  /*18d0*/  FADD.FTZ R126, R109, R126 ;  /* 0x0000007e6d7e7221 */ /* 0x000fce0000010000 */
.L_x_18807:
[----:B------:R-:W-:-:S04]  /*18e0*/  F2FP.F16.F32.PACK_AB R108, RZ, R126 ;  /* 0x0000007eff6c723e */ /* 0x000fc800000000ff */
[----:B------:R-:W-:-:S07]  /*18f0*/  PRMT R23, R108, 0x7610, R23 ;  /* 0x000076106c177816 */ /* 0x000fce0000000017 */
.L_x_18808:
[----:B------:R-:W-:-:S05]  /*1900*/  HADD2.F32 R111, -RZ, R111.H1_H1 ;  /* 0x3000006fff6f7230 */ /* 0x000fca0000004100 */
[----:B------:R-:W-:Y:S01]  /*1910*/  FMUL.FTZ R133, R111, R138 ;  /* 0x0000008a6f857220 */ /* 0x000fe20000410000 */
[----:B------:R-:W-:Y:S06]  /*1920*/  @P3 BRA `(.L_x_18809) ;  /* 0x0000000000083947 */ /* 0x000fec0003800000 */
[----:B------:R-:W-:Y:S05]  /*1930*/  @P1 BRA `(.L_x_18810) ;  /* 0x00000000000c1947 */ /* 0x000fea0003800000 */
[----:B------:R-:W-:Y:S05]  /*1940*/  BRA `(.L_x_18811) ;  /* 0x0000000000107947 */ /* 0x000fea0003800000 */
.L_x_18809:
[----:B-----5:R-:W-:-:S05]  /*1950*/  HADD2.F32 R108, -RZ, R27.H1_H1 ;  /* 0x3000001bff6c7230 */ /* 0x020fca0000004100 */
[----:B------:R-:W-:-:S07]  /*1960*/  FADD.FTZ R133, R108, R133 ;  /* 0x000000856c857221 */ /* 0x000fce0000010000 */
.L_x_18810:
[----:B------:R-:W-:-:S04]  /*1970*/  F2FP.F16.F32.PACK_AB R108, RZ, R133 ;  /* 0x00000085ff6c723e */ /* 0x000fc800000000ff */
[----:B------:R-:W-:-:S07]  /*1980*/  PRMT R23, R23, 0x5410, R108 ;  /* 0x0000541017177816 */ /* 0x000fce000000006c */
.L_x_18811:
[----:B------:R-:W0:Y:S02]  /*1990*/  @P1 LDC.64 R108, c[0x0][0x238] ;  /* 0x00008e00ff6c1b82 */ /* 0x000e240000000a00 */
[----:B0-----:R-:W-:-:S04]  /*19a0*/  @P1 LEA R108, P3, R139, R108, 0x4 ;  /* 0x0000006c8b6c1211 */ /* 0x001fc800078620ff */
[C---:B------:R-:W-:Y:S02]  /*19b0*/  @P1 LEA.HI.X R109, R139.reuse, R109, RZ, 0x4, P3 ;  /* 0x0000006d8b6d1211 */ /* 0x040fe400018f24ff */
[----:B------:R-:W-:-:S03]  /*19c0*/  IADD3 R139, R139, 0x20, RZ ;  /* 0x000000208b8b7810 */ /* 0x000fc60007ffe0ff */
[----:B------:R2:W-:Y:S04]  /*19d0*/  @P1 STG.E.128 desc[UR4][R108.64], R20 ;  /* 0x000000146c001986 */ /* 0x0005e8000c101d04 */
.L_x_18787:
[----:B------:R-:W-:Y:S05]  /*19e0*/  BSYNC B0 ;  /* 0x0000000000007941 */ /* 0x000fea0003800000 */
.L_x_18786:
        /* <DEDUP_REMOVED lines=18> */
.L_x_18814:
[----:B-----5:R-:W-:-:S05]  /*1b10*/  HADD2.F32 R16, -RZ, R24.H0_H0 ;  /* 0x20000018ff107230 */ /* 0x020fca0000004100 */
[----:B------:R-:W-:-:S07]  /*1b20*/  FADD.FTZ R7, R16, R7 ;  /* 0x0000000710077221 */ /* 0x000fce0000010000 */
.L_x_18815:
[----:B------:R-:W-:-:S04]  /*1b30*/  F2FP.F16.F32.PACK_AB R15, RZ, R7 ;  /* 0x00000007ff0f723e */ /* 0x000fc800000000ff */
[----:B------:R-:W-:-:S07]  /*1b40*/  PRMT R20, R15, 0x7610, R20 ;  /* 0x000076100f147816 */ /* 0x000fce0000000014 */
.L_x_18816:
[----:B------:R-:W-:-:S05]  /*1b50*/  HADD2.F32 R15, -RZ, R108.H1_H1 ;  /* 0x3000006cff0f7230 */ /* 0x000fca0000004100 */
[----:B------:R-:W-:Y:S01]  /*1b60*/  FMUL.FTZ R15, R15, R138 ;  /* 0x0000008a0f0f7220 */ /* 0x000fe20000410000 */
[----:B------:R-:W-:Y:S06]  /*1b70*/  @P3 BRA `(.L_x_18817) ;  /* 0x0000000000083947 */ /* 0x000fec0003800000 */
[----:B------:R-:W-:Y:S05]  /*1b80*/  @P1 BRA `(.L_x_18818) ;  /* 0x00000000000c1947 */ /* 0x000fea0003800000 */
[----:B------:R-:W-:Y:S05]  /*1b90*/  BRA `(.L_x_18819) ;  /* 0x0000000000107947 */ /* 0x000fea0003800000 */
.L_x_18817:
[----:B-----5:R-:W-:-:S05]  /*1ba0*/  HADD2.F32 R16, -RZ, R24.H1_H1 ;  /* 0x30000018ff107230 */ /* 0x020fca0000004100 */
[----:B------:R-:W-:-:S07]  /*1bb0*/  FADD.FTZ R15, R16, R15 ;  /* 0x0000000f100f7221 */ /* 0x000fce0000010000 */
.L_x_18818:
[----:B------:R-:W-:-:S04]  /*1bc0*/  F2FP.F16.F32.PACK_AB R16, RZ, R15 ;  /* 0x0000000fff10723e */ /* 0x000fc800000000ff */
[----:B------:R-:W-:-:S07]  /*1bd0*/  PRMT R20, R20, 0x5410, R16 ;  /* 0x0000541014147816 */ /* 0x000fce0000000010 */
.L_x_18819:
[----:B------:R-:W-:-:S05]  /*1be0*/  HADD2.F32 R117, -RZ, R109.H0_H0 ;  /* 0x2000006dff757230 */ /* 0x000fca0000004100 */
[----:B------:R-:W-:Y:S01]  /*1bf0*/  FMUL.FTZ R16, R117, R138 ;  /* 0x0000008a75107220 */ /* 0x000fe20000410000 */
[----:B------:R-:W-:Y:S06]  /*1c00*/  @P3 BRA `(.L_x_18820) ;  /* 0x0000000000083947 */ /* 0x000fec0003800000 */
[----:B------:R-:W-:Y:S05]  /*1c10*/  @P1 BRA `(.L_x_18821) ;  /* 0x00000000000c1947 */ /* 0x000fea0003800000 */
[----:B------:R-:W-:Y:S05]  /*1c20*/  BRA `(.L_x_18822) ;  /* 0x0000000000107947 */ /* 0x000fea0003800000 */
.L_x_18820:
[----:B-----5:R-:W-:-:S05]  /*1c30*/  HADD2.F32 R117, -RZ, R25.H0_H0 ;  /* 0x20000019ff757230 */ /* 0x020fca0000004100 */
[----:B------:R-:W-:-:S07]  /*1c40*/  FADD.FTZ R16, R117, R16 ;  /* 0x0000001075107221 */ /* 0x000fce0000010000 */
.L_x_18821:
[----:B------:R-:W-:-:S04]  /*1c50*/  F2FP.F16.F32.PACK_AB R108, RZ, R16 ;  /* 0x00000010ff6c723e */ /* 0x000fc800000000ff */
[----:B------:R-:W-:-:S07]  /*1c60*/  PRMT R21, R108, 0x7610, R21 ;  /* 0x000076106c157816 */ /* 0x000fce0000000015 */
.L_x_18822:
[----:B------:R-:W-:-:S05]  /*1c70*/  HADD2.F32 R109, -RZ, R109.H1_H1 ;  /* 0x3000006dff6d7230 */ /* 0x000fca0000004100 */
[----:B------:R-:W-:Y:S01]  /*1c80*/  FMUL.FTZ R117, R109, R138 ;  /* 0x0000008a6d757220 */ /* 0x000fe20000410000 */
[----:B------:R-:W-:Y:S06]  /*1c90*/  @P3 BRA `(.L_x_18823) ;  /* 0x0000000000083947 */ /* 0x000fec0003800000 */
[----:B------:R-:W-:Y:S05]  /*1ca0*/  @P1 BRA `(.L_x_18824) ;  /* 0x00000000000c1947 */ /* 0x000fea0003800000 */
[----:B------:R-:W-:Y:S05]  /*1cb0*/  BRA `(.L_x_18825) ;  /* 0x0000000000107947 */ /* 0x000fea0003800000 */
.L_x_18823:
[----:B-----5:R-:W-:-:S05]  /*1cc0*/  HADD2.F32 R108, -RZ, R25.H1_H1 ;  /* 0x30000019ff6c7230 */ /* 0x020fca0000004100 */
[----:B------:R-:W-:-:S07]  /*1cd0*/  FADD.FTZ R117, R108, R117 ;  /* 0x000000756c757221 */ /* 0x000fce0000010000 */
.L_x_18824:
[----:B------:R-:W-:-:S04]  /*1ce0*/  F2FP.F16.F32.PACK_AB R108, RZ, R117 ;  /* 0x00000075ff6c723e */ /* 0x000fc800000000ff */
[----:B------:R-:W-:-:S07]  /*1cf0*/  PRMT R21, R21, 0x5410, R108 ;  /* 0x0000541015157816 */ /* 0x000fce000000006c */
.L_x_18825:
[----:B------:R-:W-:-:S05]  /*1d00*/  HADD2.F32 R109, -RZ, R110.H0_H0 ;  /* 0x2000006eff6d7230 */ /* 0x000fca0000004100 */
[----:B------:R-:W-:Y:S01]  /*1d10*/  FMUL.FTZ R118, R109, R138 ;  /* 0x0000008a6d767220 */ /* 0x000fe20000410000 */
[----:B------:R-:W-:Y:S06]  /*1d20*/  @P3 BRA `(.L_x_18826) ;  /* 0x0000000000083947 */ /* 0x000fec0003800000 */
[----:B------:R-:W-:Y:S05]  /*1d30*/  @P1 BRA `(.L_x_18827) ;  /* 0x00000000000c1947 */ /* 0x000fea0003800000 */
[----:B------:R-:W-:Y:S05]  /*1d40*/  BRA `(.L_x_18828) ;  /* 0x0000000000107947 */ /* 0x000fea0003800000 */
.L_x_18826:
[----:B-----5:R-:W-:-:S05]  /*1d50*/  HADD2.F32 R109, -RZ, R26.H0_H0 ;  /* 0x2000001aff6d7230 */ /* 0x020fca0000004100 */
[----:B------:R-:W-:-:S07]  /*1d60*/  FADD.FTZ R118, R109, R118 ;  /* 0x000000766d767221 */ /* 0x000fce0000010000 */
.L_x_18827:
[----:B------:R-:W-:-:S04]  /*1d70*/  F2FP.F16.F32.PACK_AB R108, RZ, R118 ;  /* 0x00000076ff6c723e */ /* 0x000fc800000000ff */
[----:B------:R-:W-:-:S07]  /*1d80*/  PRMT R22, R108, 0x7610, R22 ;  /* 0x000076106c167816 */ /* 0x000fce0000000016 */
.L_x_18828:
[----:B------:R-:W-:-:S05]  /*1d90*/  HADD2.F32 R127, -RZ, R110.H1_H1 ;  /* 0x3000006eff7f7230 */ /* 0x000fca0000004100 */
[----:B------:R-:W-:Y:S01]  /*1da0*/  FMUL.FTZ R127, R127, R138 ;  /* 0x0000008a7f7f7220 */ /* 0x000fe20000410000 */
[----:B------:R-:W-:Y:S06]  /*1db0*/  @P3 BRA `(.L_x_18829) ;  /* 0x0000000000083947 */ /* 0x000fec0003800000 */
[----:B------:R-:W-:Y:S05]  /*1dc0*/  @P1 BRA `(.L_x_18830) ;  /* 0x00000000000c1947 */ /* 0x000fea0003800000 */
[----:B------:R-:W-:Y:S05]  /*1dd0*/  BRA `(.L_x_18831) ;  /* 0x0000000000107947 */ /* 0x000fea0003800000 */
.L_x_18829:
[----:B-----5:R-:W-:-:S05]  /*1de0*/  HADD2.F32 R108, -RZ, R26.H1_H1 ;  /* 0x3000001aff6c7230 */ /* 0x020fca0000004100 */
[----:B------:R-:W-:-:S07]  /*1df0*/  FADD.FTZ R127, R108, R127 ;  /* 0x0000007f6c7f7221 */ /* 0x000fce0000010000 */
.L_x_18830:
[----:B------:R-:W-:-:S04]  /*1e00*/  F2FP.F16.F32.PACK_AB R108, RZ, R127 ;  /* 0x0000007fff6c723e */ /* 0x000fc800000000ff */
[----:B------:R-:W-:-:S07]  /*1e10*/  PRMT R22, R22, 0x5410, R108 ;  /* 0x0000541016167816 */ /* 0x000fce000000006c */
.L_x_18831:
[----:B------:R-:W-:-:S05]  /*1e20*/  HADD2.F32 R109, -RZ, R111.H0_H0 ;  /* 0x2000006fff6d7230 */ /* 0x000fca0000004100 */
[----:B------:R-:W-:Y:S01]  /*1e30*/  FMUL.FTZ R128, R109, R138 ;  /* 0x0000008a6d807220 */ /* 0x000fe20000410000 */
[----:B------:R-:W-:Y:S06]  /*1e40*/  @P3 BRA `(.L_x_18832) ;  /* 0x0000000000083947 */ /* 0x000fec0003800000 */
[----:B------:R-:W-:Y:S05]  /*1e50*/  @P1 BRA `(.L_x_18833) ;  /* 0x00000000000c1947 */ /* 0x000fea0003800000 */
[----:B------:R-:W-:Y:S05]  /*1e60*/  BRA `(.L_x_18834) ;  /* 0x0000000000107947 */ /* 0x000fea0003800000 */
.L_x_18832:
[----:B-----5:R-:W-:-:S05]  /*1e70*/  HADD2.F32 R109, -RZ, R27.H0_H0 ;  /* 0x2000001bff6d7230 */ /* 0x020fca0000004100 */
[----:B------:R-:W-:-:S07]  /*1e80*/  FADD.FTZ R128, R109, R128 ;  /* 0x000000806d807221 */ /* 0x000fce0000010000 */
.L_x_18833:
[----:B------:R-:W-:-:S04]  /*1e90*/  F2FP.F16.F32.PACK_AB R108, RZ, R128 ;  /* 0x00000080ff6c723e */ /* 0x000fc800000000ff */
[----:B------:R-:W-:-:S07]  /*1ea0*/  PRMT R23, R108, 0x7610, R23 ;  /* 0x000076106c177816 */ /* 0x000fce0000000017 */
.L_x_18834:
[----:B------:R-:W-:-:S05]  /*1eb0*/  HADD2.F32 R111, -RZ, R111.H1_H1 ;  /* 0x3000006fff6f7230 */ /* 0x000fca0000004100 */
[----:B------:R-:W-:Y:S01]  /*1ec0*/  FMUL.FTZ R134, R111, R138 ;  /* 0x0000008a6f867220 */ /* 0x000fe20000410000 */
[----:B------:R-:W-:Y:S06]  /*1ed0*/  @P3 BRA `(.L_x_18835) ;  /* 0x0000000000083947 */ /* 0x000fec0003800000 */
[----:B------:R-:W-:Y:S05]  /*1ee0*/  @P1 BRA `(.L_x_18836) ;  /* 0x00000000000c1947 */ /* 0x000fea0003800000 */
[----:B------:R-:W-:Y:S05]  /*1ef0*/  BRA `(.L_x_18837) ;  /* 0x0000000000107947 */ /* 0x000fea0003800000 */
.L_x_18835:
[----:B-----5:R-:W-:-:S05]  /*1f00*/  HADD2.F32 R109, -RZ, R27.H1_H1 ;  /* 0x3000001bff6d7230 */ /* 0x020fca0000004100 */
[----:B------:R-:W-:-:S07]  /*1f10*/  FADD.FTZ R134, R109, R134 ;  /* 0x000000866d867221 */ /* 0x000fce0000010000 */
.L_x_18836:
[----:B------:R-:W-:-:S04]  /*1f20*/  F2FP.F16.F32.PACK_AB R108, RZ, R134 ;  /* 0x00000086ff6c723e */ /* 0x000fc800000000ff */
[----:B------:R-:W-:-:S07]  /*1f30*/  PRMT R23, R23, 0x5410, R108 ;  /* 0x0000541017177816 */ /* 0x000fce000000006c */
.L_x_18837:
[----:B------:R-:W0:Y:S02]  /*1f40*/  @P1 LDC.64 R108, c[0x0][0x238] ;  /* 0x00008e00ff6c1b82 */ /* 0x000e240000000a00 */
[----:B0-----:R-:W-:-:S04]  /*1f50*/  @P1 LEA R108, P3, R139, R108, 0x4 ;  /* 0x0000006c8b6c1211 */ /* 0x001fc800078620ff */
[C---:B------:R-:W-:Y:S02]  /*1f60*/  @P1 LEA.HI.X R109, R139.reuse, R109, RZ, 0x4, P3 ;  /* 0x0000006d8b6d1211 */ /* 0x040fe400018f24ff */
[----:B------:R-:W-:-:S03]  /*1f70*/  IADD3 R139, R139, 0x20, RZ ;  /* 0x000000208b8b7810 */ /* 0x000fc60007ffe0ff */
[----:B------:R3:W-:Y:S04]  /*1f80*/  @P1 STG.E.128 desc[UR4][R108.64], R20 ;  /* 0x000000146c001986 */ /* 0x0007e8000c101d04 */
.L_x_18813:
[----:B------:R-:W-:Y:S05]  /*1f90*/  BSYNC B0 ;  /* 0x0000000000007941 */ /* 0x000fea0003800000 */
.L_x_18812:
        /* <DEDUP_REMOVED lines=18> */
.L_x_18840:
[----:B-----5:R-:W-:-:S05]  /*20c0*/  HADD2.F32 R17, -RZ, R24.H0_H0 ;  /* 0x20000018ff117230 */ /* 0x020fca0000004100 */
[----:B------:R-:W-:-:S07]  /*20d0*/  FADD.FTZ R8, R17, R8 ;  /* 0x0000000811087221 */ /* 0x000fce0000010000 */
.L_x_18841:
[----:B------:R-:W-:-:S04]  /*20e0*/  F2FP.F16.F32.PACK_AB R17, RZ, R8 ;  /* 0x00000008ff11723e */ /* 0x000fc800000000ff */
[----:B------:R-:W-:-:S07]  /*20f0*/  PRMT R20, R17, 0x7610, R20 ;  /* 0x0000761011147816 */ /* 0x000fce0000000014 */
.L_x_18842:
[----:B------:R-:W-:-:S05]  /*2100*/  HADD2.F32 R17, -RZ, R108.H1_H1 ;  /* 0x3000006cff117230 */ /* 0x000fca0000004100 */
[----:B------:R-:W-:Y:S01]  /*2110*/  FMUL.FTZ R17, R17, R138 ;  /* 0x0000008a11117220 */ /* 0x000fe20000410000 */
[----:B------:R-:W-:Y:S06]  /*2120*/  @P3 BRA `(.L_x_18843) ;  /* 0x0000000000083947 */ /* 0x000fec0003800000 */
[----:B------:R-:W-:Y:S05]  /*2130*/  @P1 BRA `(.L_x_18844) ;  /* 0x00000000000c1947 */ /* 0x000fea0003800000 */
[----:B------:R-:W-:Y:S05]  /*2140*/  BRA `(.L_x_18845) ;  /* 0x0000000000107947 */ /* 0x000fea0003800000 */
.L_x_18843:
[----:B-----5:R-:W-:-:S05]  /*2150*/  HADD2.F32 R18, -RZ, R24.H1_H1 ;  /* 0x30000018ff127230 */ /* 0x020fca0000004100 */
[----:B------:R-:W-:-:S07]  /*2160*/  FADD.FTZ R17, R18, R17 ;  /* 0x0000001112117221 */ /* 0x000fce0000010000 */
.L_x_18844:
[----:B------:R-:W-:-:S04]  /*2170*/  F2FP.F16.F32.PACK_AB R18, RZ, R17 ;  /* 0x00000011ff12723e */ /* 0x000fc800000000ff */
[----:B------:R-:W-:-:S07]  /*2180*/  PRMT R20, R20, 0x5410, R18 ;  /* 0x0000541014147816 */ /* 0x000fce0000000012 */
.L_x_18845:
[----:B------:R-:W-:-:S05]  /*2190*/  HADD2.F32 R119, -RZ, R109.H0_H0 ;  /* 0x2000006dff777230 */ /* 0x000fca0000004100 */
[----:B------:R-:W-:Y:S01]  /*21a0*/  FMUL.FTZ R18, R119, R138 ;  /* 0x0000008a77127220 */ /* 0x000fe20000410000 */
[----:B------:R-:W-:Y:S06]  /*21b0*/  @P3 BRA `(.L_x_18846) ;  /* 0x0000000000083947 */ /* 0x000fec0003800000 */
[----:B------:R-:W-:Y:S05]  /*21c0*/  @P1 BRA `(.L_x_18847) ;  /* 0x00000000000c1947 */ /* 0x000fea0003800000 */
[----:B------:R-:W-:Y:S05]  /*21d0*/  BRA `(.L_x_18848) ;  /* 0x0000000000107947 */ /* 0x000fea0003800000 */
.L_x_18846:
[----:B-----5:R-:W-:-:S05]  /*21e0*/  HADD2.F32 R119, -RZ, R25.H0_H0 ;  /* 0x20000019ff777230 */ /* 0x020fca0000004100 */
[----:B------:R-:W-:-:S07]  /*21f0*/  FADD.FTZ R18, R119, R18 ;  /* 0x0000001277127221 */ /* 0x000fce0000010000 */
.L_x_18847:
[----:B------:R-:W-:-:S04]  /*2200*/  F2FP.F16.F32.PACK_AB R108, RZ, R18 ;  /* 0x00000012ff6c723e */ /* 0x000fc800000000ff */
[----:B------:R-:W-:-:S07]  /*2210*/  PRMT R21, R108, 0x7610, R21 ;  /* 0x000076106c157816 */ /* 0x000fce0000000015 */
.L_x_18848:
[----:B------:R-:W-:-:S05]  /*2220*/  HADD2.F32 R109, -RZ, R109.H1_H1 ;  /* 0x3000006dff6d7230 */ /* 0x000fca0000004100 */
[----:B------:R-:W-:Y:S01]  /*2230*/  FMUL.FTZ R119, R109, R138 ;  /* 0x0000008a6d777220 */ /* 0x000fe20000410000 */
[----:B------:R-:W-:Y:S06]  /*2240*/  @P3 BRA `(.L_x_18849) ;  /* 0x0000000000083947 */ /* 0x000fec0003800000 */
[----:B------:R-:W-:Y:S05]  /*2250*/  @P1 BRA `(.L_x_18850) ;  /* 0x00000000000c1947 */ /* 0x000fea0003800000 */
[----:B------:R-:W-:Y:S05]  /*2260*/  BRA `(.L_x_18851) ;  /* 0x0000000000107947 */ /* 0x000fea0003800000 */
.L_x_18849:
[----:B-----5:R-:W-:-:S05]  /*2270*/  HADD2.F32 R108, -RZ, R25.H1_H1 ;  /* 0x30000019ff6c7230 */ /* 0x020fca0000004100 */
[----:B------:R-:W-:-:S07]  /*2280*/  FADD.FTZ R119, R108, R119 ;  /* 0x000000776c777221 */ /* 0x000fce0000010000 */
.L_x_18850:
[----:B------:R-:W-:-:S04]  /*2290*/  F2FP.F16.F32.PACK_AB R108, RZ, R119 ;  /* 0x00000077ff6c723e */ /* 0x000fc800000000ff */
[----:B------:R-:W-:-:S07]  /*22a0*/  PRMT R21, R21, 0x5410, R108 ;  /* 0x0000541015157816 */ /* 0x000fce000000006c */
.L_x_18851:
[----:B------:R-:W-:-:S05]  /*22b0*/  HADD2.F32 R109, -RZ, R110.H0_H0 ;  /* 0x2000006eff6d7230 */ /* 0x000fca0000004100 */
[----:B------:R-:W-:Y:S01]  /*22c0*/  FMUL.FTZ R120, R109, R138 ;  /* 0x0000008a6d787220 */ /* 0x000fe20000410000 */
[----:B------:R-:W-:Y:S06]  /*22d0*/  @P3 BRA `(.L_x_18852) ;  /* 0x0000000000083947 */ /* 0x000fec0003800000 */
[----:B------:R-:W-:Y:S05]  /*22e0*/  @P1 BRA `(.L_x_18853) ;  /* 0x00000000000c1947 */ /* 0x000fea0003800000 */
[----:B------:R-:W-:Y:S05]  /*22f0*/  BRA `(.L_x_18854) ;  /* 0x0000000000107947 */ /* 0x000fea0003800000 */
.L_x_18852:
[----:B-----5:R-:W-:-:S05]  /*2300*/  HADD2.F32 R109, -RZ, R26.H0_H0 ;  /* 0x2000001aff6d7230 */ /* 0x020fca0000004100 */
[----:B------:R-:W-:-:S07]  /*2310*/  FADD.FTZ R120, R109, R120 ;  /* 0x000000786d787221 */ /* 0x000fce0000010000 */
.L_x_18853:
[----:B------:R-:W-:-:S04]  /*2320*/  F2FP.F16.F32.PACK_AB R108, RZ, R120 ;  /* 0x00000078ff6c723e */ /* 0x000fc800000000ff */
[----:B------:R-:W-:-:S07]  /*2330*/  PRMT R22, R108, 0x7610, R22 ;  /* 0x000076106c167816 */ /* 0x000fce0000000016 */
.L_x_18854:
[----:B------:R-:W-:-:S05]  /*2340*/  HADD2.F32 R129, -RZ, R110.H1_H1 ;  /* 0x3000006eff817230 */ /* 0x000fca0000004100 */
[----:B------:R-:W-:Y:S01]  /*2350*/  FMUL.FTZ R129, R129, R138 ;  /* 0x0000008a81817220 */ /* 0x000fe20000410000 */
[----:B------:R-:W-:Y:S06]  /*2360*/  @P3 BRA `(.L_x_18855) ;  /* 0x0000000000083947 */ /* 0x000fec0003800000 */
[----:B------:R-:W-:Y:S05]  /*2370*/  @P1 BRA `(.L_x_18856) ;  /* 0x00000000000c1947 */ /* 0x000fea0003800000 */
[----:B------:R-:W-:Y:S05]  /*2380*/  BRA `(.L_x_18857) ;  /* 0x0000000000107947 */ /* 0x000fea0003800000 */
.L_x_18855:
[----:B-----5:R-:W-:-:S05]  /*2390*/  HADD2.F32 R108, -RZ, R26.H1_H1 ;  /* 0x3000001aff6c7230 */ /* 0x020fca0000004100 */
[----:B------:R-:W-:-:S07]  /*23a0*/  FADD.FTZ R129, R108, R129 ;  /* 0x000000816c817221 */ /* 0x000fce0000010000 */
.L_x_18856:
[----:B------:R-:W-:-:S04]  /*23b0*/  F2FP.F16.F32.PACK_AB R108, RZ, R129 ;  /* 0x00000081ff6c723e */ /* 0x000fc800000000ff */
[----:B------:R-:W-:-:S07]  /*23c0*/  PRMT R22, R22, 0x5410, R108 ;  /* 0x0000541016167816 */ /* 0x000fce000000006c */
.L_x_18857:
[----:B------:R-:W-:-:S05]  /*23d0*/  HADD2.F32 R109, -RZ, R111.H0_H0 ;  /* 0x2000006fff6d7230 */ /* 0x000fca0000004100 */
[----:B------:R-:W-:Y:S01]  /*23e0*/  FMUL.FTZ R130, R109, R138 ;  /* 0x0000008a6d827220 */ /* 0x000fe20000410000 */
[----:B------:R-:W-:Y:S06]  /*23f0*/  @P3 BRA `(.L_x_18858) ;  /* 0x0000000000083947 */ /* 0x000fec0003800000 */
[----:B------:R-:W-:Y:S05]  /*2400*/  @P1 BRA `(.L_x_18859) ;  /* 0x00000000000c1947 */ /* 0x000fea0003800000 */
[----:B------:R-:W-:Y:S05]  /*2410*/  BRA `(.L_x_18860) ;  /* 0x0000000000107947 */ /* 0x000fea0003800000 */
.L_x_18858:
[----:B-----5:R-:W-:-:S05]  /*2420*/  HADD2.F32 R109, -RZ, R27.H0_H0 ;  /* 0x2000001bff6d7230 */ /* 0x020fca0000004100 */
[----:B------:R-:W-:-:S07]  /*2430*/  FADD.FTZ R130, R109, R130 ;  /* 0x000000826d827221 */ /* 0x000fce0000010000 */
.L_x_18859:
[----:B------:R-:W-:-:S04]  /*2440*/  F2FP.F16.F32.PACK_AB R108, RZ, R130 ;  /* 0x00000082ff6c723e */ /* 0x000fc800000000ff */
[----:B------:R-:W-:-:S07]  /*2450*/  PRMT R23, R108, 0x7610, R23 ;  /* 0x000076106c177816 */ /* 0x000fce0000000017 */
.L_x_18860:
[----:B------:R-:W-:-:S05]  /*2460*/  HADD2.F32 R111, -RZ, R111.H1_H1 ;  /* 0x3000006fff6f7230 */ /* 0x000fca0000004100 */
[----:B------:R-:W-:Y:S01]  /*2470*/  FMUL.FTZ R135, R111, R138 ;  /* 0x0000008a6f877220 */ /* 0x000fe20000410000 */
[----:B------:R-:W-:Y:S06]  /*2480*/  @P3 BRA `(.L_x_18861) ;  /* 0x0000000000083947 */ /* 0x000fec0003800000 */
[----:B------:R-:W-:Y:S05]  /*2490*/  @P1 BRA `(.L_x_18862) ;  /* 0x00000000000c1947 */ /* 0x000fea0003800000 */
[----:B------:R-:W-:Y:S05]  /*24a0*/  BRA `(.L_x_18863) ;  /* 0x0000000000107947 */ /* 0x000fea0003800000 */
.L_x_18861:
[----:B-----5:R-:W-:-:S05]  /*24b0*/  HADD2.F32 R108, -RZ, R27.H1_H1 ;  /* 0x3000001bff6c7230 */ /* 0x020fca0000004100 */
[----:B------:R-:W-:-:S07]  /*24c0*/  FADD.FTZ R135, R108, R135 ;  /* 0x000000876c877221 */ /* 0x000fce0000010000 */
.L_x_18862:
[----:B------:R-:W-:-:S04]  /*24d0*/  F2FP.F16.F32.PACK_AB R108, RZ, R135 ;  /* 0x00000087ff6c723e */ /* 0x000fc800000000ff */
[----:B------:R-:W-:-:S07]  /*24e0*/  PRMT R23, R23, 0x5410, R108 ;  /* 0x0000541017177816 */ /* 0x000fce000000006c */
.L_x_18863:
[----:B------:R-:W0:Y:S02]  /*24f0*/  @P1 LDC.64 R108, c[0x0][0x238] ;  /* 0x00008e00ff6c1b82 */ /* 0x000e240000000a00 */
[----:B0-----:R-:W-:-:S04]  /*2500*/  @P1 LEA R108, P3, R139, R108, 0x4 ;  /* 0x0000006c8b6c1211 */ /* 0x001fc800078620ff */
[----:B------:R-:W-:-:S05]  /*2510*/  @P1 LEA.HI.X R109, R139, R109, RZ, 0x4, P3 ;  /* 0x0000006d8b6d1211 */ /* 0x000fca00018f24ff */
[----:B------:R4:W-:Y:S04]  /*2520*/  @P1 STG.E.128 desc[UR4][R108.64], R20 ;  /* 0x000000146c001986 */ /* 0x0009e8000c101d04 */
.L_x_18839:
[----:B------:R-:W-:Y:S05]  /*2530*/  BSYNC B0 ;  /* 0x0000000000007941 */ /* 0x000fea0003800000 */
.L_x_18838:
        /* <DEDUP_REMOVED lines=154> */
.L_x_18887:
        /* <DEDUP_REMOVED lines=48> */
.L_x_18866:
[----:B------:R-:W-:Y:S05]  /*31e0*/  BSYNC B0 ;  /* 0x0000000000007941 */ /* 0x000fea0003800000 */
.L_x_18865:
        /* <DEDUP_REMOVED lines=35> */
.L_x_18868:
[----:B------:R-:W-:Y:S05]  /*3420*/  BSYNC B0 ;  /* 0x0000000000007941 */ /* 0x000fea0003800000 */
.L_x_18867:
        /* <DEDUP_REMOVED lines=35> */
.L_x_18870:
[----:B------:R-:W-:Y:S05]  /*3660*/  BSYNC B0 ;  /* 0x0000000000007941 */ /* 0x000fea0003800000 */
.L_x_18869:
        /* <DEDUP_REMOVED lines=35> */
.L_x_18872:
[----:B------:R-:W-:Y:S05]  /*38a0*/  BSYNC B0 ;  /* 0x0000000000007941 */ /* 0x000fea0003800000 */
.L_x_18871:
        /* <DEDUP_REMOVED lines=34> */
.L_x_18874:
[----:B------:R-:W-:Y:S05]  /*3ad0*/  BSYNC B0 ;  /* 0x0000000000007941 */ /* 0x000fea0003800000 */
.L_x_18873:
[----:B01234-:R-:W0:Y:S02]  /*3ae0*/  LDC.64 R108, c[0x0][0x210] ;  /* 0x00008400ff6c7b82 */ /* 0x01fe240000000a00 */
[----:B0-----:R-:W-:-:S04]  /*3af0*/  LEA R2, R108, R2, 0x2 ;  /* 0x000000026c027211 */ /* 0x001fc800078e10ff */
[----:B------:R-:W-:-:S13]  /*3b00*/  ISETP.GE.AND P3, PT, R2, R109, PT ;  /* 0x0000006d0200720c */ /* 0x000fda0003f66270 */
[----:B------:R-:W-:Y:S05]  /*3b10*/  @!P3 BRA `(.L_x_18875) ;  /* 0xffffffcc0044b947 */ /* 0x000fea000383ffff */
[----:B------:R-:W-:Y:S05]  /*3b20*/  EXIT ;  /* 0x000000000000794d */ /* 0x000fea0003800000 */
.L_x_18864:
        /* <DEDUP_REMOVED lines=8> */
.L_x_18877:
[----:B------:R-:W-:Y:S05]  /*3bb0*/  BSYNC B0 ;  /* 0x0000000000007941 */ /* 0x000fea0003800000 */
.L_x_18876:
        /* <DEDUP_REMOVED lines=10> */
.L_x_18878:
[----:B------:R-:W-:Y:S01]  /*3c60*/  HFMA2.MMA R142, -RZ, RZ, 0, 2.384185791015625e-07 ;  /* 0x00000004ff8e7435 */ /* 0x000fe200000001ff */
[----:B------:R-:W-:-:S05]  /*3c70*/  MOV R110, R141 ;  /* 0x0000008d006e7202 */ /* 0x000fca0000000f00 */
[----:B------:R-:W-:-:S05]  /*3c80*/  FADD.FTZ R110, R109, R110 ;  /* 0x0000006e6d6e7221 */ /* 0x000fca0000010000 */
[----:B------:R-:W-:-:S07]  /*3c90*/  MOV R143, R110 ;  /* 0x0000006e008f7202 */ /* 0x000fce0000000f00 */
[----:B------:R-:W-:Y:S05]  /*3ca0*/  WARPSYNC.COLLECTIVE R140, `(.L_x_18879) ;  /* 0x000000008c087348 */ /* 0x000fea0003c00000 */
[----:B------:R0:W1:Y:S02]  /*3cb0*/  SHFL.BFLY P6, R141, R143, R142, R145 ;  /* 0x0c00008e8f8d7389 */ /* 0x00006400000c0091 */
[----:B01----:R-:W-:Y:S01]  /*3cc0*/  ENDCOLLECTIVE ;  /* 0x000000000000791b */ /* 0x003fe20003800000 */
.L_x_18879:
[----:B------:R-:W-:Y:S01]  /*3cd0*/  HFMA2.MMA R142, -RZ, RZ, 0, 4.76837158203125e-07 ;  /* 0x00000008ff8e7435 */ /* 0x000fe200000001ff */
[----:B------:R-:W-:-:S05]  /*3ce0*/  MOV R111, R141 ;  /* 0x0000008d006f7202 */ /* 0x000fca0000000f00 */
[----:B------:R-:W-:-:S05]  /*3cf0*/  FADD.FTZ R111, R110, R111 ;  /* 0x0000006f6e6f7221 */ /* 0x000fca0000010000 */
[----:B------:R-:W-:-:S07]  /*3d00*/  MOV R143, R111 ;  /* 0x0000006f008f7202 */ /* 0x000fce0000000f00 */
[----:B------:R-:W-:Y:S05]  /*3d10*/  WARPSYNC.COLLECTIVE R140, `(.L_x_18880) ;  /* 0x000000008c087348 */ /* 0x000fea0003c00000 */
[----:B------:R0:W1:Y:S02]  /*3d20*/  SHFL.BFLY P6, R141, R143, R142, R145 ;  /* 0x0c00008e8f8d7389 */ /* 0x00006400000c0091 */
[----:B01----:R-:W-:Y:S01]  /*3d30*/  ENDCOLLECTIVE ;  /* 0x000000000000791b */ /* 0x003fe20003800000 */
.L_x_18880:
[----:B------:R-:W-:Y:S01]  /*3d40*/  HFMA2.MMA R142, -RZ, RZ, 0, 9.5367431640625e-07 ;  /* 0x00000010ff8e7435 */ /* 0x000fe200000001ff */
[----:B------:R-:W-:-:S05]  /*3d50*/  MOV R138, R141 ;  /* 0x0000008d008a7202 */ /* 0x000fca0000000f00 */
[----:B------:R-:W-:-:S05]  /*3d60*/  FADD.FTZ R138, R111, R138 ;  /* 0x0000008a6f8a7221 */ /* 0x000fca0000010000 */
[----:B------:R-:W-:-:S07]  /*3d70*/  MOV R143, R138 ;  /* 0x0000008a008f7202 */ /* 0x000fce0000000f00 */
[----:B------:R-:W-:Y:S05]  /*3d80*/  WARPSYNC.COLLECTIVE R140, `(.L_x_18881) ;  /* 0x000000008c087348 */ /* 0x000fea0003c00000 */
[----:B------:R0:W1:Y:S02]  /*3d90*/  SHFL.BFLY P6, R141, R143, R142, R145 ;  /* 0x0c00008e8f8d7389 */ /* 0x00006400000c0091 */
[----:B01----:R-:W-:Y:S01]  /*3da0*/  ENDCOLLECTIVE ;  /* 0x000000000000791b */ /* 0x003fe20003800000 */
.L_x_18881:
        /* <DEDUP_REMOVED lines=91> */
.L_x_18882:
[----:B------:R-:W-:Y:S01]  /*4360*/  HFMA2.MMA R142, -RZ, RZ, 0, 1.1920928955078125e-07 ;  /* 0x00000002ff8e7435 */ /* 0x000fe200000001ff */
[----:B------:R-:W-:-:S05]  /*4370*/  MOV R109, R141 ;  /* 0x0000008d006d7202 */ /* 0x000fca0000000f00 */
[----:B------:R-:W-:-:S05]  /*4380*/  FADD.FTZ R109, R108, R109 ;  /* 0x0000006d6c6d7221 */ /* 0x000fca0000010000 */
[----:B------:R-:W-:-:S07]  /*4390*/  MOV R143, R109 ;  /* 0x0000006d008f7202 */ /* 0x000fce0000000f00 */
[----:B------:R-:W-:Y:S05]  /*43a0*/  WARPSYNC.COLLECTIVE R140, `(.L_x_18883) ;  /* 0x000000008c087348 */ /* 0x000fea0003c00000 */
[----:B------:R0:W1:Y:S02]  /*43b0*/  SHFL.BFLY P6, R141, R143, R142, R145 ;  /* 0x0c00008e8f8d7389 */ /* 0x00006400000c0091 */
[----:B01----:R-:W-:Y:S01]  /*43c0*/  ENDCOLLECTIVE ;  /* 0x000000000000791b */ /* 0x003fe20003800000 */
.L_x_18883:
[----:B------:R-:W-:Y:S01]  /*43d0*/  HFMA2.MMA R142, -RZ, RZ, 0, 2.384185791015625e-07 ;  /* 0x00000004ff8e7435 */ /* 0x000fe200000001ff */
[----:B------:R-:W-:-:S05]  /*43e0*/  MOV R110, R141 ;  /* 0x0000008d006e7202 */ /* 0x000fca0000000f00 */
[----:B------:R-:W-:-:S05]  /*43f0*/  FADD.FTZ R110, R109, R110 ;  /* 0x0000006e6d6e7221 */ /* 0x000fca0000010000 */
[----:B------:R-:W-:-:S07]  /*4400*/  MOV R143, R110 ;  /* 0x0000006e008f7202 */ /* 0x000fce0000000f00 */
[----:B------:R-:W-:Y:S05]  /*4410*/  WARPSYNC.COLLECTIVE R140, `(.L_x_18884) ;  /* 0x000000008c087348 */ /* 0x000fea0003c00000 */
[----:B------:R0:W1:Y:S02]  /*4420*/  SHFL.BFLY P6, R141, R143, R142, R145 ;  /* 0x0c00008e8f8d7389 */ /* 0x00006400000c0091 */
[----:B01----:R-:W-:Y:S01]  /*4430*/  ENDCOLLECTIVE ;  /* 0x000000000000791b */ /* 0x003fe20003800000 */
.L_x_18884:
[----:B------:R-:W-:Y:S01]  /*4440*/  HFMA2.MMA R142, -RZ, RZ, 0, 4.76837158203125e-07 ;  /* 0x00000008ff8e7435 */ /* 0x000fe200000001ff */
[----:B------:R-:W-:-:S05]  /*4450*/  MOV R111, R141 ;  /* 0x0000008d006f7202 */ /* 0x000fca0000000f00 */
[----:B------:R-:W-:-:S05]  /*4460*/  FADD.FTZ R111, R110, R111 ;  /* 0x0000006f6e6f7221 */ /* 0x000fca0000010000 */
[----:B------:R-:W-:-:S07]  /*4470*/  MOV R143, R111 ;  /* 0x0000006f008f7202 */ /* 0x000fce0000000f00 */
[----:B------:R-:W-:Y:S05]  /*4480*/  WARPSYNC.COLLECTIVE R140, `(.L_x_18885) ;  /* 0x000000008c087348 */ /* 0x000fea0003c00000 */
[----:B------:R0:W1:Y:S02]  /*4490*/  SHFL.BFLY P6, R141, R143, R142, R145 ;  /* 0x0c00008e8f8d7389 */ /* 0x00006400000c0091 */
[----:B01----:R-:W-:Y:S01]  /*44a0*/  ENDCOLLECTIVE ;  /* 0x000000000000791b */ /* 0x003fe20003800000 */
.L_x_18885:
[----:B------:R-:W-:Y:S01]  /*44b0*/  HFMA2.MMA R142, -RZ, RZ, 0, 9.5367431640625e-07 ;  /* 0x00000010ff8e7435 */ /* 0x000fe200000001ff */
[----:B------:R-:W-:-:S05]  /*44c0*/  MOV R138, R141 ;  /* 0x0000008d008a7202 */ /* 0x000fca0000000f00 */
[----:B------:R-:W-:-:S05]  /*44d0*/  FADD.FTZ R138, R111, R138 ;  /* 0x0000008a6f8a7221 */ /* 0x000fca0000010000 */
[----:B------:R-:W-:-:S07]  /*44e0*/  MOV R143, R138 ;  /* 0x0000008a008f7202 */ /* 0x000fce0000000f00 */
[----:B------:R-:W-:Y:S05]  /*44f0*/  WARPSYNC.COLLECTIVE R140, `(.L_x_18886) ;  /* 0x000000008c087348 */ /* 0x000fea0003c00000 */
[----:B------:R0:W1:Y:S02]  /*4500*/  SHFL.BFLY P6, R141, R143, R142, R145 ;  /* 0x0c00008e8f8d7389 */ /* 0x00006400000c0091 */
[----:B01----:R-:W-:Y:S01]  /*4510*/  ENDCOLLECTIVE ;  /* 0x000000000000791b */ /* 0x003fe20003800000 */
.L_x_18886:
[----:B------:R-:W-:Y:S05]  /*4520*/  BRA `(.L_x_18887) ;  /* 0xffffffe8006c7947 */ /* 0x000fea000383ffff */
.L_x_18888:
        /* <DEDUP_REMOVED lines=13> */
.L_x_37446:


//--------------------- .text._ZN10layer_norm13ln_fwd_kernelINS_13Kernel_traitsIf6__halfS2_S2_fjLj1280ELj1ELj4ELj1ELj16ENS_18Kernel_traits_baseILj1280EfS2_S2_S2_fjLj128EEEEELb0ELb0ELb0ELb1EEEvNS_9FwdParamsE --------------------------
	.section	.text._ZN10layer_norm13ln_fwd_kernelINS_13Kernel_traitsIf6__halfS2_S2_fjLj1280ELj1ELj4ELj1ELj16ENS_18Kernel_traits_baseILj1280EfS2_S2_S2_fjLj128EEEEELb0ELb0ELb0ELb1EEEvNS_9FwdParamsE,"ax",@progbits
	.align	128
        .global         _ZN10layer_norm13ln_fwd_kernelINS_13Kernel_traitsIf6__halfS2_S2_fjLj1280ELj1ELj4ELj1ELj16ENS_18Kernel_traits_baseILj1280EfS2_S2_S2_fjLj128EEEEELb0ELb0ELb0ELb1EEEvNS_9FwdParamsE
        .type           _ZN10layer_norm13ln_fwd_kernelINS_13Kernel_traitsIf6__halfS2_S2_fjLj1280ELj1ELj4ELj1ELj16ENS_18Kernel_traits_baseILj1280EfS2_S2_S2_fjLj128EEEEELb0ELb0ELb0ELb1EEEvNS_9FwdParamsE,@function
        .size           _ZN10layer_norm13ln_fwd_kernelINS_13Kernel_traitsIf6__halfS2_S2_fjLj1280ELj1ELj4ELj1ELj16ENS_18Kernel_traits_baseILj1280EfS2_S2_S2_fjLj128EEEEELb0ELb0ELb0ELb1EEEvNS_9FwdParamsE,(.L_x_37447 - _ZN10layer_norm13ln_fwd_kernelINS_13Kernel_traitsIf6__halfS2_S2_fjLj1280ELj1ELj4ELj1ELj16ENS_18Kernel_traits_baseILj1280EfS2_S2_S2_fjLj128EEEEELb0ELb0ELb0ELb1EEEvNS_9FwdParamsE)
        .other          _ZN10layer_norm13ln_fwd_kernelINS_13Kernel_traitsIf6__halfS2_S2_fjLj1280ELj1ELj4ELj1ELj16ENS_18Kernel_traits_baseILj1280EfS2_S2_S2_fjLj128EEEEELb0ELb0ELb0ELb1EEEvNS_9FwdParamsE,@"STO_CUDA_ENTRY STV_DEFAULT"
_ZN10layer_norm13ln_fwd_kernelINS_13Kernel_traitsIf6__halfS2_S2_fjLj1280ELj1ELj4ELj1ELj16ENS_18Kernel_traits_baseILj1280EfS2_S2_S2_fjLj128EEEEELb0ELb0ELb0ELb1EEEvNS_9FwdParamsE:
.text._ZN10layer_norm13ln_fwd_kernelINS_13Kernel_traitsIf6__halfS2_S2_fjLj1280ELj1ELj4ELj1ELj16ENS_18Kernel_traits_baseILj1280EfS2_S2_S2_fjLj128EEEEELb0ELb0ELb0ELb1EEEvNS_9FwdParamsE:
        /* <DEDUP_REMOVED lines=71> */
.L_x_19010:
        /* <DEDUP_REMOVED lines=16> */
[----:B-----5:R1:W5:Y:S01]  /*0570*/  @P2 LDG.E.128 R8, desc[UR4][R98.64] ;  /* 0x0000000462082981 */ /* 0x020362000c1e1d00 */
[----:B------:R-:W-:-:S04]  /*0580*/  ISETP.NE.U32.AND P3, PT, RZ, UR10, PT ;  /* 0x0000000aff007c0c */ /* 0x000fc8000bf65070 */
[----:B------:R-:W-:Y:S01]  /*0590*/  ISETP.NE.AND.EX P3, PT, RZ, UR11, PT, P3 ;  /* 0x0000000bff007c0c */ /* 0x000fe2000bf65330 */
[----:B------:R-:W-:-:S05]  /*05a0*/  HFMA2.MMA R140, -RZ, RZ, 1.875, 0 ;  /* 0x3f800000ff8c7435 */ /* 0x000fca00000001ff */
[----:B--2---:R-:W-:Y:S02]  /*05b0*/  @P1 HADD2.F32 R140, -RZ, R96.H0_H0 ;  /* 0x20000060ff8c1230 */ /* 0x004fe40000004100 */
[----:B---3--:R-:W-:-:S05]  /*05c0*/  HADD2.F32 R109, -RZ, R92.H0_H0 ;  /* 0x2000005cff6d7230 */ /* 0x008fca0000004100 */
[----:B------:R-:W-:Y:S01]  /*05d0*/  FMUL.FTZ R109, R109, R140 ;  /* 0x0000008c6d6d7220 */ /* 0x000fe20000410000 */
[----:B-1----:R-:W-:Y:S06]  /*05e0*/  @P3 BRA `(.L_x_18889) ;  /* 0x0000000000083947 */ /* 0x002fec0003800000 */
[----:B------:R-:W-:Y:S05]  /*05f0*/  @P0 BRA `(.L_x_18890) ;  /* 0x00000000000c0947 */ /* 0x000fea0003800000 */
[----:B------:R-:W-:Y:S05]  /*0600*/  BRA `(.L_x_18891) ;  /* 0x0000000000107947 */ /* 0x000fea0003800000 */
.L_x_18889:
[----:B-----5:R-:W-:-:S05]  /*0610*/  HADD2.F32 R96, -RZ, R8.H0_H0 ;  /* 0x20000008ff607230 */ /* 0x020fca0000004100 */
[----:B------:R-:W-:-:S07]  /*0620*/  FADD.FTZ R109, R109, R96 ;  /* 0x000000606d6d7221 */ /* 0x000fce0000010000 */
.L_x_18890:
[----:B------:R-:W-:-:S04]  /*0630*/  F2FP.F16.F32.PACK_AB R96, RZ, R109 ;  /* 0x0000006dff60723e */ /* 0x000fc800000000ff */
[----:B0-----:R-:W-:-:S07]  /*0640*/  PRMT R4, R96, 0x7610, R4 ;  /* 0x0000761060047816 */ /* 0x001fce0000000004 */
.L_x_18891:
[----:B------:R-:W-:-:S05]  /*0650*/  HADD2.F32 R97, -RZ, R92.H1_H1 ;  /* 0x3000005cff617230 */ /* 0x000fca0000004100 */
[----:B------:R-:W-:Y:S01]  /*0660*/  FMUL.FTZ R108, R97, R140 ;  /* 0x0000008c616c7220 */ /* 0x000fe20000410000 */
[----:B------:R-:W-:Y:S06]  /*0670*/  @P3 BRA `(.L_x_18892) ;  /* 0x0000000000083947 */ /* 0x000fec0003800000 */
[----:B------:R-:W-:Y:S05]  /*0680*/  @P0 BRA `(.L_x_18893) ;  /* 0x00000000000c0947 */ /* 0x000fea0003800000 */
[----:B------:R-:W-:Y:S05]  /*0690*/  BRA `(.L_x_18894) ;  /* 0x0000000000107947 */ /* 0x000fea0003800000 */
.L_x_18892:
[----:B-----5:R-:W-:-:S05]  /*06a0*/  HADD2.F32 R97, -RZ, R8.H1_H1 ;  /* 0x30000008ff617230 */ /* 0x020fca0000004100 */
[----:B------:R-:W-:-:S07]  /*06b0*/  FADD.FTZ R108, R108, R97 ;  /* 0x000000616c6c7221 */ /* 0x000fce0000010000 */
.L_x_18893:
[----:B------:R-:W-:-:S04]  /*06c0*/  F2FP.F16.F32.PACK_AB R92, RZ, R108 ;  /* 0x0000006cff5c723e */ /* 0x000fc800000000ff */
[----:B0-----:R-:W-:-:S07]  /*06d0*/  PRMT R4, R4, 0x5410, R92 ;  /* 0x0000541004047816 */ /* 0x001fce000000005c */
.L_x_18894:
[----:B------:R-:W-:-:S05]  /*06e0*/  HADD2.F32 R107, -RZ, R93.H0_H0 ;  /* 0x2000005dff6b7230 */ /* 0x000fca0000004100 */
[----:B------:R-:W-:Y:S01]  /*06f0*/  FMUL.FTZ R107, R107, R140 ;  /* 0x0000008c6b6b7220 */ /* 0x000fe20000410000 */
[----:B------:R-:W-:Y:S06]  /*0700*/  @P3 BRA `(.L_x_18895) ;  /* 0x0000000000083947 */ /* 0x000fec0003800000 */
[----:B------:R-:W-:Y:S05]  /*0710*/  @P0 BRA `(.L_x_18896) ;  /* 0x00000000000c0947 */ /* 0x000fea0003800000 */
[----:B------:R-:W-:Y:S05]  /*0720*/  BRA `(.L_x_18897) ;  /* 0x0000000000107947 */ /* 0x000fea0003800000 */
.L_x_18895:
[----:B-----5:R-:W-:-:S05]  /*0730*/  HADD2.F32 R92, -RZ, R9.H0_H0 ;  /* 0x20000009ff5c7230 */ /* 0x020fca0000004100 */
[----:B------:R-:W-:-:S07]  /*0740*/  FADD.FTZ R107, R107, R92 ;  /* 0x0000005c6b6b7221 */ /* 0x000fce0000010000 */
.L_x_18896:
[----:B------:R-:W-:-:S04]  /*0750*/  F2FP.F16.F32.PACK_AB R92, RZ, R107 ;  /* 0x0000006bff5c723e */ /* 0x000fc800000000ff */
[----:B0-----:R-:W-:-:S07]  /*0760*/  PRMT R5, R92, 0x7610, R5 ;  /* 0x000076105c057816 */ /* 0x001fce0000000005 */
.L_x_18897:
[----:B------:R-:W-:-:S05]  /*0770*/  HADD2.F32 R93, -RZ, R93.H1_H1 ;  /* 0x3000005dff5d7230 */ /* 0x000fca0000004100 */
[----:B------:R-:W-:Y:S01]  /*0780*/  FMUL.FTZ R106, R93, R140 ;  /* 0x0000008c5d6a7220 */ /* 0x000fe20000410000 */
[----:B------:R-:W-:Y:S06]  /*0790*/  @P3 BRA `(.L_x_18898) ;  /* 0x0000000000083947 */ /* 0x000fec0003800000 */
[----:B------:R-:W-:Y:S05]  /*07a0*/  @P0 BRA `(.L_x_18899) ;  /* 0x00000000000c0947 */ /* 0x000fea0003800000 */
[----:B------:R-:W-:Y:S05]  /*07b0*/  BRA `(.L_x_18900) ;  /* 0x0000000000107947 */ /* 0x000fea0003800000 */
.L_x_18898:
[----:B-----5:R-:W-:-:S05]  /*07c0*/  HADD2.F32 R93, -RZ, R9.H1_H1 ;  /* 0x30000009ff5d7230 */ /* 0x020fca0000004100 */
[----:B------:R-:W-:-:S07]  /*07d0*/  FADD.FTZ R106, R106, R93 ;  /* 0x0000005d6a6a7221 */ /* 0x000fce0000010000 */
.L_x_18899:
[----:B------:R-:W-:-:S04]  /*07e0*/  F2FP.F16.F32.PACK_AB R92, RZ, R106 ;  /* 0x0000006aff5c723e */ /* 0x000fc800000000ff */
[----:B0-----:R-:W-:-:S07]  /*07f0*/  PRMT R5, R5, 0x5410, R92 ;  /* 0x0000541005057816 */ /* 0x001fce000000005c */
.L_x_18900:
[----:B------:R-:W-:-:S05]  /*0800*/  HADD2.F32 R105, -RZ, R94.H0_H0 ;  /* 0x2000005eff697230 */ /* 0x000fca0000004100 */
[----:B------:R-:W-:Y:S01]  /*0810*/  FMUL.FTZ R105, R105, R140 ;  /* 0x0000008c69697220 */ /* 0x000fe20000410000 */
[----:B------:R-:W-:Y:S06]  /*0820*/  @P3 BRA `(.L_x_18901) ;  /* 0x0000000000083947 */ /* 0x000fec0003800000 */
[----:B------:R-:W-:Y:S05]  /*0830*/  @P0 BRA `(.L_x_18902) ;  /* 0x00000000000c0947 */ /* 0x000fea0003800000 */
[----:B------:R-:W-:Y:S05]  /*0840*/  BRA `(.L_x_18903) ;  /* 0x0000000000107947 */ /* 0x000fea0003800000 */
.L_x_18901:
[----:B-----5:R-:W-:-:S05]  /*0850*/  HADD2.F32 R92, -RZ, R10.H0_H0 ;  /* 0x2000000aff5c7230 */ /* 0x020fca0000004100 */
[----:B------:R-:W-:-:S07]  /*0860*/  FADD.FTZ R105, R105, R92 ;  /* 0x0000005c69697221 */ /* 0x000fce0000010000 */
.L_x_18902:
[----:B------:R-:W-:-:S04]  /*0870*/  F2FP.F16.F32.PACK_AB R92, RZ, R105 ;  /* 0x00000069ff5c723e */ /* 0x000fc800000000ff */
[----:B------:R-:W-:-:S07]  /*0880*/  PRMT R6, R92, 0x7610, R6 ;  /* 0x000076105c067816 */ /* 0x000fce0000000006 */
.L_x_18903:
[----:B------:R-:W-:-:S05]  /*0890*/  HADD2.F32 R93, -RZ, R94.H1_H1 ;  /* 0x3000005eff5d7230 */ /* 0x000fca0000004100 */
[----:B------:R-:W-:Y:S01]  /*08a0*/  FMUL.FTZ R104, R93, R140 ;  /* 0x0000008c5d687220 */ /* 0x000fe20000410000 */
[----:B------:R-:W-:Y:S06]  /*08b0*/  @P3 BRA `(.L_x_18904) ;  /* 0x0000000000083947 */ /* 0x000fec0003800000 */
[----:B------:R-:W-:Y:S05]  /*08c0*/  @P0 BRA `(.L_x_18905) ;  /* 0x00000000000c0947 */ /* 0x000fea0003800000 */
[----:B------:R-:W-:Y:S05]  /*08d0*/  BRA `(.L_x_18906) ;  /* 0x0000000000107947 */ /* 0x000fea0003800000 */
.L_x_18904:
[----:B-----5:R-:W-:-:S05]  /*08e0*/  HADD2.F32 R93, -RZ, R10.H1_H1 ;  /* 0x3000000aff5d7230 */ /* 0x020fca0000004100 */
[----:B------:R-:W-:-:S07]  /*08f0*/  FADD.FTZ R104, R104, R93 ;  /* 0x0000005d68687221 */ /* 0x000fce0000010000 */
.L_x_18905:
[----:B------:R-:W-:-:S04]  /*0900*/  F2FP.F16.F32.PACK_AB R92, RZ, R104 ;  /* 0x00000068ff5c723e */ /* 0x000fc800000000ff */
[----:B------:R-:W-:-:S07]  /*0910*/  PRMT R6, R6, 0x5410, R92 ;  /* 0x0000541006067816 */ /* 0x000fce000000005c */
.L_x_18906:
[----:B------:R-:W-:-:S05]  /*0920*/  HADD2.F32 R103, -RZ, R95.H0_H0 ;  /* 0x2000005fff677230 */ /* 0x000fca0000004100 */
[----:B------:R-:W-:Y:S01]  /*0930*/  FMUL.FTZ R103, R103, R140 ;  /* 0x0000008c67677220 */ /* 0x000fe20000410000 */
[----:B------:R-:W-:Y:S06]  /*0940*/  @P3 BRA `(.L_x_18907) ;  /* 0x0000000000083947 */ /* 0x000fec0003800000 */
[----:B------:R-:W-:Y:S05]  /*0950*/  @P0 BRA `(.L_x_18908) ;  /* 0x00000000000c0947 */ /* 0x000fea0003800000 */
[----:B------:R-:W-:Y:S05]  /*0960*/  BRA `(.L_x_18909) ;  /* 0x0000000000107947 */ /* 0x000fea0003800000 */
.L_x_18907:
[----:B-----5:R-:W-:-:S05]  /*0970*/  HADD2.F32 R92, -RZ, R11.H0_H0 ;  /* 0x2000000bff5c7230 */ /* 0x020fca0000004100 */
[----:B------:R-:W-:-:S07]  /*0980*/  FADD.FTZ R103, R103, R92 ;  /* 0x0000005c67677221 */ /* 0x000fce0000010000 */
.L_x_18908:
[----:B------:R-:W-:-:S04]  /*0990*/  F2FP.F16.F32.PACK_AB R92, RZ, R103 ;  /* 0x00000067ff5c723e */ /* 0x000fc800000000ff */
[----:B------:R-:W-:-:S07]  /*09a0*/  PRMT R7, R92, 0x7610, R7 ;  /* 0x000076105c077816 */ /* 0x000fce0000000007 */
.L_x_18909:
[----:B------:R-:W-:-:S05]  /*09b0*/  HADD2.F32 R95, -RZ, R95.H1_H1 ;  /* 0x3000005fff5f7230 */ /* 0x000fca0000004100 */
[----:B------:R-:W-:Y:S01]  /*09c0*/  FMUL.FTZ R102, R95, R140 ;  /* 0x0000008c5f667220 */ /* 0x000fe20000410000 */
[----:B------:R-:W-:Y:S06]  /*09d0*/  @P3 BRA `(.L_x_18910) ;  /* 0x0000000000083947 */ /* 0x000fec0003800000 */
[----:B------:R-:W-:Y:S05]  /*09e0*/  @P0 BRA `(.L_x_18911) ;  /* 0x00000000000c0947 */ /* 0x000fea0003800000 */
[----:B------:R-:W-:Y:S05]  /*09f0*/  BRA `(.L_x_18912) ;  /* 0x0000000000107947 */ /* 0x000fea0003800000 */
.L_x_18910:
[----:B-----5:R-:W-:-:S05]  /*0a00*/  HADD2.F32 R93, -RZ, R11.H1_H1 ;  /* 0x3000000bff5d7230 */ /* 0x020fca0000004100 */
[----:B------:R-:W-:-:S07]  /*0a10*/  FADD.FTZ R102, R102, R93 ;  /* 0x0000005d66667221 */ /* 0x000fce0000010000 */
.L_x_18911:
[----:B------:R-:W-:-:S04]  /*0a20*/  F2FP.F16.F32.PACK_AB R92, RZ, R102 ;  /* 0x00000066ff5c723e */ /* 0x000fc800000000ff */
[----:B------:R-:W-:-:S07]  /*0a30*/  PRMT R7, R7, 0x5410, R92 ;  /* 0x0000541007077816 */ /* 0x000fce000000005c */
.L_x_18912:
[----:B------:R-:W1:Y:S01]  /*0a40*/  @P0 LDC.64 R96, c[0x0][0x238] ;  /* 0x00008e00ff600b82 */ /* 0x000e620000000a00 */
[----:B------:R-:W-:-:S05]  /*0a50*/  IADD3 R101, R111, 0x20, RZ ;  /* 0x000000206f657810 */ /* 0x000fca0007ffe0ff */
[C---:B------:R-:W-:Y:S01]  /*0a60*/  IMAD.WIDE.U32 R92, R101.reuse, 0x10, R2 ;  /* 0x00000010655c7825 */ /* 0x040fe200078e0002 */
[----:B------:R-:W-:-:S04]  /*0a70*/  @P2 LEA R98, P5, R101, UR10, 0x4 ;  /* 0x0000000a65622c11 */ /* 0x000fc8000f8a20ff */
[----:B------:R-:W-:Y:S01]  /*0a80*/  @P2 LEA.HI.X R99, R101, UR11, RZ, 0x4, P5 ;  /* 0x0000000b65632c11 */ /* 0x000fe2000a8f24ff */
[----:B-1----:R-:W-:-:S05]  /*0a90*/  @P0 IMAD.WIDE.U32 R96, R111, 0x10, R96 ;  /* 0x000000106f600825 */ /* 0x002fca00078e0060 */
[----:B------:R1:W-:Y:S04]  /*0aa0*/  @P0 STG.E.128 desc[UR4][R96.64], R4 ;  /* 0x0000000460000986 */ /* 0x0003e8000c101d04 */
[----:B------:R-:W2:Y:S04]  /*0ab0*/  LDG.E.128 R92, desc[UR4][R92.64] ;  /* 0x000000045c5c7981 */ /* 0x000ea8000c1e1d00 */
[----:B-----5:R1:W5:Y:S01]  /*0ac0*/  @P2 LDG.E.128 R8, desc[UR4][R98.64] ;  /* 0x0000000462082981 */ /* 0x020362000c1e1d00 */
[----:B--2---:R-:W-:-:S05]  /*0ad0*/  HADD2.F32 R115, -RZ, R92.H0_H0 ;  /* 0x2000005cff737230 */ /* 0x004fca0000004100 */
[----:B------:R-:W-:Y:S01]  /*0ae0*/  FMUL.FTZ R100, R115, R140 ;  /* 0x0000008c73647220 */ /* 0x000fe20000410000 */
[----:B-1----:R-:W-:Y:S06]  /*0af0*/  @P3 BRA `(.L_x_18913) ;  /* 0x0000000000083947 */ /* 0x002fec0003800000 */
[----:B------:R-:W-:Y:S05]  /*0b00*/  @P0 BRA `(.L_x_18914) ;  /* 0x00000000000c0947 */ /* 0x000fea0003800000 */
[----:B------:R-:W-:Y:S05]  /*0b10*/  BRA `(.L_x_18915) ;  /* 0x0000000000107947 */ /* 0x000fea0003800000 */
.L_x_18913:
[----:B-----5:R-:W-:-:S05]  /*0b20*/  HADD2.F32 R97, -RZ, R8.H0_H0 ;  /* 0x20000008ff617230 */ /* 0x020fca0000004100 */
[----:B------:R-:W-:-:S07]  /*0b30*/  FADD.FTZ R100, R97, R100 ;  /* 0x0000006461647221 */ /* 0x000fce0000010000 */
.L_x_18914:
[----:B------:R-:W-:-:S04]  /*0b40*/  F2FP.F16.F32.PACK_AB R96, RZ, R100 ;  /* 0x00000064ff60723e */ /* 0x000fc800000000ff */
[----:B0-----:R-:W-:-:S07]  /*0b50*/  PRMT R4, R96, 0x7610, R4 ;  /* 0x0000761060047816 */ /* 0x001fce0000000004 */
.L_x_18915:
[----:B------:R-:W-:-:S05]  /*0b60*/  HADD2.F32 R97, -RZ, R92.H1_H1 ;  /* 0x3000005cff617230 */ /* 0x000fca0000004100 */
[----:B------:R-:W-:Y:S01]  /*0b70*/  FMUL.FTZ R112, R97, R140 ;  /* 0x0000008c61707220 */ /* 0x000fe20000410000 */
[----:B------:R-:W-:Y:S06]  /*0b80*/  @P3 BRA `(.L_x_18916) ;  /* 0x0000000000083947 */ /* 0x000fec0003800000 */
[----:B------:R-:W-:Y:S05]  /*0b90*/  @P0 BRA `(.L_x_18917) ;  /* 0x00000000000c0947 */ /* 0x000fea0003800000 */
[----:B------:R-:W-:Y:S05]  /*0ba0*/  BRA `(.L_x_18918) ;  /* 0x0000000000107947 */ /* 0x000fea0003800000 */
.L_x_18916:
[----:B-----5:R-:W-:-:S05]  /*0bb0*/  HADD2.F32 R97, -RZ, R8.H1_H1 ;  /* 0x30000008ff617230 */ /* 0x020fca0000004100 */
[----:B------:R-:W-:-:S07]  /*0bc0*/  FADD.FTZ R112, R97, R112 ;  /* 0x0000007061707221 */ /* 0x000fce0000010000 */
.L_x_18917:
[----:B------:R-:W-:-:S04]  /*0bd0*/  F2FP.F16.F32.PACK_AB R92, RZ, R112 ;  /* 0x00000070ff5c723e */ /* 0x000fc800000000ff */
[----:B0-----:R-:W-:-:S07]  /*0be0*/  PRMT R4, R4, 0x5410, R92 ;  /* 0x0000541004047816 */ /* 0x001fce000000005c */
.L_x_18918:
[----:B------:R-:W-:-:S05]  /*0bf0*/  HADD2.F32 R97, -RZ, R93.H0_H0 ;  /* 0x2000005dff617230 */ /* 0x000fca0000004100 */
[----:B------:R-:W-:Y:S01]  /*0c00*/  FMUL.FTZ R110, R97, R140 ;  /* 0x0000008c616e7220 */ /* 0x000fe20000410000 */
[----:B------:R-:W-:Y:S06]  /*0c10*/  @P3 BRA `(.L_x_18919) ;  /* 0x0000000000083947 */ /* 0x000fec0003800000 */
[----:B------:R-:W-:Y:S05]  /*0c20*/  @P0 BRA `(.L_x_18920) ;  /* 0x00000000000c0947 */ /* 0x000fea0003800000 */
[----:B------:R-:W-:Y:S05]  /*0c30*/  BRA `(.L_x_18921) ;  /* 0x0000000000107947 */ /* 0x000fea0003800000 */
.L_x_18919:
[----:B-----5:R-:W-:-:S05]  /*0c40*/  HADD2.F32 R97, -RZ, R9.H0_H0 ;  /* 0x20000009ff617230 */ /* 0x020fca0000004100 */
[----:B------:R-:W-:-:S07]  /*0c50*/  FADD.FTZ R110, R97, R110 ;  /* 0x0000006e616e7221 */ /* 0x000fce0000010000 */
.L_x_18920:
[----:B------:R-:W-:-:S04]  /*0c60*/  F2FP.F16.F32.PACK_AB R92, RZ, R110 ;  /* 0x0000006eff5c723e */ /* 0x000fc800000000ff */
[----:B0-----:R-:W-:-:S07]  /*0c70*/  PRMT R5, R92, 0x7610, R5 ;  /* 0x000076105c057816 */ /* 0x001fce0000000005 */
.L_x_18921:
[----:B------:R-:W-:-:S05]  /*0c80*/  HADD2.F32 R93, -RZ, R93.H1_H1 ;  /* 0x3000005dff5d7230 */ /* 0x000fca0000004100 */
[----:B------:R-:W-:Y:S01]  /*0c90*/  FMUL.FTZ R115, R93, R140 ;  /* 0x0000008c5d737220 */ /* 0x000fe20000410000 */
[----:B------:R-:W-:Y:S06]  /*0ca0*/  @P3 BRA `(.L_x_18922) ;  /* 0x0000000000083947 */ /* 0x000fec0003800000 */
[----:B------:R-:W-:Y:S05]  /*0cb0*/  @P0 BRA `(.L_x_18923) ;  /* 0x00000000000c0947 */ /* 0x000fea0003800000 */
[----:B------:R-:W-:Y:S05]  /*0cc0*/  BRA `(.L_x_18924) ;  /* 0x0000000000107947 */ /* 0x000fea0003800000 */
.L_x_18922:
[----:B-----5:R-:W-:-:S05]  /*0cd0*/  HADD2.F32 R92, -RZ, R9.H1_H1 ;  /* 0x30000009ff5c7230 */ /* 0x020fca0000004100 */
[----:B------:R-:W-:-:S07]  /*0ce0*/  FADD.FTZ R115, R92, R115 ;  /* 0x000000735c737221 */ /* 0x000fce0000010000 */
.L_x_18923:
[----:B------:R-:W-:-:S04]  /*0cf0*/  F2FP.F16.F32.PACK_AB R92, RZ, R115 ;  /* 0x00000073ff5c723e */ /* 0x000fc800000000ff */
[----:B0-----:R-:W-:-:S07]  /*0d00*/  PRMT R5, R5, 0x5410, R92 ;  /* 0x0000541005057816 */ /* 0x001fce000000005c */
.L_x_18924:
[----:B------:R-:W-:-:S05]  /*0d10*/  HADD2.F32 R93, -RZ, R94.H0_H0 ;  /* 0x2000005eff5d7230 */ /* 0x000fca0000004100 */
[----:B------:R-:W-:Y:S01]  /*0d20*/  FMUL.FTZ R114, R93, R140 ;  /* 0x0000008c5d727220 */ /* 0x000fe20000410000 */
[----:B------:R-:W-:Y:S06]  /*0d30*/  @P3 BRA `(.L_x_18925) ;  /* 0x0000000000083947 */ /* 0x000fec0003800000 */
[----:B------:R-:W-:Y:S05]  /*0d40*/  @P0 BRA `(.L_x_18926) ;  /* 0x00000000000c0947 */ /* 0x000fea0003800000 */
[----:B------:R-:W-:Y:S05]  /*0d50*/  BRA `(.L_x_18927) ;  /* 0x0000000000107947 */ /* 0x000fea0003800000 */
.L_x_18925:
[----:B-----5:R-:W-:-:S05]  /*0d60*/  HADD2.F32 R93, -RZ, R10.H0_H0 ;  /* 0x2000000aff5d7230 */ /* 0x020fca0000004100 */
[----:B------:R-:W-:-:S07]  /*0d70*/  FADD.FTZ R114, R93, R114 ;  /* 0x000000725d727221 */ /* 0x000fce0000010000 */
.L_x_18926:
[----:B------:R-:W-:-:S04]  /*0d80*/  F2FP.F16.F32.PACK_AB R92, RZ, R114 ;  /* 0x00000072ff5c723e */ /* 0x000fc800000000ff */
[----:B------:R-:W-:-:S07]  /*0d90*/  PRMT R6, R92, 0x7610, R6 ;  /* 0x000076105c067816 */ /* 0x000fce0000000006 */
.L_x_18927:
[----:B------:R-:W-:-:S05]  /*0da0*/  HADD2.F32 R117, -RZ, R94.H1_H1 ;  /* 0x3000005eff757230 */ /* 0x000fca0000004100 */
[----:B------:R-:W-:Y:S01]  /*0db0*/  FMUL.FTZ R117, R117, R140 ;  /* 0x0000008c75757220 */ /* 0x000fe20000410000 */
[----:B------:R-:W-:Y:S06]  /*0dc0*/  @P3 BRA `(.L_x_18928) ;  /* 0x0000000000083947 */ /* 0x000fec0003800000 */
[----:B------:R-:W-:Y:S05]  /*0dd0*/  @P0 BRA `(.L_x_18929) ;  /* 0x00000000000c0947 */ /* 0x000fea0003800000 */
[----:B------:R-:W-:Y:S05]  /*0de0*/  BRA `(.L_x_18930) ;  /* 0x0000000000107947 */ /* 0x000fea0003800000 */
.L_x_18928:
[----:B-----5:R-:W-:-:S05]  /*0df0*/  HADD2.F32 R92, -RZ, R10.H1_H1 ;  /* 0x3000000aff5c7230 */ /* 0x020fca0000004100 */
[----:B------:R-:W-:-:S07]  /*0e00*/  FADD.FTZ R117, R92, R117 ;  /* 0x000000755c757221 */ /* 0x000fce0000010000 */
.L_x_18929:
[----:B------:R-:W-:-:S04]  /*0e10*/  F2FP.F16.F32.PACK_AB R92, RZ, R117 ;  /* 0x00000075ff5c723e */ /* 0x000fc800000000ff */
[----:B------:R-:W-:-:S07]  /*0e20*/  PRMT R6, R6, 0x5410, R92 ;  /* 0x0000541006067816 */ /* 0x000fce000000005c */
.L_x_18930:
[----:B------:R-:W-:-:S05]  /*0e30*/  HADD2.F32 R93, -RZ, R95.H0_H0 ;  /* 0x2000005fff5d7230 */ /* 0x000fca0000004100 */
[----:B------:R-:W-:Y:S01]  /*0e40*/  FMUL.FTZ R116, R93, R140 ;  /* 0x0000008c5d747220 */ /* 0x000fe20000410000 */
[----:B------:R-:W-:Y:S06]  /*0e50*/  @P3 BRA `(.L_x_18931) ;  /* 0x0000000000083947 */ /* 0x000fec0003800000 */
[----:B------:R-:W-:Y:S05]  /*0e60*/  @P0 BRA `(.L_x_18932) ;  /* 0x00000000000c0947 */ /* 0x000fea0003800000 */
[----:B------:R-:W-:Y:S05]  /*0e70*/  BRA `(.L_x_18933) ;  /* 0x0000000000107947 */ /* 0x000fea0003800000 */
.L_x_18931:
[----:B-----5:R-:W-:-:S05]  /*0e80*/  HADD2.F32 R93, -RZ, R11.H0_H0 ;  /* 0x2000000bff5d7230 */ /* 0x020fca0000004100 */
[----:B------:R-:W-:-:S07]  /*0e90*/  FADD.FTZ R116, R93, R116 ;  /* 0x000000745d747221 */ /* 0x000fce0000010000 */
.L_x_18932:
[----:B------:R-:W-:-:S04]  /*0ea0*/  F2FP.F16.F32.PACK_AB R92, RZ, R116 ;  /* 0x00000074ff5c723e */ /* 0x000fc800000000ff */
[----:B------:R-:W-:-:S07]  /*0eb0*/  PRMT R7, R92, 0x7610, R7 ;  /* 0x000076105c077816 */ /* 0x000fce0000000007 */
.L_x_18933:
[----:B------:R-:W-:-:S05]  /*0ec0*/  HADD2.F32 R95, -RZ, R95.H1_H1 ;  /* 0x3000005fff5f7230 */ /* 0x000fca0000004100 */
[----:B------:R-:W-:Y:S01]  /*0ed0*/  FMUL.FTZ R120, R95, R140 ;  /* 0x0000008c5f787220 */ /* 0x000fe20000410000 */
[----:B------:R-:W-:Y:S06]  /*0ee0*/  @P3 BRA `(.L_x_18934) ;  /* 0x0000000000083947 */ /* 0x000fec0003800000 */
[----:B------:R-:W-:Y:S05]  /*0ef0*/  @P0 BRA `(.L_x_18935) ;  /* 0x00000000000c0947 */ /* 0x000fea0003800000 */
[----:B------:R-:W-:Y:S05]  /*0f00*/  BRA `(.L_x_18936) ;  /* 0x0000000000107947 */ /* 0x000fea0003800000 */
.L_x_18934:
[----:B-----5:R-:W-:-:S05]  /*0f10*/  HADD2.F32 R93, -RZ, R11.H1_H1 ;  /* 0x3000000bff5d7230 */ /* 0x020fca0000004100 */
[----:B------:R-:W-:-:S07]  /*0f20*/  FADD.FTZ R120, R93, R120 ;  /* 0x000000785d787221 */ /* 0x000fce0000010000 */
.L_x_18935:
[----:B------:R-:W-:-:S04]  /*0f30*/  F2FP.F16.F32.PACK_AB R92, RZ, R120 ;  /* 0x00000078ff5c723e */ /* 0x000fc800000000ff */
[----:B------:R-:W-:-:S07]  /*0f40*/  PRMT R7, R7, 0x5410, R92 ;  /* 0x0000541007077816 */ /* 0x000fce000000005c */
.L_x_18936:
[----:B------:R-:W1:Y:S01]  /*0f50*/  @P0 LDC.64 R96, c[0x0][0x238] ;  /* 0x00008e00ff600b82 */ /* 0x000e620000000a00 */
[----:B------:R-:W-:-:S05]  /*0f60*/  IADD3 R119, R111, 0x40, RZ ;  /* 0x000000406f777810 */ /* 0x000fca0007ffe0ff */
[----:B------:R-:W-:Y:S01]  /*0f70*/  IMAD.WIDE.U32 R92, R119, 0x10, R2 ;  /* 0x00000010775c7825 */ /* 0x000fe200078e0002 */
[----:B-1----:R-:W-:-:S04]  /*0f80*/  @P0 LEA R96, P5, R101, R96, 0x4 ;  /* 0x0000006065600211 */ /* 0x002fc800078a20ff */
        /* <DEDUP_REMOVED lines=8> */
[----:B-1----:R-:W-:Y:S06]  /*1010*/  @P3 BRA `(.L_x_18937) ;  /* 0x0000000000083947 */ /* 0x002fec0003800000 */
[----:B------:R-:W-:Y:S05]  /*1020*/  @P0 BRA `(.L_x_18938) ;  /* 0x00000000000c0947 */ /* 0x000fea0003800000 */
[----:B------:R-:W-:Y:S05]  /*1030*/  BRA `(.L_x_18939) ;  /* 0x0000000000107947 */ /* 0x000fea0003800000 */
.L_x_18937:
[----:B-----5:R-:W-:-:S05]  /*1040*/  HADD2.F32 R97, -RZ, R8.H0_H0 ;  /* 0x20000008ff617230 */ /* 0x020fca0000004100 */
[----:B------:R-:W-:-:S07]  /*1050*/  FADD.FTZ R118, R97, R118 ;  /* 0x0000007661767221 */ /* 0x000fce0000010000 */
.L_x_18938:
[----:B------:R-:W-:-:S04]  /*1060*/  F2FP.F16.F32.PACK_AB R96, RZ, R118 ;  /* 0x00000076ff60723e */ /* 0x000fc800000000ff */
[----:B0-----:R-:W-:-:S07]  /*1070*/  PRMT R4, R96, 0x7610, R4 ;  /* 0x0000761060047816 */ /* 0x001fce0000000004 */
.L_x_18939:
[----:B------:R-:W-:-:S05]  /*1080*/  HADD2.F32 R97, -RZ, R92.H1_H1 ;  /* 0x3000005cff617230 */ /* 0x000fca0000004100 */
[----:B------:R-:W-:Y:S01]  /*1090*/  FMUL.FTZ R122, R97, R140 ;  /* 0x0000008c617a7220 */ /* 0x000fe20000410000 */
[----:B------:R-:W-:Y:S06]  /*10a0*/  @P3 BRA `(.L_x_18940) ;  /* 0x0000000000083947 */ /* 0x000fec0003800000 */
[----:B------:R-:W-:Y:S05]  /*10b0*/  @P0 BRA `(.L_x_18941) ;  /* 0x00000000000c0947 */ /* 0x000fea0003800000 */
[----:B------:R-:W-:Y:S05]  /*10c0*/  BRA `(.L_x_18942) ;  /* 0x0000000000107947 */ /* 0x000fea0003800000 */
.L_x_18940:
[----:B-----5:R-:W-:-:S05]  /*10d0*/  HADD2.F32 R97, -RZ, R8.H1_H1 ;  /* 0x30000008ff617230 */ /* 0x020fca0000004100 */
[----:B------:R-:W-:-:S07]  /*10e0*/  FADD.FTZ R122, R97, R122 ;  /* 0x0000007a617a7221 */ /* 0x000fce0000010000 */
.L_x_18941:
[----:B------:R-:W-:-:S04]  /*10f0*/  F2FP.F16.F32.PACK_AB R92, RZ, R122 ;  /* 0x0000007aff5c723e */ /* 0x000fc800000000ff */
[----:B0-----:R-:W-:-:S07]  /*1100*/  PRMT R4, R4, 0x5410, R92 ;  /* 0x0000541004047816 */ /* 0x001fce000000005c */
.L_x_18942:
[----:B------:R-:W-:-:S05]  /*1110*/  HADD2.F32 R121, -RZ, R93.H0_H0 ;  /* 0x2000005dff797230 */ /* 0x000fca0000004100 */
[----:B------:R-:W-:Y:S01]  /*1120*/  FMUL.FTZ R121, R121, R140 ;  /* 0x0000008c79797220 */ /* 0x000fe20000410000 */
[----:B------:R-:W-:Y:S06]  /*1130*/  @P3 BRA `(.L_x_18943) ;  /* 0x0000000000083947 */ /* 0x000fec0003800000 */
[----:B------:R-:W-:Y:S05]  /*1140*/  @P0 BRA `(.L_x_18944) ;  /* 0x00000000000c0947 */ /* 0x000fea0003800000 */
[----:B------:R-:W-:Y:S05]  /*1150*/  BRA `(.L_x_18945) ;  /* 0x0000000000107947 */ /* 0x000fea0003800000 */
.L_x_18943:
[----:B-----5:R-:W-:-:S05]  /*1160*/  HADD2.F32 R92, -RZ, R9.H0_H0 ;  /* 0x20000009ff5c7230 */ /* 0x020fca0000004100 */
[----:B------:R-:W-:-:S07]  /*1170*/  FADD.FTZ R121, R92, R121 ;  /* 0x000000795c797221 */ /* 0x000fce0000010000 */
.L_x_18944:
[----:B------:R-:W-:-:S04]  /*1180*/  F2FP.F16.F32.PACK_AB R92, RZ, R121 ;  /* 0x00000079ff5c723e */ /* 0x000fc800000000ff */
[----:B0-----:R-:W-:-:S07]  /*1190*/  PRMT R5, R92, 0x7610, R5 ;  /* 0x000076105c057816 */ /* 0x001fce0000000005 */
.L_x_18945:
[----:B------:R-:W-:-:S05]  /*11a0*/  HADD2.F32 R93, -RZ, R93.H1_H1 ;  /* 0x3000005dff5d7230 */ /* 0x000fca0000004100 */
[----:B------:R-:W-:Y:S01]  /*11b0*/  FMUL.FTZ R124, R93, R140 ;  /* 0x0000008c5d7c7220 */ /* 0x000fe20000410000 */
[----:B------:R-:W-:Y:S06]  /*11c0*/  @P3 BRA `(.L_x_18946) ;  /* 0x0000000000083947 */ /* 0x000fec0003800000 */
[----:B------:R-:W-:Y:S05]  /*11d0*/  @P0 BRA `(.L_x_18947) ;  /* 0x00000000000c0947 */ /* 0x000fea0003800000 */
[----:B------:R-:W-:Y:S05]  /*11e0*/  BRA `(.L_x_18948) ;  /* 0x0000000000107947 */ /* 0x000fea0003800000 */
.L_x_18946:
[----:B-----5:R-:W-:-:S05]  /*11f0*/  HADD2.F32 R93, -RZ, R9.H1_H1 ;  /* 0x30000009ff5d7230 */ /* 0x020fca0000004100 */
[----:B------:R-:W-:-:S07]  /*1200*/  FADD.FTZ R124, R93, R124 ;  /* 0x0000007c5d7c7221 */ /* 0x000fce0000010000 */
.L_x_18947:
[----:B------:R-:W-:-:S04]  /*1210*/  F2FP.F16.F32.PACK_AB R92, RZ, R124 ;  /* 0x0000007cff5c723e */ /* 0x000fc800000000ff */
[----:B0-----:R-:W-:-:S07]  /*1220*/  PRMT R5, R5, 0x5410, R92 ;  /* 0x0000541005057816 */ /* 0x001fce000000005c */
.L_x_18948:
[----:B------:R-:W-:-:S05]  /*1230*/  HADD2.F32 R123, -RZ, R94.H0_H0 ;  /* 0x2000005eff7b7230 */ /* 0x000fca0000004100 */
[----:B------:R-:W-:Y:S01]  /*1240*/  FMUL.FTZ R123, R123, R140 ;  /* 0x0000008c7b7b7220 */ /* 0x000fe20000410000 */
[----:B------:R-:W-:Y:S06]  /*1250*/  @P3 BRA `(.L_x_18949) ;  /* 0x0000000000083947 */ /* 0x000fec0003800000 */
[----:B------:R-:W-:Y:S05]  /*1260*/  @P0 BRA `(.L_x_18950) ;  /* 0x00000000000c0947 */ /* 0x000fea0003800000 */
[----:B------:R-:W-:Y:S05]  /*1270*/  BRA `(.L_x_18951) ;  /* 0x0000000000107947 */ /* 0x000fea0003800000 */
.L_x_18949:
[----:B-----5:R-:W-:-:S05]  /*1280*/  HADD2.F32 R92, -RZ, R10.H0_H0 ;  /* 0x2000000aff5c7230 */ /* 0x020fca0000004100 */
[----:B------:R-:W-:-:S07]  /*1290*/  FADD.FTZ R123, R92, R123 ;  /* 0x0000007b5c7b7221 */ /* 0x000fce0000010000 */
.L_x_18950:
[----:B------:R-:W-:-:S04]  /*12a0*/  F2FP.F16.F32.PACK_AB R92, RZ, R123 ;  /* 0x0000007bff5c723e */ /* 0x000fc800000000ff */
[----:B------:R-:W-:-:S07]  /*12b0*/  PRMT R6, R92, 0x7610, R6 ;  /* 0x000076105c067816 */ /* 0x000fce0000000006 */
.L_x_18951:
[----:B------:R-:W-:-:S05]  /*12c0*/  HADD2.F32 R93, -RZ, R94.H1_H1 ;  /* 0x3000005eff5d7230 */ /* 0x000fca0000004100 */
[----:B------:R-:W-:Y:S01]  /*12d0*/  FMUL.FTZ R126, R93, R140 ;  /* 0x0000008c5d7e7220 */ /* 0x000fe20000410000 */
[----:B------:R-:W-:Y:S06]  /*12e0*/  @P3 BRA `(.L_x_18952) ;  /* 0x0000000000083947 */ /* 0x000fec0003800000 */
[----:B------:R-:W-:Y:S05]  /*12f0*/  @P0 BRA `(.L_x_18953) ;  /* 0x00000000000c0947 */ /* 0x000fea0003800000 */
[----:B------:R-:W-:Y:S05]  /*1300*/  BRA `(.L_x_18954) ;  /* 0x0000000000107947 */ /* 0x000fea0003800000 */
.L_x_18952:
[----:B-----5:R-:W-:-:S05]  /*1310*/  HADD2.F32 R93, -RZ, R10.H1_H1 ;  /* 0x3000000aff5d7230 */ /* 0x020fca0000004100 */
[----:B------:R-:W-:-:S07]  /*1320*/  FADD.FTZ R126, R93, R126 ;  /* 0x0000007e5d7e7221 */ /* 0x000fce0000010000 */
.L_x_18953:
[----:B------:R-:W-:-:S04]  /*1330*/  F2FP.F16.F32.PACK_AB R92, RZ, R126 ;  /* 0x0000007eff5c723e */ /* 0x000fc800000000ff */
[----:B------:R-:W-:-:S07]  /*1340*/  PRMT R6, R6, 0x5410, R92 ;  /* 0x0000541006067816 */ /* 0x000fce000000005c */
.L_x_18954:
[----:B------:R-:W-:-:S05]  /*1350*/  HADD2.F32 R125, -RZ, R95.H0_H0 ;  /* 0x2000005fff7d7230 */ /* 0x000fca0000004100 */
[----:B------:R-:W-:Y:S01]  /*1360*/  FMUL.FTZ R125, R125, R140 ;  /* 0x0000008c7d7d7220 */ /* 0x000fe20000410000 */
[----:B------:R-:W-:Y:S06]  /*1370*/  @P3 BRA `(.L_x_18955) ;  /* 0x0000000000083947 */ /* 0x000fec0003800000 */
[----:B------:R-:W-:Y:S05]  /*1380*/  @P0 BRA `(.L_x_18956) ;  /* 0x00000000000c0947 */ /* 0x000fea0003800000 */
[----:B------:R-:W-:Y:S05]  /*1390*/  BRA `(.L_x_18957) ;  /* 0x0000000000107947 */ /* 0x000fea0003800000 */
.L_x_18955:
[----:B-----5:R-:W-:-:S05]  /*13a0*/  HADD2.F32 R92, -RZ, R11.H0_H0 ;  /* 0x2000000bff5c7230 */ /* 0x020fca0000004100 */
[----:B------:R-:W-:-:S07]  /*13b0*/  FADD.FTZ R125, R92, R125 ;  /* 0x0000007d5c7d7221 */ /* 0x000fce0000010000 */
.L_x_18956:
[----:B------:R-:W-:-:S04]  /*13c0*/  F2FP.F16.F32.PACK_AB R92, RZ, R125 ;  /* 0x0000007dff5c723e */ /* 0x000fc800000000ff */
[----:B------:R-:W-:-:S07]  /*13d0*/  PRMT R7, R92, 0x7610, R7 ;  /* 0x000076105c077816 */ /* 0x000fce0000000007 */
.L_x_18957:
[----:B------:R-:W-:-:S05]  /*13e0*/  HADD2.F32 R95, -RZ, R95.H1_H1 ;  /* 0x3000005fff5f7230 */ /* 0x000fca0000004100 */
[----:B------:R-:W-:Y:S01]  /*13f0*/  FMUL.FTZ R127, R95, R140 ;  /* 0x0000008c5f7f7220 */ /* 0x000fe20000410000 */
[----:B------:R-:W-:Y:S06]  /*1400*/  @P3 BRA `(.L_x_18958) ;  /* 0x0000000000083947 */ /* 0x000fec0003800000 */
[----:B------:R-:W-:Y:S05]  /*1410*/  @P0 BRA `(.L_x_18959) ;  /* 0x00000000000c0947 */ /* 0x000fea0003800000 */
[----:B------:R-:W-:Y:S05]  /*1420*/  BRA `(.L_x_18960) ;  /* 0x0000000000107947 */ /* 0x000fea0003800000 */
.L_x_18958:
[----:B-----5:R-:W-:-:S05]  /*1430*/  HADD2.F32 R92, -RZ, R11.H1_H1 ;  /* 0x3000000bff5c7230 */ /* 0x020fca0000004100 */
[----:B------:R-:W-:-:S07]  /*1440*/  FADD.FTZ R127, R92, R127 ;  /* 0x0000007f5c7f7221 */ /* 0x000fce0000010000 */
.L_x_18959:
[----:B------:R-:W-:-:S04]  /*1450*/  F2FP.F16.F32.PACK_AB R92, RZ, R127 ;  /* 0x0000007fff5c723e */ /* 0x000fc800000000ff */
[----:B------:R-:W-:-:S07]  /*1460*/  PRMT R7, R7, 0x5410, R92 ;  /* 0x0000541007077816 */ /* 0x000fce000000005c */
.L_x_18960:
[----:B------:R-:W1:Y:S01]  /*1470*/  @P0 LDC.64 R98, c[0x0][0x238] ;  /* 0x00008e00ff620b82 */ /* 0x000e620000000a00 */
[----:B------:R-:W-:-:S05]  /*1480*/  IADD3 R129, R111, 0x60, RZ ;  /* 0x000000606f817810 */ /* 0x000fca0007ffe0ff */
[----:B------:R-:W-:Y:S02]  /*1490*/  IMAD.WIDE.U32 R92, R129, 0x10, R2 ;  /* 0x00000010815c7825 */ /* 0x000fe400078e0002 */
[----:B------:R-:W2:Y:S01]  /*14a0*/  @P2 LDC.64 R96, c[0x0][0x230] ;  /* 0x00008c00ff602b82 */ /* 0x000ea20000000a00 */
[----:B-1----:R-:W-:-:S04]  /*14b0*/  @P0 LEA R98, P5, R119, R98, 0x4 ;  /* 0x0000006277620211 */ /* 0x002fc800078a20ff */
[----:B------:R-:W-:-:S05]  /*14c0*/  @P0 LEA.HI.X R99, R119, R99, RZ, 0x4, P5 ;  /* 0x0000006377630211 */ /* 0x000fca00028f24ff */
[----:B------:R1:W-:Y:S04]  /*14d0*/  @P0 STG.E.128 desc[UR4][R98.64], R4 ;  /* 0x0000000462000986 */ /* 0x0003e8000c101d04 */
[----:B------:R-:W3:Y:S01]  /*14e0*/  LDG.E.128 R92, desc[UR4][R92.64] ;  /* 0x000000045c5c7981 */ /* 0x000ee2000c1e1d00 */
[----:B--2---:R-:W-:-:S05]  /*14f0*/  @P2 IMAD.WIDE.U32 R96, R129, 0x10, R96 ;  /* 0x0000001081602825 */ /* 0x004fca00078e0060 */
[----:B-----5:R1:W5:Y:S01]  /*1500*/  @P2 LDG.E.128 R8, desc[UR4][R96.64] ;  /* 0x0000000460082981 */ /* 0x020362000c1e1d00 */
[----:B---3--:R-:W-:-:S05]  /*1510*/  HADD2.F32 R131, -RZ, R92.H0_H0 ;  /* 0x2000005cff837230 */ /* 0x008fca0000004100 */
[----:B------:R-:W-:Y:S01]  /*1520*/  FMUL.FTZ R128, R131, R140 ;  /* 0x0000008c83807220 */ /* 0x000fe20000410000 */
[----:B-1----:R-:W-:Y:S06]  /*1530*/  @P3 BRA `(.L_x_18961) ;  /* 0x0000000000083947 */ /* 0x002fec0003800000 */
[----:B------:R-:W-:Y:S05]  /*1540*/  @P0 BRA `(.L_x_18962) ;  /* 0x00000000000c0947 */ /* 0x000fea0003800000 */
[----:B------:R-:W-:Y:S05]  /*1550*/  BRA `(.L_x_18963) ;  /* 0x0000000000107947 */ /* 0x000fea0003800000 */
.L_x_18961:
[----:B-----5:R-:W-:-:S05]  /*1560*/  HADD2.F32 R97, -RZ, R8.H0_H0 ;  /* 0x20000008ff617230 */ /* 0x020fca0000004100 */
[----:B------:R-:W-:-:S07]  /*1570*/  FADD.FTZ R128, R97, R128 ;  /* 0x0000008061807221 */ /* 0x000fce0000010000 */
.L_x_18962:
[----:B------:R-:W-:-:S04]  /*1580*/  F2FP.F16.F32.PACK_AB R96, RZ, R128 ;  /* 0x00000080ff60723e */ /* 0x000fc800000000ff */
[----:B0-----:R-:W-:-:S07]  /*1590*/  PRMT R4, R96, 0x7610, R4 ;  /* 0x0000761060047816 */ /* 0x001fce0000000004 */
.L_x_18963:
[----:B------:R-:W-:-:S05]  /*15a0*/  HADD2.F32 R131, -RZ, R92.H1_H1 ;  /* 0x3000005cff837230 */ /* 0x000fca0000004100 */
[----:B------:R-:W-:Y:S01]  /*15b0*/  FMUL.FTZ R131, R131, R140 ;  /* 0x0000008c83837220 */ /* 0x000fe20000410000 */
[----:B------:R-:W-:Y:S06]  /*15c0*/  @P3 BRA `(.L_x_18964) ;  /* 0x0000000000083947 */ /* 0x000fec0003800000 */
[----:B------:R-:W-:Y:S05]  /*15d0*/  @P0 BRA `(.L_x_18965) ;  /* 0x00000000000c0947 */ /* 0x000fea0003800000 */
[----:B------:R-:W-:Y:S05]  /*15e0*/  BRA `(.L_x_18966) ;  /* 0x0000000000107947 */ /* 0x000fea0003800000 */
.L_x_18964:
[----:B-----5:R-:W-:-:S05]  /*15f0*/  HADD2.F32 R92, -RZ, R8.H1_H1 ;  /* 0x30000008ff5c7230 */ /* 0x020fca0000004100 */
[----:B------:R-:W-:-:S07]  /*1600*/  FADD.FTZ R131, R92, R131 ;  /* 0x000000835c837221 */ /* 0x000fce0000010000 */
.L_x_18965:
[----:B------:R-:W-:-:S04]  /*1610*/  F2FP.F16.F32.PACK_AB R92, RZ, R131 ;  /* 0x00000083ff5c723e */ /* 0x000fc800000000ff */
[----:B0-----:R-:W-:-:S07]  /*1620*/  PRMT R4, R4, 0x5410, R92 ;  /* 0x0000541004047816 */ /* 0x001fce000000005c */
.L_x_18966:
[----:B------:R-:W-:-:S05]  /*1630*/  HADD2.F32 R97, -RZ, R93.H0_H0 ;  /* 0x2000005dff617230 */ /* 0x000fca0000004100 */
[----:B------:R-:W-:Y:S01]  /*1640*/  FMUL.FTZ R130, R97, R140 ;  /* 0x0000008c61827220 */ /* 0x000fe20000410000 */
[----:B------:R-:W-:Y:S06]  /*1650*/  @P3 BRA `(.L_x_18967) ;  /* 0x0000000000083947 */ /* 0x000fec0003800000 */
[----:B------:R-:W-:Y:S05]  /*1660*/  @P0 BRA `(.L_x_18968) ;  /* 0x00000000000c0947 */ /* 0x000fea0003800000 */
[----:B------:R-:W-:Y:S05]  /*1670*/  BRA `(.L_x_18969) ;  /* 0x0000000000107947 */ /* 0x000fea0003800000 */
.L_x_18967:
[----:B-----5:R-:W-:-:S05]  /*1680*/  HADD2.F32 R97, -RZ, R9.H0_H0 ;  /* 0x20000009ff617230 */ /* 0x020fca0000004100 */
[----:B------:R-:W-:-:S07]  /*1690*/  FADD.FTZ R130, R97, R130 ;  /* 0x0000008261827221 */ /* 0x000fce0000010000 */
.L_x_18968:
[----:B------:R-:W-:-:S04]  /*16a0*/  F2FP.F16.F32.PACK_AB R92, RZ, R130 ;  /* 0x00000082ff5c723e */ /* 0x000fc800000000ff */
[----:B0-----:R-:W-:-:S07]  /*16b0*/  PRMT R5, R92, 0x7610, R5 ;  /* 0x000076105c057816 */ /* 0x001fce0000000005 */
.L_x_18969:
[----:B------:R-:W-:-:S05]  /*16c0*/  HADD2.F32 R93, -RZ, R93.H1_H1 ;  /* 0x3000005dff5d7230 */ /* 0x000fca0000004100 */
[----:B------:R-:W-:Y:S01]  /*16d0*/  FMUL.FTZ R133, R93, R140 ;  /* 0x0000008c5d857220 */ /* 0x000fe20000410000 */
[----:B------:R-:W-:Y:S06]  /*16e0*/  @P3 BRA `(.L_x_18970) ;  /* 0x0000000000083947 */ /* 0x000fec0003800000 */
[----:B------:R-:W-:Y:S05]  /*16f0*/  @P0 BRA `(.L_x_18971) ;  /* 0x00000000000c0947 */ /* 0x000fea0003800000 */
[----:B------:R-:W-:Y:S05]  /*1700*/  BRA `(.L_x_18972) ;  /* 0x0000000000107947 */ /* 0x000fea0003800000 */
.L_x_18970:
[----:B-----5:R-:W-:-:S05]  /*1710*/  HADD2.F32 R92, -RZ, R9.H1_H1 ;  /* 0x30000009ff5c7230 */ /* 0x020fca0000004100 */
[----:B------:R-:W-:-:S07]  /*1720*/  FADD.FTZ R133, R92, R133 ;  /* 0x000000855c857221 */ /* 0x000fce0000010000 */
.L_x_18971:
[----:B------:R-:W-:-:S04]  /*1730*/  F2FP.F16.F32.PACK_AB R92, RZ, R133 ;  /* 0x00000085ff5c723e */ /* 0x000fc800000000ff */
[----:B0-----:R-:W-:-:S07]  /*1740*/  PRMT R5, R5, 0x5410, R92 ;  /* 0x0000541005057816 */ /* 0x001fce000000005c */
.L_x_18972:
[----:B------:R-:W-:-:S05]  /*1750*/  HADD2.F32 R93, -RZ, R94.H0_H0 ;  /* 0x2000005eff5d7230 */ /* 0x000fca0000004100 */
[----:B------:R-:W-:Y:S01]  /*1760*/  FMUL.FTZ R132, R93, R140 ;  /* 0x0000008c5d847220 */ /* 0x000fe20000410000 */
[----:B------:R-:W-:Y:S06]  /*1770*/  @P3 BRA `(.L_x_18973) ;  /* 0x0000000000083947 */ /* 0x000fec0003800000 */
[----:B------:R-:W-:Y:S05]  /*1780*/  @P0 BRA `(.L_x_18974) ;  /* 0x00000000000c0947 */ /* 0x000fea0003800000 */
[----:B------:R-:W-:Y:S05]  /*1790*/  BRA `(.L_x_18975) ;  /* 0x0000000000107947 */ /* 0x000fea0003800000 */
.L_x_18973:
[----:B-----5:R-:W-:-:S05]  /*17a0*/  HADD2.F32 R93, -RZ, R10.H0_H0 ;  /* 0x2000000aff5d7230 */ /* 0x020fca0000004100 */
[----:B------:R-:W-:-:S07]  /*17b0*/  FADD.FTZ R132, R93, R132 ;  /* 0x000000845d847221 */ /* 0x000fce0000010000 */
.L_x_18974:
[----:B------:R-:W-:-:S04]  /*17c0*/  F2FP.F16.F32.PACK_AB R92, RZ, R132 ;  /* 0x00000084ff5c723e */ /* 0x000fc800000000ff */
[----:B------:R-:W-:-:S07]  /*17d0*/  PRMT R6, R92, 0x7610, R6 ;  /* 0x000076105c067816 */ /* 0x000fce0000000006 */
.L_x_18975:
[----:B------:R-:W-:-:S05]  /*17e0*/  HADD2.F32 R93, -RZ, R94.H1_H1 ;  /* 0x3000005eff5d7230 */ /* 0x000fca0000004100 */
[----:B------:R-:W-:Y:S01]  /*17f0*/  FMUL.FTZ R134, R93, R140 ;  /* 0x0000008c5d867220 */ /* 0x000fe20000410000 */
[----:B------:R-:W-:Y:S06]  /*1800*/  @P3 BRA `(.L_x_18976) ;  /* 0x0000000000083947 */ /* 0x000fec0003800000 */
[----:B------:R-:W-:Y:S05]  /*1810*/  @P0 BRA `(.L_x_18977) ;  /* 0x00000000000c0947 */ /* 0x000fea0003800000 */
[----:B------:R-:W-:Y:S05]  /*1820*/  BRA `(.L_x_18978) ;  /* 0x0000000000107947 */ /* 0x000fea0003800000 */
.L_x_18976:
[----:B-----5:R-:W-:-:S05]  /*1830*/  HADD2.F32 R93, -RZ, R10.H1_H1 ;  /* 0x3000000aff5d7230 */ /* 0x020fca0000004100 */
[----:B------:R-:W-:-:S07]  /*1840*/  FADD.FTZ R134, R93, R134 ;  /* 0x000000865d867221 */ /* 0x000fce0000010000 */
.L_x_18977:
[----:B------:R-:W-:-:S04]  /*1850*/  F2FP.F16.F32.PACK_AB R92, RZ, R134 ;  /* 0x00000086ff5c723e */ /* 0x000fc800000000ff */
[----:B------:R-:W-:-:S07]  /*1860*/  PRMT R6, R6, 0x5410, R92 ;  /* 0x0000541006067816 */ /* 0x000fce000000005c */
.L_x_18978:
[----:B------:R-:W-:-:S05]  /*1870*/  HADD2.F32 R135, -RZ, R95.H0_H0 ;  /* 0x2000005fff877230 */ /* 0x000fca0000004100 */
[----:B------:R-:W-:Y:S01]  /*1880*/  FMUL.FTZ R135, R135, R140 ;  /* 0x0000008c87877220 */ /* 0x000fe20000410000 */
[----:B------:R-:W-:Y:S06]  /*1890*/  @P3 BRA `(.L_x_18979) ;  /* 0x0000000000083947 */ /* 0x000fec0003800000 */
[----:B------:R-:W-:Y:S05]  /*18a0*/  @P0 BRA `(.L_x_18980) ;  /* 0x00000000000c0947 */ /* 0x000fea0003800000 */
[----:B------:R-:W-:Y:S05]  /*18b0*/  BRA `(.L_x_18981) ;  /* 0x0000000000107947 */ /* 0x000fea0003800000 */
.L_x_18979:
[----:B-----5:R-:W-:-:S05]  /*18c0*/  HADD2.F32 R92, -RZ, R11.H0_H0 ;  /* 0x2000000bff5c7230 */ /* 0x020fca0000004100 */
[----:B------:R-:W-:-:S07]  /*18d0*/  FADD.FTZ R135, R92, R135 ;  /* 0x000000875c877221 */ /* 0x000fce0000010000 */
.L_x_18980:
[----:B------:R-:W-:-:S04]  /*18e0*/  F2FP.F16.F32.PACK_AB R92, RZ, R135 ;  /* 0x00000087ff5c723e */ /* 0x000fc800000000ff */
[----:B------:R-:W-:-:S07]  /*18f0*/  PRMT R7, R92, 0x7610, R7 ;  /* 0x000076105c077816 */ /* 0x000fce0000000007 */
.L_x_18981:
[----:B------:R-:W-:-:S05]  /*1900*/  HADD2.F32 R95, -RZ, R95.H1_H1 ;  /* 0x3000005fff5f7230 */ /* 0x000fca0000004100 */
[----:B------:R-:W-:Y:S01]  /*1910*/  FMUL.FTZ R136, R95, R140 ;  /* 0x0000008c5f887220 */ /* 0x000fe20000410000 */
[----:B------:R-:W-:Y:S06]  /*1920*/  @P3 BRA `(.L_x_18982) ;  /* 0x0000000000083947 */ /* 0x000fec0003800000 */
[----:B------:R-:W-:Y:S05]  /*1930*/  @P0 BRA `(.L_x_18983) ;  /* 0x00000000000c0947 */ /* 0x000fea0003800000 */
[----:B------:R-:W-:Y:S05]  /*1940*/  BRA `(.L_x_18984) ;  /* 0x0000000000107947 */ /* 0x000fea0003800000 */
.L_x_18982:
[----:B-----5:R-:W-:-:S05]  /*1950*/  HADD2.F32 R93, -RZ, R11.H1_H1 ;  /* 0x3000000bff5d7230 */ /* 0x020fca0000004100 */
[----:B------:R-:W-:-:S07]  /*1960*/  FADD.FTZ R136, R93, R136 ;  /* 0x000000885d887221 */ /* 0x000fce0000010000 */
.L_x_18983:
[----:B------:R-:W-:-:S04]  /*1970*/  F2FP.F16.F32.PACK_AB R92, RZ, R136 ;  /* 0x00000088ff5c723e */ /* 0x000fc800000000ff */
[----:B------:R-:W-:-:S07]  /*1980*/  PRMT R7, R7, 0x5410, R92 ;  /* 0x0000541007077816 */ /* 0x000fce000000005c */
.L_x_18984:
[----:B------:R-:W1:Y:S01]  /*1990*/  @P0 LDC.64 R98, c[0x0][0x238] ;  /* 0x00008e00ff620b82 */ /* 0x000e620000000a00 */
[----:B------:R-:W-:-:S05]  /*19a0*/  IADD3 R137, R111, 0x80, RZ ;  /* 0x000000806f897810 */ /* 0x000fca0007ffe0ff */
[----:B------:R-:W-:Y:S02]  /*19b0*/  IMAD.WIDE.U32 R92, R137, 0x10, R2 ;  /* 0x00000010895c7825 */ /* 0x000fe400078e0002 */
[----:B------:R-:W2:Y:S02]  /*19c0*/  @P2 LDC.64 R96, c[0x0][0x230] ;  /* 0x00008c00ff602b82 */ /* 0x000ea40000000a00 */
[----:B-1----:R-:W-:-:S05]  /*19d0*/  @P0 IMAD.WIDE.U32 R98, R129, 0x10, R98 ;  /* 0x0000001081620825 */ /* 0x002fca00078e0062 */
        /* <DEDUP_REMOVED lines=9> */
.L_x_18985:
[----:B-----5:R-:W-:-:S05]  /*1a70*/  HADD2.F32 R3, -RZ, R8.H0_H0 ;  /* 0x20000008ff037230 */ /* 0x020fca0000004100 */
[----:B------:R-:W-:-:S07]  /*1a80*/  FADD.FTZ R138, R3, R138 ;  /* 0x0000008a038a7221 */ /* 0x000fce0000010000 */
.L_x_18986:
[----:B------:R-:W-:-:S04]  /*1a90*/  F2FP.F16.F32.PACK_AB R2, RZ, R138 ;  /* 0x0000008aff02723e */ /* 0x000fc800000000ff */
[----:B0-----:R-:W-:-:S07]  /*1aa0*/  PRMT R4, R2, 0x7610, R4 ;  /* 0x0000761002047816 */ /* 0x001fce0000000004 */
.L_x_18987:
[----:B------:R-:W-:-:S05]  /*1ab0*/  HADD2.F32 R99, -RZ, R92.H1_H1 ;  /* 0x3000005cff637230 */ /* 0x000fca0000004100 */
[----:B------:R-:W-:Y:S01]  /*1ac0*/  FMUL.FTZ R99, R99, R140 ;  /* 0x0000008c63637220 */ /* 0x000fe20000410000 */
[----:B------:R-:W-:Y:S06]  /*1ad0*/  @P3 BRA `(.L_x_18988) ;  /* 0x0000000000083947 */ /* 0x000fec0003800000 */
[----:B------:R-:W-:Y:S05]  /*1ae0*/  @P0 BRA `(.L_x_18989) ;  /* 0x00000000000c0947 */ /* 0x000fea0003800000 */
[----:B------:R-:W-:Y:S05]  /*1af0*/  BRA `(.L_x_18990) ;  /* 0x0000000000107947 */ /* 0x000fea0003800000 */
.L_x_18988:
[----:B-----5:R-:W-:-:S05]  /*1b00*/  HADD2.F32 R2, -RZ, R8.H1_H1 ;  /* 0x30000008ff027230 */ /* 0x020fca0000004100 */
[----:B------:R-:W-:-:S07]  /*1b10*/  FADD.FTZ R99, R2, R99 ;  /* 0x0000006302637221 */ /* 0x000fce0000010000 */
.L_x_18989:
[----:B------:R-:W-:-:S04]  /*1b20*/  F2FP.F16.F32.PACK_AB R2, RZ, R99 ;  /* 0x00000063ff02723e */ /* 0x000fc800000000ff */
[----:B0-----:R-:W-:-:S07]  /*1b30*/  PRMT R4, R4, 0x5410, R2 ;  /* 0x0000541004047816 */ /* 0x001fce0000000002 */
.L_x_18990:
[----:B------:R-:W-:-:S05]  /*1b40*/  HADD2.F32 R97, -RZ, R93.H0_H0 ;  /* 0x2000005dff617230 */ /* 0x000fca0000004100 */
[----:B------:R-:W-:Y:S01]  /*1b50*/  FMUL.FTZ R97, R97, R140 ;  /* 0x0000008c61617220 */ /* 0x000fe20000410000 */
[----:B------:R-:W-:Y:S06]  /*1b60*/  @P3 BRA `(.L_x_18991) ;  /* 0x0000000000083947 */ /* 0x000fec0003800000 */
[----:B------:R-:W-:Y:S05]  /*1b70*/  @P0 BRA `(.L_x_18992) ;  /* 0x00000000000c0947 */ /* 0x000fea0003800000 */
[----:B------:R-:W-:Y:S05]  /*1b80*/  BRA `(.L_x_18993) ;  /* 0x0000000000107947 */ /* 0x000fea0003800000 */
.L_x_18991:
[----:B-----5:R-:W-:-:S05]  /*1b90*/  HADD2.F32 R2, -RZ, R9.H0_H0 ;  /* 0x20000009ff027230 */ /* 0x020fca0000004100 */
[----:B------:R-:W-:-:S07]  /*1ba0*/  FADD.FTZ R97, R2, R97 ;  /* 0x0000006102617221 */ /* 0x000fce0000010000 */
.L_x_18992:
[----:B------:R-:W-:-:S04]  /*1bb0*/  F2FP.F16.F32.PACK_AB R2, RZ, R97 ;  /* 0x00000061ff02723e */ /* 0x000fc800000000ff */
[----:B0-----:R-:W-:-:S07]  /*1bc0*/  PRMT R5, R2, 0x7610, R5 ;  /* 0x0000761002057816 */ /* 0x001fce0000000005 */
.L_x_18993:
[----:B------:R-:W-:-:S05]  /*1bd0*/  HADD2.F32 R93, -RZ, R93.H1_H1 ;  /* 0x3000005dff5d7230 */ /* 0x000fca0000004100 */
[----:B------:R-:W-:Y:S01]  /*1be0*/  FMUL.FTZ R139, R93, R140 ;  /* 0x0000008c5d8b7220 */ /* 0x000fe20000410000 */
[----:B------:R-:W-:Y:S06]  /*1bf0*/  @P3 BRA `(.L_x_18994) ;  /* 0x0000000000083947 */ /* 0x000fec0003800000 */
[----:B------:R-:W-:Y:S05]  /*1c00*/  @P0 BRA `(.L_x_18995) ;  /* 0x00000000000c0947 */ /* 0x000fea0003800000 */
[----:B------:R-:W-:Y:S05]  /*1c10*/  BRA `(.L_x_18996) ;  /* 0x0000000000107947 */ /* 0x000fea0003800000 */
.L_x_18994:
[----:B-----5:R-:W-:-:S05]  /*1c20*/  HADD2.F32 R2, -RZ, R9.H1_H1 ;  /* 0x30000009ff027230 */ /* 0x020fca0000004100 */
[----:B------:R-:W-:-:S07]  /*1c30*/  FADD.FTZ R139, R2, R139 ;  /* 0x0000008b028b7221 */ /* 0x000fce0000010000 */
.L_x_18995:
[----:B------:R-:W-:-:S04]  /*1c40*/  F2FP.F16.F32.PACK_AB R2, RZ, R139 ;  /* 0x0000008bff02723e */ /* 0x000fc800000000ff */
[----:B0-----:R-:W-:-:S07]  /*1c50*/  PRMT R5, R5, 0x5410, R2 ;  /* 0x0000541005057816 */ /* 0x001fce0000000002 */
.L_x_18996:
[----:B------:R-:W-:-:S05]  /*1c60*/  HADD2.F32 R3, -RZ, R94.H0_H0 ;  /* 0x2000005eff037230 */ /* 0x000fca0000004100 */
[----:B------:R-:W-:Y:S01]  /*1c70*/  FMUL.FTZ R96, R3, R140 ;  /* 0x0000008c03607220 */ /* 0x000fe20000410000 */
[----:B------:R-:W-:Y:S06]  /*1c80*/  @P3 BRA `(.L_x_18997) ;  /* 0x0000000000083947 */ /* 0x000fec0003800000 */
[----:B------:R-:W-:Y:S05]  /*1c90*/  @P0 BRA `(.L_x_18998) ;  /* 0x00000000000c0947 */ /* 0x000fea0003800000 */
[----:B------:R-:W-:Y:S05]  /*1ca0*/  BRA `(.L_x_18999) ;  /* 0x0000000000107947 */ /* 0x000fea0003800000 */
.L_x_18997:
[----:B-----5:R-:W-:-:S05]  /*1cb0*/  HADD2.F32 R3, -RZ, R10.H0_H0 ;  /* 0x2000000aff037230 */ /* 0x020fca0000004100 */
[----:B------:R-:W-:-:S07]  /*1cc0*/  FADD.FTZ R96, R3, R96 ;  /* 0x0000006003607221 */ /* 0x000fce0000010000 */
.L_x_18998:
[----:B------:R-:W-:-:S04]  /*1cd0*/  F2FP.F16.F32.PACK_AB R3, RZ, R96 ;  /* 0x00000060ff03723e */ /* 0x000fc800000000ff */
[----:B------:R-:W-:-:S07]  /*1ce0*/  PRMT R6, R3, 0x7610, R6 ;  /* 0x0000761003067816 */ /* 0x000fce0000000006 */
.L_x_18999:
[----:B------:R-:W-:-:S05]  /*1cf0*/  HADD2.F32 R3, -RZ, R94.H1_H1 ;  /* 0x3000005eff037230 */ /* 0x000fca0000004100 */
[----:B------:R-:W-:Y:S01]  /*1d00*/  FMUL.FTZ R98, R3, R140 ;  /* 0x0000008c03627220 */ /* 0x000fe20000410000 */
[----:B------:R-:W-:Y:S06]  /*1d10*/  @P3 BRA `(.L_x_19000) ;  /* 0x0000000000083947 */ /* 0x000fec0003800000 */
[----:B------:R-:W-:Y:S05]  /*1d20*/  @P0 BRA `(.L_x_19001) ;  /* 0x00000000000c0947 */ /* 0x000fea0003800000 */
[----:B------:R-:W-:Y:S05]  /*1d30*/  BRA `(.L_x_19002) ;  /* 0x0000000000107947 */ /* 0x000fea0003800000 */
.L_x_19000:
[----:B-----5:R-:W-:-:S05]  /*1d40*/  HADD2.F32 R3, -RZ, R10.H1_H1 ;  /* 0x3000000aff037230 */ /* 0x020fca0000004100 */
[----:B------:R-:W-:-:S07]  /*1d50*/  FADD.FTZ R98, R3, R98 ;  /* 0x0000006203627221 */ /* 0x000fce0000010000 */
.L_x_19001:
[----:B------:R-:W-:-:S04]  /*1d60*/  F2FP.F16.F32.PACK_AB R3, RZ, R98 ;  /* 0x00000062ff03723e */ /* 0x000fc800000000ff */
[----:B------:R-:W-:-:S07]  /*1d70*/  PRMT R6, R6, 0x5410, R3 ;  /* 0x0000541006067816 */ /* 0x000fce0000000003 */
.L_x_19002:
[----:B------:R-:W-:-:S05]  /*1d80*/  HADD2.F32 R3, -RZ, R95.H0_H0 ;  /* 0x2000005fff037230 */ /* 0x000fca0000004100 */
[----:B------:R-:W-:Y:S01]  /*1d90*/  FMUL.FTZ R94, R3, R140 ;  /* 0x0000008c035e7220 */ /* 0x000fe20000410000 */
[----:B------:R-:W-:Y:S06]  /*1da0*/  @P3 BRA `(.L_x_19003) ;  /* 0x0000000000083947 */ /* 0x000fec0003800000 */
[----:B------:R-:W-:Y:S05]  /*1db0*/  @P0 BRA `(.L_x_19004) ;  /* 0x00000000000c0947 */ /* 0x000fea0003800000 */
[----:B------:R-:W-:Y:S05]  /*1dc0*/  BRA `(.L_x_19005) ;  /* 0x0000000000107947 */ /* 0x000fea0003800000 */
.L_x_19003:
[----:B-----5:R-:W-:-:S05]  /*1dd0*/  HADD2.F32 R3, -RZ, R11.H0_H0 ;  /* 0x2000000bff037230 */ /* 0x020fca0000004100 */
[----:B------:R-:W-:-:S07]  /*1de0*/  FADD.FTZ R94, R3, R94 ;  /* 0x0000005e035e7221 */ /* 0x000fce0000010000 */
.L_x_19004:
[----:B------:R-:W-:-:S04]  /*1df0*/  F2FP.F16.F32.PACK_AB R2, RZ, R94 ;  /* 0x0000005eff02723e */ /* 0x000fc800000000ff */
[----:B------:R-:W-:-:S07]  /*1e00*/  PRMT R7, R2, 0x7610, R7 ;  /* 0x0000761002077816 */ /* 0x000fce0000000007 */
.L_x_19005:
[----:B------:R-:W-:-:S05]  /*1e10*/  HADD2.F32 R95, -RZ, R95.H1_H1 ;  /* 0x3000005fff5f7230 */ /* 0x000fca0000004100 */
[----:B------:R-:W-:Y:S01]  /*1e20*/  FMUL.FTZ R95, R95, R140 ;  /* 0x0000008c5f5f7220 */ /* 0x000fe20000410000 */
[----:B------:R-:W-:Y:S06]  /*1e30*/  @P3 BRA `(.L_x_19006) ;  /* 0x0000000000083947 */ /* 0x000fec0003800000 */
[----:B------:R-:W-:Y:S05]  /*1e40*/  @P0 BRA `(.L_x_19007) ;  /* 0x00000000000c0947 */ /* 0x000fea0003800000 */
[----:B------:R-:W-:Y:S05]  /*1e50*/  BRA `(.L_x_19008) ;  /* 0x0000000000107947 */ /* 0x000fea0003800000 */
.L_x_19006:
[----:B-----5:R-:W-:-:S05]  /*1e60*/  HADD2.F32 R2, -RZ, R11.H1_H1 ;  /* 0x3000000bff027230 */ /* 0x020fca0000004100 */
[----:B------:R-:W-:-:S07]  /*1e70*/  FADD.FTZ R95, R2, R95 ;  /* 0x0000005f025f7221 */ /* 0x000fce0000010000 */
.L_x_19007:
[----:B------:R-:W-:-:S04]  /*1e80*/  F2FP.F16.F32.PACK_AB R2, RZ, R95 ;  /* 0x0000005fff02723e */ /* 0x000fc800000000ff */
[----:B------:R-:W-:-:S07]  /*1e90*/  PRMT R7, R7, 0x5410, R2 ;  /* 0x0000541007077816 */ /* 0x000fce0000000002 */
.L_x_19008:
[----:B------:R-:W-:Y:S01]  /*1ea0*/  FADD.FTZ R3, RZ, R109 ;  /* 0x0000006dff037221 */ /* 0x000fe20000010000 */
[----:B------:R-:W-:Y:S01]  /*1eb0*/  ISETP.NE.AND P2, PT, R0, RZ, PT ;  /* 0x000000ff0000720c */ /* 0x000fe20003f45270 */
[----:B------:R-:W-:Y:S02]  /*1ec0*/  UMOV UR12, 0xffffffff ;  /* 0xffffffff000c7882 */ /* 0x000fe40000000000 */
        /* <DEDUP_REMOVED lines=27> */
[----:B------:R-:W1:Y:S02]  /*2080*/  @P0 LDC.64 R2, c[0x0][0x238] ;  /* 0x00008e00ff020b82 */ /* 0x000e640000000a00 */
[----:B------:R-:W-:-:S04]  /*2090*/  FADD.FTZ R93, R93, R132 ;  /* 0x000000845d5d7221 */ /* 0x000fc80000010000 */
[----:B------:R-:W-:-:S04]  /*20a0*/  FADD.FTZ R92, R93, R134 ;  /* 0x000000865d5c7221 */ /* 0x000fc80000010000 */
[----:B------:R-:W-:-:S04]  /*20b0*/  FADD.FTZ R93, R92, R135 ;  /* 0x000000875c5d7221 */ /* 0x000fc80000010000 */
[----:B------:R-:W-:-:S04]  /*20c0*/  FADD.FTZ R93, R93, R136 ;  /* 0x000000885d5d7221 */ /* 0x000fc80000010000 */
[----:B------:R-:W-:-:S04]  /*20d0*/  FADD.FTZ R92, R93, R138 ;  /* 0x0000008a5d5c7221 */ /* 0x000fc80000010000 */
[----:B------:R-:W-:Y:S01]  /*20e0*/  FADD.FTZ R92, R92, R99 ;  /* 0x000000635c5c7221 */ /* 0x000fe20000010000 */
[----:B-1----:R-:W-:-:S04]  /*20f0*/  @P0 IMAD.WIDE.U32 R2, R137, 0x10, R2 ;  /* 0x0000001089020825 */ /* 0x002fc800078e0002 */
[----:B------:R-:W-:Y:S01]  /*2100*/  FADD.FTZ R92, R92, R97 ;  /* 0x000000615c5c7221 */ /* 0x000fe20000010000 */
[----:B------:R1:W-:Y:S03]  /*2110*/  @P0 STG.E.128 desc[UR4][R2.64], R4 ;  /* 0x0000000402000986 */ /* 0x0003e6000c101d04 */
[----:B------:R-:W-:-:S04]  /*2120*/  FADD.FTZ R93, R92, R139 ;  /* 0x0000008b5c5d7221 */ /* 0x000fc80000010000 */
[----:B------:R-:W-:-:S04]  /*2130*/  FADD.FTZ R93, R93, R96 ;  /* 0x000000605d5d7221 */ /* 0x000fc80000010000 */
[----:B------:R-:W-:-:S04]  /*2140*/  FADD.FTZ R93, R93, R98 ;  /* 0x000000625d5d7221 */ /* 0x000fc80000010000 */
[----:B------:R-:W-:-:S04]  /*2150*/  FADD.FTZ R0, R93, R94 ;  /* 0x0000005e5d007221 */ /* 0x000fc80000010000 */
[----:B------:R-:W-:Y:S01]  /*2160*/  FADD.FTZ R0, R0, R95 ;  /* 0x0000005f00007221 */ /* 0x000fe20000010000 */
[----:B-1----:R-:W-:Y:S06]  /*2170*/  BRA.DIV UR12, `(.L_x_19009) ;  /* 0x000000120c3c7947 */ /* 0x002fec000b800000 */
[----:B------:R-:W1:Y:S02]  /*2180*/  SHFL.BFLY PT, R3, R0, 0x1, 0x1f ;  /* 0x0c201f0000037f89 */ /* 0x000e6400000e0000 */
[----:B-1----:R-:W-:-:S05]  /*2190*/  FADD.FTZ R3, R0, R3 ;  /* 0x0000000300037221 */ /* 0x002fca0000010000 */
[----:B------:R-:W1:Y:S02]  /*21a0*/  SHFL.BFLY PT, R2, R3, 0x2, 0x1f ;  /* 0x0c401f0003027f89 */ /* 0x000e6400000e0000 */
[----:B-1----:R-:W-:-:S05]  /*21b0*/  FADD.FTZ R92, R3, R2 ;  /* 0x00000002035c7221 */ /* 0x002fca0000010000 */
[----:B------:R-:W1:Y:S02]  /*21c0*/  SHFL.BFLY PT, R93, R92, 0x4, 0x1f ;  /* 0x0c801f005c5d7f89 */ /* 0x000e6400000e0000 */
[----:B-1----:R-:W-:-:S05]  /*21d0*/  FADD.FTZ R93, R92, R93 ;  /* 0x0000005d5c5d7221 */ /* 0x002fca0000010000 */
[----:B------:R-:W1:Y:S02]  /*21e0*/  SHFL.BFLY PT, R2, R93, 0x8, 0x1f ;  /* 0x0d001f005d027f89 */ /* 0x000e6400000e0000 */
[----:B-1----:R-:W-:Y:S02]  /*21f0*/  FADD.FTZ R140, R93, R2 ;  /* 0x000000025d8c7221 */ /* 0x002fe40000010000 */
[----:B------:R-:W1:Y:S03]  /*2200*/  LDC R2, c[0x0][0x290] ;  /* 0x0000a400ff027b82 */ /* 0x000e660000000800 */
[----:B------:R-:W2:Y:S02]  /*2210*/  SHFL.BFLY PT, R141, R140, 0x10, 0x1f ;  /* 0x0e001f008c8d7f89 */ /* 0x000ea400000e0000 */
[----:B--2---:R-:W-:-:S04]  /*2220*/  FADD.FTZ R141, R140, R141 ;  /* 0x0000008d8c8d7221 */ /* 0x004fc80000010000 */
        /* <DEDUP_REMOVED lines=90> */
.L_x_19022:
[----:B------:R-:W-:Y:S01]  /*27d0*/  FMUL.FTZ R0, R141, R141 ;  /* 0x0000008d8d007220 */ /* 0x000fe20000410000 */
[----:B--2---:R-:W-:-:S04]  /*27e0*/  FADD.FTZ R143, R140, R143 ;  /* 0x0000008f8c8f7221 */ /* 0x004fc80000010000 */
[----:B------:R-:W-:Y:S01]  /*27f0*/  FSEL R93, R0, RZ, P4 ;  /* 0x000000ff005d7208 */ /* 0x000fe20002000000 */
[----:B------:R-:W-:Y:S01]  /*2800*/  FFMA.FTZ R0, R143, R2, UR7 ;  /* 0x000000078f007e23 */ /* 0x000fe20008010002 */
[----:B------:R-:W-:Y:S01]  /*2810*/  FSEL R143, R141, RZ, !P4 ;  /* 0x000000ff8d8f7208 */ /* 0x000fe20006000000 */
[----:B------:R-:W2:Y:S02]  /*2820*/  @!P2 LDC.64 R2, c[0x0][0x250] ;  /* 0x00009400ff02ab82 */ /* 0x000ea40000000a00 */
[----:B------:R-:W-:Y:S02]  /*2830*/  FADD.FTZ R0, R0, R93 ;  /* 0x0000005d00007221 */ /* 0x000fe40000010000 */
[C---:B------:R-:W-:Y:S01]  /*2840*/  FADD.FTZ R148, -R143.reuse, R95 ;  /* 0x0000005f8f947221 */ /* 0x040fe20000010100 */
[C---:B------:R-:W-:Y:S01]  /*2850*/  FADD.FTZ R109, -R143.reuse, R109 ;  /* 0x0000006d8f6d7221 */ /* 0x040fe20000010100 */
[----:B------:R3:W4:Y:S01]  /*2860*/  MUFU.RSQ R145, R0 ;  /* 0x0000000000917308 */ /* 0x0007220000001400 */
[C---:B------:R-:W-:Y:S01]  /*2870*/  FADD.FTZ R107, -R143.reuse, R107 ;  /* 0x0000006b8f6b7221 */ /* 0x040fe20000010100 */
[----:B------:R-:W0:Y:S01]  /*2880*/  @!P2 LDC.64 R92, c[0x0][0x258] ;  /* 0x00009600ff5cab82 */ /* 0x000e220000000a00 */
[C---:B------:R-:W-:Y:S01]  /*2890*/  FADD.FTZ R105, -R143.reuse, R105 ;  /* 0x000000698f697221 */ /* 0x040fe20000010100 */
[C---:B------:R-:W-:Y:S01]  /*28a0*/  FADD.FTZ R104, -R143.reuse, R104 ;  /* 0x000000688f687221 */ /* 0x040fe20000010100 */
[C---:B------:R-:W-:Y:S01]  /*28b0*/  FADD.FTZ R108, -R143.reuse, R108 ;  /* 0x0000006c8f6c7221 */ /* 0x040fe20000010100 */
[C---:B------:R-:W-:Y:S01]  /*28c0*/  FADD.FTZ R103, -R143.reuse, R103 ;  /* 0x000000678f677221 */ /* 0x040fe20000010100 */
[C---:B------:R-:W-:Y:S01]  /*28d0*/  FADD.FTZ R102, -R143.reuse, R102 ;  /* 0x000000668f667221 */ /* 0x040fe20000010100 */
[C---:B------:R-:W-:Y:S01]  /*28e0*/  FADD.FTZ R110, -R143.reuse, R110 ;  /* 0x0000006e8f6e7221 */ /* 0x040fe20000010100 */
[C---:B---3--:R-:W-:Y:S01]  /*28f0*/  FADD.FTZ R0, -R143.reuse, R94 ;  /* 0x0000005e8f007221 */ /* 0x048fe20000010100 */
[C---:B------:R-:W-:Y:S01]  /*2900*/  FADD.FTZ R115, -R143.reuse, R115 ;  /* 0x000000738f737221 */ /* 0x040fe20000010100 */
[----:B------:R-:W3:Y:S01]  /*2910*/  LDC.64 R94, c[0x0][0x2b8] ;  /* 0x0000ae00ff5e7b82 */ /* 0x000ee20000000a00 */
[C---:B------:R-:W-:Y:S01]  /*2920*/  FADD.FTZ R117, -R143.reuse, R117 ;  /* 0x000000758f757221 */ /* 0x040fe20000010100 */
[C---:B------:R-:W-:Y:S01]  /*2930*/  FADD.FTZ R118, -R143.reuse, R118 ;  /* 0x000000768f767221 */ /* 0x040fe20000010100 */
[C---:B------:R-:W-:Y:S01]  /*2940*/  FADD.FTZ R96, -R143.reuse, R96 ;  /* 0x000000608f607221 */ /* 0x040fe20000010100 */
[C---:B------:R-:W-:Y:S01]  /*2950*/  FADD.FTZ R114, -R143.reuse, R114 ;  /* 0x000000728f727221 */ /* 0x040fe20000010100 */
[C---:B------:R-:W-:Y:S01]  /*2960*/  FADD.FTZ R128, -R143.reuse, R128 ;  /* 0x000000808f807221 */ /* 0x040fe20000010100 */
[----:B------:R-:W-:Y:S01]  /*2970*/  FADD.FTZ R131, -R143, R131 ;  /* 0x000000838f837221 */ /* 0x000fe20000010100 */
[----:B--2---:R-:W-:-:S04]  /*2980*/  @!P2 IMAD.WIDE R2, R113, 0x4, R2 ;  /* 0x000000047102a825 */ /* 0x004fc800078e0202 */
[C---:B------:R-:W-:Y:S01]  /*2990*/  FADD.FTZ R144, -R143.reuse, R97 ;  /* 0x000000618f907221 */ /* 0x040fe20000010100 */
[----:B------:R-:W-:Y:S01]  /*29a0*/  FADD.FTZ R98, -R143, R98 ;  /* 0x000000628f627221 */ /* 0x000fe20000010100 */
[----:B----4-:R-:W-:Y:S01]  /*29b0*/  FMUL.FTZ R109, R145, R109 ;  /* 0x0000006d916d7220 */ /* 0x010fe20000410000 */
[----:B------:R-:W-:Y:S01]  /*29c0*/  FADD.FTZ R142, -R143, R99 ;  /* 0x000000638f8e7221 */ /* 0x000fe20000010100 */
[C---:B------:R-:W-:Y:S01]  /*29d0*/  FMUL.FTZ R107, R145.reuse, R107 ;  /* 0x0000006b916b7220 */ /* 0x040fe20000410000 */
[C---:B------:R-:W-:Y:S01]  /*29e0*/  FMUL.FTZ R97, R145.reuse, R105 ;  /* 0x0000006991617220 */ /* 0x040fe20000410000 */
[----:B------:R-:W-:Y:S01]  /*29f0*/  FMUL.FTZ R104, R145, R104 ;  /* 0x0000006891687220 */ /* 0x000fe20000410000 */
        /* <DEDUP_REMOVED lines=17> */
[C---:B-1----:R-:W-:Y:S01]  /*2b10*/  FADD.FTZ R140, -R143.reuse, R135 ;  /* 0x000000878f8c7221 */ /* 0x042fe20000010100 */
        /* <DEDUP_REMOVED lines=16> */
[----:B------:R-:W-:Y:S01]  /*2c20*/  FMUL.FTZ R115, R145, R114 ;  /* 0x0000007291737220 */ /* 0x000fe20000410000 */
[----:B------:R-:W-:Y:S01]  /*2c30*/  FFMA.FTZ R96, R48, R109, R88 ;  /* 0x0000006d30607223 */ /* 0x000fe20000010058 */
[----:B------:R-:W-:Y:S01]  /*2c40*/  FFMA.FTZ R0, R50, R107, R90 ;  /* 0x0000006b32007223 */ /* 0x000fe2000001005a */
[----:B------:R-:W-:Y:S01]  /*2c50*/  FFMA.FTZ R98, R44, R97, R84 ;  /* 0x000000612c627223 */ /* 0x000fe20000010054 */
[----:B------:R-:W-:Y:S01]  /*2c60*/  FFMA.FTZ R109, R45, R104, R85 ;  /* 0x000000682d6d7223 */ /* 0x000fe20000010055 */
[----:B------:R-:W-:Y:S01]  /*2c70*/  FFMA.FTZ R107, R49, R108, R89 ;  /* 0x0000006c316b7223 */ /* 0x000fe20000010059 */
[----:B------:R0:W-:Y:S01]  /*2c80*/  @!P2 STG.E desc[UR4][R92.64], R145 ;  /* 0x000000915c00a986 */ /* 0x0001e2000c101904 */
[----:B------:R-:W-:Y:S01]  /*2c90*/  FMUL.FTZ R106, R145, R106 ;  /* 0x0000006a916a7220 */ /* 0x000fe20000410000 */
[----:B------:R-:W-:Y:S01]  /*2ca0*/  FFMA.FTZ R115, R36, R115, R76 ;  /* 0x0000007324737223 */ /* 0x000fe2000001004c */
[----:B------:R-:W-:Y:S01]  /*2cb0*/  FFMA.FTZ R102, R37, R102, R77 ;  /* 0x0000006625667223 */ /* 0x000fe2000001004d */
[----:B------:R-:W-:Y:S01]  /*2cc0*/  FFMA.FTZ R104, R24, R117, R64 ;  /* 0x0000007518687223 */ /* 0x000fe20000010040 */
[----:B------:R-:W-:Y:S01]  /*2cd0*/  F2FP.F16.F32.PACK_AB R98, R109, R98 ;  /* 0x000000626d62723e */ /* 0x000fe200000000ff */
[----:B------:R-:W-:Y:S01]  /*2ce0*/  FMUL.FTZ R3, R145, R100 ;  /* 0x0000006491037220 */ /* 0x000fe20000410000 */
[----:B------:R-:W-:Y:S01]  /*2cf0*/  FFMA.FTZ R97, R51, R106, R91 ;  /* 0x0000006a33617223 */ /* 0x000fe2000001005b */
[----:B------:R-:W-:Y:S01]  /*2d00*/  F2FP.F16.F32.PACK_AB R96, R107, R96 ;  /* 0x000000606b60723e */ /* 0x000fe200000000ff */
[----:B---3--:R-:W-:-:S04]  /*2d10*/  IMAD.WIDE.U32 R108, R129, 0x10, R94 ;  /* 0x00000010816c7825 */ /* 0x008fc800078e005e */
[----:B------:R-:W-:Y:S01]  /*2d20*/  FFMA.FTZ R99, R46, R99, R86 ;  /* 0x000000632e637223 */ /* 0x000fe20000010056 */
[----:B------:R-:W-:Y:S01]  /*2d30*/  FFMA.FTZ R150, R47, R150, R87 ;  /* 0x000000962f967223 */ /* 0x000fe20000010057 */
[----:B0-----:R-:W-:Y:S01]  /*2d40*/  FFMA.FTZ R93, R42, R103, R82 ;  /* 0x000000672a5d7223 */ /* 0x001fe20000010052 */
[----:B------:R-:W-:Y:S01]  /*2d50*/  FFMA.FTZ R103, R25, R110, R65 ;  /* 0x0000006e19677223 */ /* 0x000fe20000010041 */
[----:B------:R-:W-:-:S04]  /*2d60*/  IMAD.WIDE.U32 R106, R111, 0x10, R94 ;  /* 0x000000106f6a7825 */ /* 0x000fc800078e005e */
[----:B------:R-:W-:Y:S01]  /*2d70*/  FMUL.FTZ R112, R145, R112 ;  /* 0x0000007091707220 */ /* 0x000fe20000410000 */
[----:B------:R-:W-:Y:S01]  /*2d80*/  F2FP.F16.F32.PACK_AB R99, R150, R99 ;  /* 0x000000639663723e */ /* 0x000fe200000000ff */
[----:B------:R-:W-:Y:S01]  /*2d90*/  FFMA.FTZ R3, R40, R3, R80 ;  /* 0x0000000328037223 */ /* 0x000fe20000010050 */
[----:B------:R-:W-:Y:S01]  /*2da0*/  IMAD.WIDE.U32 R100, R101, 0x10, R94 ;  /* 0x0000001065647825 */ /* 0x000fe200078e005e */
[----:B------:R-:W-:-:S03]  /*2db0*/  F2FP.F16.F32.PACK_AB R104, R103, R104 ;  /* 0x000000686768723e */ /* 0x000fc600000000ff */
[----:B------:R-:W-:Y:S01]  /*2dc0*/  FFMA.FTZ R92, R41, R112, R81 ;  /* 0x00000070295c7223 */ /* 0x000fe20000010051 */
[----:B------:R-:W-:Y:S01]  /*2dd0*/  F2FP.F16.F32.PACK_AB R97, R97, R0 ;  /* 0x000000006161723e */ /* 0x000fe200000000ff */
[----:B------:R-:W-:Y:S01]  /*2de0*/  IMAD.WIDE.U32 R128, R137, 0x10, R94 ;  /* 0x0000001089807825 */ /* 0x000fe200078e005e */
[----:B------:R-:W-:-:S03]  /*2df0*/  F2FP.F16.F32.PACK_AB R94, R102, R115 ;  /* 0x00000073665e723e */ /* 0x000fc600000000ff */
[C---:B------:R-:W-:Y:S01]  /*2e00*/  FMUL.FTZ R135, R145.reuse, R116 ;  /* 0x0000007491877220 */ /* 0x040fe20000410000 */
[----:B------:R-:W0:Y:S01]  /*2e10*/  LDC.64 R102, c[0x0][0x210] ;  /* 0x00008400ff667b82 */ /* 0x000e220000000a00 */
[C---:B------:R-:W-:Y:S01]  /*2e20*/  FMUL.FTZ R120, R145.reuse, R120 ;  /* 0x0000007891787220 */ /* 0x040fe20000410000 */
[----:B------:R-:W-:Y:S01]  /*2e30*/  FMUL.FTZ R122, R145, R122 ;  /* 0x0000007a917a7220 */ /* 0x000fe20000410000 */
        /* <DEDUP_REMOVED lines=32> */
[----:B------:R-:W-:Y:S01]  /*3040*/  LEA R2, P2, R119, UR8, 0x4 ;  /* 0x0000000877027c11 */ /* 0x000fe2000f8420ff */
        /* <DEDUP_REMOVED lines=13> */
[----:B------:R-:W-:-:S02]  /*3120*/  F2FP.F16.F32.PACK_AB R95, R120, R135 ;  /* 0x00000087785f723e */ /* 0x000fc400000000ff */
[----:B------:R-:W-:Y:S02]  /*3130*/  F2FP.F16.F32.PACK_AB R96, R3, R96 ;  /* 0x000000600360723e */ /* 0x000fe400000000ff */
[----:B------:R-:W-:Y:S01]  /*3140*/  F2FP.F16.F32.PACK_AB R99, R116, R139 ;  /* 0x0000008b7463723e */ /* 0x000fe200000000ff */
[----:B------:R2:W-:Y:S01]  /*3150*/  STG.E.128 desc[UR4][R100.64], R92 ;  /* 0x0000005c64007986 */ /* 0x0005e2000c101d04 */
[----:B------:R-:W-:Y:S02]  /*3160*/  F2FP.F16.F32.PACK_AB R98, R98, R123 ;  /* 0x0000007b6262723e */ /* 0x000fe400000000ff */
[----:B------:R-:W-:Y:S02]  /*3170*/  F2FP.F16.F32.PACK_AB R97, R124, R121 ;  /* 0x000000797c61723e */ /* 0x000fe400000000ff */
[----:B------:R-:W-:Y:S02]  /*3180*/  LEA.HI.X R3, R119, UR9, RZ, 0x4, P2 ;  /* 0x0000000977037c11 */ /* 0x000fe400090f24ff */
[----:B------:R-:W-:-:S02]  /*3190*/  F2FP.F16.F32.PACK_AB R107, R136, R107 ;  /* 0x0000006b886b723e */ /* 0x000fc400000000ff */
[----:B------:R-:W-:Y:S01]  /*31a0*/  F2FP.F16.F32.PACK_AB R106, R111, R106 ;  /* 0x0000006a6f6a723e */ /* 0x000fe200000000ff */
[----:B------:R2:W-:Y:S01]  /*31b0*/  STG.E.128 desc[UR4][R2.64], R96 ;  /* 0x0000006002007986 */ /* 0x0005e2000c101d04 */
[----:B------:R-:W-:Y:S02]  /*31c0*/  F2FP.F16.F32.PACK_AB R105, R114, R105 ;  /* 0x000000697269723e */ /* 0x000fe400000000ff */
[----:B------:R-:W-:Y:S02]  /*31d0*/  F2FP.F16.F32.PACK_AB R123, R148, R147 ;  /* 0x00000093947b723e */ /* 0x000fe400000000ff */
[----:B------:R-:W-:Y:S01]  /*31e0*/  F2FP.F16.F32.PACK_AB R122, R118, R143 ;  /* 0x0000008f767a723e */ /* 0x000fe200000000ff */
[----:B------:R2:W-:Y:S01]  /*31f0*/  STG.E.128 desc[UR4][R108.64], R104 ;  /* 0x000000686c007986 */ /* 0x0005e2000c101d04 */
[----:B------:R-:W-:Y:S02]  /*3200*/  F2FP.F16.F32.PACK_AB R121, R146, R141 ;  /* 0x0000008d9279723e */ /* 0x000fe400000000ff */
[----:B------:R-:W-:-:S02]  /*3210*/  F2FP.F16.F32.PACK_AB R120, R142, R133 ;  /* 0x000000858e78723e */ /* 0x000fc400000000ff */
[----:B0-----:R-:W-:-:S03]  /*3220*/  LEA R113, R102, R113, 0x2 ;  /* 0x0000007166717211 */ /* 0x001fc600078e10ff */
[----:B------:R2:W-:Y:S01]  /*3230*/  STG.E.128 desc[UR4][R128.64], R120 ;  /* 0x0000007880007986 */ /* 0x0005e2000c101d04 */
[----:B------:R-:W-:-:S13]  /*3240*/  ISETP.GE.AND P2, PT, R113, R103, PT ;  /* 0x000000677100720c */ /* 0x000fda0003f46270 */
[----:B------:R-:W-:Y:S05]  /*3250*/  @!P2 BRA `(.L_x_19010) ;  /* 0xffffffd00084a947 */ /* 0x000fea000383ffff */
[----:B------:R-:W-:Y:S05]  /*3260*/  EXIT ;  /* 0x000000000000794d */ /* 0x000fea0003800000 */
.L_x_19009:
[----:B------:R-:W-:Y:S01]  /*3270*/  HFMA2.MMA R144, -RZ, RZ, 0, 5.9604644775390625e-08 ;  /* 0x00000001ff907435 */ /* 0x000fe200000001ff */
[----:B------:R-:W-:Y:S01]  /*3280*/  BSSY B0, `(.L_x_19011) ;  /* 0x0000007000007945 */ /* 0x000fe20003800000 */
[----:B------:R-:W-:Y:S02]  /*3290*/  MOV R145, R0 ;  /* 0x0000000000917202 */ /* 0x000fe40000000f00 */
[----:B------:R-:W-:Y:S02]  /*32a0*/  MOV R147, 0x1f ;  /* 0x0000001f00937802 */ /* 0x000fe40000000f00 */
[----:B------:R-:W-:-:S07]  /*32b0*/  MOV R142, 0xffffffff ;  /* 0xffffffff008e7802 */ /* 0x000fce0000000f00 */
[----:B0----5:R-:W-:Y:S05]  /*32c0*/  WARPSYNC.COLLECTIVE R142, `(.L_x_19012) ;  /* 0x000000008e087348 */ /* 0x021fea0003c00000 */
[----:B------:R1:W2:Y:S02]  /*32d0*/  SHFL.BFLY P3, R143, R145, R144, R147 ;  /* 0x0c000090918f7389 */ /* 0x0002a40000060093 */
[----:B012--5:R-:W-:Y:S01]  /*32e0*/  ENDCOLLECTIVE ;  /* 0x000000000000791b */ /* 0x027fe20003800000 */
.L_x_19012:
[----:B------:R-:W-:Y:S05]  /*32f0*/  BSYNC B0 ;  /* 0x0000000000007941 */ /* 0x000fea0003800000 */
.L_x_19011:
        /* <DEDUP_REMOVED lines=9> */
.L_x_19013:
[----:B------:R-:W-:Y:S01]  /*3390*/  HFMA2.MMA R144, -RZ, RZ, 0, 2.384185791015625e-07 ;  /* 0x00000004ff907435 */ /* 0x000fe200000001ff */
[----:B------:R-:W-:-:S05]  /*33a0*/  MOV R2, R143 ;  /* 0x0000008f00027202 */ /* 0x000fca0000000f00 */
[----:B------:R-:W-:-:S05]  /*33b0*/  FADD.FTZ R92, R3, R2 ;  /* 0x00000002035c7221 */ /* 0x000fca0000010000 */
[----:B------:R-:W-:-:S07]  /*33c0*/  MOV R145, R92 ;  /* 0x0000005c00917202 */ /* 0x000fce0000000f00 */
[----:B------:R-:W-:Y:S05]  /*33d0*/  WARPSYNC.COLLECTIVE R142, `(.L_x_19014) ;  /* 0x000000008e087348 */ /* 0x000fea0003c00000 */
[----:B------:R0:W1:Y:S02]  /*33e0*/  SHFL.BFLY P3, R143, R145, R144, R147 ;  /* 0x0c000090918f7389 */ /* 0x0000640000060093 */
[----:B01----:R-:W-:Y:S01]  /*33f0*/  ENDCOLLECTIVE ;  /* 0x000000000000791b */ /* 0x003fe20003800000 */
.L_x_19014:
[----:B------:R-:W-:Y:S01]  /*3400*/  HFMA2.MMA R144, -RZ, RZ, 0, 4.76837158203125e-07 ;  /* 0x00000008ff907435 */ /* 0x000fe200000001ff */
[----:B------:R-:W-:-:S05]  /*3410*/  MOV R93, R143 ;  /* 0x0000008f005d7202 */ /* 0x000fca0000000f00 */
[----:B------:R-:W-:-:S05]  /*3420*/  FADD.FTZ R93, R92, R93 ;  /* 0x0000005d5c5d7221 */ /* 0x000fca0000010000 */
[----:B------:R-:W-:-:S07]  /*3430*/  MOV R145, R93 ;  /* 0x0000005d00917202 */ /* 0x000fce0000000f00 */
[----:B------:R-:W-:Y:S05]  /*3440*/  WARPSYNC.COLLECTIVE R142, `(.L_x_19015) ;  /* 0x000000008e087348 */ /* 0x000fea0003c00000 */
[----:B------:R0:W1:Y:S02]  /*3450*/  SHFL.BFLY P3, R143, R145, R144, R147 ;  /* 0x0c000090918f7389 */ /* 0x0000640000060093 */
[----:B01----:R-:W-:Y:S01]  /*3460*/  ENDCOLLECTIVE ;  /* 0x000000000000791b */ /* 0x003fe20003800000 */
.L_x_19015:
        /* <DEDUP_REMOVED lines=8> */
.L_x_19016:
        /* <DEDUP_REMOVED lines=88> */
.L_x_19017:
[----:B------:R-:W-:Y:S01]  /*3a70*/  HFMA2.MMA R144, -RZ, RZ, 0, 1.1920928955078125e-07 ;  /* 0x00000002ff907435 */ /* 0x000fe200000001ff */
[----:B------:R-:W-:-:S05]  /*3a80*/  MOV R3, R143 ;  /* 0x0000008f00037202 */ /* 0x000fca0000000f00 */
[----:B------:R-:W-:-:S05]  /*3a90*/  FADD.FTZ R3, R0, R3 ;  /* 0x0000000300037221 */ /* 0x000fca0000010000 */
[----:B------:R-:W-:-:S07]  /*3aa0*/  MOV R145, R3 ;  /* 0x0000000300917202 */ /* 0x000fce0000000f00 */
[----:B------:R-:W-:Y:S05]  /*3ab0*/  WARPSYNC.COLLECTIVE R142, `(.L_x_19018) ;  /* 0x000000008e087348 */ /* 0x000fea0003c00000 */
[----:B------:R0:W1:Y:S02]  /*3ac0*/  SHFL.BFLY P3, R143, R145, R144, R147 ;  /* 0x0c000090918f7389 */ /* 0x0000640000060093 */
[----:B01----:R-:W-:Y:S01]  /*3ad0*/  ENDCOLLECTIVE ;  /* 0x000000000000791b */ /* 0x003fe20003800000 */
.L_x_19018:
[----:B------:R-:W-:Y:S01]  /*3ae0*/  HFMA2.MMA R144, -RZ, RZ, 0, 2.384185791015625e-07 ;  /* 0x00000004ff907435 */ /* 0x000fe200000001ff */
[----:B------:R-:W-:-:S05]  /*3af0*/  MOV R92, R143 ;  /* 0x0000008f005c7202 */ /* 0x000fca0000000f00 */
[----:B------:R-:W-:-:S05]  /*3b00*/  FADD.FTZ R92, R3, R92 ;  /* 0x0000005c035c7221 */ /* 0x000fca0000010000 */
[----:B------:R-:W-:-:S07]  /*3b10*/  MOV R145, R92 ;  /* 0x0000005c00917202 */ /* 0x000fce0000000f00 */
[----:B------:R-:W-:Y:S05]  /*3b20*/  WARPSYNC.COLLECTIVE R142, `(.L_x_19019) ;  /* 0x000000008e087348 */ /* 0x000fea0003c00000 */
[----:B------:R0:W1:Y:S02]  /*3b30*/  SHFL.BFLY P3, R143, R145, R144, R147 ;  /* 0x0c000090918f7389 */ /* 0x0000640000060093 */
[----:B01----:R-:W-:Y:S01]  /*3b40*/  ENDCOLLECTIVE ;  /* 0x000000000000791b */ /* 0x003fe20003800000 */
.L_x_19019:
[----:B------:R-:W-:Y:S01]  /*3b50*/  HFMA2.MMA R144, -RZ, RZ, 0, 4.76837158203125e-07 ;  /* 0x00000008ff907435 */ /* 0x000fe200000001ff */
[----:B------:R-:W-:-:S05]  /*3b60*/  MOV R93, R143 ;  /* 0x0000008f005d7202 */ /* 0x000fca0000000f00 */
[----:B------:R-:W-:-:S05]  /*3b70*/  FADD.FTZ R93, R92, R93 ;  /* 0x0000005d5c5d7221 */ /* 0x000fca0000010000 */
[----:B------:R-:W-:-:S07]  /*3b80*/  MOV R145, R93 ;  /* 0x0000005d00917202 */ /* 0x000fce0000000f00 */
[----:B------:R-:W-:Y:S05]  /*3b90*/  WARPSYNC.COLLECTIVE R142, `(.L_x_19020) ;  /* 0x000000008e087348 */ /* 0x000fea0003c00000 */
[----:B------:R0:W1:Y:S02]  /*3ba0*/  SHFL.BFLY P3, R143, R145, R144, R147 ;  /* 0x0c000090918f7389 */ /* 0x0000640000060093 */
[----:B01----:R-:W-:Y:S01]  /*3bb0*/  ENDCOLLECTIVE ;  /* 0x000000000000791b */ /* 0x003fe20003800000 */
.L_x_19020:
[----:B------:R-:W-:Y:S01]  /*3bc0*/  HFMA2.MMA R144, -RZ, RZ, 0, 9.5367431640625e-07 ;  /* 0x00000010ff907435 */ /* 0x000fe200000001ff */
[----:B------:R-:W-:-:S05]  /*3bd0*/  MOV R140, R143 ;  /* 0x0000008f008c7202 */ /* 0x000fca0000000f00 */
[----:B------:R-:W-:-:S05]  /*3be0*/  FADD.FTZ R140, R93, R140 ;  /* 0x0000008c5d8c7221 */ /* 0x000fca0000010000 */
[----:B------:R-:W-:-:S07]  /*3bf0*/  MOV R145, R140 ;  /* 0x0000008c00917202 */ /* 0x000fce0000000f00 */
[----:B------:R-:W-:Y:S05]  /*3c00*/  WARPSYNC.COLLECTIVE R142, `(.L_x_19021) ;  /* 0x000000008e087348 */ /* 0x000fea0003c00000 */
[----:B------:R0:W1:Y:S02]  /*3c10*/  SHFL.BFLY P3, R143, R145, R144, R147 ;  /* 0x0c000090918f7389 */ /* 0x0000640000060093 */
[----:B01----:R-:W-:Y:S01]  /*3c20*/  ENDCOLLECTIVE ;  /* 0x000000000000791b */ /* 0x003fe20003800000 */
.L_x_19021:
[----:B------:R-:W-:Y:S05]  /*3c30*/  BRA `(.L_x_19022) ;  /* 0xffffffe800e47947 */ /* 0x000fea000383ffff */
.L_x_19023:
        /* <DEDUP_REMOVED lines=12> */
.L_x_37447:


//--------------------- .text._ZN10layer_norm13ln_fwd_kernelINS_13Kernel_traitsIf6__halfS2_S2_fjLj1280ELj1ELj4ELj1ELj16ENS_18Kernel_traits_baseILj1280EfS2_S2_S2_fjLj128EEEEELb0ELb0ELb1ELb0EEEvNS_9FwdParamsE --------------------------
	.section	.text._ZN10layer_norm13ln_fwd_kernelINS_13Kernel_traitsIf6__halfS2_S2_fjLj1280ELj1ELj4ELj1ELj16ENS_18Kernel_traits_baseILj1280EfS2_S2_S2_fjLj128EEEEELb0ELb0ELb1ELb0EEEvNS_9FwdParamsE,"ax",@progbits
	.align	128
        .global         _ZN10layer_norm13ln_fwd_kernelINS_13Kernel_traitsIf6__halfS2_S2_fjLj1280ELj1ELj4ELj1ELj16ENS_18Kernel_traits_baseILj1280EfS2_S2_S2_fjLj128EEEEELb0ELb0ELb1ELb0EEEvNS_9FwdParamsE
        .type           _ZN10layer_norm13ln_fwd_kernelINS_13Kernel_traitsIf6__halfS2_S2_fjLj1280ELj1ELj4ELj1ELj16ENS_18Kernel_traits_baseILj1280EfS2_S2_S2_fjLj128EEEEELb0ELb0ELb1ELb0EEEvNS_9FwdParamsE,@function
        .size           _ZN10layer_norm13ln_fwd_kernelINS_13Kernel_traitsIf6__halfS2_S2_fjLj1280ELj1ELj4ELj1ELj16ENS_18Kernel_traits_baseILj1280EfS2_S2_S2_fjLj128EEEEELb0ELb0ELb1ELb0EEEvNS_9FwdParamsE,(.L_x_37448 - _ZN10layer_norm13ln_fwd_kernelINS_13Kernel_traitsIf6__halfS2_S2_fjLj1280ELj1ELj4ELj1ELj16ENS_18Kernel_traits_baseILj1280EfS2_S2_S2_fjLj128EEEEELb0ELb0ELb1ELb0EEEvNS_9FwdParamsE)
        .other          _ZN10layer_norm13ln_fwd_kernelINS_13Kernel_traitsIf6__halfS2_S2_fjLj1280ELj1ELj4ELj1ELj16ENS_18Kernel_traits_baseILj1280EfS2_S2_S2_fjLj128EEEEELb0ELb0ELb1ELb0EEEvNS_9FwdParamsE,@"STO_CUDA_ENTRY STV_DEFAULT"
_ZN10layer_norm13ln_fwd_kernelINS_13Kernel_traitsIf6__halfS2_S2_fjLj1280ELj1ELj4ELj1ELj16ENS_18Kernel_traits_baseILj1280EfS2_S2_S2_fjLj128EEEEELb0ELb0ELb1ELb0EEEvNS_9FwdParamsE:
.text._ZN10layer_norm13ln_fwd_kernelINS_13Kernel_traitsIf6__halfS2_S2_fjLj1280ELj1ELj4ELj1ELj16ENS_18Kernel_traits_baseILj1280EfS2_S2_S2_fjLj128EEEEELb0ELb0ELb1ELb0EEEvNS_9FwdParamsE:
        /* <DEDUP_REMOVED lines=40> */
.L_x_19025:
[----:B------:R-:W-:Y:S05]  /*0280*/  BSYNC B0 ;  /* 0x0000000000007941 */ /* 0x000fea0003800000 */
.L_x_19024:
        /* <DEDUP_REMOVED lines=18> */
.L_x_19027:
[----:B------:R-:W-:Y:S05]  /*03b0*/  BSYNC B0 ;  /* 0x0000000000007941 */ /* 0x000fea0003800000 */
.L_x_19026:
        /* <DEDUP_REMOVED lines=18> */
.L_x_19029:
[----:B------:R-:W-:Y:S05]  /*04e0*/  BSYNC B0 ;  /* 0x0000000000007941 */ /* 0x000fea0003800000 */
.L_x_19028:
        /* <DEDUP_REMOVED lines=18> */
.L_x_19031:
[----:B------:R-:W-:Y:S05]  /*0610*/  BSYNC B0 ;  /* 0x0000000000007941 */ /* 0x000fea0003800000 */
.L_x_19030:
        /* <DEDUP_REMOVED lines=17> */
.L_x_19033:
[----:B------:R-:W-:Y:S05]  /*0730*/  BSYNC B0 ;  /* 0x0000000000007941 */ /* 0x000fea0003800000 */
.L_x_19032:
        /* <DEDUP_REMOVED lines=9> */
.L_x_19175:
        /* <DEDUP_REMOVED lines=37> */
.L_x_19037:
[----:B-----5:R-:W-:Y:S02]  /*0a20*/  HADD2.F32 R0, -RZ, R100.H0_H0 ;  /* 0x20000064ff007230 */ /* 0x020fe40000004100 */
[----:B------:R-:W-:-:S03]  /*0a30*/  @P2 HADD2.F32 R3, -RZ, R104.H0_H0 ;  /* 0x20000068ff032230 */ /* 0x000fc60000004100 */
[----:B------:R-:W-:-:S04]  /*0a40*/  FMUL.FTZ R0, R0, UR8 ;  /* 0x0000000800007c20 */ /* 0x000fc80008410000 */
[----:B------:R-:W-:-:S07]  /*0a50*/  @P2 FADD.FTZ R0, R3, R0 ;  /* 0x0000000003002221 */ /* 0x000fce0000010000 */
.L_x_19038:
[----:B------:R-:W-:Y:S05]  /*0a60*/  BSYNC B1 ;  /* 0x0000000000017941 */ /* 0x000fea0003800000 */
.L_x_19036:
[----:B------:R-:W-:Y:S04]  /*0a70*/  BSSY B1, `(.L_x_19039) ;  /* 0x000000a000017945 */ /* 0x000fe80003800000 */
[----:B------:R-:W-:Y:S05]  /*0a80*/  @P3 BRA `(.L_x_19040) ;  /* 0x0000000000103947 */ /* 0x000fea0003800000 */
[----:B------:R-:W-:Y:S01]  /*0a90*/  HFMA2.MMA R3, -RZ, RZ, 0, 0 ;  /* 0x00000000ff037435 */ /* 0x000fe200000001ff */
[----:B------:R-:W-:Y:S10]  /*0aa0*/  @!P2 BRA `(.L_x_19041) ;  /* 0x000000000018a947 */ /* 0x000ff40003800000 */
[----:B-----5:R-:W-:Y:S01]  /*0ab0*/  HADD2.F32 R3, -RZ, R104.H1_H1 ;  /* 0x30000068ff037230 */ /* 0x020fe20000004100 */
[----:B------:R-:W-:Y:S06]  /*0ac0*/  BRA `(.L_x_19041) ;  /* 0x0000000000107947 */ /* 0x000fec0003800000 */
.L_x_19040:
[----:B-----5:R-:W-:Y:S02]  /*0ad0*/  HADD2.F32 R3, -RZ, R100.H1_H1 ;  /* 0x30000064ff037230 */ /* 0x020fe40000004100 */
[----:B------:R-:W-:-:S03]  /*0ae0*/  @P2 HADD2.F32 R2, -RZ, R104.H1_H1 ;  /* 0x30000068ff022230 */ /* 0x000fc60000004100 */
[----:B------:R-:W-:-:S04]  /*0af0*/  FMUL.FTZ R3, R3, UR8 ;  /* 0x0000000803037c20 */ /* 0x000fc80008410000 */
[----:B------:R-:W-:-:S07]  /*0b00*/  @P2 FADD.FTZ R3, R2, R3 ;  /* 0x0000000302032221 */ /* 0x000fce0000010000 */
.L_x_19041:
[----:B------:R-:W-:Y:S05]  /*0b10*/  BSYNC B1 ;  /* 0x0000000000017941 */ /* 0x000fea0003800000 */
.L_x_19039:
[----:B------:R-:W-:Y:S04]  /*0b20*/  BSSY B1, `(.L_x_19042) ;  /* 0x000000a000017945 */ /* 0x000fe80003800000 */
[----:B------:R-:W-:Y:S05]  /*0b30*/  @P3 BRA `(.L_x_19043) ;  /* 0x0000000000103947 */ /* 0x000fea0003800000 */
[----:B------:R-:W-:Y:S01]  /*0b40*/  MOV R2, RZ ;  /* 0x000000ff00027202 */ /* 0x000fe20000000f00 */
[----:B------:R-:W-:Y:S06]  /*0b50*/  @!P2 BRA `(.L_x_19044) ;  /* 0x000000000018a947 */ /* 0x000fec0003800000 */
[----:B-----5:R-:W-:Y:S01]  /*0b60*/  HADD2.F32 R2, -RZ, R105.H0_H0 ;  /* 0x20000069ff027230 */ /* 0x020fe20000004100 */
[----:B------:R-:W-:Y:S06]  /*0b70*/  BRA `(.L_x_19044) ;  /* 0x0000000000107947 */ /* 0x000fec0003800000 */
.L_x_19043:
[----:B-----5:R-:W-:Y:S02]  /*0b80*/  HADD2.F32 R2, -RZ, R101.H0_H0 ;  /* 0x20000065ff027230 */ /* 0x020fe40000004100 */
[----:B------:R-:W-:-:S03]  /*0b90*/  @P2 HADD2.F32 R5, -RZ, R105.H0_H0 ;  /* 0x20000069ff052230 */ /* 0x000fc60000004100 */
[----:B------:R-:W-:-:S04]  /*0ba0*/  FMUL.FTZ R2, R2, UR8 ;  /* 0x0000000802027c20 */ /* 0x000fc80008410000 */
[----:B------:R-:W-:-:S07]  /*0bb0*/  @P2 FADD.FTZ R2, R5, R2 ;  /* 0x0000000205022221 */ /* 0x000fce0000010000 */
.L_x_19044:
[----:B------:R-:W-:Y:S05]  /*0bc0*/  BSYNC B1 ;  /* 0x0000000000017941 */ /* 0x000fea0003800000 */
.L_x_19042:
[----:B------:R-:W-:Y:S04]  /*0bd0*/  BSSY B1, `(.L_x_19045) ;  /* 0x000000a000017945 */ /* 0x000fe80003800000 */
[----:B------:R-:W-:Y:S05]  /*0be0*/  @P3 BRA `(.L_x_19046) ;  /* 0x0000000000103947 */ /* 0x000fea0003800000 */
[----:B------:R-:W-:Y:S01]  /*0bf0*/  HFMA2.MMA R5, -RZ, RZ, 0, 0 ;  /* 0x00000000ff057435 */ /* 0x000fe200000001ff */
[----:B------:R-:W-:Y:S10]  /*0c00*/  @!P2 BRA `(.L_x_19047) ;  /* 0x000000000018a947 */ /* 0x000ff40003800000 */
[----:B-----5:R-:W-:Y:S01]  /*0c10*/  HADD2.F32 R5, -RZ, R105.H1_H1 ;  /* 0x30000069ff057230 */ /* 0x020fe20000004100 */
[----:B------:R-:W-:Y:S06]  /*0c20*/  BRA `(.L_x_19047) ;  /* 0x0000000000107947 */ /* 0x000fec0003800000 */
.L_x_19046:
[----:B-----5:R-:W-:Y:S02]  /*0c30*/  HADD2.F32 R5, -RZ, R101.H1_H1 ;  /* 0x30000065ff057230 */ /* 0x020fe40000004100 */
[----:B------:R-:W-:-:S03]  /*0c40*/  @P2 HADD2.F32 R4, -RZ, R105.H1_H1 ;  /* 0x30000069ff042230 */ /* 0x000fc60000004100 */
[----:B------:R-:W-:-:S04]  /*0c50*/  FMUL.FTZ R5, R5, UR8 ;  /* 0x0000000805057c20 */ /* 0x000fc80008410000 */
[----:B------:R-:W-:-:S07]  /*0c60*/  @P2 FADD.FTZ R5, R4, R5 ;  /* 0x0000000504052221 */ /* 0x000fce0000010000 */
.L_x_19047:
[----:B------:R-:W-:Y:S05]  /*0c70*/  BSYNC B1 ;  /* 0x0000000000017941 */ /* 0x000fea0003800000 */
.L_x_19045:
[----:B------:R-:W-:Y:S04]  /*0c80*/  BSSY B1, `(.L_x_19048) ;  /* 0x000000a000017945 */ /* 0x000fe80003800000 */
[----:B------:R-:W-:Y:S05]  /*0c90*/  @P3 BRA `(.L_x_19049) ;  /* 0x0000000000103947 */ /* 0x000fea0003800000 */
[----:B------:R-:W-:Y:S01]  /*0ca0*/  MOV R4, RZ ;  /* 0x000000ff00047202 */ /* 0x000fe20000000f00 */
[----:B------:R-:W-:Y:S06]  /*0cb0*/  @!P2 BRA `(.L_x_19050) ;  /* 0x000000000018a947 */ /* 0x000fec0003800000 */
[----:B-----5:R-:W-:Y:S01]  /*0cc0*/  HADD2.F32 R4, -RZ, R106.H0_H0 ;  /* 0x2000006aff047230 */ /* 0x020fe20000004100 */
[----:B------:R-:W-:Y:S06]  /*0cd0*/  BRA `(.L_x_19050) ;  /* 0x0000000000107947 */ /* 0x000fec0003800000 */
.L_x_19049:
[----:B-----5:R-:W-:Y:S02]  /*0ce0*/  HADD2.F32 R4, -RZ, R102.H0_H0 ;  /* 0x20000066ff047230 */ /* 0x020fe40000004100 */
[----:B------:R-:W-:-:S03]  /*0cf0*/  @P2 HADD2.F32 R7, -RZ, R106.H0_H0 ;  /* 0x2000006aff072230 */ /* 0x000fc60000004100 */
[----:B------:R-:W-:-:S04]  /*0d00*/  FMUL.FTZ R4, R4, UR8 ;  /* 0x0000000804047c20 */ /* 0x000fc80008410000 */
[----:B------:R-:W-:-:S07]  /*0d10*/  @P2 FADD.FTZ R4, R7, R4 ;  /* 0x0000000407042221 */ /* 0x000fce0000010000 */
.L_x_19050:
[----:B------:R-:W-:Y:S05]  /*0d20*/  BSYNC B1 ;  /* 0x0000000000017941 */ /* 0x000fea0003800000 */
.L_x_19048:
[----:B------:R-:W-:Y:S04]  /*0d30*/  BSSY B1, `(.L_x_19051) ;  /* 0x000000a000017945 */ /* 0x000fe80003800000 */
[----:B------:R-:W-:Y:S05]  /*0d40*/  @P3 BRA `(.L_x_19052) ;  /* 0x0000000000103947 */ /* 0x000fea0003800000 */
[----:B------:R-:W-:Y:S01]  /*0d50*/  HFMA2.MMA R7, -RZ, RZ, 0, 0 ;  /* 0x00000000ff077435 */ /* 0x000fe200000001ff */
[----:B------:R-:W-:Y:S10]  /*0d60*/  @!P2 BRA `(.L_x_19053) ;  /* 0x000000000018a947 */ /* 0x000ff40003800000 */
[----:B-----5:R-:W-:Y:S01]  /*0d70*/  HADD2.F32 R7, -RZ, R106.H1_H1 ;  /* 0x3000006aff077230 */ /* 0x020fe20000004100 */
[----:B------:R-:W-:Y:S06]  /*0d80*/  BRA `(.L_x_19053) ;  /* 0x0000000000107947 */ /* 0x000fec0003800000 */
.L_x_19052:
[----:B-----5:R-:W-:Y:S02]  /*0d90*/  HADD2.F32 R7, -RZ, R102.H1_H1 ;  /* 0x30000066ff077230 */ /* 0x020fe40000004100 */
[----:B------:R-:W-:-:S03]  /*0da0*/  @P2 HADD2.F32 R6, -RZ, R106.H1_H1 ;  /* 0x3000006aff062230 */ /* 0x000fc60000004100 */
[----:B------:R-:W-:-:S04]  /*0db0*/  FMUL.FTZ R7, R7, UR8 ;  /* 0x0000000807077c20 */ /* 0x000fc80008410000 */
[----:B------:R-:W-:-:S07]  /*0dc0*/  @P2 FADD.FTZ R7, R6, R7 ;  /* 0x0000000706072221 */ /* 0x000fce0000010000 */
.L_x_19053:
[----:B------:R-:W-:Y:S05]  /*0dd0*/  BSYNC B1 ;  /* 0x0000000000017941 */ /* 0x000fea0003800000 */
.L_x_19051:
[----:B------:R-:W-:Y:S04]  /*0de0*/  BSSY B1, `(.L_x_19054) ;  /* 0x000000a000017945 */ /* 0x000fe80003800000 */
[----:B------:R-:W-:Y:S05]  /*0df0*/  @P3 BRA `(.L_x_19055) ;  /* 0x0000000000103947 */ /* 0x000fea0003800000 */
[----:B------:R-:W-:Y:S01]  /*0e00*/  MOV R6, RZ ;  /* 0x000000ff00067202 */ /* 0x000fe20000000f00 */
[----:B------:R-:W-:Y:S06]  /*0e10*/  @!P2 BRA `(.L_x_19056) ;  /* 0x000000000018a947 */ /* 0x000fec0003800000 */
[----:B-----5:R-:W-:Y:S01]  /*0e20*/  HADD2.F32 R6, -RZ, R107.H0_H0 ;  /* 0x2000006bff067230 */ /* 0x020fe20000004100 */
[----:B------:R-:W-:Y:S06]  /*0e30*/  BRA `(.L_x_19056) ;  /* 0x0000000000107947 */ /* 0x000fec0003800000 */
.L_x_19055:
[----:B-----5:R-:W-:Y:S02]  /*0e40*/  HADD2.F32 R6, -RZ, R103.H0_H0 ;  /* 0x20000067ff067230 */ /* 0x020fe40000004100 */
[----:B------:R-:W-:-:S03]  /*0e50*/  @P2 HADD2.F32 R9, -RZ, R107.H0_H0 ;  /* 0x2000006bff092230 */ /* 0x000fc60000004100 */
[----:B------:R-:W-:-:S04]  /*0e60*/  FMUL.FTZ R6, R6, UR8 ;  /* 0x0000000806067c20 */ /* 0x000fc80008410000 */
[----:B------:R-:W-:-:S07]  /*0e70*/  @P2 FADD.FTZ R6, R9, R6 ;  /* 0x0000000609062221 */ /* 0x000fce0000010000 */
.L_x_19056:
[----:B------:R-:W-:Y:S05]  /*0e80*/  BSYNC B1 ;  /* 0x0000000000017941 */ /* 0x000fea0003800000 */
.L_x_19054:
[----:B------:R-:W-:Y:S04]  /*0e90*/  BSSY B1, `(.L_x_19057) ;  /* 0x000000a000017945 */ /* 0x000fe80003800000 */
[----:B------:R-:W-:Y:S05]  /*0ea0*/  @P3 BRA `(.L_x_19058) ;  /* 0x0000000000103947 */ /* 0x000fea0003800000 */
[----:B------:R-:W-:Y:S01]  /*0eb0*/  HFMA2.MMA R9, -RZ, RZ, 0, 0 ;  /* 0x00000000ff097435 */ /* 0x000fe200000001ff */
[----:B------:R-:W-:Y:S10]  /*0ec0*/  @!P2 BRA `(.L_x_19059) ;  /* 0x000000000018a947 */ /* 0x000ff40003800000 */
[----:B-----5:R-:W-:Y:S01]  /*0ed0*/  HADD2.F32 R9, -RZ, R107.H1_H1 ;  /* 0x3000006bff097230 */ /* 0x020fe20000004100 */
[----:B------:R-:W-:Y:S06]  /*0ee0*/  BRA `(.L_x_19059) ;  /* 0x0000000000107947 */ /* 0x000fec0003800000 */
.L_x_19058:
[----:B-----5:R-:W-:Y:S02]  /*0ef0*/  HADD2.F32 R9, -RZ, R103.H1_H1 ;  /* 0x30000067ff097230 */ /* 0x020fe40000004100 */
[----:B------:R-:W-:-:S03]  /*0f00*/  @P2 HADD2.F32 R108, -RZ, R107.H1_H1 ;  /* 0x3000006bff6c2230 */ /* 0x000fc60000004100 */
[----:B------:R-:W-:-:S04]  /*0f10*/  FMUL.FTZ R9, R9, UR8 ;  /* 0x0000000809097c20 */ /* 0x000fc80008410000 */
[----:B------:R-:W-:-:S07]  /*0f20*/  @P2 FADD.FTZ R9, R108, R9 ;  /* 0x000000096c092221 */ /* 0x000fce0000010000 */
.L_x_19059:
[----:B------:R-:W-:Y:S05]  /*0f30*/  BSYNC B1 ;  /* 0x0000000000017941 */ /* 0x000fea0003800000 */
.L_x_19057:
        /* <DEDUP_REMOVED lines=9> */
.L_x_19035:
[----:B------:R-:W-:Y:S05]  /*0fd0*/  BSYNC B0 ;  /* 0x0000000000007941 */ /* 0x000fea0003800000 */
.L_x_19034:
        /* <DEDUP_REMOVED lines=16> */
[----:B-----5:R-:W-:Y:S01]  /*10e0*/  HADD2.F32 R8, -RZ, R104.H0_H0 ;  /* 0x20000068ff087230 */ /* 0x020fe20000004100 */
[----:B------:R-:W-:Y:S06]  /*10f0*/  BRA `(.L_x_19064) ;  /* 0x0000000000107947 */ /* 0x000fec0003800000 */
.L_x_19063:
[----:B-----5:R-:W-:Y:S02]  /*1100*/  HADD2.F32 R8, -RZ, R100.H0_H0 ;  /* 0x20000064ff087230 */ /* 0x020fe40000004100 */
[----:B------:R-:W-:-:S03]  /*1110*/  @P2 HADD2.F32 R11, -RZ, R104.H0_H0 ;  /* 0x20000068ff0b2230 */ /* 0x000fc60000004100 */
[----:B------:R-:W-:-:S04]  /*1120*/  FMUL.FTZ R8, R8, UR8 ;  /* 0x0000000808087c20 */ /* 0x000fc80008410000 */
[----:B------:R-:W-:-:S07]  /*1130*/  @P2 FADD.FTZ R8, R11, R8 ;  /* 0x000000080b082221 */ /* 0x000fce0000010000 */
.L_x_19064:
[----:B------:R-:W-:Y:S05]  /*1140*/  BSYNC B1 ;  /* 0x0000000000017941 */ /* 0x000fea0003800000 */
.L_x_19062:
[----:B------:R-:W-:Y:S04]  /*1150*/  BSSY B1, `(.L_x_19065) ;  /* 0x000000a000017945 */ /* 0x000fe80003800000 */
[----:B------:R-:W-:Y:S05]  /*1160*/  @P3 BRA `(.L_x_19066) ;  /* 0x0000000000103947 */ /* 0x000fea0003800000 */
[----:B------:R-:W-:Y:S01]  /*1170*/  HFMA2.MMA R11, -RZ, RZ, 0, 0 ;  /* 0x00000000ff0b7435 */ /* 0x000fe200000001ff */
[----:B------:R-:W-:Y:S10]  /*1180*/  @!P2 BRA `(.L_x_19067) ;  /* 0x000000000018a947 */ /* 0x000ff40003800000 */
[----:B-----5:R-:W-:Y:S01]  /*1190*/  HADD2.F32 R11, -RZ, R104.H1_H1 ;  /* 0x30000068ff0b7230 */ /* 0x020fe20000004100 */
[----:B------:R-:W-:Y:S06]  /*11a0*/  BRA `(.L_x_19067) ;  /* 0x0000000000107947 */ /* 0x000fec0003800000 */
.L_x_19066:
[----:B-----5:R-:W-:Y:S02]  /*11b0*/  HADD2.F32 R11, -RZ, R100.H1_H1 ;  /* 0x30000064ff0b7230 */ /* 0x020fe40000004100 */
[----:B------:R-:W-:-:S03]  /*11c0*/  @P2 HADD2.F32 R10, -RZ, R104.H1_H1 ;  /* 0x30000068ff0a2230 */ /* 0x000fc60000004100 */
[----:B------:R-:W-:-:S04]  /*11d0*/  FMUL.FTZ R11, R11, UR8 ;  /* 0x000000080b0b7c20 */ /* 0x000fc80008410000 */
[----:B------:R-:W-:-:S07]  /*11e0*/  @P2 FADD.FTZ R11, R10, R11 ;  /* 0x0000000b0a0b2221 */ /* 0x000fce0000010000 */
.L_x_19067:
[----:B------:R-:W-:Y:S05]  /*11f0*/  BSYNC B1 ;  /* 0x0000000000017941 */ /* 0x000fea0003800000 */
.L_x_19065:
[----:B------:R-:W-:Y:S04]  /*1200*/  BSSY B1, `(.L_x_19068) ;  /* 0x000000a000017945 */ /* 0x000fe80003800000 */
[----:B------:R-:W-:Y:S05]  /*1210*/  @P3 BRA `(.L_x_19069) ;  /* 0x0000000000103947 */ /* 0x000fea0003800000 */
[----:B------:R-:W-:Y:S01]  /*1220*/  MOV R10, RZ ;  /* 0x000000ff000a7202 */ /* 0x000fe20000000f00 */
[----:B------:R-:W-:Y:S06]  /*1230*/  @!P2 BRA `(.L_x_19070) ;  /* 0x000000000018a947 */ /* 0x000fec0003800000 */
[----:B-----5:R-:W-:Y:S01]  /*1240*/  HADD2.F32 R10, -RZ, R105.H0_H0 ;  /* 0x20000069ff0a7230 */ /* 0x020fe20000004100 */
[----:B------:R-:W-:Y:S06]  /*1250*/  BRA `(.L_x_19070) ;  /* 0x0000000000107947 */ /* 0x000fec0003800000 */
.L_x_19069:
[----:B-----5:R-:W-:Y:S02]  /*1260*/  HADD2.F32 R10, -RZ, R101.H0_H0 ;  /* 0x20000065ff0a7230 */ /* 0x020fe40000004100 */
[----:B------:R-:W-:-:S03]  /*1270*/  @P2 HADD2.F32 R13, -RZ, R105.H0_H0 ;  /* 0x20000069ff0d2230 */ /* 0x000fc60000004100 */
[----:B------:R-:W-:-:S04]  /*1280*/  FMUL.FTZ R10, R10, UR8 ;  /* 0x000000080a0a7c20 */ /* 0x000fc80008410000 */
[----:B------:R-:W-:-:S07]  /*1290*/  @P2 FADD.FTZ R10, R13, R10 ;  /* 0x0000000a0d0a2221 */ /* 0x000fce0000010000 */
.L_x_19070:
[----:B------:R-:W-:Y:S05]  /*12a0*/  BSYNC B1 ;  /* 0x0000000000017941 */ /* 0x000fea0003800000 */
.L_x_19068:
[----:B------:R-:W-:Y:S04]  /*12b0*/  BSSY B1, `(.L_x_19071) ;  /* 0x000000a000017945 */ /* 0x000fe80003800000 */
[----:B------:R-:W-:Y:S05]  /*12c0*/  @P3 BRA `(.L_x_19072) ;  /* 0x0000000000103947 */ /* 0x000fea0003800000 */
[----:B------:R-:W-:Y:S01]  /*12d0*/  HFMA2.MMA R13, -RZ, RZ, 0, 0 ;  /* 0x00000000ff0d7435 */ /* 0x000fe200000001ff */
[----:B------:R-:W-:Y:S10]  /*12e0*/  @!P2 BRA `(.L_x_19073) ;  /* 0x000000000018a947 */ /* 0x000ff40003800000 */
[----:B-----5:R-:W-:Y:S01]  /*12f0*/  HADD2.F32 R13, -RZ, R105.H1_H1 ;  /* 0x30000069ff0d7230 */ /* 0x020fe20000004100 */
[----:B------:R-:W-:Y:S06]  /*1300*/  BRA `(.L_x_19073) ;  /* 0x0000000000107947 */ /* 0x000fec0003800000 */
.L_x_19072:
[----:B-----5:R-:W-:Y:S02]  /*1310*/  HADD2.F32 R13, -RZ, R101.H1_H1 ;  /* 0x30000065ff0d7230 */ /* 0x020fe40000004100 */
[----:B------:R-:W-:-:S03]  /*1320*/  @P2 HADD2.F32 R12, -RZ, R105.H1_H1 ;  /* 0x30000069ff0c2230 */ /* 0x000fc60000004100 */
[----:B------:R-:W-:-:S04]  /*1330*/  FMUL.FTZ R13, R13, UR8 ;  /* 0x000000080d0d7c20 */ /* 0x000fc80008410000 */
[----:B------:R-:W-:-:S07]  /*1340*/  @P2 FADD.FTZ R13, R12, R13 ;  /* 0x0000000d0c0d2221 */ /* 0x000fce0000010000 */
.L_x_19073:
[----:B------:R-:W-:Y:S05]  /*1350*/  BSYNC B1 ;  /* 0x0000000000017941 */ /* 0x000fea0003800000 */
.L_x_19071:
[----:B------:R-:W-:Y:S04]  /*1360*/  BSSY B1, `(.L_x_19074) ;  /* 0x000000a000017945 */ /* 0x000fe80003800000 */
[----:B------:R-:W-:Y:S05]  /*1370*/  @P3 BRA `(.L_x_19075) ;  /* 0x0000000000103947 */ /* 0x000fea0003800000 */
[----:B------:R-:W-:Y:S01]  /*1380*/  MOV R12, RZ ;  /* 0x000000ff000c7202 */ /* 0x000fe20000000f00 */
[----:B------:R-:W-:Y:S06]  /*1390*/  @!P2 BRA `(.L_x_19076) ;  /* 0x000000000018a947 */ /* 0x000fec0003800000 */
[----:B-----5:R-:W-:Y:S01]  /*13a0*/  HADD2.F32 R12, -RZ, R106.H0_H0 ;  /* 0x2000006aff0c7230 */ /* 0x020fe20000004100 */
[----:B------:R-:W-:Y:S06]  /*13b0*/  BRA `(.L_x_19076) ;  /* 0x0000000000107947 */ /* 0x000fec0003800000 */
.L_x_19075:
[----:B-----5:R-:W-:Y:S02]  /*13c0*/  HADD2.F32 R12, -RZ, R102.H0_H0 ;  /* 0x20000066ff0c7230 */ /* 0x020fe40000004100 */
[----:B------:R-:W-:-:S03]  /*13d0*/  @P2 HADD2.F32 R15, -RZ, R106.H0_H0 ;  /* 0x2000006aff0f2230 */ /* 0x000fc60000004100 */
[----:B------:R-:W-:-:S04]  /*13e0*/  FMUL.FTZ R12, R12, UR8 ;  /* 0x000000080c0c7c20 */ /* 0x000fc80008410000 */
[----:B------:R-:W-:-:S07]  /*13f0*/  @P2 FADD.FTZ R12, R15, R12 ;  /* 0x0000000c0f0c2221 */ /* 0x000fce0000010000 */
.L_x_19076:
[----:B------:R-:W-:Y:S05]  /*1400*/  BSYNC B1 ;  /* 0x0000000000017941 */ /* 0x000fea0003800000 */
.L_x_19074:
[----:B------:R-:W-:Y:S04]  /*1410*/  BSSY B1, `(.L_x_19077) ;  /* 0x000000a000017945 */ /* 0x000fe80003800000 */
[----:B------:R-:W-:Y:S05]  /*1420*/  @P3 BRA `(.L_x_19078) ;  /* 0x0000000000103947 */ /* 0x000fea0003800000 */
[----:B------:R-:W-:Y:S01]  /*1430*/  HFMA2.MMA R15, -RZ, RZ, 0, 0 ;  /* 0x00000000ff0f7435 */ /* 0x000fe200000001ff */
[----:B------:R-:W-:Y:S10]  /*1440*/  @!P2 BRA `(.L_x_19079) ;  /* 0x000000000018a947 */ /* 0x000ff40003800000 */
[----:B-----5:R-:W-:Y:S01]  /*1450*/  HADD2.F32 R15, -RZ, R106.H1_H1 ;  /* 0x3000006aff0f7230 */ /* 0x020fe20000004100 */
[----:B------:R-:W-:Y:S06]  /*1460*/  BRA `(.L_x_19079) ;  /* 0x0000000000107947 */ /* 0x000fec0003800000 */
.L_x_19078:
[----:B-----5:R-:W-:Y:S02]  /*1470*/  HADD2.F32 R15, -RZ, R102.H1_H1 ;  /* 0x30000066ff0f7230 */ /* 0x020fe40000004100 */
[----:B------:R-:W-:-:S03]  /*1480*/  @P2 HADD2.F32 R14, -RZ, R106.H1_H1 ;  /* 0x3000006aff0e2230 */ /* 0x000fc60000004100 */
[----:B------:R-:W-:-:S04]  /*1490*/  FMUL.FTZ R15, R15, UR8 ;  /* 0x000000080f0f7c20 */ /* 0x000fc80008410000 */
[----:B------:R-:W-:-:S07]  /*14a0*/  @P2 FADD.FTZ R15, R14, R15 ;  /* 0x0000000f0e0f2221 */ /* 0x000fce0000010000 */
.L_x_19079:
[----:B------:R-:W-:Y:S05]  /*14b0*/  BSYNC B1 ;  /* 0x0000000000017941 */ /* 0x000fea0003800000 */
.L_x_19077:
[----:B------:R-:W-:Y:S04]  /*14c0*/  BSSY B1, `(.L_x_19080) ;  /* 0x000000a000017945 */ /* 0x000fe80003800000 */
[----:B------:R-:W-:Y:S05]  /*14d0*/  @P3 BRA `(.L_x_19081) ;  /* 0x0000000000103947 */ /* 0x000fea0003800000 */
[----:B------:R-:W-:Y:S01]  /*14e0*/  MOV R14, RZ ;  /* 0x000000ff000e7202 */ /* 0x000fe20000000f00 */
[----:B------:R-:W-:Y:S06]  /*14f0*/  @!P2 BRA `(.L_x_19082) ;  /* 0x000000000018a947 */ /* 0x000fec0003800000 */
[----:B-----5:R-:W-:Y:S01]  /*1500*/  HADD2.F32 R14, -RZ, R107.H0_H0 ;  /* 0x2000006bff0e7230 */ /* 0x020fe20000004100 */
[----:B------:R-:W-:Y:S06]  /*1510*/  BRA `(.L_x_19082) ;  /* 0x0000000000107947 */ /* 0x000fec0003800000 */
.L_x_19081:
[----:B-----5:R-:W-:Y:S02]  /*1520*/  HADD2.F32 R14, -RZ, R103.H0_H0 ;  /* 0x20000067ff0e7230 */ /* 0x020fe40000004100 */
[----:B------:R-:W-:-:S03]  /*1530*/  @P2 HADD2.F32 R17, -RZ, R107.H0_H0 ;  /* 0x2000006bff112230 */ /* 0x000fc60000004100 */
[----:B------:R-:W-:-:S04]  /*1540*/  FMUL.FTZ R14, R14, UR8 ;  /* 0x000000080e0e7c20 */ /* 0x000fc80008410000 */
[----:B------:R-:W-:-:S07]  /*1550*/  @P2 FADD.FTZ R14, R17, R14 ;  /* 0x0000000e110e2221 */ /* 0x000fce0000010000 */
.L_x_19082:
[----:B------:R-:W-:Y:S05]  /*1560*/  BSYNC B1 ;  /* 0x0000000000017941 */ /* 0x000fea0003800000 */
.L_x_19080:
[----:B------:R-:W-:Y:S04]  /*1570*/  BSSY B1, `(.L_x_19083) ;  /* 0x000000a000017945 */ /* 0x000fe80003800000 */
[----:B------:R-:W-:Y:S05]  /*1580*/  @P3 BRA `(.L_x_19084) ;  /* 0x0000000000103947 */ /* 0x000fea0003800000 */
[----:B------:R-:W-:Y:S01]  /*1590*/  HFMA2.MMA R17, -RZ, RZ, 0, 0 ;  /* 0x00000000ff117435 */ /* 0x000fe200000001ff */
[----:B------:R-:W-:Y:S10]  /*15a0*/  @!P2 BRA `(.L_x_19085) ;  /* 0x000000000018a947 */ /* 0x000ff40003800000 */
[----:B-----5:R-:W-:Y:S01]  /*15b0*/  HADD2.F32 R17, -RZ, R107.H1_H1 ;  /* 0x3000006bff117230 */ /* 0x020fe20000004100 */
[----:B------:R-:W-:Y:S06]  /*15c0*/  BRA `(.L_x_19085) ;  /* 0x0000000000107947 */ /* 0x000fec0003800000 */
.L_x_19084:
[----:B-----5:R-:W-:Y:S02]  /*15d0*/  HADD2.F32 R17, -RZ, R103.H1_H1 ;  /* 0x30000067ff117230 */ /* 0x020fe40000004100 */
[----:B0-----:R-:W-:-:S03]  /*15e0*/  @P2 HADD2.F32 R108, -RZ, R107.H1_H1 ;  /* 0x3000006bff6c2230 */ /* 0x001fc60000004100 */
[----:B------:R-:W-:-:S04]  /*15f0*/  FMUL.FTZ R17, R17, UR8 ;  /* 0x0000000811117c20 */ /* 0x000fc80008410000 */
[----:B------:R-:W-:-:S07]  /*1600*/  @P2 FADD.FTZ R17, R108, R17 ;  /* 0x000000116c112221 */ /* 0x000fce0000010000 */
.L_x_19085:
[----:B------:R-:W-:Y:S05]  /*1610*/  BSYNC B1 ;  /* 0x0000000000017941 */ /* 0x000fea0003800000 */
.L_x_19083:
[----:B0-----:R-:W0:Y:S01]  /*1620*/  LDC.64 R146, c[0x0][0x238] ;  /* 0x00008e00ff927b82 */ /* 0x001e220000000a00 */
        /* <DEDUP_REMOVED lines=8> */
.L_x_19061:
[----:B------:R-:W-:Y:S05]  /*16b0*/  BSYNC B0 ;  /* 0x0000000000007941 */ /* 0x000fea0003800000 */
.L_x_19060:
        /* <DEDUP_REMOVED lines=18> */
.L_x_19089:
[----:B-----5:R-:W-:Y:S02]  /*17e0*/  HADD2.F32 R16, -RZ, R100.H0_H0 ;  /* 0x20000064ff107230 */ /* 0x020fe40000004100 */
[----:B------:R-:W-:-:S03]  /*17f0*/  @P2 HADD2.F32 R19, -RZ, R104.H0_H0 ;  /* 0x20000068ff132230 */ /* 0x000fc60000004100 */
[----:B------:R-:W-:-:S04]  /*1800*/  FMUL.FTZ R16, R16, UR8 ;  /* 0x0000000810107c20 */ /* 0x000fc80008410000 */
[----:B------:R-:W-:-:S07]  /*1810*/  @P2 FADD.FTZ R16, R19, R16 ;  /* 0x0000001013102221 */ /* 0x000fce0000010000 */
.L_x_19090:
[----:B------:R-:W-:Y:S05]  /*1820*/  BSYNC B1 ;  /* 0x0000000000017941 */ /* 0x000fea0003800000 */
.L_x_19088:
[----:B------:R-:W-:Y:S04]  /*1830*/  BSSY B1, `(.L_x_19091) ;  /* 0x000000a000017945 */ /* 0x000fe80003800000 */
[----:B------:R-:W-:Y:S05]  /*1840*/  @P3 BRA `(.L_x_19092) ;  /* 0x0000000000103947 */ /* 0x000fea0003800000 */
[----:B------:R-:W-:Y:S01]  /*1850*/  HFMA2.MMA R19, -RZ, RZ, 0, 0 ;  /* 0x00000000ff137435 */ /* 0x000fe200000001ff */
[----:B------:R-:W-:Y:S10]  /*1860*/  @!P2 BRA `(.L_x_19093) ;  /* 0x000000000018a947 */ /* 0x000ff40003800000 */
[----:B-----5:R-:W-:Y:S01]  /*1870*/  HADD2.F32 R19, -RZ, R104.H1_H1 ;  /* 0x30000068ff137230 */ /* 0x020fe20000004100 */
[----:B------:R-:W-:Y:S06]  /*1880*/  BRA `(.L_x_19093) ;  /* 0x0000000000107947 */ /* 0x000fec0003800000 */
.L_x_19092:
[----:B-----5:R-:W-:Y:S02]  /*1890*/  HADD2.F32 R19, -RZ, R100.H1_H1 ;  /* 0x30000064ff137230 */ /* 0x020fe40000004100 */
[----:B------:R-:W-:-:S03]  /*18a0*/  @P2 HADD2.F32 R18, -RZ, R104.H1_H1 ;  /* 0x30000068ff122230 */ /* 0x000fc60000004100 */
[----:B------:R-:W-:-:S04]  /*18b0*/  FMUL.FTZ R19, R19, UR8 ;  /* 0x0000000813137c20 */ /* 0x000fc80008410000 */
[----:B------:R-:W-:-:S07]  /*18c0*/  @P2 FADD.FTZ R19, R18, R19 ;  /* 0x0000001312132221 */ /* 0x000fce0000010000 */
.L_x_19093:
[----:B------:R-:W-:Y:S05]  /*18d0*/  BSYNC B1 ;  /* 0x0000000000017941 */ /* 0x000fea0003800000 */
.L_x_19091:
[----:B------:R-:W-:Y:S04]  /*18e0*/  BSSY B1, `(.L_x_19094) ;  /* 0x000000a000017945 */ /* 0x000fe80003800000 */
[----:B------:R-:W-:Y:S05]  /*18f0*/  @P3 BRA `(.L_x_19095) ;  /* 0x0000000000103947 */ /* 0x000fea0003800000 */
[----:B------:R-:W-:Y:S01]  /*1900*/  MOV R18, RZ ;  /* 0x000000ff00127202 */ /* 0x000fe20000000f00 */
[----:B------:R-:W-:Y:S06]  /*1910*/  @!P2 BRA `(.L_x_19096) ;  /* 0x000000000018a947 */ /* 0x000fec0003800000 */
[----:B-----5:R-:W-:Y:S01]  /*1920*/  HADD2.F32 R18, -RZ, R105.H0_H0 ;  /* 0x20000069ff127230 */ /* 0x020fe20000004100 */
[----:B------:R-:W-:Y:S06]  /*1930*/  BRA `(.L_x_19096) ;  /* 0x0000000000107947 */ /* 0x000fec0003800000 */
.L_x_19095:
[----:B-----5:R-:W-:Y:S02]  /*1940*/  HADD2.F32 R18, -RZ, R101.H0_H0 ;  /* 0x20000065ff127230 */ /* 0x020fe40000004100 */
[----:B------:R-:W-:-:S03]  /*1950*/  @P2 HADD2.F32 R109, -RZ, R105.H0_H0 ;  /* 0x20000069ff6d2230 */ /* 0x000fc60000004100 */
[----:B------:R-:W-:-:S04]  /*1960*/  FMUL.FTZ R18, R18, UR8 ;  /* 0x0000000812127c20 */ /* 0x000fc80008410000 */
[----:B------:R-:W-:-:S07]  /*1970*/  @P2 FADD.FTZ R18, R109, R18 ;  /* 0x000000126d122221 */ /* 0x000fce0000010000 */
.L_x_19096:
[----:B------:R-:W-:Y:S05]  /*1980*/  BSYNC B1 ;  /* 0x0000000000017941 */ /* 0x000fea0003800000 */
.L_x_19094:
[----:B------:R-:W-:Y:S04]  /*1990*/  BSSY B1, `(.L_x_19097) ;  /* 0x000000a000017945 */ /* 0x000fe80003800000 */
[----:B------:R-:W-:Y:S05]  /*19a0*/  @P3 BRA `(.L_x_19098) ;  /* 0x0000000000103947 */ /* 0x000fea0003800000 */
[----:B------:R-:W-:Y:S01]  /*19b0*/  HFMA2.MMA R113, -RZ, RZ, 0, 0 ;  /* 0x00000000ff717435 */ /* 0x000fe200000001ff */
[----:B------:R-:W-:Y:S10]  /*19c0*/  @!P2 BRA `(.L_x_19099) ;  /* 0x000000000018a947 */ /* 0x000ff40003800000 */
[----:B-----5:R-:W-:Y:S01]  /*19d0*/  HADD2.F32 R113, -RZ, R105.H1_H1 ;  /* 0x30000069ff717230 */ /* 0x020fe20000004100 */
[----:B------:R-:W-:Y:S06]  /*19e0*/  BRA `(.L_x_19099) ;  /* 0x0000000000107947 */ /* 0x000fec0003800000 */
.L_x_19098:
[----:B-----5:R-:W-:Y:S02]  /*19f0*/  HADD2.F32 R113, -RZ, R101.H1_H1 ;  /* 0x30000065ff717230 */ /* 0x020fe40000004100 */
[----:B------:R-:W-:-:S03]  /*1a00*/  @P2 HADD2.F32 R108, -RZ, R105.H1_H1 ;  /* 0x30000069ff6c2230 */ /* 0x000fc60000004100 */
[----:B------:R-:W-:-:S04]  /*1a10*/  FMUL.FTZ R113, R113, UR8 ;  /* 0x0000000871717c20 */ /* 0x000fc80008410000 */
[----:B------:R-:W-:-:S07]  /*1a20*/  @P2 FADD.FTZ R113, R108, R113 ;  /* 0x000000716c712221 */ /* 0x000fce0000010000 */
.L_x_19099:
[----:B------:R-:W-:Y:S05]  /*1a30*/  BSYNC B1 ;  /* 0x0000000000017941 */ /* 0x000fea0003800000 */
.L_x_19097:
[----:B------:R-:W-:Y:S04]  /*1a40*/  BSSY B1, `(.L_x_19100) ;  /* 0x000000a000017945 */ /* 0x000fe80003800000 */
[----:B------:R-:W-:Y:S05]  /*1a50*/  @P3 BRA `(.L_x_19101) ;  /* 0x0000000000103947 */ /* 0x000fea0003800000 */
[----:B------:R-:W-:Y:S01]  /*1a60*/  MOV R112, RZ ;  /* 0x000000ff00707202 */ /* 0x000fe20000000f00 */
[----:B------:R-:W-:Y:S06]  /*1a70*/  @!P2 BRA `(.L_x_19102) ;  /* 0x000000000018a947 */ /* 0x000fec0003800000 */
[----:B-----5:R-:W-:Y:S01]  /*1a80*/  HADD2.F32 R112, -RZ, R106.H0_H0 ;  /* 0x2000006aff707230 */ /* 0x020fe20000004100 */
[----:B------:R-:W-:Y:S06]  /*1a90*/  BRA `(.L_x_19102) ;  /* 0x0000000000107947 */ /* 0x000fec0003800000 */
.L_x_19101:
[----:B-----5:R-:W-:Y:S02]  /*1aa0*/  HADD2.F32 R112, -RZ, R102.H0_H0 ;  /* 0x20000066ff707230 */ /* 0x020fe40000004100 */
[----:B------:R-:W-:-:S03]  /*1ab0*/  @P2 HADD2.F32 R109, -RZ, R106.H0_H0 ;  /* 0x2000006aff6d2230 */ /* 0x000fc60000004100 */
[----:B------:R-:W-:-:S04]  /*1ac0*/  FMUL.FTZ R112, R112, UR8 ;  /* 0x0000000870707c20 */ /* 0x000fc80008410000 */
[----:B------:R-:W-:-:S07]  /*1ad0*/  @P2 FADD.FTZ R112, R109, R112 ;  /* 0x000000706d702221 */ /* 0x000fce0000010000 */
.L_x_19102:
[----:B------:R-:W-:Y:S05]  /*1ae0*/  BSYNC B1 ;  /* 0x0000000000017941 */ /* 0x000fea0003800000 */
.L_x_19100:
[----:B------:R-:W-:Y:S04]  /*1af0*/  BSSY B1, `(.L_x_19103) ;  /* 0x000000a000017945 */ /* 0x000fe80003800000 */
[----:B------:R-:W-:Y:S05]  /*1b00*/  @P3 BRA `(.L_x_19104) ;  /* 0x0000000000103947 */ /* 0x000fea0003800000 */
[----:B------:R-:W-:Y:S01]  /*1b10*/  HFMA2.MMA R115, -RZ, RZ, 0, 0 ;  /* 0x00000000ff737435 */ /* 0x000fe200000001ff */
[----:B------:R-:W-:Y:S10]  /*1b20*/  @!P2 BRA `(.L_x_19105) ;  /* 0x000000000018a947 */ /* 0x000ff40003800000 */
[----:B-----5:R-:W-:Y:S01]  /*1b30*/  HADD2.F32 R115, -RZ, R106.H1_H1 ;  /* 0x3000006aff737230 */ /* 0x020fe20000004100 */
[----:B------:R-:W-:Y:S06]  /*1b40*/  BRA `(.L_x_19105) ;  /* 0x0000000000107947 */ /* 0x000fec0003800000 */
.L_x_19104:
[----:B-----5:R-:W-:Y:S02]  /*1b50*/  HADD2.F32 R115, -RZ, R102.H1_H1 ;  /* 0x30000066ff737230 */ /* 0x020fe40000004100 */
[----:B------:R-:W-:-:S03]  /*1b60*/  @P2 HADD2.F32 R108, -RZ, R106.H1_H1 ;  /* 0x3000006aff6c2230 */ /* 0x000fc60000004100 */
[----:B------:R-:W-:-:S04]  /*1b70*/  FMUL.FTZ R115, R115, UR8 ;  /* 0x0000000873737c20 */ /* 0x000fc80008410000 */
[----:B------:R-:W-:-:S07]  /*1b80*/  @P2 FADD.FTZ R115, R108, R115 ;  /* 0x000000736c732221 */ /* 0x000fce0000010000 */
.L_x_19105:
[----:B------:R-:W-:Y:S05]  /*1b90*/  BSYNC B1 ;  /* 0x0000000000017941 */ /* 0x000fea0003800000 */
.L_x_19103:
[----:B------:R-:W-:Y:S04]  /*1ba0*/  BSSY B1, `(.L_x_19106) ;  /* 0x000000a000017945 */ /* 0x000fe80003800000 */
[----:B------:R-:W-:Y:S05]  /*1bb0*/  @P3 BRA `(.L_x_19107) ;  /* 0x0000000000103947 */ /* 0x000fea0003800000 */
[----:B------:R-:W-:Y:S01]  /*1bc0*/  MOV R114, RZ ;  /* 0x000000ff00727202 */ /* 0x000fe20000000f00 */
[----:B------:R-:W-:Y:S06]  /*1bd0*/  @!P2 BRA `(.L_x_19108) ;  /* 0x000000000018a947 */ /* 0x000fec0003800000 */
[----:B-----5:R-:W-:Y:S01]  /*1be0*/  HADD2.F32 R114, -RZ, R107.H0_H0 ;  /* 0x2000006bff727230 */ /* 0x020fe20000004100 */
[----:B------:R-:W-:Y:S06]  /*1bf0*/  BRA `(.L_x_19108) ;  /* 0x0000000000107947 */ /* 0x000fec0003800000 */
.L_x_19107:
[----:B-----5:R-:W-:Y:S02]  /*1c00*/  HADD2.F32 R114, -RZ, R103.H0_H0 ;  /* 0x20000067ff727230 */ /* 0x020fe40000004100 */
[----:B------:R-:W-:-:S03]  /*1c10*/  @P2 HADD2.F32 R109, -RZ, R107.H0_H0 ;  /* 0x2000006bff6d2230 */ /* 0x000fc60000004100 */
[----:B------:R-:W-:-:S04]  /*1c20*/  FMUL.FTZ R114, R114, UR8 ;  /* 0x0000000872727c20 */ /* 0x000fc80008410000 */
[----:B------:R-:W-:-:S07]  /*1c30*/  @P2 FADD.FTZ R114, R109, R114 ;  /* 0x000000726d722221 */ /* 0x000fce0000010000 */
.L_x_19108:
[----:B------:R-:W-:Y:S05]  /*1c40*/  BSYNC B1 ;  /* 0x0000000000017941 */ /* 0x000fea0003800000 */
.L_x_19106:
[----:B------:R-:W-:Y:S04]  /*1c50*/  BSSY B1, `(.L_x_19109) ;  /* 0x000000a000017945 */ /* 0x000fe80003800000 */
[----:B------:R-:W-:Y:S05]  /*1c60*/  @P3 BRA `(.L_x_19110) ;  /* 0x0000000000103947 */ /* 0x000fea0003800000 */
[----:B------:R-:W-:Y:S01]  /*1c70*/  HFMA2.MMA R117, -RZ, RZ, 0, 0 ;  /* 0x00000000ff757435 */ /* 0x000fe200000001ff */
[----:B------:R-:W-:Y:S10]  /*1c80*/  @!P2 BRA `(.L_x_19111) ;  /* 0x000000000018a947 */ /* 0x000ff40003800000 */
[----:B-----5:R-:W-:Y:S01]  /*1c90*/  HADD2.F32 R117, -RZ, R107.H1_H1 ;  /* 0x3000006bff757230 */ /* 0x020fe20000004100 */
[----:B------:R-:W-:Y:S06]  /*1ca0*/  BRA `(.L_x_19111) ;  /* 0x0000000000107947 */ /* 0x000fec0003800000 */
.L_x_19110:
[----:B-----5:R-:W-:Y:S02]  /*1cb0*/  HADD2.F32 R117, -RZ, R103.H1_H1 ;  /* 0x30000067ff757230 */ /* 0x020fe40000004100 */
[----:B------:R-:W-:-:S03]  /*1cc0*/  @P2 HADD2.F32 R108, -RZ, R107.H1_H1 ;  /* 0x3000006bff6c2230 */ /* 0x000fc60000004100 */
[----:B------:R-:W-:-:S04]  /*1cd0*/  FMUL.FTZ R117, R117, UR8 ;  /* 0x0000000875757c20 */ /* 0x000fc80008410000 */
[----:B------:R-:W-:-:S07]  /*1ce0*/  @P2 FADD.FTZ R117, R108, R117 ;  /* 0x000000756c752221 */ /* 0x000fce0000010000 */
.L_x_19111:
[----:B------:R-:W-:Y:S05]  /*1cf0*/  BSYNC B1 ;  /* 0x0000000000017941 */ /* 0x000fea0003800000 */
.L_x_19109:
        /* <DEDUP_REMOVED lines=9> */
.L_x_19087:
[----:B------:R-:W-:Y:S05]  /*1d90*/  BSYNC B0 ;  /* 0x0000000000007941 */ /* 0x000fea0003800000 */
.L_x_19086:
        /* <DEDUP_REMOVED lines=18> */
.L_x_19115:
[----:B-----5:R-:W-:Y:S02]  /*1ec0*/  HADD2.F32 R116, -RZ, R100.H0_H0 ;  /* 0x20000064ff747230 */ /* 0x020fe40000004100 */
[----:B------:R-:W-:-:S03]  /*1ed0*/  @P2 HADD2.F32 R109, -RZ, R104.H0_H0 ;  /* 0x20000068ff6d2230 */ /* 0x000fc60000004100 */
[----:B------:R-:W-:-:S04]  /*1ee0*/  FMUL.FTZ R116, R116, UR8 ;  /* 0x0000000874747c20 */ /* 0x000fc80008410000 */
[----:B------:R-:W-:-:S07]  /*1ef0*/  @P2 FADD.FTZ R116, R109, R116 ;  /* 0x000000746d742221 */ /* 0x000fce0000010000 */
.L_x_19116:
[----:B------:R-:W-:Y:S05]  /*1f00*/  BSYNC B1 ;  /* 0x0000000000017941 */ /* 0x000fea0003800000 */
.L_x_19114:
[----:B------:R-:W-:Y:S04]  /*1f10*/  BSSY B1, `(.L_x_19117) ;  /* 0x000000a000017945 */ /* 0x000fe80003800000 */
[----:B------:R-:W-:Y:S05]  /*1f20*/  @P3 BRA `(.L_x_19118) ;  /* 0x0000000000103947 */ /* 0x000fea0003800000 */
[----:B------:R-:W-:Y:S01]  /*1f30*/  HFMA2.MMA R119, -RZ, RZ, 0, 0 ;  /* 0x00000000ff777435 */ /* 0x000fe200000001ff */
[----:B------:R-:W-:Y:S10]  /*1f40*/  @!P2 BRA `(.L_x_19119) ;  /* 0x000000000018a947 */ /* 0x000ff40003800000 */
[----:B-----5:R-:W-:Y:S01]  /*1f50*/  HADD2.F32 R119, -RZ, R104.H1_H1 ;  /* 0x30000068ff777230 */ /* 0x020fe20000004100 */
[----:B------:R-:W-:Y:S06]  /*1f60*/  BRA `(.L_x_19119) ;  /* 0x0000000000107947 */ /* 0x000fec0003800000 */
.L_x_19118:
[----:B-----5:R-:W-:Y:S02]  /*1f70*/  HADD2.F32 R119, -RZ, R100.H1_H1 ;  /* 0x30000064ff777230 */ /* 0x020fe40000004100 */
[----:B------:R-:W-:-:S03]  /*1f80*/  @P2 HADD2.F32 R108, -RZ, R104.H1_H1 ;  /* 0x30000068ff6c2230 */ /* 0x000fc60000004100 */
[----:B------:R-:W-:-:S04]  /*1f90*/  FMUL.FTZ R119, R119, UR8 ;  /* 0x0000000877777c20 */ /* 0x000fc80008410000 */
[----:B------:R-:W-:-:S07]  /*1fa0*/  @P2 FADD.FTZ R119, R108, R119 ;  /* 0x000000776c772221 */ /* 0x000fce0000010000 */
.L_x_19119:
[----:B------:R-:W-:Y:S05]  /*1fb0*/  BSYNC B1 ;  /* 0x0000000000017941 */ /* 0x000fea0003800000 */
.L_x_19117:
[----:B------:R-:W-:Y:S04]  /*1fc0*/  BSSY B1, `(.L_x_19120) ;  /* 0x000000a000017945 */ /* 0x000fe80003800000 */
[----:B------:R-:W-:Y:S05]  /*1fd0*/  @P3 BRA `(.L_x_19121) ;  /* 0x0000000000103947 */ /* 0x000fea0003800000 */
[----:B------:R-:W-:Y:S01]  /*1fe0*/  MOV R118, RZ ;  /* 0x000000ff00767202 */ /* 0x000fe20000000f00 */
[----:B------:R-:W-:Y:S06]  /*1ff0*/  @!P2 BRA `(.L_x_19122) ;  /* 0x000000000018a947 */ /* 0x000fec0003800000 */
[----:B-----5:R-:W-:Y:S01]  /*2000*/  HADD2.F32 R118, -RZ, R105.H0_H0 ;  /* 0x20000069ff767230 */ /* 0x020fe20000004100 */
[----:B------:R-:W-:Y:S06]  /*2010*/  BRA `(.L_x_19122) ;  /* 0x0000000000107947 */ /* 0x000fec0003800000 */
.L_x_19121:
[----:B-----5:R-:W-:Y:S02]  /*2020*/  HADD2.F32 R118, -RZ, R101.H0_H0 ;  /* 0x20000065ff767230 */ /* 0x020fe40000004100 */
[----:B------:R-:W-:-:S03]  /*2030*/  @P2 HADD2.F32 R109, -RZ, R105.H0_H0 ;  /* 0x20000069ff6d2230 */ /* 0x000fc60000004100 */
[----:B------:R-:W-:-:S04]  /*2040*/  FMUL.FTZ R118, R118, UR8 ;  /* 0x0000000876767c20 */ /* 0x000fc80008410000 */
[----:B------:R-:W-:-:S07]  /*2050*/  @P2 FADD.FTZ R118, R109, R118 ;  /* 0x000000766d762221 */ /* 0x000fce0000010000 */
.L_x_19122:
[----:B------:R-:W-:Y:S05]  /*2060*/  BSYNC B1 ;  /* 0x0000000000017941 */ /* 0x000fea0003800000 */
.L_x_19120:
[----:B------:R-:W-:Y:S04]  /*2070*/  BSSY B1, `(.L_x_19123) ;  /* 0x000000a000017945 */ /* 0x000fe80003800000 */
[----:B------:R-:W-:Y:S05]  /*2080*/  @P3 BRA `(.L_x_19124) ;  /* 0x0000000000103947 */ /* 0x000fea0003800000 */
[----:B------:R-:W-:Y:S01]  /*2090*/  HFMA2.MMA R121, -RZ, RZ, 0, 0 ;  /* 0x00000000ff797435 */ /* 0x000fe200000001ff */
[----:B------:R-:W-:Y:S10]  /*20a0*/  @!P2 BRA `(.L_x_19125) ;  /* 0x000000000018a947 */ /* 0x000ff40003800000 */
[----:B-----5:R-:W-:Y:S01]  /*20b0*/  HADD2.F32 R121, -RZ, R105.H1_H1 ;  /* 0x30000069ff797230 */ /* 0x020fe20000004100 */
[----:B------:R-:W-:Y:S06]  /*20c0*/  BRA `(.L_x_19125) ;  /* 0x0000000000107947 */ /* 0x000fec0003800000 */
.L_x_19124:
[----:B-----5:R-:W-:Y:S02]  /*20d0*/  HADD2.F32 R121, -RZ, R101.H1_H1 ;  /* 0x30000065ff797230 */ /* 0x020fe40000004100 */
[----:B------:R-:W-:-:S03]  /*20e0*/  @P2 HADD2.F32 R108, -RZ, R105.H1_H1 ;  /* 0x30000069ff6c2230 */ /* 0x000fc60000004100 */
[----:B------:R-:W-:-:S04]  /*20f0*/  FMUL.FTZ R121, R121, UR8 ;  /* 0x0000000879797c20 */ /* 0x000fc80008410000 */
[----:B------:R-:W-:-:S07]  /*2100*/  @P2 FADD.FTZ R121, R108, R121 ;  /* 0x000000796c792221 */ /* 0x000fce0000010000 */
.L_x_19125:
[----:B------:R-:W-:Y:S05]  /*2110*/  BSYNC B1 ;  /* 0x0000000000017941 */ /* 0x000fea0003800000 */
.L_x_19123:
[----:B------:R-:W-:Y:S04]  /*2120*/  BSSY B1, `(.L_x_19126) ;  /* 0x000000a000017945 */ /* 0x000fe80003800000 */
[----:B------:R-:W-:Y:S05]  /*2130*/  @P3 BRA `(.L_x_19127) ;  /* 0x0000000000103947 */ /* 0x000fea0003800000 */
[----:B------:R-:W-:Y:S01]  /*2140*/  MOV R120, RZ ;  /* 0x000000ff00787202 */ /* 0x000fe20000000f00 */
[----:B------:R-:W-:Y:S06]  /*2150*/  @!P2 BRA `(.L_x_19128) ;  /* 0x000000000018a947 */ /* 0x000fec0003800000 */
[----:B-----5:R-:W-:Y:S01]  /*2160*/  HADD2.F32 R120, -RZ, R106.H0_H0 ;  /* 0x2000006aff787230 */ /* 0x020fe20000004100 */
[----:B------:R-:W-:Y:S06]  /*2170*/  BRA `(.L_x_19128) ;  /* 0x0000000000107947 */ /* 0x000fec0003800000 */
.L_x_19127:
[----:B-----5:R-:W-:Y:S02]  /*2180*/  HADD2.F32 R120, -RZ, R102.H0_H0 ;  /* 0x20000066ff787230 */ /* 0x020fe40000004100 */
[----:B------:R-:W-:-:S03]  /*2190*/  @P2 HADD2.F32 R109, -RZ, R106.H0_H0 ;  /* 0x2000006aff6d2230 */ /* 0x000fc60000004100 */
[----:B------:R-:W-:-:S04]  /*21a0*/  FMUL.FTZ R120, R120, UR8 ;  /* 0x0000000878787c20 */ /* 0x000fc80008410000 */
[----:B------:R-:W-:-:S07]  /*21b0*/  @P2 FADD.FTZ R120, R109, R120 ;  /* 0x000000786d782221 */ /* 0x000fce0000010000 */
.L_x_19128:
[----:B------:R-:W-:Y:S05]  /*21c0*/  BSYNC B1 ;  /* 0x0000000000017941 */ /* 0x000fea0003800000 */
.L_x_19126:
[----:B------:R-:W-:Y:S04]  /*21d0*/  BSSY B1, `(.L_x_19129) ;  /* 0x000000a000017945 */ /* 0x000fe80003800000 */
[----:B------:R-:W-:Y:S05]  /*21e0*/  @P3 BRA `(.L_x_19130) ;  /* 0x0000000000103947 */ /* 0x000fea0003800000 */
[----:B------:R-:W-:Y:S01]  /*21f0*/  HFMA2.MMA R123, -RZ, RZ, 0, 0 ;  /* 0x00000000ff7b7435 */ /* 0x000fe200000001ff */
[----:B------:R-:W-:Y:S10]  /*2200*/  @!P2 BRA `(.L_x_19131) ;  /* 0x000000000018a947 */ /* 0x000ff40003800000 */
[----:B-----5:R-:W-:Y:S01]  /*2210*/  HADD2.F32 R123, -RZ, R106.H1_H1 ;  /* 0x3000006aff7b7230 */ /* 0x020fe20000004100 */
[----:B------:R-:W-:Y:S06]  /*2220*/  BRA `(.L_x_19131) ;  /* 0x0000000000107947 */ /* 0x000fec0003800000 */
.L_x_19130:
[----:B-----5:R-:W-:Y:S02]  /*2230*/  HADD2.F32 R123, -RZ, R102.H1_H1 ;  /* 0x30000066ff7b7230 */ /* 0x020fe40000004100 */
[----:B------:R-:W-:-:S03]  /*2240*/  @P2 HADD2.F32 R108, -RZ, R106.H1_H1 ;  /* 0x3000006aff6c2230 */ /* 0x000fc60000004100 */
[----:B------:R-:W-:-:S04]  /*2250*/  FMUL.FTZ R123, R123, UR8 ;  /* 0x000000087b7b7c20 */ /* 0x000fc80008410000 */
[----:B------:R-:W-:-:S07]  /*2260*/  @P2 FADD.FTZ R123, R108, R123 ;  /* 0x0000007b6c7b2221 */ /* 0x000fce0000010000 */
.L_x_19131:
[----:B------:R-:W-:Y:S05]  /*2270*/  BSYNC B1 ;  /* 0x0000000000017941 */ /* 0x000fea0003800000 */
.L_x_19129:
[----:B------:R-:W-:Y:S04]  /*2280*/  BSSY B1, `(.L_x_19132) ;  /* 0x000000a000017945 */ /* 0x000fe80003800000 */
[----:B------:R-:W-:Y:S05]  /*2290*/  @P3 BRA `(.L_x_19133) ;  /* 0x0000000000103947 */ /* 0x000fea0003800000 */
[----:B------:R-:W-:Y:S01]  /*22a0*/  MOV R122, RZ ;  /* 0x000000ff007a7202 */ /* 0x000fe20000000f00 */
[----:B------:R-:W-:Y:S06]  /*22b0*/  @!P2 BRA `(.L_x_19134) ;  /* 0x000000000018a947 */ /* 0x000fec0003800000 */
[----:B-----5:R-:W-:Y:S01]  /*22c0*/  HADD2.F32 R122, -RZ, R107.H0_H0 ;  /* 0x2000006bff7a7230 */ /* 0x020fe20000004100 */
[----:B------:R-:W-:Y:S06]  /*22d0*/  BRA `(.L_x_19134) ;  /* 0x0000000000107947 */ /* 0x000fec0003800000 */
.L_x_19133:
[----:B-----5:R-:W-:Y:S02]  /*22e0*/  HADD2.F32 R122, -RZ, R103.H0_H0 ;  /* 0x20000067ff7a7230 */ /* 0x020fe40000004100 */
[----:B------:R-:W-:-:S03]  /*22f0*/  @P2 HADD2.F32 R109, -RZ, R107.H0_H0 ;  /* 0x2000006bff6d2230 */ /* 0x000fc60000004100 */
[----:B------:R-:W-:-:S04]  /*2300*/  FMUL.FTZ R122, R122, UR8 ;  /* 0x000000087a7a7c20 */ /* 0x000fc80008410000 */
[----:B------:R-:W-:-:S07]  /*2310*/  @P2 FADD.FTZ R122, R109, R122 ;  /* 0x0000007a6d7a2221 */ /* 0x000fce0000010000 */
.L_x_19134:
[----:B------:R-:W-:Y:S05]  /*2320*/  BSYNC B1 ;  /* 0x0000000000017941 */ /* 0x000fea0003800000 */
.L_x_19132:
[----:B------:R-:W-:Y:S04]  /*2330*/  BSSY B1, `(.L_x_19135) ;  /* 0x000000a000017945 */ /* 0x000fe80003800000 */
[----:B------:R-:W-:Y:S05]  /*2340*/  @P3 BRA `(.L_x_19136) ;  /* 0x0000000000103947 */ /* 0x000fea0003800000 */
[----:B------:R-:W-:Y:S01]  /*2350*/  HFMA2.MMA R125, -RZ, RZ, 0, 0 ;  /* 0x00000000ff7d7435 */ /* 0x000fe200000001ff */
[----:B------:R-:W-:Y:S10]  /*2360*/  @!P2 BRA `(.L_x_19137) ;  /* 0x000000000018a947 */ /* 0x000ff40003800000 */
[----:B-----5:R-:W-:Y:S01]  /*2370*/  HADD2.F32 R125, -RZ, R107.H1_H1 ;  /* 0x3000006bff7d7230 */ /* 0x020fe20000004100 */
[----:B------:R-:W-:Y:S06]  /*2380*/  BRA `(.L_x_19137) ;  /* 0x0000000000107947 */ /* 0x000fec0003800000 */
.L_x_19136:
[----:B-----5:R-:W-:Y:S02]  /*2390*/  HADD2.F32 R125, -RZ, R103.H1_H1 ;  /* 0x30000067ff7d7230 */ /* 0x020fe40000004100 */
[----:B------:R-:W-:-:S03]  /*23a0*/  @P2 HADD2.F32 R108, -RZ, R107.H1_H1 ;  /* 0x3000006bff6c2230 */ /* 0x000fc60000004100 */
[----:B------:R-:W-:-:S04]  /*23b0*/  FMUL.FTZ R125, R125, UR8 ;  /* 0x000000087d7d7c20 */ /* 0x000fc80008410000 */
[----:B------:R-:W-:-:S07]  /*23c0*/  @P2 FADD.FTZ R125, R108, R125 ;  /* 0x0000007d6c7d2221 */ /* 0x000fce0000010000 */
.L_x_19137:
[----:B------:R-:W-:Y:S05]  /*23d0*/  BSYNC B1 ;  /* 0x0000000000017941 */ /* 0x000fea0003800000 */
.L_x_19135:
        /* <DEDUP_REMOVED lines=9> */
.L_x_19113:
[----:B------:R-:W-:Y:S05]  /*2470*/  BSYNC B0 ;  /* 0x0000000000007941 */ /* 0x000fea0003800000 */
.L_x_19112:
        /* <DEDUP_REMOVED lines=18> */
.L_x_19141:
[----:B-----5:R-:W-:Y:S02]  /*25a0*/  HADD2.F32 R124, -RZ, R100.H0_H0 ;  /* 0x20000064ff7c7230 */ /* 0x020fe40000004100 */
[----:B------:R-:W-:-:S03]  /*25b0*/  @P1 HADD2.F32 R109, -RZ, R104.H0_H0 ;  /* 0x20000068ff6d1230 */ /* 0x000fc60000004100 */
[----:B------:R-:W-:-:S04]  /*25c0*/  FMUL.FTZ R124, R124, UR8 ;  /* 0x000000087c7c7c20 */ /* 0x000fc80008410000 */
[----:B------:R-:W-:-:S07]  /*25d0*/  @P1 FADD.FTZ R124, R109, R124 ;  /* 0x0000007c6d7c1221 */ /* 0x000fce0000010000 */
.L_x_19142:
[----:B------:R-:W-:Y:S05]  /*25e0*/  BSYNC B1 ;  /* 0x0000000000017941 */ /* 0x000fea0003800000 */
.L_x_19140:
[----:B------:R-:W-:Y:S04]  /*25f0*/  BSSY B1, `(.L_x_19143) ;  /* 0x000000a000017945 */ /* 0x000fe80003800000 */
[----:B------:R-:W-:Y:S05]  /*2600*/  @P2 BRA `(.L_x_19144) ;  /* 0x0000000000102947 */ /* 0x000fea0003800000 */
[----:B------:R-:W-:Y:S01]  /*2610*/  HFMA2.MMA R127, -RZ, RZ, 0, 0 ;  /* 0x00000000ff7f7435 */ /* 0x000fe200000001ff */
[----:B------:R-:W-:Y:S10]  /*2620*/  @!P1 BRA `(.L_x_19145) ;  /* 0x0000000000189947 */ /* 0x000ff40003800000 */
[----:B-----5:R-:W-:Y:S01]  /*2630*/  HADD2.F32 R127, -RZ, R104.H1_H1 ;  /* 0x30000068ff7f7230 */ /* 0x020fe20000004100 */
[----:B------:R-:W-:Y:S06]  /*2640*/  BRA `(.L_x_19145) ;  /* 0x0000000000107947 */ /* 0x000fec0003800000 */
.L_x_19144:
[----:B-----5:R-:W-:Y:S02]  /*2650*/  HADD2.F32 R127, -RZ, R100.H1_H1 ;  /* 0x30000064ff7f7230 */ /* 0x020fe40000004100 */
[----:B------:R-:W-:-:S03]  /*2660*/  @P1 HADD2.F32 R108, -RZ, R104.H1_H1 ;  /* 0x30000068ff6c1230 */ /* 0x000fc60000004100 */
[----:B------:R-:W-:-:S04]  /*2670*/  FMUL.FTZ R127, R127, UR8 ;  /* 0x000000087f7f7c20 */ /* 0x000fc80008410000 */
[----:B------:R-:W-:-:S07]  /*2680*/  @P1 FADD.FTZ R127, R108, R127 ;  /* 0x0000007f6c7f1221 */ /* 0x000fce0000010000 */
.L_x_19145:
[----:B------:R-:W-:Y:S05]  /*2690*/  BSYNC B1 ;  /* 0x0000000000017941 */ /* 0x000fea0003800000 */
.L_x_19143:
[----:B------:R-:W-:Y:S04]  /*26a0*/  BSSY B1, `(.L_x_19146) ;  /* 0x000000a000017945 */ /* 0x000fe80003800000 */
[----:B------:R-:W-:Y:S05]  /*26b0*/  @P2 BRA `(.L_x_19147) ;  /* 0x0000000000102947 */ /* 0x000fea0003800000 */
[----:B------:R-:W-:Y:S01]  /*26c0*/  MOV R126, RZ ;  /* 0x000000ff007e7202 */ /* 0x000fe20000000f00 */
[----:B------:R-:W-:Y:S06]  /*26d0*/  @!P1 BRA `(.L_x_19148) ;  /* 0x0000000000189947 */ /* 0x000fec0003800000 */
[----:B-----5:R-:W-:Y:S01]  /*26e0*/  HADD2.F32 R126, -RZ, R105.H0_H0 ;  /* 0x20000069ff7e7230 */ /* 0x020fe20000004100 */
[----:B------:R-:W-:Y:S06]  /*26f0*/  BRA `(.L_x_19148) ;  /* 0x0000000000107947 */ /* 0x000fec0003800000 */
.L_x_19147:
[----:B-----5:R-:W-:Y:S02]  /*2700*/  HADD2.F32 R126, -RZ, R101.H0_H0 ;  /* 0x20000065ff7e7230 */ /* 0x020fe40000004100 */
[----:B------:R-:W-:-:S03]  /*2710*/  @P1 HADD2.F32 R109, -RZ, R105.H0_H0 ;  /* 0x20000069ff6d1230 */ /* 0x000fc60000004100 */
[----:B------:R-:W-:-:S04]  /*2720*/  FMUL.FTZ R126, R126, UR8 ;  /* 0x000000087e7e7c20 */ /* 0x000fc80008410000 */
[----:B------:R-:W-:-:S07]  /*2730*/  @P1 FADD.FTZ R126, R109, R126 ;  /* 0x0000007e6d7e1221 */ /* 0x000fce0000010000 */
.L_x_19148:
[----:B------:R-:W-:Y:S05]  /*2740*/  BSYNC B1 ;  /* 0x0000000000017941 */ /* 0x000fea0003800000 */
.L_x_19146:
[----:B------:R-:W-:Y:S04]  /*2750*/  BSSY B1, `(.L_x_19149) ;  /* 0x000000a000017945 */ /* 0x000fe80003800000 */
[----:B------:R-:W-:Y:S05]  /*2760*/  @P2 BRA `(.L_x_19150) ;  /* 0x0000000000102947 */ /* 0x000fea0003800000 */
[----:B------:R-:W-:Y:S01]  /*2770*/  HFMA2.MMA R129, -RZ, RZ, 0, 0 ;  /* 0x00000000ff817435 */ /* 0x000fe200000001ff */
[----:B------:R-:W-:Y:S10]  /*2780*/  @!P1 BRA `(.L_x_19151) ;  /* 0x0000000000189947 */ /* 0x000ff40003800000 */
[----:B-----5:R-:W-:Y:S01]  /*2790*/  HADD2.F32 R129, -RZ, R105.H1_H1 ;  /* 0x30000069ff817230 */ /* 0x020fe20000004100 */
[----:B------:R-:W-:Y:S06]  /*27a0*/  BRA `(.L_x_19151) ;  /* 0x0000000000107947 */ /* 0x000fec0003800000 */
.L_x_19150:
[----:B-----5:R-:W-:Y:S02]  /*27b0*/  HADD2.F32 R129, -RZ, R101.H1_H1 ;  /* 0x30000065ff817230 */ /* 0x020fe40000004100 */
[----:B------:R-:W-:-:S03]  /*27c0*/  @P1 HADD2.F32 R108, -RZ, R105.H1_H1 ;  /* 0x30000069ff6c1230 */ /* 0x000fc60000004100 */
[----:B------:R-:W-:-:S04]  /*27d0*/  FMUL.FTZ R129, R129, UR8 ;  /* 0x0000000881817c20 */ /* 0x000fc80008410000 */
[----:B------:R-:W-:-:S07]  /*27e0*/  @P1 FADD.FTZ R129, R108, R129 ;  /* 0x000000816c811221 */ /* 0x000fce0000010000 */
.L_x_19151:
[----:B------:R-:W-:Y:S05]  /*27f0*/  BSYNC B1 ;  /* 0x0000000000017941 */ /* 0x000fea0003800000 */
.L_x_19149:
[----:B------:R-:W-:Y:S04]  /*2800*/  BSSY B1, `(.L_x_19152) ;  /* 0x000000a000017945 */ /* 0x000fe80003800000 */
[----:B------:R-:W-:Y:S05]  /*2810*/  @P2 BRA `(.L_x_19153) ;  /* 0x0000000000102947 */ /* 0x000fea0003800000 */
[----:B------:R-:W-:Y:S01]  /*2820*/  MOV R128, RZ ;  /* 0x000000ff00807202 */ /* 0x000fe20000000f00 */
[----:B------:R-:W-:Y:S06]  /*2830*/  @!P1 BRA `(.L_x_19154) ;  /* 0x0000000000189947 */ /* 0x000fec0003800000 */
[----:B-----5:R-:W-:Y:S01]  /*2840*/  HADD2.F32 R128, -RZ, R106.H0_H0 ;  /* 0x2000006aff807230 */ /* 0x020fe20000004100 */
[----:B------:R-:W-:Y:S06]  /*2850*/  BRA `(.L_x_19154) ;  /* 0x0000000000107947 */ /* 0x000fec0003800000 */
.L_x_19153:
[----:B-----5:R-:W-:Y:S02]  /*2860*/  HADD2.F32 R128, -RZ, R102.H0_H0 ;  /* 0x20000066ff807230 */ /* 0x020fe40000004100 */
[----:B------:R-:W-:-:S03]  /*2870*/  @P1 HADD2.F32 R109, -RZ, R106.H0_H0 ;  /* 0x2000006aff6d1230 */ /* 0x000fc60000004100 */
[----:B------:R-:W-:-:S04]  /*2880*/  FMUL.FTZ R128, R128, UR8 ;  /* 0x0000000880807c20 */ /* 0x000fc80008410000 */
[----:B------:R-:W-:-:S07]  /*2890*/  @P1 FADD.FTZ R128, R109, R128 ;  /* 0x000000806d801221 */ /* 0x000fce0000010000 */
.L_x_19154:
[----:B------:R-:W-:Y:S05]  /*28a0*/  BSYNC B1 ;  /* 0x0000000000017941 */ /* 0x000fea0003800000 */
.L_x_19152:
[----:B------:R-:W-:Y:S04]  /*28b0*/  BSSY B1, `(.L_x_19155) ;  /* 0x000000a000017945 */ /* 0x000fe80003800000 */
[----:B------:R-:W-:Y:S05]  /*28c0*/  @P2 BRA `(.L_x_19156) ;  /* 0x0000000000102947 */ /* 0x000fea0003800000 */
[----:B------:R-:W-:Y:S01]  /*28d0*/  HFMA2.MMA R131, -RZ, RZ, 0, 0 ;  /* 0x00000000ff837435 */ /* 0x000fe200000001ff */
[----:B------:R-:W-:Y:S10]  /*28e0*/  @!P1 BRA `(.L_x_19157) ;  /* 0x0000000000189947 */ /* 0x000ff40003800000 */
[----:B-----5:R-:W-:Y:S01]  /*28f0*/  HADD2.F32 R131, -RZ, R106.H1_H1 ;  /* 0x3000006aff837230 */ /* 0x020fe20000004100 */
[----:B------:R-:W-:Y:S06]  /*2900*/  BRA `(.L_x_19157) ;  /* 0x0000000000107947 */ /* 0x000fec0003800000 */
.L_x_19156:
[----:B-----5:R-:W-:Y:S02]  /*2910*/  HADD2.F32 R131, -RZ, R102.H1_H1 ;  /* 0x30000066ff837230 */ /* 0x020fe40000004100 */
[----:B------:R-:W-:-:S03]  /*2920*/  @P1 HADD2.F32 R108, -RZ, R106.H1_H1 ;  /* 0x3000006aff6c1230 */ /* 0x000fc60000004100 */
[----:B------:R-:W-:-:S04]  /*2930*/  FMUL.FTZ R131, R131, UR8 ;  /* 0x0000000883837c20 */ /* 0x000fc80008410000 */
[----:B------:R-:W-:-:S07]  /*2940*/  @P1 FADD.FTZ R131, R108, R131 ;  /* 0x000000836c831221 */ /* 0x000fce0000010000 */
.L_x_19157:
[----:B------:R-:W-:Y:S05]  /*2950*/  BSYNC B1 ;  /* 0x0000000000017941 */ /* 0x000fea0003800000 */
.L_x_19155:
[----:B------:R-:W-:Y:S04]  /*2960*/  BSSY B1, `(.L_x_19158) ;  /* 0x000000a000017945 */ /* 0x000fe80003800000 */
[----:B------:R-:W-:Y:S05]  /*2970*/  @P2 BRA `(.L_x_19159) ;  /* 0x0000000000102947 */ /* 0x000fea0003800000 */
[----:B------:R-:W-:Y:S01]  /*2980*/  MOV R130, RZ ;  /* 0x000000ff00827202 */ /* 0x000fe20000000f00 */
[----:B------:R-:W-:Y:S06]  /*2990*/  @!P1 BRA `(.L_x_19160) ;  /* 0x0000000000189947 */ /* 0x000fec0003800000 */
[----:B-----5:R-:W-:Y:S01]  /*29a0*/  HADD2.F32 R130, -RZ, R107.H0_H0 ;  /* 0x2000006bff827230 */ /* 0x020fe20000004100 */
[----:B------:R-:W-:Y:S06]  /*29b0*/  BRA `(.L_x_19160) ;  /* 0x0000000000107947 */ /* 0x000fec0003800000 */
.L_x_19159:
[----:B-----5:R-:W-:Y:S02]  /*29c0*/  HADD2.F32 R130, -RZ, R103.H0_H0 ;  /* 0x20000067ff827230 */ /* 0x020fe40000004100 */
[----:B------:R-:W-:-:S03]  /*29d0*/  @P1 HADD2.F32 R109, -RZ, R107.H0_H0 ;  /* 0x2000006bff6d1230 */ /* 0x000fc60000004100 */
[----:B------:R-:W-:-:S04]  /*29e0*/  FMUL.FTZ R130, R130, UR8 ;  /* 0x0000000882827c20 */ /* 0x000fc80008410000 */
[----:B------:R-:W-:-:S07]  /*29f0*/  @P1 FADD.FTZ R130, R109, R130 ;  /* 0x000000826d821221 */ /* 0x000fce0000010000 */
.L_x_19160:
[----:B------:R-:W-:Y:S05]  /*2a00*/  BSYNC B1 ;  /* 0x0000000000017941 */ /* 0x000fea0003800000 */
.L_x_19158:
[----:B------:R-:W-:Y:S04]  /*2a10*/  BSSY B1, `(.L_x_19161) ;  /* 0x000000a000017945 */ /* 0x000fe80003800000 */
[----:B------:R-:W-:Y:S05]  /*2a20*/  @P2 BRA `(.L_x_19162) ;  /* 0x0000000000102947 */ /* 0x000fea0003800000 */
[----:B------:R-:W-:Y:S01]  /*2a30*/  HFMA2.MMA R133, -RZ, RZ, 0, 0 ;  /* 0x00000000ff857435 */ /* 0x000fe200000001ff */
[----:B------:R-:W-:Y:S10]  /*2a40*/  @!P1 BRA `(.L_x_19163) ;  /* 0x0000000000189947 */ /* 0x000ff40003800000 */
[----:B-----5:R-:W-:Y:S01]  /*2a50*/  HADD2.F32 R133, -RZ, R107.H1_H1 ;  /* 0x3000006bff857230 */ /* 0x020fe20000004100 */
[----:B------:R-:W-:Y:S06]  /*2a60*/  BRA `(.L_x_19163) ;  /* 0x0000000000107947 */ /* 0x000fec0003800000 */
.L_x_19162:
[----:B-----5:R-:W-:Y:S02]  /*2a70*/  HADD2.F32 R133, -RZ, R103.H1_H1 ;  /* 0x30000067ff857230 */ /* 0x020fe40000004100 */
[----:B------:R-:W-:-:S03]  /*2a80*/  @P1 HADD2.F32 R108, -RZ, R107.H1_H1 ;  /* 0x3000006bff6c1230 */ /* 0x000fc60000004100 */
[----:B------:R-:W-:-:S04]  /*2a90*/  FMUL.FTZ R133, R133, UR8 ;  /* 0x0000000885857c20 */ /* 0x000fc80008410000 */
[----:B------:R-:W-:-:S07]  /*2aa0*/  @P1 FADD.FTZ R133, R108, R133 ;  /* 0x000000856c851221 */ /* 0x000fce0000010000 */
.L_x_19163:
[----:B------:R-:W-:Y:S05]  /*2ab0*/  BSYNC B1 ;  /* 0x0000000000017941 */ /* 0x000fea0003800000 */
.L_x_19161:
[----:B------:R-:W0:Y:S01]  /*2ac0*/  LDC.64 R108, c[0x0][0x238] ;  /* 0x00008e00ff6c7b82 */ /* 0x000e220000000a00 */
[----:B------:R-:W-:Y:S02]  /*2ad0*/  F2FP.F16.F32.PACK_AB R111, R133, R130 ;  /* 0x00000082856f723e */ /* 0x000fe400000000ff */
[----:B------:R-:W-:Y:S01]  /*2ae0*/  F2FP.F16.F32.PACK_AB R110, R131, R128 ;  /* 0x00000080836e723e */ /* 0x000fe200000000ff */
[----:B0-----:R-:W-:Y:S01]  /*2af0*/  IMAD.WIDE.U32 R146, R145, 0x10, R108 ;  /* 0x0000001091927825 */ /* 0x001fe200078e006c */
[----:B------:R-:W-:Y:S02]  /*2b00*/  F2FP.F16.F32.PACK_AB R109, R129, R126 ;  /* 0x0000007e816d723e */ /* 0x000fe400000000ff */
[----:B------:R-:W-:-:S05]  /*2b10*/  F2FP.F16.F32.PACK_AB R108, R127, R124 ;  /* 0x0000007c7f6c723e */ /* 0x000fca00000000ff */
[----:B------:R0:W-:Y:S02]  /*2b20*/  STG.E.128 desc[UR4][R146.64], R108 ;  /* 0x0000006c92007986 */ /* 0x0001e4000c101d04 */
.L_x_19139:
[----:B------:R-:W-:Y:S05]  /*2b30*/  BSYNC B0 ;  /* 0x0000000000007941 */ /* 0x000fea0003800000 */
.L_x_19138:
        /* <DEDUP_REMOVED lines=150> */
.L_x_19187:
        /* <DEDUP_REMOVED lines=59> */
.L_x_19168:
[----:B------:R-:W-:Y:S05]  /*3850*/  BSYNC B1 ;  /* 0x0000000000017941 */ /* 0x000fea0003800000 */
.L_x_19167:
        /* <DEDUP_REMOVED lines=35> */
.L_x_19170:
[----:B------:R-:W-:Y:S05]  /*3a90*/  BSYNC B1 ;  /* 0x0000000000017941 */ /* 0x000fea0003800000 */
.L_x_19169:
        /* <DEDUP_REMOVED lines=35> */
.L_x_19172:
[----:B------:R-:W-:Y:S05]  /*3cd0*/  BSYNC B1 ;  /* 0x0000000000017941 */ /* 0x000fea0003800000 */
.L_x_19171:
        /* <DEDUP_REMOVED lines=35> */
.L_x_19174:
[----:B------:R-:W-:Y:S05]  /*3f10*/  BSYNC B1 ;  /* 0x0000000000017941 */ /* 0x000fea0003800000 */
.L_x_19173:
        /* <DEDUP_REMOVED lines=33> */
.L_x_19166:
[----:B------:R-:W-:Y:S05]  /*4130*/  BSYNC B0 ;  /* 0x0000000000007941 */ /* 0x000fea0003800000 */
.L_x_19165:
[----:B0123--:R-:W0:Y:S02]  /*4140*/  LDC.64 R108, c[0x0][0x210] ;  /* 0x00008400ff6c7b82 */ /* 0x00fe240000000a00 */
[----:B0-----:R-:W-:-:S04]  /*4150*/  LEA R134, R108, R134, 0x2 ;  /* 0x000000866c867211 */ /* 0x001fc800078e10ff */
[----:B------:R-:W-:-:S13]  /*4160*/  ISETP.GE.AND P1, PT, R134, R109, PT ;  /* 0x0000006d8600720c */ /* 0x000fda0003f26270 */
[----:B------:R-:W-:Y:S05]  /*4170*/  @!P1 BRA `(.L_x_19175) ;  /* 0xffffffc400949947 */ /* 0x000fea000383ffff */
[----:B------:R-:W-:Y:S05]  /*4180*/  EXIT ;  /* 0x000000000000794d */ /* 0x000fea0003800000 */
.L_x_19164:
        /* <DEDUP_REMOVED lines=8> */
.L_x_19177:
[----:B------:R-:W-:Y:S05]  /*4210*/  BSYNC B0 ;  /* 0x0000000000007941 */ /* 0x000fea0003800000 */
.L_x_19176:
        /* <DEDUP_REMOVED lines=9> */
.L_x_19178:
[----:B------:R-:W-:Y:S01]  /*42b0*/  HFMA2.MMA R152, -RZ, RZ, 0, 2.384185791015625e-07 ;  /* 0x00000004ff987435 */ /* 0x000fe200000001ff */
[----:B------:R-:W-:-:S05]  /*42c0*/  MOV R111, R149 ;  /* 0x00000095006f7202 */ /* 0x000fca0000000f00 */
[----:B------:R-:W-:-:S05]  /*42d0*/  FADD.FTZ R111, R110, R111 ;  /* 0x0000006f6e6f7221 */ /* 0x000fca0000010000 */
[----:B------:R-:W-:-:S07]  /*42e0*/  MOV R151, R111 ;  /* 0x0000006f00977202 */ /* 0x000fce0000000f00 */
[----:B------:R-:W-:Y:S05]  /*42f0*/  WARPSYNC.COLLECTIVE R150, `(.L_x_19179) ;  /* 0x0000000096087348 */ /* 0x000fea0003c00000 */
[----:B------:R0:W1:Y:S02]  /*4300*/  SHFL.BFLY P6, R149, R151, R152, R153 ;  /* 0x0c00009897957389 */ /* 0x00006400000c0099 */
[----:B01----:R-:W-:Y:S01]  /*4310*/  ENDCOLLECTIVE ;  /* 0x000000000000791b */ /* 0x003fe20003800000 */
.L_x_19179:
[----:B------:R-:W-:Y:S01]  /*4320*/  HFMA2.MMA R152, -RZ, RZ, 0, 4.76837158203125e-07 ;  /* 0x00000008ff987435 */ /* 0x000fe200000001ff */
[----:B------:R-:W-:-:S05]  /*4330*/  MOV R108, R149 ;  /* 0x00000095006c7202 */ /* 0x000fca0000000f00 */
[----:B------:R-:W-:-:S05]  /*4340*/  FADD.FTZ R146, R111, R108 ;  /* 0x0000006c6f927221 */ /* 0x000fca0000010000 */
[----:B------:R-:W-:-:S07]  /*4350*/  MOV R151, R146 ;  /* 0x0000009200977202 */ /* 0x000fce0000000f00 */
[----:B------:R-:W-:Y:S05]  /*4360*/  WARPSYNC.COLLECTIVE R150, `(.L_x_19180) ;  /* 0x0000000096087348 */ /* 0x000fea0003c00000 */
[----:B------:R0:W1:Y:S02]  /*4370*/  SHFL.BFLY P6, R149, R151, R152, R153 ;  /* 0x0c00009897957389 */ /* 0x00006400000c0099 */
[----:B01----:R-:W-:Y:S01]  /*4380*/  ENDCOLLECTIVE ;  /* 0x000000000000791b */ /* 0x003fe20003800000 */
.L_x_19180:
        /* <DEDUP_REMOVED lines=8> */
.L_x_19181:
        /* <DEDUP_REMOVED lines=89> */
.L_x_19182:
[----:B------:R-:W-:Y:S01]  /*49a0*/  HFMA2.MMA R152, -RZ, RZ, 0, 1.1920928955078125e-07 ;  /* 0x00000002ff987435 */ /* 0x000fe200000001ff */
[----:B------:R-:W-:-:S05]  /*49b0*/  MOV R109, R149 ;  /* 0x00000095006d7202 */ /* 0x000fca0000000f00 */
[----:B------:R-:W-:-:S05]  /*49c0*/  FADD.FTZ R109, R108, R109 ;  /* 0x0000006d6c6d7221 */ /* 0x000fca0000010000 */
[----:B------:R-:W-:-:S07]  /*49d0*/  MOV R151, R109 ;  /* 0x0000006d00977202 */ /* 0x000fce0000000f00 */
[----:B------:R-:W-:Y:S05]  /*49e0*/  WARPSYNC.COLLECTIVE R150, `(.L_x_19183) ;  /* 0x0000000096087348 */ /* 0x000fea0003c00000 */
[----:B------:R0:W1:Y:S02]  /*49f0*/  SHFL.BFLY P6, R149, R151, R152, R153 ;  /* 0x0c00009897957389 */ /* 0x00006400000c0099 */
[----:B01----:R-:W-:Y:S01]  /*4a00*/  ENDCOLLECTIVE ;  /* 0x000000000000791b */ /* 0x003fe20003800000 */
.L_x_19183:
[----:B------:R-:W-:Y:S01]  /*4a10*/  HFMA2.MMA R152, -RZ, RZ, 0, 2.384185791015625e-07 ;  /* 0x00000004ff987435 */ /* 0x000fe200000001ff */
[----:B------:R-:W-:-:S05]  /*4a20*/  MOV R110, R149 ;  /* 0x00000095006e7202 */ /* 0x000fca0000000f00 */
[----:B------:R-:W-:-:S05]  /*4a30*/  FADD.FTZ R110, R109, R110 ;  /* 0x0000006e6d6e7221 */ /* 0x000fca0000010000 */
[----:B------:R-:W-:-:S07]  /*4a40*/  MOV R151, R110 ;  /* 0x0000006e00977202 */ /* 0x000fce0000000f00 */
[----:B------:R-:W-:Y:S05]  /*4a50*/  WARPSYNC.COLLECTIVE R150, `(.L_x_19184) ;  /* 0x0000000096087348 */ /* 0x000fea0003c00000 */
[----:B------:R0:W1:Y:S02]  /*4a60*/  SHFL.BFLY P6, R149, R151, R152, R153 ;  /* 0x0c00009897957389 */ /* 0x00006400000c0099 */
[----:B01----:R-:W-:Y:S01]  /*4a70*/  ENDCOLLECTIVE ;  /* 0x000000000000791b */ /* 0x003fe20003800000 */
.L_x_19184:
[----:B------:R-:W-:Y:S01]  /*4a80*/  HFMA2.MMA R152, -RZ, RZ, 0, 4.76837158203125e-07 ;  /* 0x00000008ff987435 */ /* 0x000fe200000001ff */
[----:B------:R-:W-:-:S05]  /*4a90*/  MOV R111, R149 ;  /* 0x00000095006f7202 */ /* 0x000fca0000000f00 */
[----:B------:R-:W-:-:S05]  /*4aa0*/  FADD.FTZ R111, R110, R111 ;  /* 0x0000006f6e6f7221 */ /* 0x000fca0000010000 */
[----:B------:R-:W-:-:S07]  /*4ab0*/  MOV R151, R111 ;  /* 0x0000006f00977202 */ /* 0x000fce0000000f00 */
[----:B------:R-:W-:Y:S05]  /*4ac0*/  WARPSYNC.COLLECTIVE R150, `(.L_x_19185) ;  /* 0x0000000096087348 */ /* 0x000fea0003c00000 */
[----:B------:R0:W1:Y:S02]  /*4ad0*/  SHFL.BFLY P6, R149, R151, R152, R153 ;  /* 0x0c00009897957389 */ /* 0x00006400000c0099 */
[----:B01----:R-:W-:Y:S01]  /*4ae0*/  ENDCOLLECTIVE ;  /* 0x000000000000791b */ /* 0x003fe20003800000 */
.L_x_19185:
[----:B------:R-:W-:Y:S01]  /*4af0*/  HFMA2.MMA R152, -RZ, RZ, 0, 9.5367431640625e-07 ;  /* 0x00000010ff987435 */ /* 0x000fe200000001ff */
[----:B------:R-:W-:-:S05]  /*4b00*/  MOV R146, R149 ;  /* 0x0000009500927202 */ /* 0x000fca0000000f00 */
[----:B------:R-:W-:-:S05]  /*4b10*/  FADD.FTZ R146, R111, R146 ;  /* 0x000000926f927221 */ /* 0x000fca0000010000 */
[----:B------:R-:W-:-:S07]  /*4b20*/  MOV R151, R146 ;  /* 0x0000009200977202 */ /* 0x000fce0000000f00 */
[----:B------:R-:W-:Y:S05]  /*4b30*/  WARPSYNC.COLLECTIVE R150, `(.L_x_19186) ;  /* 0x0000000096087348 */ /* 0x000fea0003c00000 */
[----:B------:R0:W1:Y:S02]  /*4b40*/  SHFL.BFLY P6, R149, R151, R152, R153 ;  /* 0x0c00009897957389 */ /* 0x00006400000c0099 */
[----:B01----:R-:W-:Y:S01]  /*4b50*/  ENDCOLLECTIVE ;  /* 0x000000000000791b */ /* 0x003fe20003800000 */
.L_x_19186:
[----:B------:R-:W-:Y:S05]  /*4b60*/  BRA `(.L_x_19187) ;  /* 0xffffffe8004c7947 */ /* 0x000fea000383ffff */
.L_x_19188:
        /* <DEDUP_REMOVED lines=9> */
.L_x_37448:


//--------------------- .text._ZN10layer_norm13ln_fwd_kernelINS_13Kernel_traitsIf6__halfS2_S2_fjLj1280ELj1ELj4ELj1ELj16ENS_18Kernel_traits_baseILj1280EfS2_S2_S2_fjLj128EEEEELb0ELb0ELb1ELb1EEEvNS_9FwdParamsE --------------------------
	.section	.text._ZN10layer_norm13ln_fwd_kernelINS_13Kernel_traitsIf6__halfS2_S2_fjLj1280ELj1ELj4ELj1ELj16ENS_18Kernel_traits_baseILj1280EfS2_S2_S2_fjLj128EEEEELb0ELb0ELb1ELb1EEEvNS_9FwdParamsE,"ax",@progbits
	.align	128
        .global         _ZN10layer_norm13ln_fwd_kernelINS_13Kernel_traitsIf6__halfS2_S2_fjLj1280ELj1ELj4ELj1ELj16ENS_18Kernel_traits_baseILj1280EfS2_S2_S2_fjLj128EEEEELb0ELb0ELb1ELb1EEEvNS_9FwdParamsE
        .type           _ZN10layer_norm13ln_fwd_kernelINS_13Kernel_traitsIf6__halfS2_S2_fjLj1280ELj1ELj4ELj1ELj16ENS_18Kernel_traits_baseILj1280EfS2_S2_S2_fjLj128EEEEELb0ELb0ELb1ELb1EEEvNS_9FwdParamsE,@function
        .size           _ZN10layer_norm13ln_fwd_kernelINS_13Kernel_traitsIf6__halfS2_S2_fjLj1280ELj1ELj4ELj1ELj16ENS_18Kernel_traits_baseILj1280EfS2_S2_S2_fjLj128EEEEELb0ELb0ELb1ELb1EEEvNS_9FwdParamsE,(.L_x_37449 - _ZN10layer_norm13ln_fwd_kernelINS_13Kernel_traitsIf6__halfS2_S2_fjLj1280ELj1ELj4ELj1ELj16ENS_18Kernel_traits_baseILj1280EfS2_S2_S2_fjLj128EEEEELb0ELb0ELb1ELb1EEEvNS_9FwdParamsE)
        .other          _ZN10layer_norm13ln_fwd_kernelINS_13Kernel_traitsIf6__halfS2_S2_fjLj1280ELj1ELj4ELj1ELj16ENS_18Kernel_traits_baseILj1280EfS2_S2_S2_fjLj128EEEEELb0ELb0ELb1ELb1EEEvNS_9FwdParamsE,@"STO_CUDA_ENTRY STV_DEFAULT"
_ZN10layer_norm13ln_fwd_kernelINS_13Kernel_traitsIf6__halfS2_S2_fjLj1280ELj1ELj4ELj1ELj16ENS_18Kernel_traits_baseILj1280EfS2_S2_S2_fjLj128EEEEELb0ELb0ELb1ELb1EEEvNS_9FwdParamsE:
.text._ZN10layer_norm13ln_fwd_kernelINS_13Kernel_traitsIf6__halfS2_S2_fjLj1280ELj1ELj4ELj1ELj16ENS_18Kernel_traits_baseILj1280EfS2_S2_S2_fjLj128EEEEELb0ELb0ELb1ELb1EEEvNS_9FwdParamsE:
        /* <DEDUP_REMOVED lines=65> */
.L_x_19312:
        /* <DEDUP_REMOVED lines=33> */
[----:B-----5:R-:W-:Y:S01]  /*0620*/  HADD2.F32 R117, -RZ, R8.H0_H0 ;  /* 0x20000008ff757230 */ /* 0x020fe20000004100 */
[----:B------:R-:W-:Y:S06]  /*0630*/  BRA `(.L_x_19191) ;  /* 0x0000000000107947 */ /* 0x000fec0003800000 */
.L_x_19190:
[----:B-----5:R-:W-:Y:S02]  /*0640*/  HADD2.F32 R117, -RZ, R4.H0_H0 ;  /* 0x20000004ff757230 */ /* 0x020fe40000004100 */
[----:B------:R-:W-:-:S03]  /*0650*/  @P0 HADD2.F32 R2, -RZ, R8.H0_H0 ;  /* 0x20000008ff020230 */ /* 0x000fc60000004100 */
[----:B------:R-:W-:-:S04]  /*0660*/  FMUL.FTZ R117, R117, UR8 ;  /* 0x0000000875757c20 */ /* 0x000fc80008410000 */
[----:B------:R-:W-:-:S07]  /*0670*/  @P0 FADD.FTZ R117, R117, R2 ;  /* 0x0000000275750221 */ /* 0x000fce0000010000 */
.L_x_19191:
[----:B------:R-:W-:Y:S05]  /*0680*/  BSYNC B0 ;  /* 0x0000000000007941 */ /* 0x000fea0003800000 */
.L_x_19189:
[----:B------:R-:W-:Y:S04]  /*0690*/  BSSY B0, `(.L_x_19192) ;  /* 0x000000a000007945 */ /* 0x000fe80003800000 */
[----:B------:R-:W-:Y:S05]  /*06a0*/  @P3 BRA `(.L_x_19193) ;  /* 0x0000000000103947 */ /* 0x000fea0003800000 */
[----:B------:R-:W-:Y:S01]  /*06b0*/  MOV R116, RZ ;  /* 0x000000ff00747202 */ /* 0x000fe20000000f00 */
[----:B------:R-:W-:Y:S06]  /*06c0*/  @!P0 BRA `(.L_x_19194) ;  /* 0x0000000000188947 */ /* 0x000fec0003800000 */
[----:B-----5:R-:W-:Y:S01]  /*06d0*/  HADD2.F32 R116, -RZ, R8.H1_H1 ;  /* 0x30000008ff747230 */ /* 0x020fe20000004100 */
[----:B------:R-:W-:Y:S06]  /*06e0*/  BRA `(.L_x_19194) ;  /* 0x0000000000107947 */ /* 0x000fec0003800000 */
.L_x_19193:
[----:B-----5:R-:W-:Y:S02]  /*06f0*/  HADD2.F32 R116, -RZ, R4.H1_H1 ;  /* 0x30000004ff747230 */ /* 0x020fe40000004100 */
[----:B------:R-:W-:-:S03]  /*0700*/  @P0 HADD2.F32 R3, -RZ, R8.H1_H1 ;  /* 0x30000008ff030230 */ /* 0x000fc60000004100 */
[----:B------:R-:W-:-:S04]  /*0710*/  FMUL.FTZ R116, R116, UR8 ;  /* 0x0000000874747c20 */ /* 0x000fc80008410000 */
[----:B------:R-:W-:-:S07]  /*0720*/  @P0 FADD.FTZ R116, R116, R3 ;  /* 0x0000000374740221 */ /* 0x000fce0000010000 */
.L_x_19194:
[----:B------:R-:W-:Y:S05]  /*0730*/  BSYNC B0 ;  /* 0x0000000000007941 */ /* 0x000fea0003800000 */
.L_x_19192:
[----:B------:R-:W-:Y:S04]  /*0740*/  BSSY B0, `(.L_x_19195) ;  /* 0x000000a000007945 */ /* 0x000fe80003800000 */
[----:B------:R-:W-:Y:S05]  /*0750*/  @P3 BRA `(.L_x_19196) ;  /* 0x0000000000103947 */ /* 0x000fea0003800000 */
[----:B------:R-:W-:Y:S01]  /*0760*/  HFMA2.MMA R115, -RZ, RZ, 0, 0 ;  /* 0x00000000ff737435 */ /* 0x000fe200000001ff */
[----:B------:R-:W-:Y:S10]  /*0770*/  @!P0 BRA `(.L_x_19197) ;  /* 0x0000000000188947 */ /* 0x000ff40003800000 */
[----:B-----5:R-:W-:Y:S01]  /*0780*/  HADD2.F32 R115, -RZ, R9.H0_H0 ;  /* 0x20000009ff737230 */ /* 0x020fe20000004100 */
[----:B------:R-:W-:Y:S06]  /*0790*/  BRA `(.L_x_19197) ;  /* 0x0000000000107947 */ /* 0x000fec0003800000 */
.L_x_19196:
[----:B-----5:R-:W-:Y:S02]  /*07a0*/  HADD2.F32 R115, -RZ, R5.H0_H0 ;  /* 0x20000005ff737230 */ /* 0x020fe40000004100 */
[----:B------:R-:W-:-:S03]  /*07b0*/  @P0 HADD2.F32 R2, -RZ, R9.H0_H0 ;  /* 0x20000009ff020230 */ /* 0x000fc60000004100 */
[----:B------:R-:W-:-:S04]  /*07c0*/  FMUL.FTZ R115, R115, UR8 ;  /* 0x0000000873737c20 */ /* 0x000fc80008410000 */
[----:B------:R-:W-:-:S07]  /*07d0*/  @P0 FADD.FTZ R115, R115, R2 ;  /* 0x0000000273730221 */ /* 0x000fce0000010000 */
.L_x_19197:
[----:B------:R-:W-:Y:S05]  /*07e0*/  BSYNC B0 ;  /* 0x0000000000007941 */ /* 0x000fea0003800000 */
.L_x_19195:
[----:B------:R-:W-:Y:S04]  /*07f0*/  BSSY B0, `(.L_x_19198) ;  /* 0x000000a000007945 */ /* 0x000fe80003800000 */
[----:B------:R-:W-:Y:S05]  /*0800*/  @P3 BRA `(.L_x_19199) ;  /* 0x0000000000103947 */ /* 0x000fea0003800000 */
[----:B------:R-:W-:Y:S01]  /*0810*/  MOV R114, RZ ;  /* 0x000000ff00727202 */ /* 0x000fe20000000f00 */
[----:B------:R-:W-:Y:S06]  /*0820*/  @!P0 BRA `(.L_x_19200) ;  /* 0x0000000000188947 */ /* 0x000fec0003800000 */
[----:B-----5:R-:W-:Y:S01]  /*0830*/  HADD2.F32 R114, -RZ, R9.H1_H1 ;  /* 0x30000009ff727230 */ /* 0x020fe20000004100 */
[----:B------:R-:W-:Y:S06]  /*0840*/  BRA `(.L_x_19200) ;  /* 0x0000000000107947 */ /* 0x000fec0003800000 */
.L_x_19199:
[----:B-----5:R-:W-:Y:S02]  /*0850*/  HADD2.F32 R114, -RZ, R5.H1_H1 ;  /* 0x30000005ff727230 */ /* 0x020fe40000004100 */
[----:B------:R-:W-:-:S03]  /*0860*/  @P0 HADD2.F32 R3, -RZ, R9.H1_H1 ;  /* 0x30000009ff030230 */ /* 0x000fc60000004100 */
[----:B------:R-:W-:-:S04]  /*0870*/  FMUL.FTZ R114, R114, UR8 ;  /* 0x0000000872727c20 */ /* 0x000fc80008410000 */
[----:B------:R-:W-:-:S07]  /*0880*/  @P0 FADD.FTZ R114, R114, R3 ;  /* 0x0000000372720221 */ /* 0x000fce0000010000 */
.L_x_19200:
[----:B------:R-:W-:Y:S05]  /*0890*/  BSYNC B0 ;  /* 0x0000000000007941 */ /* 0x000fea0003800000 */
.L_x_19198:
[----:B------:R-:W-:Y:S04]  /*08a0*/  BSSY B0, `(.L_x_19201) ;  /* 0x000000a000007945 */ /* 0x000fe80003800000 */
[----:B------:R-:W-:Y:S05]  /*08b0*/  @P3 BRA `(.L_x_19202) ;  /* 0x0000000000103947 */ /* 0x000fea0003800000 */
[----:B------:R-:W-:Y:S01]  /*08c0*/  HFMA2.MMA R113, -RZ, RZ, 0, 0 ;  /* 0x00000000ff717435 */ /* 0x000fe200000001ff */
[----:B------:R-:W-:Y:S10]  /*08d0*/  @!P0 BRA `(.L_x_19203) ;  /* 0x0000000000188947 */ /* 0x000ff40003800000 */
[----:B-----5:R-:W-:Y:S01]  /*08e0*/  HADD2.F32 R113, -RZ, R10.H0_H0 ;  /* 0x2000000aff717230 */ /* 0x020fe20000004100 */
[----:B------:R-:W-:Y:S06]  /*08f0*/  BRA `(.L_x_19203) ;  /* 0x0000000000107947 */ /* 0x000fec0003800000 */
.L_x_19202:
[----:B-----5:R-:W-:Y:S02]  /*0900*/  HADD2.F32 R113, -RZ, R6.H0_H0 ;  /* 0x20000006ff717230 */ /* 0x020fe40000004100 */
[----:B------:R-:W-:-:S03]  /*0910*/  @P0 HADD2.F32 R2, -RZ, R10.H0_H0 ;  /* 0x2000000aff020230 */ /* 0x000fc60000004100 */
[----:B------:R-:W-:-:S04]  /*0920*/  FMUL.FTZ R113, R113, UR8 ;  /* 0x0000000871717c20 */ /* 0x000fc80008410000 */
[----:B------:R-:W-:-:S07]  /*0930*/  @P0 FADD.FTZ R113, R113, R2 ;  /* 0x0000000271710221 */ /* 0x000fce0000010000 */
.L_x_19203:
[----:B------:R-:W-:Y:S05]  /*0940*/  BSYNC B0 ;  /* 0x0000000000007941 */ /* 0x000fea0003800000 */
.L_x_19201:
[----:B------:R-:W-:Y:S04]  /*0950*/  BSSY B0, `(.L_x_19204) ;  /* 0x000000a000007945 */ /* 0x000fe80003800000 */
[----:B------:R-:W-:Y:S05]  /*0960*/  @P3 BRA `(.L_x_19205) ;  /* 0x0000000000103947 */ /* 0x000fea0003800000 */
[----:B------:R-:W-:Y:S01]  /*0970*/  MOV R112, RZ ;  /* 0x000000ff00707202 */ /* 0x000fe20000000f00 */
[----:B------:R-:W-:Y:S06]  /*0980*/  @!P0 BRA `(.L_x_19206) ;  /* 0x0000000000188947 */ /* 0x000fec0003800000 */
[----:B-----5:R-:W-:Y:S01]  /*0990*/  HADD2.F32 R112, -RZ, R10.H1_H1 ;  /* 0x3000000aff707230 */ /* 0x020fe20000004100 */
[----:B------:R-:W-:Y:S06]  /*09a0*/  BRA `(.L_x_19206) ;  /* 0x0000000000107947 */ /* 0x000fec0003800000 */
.L_x_19205:
[----:B-----5:R-:W-:Y:S02]  /*09b0*/  HADD2.F32 R112, -RZ, R6.H1_H1 ;  /* 0x30000006ff707230 */ /* 0x020fe40000004100 */
[----:B------:R-:W-:-:S03]  /*09c0*/  @P0 HADD2.F32 R3, -RZ, R10.H1_H1 ;  /* 0x3000000aff030230 */ /* 0x000fc60000004100 */
[----:B------:R-:W-:-:S04]  /*09d0*/  FMUL.FTZ R112, R112, UR8 ;  /* 0x0000000870707c20 */ /* 0x000fc80008410000 */
[----:B------:R-:W-:-:S07]  /*09e0*/  @P0 FADD.FTZ R112, R112, R3 ;  /* 0x0000000370700221 */ /* 0x000fce0000010000 */
.L_x_19206:
[----:B------:R-:W-:Y:S05]  /*09f0*/  BSYNC B0 ;  /* 0x0000000000007941 */ /* 0x000fea0003800000 */
.L_x_19204:
[----:B------:R-:W-:Y:S04]  /*0a00*/  BSSY B0, `(.L_x_19207) ;  /* 0x000000a000007945 */ /* 0x000fe80003800000 */
[----:B------:R-:W-:Y:S05]  /*0a10*/  @P3 BRA `(.L_x_19208) ;  /* 0x0000000000103947 */ /* 0x000fea0003800000 */
[----:B------:R-:W-:Y:S01]  /*0a20*/  HFMA2.MMA R111, -RZ, RZ, 0, 0 ;  /* 0x00000000ff6f7435 */ /* 0x000fe200000001ff */
[----:B------:R-:W-:Y:S10]  /*0a30*/  @!P0 BRA `(.L_x_19209) ;  /* 0x0000000000188947 */ /* 0x000ff40003800000 */
[----:B-----5:R-:W-:Y:S01]  /*0a40*/  HADD2.F32 R111, -RZ, R11.H0_H0 ;  /* 0x2000000bff6f7230 */ /* 0x020fe20000004100 */
[----:B------:R-:W-:Y:S06]  /*0a50*/  BRA `(.L_x_19209) ;  /* 0x0000000000107947 */ /* 0x000fec0003800000 */
.L_x_19208:
[----:B-----5:R-:W-:Y:S02]  /*0a60*/  HADD2.F32 R111, -RZ, R7.H0_H0 ;  /* 0x20000007ff6f7230 */ /* 0x020fe40000004100 */
[----:B------:R-:W-:-:S03]  /*0a70*/  @P0 HADD2.F32 R2, -RZ, R11.H0_H0 ;  /* 0x2000000bff020230 */ /* 0x000fc60000004100 */
[----:B------:R-:W-:-:S04]  /*0a80*/  FMUL.FTZ R111, R111, UR8 ;  /* 0x000000086f6f7c20 */ /* 0x000fc80008410000 */
[----:B------:R-:W-:-:S07]  /*0a90*/  @P0 FADD.FTZ R111, R111, R2 ;  /* 0x000000026f6f0221 */ /* 0x000fce0000010000 */
.L_x_19209:
[----:B------:R-:W-:Y:S05]  /*0aa0*/  BSYNC B0 ;  /* 0x0000000000007941 */ /* 0x000fea0003800000 */
.L_x_19207:
[----:B------:R-:W-:Y:S04]  /*0ab0*/  BSSY B0, `(.L_x_19210) ;  /* 0x000000a000007945 */ /* 0x000fe80003800000 */
[----:B------:R-:W-:Y:S05]  /*0ac0*/  @P3 BRA `(.L_x_19211) ;  /* 0x0000000000103947 */ /* 0x000fea0003800000 */
[----:B------:R-:W-:Y:S01]  /*0ad0*/  MOV R110, RZ ;  /* 0x000000ff006e7202 */ /* 0x000fe20000000f00 */
[----:B------:R-:W-:Y:S06]  /*0ae0*/  @!P0 BRA `(.L_x_19212) ;  /* 0x0000000000188947 */ /* 0x000fec0003800000 */
[----:B-----5:R-:W-:Y:S01]  /*0af0*/  HADD2.F32 R110, -RZ, R11.H1_H1 ;  /* 0x3000000bff6e7230 */ /* 0x020fe20000004100 */
[----:B------:R-:W-:Y:S06]  /*0b00*/  BRA `(.L_x_19212) ;  /* 0x0000000000107947 */ /* 0x000fec0003800000 */
.L_x_19211:
[----:B-----5:R-:W-:Y:S02]  /*0b10*/  HADD2.F32 R110, -RZ, R7.H1_H1 ;  /* 0x30000007ff6e7230 */ /* 0x020fe40000004100 */
[----:B------:R-:W-:-:S03]  /*0b20*/  @P0 HADD2.F32 R3, -RZ, R11.H1_H1 ;  /* 0x3000000bff030230 */ /* 0x000fc60000004100 */
[----:B------:R-:W-:-:S04]  /*0b30*/  FMUL.FTZ R110, R110, UR8 ;  /* 0x000000086e6e7c20 */ /* 0x000fc80008410000 */
[----:B------:R-:W-:-:S07]  /*0b40*/  @P0 FADD.FTZ R110, R110, R3 ;  /* 0x000000036e6e0221 */ /* 0x000fce0000010000 */
.L_x_19212:
[----:B------:R-:W-:Y:S05]  /*0b50*/  BSYNC B0 ;  /* 0x0000000000007941 */ /* 0x000fea0003800000 */
.L_x_19210:
        /* <DEDUP_REMOVED lines=21> */
.L_x_19214:
[----:B-----5:R-:W-:Y:S02]  /*0cb0*/  HADD2.F32 R109, -RZ, R4.H0_H0 ;  /* 0x20000004ff6d7230 */ /* 0x020fe40000004100 */
[----:B0-----:R-:W-:-:S03]  /*0cc0*/  @P0 HADD2.F32 R92, -RZ, R8.H0_H0 ;  /* 0x20000008ff5c0230 */ /* 0x001fc60000004100 */
[----:B------:R-:W-:-:S04]  /*0cd0*/  FMUL.FTZ R109, R109, UR8 ;  /* 0x000000086d6d7c20 */ /* 0x000fc80008410000 */
[----:B------:R-:W-:-:S07]  /*0ce0*/  @P0 FADD.FTZ R109, R92, R109 ;  /* 0x0000006d5c6d0221 */ /* 0x000fce0000010000 */
.L_x_19215:
[----:B------:R-:W-:Y:S05]  /*0cf0*/  BSYNC B0 ;  /* 0x0000000000007941 */ /* 0x000fea0003800000 */
.L_x_19213:
[----:B------:R-:W-:Y:S04]  /*0d00*/  BSSY B0, `(.L_x_19216) ;  /* 0x000000a000007945 */ /* 0x000fe80003800000 */
[----:B------:R-:W-:Y:S05]  /*0d10*/  @P3 BRA `(.L_x_19217) ;  /* 0x0000000000103947 */ /* 0x000fea0003800000 */
[----:B------:R-:W-:Y:S01]  /*0d20*/  MOV R108, RZ ;  /* 0x000000ff006c7202 */ /* 0x000fe20000000f00 */
[----:B------:R-:W-:Y:S06]  /*0d30*/  @!P0 BRA `(.L_x_19218) ;  /* 0x0000000000188947 */ /* 0x000fec0003800000 */
[----:B-----5:R-:W-:Y:S01]  /*0d40*/  HADD2.F32 R108, -RZ, R8.H1_H1 ;  /* 0x30000008ff6c7230 */ /* 0x020fe20000004100 */
[----:B------:R-:W-:Y:S06]  /*0d50*/  BRA `(.L_x_19218) ;  /* 0x0000000000107947 */ /* 0x000fec0003800000 */
.L_x_19217:
[----:B-----5:R-:W-:Y:S02]  /*0d60*/  HADD2.F32 R108, -RZ, R4.H1_H1 ;  /* 0x30000004ff6c7230 */ /* 0x020fe40000004100 */
[----:B0-----:R-:W-:-:S03]  /*0d70*/  @P0 HADD2.F32 R93, -RZ, R8.H1_H1 ;  /* 0x30000008ff5d0230 */ /* 0x001fc60000004100 */
[----:B------:R-:W-:-:S04]  /*0d80*/  FMUL.FTZ R108, R108, UR8 ;  /* 0x000000086c6c7c20 */ /* 0x000fc80008410000 */
[----:B------:R-:W-:-:S07]  /*0d90*/  @P0 FADD.FTZ R108, R93, R108 ;  /* 0x0000006c5d6c0221 */ /* 0x000fce0000010000 */
.L_x_19218:
[----:B------:R-:W-:Y:S05]  /*0da0*/  BSYNC B0 ;  /* 0x0000000000007941 */ /* 0x000fea0003800000 */
.L_x_19216:
[----:B------:R-:W-:Y:S04]  /*0db0*/  BSSY B0, `(.L_x_19219) ;  /* 0x000000a000007945 */ /* 0x000fe80003800000 */
[----:B------:R-:W-:Y:S05]  /*0dc0*/  @P3 BRA `(.L_x_19220) ;  /* 0x0000000000103947 */ /* 0x000fea0003800000 */
[----:B------:R-:W-:Y:S01]  /*0dd0*/  HFMA2.MMA R107, -RZ, RZ, 0, 0 ;  /* 0x00000000ff6b7435 */ /* 0x000fe200000001ff */
[----:B------:R-:W-:Y:S10]  /*0de0*/  @!P0 BRA `(.L_x_19221) ;  /* 0x0000000000188947 */ /* 0x000ff40003800000 */
[----:B-----5:R-:W-:Y:S01]  /*0df0*/  HADD2.F32 R107, -RZ, R9.H0_H0 ;  /* 0x20000009ff6b7230 */ /* 0x020fe20000004100 */
[----:B------:R-:W-:Y:S06]  /*0e00*/  BRA `(.L_x_19221) ;  /* 0x0000000000107947 */ /* 0x000fec0003800000 */
.L_x_19220:
[----:B-----5:R-:W-:Y:S02]  /*0e10*/  HADD2.F32 R107, -RZ, R5.H0_H0 ;  /* 0x20000005ff6b7230 */ /* 0x020fe40000004100 */
[----:B0-----:R-:W-:-:S03]  /*0e20*/  @P0 HADD2.F32 R92, -RZ, R9.H0_H0 ;  /* 0x20000009ff5c0230 */ /* 0x001fc60000004100 */
[----:B------:R-:W-:-:S04]  /*0e30*/  FMUL.FTZ R107, R107, UR8 ;  /* 0x000000086b6b7c20 */ /* 0x000fc80008410000 */
[----:B------:R-:W-:-:S07]  /*0e40*/  @P0 FADD.FTZ R107, R92, R107 ;  /* 0x0000006b5c6b0221 */ /* 0x000fce0000010000 */
.L_x_19221:
[----:B------:R-:W-:Y:S05]  /*0e50*/  BSYNC B0 ;  /* 0x0000000000007941 */ /* 0x000fea0003800000 */
.L_x_19219:
[----:B------:R-:W-:Y:S04]  /*0e60*/  BSSY B0, `(.L_x_19222) ;  /* 0x000000a000007945 */ /* 0x000fe80003800000 */
[----:B------:R-:W-:Y:S05]  /*0e70*/  @P3 BRA `(.L_x_19223) ;  /* 0x0000000000103947 */ /* 0x000fea0003800000 */
[----:B------:R-:W-:Y:S01]  /*0e80*/  MOV R106, RZ ;  /* 0x000000ff006a7202 */ /* 0x000fe20000000f00 */
[----:B------:R-:W-:Y:S06]  /*0e90*/  @!P0 BRA `(.L_x_19224) ;  /* 0x0000000000188947 */ /* 0x000fec0003800000 */
[----:B-----5:R-:W-:Y:S01]  /*0ea0*/  HADD2.F32 R106, -RZ, R9.H1_H1 ;  /* 0x30000009ff6a7230 */ /* 0x020fe20000004100 */
[----:B------:R-:W-:Y:S06]  /*0eb0*/  BRA `(.L_x_19224) ;  /* 0x0000000000107947 */ /* 0x000fec0003800000 */
.L_x_19223:
[----:B-----5:R-:W-:Y:S02]  /*0ec0*/  HADD2.F32 R106, -RZ, R5.H1_H1 ;  /* 0x30000005ff6a7230 */ /* 0x020fe40000004100 */
[----:B0-----:R-:W-:-:S03]  /*0ed0*/  @P0 HADD2.F32 R93, -RZ, R9.H1_H1 ;  /* 0x30000009ff5d0230 */ /* 0x001fc60000004100 */
[----:B------:R-:W-:-:S04]  /*0ee0*/  FMUL.FTZ R106, R106, UR8 ;  /* 0x000000086a6a7c20 */ /* 0x000fc80008410000 */
[----:B------:R-:W-:-:S07]  /*0ef0*/  @P0 FADD.FTZ R106, R93, R106 ;  /* 0x0000006a5d6a0221 */ /* 0x000fce0000010000 */
.L_x_19224:
[----:B------:R-:W-:Y:S05]  /*0f00*/  BSYNC B0 ;  /* 0x0000000000007941 */ /* 0x000fea0003800000 */
.L_x_19222:
[----:B------:R-:W-:Y:S04]  /*0f10*/  BSSY B0, `(.L_x_19225) ;  /* 0x000000a000007945 */ /* 0x000fe80003800000 */
[----:B------:R-:W-:Y:S05]  /*0f20*/  @P3 BRA `(.L_x_19226) ;  /* 0x0000000000103947 */ /* 0x000fea0003800000 */
[----:B------:R-:W-:Y:S01]  /*0f30*/  HFMA2.MMA R105, -RZ, RZ, 0, 0 ;  /* 0x00000000ff697435 */ /* 0x000fe200000001ff */
[----:B------:R-:W-:Y:S10]  /*0f40*/  @!P0 BRA `(.L_x_19227) ;  /* 0x0000000000188947 */ /* 0x000ff40003800000 */
[----:B-----5:R-:W-:Y:S01]  /*0f50*/  HADD2.F32 R105, -RZ, R10.H0_H0 ;  /* 0x2000000aff697230 */ /* 0x020fe20000004100 */
[----:B------:R-:W-:Y:S06]  /*0f60*/  BRA `(.L_x_19227) ;  /* 0x0000000000107947 */ /* 0x000fec0003800000 */
.L_x_19226:
[----:B-----5:R-:W-:Y:S02]  /*0f70*/  HADD2.F32 R105, -RZ, R6.H0_H0 ;  /* 0x20000006ff697230 */ /* 0x020fe40000004100 */
[----:B0-----:R-:W-:-:S03]  /*0f80*/  @P0 HADD2.F32 R92, -RZ, R10.H0_H0 ;  /* 0x2000000aff5c0230 */ /* 0x001fc60000004100 */
[----:B------:R-:W-:-:S04]  /*0f90*/  FMUL.FTZ R105, R105, UR8 ;  /* 0x0000000869697c20 */ /* 0x000fc80008410000 */
[----:B------:R-:W-:-:S07]  /*0fa0*/  @P0 FADD.FTZ R105, R92, R105 ;  /* 0x000000695c690221 */ /* 0x000fce0000010000 */
.L_x_19227:
[----:B------:R-:W-:Y:S05]  /*0fb0*/  BSYNC B0 ;  /* 0x0000000000007941 */ /* 0x000fea0003800000 */
.L_x_19225:
[----:B------:R-:W-:Y:S04]  /*0fc0*/  BSSY B0, `(.L_x_19228) ;  /* 0x000000a000007945 */ /* 0x000fe80003800000 */
[----:B------:R-:W-:Y:S05]  /*0fd0*/  @P3 BRA `(.L_x_19229) ;  /* 0x0000000000103947 */ /* 0x000fea0003800000 */
[----:B------:R-:W-:Y:S01]  /*0fe0*/  MOV R104, RZ ;  /* 0x000000ff00687202 */ /* 0x000fe20000000f00 */
[----:B------:R-:W-:Y:S06]  /*0ff0*/  @!P0 BRA `(.L_x_19230) ;  /* 0x0000000000188947 */ /* 0x000fec0003800000 */
[----:B-----5:R-:W-:Y:S01]  /*1000*/  HADD2.F32 R104, -RZ, R10.H1_H1 ;  /* 0x3000000aff687230 */ /* 0x020fe20000004100 */
[----:B------:R-:W-:Y:S06]  /*1010*/  BRA `(.L_x_19230) ;  /* 0x0000000000107947 */ /* 0x000fec0003800000 */
.L_x_19229:
[----:B-----5:R-:W-:Y:S02]  /*1020*/  HADD2.F32 R104, -RZ, R6.H1_H1 ;  /* 0x30000006ff687230 */ /* 0x020fe40000004100 */
[----:B0-----:R-:W-:-:S03]  /*1030*/  @P0 HADD2.F32 R93, -RZ, R10.H1_H1 ;  /* 0x3000000aff5d0230 */ /* 0x001fc60000004100 */
[----:B------:R-:W-:-:S04]  /*1040*/  FMUL.FTZ R104, R104, UR8 ;  /* 0x0000000868687c20 */ /* 0x000fc80008410000 */
[----:B------:R-:W-:-:S07]  /*1050*/  @P0 FADD.FTZ R104, R93, R104 ;  /* 0x000000685d680221 */ /* 0x000fce0000010000 */
.L_x_19230:
[----:B------:R-:W-:Y:S05]  /*1060*/  BSYNC B0 ;  /* 0x0000000000007941 */ /* 0x000fea0003800000 */
.L_x_19228:
[----:B------:R-:W-:Y:S04]  /*1070*/  BSSY B0, `(.L_x_19231) ;  /* 0x000000a000007945 */ /* 0x000fe80003800000 */
[----:B------:R-:W-:Y:S05]  /*1080*/  @P3 BRA `(.L_x_19232) ;  /* 0x0000000000103947 */ /* 0x000fea0003800000 */
[----:B------:R-:W-:Y:S01]  /*1090*/  HFMA2.MMA R103, -RZ, RZ, 0, 0 ;  /* 0x00000000ff677435 */ /* 0x000fe200000001ff */
[----:B------:R-:W-:Y:S10]  /*10a0*/  @!P0 BRA `(.L_x_19233) ;  /* 0x0000000000188947 */ /* 0x000ff40003800000 */
[----:B-----5:R-:W-:Y:S01]  /*10b0*/  HADD2.F32 R103, -RZ, R11.H0_H0 ;  /* 0x2000000bff677230 */ /* 0x020fe20000004100 */
[----:B------:R-:W-:Y:S06]  /*10c0*/  BRA `(.L_x_19233) ;  /* 0x0000000000107947 */ /* 0x000fec0003800000 */
.L_x_19232:
[----:B-----5:R-:W-:Y:S02]  /*10d0*/  HADD2.F32 R103, -RZ, R7.H0_H0 ;  /* 0x20000007ff677230 */ /* 0x020fe40000004100 */
[----:B0-----:R-:W-:-:S03]  /*10e0*/  @P0 HADD2.F32 R92, -RZ, R11.H0_H0 ;  /* 0x2000000bff5c0230 */ /* 0x001fc60000004100 */
[----:B------:R-:W-:-:S04]  /*10f0*/  FMUL.FTZ R103, R103, UR8 ;  /* 0x0000000867677c20 */ /* 0x000fc80008410000 */
[----:B------:R-:W-:-:S07]  /*1100*/  @P0 FADD.FTZ R103, R92, R103 ;  /* 0x000000675c670221 */ /* 0x000fce0000010000 */
.L_x_19233:
[----:B------:R-:W-:Y:S05]  /*1110*/  BSYNC B0 ;  /* 0x0000000000007941 */ /* 0x000fea0003800000 */
.L_x_19231:
[----:B------:R-:W-:Y:S04]  /*1120*/  BSSY B0, `(.L_x_19234) ;  /* 0x000000a000007945 */ /* 0x000fe80003800000 */
[----:B------:R-:W-:Y:S05]  /*1130*/  @P3 BRA `(.L_x_19235) ;  /* 0x0000000000103947 */ /* 0x000fea0003800000 */
[----:B------:R-:W-:Y:S01]  /*1140*/  MOV R102, RZ ;  /* 0x000000ff00667202 */ /* 0x000fe20000000f00 */
[----:B------:R-:W-:Y:S06]  /*1150*/  @!P0 BRA `(.L_x_19236) ;  /* 0x0000000000188947 */ /* 0x000fec0003800000 */
[----:B-----5:R-:W-:Y:S01]  /*1160*/  HADD2.F32 R102, -RZ, R11.H1_H1 ;  /* 0x3000000bff667230 */ /* 0x020fe20000004100 */
[----:B------:R-:W-:Y:S06]  /*1170*/  BRA `(.L_x_19236) ;  /* 0x0000000000107947 */ /* 0x000fec0003800000 */
.L_x_19235:
[----:B-----5:R-:W-:Y:S02]  /*1180*/  HADD2.F32 R102, -RZ, R7.H1_H1 ;  /* 0x30000007ff667230 */ /* 0x020fe40000004100 */
[----:B0-----:R-:W-:-:S03]  /*1190*/  @P0 HADD2.F32 R93, -RZ, R11.H1_H1 ;  /* 0x3000000bff5d0230 */ /* 0x001fc60000004100 */
[----:B------:R-:W-:-:S04]  /*11a0*/  FMUL.FTZ R102, R102, UR8 ;  /* 0x0000000866667c20 */ /* 0x000fc80008410000 */
[----:B------:R-:W-:-:S07]  /*11b0*/  @P0 FADD.FTZ R102, R93, R102 ;  /* 0x000000665d660221 */ /* 0x000fce0000010000 */
.L_x_19236:
[----:B------:R-:W-:Y:S05]  /*11c0*/  BSYNC B0 ;  /* 0x0000000000007941 */ /* 0x000fea0003800000 */
.L_x_19234:
        /* <DEDUP_REMOVED lines=20> */
.L_x_19238:
[----:B-----5:R-:W-:Y:S02]  /*1310*/  HADD2.F32 R129, -RZ, R4.H0_H0 ;  /* 0x20000004ff817230 */ /* 0x020fe40000004100 */
[----:B--2---:R-:W-:-:S03]  /*1320*/  @P0 HADD2.F32 R92, -RZ, R8.H0_H0 ;  /* 0x20000008ff5c0230 */ /* 0x004fc60000004100 */
[----:B------:R-:W-:-:S04]  /*1330*/  FMUL.FTZ R129, R129, UR8 ;  /* 0x0000000881817c20 */ /* 0x000fc80008410000 */
[----:B------:R-:W-:-:S07]  /*1340*/  @P0 FADD.FTZ R129, R92, R129 ;  /* 0x000000815c810221 */ /* 0x000fce0000010000 */
.L_x_19239:
[----:B------:R-:W-:Y:S05]  /*1350*/  BSYNC B0 ;  /* 0x0000000000007941 */ /* 0x000fea0003800000 */
.L_x_19237:
[----:B------:R-:W-:Y:S04]  /*1360*/  BSSY B0, `(.L_x_19240) ;  /* 0x000000a000007945 */ /* 0x000fe80003800000 */
[----:B------:R-:W-:Y:S05]  /*1370*/  @P3 BRA `(.L_x_19241) ;  /* 0x0000000000103947 */ /* 0x000fea0003800000 */
[----:B------:R-:W-:Y:S01]  /*1380*/  MOV R128, RZ ;  /* 0x000000ff00807202 */ /* 0x000fe20000000f00 */
[----:B------:R-:W-:Y:S06]  /*1390*/  @!P0 BRA `(.L_x_19242) ;  /* 0x0000000000188947 */ /* 0x000fec0003800000 */
[----:B-----5:R-:W-:Y:S01]  /*13a0*/  HADD2.F32 R128, -RZ, R8.H1_H1 ;  /* 0x30000008ff807230 */ /* 0x020fe20000004100 */
[----:B------:R-:W-:Y:S06]  /*13b0*/  BRA `(.L_x_19242) ;  /* 0x0000000000107947 */ /* 0x000fec0003800000 */
.L_x_19241:
[----:B-----5:R-:W-:Y:S02]  /*13c0*/  HADD2.F32 R128, -RZ, R4.H1_H1 ;  /* 0x30000004ff807230 */ /* 0x020fe40000004100 */
[----:B--2---:R-:W-:-:S03]  /*13d0*/  @P0 HADD2.F32 R93, -RZ, R8.H1_H1 ;  /* 0x30000008ff5d0230 */ /* 0x004fc60000004100 */
[----:B------:R-:W-:-:S04]  /*13e0*/  FMUL.FTZ R128, R128, UR8 ;  /* 0x0000000880807c20 */ /* 0x000fc80008410000 */
[----:B------:R-:W-:-:S07]  /*13f0*/  @P0 FADD.FTZ R128, R93, R128 ;  /* 0x000000805d800221 */ /* 0x000fce0000010000 */
.L_x_19242:
[----:B------:R-:W-:Y:S05]  /*1400*/  BSYNC B0 ;  /* 0x0000000000007941 */ /* 0x000fea0003800000 */
.L_x_19240:
[----:B------:R-:W-:Y:S04]  /*1410*/  BSSY B0, `(.L_x_19243) ;  /* 0x000000a000007945 */ /* 0x000fe80003800000 */
[----:B------:R-:W-:Y:S05]  /*1420*/  @P3 BRA `(.L_x_19244) ;  /* 0x0000000000103947 */ /* 0x000fea0003800000 */
[----:B------:R-:W-:Y:S01]  /*1430*/  HFMA2.MMA R127, -RZ, RZ, 0, 0 ;  /* 0x00000000ff7f7435 */ /* 0x000fe200000001ff */
[----:B------:R-:W-:Y:S10]  /*1440*/  @!P0 BRA `(.L_x_19245) ;  /* 0x0000000000188947 */ /* 0x000ff40003800000 */
[----:B-----5:R-:W-:Y:S01]  /*1450*/  HADD2.F32 R127, -RZ, R9.H0_H0 ;  /* 0x20000009ff7f7230 */ /* 0x020fe20000004100 */
[----:B------:R-:W-:Y:S06]  /*1460*/  BRA `(.L_x_19245) ;  /* 0x0000000000107947 */ /* 0x000fec0003800000 */
.L_x_19244:
[----:B-----5:R-:W-:Y:S02]  /*1470*/  HADD2.F32 R127, -RZ, R5.H0_H0 ;  /* 0x20000005ff7f7230 */ /* 0x020fe40000004100 */
[----:B--2---:R-:W-:-:S03]  /*1480*/  @P0 HADD2.F32 R92, -RZ, R9.H0_H0 ;  /* 0x20000009ff5c0230 */ /* 0x004fc60000004100 */
[----:B------:R-:W-:-:S04]  /*1490*/  FMUL.FTZ R127, R127, UR8 ;  /* 0x000000087f7f7c20 */ /* 0x000fc80008410000 */
[----:B------:R-:W-:-:S07]  /*14a0*/  @P0 FADD.FTZ R127, R92, R127 ;  /* 0x0000007f5c7f0221 */ /* 0x000fce0000010000 */
.L_x_19245:
[----:B------:R-:W-:Y:S05]  /*14b0*/  BSYNC B0 ;  /* 0x0000000000007941 */ /* 0x000fea0003800000 */
.L_x_19243:
[----:B------:R-:W-:Y:S04]  /*14c0*/  BSSY B0, `(.L_x_19246) ;  /* 0x000000a000007945 */ /* 0x000fe80003800000 */
[----:B------:R-:W-:Y:S05]  /*14d0*/  @P3 BRA `(.L_x_19247) ;  /* 0x0000000000103947 */ /* 0x000fea0003800000 */
[----:B------:R-:W-:Y:S01]  /*14e0*/  MOV R126, RZ ;  /* 0x000000ff007e7202 */ /* 0x000fe20000000f00 */
[----:B------:R-:W-:Y:S06]  /*14f0*/  @!P0 BRA `(.L_x_19248) ;  /* 0x0000000000188947 */ /* 0x000fec0003800000 */
[----:B-----5:R-:W-:Y:S01]  /*1500*/  HADD2.F32 R126, -RZ, R9.H1_H1 ;  /* 0x30000009ff7e7230 */ /* 0x020fe20000004100 */
[----:B------:R-:W-:Y:S06]  /*1510*/  BRA `(.L_x_19248) ;  /* 0x0000000000107947 */ /* 0x000fec0003800000 */
.L_x_19247:
[----:B-----5:R-:W-:Y:S02]  /*1520*/  HADD2.F32 R126, -RZ, R5.H1_H1 ;  /* 0x30000005ff7e7230 */ /* 0x020fe40000004100 */
[----:B--2---:R-:W-:-:S03]  /*1530*/  @P0 HADD2.F32 R93, -RZ, R9.H1_H1 ;  /* 0x30000009ff5d0230 */ /* 0x004fc60000004100 */
[----:B------:R-:W-:-:S04]  /*1540*/  FMUL.FTZ R126, R126, UR8 ;  /* 0x000000087e7e7c20 */ /* 0x000fc80008410000 */
[----:B------:R-:W-:-:S07]  /*1550*/  @P0 FADD.FTZ R126, R93, R126 ;  /* 0x0000007e5d7e0221 */ /* 0x000fce0000010000 */
.L_x_19248:
[----:B------:R-:W-:Y:S05]  /*1560*/  BSYNC B0 ;  /* 0x0000000000007941 */ /* 0x000fea0003800000 */
.L_x_19246:
[----:B------:R-:W-:Y:S04]  /*1570*/  BSSY B0, `(.L_x_19249) ;  /* 0x000000a000007945 */ /* 0x000fe80003800000 */
[----:B------:R-:W-:Y:S05]  /*1580*/  @P3 BRA `(.L_x_19250) ;  /* 0x0000000000103947 */ /* 0x000fea0003800000 */
[----:B------:R-:W-:Y:S01]  /*1590*/  HFMA2.MMA R125, -RZ, RZ, 0, 0 ;  /* 0x00000000ff7d7435 */ /* 0x000fe200000001ff */
[----:B------:R-:W-:Y:S10]  /*15a0*/  @!P0 BRA `(.L_x_19251) ;  /* 0x0000000000188947 */ /* 0x000ff40003800000 */
[----:B-----5:R-:W-:Y:S01]  /*15b0*/  HADD2.F32 R125, -RZ, R10.H0_H0 ;  /* 0x2000000aff7d7230 */ /* 0x020fe20000004100 */
[----:B------:R-:W-:Y:S06]  /*15c0*/  BRA `(.L_x_19251) ;  /* 0x0000000000107947 */ /* 0x000fec0003800000 */
.L_x_19250:
[----:B-----5:R-:W-:Y:S02]  /*15d0*/  HADD2.F32 R125, -RZ, R6.H0_H0 ;  /* 0x20000006ff7d7230 */ /* 0x020fe40000004100 */
[----:B--2---:R-:W-:-:S03]  /*15e0*/  @P0 HADD2.F32 R92, -RZ, R10.H0_H0 ;  /* 0x2000000aff5c0230 */ /* 0x004fc60000004100 */
[----:B------:R-:W-:-:S04]  /*15f0*/  FMUL.FTZ R125, R125, UR8 ;  /* 0x000000087d7d7c20 */ /* 0x000fc80008410000 */
[----:B------:R-:W-:-:S07]  /*1600*/  @P0 FADD.FTZ R125, R92, R125 ;  /* 0x0000007d5c7d0221 */ /* 0x000fce0000010000 */
.L_x_19251:
[----:B------:R-:W-:Y:S05]  /*1610*/  BSYNC B0 ;  /* 0x0000000000007941 */ /* 0x000fea0003800000 */
.L_x_19249:
[----:B------:R-:W-:Y:S04]  /*1620*/  BSSY B0, `(.L_x_19252) ;  /* 0x000000a000007945 */ /* 0x000fe80003800000 */
[----:B------:R-:W-:Y:S05]  /*1630*/  @P3 BRA `(.L_x_19253) ;  /* 0x0000000000103947 */ /* 0x000fea0003800000 */
[----:B------:R-:W-:Y:S01]  /*1640*/  MOV R124, RZ ;  /* 0x000000ff007c7202 */ /* 0x000fe20000000f00 */
[----:B------:R-:W-:Y:S06]  /*1650*/  @!P0 BRA `(.L_x_19254) ;  /* 0x0000000000188947 */ /* 0x000fec0003800000 */
[----:B-----5:R-:W-:Y:S01]  /*1660*/  HADD2.F32 R124, -RZ, R10.H1_H1 ;  /* 0x3000000aff7c7230 */ /* 0x020fe20000004100 */
[----:B------:R-:W-:Y:S06]  /*1670*/  BRA `(.L_x_19254) ;  /* 0x0000000000107947 */ /* 0x000fec0003800000 */
.L_x_19253:
[----:B-----5:R-:W-:Y:S02]  /*1680*/  HADD2.F32 R124, -RZ, R6.H1_H1 ;  /* 0x30000006ff7c7230 */ /* 0x020fe40000004100 */
[----:B--2---:R-:W-:-:S03]  /*1690*/  @P0 HADD2.F32 R93, -RZ, R10.H1_H1 ;  /* 0x3000000aff5d0230 */ /* 0x004fc60000004100 */
[----:B------:R-:W-:-:S04]  /*16a0*/  FMUL.FTZ R124, R124, UR8 ;  /* 0x000000087c7c7c20 */ /* 0x000fc80008410000 */
[----:B------:R-:W-:-:S07]  /*16b0*/  @P0 FADD.FTZ R124, R93, R124 ;  /* 0x0000007c5d7c0221 */ /* 0x000fce0000010000 */
.L_x_19254:
[----:B------:R-:W-:Y:S05]  /*16c0*/  BSYNC B0 ;  /* 0x0000000000007941 */ /* 0x000fea0003800000 */
.L_x_19252:
[----:B------:R-:W-:Y:S04]  /*16d0*/  BSSY B0, `(.L_x_19255) ;  /* 0x000000a000007945 */ /* 0x000fe80003800000 */
[----:B------:R-:W-:Y:S05]  /*16e0*/  @P3 BRA `(.L_x_19256) ;  /* 0x0000000000103947 */ /* 0x000fea0003800000 */
[----:B------:R-:W-:Y:S01]  /*16f0*/  HFMA2.MMA R123, -RZ, RZ, 0, 0 ;  /* 0x00000000ff7b7435 */ /* 0x000fe200000001ff */
[----:B------:R-:W-:Y:S10]  /*1700*/  @!P0 BRA `(.L_x_19257) ;  /* 0x0000000000188947 */ /* 0x000ff40003800000 */
[----:B-----5:R-:W-:Y:S01]  /*1710*/  HADD2.F32 R123, -RZ, R11.H0_H0 ;  /* 0x2000000bff7b7230 */ /* 0x020fe20000004100 */
[----:B------:R-:W-:Y:S06]  /*1720*/  BRA `(.L_x_19257) ;  /* 0x0000000000107947 */ /* 0x000fec0003800000 */
.L_x_19256:
[----:B-----5:R-:W-:Y:S02]  /*1730*/  HADD2.F32 R123, -RZ, R7.H0_H0 ;  /* 0x20000007ff7b7230 */ /* 0x020fe40000004100 */
[----:B--2---:R-:W-:-:S03]  /*1740*/  @P0 HADD2.F32 R92, -RZ, R11.H0_H0 ;  /* 0x2000000bff5c0230 */ /* 0x004fc60000004100 */
[----:B------:R-:W-:-:S04]  /*1750*/  FMUL.FTZ R123, R123, UR8 ;  /* 0x000000087b7b7c20 */ /* 0x000fc80008410000 */
[----:B------:R-:W-:-:S07]  /*1760*/  @P0 FADD.FTZ R123, R92, R123 ;  /* 0x0000007b5c7b0221 */ /* 0x000fce0000010000 */
.L_x_19257:
[----:B------:R-:W-:Y:S05]  /*1770*/  BSYNC B0 ;  /* 0x0000000000007941 */ /* 0x000fea0003800000 */
.L_x_19255:
[----:B------:R-:W-:Y:S04]  /*1780*/  BSSY B0, `(.L_x_19258) ;  /* 0x000000a000007945 */ /* 0x000fe80003800000 */
[----:B------:R-:W-:Y:S05]  /*1790*/  @P3 BRA `(.L_x_19259) ;  /* 0x0000000000103947 */ /* 0x000fea0003800000 */
[----:B------:R-:W-:Y:S01]  /*17a0*/  MOV R122, RZ ;  /* 0x000000ff007a7202 */ /* 0x000fe20000000f00 */
[----:B------:R-:W-:Y:S06]  /*17b0*/  @!P0 BRA `(.L_x_19260) ;  /* 0x0000000000188947 */ /* 0x000fec0003800000 */
[----:B-----5:R-:W-:Y:S01]  /*17c0*/  HADD2.F32 R122, -RZ, R11.H1_H1 ;  /* 0x3000000bff7a7230 */ /* 0x020fe20000004100 */
[----:B------:R-:W-:Y:S06]  /*17d0*/  BRA `(.L_x_19260) ;  /* 0x0000000000107947 */ /* 0x000fec0003800000 */
.L_x_19259:
[----:B-----5:R-:W-:Y:S02]  /*17e0*/  HADD2.F32 R122, -RZ, R7.H1_H1 ;  /* 0x30000007ff7a7230 */ /* 0x020fe40000004100 */
[----:B--2---:R-:W-:-:S03]  /*17f0*/  @P0 HADD2.F32 R93, -RZ, R11.H1_H1 ;  /* 0x3000000bff5d0230 */ /* 0x004fc60000004100 */
[----:B------:R-:W-:-:S04]  /*1800*/  FMUL.FTZ R122, R122, UR8 ;  /* 0x000000087a7a7c20 */ /* 0x000fc80008410000 */
[----:B------:R-:W-:-:S07]  /*1810*/  @P0 FADD.FTZ R122, R93, R122 ;  /* 0x0000007a5d7a0221 */ /* 0x000fce0000010000 */
.L_x_19260:
[----:B------:R-:W-:Y:S05]  /*1820*/  BSYNC B0 ;  /* 0x0000000000007941 */ /* 0x000fea0003800000 */
.L_x_19258:
        /* <DEDUP_REMOVED lines=20> */
.L_x_19262:
[----:B-----5:R-:W-:Y:S02]  /*1970*/  HADD2.F32 R130, -RZ, R4.H0_H0 ;  /* 0x20000004ff827230 */ /* 0x020fe40000004100 */
[----:B--2---:R-:W-:-:S03]  /*1980*/  @P0 HADD2.F32 R93, -RZ, R8.H0_H0 ;  /* 0x20000008ff5d0230 */ /* 0x004fc60000004100 */
[----:B------:R-:W-:-:S04]  /*1990*/  FMUL.FTZ R130, R130, UR8 ;  /* 0x0000000882827c20 */ /* 0x000fc80008410000 */
[----:B------:R-:W-:-:S07]  /*19a0*/  @P0 FADD.FTZ R130, R93, R130 ;  /* 0x000000825d820221 */ /* 0x000fce0000010000 */
.L_x_19263:
[----:B------:R-:W-:Y:S05]  /*19b0*/  BSYNC B0 ;  /* 0x0000000000007941 */ /* 0x000fea0003800000 */
.L_x_19261:
[----:B------:R-:W-:Y:S04]  /*19c0*/  BSSY B0, `(.L_x_19264) ;  /* 0x000000a000007945 */ /* 0x000fe80003800000 */
[----:B------:R-:W-:Y:S05]  /*19d0*/  @P3 BRA `(.L_x_19265) ;  /* 0x0000000000103947 */ /* 0x000fea0003800000 */
[----:B------:R-:W-:Y:S01]  /*19e0*/  MOV R131, RZ ;  /* 0x000000ff00837202 */ /* 0x000fe20000000f00 */
[----:B------:R-:W-:Y:S06]  /*19f0*/  @!P0 BRA `(.L_x_19266) ;  /* 0x0000000000188947 */ /* 0x000fec0003800000 */
[----:B-----5:R-:W-:Y:S01]  /*1a00*/  HADD2.F32 R131, -RZ, R8.H1_H1 ;  /* 0x30000008ff837230 */ /* 0x020fe20000004100 */
[----:B------:R-:W-:Y:S06]  /*1a10*/  BRA `(.L_x_19266) ;  /* 0x0000000000107947 */ /* 0x000fec0003800000 */
.L_x_19265:
[----:B-----5:R-:W-:Y:S02]  /*1a20*/  HADD2.F32 R131, -RZ, R4.H1_H1 ;  /* 0x30000004ff837230 */ /* 0x020fe40000004100 */
[----:B--2---:R-:W-:-:S03]  /*1a30*/  @P0 HADD2.F32 R92, -RZ, R8.H1_H1 ;  /* 0x30000008ff5c0230 */ /* 0x004fc60000004100 */
[----:B------:R-:W-:-:S04]  /*1a40*/  FMUL.FTZ R131, R131, UR8 ;  /* 0x0000000883837c20 */ /* 0x000fc80008410000 */
[----:B------:R-:W-:-:S07]  /*1a50*/  @P0 FADD.FTZ R131, R92, R131 ;  /* 0x000000835c830221 */ /* 0x000fce0000010000 */
.L_x_19266:
[----:B------:R-:W-:Y:S05]  /*1a60*/  BSYNC B0 ;  /* 0x0000000000007941 */ /* 0x000fea0003800000 */
.L_x_19264:
[----:B------:R-:W-:Y:S04]  /*1a70*/  BSSY B0, `(.L_x_19267) ;  /* 0x000000a000007945 */ /* 0x000fe80003800000 */
[----:B------:R-:W-:Y:S05]  /*1a80*/  @P3 BRA `(.L_x_19268) ;  /* 0x0000000000103947 */ /* 0x000fea0003800000 */
[----:B------:R-:W-:Y:S01]  /*1a90*/  HFMA2.MMA R132, -RZ, RZ, 0, 0 ;  /* 0x00000000ff847435 */ /* 0x000fe200000001ff */
[----:B------:R-:W-:Y:S10]  /*1aa0*/  @!P0 BRA `(.L_x_19269) ;  /* 0x0000000000188947 */ /* 0x000ff40003800000 */
[----:B-----5:R-:W-:Y:S01]  /*1ab0*/  HADD2.F32 R132, -RZ, R9.H0_H0 ;  /* 0x20000009ff847230 */ /* 0x020fe20000004100 */
[----:B------:R-:W-:Y:S06]  /*1ac0*/  BRA `(.L_x_19269) ;  /* 0x0000000000107947 */ /* 0x000fec0003800000 */
.L_x_19268:
[----:B-----5:R-:W-:Y:S02]  /*1ad0*/  HADD2.F32 R132, -RZ, R5.H0_H0 ;  /* 0x20000005ff847230 */ /* 0x020fe40000004100 */
[----:B--2---:R-:W-:-:S03]  /*1ae0*/  @P0 HADD2.F32 R93, -RZ, R9.H0_H0 ;  /* 0x20000009ff5d0230 */ /* 0x004fc60000004100 */
[----:B------:R-:W-:-:S04]  /*1af0*/  FMUL.FTZ R132, R132, UR8 ;  /* 0x0000000884847c20 */ /* 0x000fc80008410000 */
[----:B------:R-:W-:-:S07]  /*1b00*/  @P0 FADD.FTZ R132, R93, R132 ;  /* 0x000000845d840221 */ /* 0x000fce0000010000 */
.L_x_19269:
[----:B------:R-:W-:Y:S05]  /*1b10*/  BSYNC B0 ;  /* 0x0000000000007941 */ /* 0x000fea0003800000 */
.L_x_19267:
[----:B------:R-:W-:Y:S04]  /*1b20*/  BSSY B0, `(.L_x_19270) ;  /* 0x000000a000007945 */ /* 0x000fe80003800000 */
[----:B------:R-:W-:Y:S05]  /*1b30*/  @P3 BRA `(.L_x_19271) ;  /* 0x0000000000103947 */ /* 0x000fea0003800000 */
[----:B------:R-:W-:Y:S01]  /*1b40*/  MOV R133, RZ ;  /* 0x000000ff00857202 */ /* 0x000fe20000000f00 */
[----:B------:R-:W-:Y:S06]  /*1b50*/  @!P0 BRA `(.L_x_19272) ;  /* 0x0000000000188947 */ /* 0x000fec0003800000 */
[----:B-----5:R-:W-:Y:S01]  /*1b60*/  HADD2.F32 R133, -RZ, R9.H1_H1 ;  /* 0x30000009ff857230 */ /* 0x020fe20000004100 */
[----:B------:R-:W-:Y:S06]  /*1b70*/  BRA `(.L_x_19272) ;  /* 0x0000000000107947 */ /* 0x000fec0003800000 */
.L_x_19271:
[----:B-----5:R-:W-:Y:S02]  /*1b80*/  HADD2.F32 R133, -RZ, R5.H1_H1 ;  /* 0x30000005ff857230 */ /* 0x020fe40000004100 */
[----:B--2---:R-:W-:-:S03]  /*1b90*/  @P0 HADD2.F32 R92, -RZ, R9.H1_H1 ;  /* 0x30000009ff5c0230 */ /* 0x004fc60000004100 */
[----:B------:R-:W-:-:S04]  /*1ba0*/  FMUL.FTZ R133, R133, UR8 ;  /* 0x0000000885857c20 */ /* 0x000fc80008410000 */
[----:B------:R-:W-:-:S07]  /*1bb0*/  @P0 FADD.FTZ R133, R92, R133 ;  /* 0x000000855c850221 */ /* 0x000fce0000010000 */
.L_x_19272:
[----:B------:R-:W-:Y:S05]  /*1bc0*/  BSYNC B0 ;  /* 0x0000000000007941 */ /* 0x000fea0003800000 */
.L_x_19270:
[----:B------:R-:W-:Y:S04]  /*1bd0*/  BSSY B0, `(.L_x_19273) ;  /* 0x000000a000007945 */ /* 0x000fe80003800000 */
[----:B------:R-:W-:Y:S05]  /*1be0*/  @P3 BRA `(.L_x_19274) ;  /* 0x0000000000103947 */ /* 0x000fea0003800000 */
[----:B------:R-:W-:Y:S01]  /*1bf0*/  HFMA2.MMA R134, -RZ, RZ, 0, 0 ;  /* 0x00000000ff867435 */ /* 0x000fe200000001ff */
[----:B------:R-:W-:Y:S10]  /*1c00*/  @!P0 BRA `(.L_x_19275) ;  /* 0x0000000000188947 */ /* 0x000ff40003800000 */
[----:B-----5:R-:W-:Y:S01]  /*1c10*/  HADD2.F32 R134, -RZ, R10.H0_H0 ;  /* 0x2000000aff867230 */ /* 0x020fe20000004100 */
[----:B------:R-:W-:Y:S06]  /*1c20*/  BRA `(.L_x_19275) ;  /* 0x0000000000107947 */ /* 0x000fec0003800000 */
.L_x_19274:
[----:B-----5:R-:W-:Y:S02]  /*1c30*/  HADD2.F32 R134, -RZ, R6.H0_H0 ;  /* 0x20000006ff867230 */ /* 0x020fe40000004100 */
[----:B--2---:R-:W-:-:S03]  /*1c40*/  @P0 HADD2.F32 R93, -RZ, R10.H0_H0 ;  /* 0x2000000aff5d0230 */ /* 0x004fc60000004100 */
[----:B------:R-:W-:-:S04]  /*1c50*/  FMUL.FTZ R134, R134, UR8 ;  /* 0x0000000886867c20 */ /* 0x000fc80008410000 */
[----:B------:R-:W-:-:S07]  /*1c60*/  @P0 FADD.FTZ R134, R93, R134 ;  /* 0x000000865d860221 */ /* 0x000fce0000010000 */
.L_x_19275:
[----:B------:R-:W-:Y:S05]  /*1c70*/  BSYNC B0 ;  /* 0x0000000000007941 */ /* 0x000fea0003800000 */
.L_x_19273:
[----:B------:R-:W-:Y:S04]  /*1c80*/  BSSY B0, `(.L_x_19276) ;  /* 0x000000a000007945 */ /* 0x000fe80003800000 */
[----:B------:R-:W-:Y:S05]  /*1c90*/  @P3 BRA `(.L_x_19277) ;  /* 0x0000000000103947 */ /* 0x000fea0003800000 */
[----:B------:R-:W-:Y:S01]  /*1ca0*/  MOV R135, RZ ;  /* 0x000000ff00877202 */ /* 0x000fe20000000f00 */
[----:B------:R-:W-:Y:S06]  /*1cb0*/  @!P0 BRA `(.L_x_19278) ;  /* 0x0000000000188947 */ /* 0x000fec0003800000 */
[----:B-----5:R-:W-:Y:S01]  /*1cc0*/  HADD2.F32 R135, -RZ, R10.H1_H1 ;  /* 0x3000000aff877230 */ /* 0x020fe20000004100 */
[----:B------:R-:W-:Y:S06]  /*1cd0*/  BRA `(.L_x_19278) ;  /* 0x0000000000107947 */ /* 0x000fec0003800000 */
.L_x_19277:
[----:B-----5:R-:W-:Y:S02]  /*1ce0*/  HADD2.F32 R135, -RZ, R6.H1_H1 ;  /* 0x30000006ff877230 */ /* 0x020fe40000004100 */
[----:B--2---:R-:W-:-:S03]  /*1cf0*/  @P0 HADD2.F32 R92, -RZ, R10.H1_H1 ;  /* 0x3000000aff5c0230 */ /* 0x004fc60000004100 */
[----:B------:R-:W-:-:S04]  /*1d00*/  FMUL.FTZ R135, R135, UR8 ;  /* 0x0000000887877c20 */ /* 0x000fc80008410000 */
[----:B------:R-:W-:-:S07]  /*1d10*/  @P0 FADD.FTZ R135, R92, R135 ;  /* 0x000000875c870221 */ /* 0x000fce0000010000 */
.L_x_19278:
[----:B------:R-:W-:Y:S05]  /*1d20*/  BSYNC B0 ;  /* 0x0000000000007941 */ /* 0x000fea0003800000 */
.L_x_19276:
[----:B------:R-:W-:Y:S04]  /*1d30*/  BSSY B0, `(.L_x_19279) ;  /* 0x000000a000007945 */ /* 0x000fe80003800000 */
[----:B------:R-:W-:Y:S05]  /*1d40*/  @P3 BRA `(.L_x_19280) ;  /* 0x0000000000103947 */ /* 0x000fea0003800000 */
[----:B------:R-:W-:Y:S01]  /*1d50*/  HFMA2.MMA R136, -RZ, RZ, 0, 0 ;  /* 0x00000000ff887435 */ /* 0x000fe200000001ff */
[----:B------:R-:W-:Y:S10]  /*1d60*/  @!P0 BRA `(.L_x_19281) ;  /* 0x0000000000188947 */ /* 0x000ff40003800000 */
[----:B-----5:R-:W-:Y:S01]  /*1d70*/  HADD2.F32 R136, -RZ, R11.H0_H0 ;  /* 0x2000000bff887230 */ /* 0x020fe20000004100 */
[----:B------:R-:W-:Y:S06]  /*1d80*/  BRA `(.L_x_19281) ;  /* 0x0000000000107947 */ /* 0x000fec0003800000 */
.L_x_19280:
[----:B-----5:R-:W-:Y:S02]  /*1d90*/  HADD2.F32 R136, -RZ, R7.H0_H0 ;  /* 0x20000007ff887230 */ /* 0x020fe40000004100 */
[----:B--2---:R-:W-:-:S03]  /*1da0*/  @P0 HADD2.F32 R93, -RZ, R11.H0_H0 ;  /* 0x2000000bff5d0230 */ /* 0x004fc60000004100 */
[----:B------:R-:W-:-:S04]  /*1db0*/  FMUL.FTZ R136, R136, UR8 ;  /* 0x0000000888887c20 */ /* 0x000fc80008410000 */
[----:B------:R-:W-:-:S07]  /*1dc0*/  @P0 FADD.FTZ R136, R93, R136 ;  /* 0x000000885d880221 */ /* 0x000fce0000010000 */
.L_x_19281:
[----:B------:R-:W-:Y:S05]  /*1dd0*/  BSYNC B0 ;  /* 0x0000000000007941 */ /* 0x000fea0003800000 */
.L_x_19279:
[----:B------:R-:W-:Y:S04]  /*1de0*/  BSSY B0, `(.L_x_19282) ;  /* 0x000000a000007945 */ /* 0x000fe80003800000 */
[----:B------:R-:W-:Y:S05]  /*1df0*/  @P3 BRA `(.L_x_19283) ;  /* 0x0000000000103947 */ /* 0x000fea0003800000 */
[----:B------:R-:W-:Y:S01]  /*1e00*/  MOV R137, RZ ;  /* 0x000000ff00897202 */ /* 0x000fe20000000f00 */
[----:B------:R-:W-:Y:S06]  /*1e10*/  @!P0 BRA `(.L_x_19284) ;  /* 0x0000000000188947 */ /* 0x000fec0003800000 */
[----:B-----5:R-:W-:Y:S01]  /*1e20*/  HADD2.F32 R137, -RZ, R11.H1_H1 ;  /* 0x3000000bff897230 */ /* 0x020fe20000004100 */
[----:B------:R-:W-:Y:S06]  /*1e30*/  BRA `(.L_x_19284) ;  /* 0x0000000000107947 */ /* 0x000fec0003800000 */
.L_x_19283:
[----:B-----5:R-:W-:Y:S02]  /*1e40*/  HADD2.F32 R137, -RZ, R7.H1_H1 ;  /* 0x30000007ff897230 */ /* 0x020fe40000004100 */
[----:B--2---:R-:W-:-:S03]  /*1e50*/  @P0 HADD2.F32 R92, -RZ, R11.H1_H1 ;  /* 0x3000000bff5c0230 */ /* 0x004fc60000004100 */
[----:B------:R-:W-:-:S04]  /*1e60*/  FMUL.FTZ R137, R137, UR8 ;  /* 0x0000000889897c20 */ /* 0x000fc80008410000 */
[----:B------:R-:W-:-:S07]  /*1e70*/  @P0 FADD.FTZ R137, R92, R137 ;  /* 0x000000895c890221 */ /* 0x000fce0000010000 */
.L_x_19284:
[----:B------:R-:W-:Y:S05]  /*1e80*/  BSYNC B0 ;  /* 0x0000000000007941 */ /* 0x000fea0003800000 */
.L_x_19282:
        /* <DEDUP_REMOVED lines=20> */
.L_x_19286:
[----:B--2--5:R-:W-:Y:S02]  /*1fd0*/  HADD2.F32 R101, -RZ, R4.H0_H0 ;  /* 0x20000004ff657230 */ /* 0x024fe40000004100 */
[----:B------:R-:W-:-:S03]  /*1fe0*/  @P0 HADD2.F32 R92, -RZ, R8.H0_H0 ;  /* 0x20000008ff5c0230 */ /* 0x000fc60000004100 */
[----:B------:R-:W-:-:S04]  /*1ff0*/  FMUL.FTZ R101, R101, UR8 ;  /* 0x0000000865657c20 */ /* 0x000fc80008410000 */
[----:B------:R-:W-:-:S07]  /*2000*/  @P0 FADD.FTZ R101, R92, R101 ;  /* 0x000000655c650221 */ /* 0x000fce0000010000 */
.L_x_19287:
[----:B------:R-:W-:Y:S05]  /*2010*/  BSYNC B0 ;  /* 0x0000000000007941 */ /* 0x000fea0003800000 */
.L_x_19285:
[----:B------:R-:W-:Y:S04]  /*2020*/  BSSY B0, `(.L_x_19288) ;  /* 0x000000a000007945 */ /* 0x000fe80003800000 */
[----:B------:R-:W-:Y:S05]  /*2030*/  @P3 BRA `(.L_x_19289) ;  /* 0x0000000000103947 */ /* 0x000fea0003800000 */
[----:B------:R-:W-:Y:S01]  /*2040*/  MOV R138, RZ ;  /* 0x000000ff008a7202 */ /* 0x000fe20000000f00 */
[----:B------:R-:W-:Y:S06]  /*2050*/  @!P0 BRA `(.L_x_19290) ;  /* 0x0000000000188947 */ /* 0x000fec0003800000 */
[----:B-----5:R-:W-:Y:S01]  /*2060*/  HADD2.F32 R138, -RZ, R8.H1_H1 ;  /* 0x30000008ff8a7230 */ /* 0x020fe20000004100 */
[----:B------:R-:W-:Y:S06]  /*2070*/  BRA `(.L_x_19290) ;  /* 0x0000000000107947 */ /* 0x000fec0003800000 */
.L_x_19289:
[----:B-----5:R-:W-:Y:S02]  /*2080*/  HADD2.F32 R138, -RZ, R4.H1_H1 ;  /* 0x30000004ff8a7230 */ /* 0x020fe40000004100 */
[----:B------:R-:W-:-:S03]  /*2090*/  @P0 HADD2.F32 R93, -RZ, R8.H1_H1 ;  /* 0x30000008ff5d0230 */ /* 0x000fc60000004100 */
[----:B------:R-:W-:-:S04]  /*20a0*/  FMUL.FTZ R138, R138, UR8 ;  /* 0x000000088a8a7c20 */ /* 0x000fc80008410000 */
[----:B------:R-:W-:-:S07]  /*20b0*/  @P0 FADD.FTZ R138, R93, R138 ;  /* 0x0000008a5d8a0221 */ /* 0x000fce0000010000 */
.L_x_19290:
[----:B------:R-:W-:Y:S05]  /*20c0*/  BSYNC B0 ;  /* 0x0000000000007941 */ /* 0x000fea0003800000 */
.L_x_19288:
[----:B------:R-:W-:Y:S04]  /*20d0*/  BSSY B0, `(.L_x_19291) ;  /* 0x000000a000007945 */ /* 0x000fe80003800000 */
[----:B------:R-:W-:Y:S05]  /*20e0*/  @P3 BRA `(.L_x_19292) ;  /* 0x0000000000103947 */ /* 0x000fea0003800000 */
[----:B------:R-:W-:Y:S01]  /*20f0*/  HFMA2.MMA R96, -RZ, RZ, 0, 0 ;  /* 0x00000000ff607435 */ /* 0x000fe200000001ff */
[----:B------:R-:W-:Y:S10]  /*2100*/  @!P0 BRA `(.L_x_19293) ;  /* 0x0000000000188947 */ /* 0x000ff40003800000 */
[----:B-----5:R-:W-:Y:S01]  /*2110*/  HADD2.F32 R96, -RZ, R9.H0_H0 ;  /* 0x20000009ff607230 */ /* 0x020fe20000004100 */
[----:B------:R-:W-:Y:S06]  /*2120*/  BRA `(.L_x_19293) ;  /* 0x0000000000107947 */ /* 0x000fec0003800000 */
.L_x_19292:
[----:B-----5:R-:W-:Y:S02]  /*2130*/  HADD2.F32 R96, -RZ, R5.H0_H0 ;  /* 0x20000005ff607230 */ /* 0x020fe40000004100 */
[----:B------:R-:W-:-:S03]  /*2140*/  @P0 HADD2.F32 R93, -RZ, R9.H0_H0 ;  /* 0x20000009ff5d0230 */ /* 0x000fc60000004100 */
[----:B------:R-:W-:-:S04]  /*2150*/  FMUL.FTZ R96, R96, UR8 ;  /* 0x0000000860607c20 */ /* 0x000fc80008410000 */
[----:B------:R-:W-:-:S07]  /*2160*/  @P0 FADD.FTZ R96, R93, R96 ;  /* 0x000000605d600221 */ /* 0x000fce0000010000 */
.L_x_19293:
[----:B------:R-:W-:Y:S05]  /*2170*/  BSYNC B0 ;  /* 0x0000000000007941 */ /* 0x000fea0003800000 */
.L_x_19291:
[----:B------:R-:W-:Y:S04]  /*2180*/  BSSY B0, `(.L_x_19294) ;  /* 0x000000a000007945 */ /* 0x000fe80003800000 */
[----:B------:R-:W-:Y:S05]  /*2190*/  @P3 BRA `(.L_x_19295) ;  /* 0x0000000000103947 */ /* 0x000fea0003800000 */
[----:B------:R-:W-:Y:S01]  /*21a0*/  MOV R97, RZ ;  /* 0x000000ff00617202 */ /* 0x000fe20000000f00 */
[----:B------:R-:W-:Y:S06]  /*21b0*/  @!P0 BRA `(.L_x_19296) ;  /* 0x0000000000188947 */ /* 0x000fec0003800000 */
[----:B-----5:R-:W-:Y:S01]  /*21c0*/  HADD2.F32 R97, -RZ, R9.H1_H1 ;  /* 0x30000009ff617230 */ /* 0x020fe20000004100 */
[----:B------:R-:W-:Y:S06]  /*21d0*/  BRA `(.L_x_19296) ;  /* 0x0000000000107947 */ /* 0x000fec0003800000 */
.L_x_19295:
[----:B-----5:R-:W-:Y:S02]  /*21e0*/  HADD2.F32 R97, -RZ, R5.H1_H1 ;  /* 0x30000005ff617230 */ /* 0x020fe40000004100 */
[----:B------:R-:W-:-:S03]  /*21f0*/  @P0 HADD2.F32 R92, -RZ, R9.H1_H1 ;  /* 0x30000009ff5c0230 */ /* 0x000fc60000004100 */
[----:B------:R-:W-:-:S04]  /*2200*/  FMUL.FTZ R97, R97, UR8 ;  /* 0x0000000861617c20 */ /* 0x000fc80008410000 */
[----:B------:R-:W-:-:S07]  /*2210*/  @P0 FADD.FTZ R97, R92, R97 ;  /* 0x000000615c610221 */ /* 0x000fce0000010000 */
.L_x_19296:
[----:B------:R-:W-:Y:S05]  /*2220*/  BSYNC B0 ;  /* 0x0000000000007941 */ /* 0x000fea0003800000 */
.L_x_19294:
[----:B------:R-:W-:Y:S04]  /*2230*/  BSSY B0, `(.L_x_19297) ;  /* 0x000000a000007945 */ /* 0x000fe80003800000 */
[----:B------:R-:W-:Y:S05]  /*2240*/  @P3 BRA `(.L_x_19298) ;  /* 0x0000000000103947 */ /* 0x000fea0003800000 */
[----:B------:R-:W-:Y:S01]  /*2250*/  HFMA2.MMA R100, -RZ, RZ, 0, 0 ;  /* 0x00000000ff647435 */ /* 0x000fe200000001ff */
[----:B------:R-:W-:Y:S10]  /*2260*/  @!P0 BRA `(.L_x_19299) ;  /* 0x0000000000188947 */ /* 0x000ff40003800000 */
[----:B-----5:R-:W-:Y:S01]  /*2270*/  HADD2.F32 R100, -RZ, R10.H0_H0 ;  /* 0x2000000aff647230 */ /* 0x020fe20000004100 */
[----:B------:R-:W-:Y:S06]  /*2280*/  BRA `(.L_x_19299) ;  /* 0x0000000000107947 */ /* 0x000fec0003800000 */
.L_x_19298:
[----:B-----5:R-:W-:Y:S02]  /*2290*/  HADD2.F32 R100, -RZ, R6.H0_H0 ;  /* 0x20000006ff647230 */ /* 0x020fe40000004100 */
[----:B------:R-:W-:-:S03]  /*22a0*/  @P0 HADD2.F32 R93, -RZ, R10.H0_H0 ;  /* 0x2000000aff5d0230 */ /* 0x000fc60000004100 */
[----:B------:R-:W-:-:S04]  /*22b0*/  FMUL.FTZ R100, R100, UR8 ;  /* 0x0000000864647c20 */ /* 0x000fc80008410000 */
[----:B------:R-:W-:-:S07]  /*22c0*/  @P0 FADD.FTZ R100, R93, R100 ;  /* 0x000000645d640221 */ /* 0x000fce0000010000 */
.L_x_19299:
[----:B------:R-:W-:Y:S05]  /*22d0*/  BSYNC B0 ;  /* 0x0000000000007941 */ /* 0x000fea0003800000 */
.L_x_19297:
[----:B------:R-:W-:Y:S04]  /*22e0*/  BSSY B0, `(.L_x_19300) ;  /* 0x000000a000007945 */ /* 0x000fe80003800000 */
[----:B------:R-:W-:Y:S05]  /*22f0*/  @P3 BRA `(.L_x_19301) ;  /* 0x0000000000103947 */ /* 0x000fea0003800000 */
[----:B------:R-:W-:Y:S01]  /*2300*/  MOV R139, RZ ;  /* 0x000000ff008b7202 */ /* 0x000fe20000000f00 */
[----:B------:R-:W-:Y:S06]  /*2310*/  @!P0 BRA `(.L_x_19302) ;  /* 0x0000000000188947 */ /* 0x000fec0003800000 */
[----:B-----5:R-:W-:Y:S01]  /*2320*/  HADD2.F32 R139, -RZ, R10.H1_H1 ;  /* 0x3000000aff8b7230 */ /* 0x020fe20000004100 */
[----:B------:R-:W-:Y:S06]  /*2330*/  BRA `(.L_x_19302) ;  /* 0x0000000000107947 */ /* 0x000fec0003800000 */
.L_x_19301:
[----:B-----5:R-:W-:Y:S02]  /*2340*/  HADD2.F32 R139, -RZ, R6.H1_H1 ;  /* 0x30000006ff8b7230 */ /* 0x020fe40000004100 */
[----:B------:R-:W-:-:S03]  /*2350*/  @P0 HADD2.F32 R92, -RZ, R10.H1_H1 ;  /* 0x3000000aff5c0230 */ /* 0x000fc60000004100 */
[----:B------:R-:W-:-:S04]  /*2360*/  FMUL.FTZ R139, R139, UR8 ;  /* 0x000000088b8b7c20 */ /* 0x000fc80008410000 */
[----:B------:R-:W-:-:S07]  /*2370*/  @P0 FADD.FTZ R139, R92, R139 ;  /* 0x0000008b5c8b0221 */ /* 0x000fce0000010000 */
.L_x_19302:
[----:B------:R-:W-:Y:S05]  /*2380*/  BSYNC B0 ;  /* 0x0000000000007941 */ /* 0x000fea0003800000 */
.L_x_19300:
[----:B------:R-:W-:Y:S04]  /*2390*/  BSSY B0, `(.L_x_19303) ;  /* 0x000000a000007945 */ /* 0x000fe80003800000 */
[----:B------:R-:W-:Y:S05]  /*23a0*/  @P3 BRA `(.L_x_19304) ;  /* 0x0000000000103947 */ /* 0x000fea0003800000 */
[----:B------:R-:W-:Y:S01]  /*23b0*/  HFMA2.MMA R99, -RZ, RZ, 0, 0 ;  /* 0x00000000ff637435 */ /* 0x000fe200000001ff */
[----:B------:R-:W-:Y:S10]  /*23c0*/  @!P0 BRA `(.L_x_19305) ;  /* 0x0000000000188947 */ /* 0x000ff40003800000 */
[----:B-----5:R-:W-:Y:S01]  /*23d0*/  HADD2.F32 R99, -RZ, R11.H0_H0 ;  /* 0x2000000bff637230 */ /* 0x020fe20000004100 */
[----:B------:R-:W-:Y:S06]  /*23e0*/  BRA `(.L_x_19305) ;  /* 0x0000000000107947 */ /* 0x000fec0003800000 */
.L_x_19304:
[----:B-----5:R-:W-:Y:S02]  /*23f0*/  HADD2.F32 R99, -RZ, R7.H0_H0 ;  /* 0x20000007ff637230 */ /* 0x020fe40000004100 */
[----:B------:R-:W-:-:S03]  /*2400*/  @P0 HADD2.F32 R92, -RZ, R11.H0_H0 ;  /* 0x2000000bff5c0230 */ /* 0x000fc60000004100 */
[----:B------:R-:W-:-:S04]  /*2410*/  FMUL.FTZ R99, R99, UR8 ;  /* 0x0000000863637c20 */ /* 0x000fc80008410000 */
[----:B------:R-:W-:-:S07]  /*2420*/  @P0 FADD.FTZ R99, R92, R99 ;  /* 0x000000635c630221 */ /* 0x000fce0000010000 */
.L_x_19305:
[----:B------:R-:W-:Y:S05]  /*2430*/  BSYNC B0 ;  /* 0x0000000000007941 */ /* 0x000fea0003800000 */
.L_x_19303:
[----:B------:R-:W-:Y:S04]  /*2440*/  BSSY B0, `(.L_x_19306) ;  /* 0x000000a000007945 */ /* 0x000fe80003800000 */
[----:B------:R-:W-:Y:S05]  /*2450*/  @P3 BRA `(.L_x_19307) ;  /* 0x0000000000103947 */ /* 0x000fea0003800000 */
[----:B------:R-:W-:Y:S01]  /*2460*/  MOV R98, RZ ;  /* 0x000000ff00627202 */ /* 0x000fe20000000f00 */
[----:B------:R-:W-:Y:S06]  /*2470*/  @!P0 BRA `(.L_x_19308) ;  /* 0x0000000000188947 */ /* 0x000fec0003800000 */
[----:B-----5:R-:W-:Y:S01]  /*2480*/  HADD2.F32 R98, -RZ, R11.H1_H1 ;  /* 0x3000000bff627230 */ /* 0x020fe20000004100 */
[----:B------:R-:W-:Y:S06]  /*2490*/  BRA `(.L_x_19308) ;  /* 0x0000000000107947 */ /* 0x000fec0003800000 */
.L_x_19307:
[----:B-----5:R-:W-:Y:S02]  /*24a0*/  HADD2.F32 R98, -RZ, R7.H1_H1 ;  /* 0x30000007ff627230 */ /* 0x020fe40000004100 */
[----:B------:R-:W-:-:S03]  /*24b0*/  @P0 HADD2.F32 R93, -RZ, R11.H1_H1 ;  /* 0x3000000bff5d0230 */ /* 0x000fc60000004100 */
[----:B------:R-:W-:-:S04]  /*24c0*/  FMUL.FTZ R98, R98, UR8 ;  /* 0x0000000862627c20 */ /* 0x000fc80008410000 */
[----:B------:R-:W-:-:S07]  /*24d0*/  @P0 FADD.FTZ R98, R93, R98 ;  /* 0x000000625d620221 */ /* 0x000fce0000010000 */
.L_x_19308:
[----:B------:R-:W-:Y:S05]  /*24e0*/  BSYNC B0 ;  /* 0x0000000000007941 */ /* 0x000fea0003800000 */
.L_x_19306:
[----:B------:R-:W-:Y:S01]  /*24f0*/  FADD.FTZ R93, RZ, R117 ;  /* 0x00000075ff5d7221 */ /* 0x000fe20000010000 */
[----:B------:R-:W-:Y:S01]  /*2500*/  IMAD.WIDE.U32 R2, R141, 0x10, R2 ;  /* 0x000000108d027825 */ /* 0x000fe200078e0002 */
[----:B------:R-:W-:Y:S01]  /*2510*/  F2FP.F16.F32.PACK_AB R95, R98, R99 ;  /* 0x00000063625f723e */ /* 0x000fe200000000ff */
[----:B------:R-:W-:Y:S02]  /*2520*/  UMOV UR10, 0xffffffff ;  /* 0xffffffff000a7882 */ /* 0x000fe40000000000 */
        /* <DEDUP_REMOVED lines=146> */
.L_x_19324:
        /* <DEDUP_REMOVED lines=124> */
[----:B------:R-:W-:-:S03]  /*3610*/  F2FP.F16.F32.PACK_AB R99, R100, R99 ;  /* 0x000000636463723e */ /* 0x000fc600000000ff */
[----:B------:R-:W-:Y:S01]  /*3620*/  FFMA.FTZ R100, R40, R113, R80 ;  /* 0x0000007128647223 */ /* 0x000fe20000010050 */
[----:B------:R-:W-:Y:S01]  /*3630*/  F2FP.F16.F32.PACK_AB R96, R96, R93 ;  /* 0x0000005d6060723e */ /* 0x000fe200000000ff */
[----:B------:R-:W-:Y:S01]  /*3640*/  IMAD.WIDE.U32 R110, R111, 0x10, R2 ;  /* 0x000000106f6e7825 */ /* 0x000fe200078e0002 */
[----:B------:R-:W-:-:S03]  /*3650*/  F2FP.F16.F32.PACK_AB R98, R98, R95 ;  /* 0x0000005f6262723e */ /* 0x000fc600000000ff */
[----:B------:R-:W-:Y:S01]  /*3660*/  FFMA.FTZ R93, R41, R92, R81 ;  /* 0x0000005c295d7223 */ /* 0x000fe20000010051 */
[----:B------:R-:W-:Y:S01]  /*3670*/  F2FP.F16.F32.PACK_AB R97, R114, R97 ;  /* 0x000000617261723e */ /* 0x000fe200000000ff */
[----:B------:R-:W-:Y:S01]  /*3680*/  IMAD.WIDE.U32 R2, R101, 0x10, R2 ;  /* 0x0000001065027825 */ /* 0x000fe200078e0002 */
[----:B------:R-:W-:-:S03]  /*3690*/  F2FP.F16.F32.PACK_AB R103, R102, R103 ;  /* 0x000000676667723e */ /* 0x000fc600000000ff */
        /* <DEDUP_REMOVED lines=38> */
[----:B------:R-:W-:Y:S01]  /*3900*/  F2FP.F16.F32.PACK_AB R117, R162, R117 ;  /* 0x00000075a275723e */ /* 0x000fe200000000ff */
[----:B------:R0:W-:Y:S01]  /*3910*/  STG.E.128 desc[UR4][R106.64], R100 ;  /* 0x000000646a007986 */ /* 0x0001e2000c101d04 */
[----:B------:R-:W-:Y:S02]  /*3920*/  F2FP.F16.F32.PACK_AB R116, R93, R116 ;  /* 0x000000745d74723e */ /* 0x000fe400000000ff */
[----:B------:R-:W-:Y:S01]  /*3930*/  F2FP.F16.F32.PACK_AB R127, R136, R127 ;  /* 0x0000007f887f723e */ /* 0x000fe200000000ff */
[----:B------:R0:W-:Y:S01]  /*3940*/  STG.E.128 desc[UR4][R108.64], R112 ;  /* 0x000000706c007986 */ /* 0x0001e2000c101d04 */
[----:B------:R-:W-:Y:S02]  /*3950*/  F2FP.F16.F32.PACK_AB R126, R123, R126 ;  /* 0x0000007e7b7e723e */ /* 0x000fe400000000ff */
[----:B------:R-:W-:Y:S01]  /*3960*/  F2FP.F16.F32.PACK_AB R125, R130, R125 ;  /* 0x0000007d827d723e */ /* 0x000fe200000000ff */
[----:B------:R0:W-:Y:S01]  /*3970*/  STG.E.128 desc[UR4][R110.64], R116 ;  /* 0x000000746e007986 */ /* 0x0001e2000c101d04 */
[----:B------:R-:W-:-:S05]  /*3980*/  F2FP.F16.F32.PACK_AB R124, R95, R124 ;  /* 0x0000007c5f7c723e */ /* 0x000fca00000000ff */
[----:B------:R0:W-:Y:S02]  /*3990*/  STG.E.128 desc[UR4][R2.64], R124 ;  /* 0x0000007c02007986 */ /* 0x0001e4000c101d04 */
.L_x_19311:
[----:B------:R-:W-:Y:S05]  /*39a0*/  BSYNC B0 ;  /* 0x0000000000007941 */ /* 0x000fea0003800000 */
.L_x_19310:
[----:B01----:R-:W0:Y:S02]  /*39b0*/  LDC.64 R2, c[0x0][0x210] ;  /* 0x00008400ff027b82 */ /* 0x003e240000000a00 */
[----:B0-----:R-:W-:-:S04]  /*39c0*/  LEA R121, R2, R121, 0x2 ;  /* 0x0000007902797211 */ /* 0x001fc800078e10ff */
[----:B------:R-:W-:-:S13]  /*39d0*/  ISETP.GE.AND P0, PT, R121, R3, PT ;  /* 0x000000037900720c */ /* 0x000fda0003f06270 */
[----:B------:R-:W-:Y:S05]  /*39e0*/  @!P0 BRA `(.L_x_19312) ;  /* 0xffffffc800888947 */ /* 0x000fea000383ffff */
[----:B------:R-:W-:Y:S05]  /*39f0*/  EXIT ;  /* 0x000000000000794d */ /* 0x000fea0003800000 */
.L_x_19309:
        /* <DEDUP_REMOVED lines=8> */
.L_x_19314:
[----:B------:R-:W-:Y:S05]  /*3a80*/  BSYNC B0 ;  /* 0x0000000000007941 */ /* 0x000fea0003800000 */
.L_x_19313:
        /* <DEDUP_REMOVED lines=10> */
.L_x_19315:
[----:B------:R-:W-:Y:S01]  /*3b30*/  HFMA2.MMA R142, -RZ, RZ, 0, 2.384185791015625e-07 ;  /* 0x00000004ff8e7435 */ /* 0x000fe200000001ff */
[----:B------:R-:W-:-:S05]  /*3b40*/  MOV R3, R143 ;  /* 0x0000008f00037202 */ /* 0x000fca0000000f00 */
[----:B------:R-:W-:-:S05]  /*3b50*/  FADD.FTZ R3, R2, R3 ;  /* 0x0000000302037221 */ /* 0x000fca0000010000 */
[----:B------:R-:W-:-:S07]  /*3b60*/  MOV R145, R3 ;  /* 0x0000000300917202 */ /* 0x000fce0000000f00 */
[----:B------:R-:W-:Y:S05]  /*3b70*/  WARPSYNC.COLLECTIVE R94, `(.L_x_19316) ;  /* 0x000000005e087348 */ /* 0x000fea0003c00000 */
[----:B------:R0:W1:Y:S02]  /*3b80*/  SHFL.BFLY P2, R143, R145, R142, R147 ;  /* 0x0c00008e918f7389 */ /* 0x0000640000040093 */
[----:B01----:R-:W-:Y:S01]  /*3b90*/  ENDCOLLECTIVE ;  /* 0x000000000000791b */ /* 0x003fe20003800000 */
.L_x_19316:
[----:B------:R-:W-:Y:S01]  /*3ba0*/  HFMA2.MMA R142, -RZ, RZ, 0, 4.76837158203125e-07 ;  /* 0x00000008ff8e7435 */ /* 0x000fe200000001ff */
[----:B------:R-:W-:-:S05]  /*3bb0*/  MOV R0, R143 ;  /* 0x0000008f00007202 */ /* 0x000fca0000000f00 */
[----:B------:R-:W-:-:S05]  /*3bc0*/  FADD.FTZ R92, R3, R0 ;  /* 0x00000000035c7221 */ /* 0x000fca0000010000 */
[----:B------:R-:W-:-:S07]  /*3bd0*/  MOV R145, R92 ;  /* 0x0000005c00917202 */ /* 0x000fce0000000f00 */
[----:B------:R-:W-:Y:S05]  /*3be0*/  WARPSYNC.COLLECTIVE R94, `(.L_x_19317) ;  /* 0x000000005e087348 */ /* 0x000fea0003c00000 */
[----:B------:R0:W1:Y:S02]  /*3bf0*/  SHFL.BFLY P2, R143, R145, R142, R147 ;  /* 0x0c00008e918f7389 */ /* 0x0000640000040093 */
[----:B01----:R-:W-:Y:S01]  /*3c00*/  ENDCOLLECTIVE ;  /* 0x000000000000791b */ /* 0x003fe20003800000 */
.L_x_19317:
[----:B------:R-:W-:Y:S01]  /*3c10*/  HFMA2.MMA R142, -RZ, RZ, 0, 9.5367431640625e-07 ;  /* 0x00000010ff8e7435 */ /* 0x000fe200000001ff */
[----:B------:R-:W-:-:S05]  /*3c20*/  MOV R93, R143 ;  /* 0x0000008f005d7202 */ /* 0x000fca0000000f00 */
[----:B------:R-:W-:-:S05]  /*3c30*/  FADD.FTZ R93, R92, R93 ;  /* 0x0000005d5c5d7221 */ /* 0x000fca0000010000 */
[----:B------:R-:W-:-:S07]  /*3c40*/  MOV R145, R93 ;  /* 0x0000005d00917202 */ /* 0x000fce0000000f00 */
[----:B------:R-:W-:Y:S05]  /*3c50*/  WARPSYNC.COLLECTIVE R94, `(.L_x_19318) ;  /* 0x000000005e087348 */ /* 0x000fea0003c00000 */
[----:B------:R0:W1:Y:S02]  /*3c60*/  SHFL.BFLY P2, R143, R145, R142, R147 ;  /* 0x0c00008e918f7389 */ /* 0x0000640000040093 */
[----:B01----:R-:W-:Y:S01]  /*3c70*/  ENDCOLLECTIVE ;  /* 0x000000000000791b */ /* 0x003fe20003800000 */
.L_x_19318:
        /* <DEDUP_REMOVED lines=88> */
.L_x_19319:
[----:B------:R-:W-:Y:S01]  /*4200*/  HFMA2.MMA R142, -RZ, RZ, 0, 1.1920928955078125e-07 ;  /* 0x00000002ff8e7435 */ /* 0x000fe200000001ff */
[----:B------:R-:W-:-:S05]  /*4210*/  MOV R3, R143 ;  /* 0x0000008f00037202 */ /* 0x000fca0000000f00 */
[----:B------:R-:W-:-:S05]  /*4220*/  FADD.FTZ R3, R0, R3 ;  /* 0x0000000300037221 */ /* 0x000fca0000010000 */
[----:B------:R-:W-:-:S07]  /*4230*/  MOV R145, R3 ;  /* 0x0000000300917202 */ /* 0x000fce0000000f00 */
[----:B------:R-:W-:Y:S05]  /*4240*/  WARPSYNC.COLLECTIVE R94, `(.L_x_19320) ;  /* 0x000000005e087348 */ /* 0x000fea0003c00000 */
[----:B------:R0:W1:Y:S02]  /*4250*/  SHFL.BFLY P2, R143, R145, R142, R147 ;  /* 0x0c00008e918f7389 */ /* 0x0000640000040093 */
[----:B01----:R-:W-:Y:S01]  /*4260*/  ENDCOLLECTIVE ;  /* 0x000000000000791b */ /* 0x003fe20003800000 */
.L_x_19320:
[----:B------:R-:W-:Y:S01]  /*4270*/  HFMA2.MMA R142, -RZ, RZ, 0, 2.384185791015625e-07 ;  /* 0x00000004ff8e7435 */ /* 0x000fe200000001ff */
[----:B------:R-:W-:-:S05]  /*4280*/  MOV R2, R143 ;  /* 0x0000008f00027202 */ /* 0x000fca0000000f00 */
[----:B------:R-:W-:-:S05]  /*4290*/  FADD.FTZ R2, R3, R2 ;  /* 0x0000000203027221 */ /* 0x000fca0000010000 */
[----:B------:R-:W-:-:S07]  /*42a0*/  MOV R145, R2 ;  /* 0x0000000200917202 */ /* 0x000fce0000000f00 */
[----:B------:R-:W-:Y:S05]  /*42b0*/  WARPSYNC.COLLECTIVE R94, `(.L_x_19321) ;  /* 0x000000005e087348 */ /* 0x000fea0003c00000 */
[----:B------:R0:W1:Y:S02]  /*42c0*/  SHFL.BFLY P2, R143, R145, R142, R147 ;  /* 0x0c00008e918f7389 */ /* 0x0000640000040093 */
[----:B01----:R-:W-:Y:S01]  /*42d0*/  ENDCOLLECTIVE ;  /* 0x000000000000791b */ /* 0x003fe20003800000 */
.L_x_19321:
[----:B------:R-:W-:Y:S01]  /*42e0*/  HFMA2.MMA R142, -RZ, RZ, 0, 4.76837158203125e-07 ;  /* 0x00000008ff8e7435 */ /* 0x000fe200000001ff */
[----:B------:R-:W-:-:S05]  /*42f0*/  MOV R93, R143 ;  /* 0x0000008f005d7202 */ /* 0x000fca0000000f00 */
[----:B------:R-:W-:-:S05]  /*4300*/  FADD.FTZ R93, R2, R93 ;  /* 0x0000005d025d7221 */ /* 0x000fca0000010000 */
[----:B------:R-:W-:-:S07]  /*4310*/  MOV R145, R93 ;  /* 0x0000005d00917202 */ /* 0x000fce0000000f00 */
[----:B------:R-:W-:Y:S05]  /*4320*/  WARPSYNC.COLLECTIVE R94, `(.L_x_19322) ;  /* 0x000000005e087348 */ /* 0x000fea0003c00000 */
[----:B------:R0:W1:Y:S02]  /*4330*/  SHFL.BFLY P2, R143, R145, R142, R147 ;  /* 0x0c00008e918f7389 */ /* 0x0000640000040093 */
[----:B01----:R-:W-:Y:S01]  /*4340*/  ENDCOLLECTIVE ;  /* 0x000000000000791b */ /* 0x003fe20003800000 */
.L_x_19322:
[----:B------:R-:W-:Y:S01]  /*4350*/  HFMA2.MMA R142, -RZ, RZ, 0, 9.5367431640625e-07 ;  /* 0x00000010ff8e7435 */ /* 0x000fe200000001ff */
[----:B------:R-:W-:-:S05]  /*4360*/  MOV R92, R143 ;  /* 0x0000008f005c7202 */ /* 0x000fca0000000f00 */
[----:B------:R-:W-:-:S05]  /*4370*/  FADD.FTZ R140, R93, R92 ;  /* 0x0000005c5d8c7221 */ /* 0x000fca0000010000 */
[----:B------:R-:W-:-:S07]  /*4380*/  MOV R145, R140 ;  /* 0x0000008c00917202 */ /* 0x000fce0000000f00 */
[----:B------:R-:W-:Y:S05]  /*4390*/  WARPSYNC.COLLECTIVE R94, `(.L_x_19323) ;  /* 0x000000005e087348 */ /* 0x000fea0003c00000 */
[----:B------:R0:W1:Y:S02]  /*43a0*/  SHFL.BFLY P2, R143, R145, R142, R147 ;  /* 0x0c00008e918f7389 */ /* 0x0000640000040093 */
[----:B01----:R-:W-:Y:S01]  /*43b0*/  ENDCOLLECTIVE ;  /* 0x000000000000791b */ /* 0x003fe20003800000 */
.L_x_19323:
[----:B------:R-:W-:Y:S05]  /*43c0*/  BRA `(.L_x_19324) ;  /* 0xffffffe800a07947 */ /* 0x000fea000383ffff */
.L_x_19325:
        /* <DEDUP_REMOVED lines=11> */
.L_x_37449:


//--------------------- .text._ZN10layer_norm13ln_fwd_kernelINS_13Kernel_traitsIf6__halfS2_S2_fjLj1280ELj1ELj4ELj1ELj16ENS_18Kernel_traits_baseILj1280EfS2_S2_S2_fjLj128EEEEELb0ELb1ELb0ELb0EEEvNS_9FwdParamsE --------------------------
	.section	.text._ZN10layer_norm13ln_fwd_kernelINS_13Kernel_traitsIf6__halfS2_S2_fjLj1280ELj1ELj4ELj1ELj16ENS_18Kernel_traits_baseILj1280EfS2_S2_S2_fjLj128EEEEELb0ELb1ELb0ELb0EEEvNS_9FwdParamsE,"ax",@progbits
	.align	128
        .global         _ZN10layer_norm13ln_fwd_kernelINS_13Kernel_traitsIf6__halfS2_S2_fjLj1280ELj1ELj4ELj1ELj16ENS_18Kernel_traits_baseILj1280EfS2_S2_S2_fjLj128EEEEELb0ELb1ELb0ELb0EEEvNS_9FwdParamsE
        .type           _ZN10layer_norm13ln_fwd_kernelINS_13Kernel_traitsIf6__halfS2_S2_fjLj1280ELj1ELj4ELj1ELj16ENS_18Kernel_traits_baseILj1280EfS2_S2_S2_fjLj128EEEEELb0ELb1ELb0ELb0EEEvNS_9FwdParamsE,@function
        .size           _ZN10layer_norm13ln_fwd_kernelINS_13Kernel_traitsIf6__halfS2_S2_fjLj1280ELj1ELj4ELj1ELj16ENS_18Kernel_traits_baseILj1280EfS2_S2_S2_fjLj128EEEEELb0ELb1ELb0ELb0EEEvNS_9FwdParamsE,(.L_x_37450 - _ZN10layer_norm13ln_fwd_kernelINS_13Kernel_traitsIf6__halfS2_S2_fjLj1280ELj1ELj4ELj1ELj16ENS_18Kernel_traits_baseILj1280EfS2_S2_S2_fjLj128EEEEELb0ELb1ELb0ELb0EEEvNS_9FwdParamsE)
        .other          _ZN10layer_norm13ln_fwd_kernelINS_13Kernel_traitsIf6__halfS2_S2_fjLj1280ELj1ELj4ELj1ELj16ENS_18Kernel_traits_baseILj1280EfS2_S2_S2_fjLj128EEEEELb0ELb1ELb0ELb0EEEvNS_9FwdParamsE,@"STO_CUDA_ENTRY STV_DEFAULT"
_ZN10layer_norm13ln_fwd_kernelINS_13Kernel_traitsIf6__halfS2_S2_fjLj1280ELj1ELj4ELj1ELj16ENS_18Kernel_traits_baseILj1280EfS2_S2_S2_fjLj128EEEEELb0ELb1ELb0ELb0EEEvNS_9FwdParamsE:
.text._ZN10layer_norm13ln_fwd_kernelINS_13Kernel_traitsIf6__halfS2_S2_fjLj1280ELj1ELj4ELj1ELj16ENS_18Kernel_traits_baseILj1280EfS2_S2_S2_fjLj128EEEEELb0ELb1ELb0ELb0EEEvNS_9FwdParamsE:
        /* <DEDUP_REMOVED lines=44> */
.L_x_19327:
[----:B------:R-:W-:Y:S05]  /*02c0*/  BSYNC B0 ;  /* 0x0000000000007941 */ /* 0x000fea0003800000 */
.L_x_19326:
        /* <DEDUP_REMOVED lines=23> */
.L_x_19329:
[----:B------:R-:W-:Y:S05]  /*0440*/  BSYNC B0 ;  /* 0x0000000000007941 */ /* 0x000fea0003800000 */
.L_x_19328:
        /* <DEDUP_REMOVED lines=23> */
.L_x_19331:
[----:B------:R-:W-:Y:S05]  /*05c0*/  BSYNC B0 ;  /* 0x0000000000007941 */ /* 0x000fea0003800000 */
.L_x_19330:
        /* <DEDUP_REMOVED lines=23> */
.L_x_19333:
[----:B------:R-:W-:Y:S05]  /*0740*/  BSYNC B0 ;  /* 0x0000000000007941 */ /* 0x000fea0003800000 */
.L_x_19332:
        /* <DEDUP_REMOVED lines=22> */
.L_x_19335:
[----:B------:R-:W-:Y:S05]  /*08b0*/  BSYNC B0 ;  /* 0x0000000000007941 */ /* 0x000fea0003800000 */
.L_x_19334:
        /* <DEDUP_REMOVED lines=14> */
.L_x_19357:
        /* <DEDUP_REMOVED lines=12> */
[----:B----4-:R-:W-:Y:S01]  /*0a60*/  @P0 HADD2.F32 R173, -RZ, R128.H0_H0 ;  /* 0x20000080ffad0230 */ /* 0x010fe20000004100 */
        /* <DEDUP_REMOVED lines=9> */
[--C-:B---3--:R-:W-:Y:S02]  /*0b00*/  HADD2.F32 R152, -RZ, R128.reuse.H0_H0 ;  /* 0x20000080ff987230 */ /* 0x108fe40000004100 */
[----:B------:R-:W-:Y:S02]  /*0b10*/  HADD2.F32 R154, -RZ, R128.H1_H1 ;  /* 0x30000080ff9a7230 */ /* 0x000fe40000004100 */
[----:B------:R-:W-:-:S02]  /*0b20*/  HADD2.F32 R156, -RZ, R129.H0_H0 ;  /* 0x20000081ff9c7230 */ /* 0x000fc40000004100 */
[----:B------:R-:W-:Y:S02]  /*0b30*/  HADD2.F32 R174, -RZ, R129.H1_H1 ;  /* 0x30000081ffae7230 */ /* 0x000fe40000004100 */
[-C--:B------:R-:W-:Y:S01]  /*0b40*/  FMUL.FTZ R149, R152, R173.reuse ;  /* 0x000000ad98957220 */ /* 0x080fe20000410000 */
[-C--:B------:R-:W-:Y:S01]  /*0b50*/  FMUL.FTZ R154, R154, R173.reuse ;  /* 0x000000ad9a9a7220 */ /* 0x080fe20000410000 */
[-C--:B0-----:R-:W-:Y:S01]  /*0b60*/  FMUL.FTZ R151, R156, R173.reuse ;  /* 0x000000ad9c977220 */ /* 0x081fe20000410000 */
[--C-:B------:R-:W-:Y:S02]  /*0b70*/  HADD2.F32 R178, -RZ, R130.reuse.H0_H0 ;  /* 0x20000082ffb27230 */ /* 0x100fe40000004100 */
[----:B------:R-:W-:Y:S01]  /*0b80*/  FMUL.FTZ R174, R174, R173 ;  /* 0x000000adaeae7220 */ /* 0x000fe20000410000 */
[----:B------:R-:W-:Y:S02]  /*0b90*/  HADD2.F32 R180, -RZ, R130.H1_H1 ;  /* 0x30000082ffb47230 */ /* 0x000fe40000004100 */
[----:B------:R-:W-:-:S02]  /*0ba0*/  HADD2.F32 R182, -RZ, R131.H0_H0 ;  /* 0x20000083ffb67230 */ /* 0x000fc40000004100 */
[----:B------:R-:W-:Y:S02]  /*0bb0*/  HADD2.F32 R184, -RZ, R131.H1_H1 ;  /* 0x30000083ffb87230 */ /* 0x000fe40000004100 */
[----:B-----5:R-:W-:Y:S01]  /*0bc0*/  FMUL.FTZ R149, R108, R149 ;  /* 0x000000956c957220 */ /* 0x020fe20000410000 */
[--C-:B--2---:R-:W-:Y:S02]  /*0bd0*/  @P2 HADD2.F32 R128, -RZ, R4.reuse.H0_H0 ;  /* 0x20000004ff802230 */ /* 0x104fe40000004100 */
[----:B------:R-:W-:Y:S01]  /*0be0*/  FMUL.FTZ R150, R109, R154 ;  /* 0x0000009a6d967220 */ /* 0x000fe20000410000 */
[----:B------:R-:W-:Y:S02]  /*0bf0*/  @P2 HADD2.F32 R129, -RZ, R4.H1_H1 ;  /* 0x30000004ff812230 */ /* 0x000fe40000004100 */
[----:B------:R-:W-:Y:S01]  /*0c00*/  FMUL.FTZ R151, R110, R151 ;  /* 0x000000976e977220 */ /* 0x000fe20000410000 */
[--C-:B------:R-:W-:Y:S02]  /*0c10*/  @P2 HADD2.F32 R130, -RZ, R5.reuse.H0_H0 ;  /* 0x20000005ff822230 */ /* 0x100fe40000004100 */
[----:B------:R-:W-:Y:S01]  /*0c20*/  FMUL.FTZ R152, R111, R174 ;  /* 0x000000ae6f987220 */ /* 0x000fe20000410000 */
        /* <DEDUP_REMOVED lines=9> */
[--C-:B------:R-:W-:Y:S02]  /*0cc0*/  @P2 HADD2.F32 R128, -RZ, R6.reuse.H0_H0 ;  /* 0x20000006ff802230 */ /* 0x100fe40000004100 */
[----:B------:R-:W-:Y:S01]  /*0cd0*/  FMUL.FTZ R153, R104, R153 ;  /* 0x0000009968997220 */ /* 0x000fe20000410000 */
[----:B------:R-:W-:-:S02]  /*0ce0*/  @P2 HADD2.F32 R129, -RZ, R6.H1_H1 ;  /* 0x30000006ff812230 */ /* 0x000fc40000004100 */
[----:B------:R-:W-:Y:S01]  /*0cf0*/  FMUL.FTZ R154, R105, R180 ;  /* 0x000000b4699a7220 */ /* 0x000fe20000410000 */
[--C-:B------:R-:W-:Y:S02]  /*0d00*/  @P2 HADD2.F32 R130, -RZ, R7.reuse.H0_H0 ;  /* 0x20000007ff822230 */ /* 0x100fe40000004100 */
[----:B------:R-:W-:Y:S01]  /*0d10*/  FMUL.FTZ R155, R106, R155 ;  /* 0x0000009b6a9b7220 */ /* 0x000fe20000410000 */
[----:B------:R-:W-:Y:S02]  /*0d20*/  @P2 HADD2.F32 R131, -RZ, R7.H1_H1 ;  /* 0x30000007ff832230 */ /* 0x000fe40000004100 */
[----:B------:R-:W-:Y:S01]  /*0d30*/  FMUL.FTZ R156, R107, R184 ;  /* 0x000000b86b9c7220 */ /* 0x000fe20000410000 */
        /* <DEDUP_REMOVED lines=10> */
[----:B------:R0:W-:Y:S01]  /*0de0*/  STG.E.128 desc[UR4][R178.64], R128 ;  /* 0x00000080b2007986 */ /* 0x0001e2000c101d04 */
[----:B------:R-:W-:-:S07]  /*0df0*/  IADD3 R174, R148, 0x20, RZ ;  /* 0x0000002094ae7810 */ /* 0x000fce0007ffe0ff */
.L_x_19337:
[----:B------:R-:W-:Y:S05]  /*0e00*/  BSYNC B0 ;  /* 0x0000000000007941 */ /* 0x000fea0003800000 */
.L_x_19336:
        /* <DEDUP_REMOVED lines=9> */
[----:B-123--:R0:W2:Y:S04]  /*0ea0*/  @P2 LDG.E.128 R4, desc[UR4][R158.64] ;  /* 0x000000049e042981 */ /* 0x00e0a8000c1e1d00 */
[----:B------:R-:W3:Y:S02]  /*0eb0*/  LDG.E.128 R128, desc[UR4][R128.64] ;  /* 0x0000000480807981 */ /* 0x000ee4000c1e1d00 */
[--C-:B---3--:R-:W-:Y:S02]  /*0ec0*/  HADD2.F32 R162, -RZ, R128.reuse.H1_H1 ;  /* 0x30000080ffa27230 */ /* 0x108fe40000004100 */
[----:B------:R-:W-:Y:S02]  /*0ed0*/  HADD2.F32 R164, -RZ, R129.H0_H0 ;  /* 0x20000081ffa47230 */ /* 0x000fe40000004100 */
[----:B------:R-:W-:-:S02]  /*0ee0*/  HADD2.F32 R160, -RZ, R128.H0_H0 ;  /* 0x20000080ffa07230 */ /* 0x000fc40000004100 */
[----:B------:R-:W-:Y:S02]  /*0ef0*/  HADD2.F32 R178, -RZ, R129.H1_H1 ;  /* 0x30000081ffb27230 */ /* 0x000fe40000004100 */
[-C--:B------:R-:W-:Y:S01]  /*0f00*/  FMUL.FTZ R162, R162, R173.reuse ;  /* 0x000000ada2a27220 */ /* 0x080fe20000410000 */
[--C-:B------:R-:W-:Y:S02]  /*0f10*/  HADD2.F32 R180, -RZ, R130.reuse.H0_H0 ;  /* 0x20000082ffb47230 */ /* 0x100fe40000004100 */
[-C--:B0-----:R-:W-:Y:S01]  /*0f20*/  FMUL.FTZ R159, R164, R173.reuse ;  /* 0x000000ada49f7220 */ /* 0x081fe20000410000 */
[----:B------:R-:W-:Y:S02]  /*0f30*/  HADD2.F32 R130, -RZ, R130.H1_H1 ;  /* 0x30000082ff827230 */ /* 0x000fe40000004100 */
[-C--:B------:R-:W-:Y:S01]  /*0f40*/  FMUL.FTZ R157, R160, R173.reuse ;  /* 0x000000ada09d7220 */ /* 0x080fe20000410000 */
[----:B------:R-:W-:Y:S01]  /*0f50*/  FMUL.FTZ R178, R178, R173 ;  /* 0x000000adb2b27220 */ /* 0x000fe20000410000 */
[----:B------:R-:W-:-:S02]  /*0f60*/  HADD2.F32 R182, -RZ, R131.H0_H0 ;  /* 0x20000083ffb67230 */ /* 0x000fc40000004100 */
[----:B-----5:R-:W-:Y:S01]  /*0f70*/  FMUL.FTZ R158, R85, R162 ;  /* 0x000000a2559e7220 */ /* 0x020fe20000410000 */
[----:B------:R-:W-:Y:S02]  /*0f80*/  HADD2.F32 R184, -RZ, R131.H1_H1 ;  /* 0x30000083ffb87230 */ /* 0x000fe40000004100 */
[----:B------:R-:W-:Y:S01]  /*0f90*/  FMUL.FTZ R159, R86, R159 ;  /* 0x0000009f569f7220 */ /* 0x000fe20000410000 */
[----:B--2---:R-:W-:Y:S02]  /*0fa0*/  @P2 HADD2.F32 R162, -RZ, R5.H0_H0 ;  /* 0x20000005ffa22230 */ /* 0x004fe40000004100 */
[----:B------:R-:W-:Y:S01]  /*0fb0*/  FMUL.FTZ R157, R84, R157 ;  /* 0x0000009d549d7220 */ /* 0x000fe20000410000 */
[--C-:B------:R-:W-:Y:S02]  /*0fc0*/  @P2 HADD2.F32 R128, -RZ, R4.reuse.H0_H0 ;  /* 0x20000004ff802230 */ /* 0x100fe40000004100 */
[----:B------:R-:W-:Y:S01]  /*0fd0*/  FMUL.FTZ R160, R87, R178 ;  /* 0x000000b257a07220 */ /* 0x000fe20000410000 */
[----:B------:R-:W-:-:S02]  /*0fe0*/  @P2 HADD2.F32 R129, -RZ, R4.H1_H1 ;  /* 0x30000004ff812230 */ /* 0x000fc40000004100 */
[-C--:B------:R-:W-:Y:S01]  /*0ff0*/  FMUL.FTZ R130, R130, R173.reuse ;  /* 0x000000ad82827220 */ /* 0x080fe20000410000 */
[----:B------:R-:W-:Y:S02]  /*1000*/  @P2 HADD2.F32 R131, -RZ, R5.H1_H1 ;  /* 0x30000005ff832230 */ /* 0x000fe40000004100 */
        /* <DEDUP_REMOVED lines=8> */
[----:B------:R-:W-:-:S02]  /*1090*/  @P2 HADD2.F32 R128, -RZ, R6.H0_H0 ;  /* 0x20000006ff802230 */ /* 0x000fc40000004100 */
[----:B------:R-:W-:Y:S01]  /*10a0*/  FMUL.FTZ R161, R80, R161 ;  /* 0x000000a150a17220 */ /* 0x000fe20000410000 */
[----:B------:R-:W-:Y:S02]  /*10b0*/  @P2 HADD2.F32 R129, -RZ, R6.H1_H1 ;  /* 0x30000006ff812230 */ /* 0x000fe40000004100 */
        /* <DEDUP_REMOVED lines=16> */
.L_x_19339:
[----:B------:R-:W-:Y:S05]  /*11c0*/  BSYNC B0 ;  /* 0x0000000000007941 */ /* 0x000fea0003800000 */
.L_x_19338:
        /* <DEDUP_REMOVED lines=12> */
[----:B------:R-:W-:Y:S02]  /*1290*/  HADD2.F32 R138, -RZ, R129.H0_H0 ;  /* 0x20000081ff8a7230 */ /* 0x000fe40000004100 */
[----:B------:R-:W-:-:S02]  /*12a0*/  HADD2.F32 R136, -RZ, R128.H1_H1 ;  /* 0x30000080ff887230 */ /* 0x000fc40000004100 */
[----:B------:R-:W-:Y:S02]  /*12b0*/  HADD2.F32 R178, -RZ, R129.H1_H1 ;  /* 0x30000081ffb27230 */ /* 0x000fe40000004100 */
[-C--:B------:R-:W-:Y:S01]  /*12c0*/  FMUL.FTZ R129, R138, R173.reuse ;  /* 0x000000ad8a817220 */ /* 0x080fe20000410000 */
[--C-:B------:R-:W-:Y:S02]  /*12d0*/  HADD2.F32 R182, -RZ, R131.reuse.H0_H0 ;  /* 0x20000083ffb67230 */ /* 0x100fe40000004100 */
[----:B------:R-:W-:Y:S02]  /*12e0*/  HADD2.F32 R184, -RZ, R131.H1_H1 ;  /* 0x30000083ffb87230 */ /* 0x000fe40000004100 */
[-C--:B------:R-:W-:Y:S01]  /*12f0*/  FMUL.FTZ R131, R134, R173.reuse ;  /* 0x000000ad86837220 */ /* 0x080fe20000410000 */
[----:B------:R-:W-:Y:S01]  /*1300*/  FMUL.FTZ R136, R136, R173 ;  /* 0x000000ad88887220 */ /* 0x000fe20000410000 */
[----:B-----5:R-:W-:Y:S01]  /*1310*/  FMUL.FTZ R134, R62, R129 ;  /* 0x000000813e867220 */ /* 0x020fe20000410000 */
[----:B------:R-:W-:-:S02]  /*1320*/  HADD2.F32 R180, -RZ, R130.H0_H0 ;  /* 0x20000082ffb47230 */ /* 0x000fc40000004100 */
[----:B0-----:R-:W-:Y:S01]  /*1330*/  FMUL.FTZ R132, R60, R131 ;  /* 0x000000833c847220 */ /* 0x001fe20000410000 */
[----:B--2---:R-:W-:Y:S02]  /*1340*/  @P2 HADD2.F32 R129, -RZ, R4.H0_H0 ;  /* 0x20000004ff812230 */ /* 0x004fe40000004100 */
[----:B------:R-:W-:Y:S01]  /*1350*/  FMUL.FTZ R178, R178, R173 ;  /* 0x000000adb2b27220 */ /* 0x000fe20000410000 */
[--C-:B------:R-:W-:Y:S02]  /*1360*/  @P2 HADD2.F32 R131, -RZ, R5.reuse.H0_H0 ;  /* 0x20000005ff832230 */ /* 0x100fe40000004100 */
[----:B------:R-:W-:Y:S02]  /*1370*/  HADD2.F32 R130, -RZ, R130.H1_H1 ;  /* 0x30000082ff827230 */ /* 0x000fe40000004100 */
[----:B------:R-:W-:Y:S01]  /*1380*/  FMUL.FTZ R133, R61, R136 ;  /* 0x000000883d857220 */ /* 0x000fe20000410000 */
[----:B------:R-:W-:Y:S02]  /*1390*/  @P2 HADD2.F32 R136, -RZ, R5.H1_H1 ;  /* 0x30000005ff882230 */ /* 0x000fe40000004100 */
[----:B------:R-:W-:Y:S01]  /*13a0*/  FMUL.FTZ R135, R63, R178 ;  /* 0x000000b23f877220 */ /* 0x000fe20000410000 */
[----:B------:R-:W-:-:S02]  /*13b0*/  @P2 HADD2.F32 R128, -RZ, R4.H1_H1 ;  /* 0x30000004ff802230 */ /* 0x000fc40000004100 */
[----:B------:R-:W-:Y:S01]  /*13c0*/  @P2 FADD.FTZ R132, R129, R132 ;  /* 0x0000008481842221 */ /* 0x000fe20000010000 */
[----:B------:R-:W-:Y:S01]  /*13d0*/  @P2 FADD.FTZ R134, R131, R134 ;  /* 0x0000008683862221 */ /* 0x000fe20000010000 */
        /* <DEDUP_REMOVED lines=8> */
[----:B------:R-:W-:Y:S01]  /*1460*/  FMUL.FTZ R138, R58, R131 ;  /* 0x000000833a8a7220 */ /* 0x000fe20000410000 */
[----:B------:R-:W-:-:S02]  /*1470*/  @P2 HADD2.F32 R129, -RZ, R6.H0_H0 ;  /* 0x20000006ff812230 */ /* 0x000fc40000004100 */
[----:B------:R-:W-:Y:S01]  /*1480*/  FMUL.FTZ R139, R59, R184 ;  /* 0x000000b83b8b7220 */ /* 0x000fe20000410000 */
[----:B------:R-:W-:Y:S02]  /*1490*/  @P2 HADD2.F32 R128, -RZ, R6.H1_H1 ;  /* 0x30000006ff802230 */ /* 0x000fe40000004100 */
[--C-:B------:R-:W-:Y:S02]  /*14a0*/  @P2 HADD2.F32 R131, -RZ, R7.reuse.H0_H0 ;  /* 0x20000007ff832230 */ /* 0x100fe40000004100 */
        /* <DEDUP_REMOVED lines=13> */
.L_x_19341:
[----:B------:R-:W-:Y:S05]  /*1580*/  BSYNC B0 ;  /* 0x0000000000007941 */ /* 0x000fea0003800000 */
.L_x_19340:
        /* <DEDUP_REMOVED lines=59> */
.L_x_19343:
[----:B------:R-:W-:Y:S05]  /*1940*/  BSYNC B0 ;  /* 0x0000000000007941 */ /* 0x000fea0003800000 */
.L_x_19342:
        /* <DEDUP_REMOVED lines=30> */
[----:B------:R-:W-:Y:S01]  /*1b30*/  FMUL.FTZ R168, R15, R178 ;  /* 0x000000b20fa87220 */ /* 0x000fe20000410000 */
        /* <DEDUP_REMOVED lines=27> */
.L_x_19345:
[----:B------:R-:W-:Y:S05]  /*1cf0*/  BSYNC B0 ;  /* 0x0000000000007941 */ /* 0x000fea0003800000 */
.L_x_19344:
        /* <DEDUP_REMOVED lines=152> */
.L_x_19369:
        /* <DEDUP_REMOVED lines=48> */
.L_x_19348:
[----:B------:R-:W-:Y:S05]  /*2980*/  BSYNC B0 ;  /* 0x0000000000007941 */ /* 0x000fea0003800000 */
.L_x_19347:
        /* <DEDUP_REMOVED lines=35> */
.L_x_19350:
[----:B------:R-:W-:Y:S05]  /*2bc0*/  BSYNC B0 ;  /* 0x0000000000007941 */ /* 0x000fea0003800000 */
.L_x_19349:
        /* <DEDUP_REMOVED lines=35> */
.L_x_19352:
[----:B------:R-:W-:Y:S05]  /*2e00*/  BSYNC B0 ;  /* 0x0000000000007941 */ /* 0x000fea0003800000 */
.L_x_19351:
        /* <DEDUP_REMOVED lines=35> */
.L_x_19354:
[----:B------:R-:W-:Y:S05]  /*3040*/  BSYNC B0 ;  /* 0x0000000000007941 */ /* 0x000fea0003800000 */
.L_x_19353:
        /* <DEDUP_REMOVED lines=34> */
.L_x_19356:
[----:B------:R-:W-:Y:S05]  /*3270*/  BSYNC B0 ;  /* 0x0000000000007941 */ /* 0x000fea0003800000 */
.L_x_19355:
[----:B01--4-:R-:W0:Y:S02]  /*3280*/  LDC.64 R128, c[0x0][0x210] ;  /* 0x00008400ff807b82 */ /* 0x013e240000000a00 */
[----:B0-----:R-:W-:-:S04]  /*3290*/  LEA R3, R128, R3, 0x2 ;  /* 0x0000000380037211 */ /* 0x001fc800078e10ff */
[----:B------:R-:W-:-:S13]  /*32a0*/  ISETP.GE.AND P2, PT, R3, R129, PT ;  /* 0x000000810300720c */ /* 0x000fda0003f46270 */
[----:B------:R-:W-:Y:S05]  /*32b0*/  @!P2 BRA `(.L_x_19357) ;  /* 0xffffffd400b8a947 */ /* 0x000fea000383ffff */
[----:B------:R-:W-:Y:S05]  /*32c0*/  EXIT ;  /* 0x000000000000794d */ /* 0x000fea0003800000 */
.L_x_19346:
        /* <DEDUP_REMOVED lines=8> */
.L_x_19359:
[----:B------:R-:W-:Y:S05]  /*3350*/  BSYNC B0 ;  /* 0x0000000000007941 */ /* 0x000fea0003800000 */
.L_x_19358:
        /* <DEDUP_REMOVED lines=9> */
.L_x_19360:
        /* <DEDUP_REMOVED lines=8> */
.L_x_19361:
[----:B------:R-:W-:Y:S01]  /*3470*/  HFMA2.MMA R179, -RZ, RZ, 0, 4.76837158203125e-07 ;  /* 0x00000008ffb37435 */ /* 0x000fe200000001ff */
[----:B------:R-:W-:-:S05]  /*3480*/  MOV R0, R175 ;  /* 0x000000af00007202 */ /* 0x000fca0000000f00 */
[----:B------:R-:W-:-:S05]  /*3490*/  FADD.FTZ R173, R131, R0 ;  /* 0x0000000083ad7221 */ /* 0x000fca0000010000 */
[----:B------:R-:W-:-:S07]  /*34a0*/  MOV R178, R173 ;  /* 0x000000ad00b27202 */ /* 0x000fce0000000f00 */
[----:B------:R-:W-:Y:S05]  /*34b0*/  WARPSYNC.COLLECTIVE R177, `(.L_x_19362) ;  /* 0x00000000b1087348 */ /* 0x000fea0003c00000 */
[----:B------:R0:W1:Y:S02]  /*34c0*/  SHFL.BFLY P6, R175, R178, R179, R180 ;  /* 0x0c0000b3b2af7389 */ /* 0x00006400000c00b4 */
[----:B01----:R-:W-:Y:S01]  /*34d0*/  ENDCOLLECTIVE ;  /* 0x000000000000791b */ /* 0x003fe20003800000 */
.L_x_19362:
[----:B------:R-:W-:Y:S01]  /*34e0*/  HFMA2.MMA R179, -RZ, RZ, 0, 9.5367431640625e-07 ;  /* 0x00000010ffb37435 */ /* 0x000fe200000001ff */
[----:B------:R-:W-:-:S05]  /*34f0*/  MOV R0, R175 ;  /* 0x000000af00007202 */ /* 0x000fca0000000f00 */
[----:B------:R-:W-:-:S05]  /*3500*/  FADD.FTZ R174, R173, R0 ;  /* 0x00000000adae7221 */ /* 0x000fca0000010000 */
[----:B------:R-:W-:-:S07]  /*3510*/  MOV R178, R174 ;  /* 0x000000ae00b27202 */ /* 0x000fce0000000f00 */
[----:B------:R-:W-:Y:S05]  /*3520*/  WARPSYNC.COLLECTIVE R177, `(.L_x_19363) ;  /* 0x00000000b1087348 */ /* 0x000fea0003c00000 */
[----:B------:R0:W1:Y:S02]  /*3530*/  SHFL.BFLY P6, R175, R178, R179, R180 ;  /* 0x0c0000b3b2af7389 */ /* 0x00006400000c00b4 */
[----:B01----:R-:W-:Y:S01]  /*3540*/  ENDCOLLECTIVE ;  /* 0x000000000000791b */ /* 0x003fe20003800000 */
.L_x_19363:
        /* <DEDUP_REMOVED lines=89> */
.L_x_19364:
[----:B------:R-:W-:Y:S01]  /*3ae0*/  HFMA2.MMA R179, -RZ, RZ, 0, 1.1920928955078125e-07 ;  /* 0x00000002ffb37435 */ /* 0x000fe200000001ff */
[----:B------:R-:W-:-:S05]  /*3af0*/  MOV R131, R175 ;  /* 0x000000af00837202 */ /* 0x000fca0000000f00 */
[----:B------:R-:W-:-:S05]  /*3b00*/  FADD.FTZ R131, R0, R131 ;  /* 0x0000008300837221 */ /* 0x000fca0000010000 */
[----:B------:R-:W-:-:S07]  /*3b10*/  MOV R178, R131 ;  /* 0x0000008300b27202 */ /* 0x000fce0000000f00 */
[----:B------:R-:W-:Y:S05]  /*3b20*/  WARPSYNC.COLLECTIVE R177, `(.L_x_19365) ;  /* 0x00000000b1087348 */ /* 0x000fea0003c00000 */
[----:B------:R0:W1:Y:S02]  /*3b30*/  SHFL.BFLY P6, R175, R178, R179, R180 ;  /* 0x0c0000b3b2af7389 */ /* 0x00006400000c00b4 */
[----:B01----:R-:W-:Y:S01]  /*3b40*/  ENDCOLLECTIVE ;  /* 0x000000000000791b */ /* 0x003fe20003800000 */
.L_x_19365:
[----:B------:R-:W-:Y:S01]  /*3b50*/  HFMA2.MMA R179, -RZ, RZ, 0, 2.384185791015625e-07 ;  /* 0x00000004ffb37435 */ /* 0x000fe200000001ff */
[----:B------:R-:W-:-:S05]  /*3b60*/  MOV R130, R175 ;  /* 0x000000af00827202 */ /* 0x000fca0000000f00 */
[----:B------:R-:W-:-:S05]  /*3b70*/  FADD.FTZ R130, R131, R130 ;  /* 0x0000008283827221 */ /* 0x000fca0000010000 */
[----:B------:R-:W-:-:S07]  /*3b80*/  MOV R178, R130 ;  /* 0x0000008200b27202 */ /* 0x000fce0000000f00 */
[----:B------:R-:W-:Y:S05]  /*3b90*/  WARPSYNC.COLLECTIVE R177, `(.L_x_19366) ;  /* 0x00000000b1087348 */ /* 0x000fea0003c00000 */
[----:B------:R0:W1:Y:S02]  /*3ba0*/  SHFL.BFLY P6, R175, R178, R179, R180 ;  /* 0x0c0000b3b2af7389 */ /* 0x00006400000c00b4 */
[----:B01----:R-:W-:Y:S01]  /*3bb0*/  ENDCOLLECTIVE ;  /* 0x000000000000791b */ /* 0x003fe20003800000 */
.L_x_19366:
[----:B------:R-:W-:Y:S01]  /*3bc0*/  HFMA2.MMA R179, -RZ, RZ, 0, 4.76837158203125e-07 ;  /* 0x00000008ffb37435 */ /* 0x000fe200000001ff */
[----:B------:R-:W-:-:S05]  /*3bd0*/  MOV R173, R175 ;  /* 0x000000af00ad7202 */ /* 0x000fca0000000f00 */
[----:B------:R-:W-:-:S05]  /*3be0*/  FADD.FTZ R173, R130, R173 ;  /* 0x000000ad82ad7221 */ /* 0x000fca0000010000 */
[----:B------:R-:W-:-:S07]  /*3bf0*/  MOV R178, R173 ;  /* 0x000000ad00b27202 */ /* 0x000fce0000000f00 */
[----:B------:R-:W-:Y:S05]  /*3c00*/  WARPSYNC.COLLECTIVE R177, `(.L_x_19367) ;  /* 0x00000000b1087348 */ /* 0x000fea0003c00000 */
[----:B------:R0:W1:Y:S02]  /*3c10*/  SHFL.BFLY P6, R175, R178, R179, R180 ;  /* 0x0c0000b3b2af7389 */ /* 0x00006400000c00b4 */
[----:B01----:R-:W-:Y:S01]  /*3c20*/  ENDCOLLECTIVE ;  /* 0x000000000000791b */ /* 0x003fe20003800000 */
.L_x_19367:
[----:B------:R-:W-:Y:S01]  /*3c30*/  HFMA2.MMA R179, -RZ, RZ, 0, 9.5367431640625e-07 ;  /* 0x00000010ffb37435 */ /* 0x000fe200000001ff */
[----:B------:R-:W-:-:S05]  /*3c40*/  MOV R174, R175 ;  /* 0x000000af00ae7202 */ /* 0x000fca0000000f00 */
[----:B------:R-:W-:-:S05]  /*3c50*/  FADD.FTZ R174, R173, R174 ;  /* 0x000000aeadae7221 */ /* 0x000fca0000010000 */
[----:B------:R-:W-:-:S07]  /*3c60*/  MOV R178, R174 ;  /* 0x000000ae00b27202 */ /* 0x000fce0000000f00 */
[----:B------:R-:W-:Y:S05]  /*3c70*/  WARPSYNC.COLLECTIVE R177, `(.L_x_19368) ;  /* 0x00000000b1087348 */ /* 0x000fea0003c00000 */
[----:B------:R0:W1:Y:S02]  /*3c80*/  SHFL.BFLY P6, R175, R178, R179, R180 ;  /* 0x0c0000b3b2af7389 */ /* 0x00006400000c00b4 */
[----:B01----:R-:W-:Y:S01]  /*3c90*/  ENDCOLLECTIVE ;  /* 0x000000000000791b */ /* 0x003fe20003800000 */
.L_x_19368:
[----:B------:R-:W-:Y:S05]  /*3ca0*/  BRA `(.L_x_19369) ;  /* 0xffffffe800747947 */ /* 0x000fea000383ffff */
.L_x_19370:
        /* <DEDUP_REMOVED lines=13> */
.L_x_37450:


//--------------------- .text._ZN10layer_norm13ln_fwd_kernelINS_13Kernel_traitsIf6__halfS2_S2_fjLj1280ELj1ELj4ELj1ELj16ENS_18Kernel_traits_baseILj1280EfS2_S2_S2_fjLj128EEEEELb0ELb1ELb0ELb1EEEvNS_9FwdParamsE --------------------------
	.section	.text._ZN10layer_norm13ln_fwd_kernelINS_13Kernel_traitsIf6__halfS2_S2_fjLj1280ELj1ELj4ELj1ELj16ENS_18Kernel_traits_baseILj1280EfS2_S2_S2_fjLj128EEEEELb0ELb1ELb0ELb1EEEvNS_9FwdParamsE,"ax",@progbits
	.align	128
        .global         _ZN10layer_norm13ln_fwd_kernelINS_13Kernel_traitsIf6__halfS2_S2_fjLj1280ELj1ELj4ELj1ELj16ENS_18Kernel_traits_baseILj1280EfS2_S2_S2_fjLj128EEEEELb0ELb1ELb0ELb1EEEvNS_9FwdParamsE
        .type           _ZN10layer_norm13ln_fwd_kernelINS_13Kernel_traitsIf6__halfS2_S2_fjLj1280ELj1ELj4ELj1ELj16ENS_18Kernel_traits_baseILj1280EfS2_S2_S2_fjLj128EEEEELb0ELb1ELb0ELb1EEEvNS_9FwdParamsE,@function
        .size           _ZN10layer_norm13ln_fwd_kernelINS_13Kernel_traitsIf6__halfS2_S2_fjLj1280ELj1ELj4ELj1ELj16ENS_18Kernel_traits_baseILj1280EfS2_S2_S2_fjLj128EEEEELb0ELb1ELb0ELb1EEEvNS_9FwdParamsE,(.L_x_37451 - _ZN10layer_norm13ln_fwd_kernelINS_13Kernel_traitsIf6__halfS2_S2_fjLj1280ELj1ELj4ELj1ELj16ENS_18Kernel_traits_baseILj1280EfS2_S2_S2_fjLj128EEEEELb0ELb1ELb0ELb1EEEvNS_9FwdParamsE)
        .other          _ZN10layer_norm13ln_fwd_kernelINS_13Kernel_traitsIf6__halfS2_S2_fjLj1280ELj1ELj4ELj1ELj16ENS_18Kernel_traits_baseILj1280EfS2_S2_S2_fjLj128EEEEELb0ELb1ELb0ELb1EEEvNS_9FwdParamsE,@"STO_CUDA_ENTRY STV_DEFAULT"
_ZN10layer_norm13ln_fwd_kernelINS_13Kernel_traitsIf6__halfS2_S2_fjLj1280ELj1ELj4ELj1ELj16ENS_18Kernel_traits_baseILj1280EfS2_S2_S2_fjLj128EEEEELb0ELb1ELb0ELb1EEEvNS_9FwdParamsE:
.text._ZN10layer_norm13ln_fwd_kernelINS_13Kernel_traitsIf6__halfS2_S2_fjLj1280ELj1ELj4ELj1ELj16ENS_18Kernel_traits_baseILj1280EfS2_S2_S2_fjLj128EEEEELb0ELb1ELb0ELb1EEEvNS_9FwdParamsE:
        /* <DEDUP_REMOVED lines=83> */
.L_x_19372:
        /* <DEDUP_REMOVED lines=17> */
[----:B------:R-:W-:Y:S02]  /*0640*/  IADD3 R167, R153, 0x20, RZ ;  /* 0x0000002099a77810 */ /* 0x000fe40007ffe0ff */
[----:B--2---:R-:W-:-:S02]  /*0650*/  @P0 HADD2.F32 R0, -RZ, R128.H0_H0 ;  /* 0x20000080ff000230 */ /* 0x004fc40000004100 */
[--C-:B---3--:R-:W-:Y:S02]  /*0660*/  HADD2.F32 R135, -RZ, R156.reuse.H0_H0 ;  /* 0x2000009cff877230 */ /* 0x108fe40000004100 */
[----:B------:R-:W-:Y:S02]  /*0670*/  HADD2.F32 R139, -RZ, R156.H1_H1 ;  /* 0x3000009cff8b7230 */ /* 0x000fe40000004100 */
[----:B------:R-:W-:Y:S02]  /*0680*/  HADD2.F32 R141, -RZ, R157.H0_H0 ;  /* 0x2000009dff8d7230 */ /* 0x000fe40000004100 */
[-C--:B------:R-:W-:Y:S01]  /*0690*/  FMUL.FTZ R135, R135, R0.reuse ;  /* 0x0000000087877220 */ /* 0x080fe20000410000 */
[--C-:B----4-:R-:W-:Y:S02]  /*06a0*/  @P1 HADD2.F32 R128, -RZ, R4.reuse.H0_H0 ;  /* 0x20000004ff801230 */ /* 0x110fe40000004100 */
[----:B------:R-:W-:Y:S01]  /*06b0*/  FMUL.FTZ R146, R139, R0 ;  /* 0x000000008b927220 */ /* 0x000fe20000410000 */
[----:B------:R-:W-:-:S02]  /*06c0*/  @P1 HADD2.F32 R129, -RZ, R4.H1_H1 ;  /* 0x30000004ff811230 */ /* 0x000fc40000004100 */
[----:B-----5:R-:W-:Y:S01]  /*06d0*/  FMUL.FTZ R145, R44, R135 ;  /* 0x000000872c917220 */ /* 0x020fe20000410000 */
[----:B------:R-:W-:Y:S02]  /*06e0*/  HADD2.F32 R147, -RZ, R158.H0_H0 ;  /* 0x2000009eff937230 */ /* 0x000fe40000004100 */
[----:B------:R-:W-:Y:S01]  /*06f0*/  FMUL.FTZ R146, R45, R146 ;  /* 0x000000922d927220 */ /* 0x000fe20000410000 */
[-C--:B------:R-:W-:Y:S01]  /*0700*/  FMUL.FTZ R141, R141, R0.reuse ;  /* 0x000000008d8d7220 */ /* 0x080fe20000410000 */
[----:B------:R-:W-:Y:S01]  /*0710*/  @P1 FADD.FTZ R145, R145, R128 ;  /* 0x0000008091911221 */ /* 0x000fe20000010000 */
[----:B------:R-:W-:Y:S02]  /*0720*/  @P1 HADD2.F32 R128, -RZ, R5.H0_H0 ;  /* 0x20000005ff801230 */ /* 0x000fe40000004100 */
[----:B------:R-:W-:Y:S01]  /*0730*/  @P1 FADD.FTZ R146, R146, R129 ;  /* 0x0000008192921221 */ /* 0x000fe20000010000 */
[----:B------:R-:W-:Y:S01]  /*0740*/  FMUL.FTZ R129, R147, R0 ;  /* 0x0000000093817220 */ /* 0x000fe20000410000 */
[----:B------:R-:W-:-:S02]  /*0750*/  HADD2.F32 R143, -RZ, R157.H1_H1 ;  /* 0x3000009dff8f7230 */ /* 0x000fc40000004100 */
[----:B------:R-:W-:Y:S01]  /*0760*/  FMUL.FTZ R147, R46, R141 ;  /* 0x0000008d2e937220 */ /* 0x000fe20000410000 */
[----:B------:R-:W-:Y:S02]  /*0770*/  HADD2.F32 R151, -RZ, R158.H1_H1 ;  /* 0x3000009eff977230 */ /* 0x000fe40000004100 */
[----:B------:R-:W-:Y:S01]  /*0780*/  FMUL.FTZ R148, R40, R129 ;  /* 0x0000008128947220 */ /* 0x000fe20000410000 */
[--C-:B------:R-:W-:Y:S02]  /*0790*/  HADD2.F32 R131, -RZ, R159.reuse.H0_H0 ;  /* 0x2000009fff837230 */ /* 0x100fe40000004100 */
[----:B------:R-:W-:Y:S01]  /*07a0*/  @P1 FADD.FTZ R147, R147, R128 ;  /* 0x0000008093931221 */ /* 0x000fe20000010000 */
[----:B------:R-:W-:Y:S02]  /*07b0*/  HADD2.F32 R133, -RZ, R159.H1_H1 ;  /* 0x3000009fff857230 */ /* 0x000fe40000004100 */
[-C--:B------:R-:W-:Y:S01]  /*07c0*/  FMUL.FTZ R128, R151, R0.reuse ;  /* 0x0000000097807220 */ /* 0x080fe20000410000 */
[-C--:B------:R-:W-:Y:S01]  /*07d0*/  FMUL.FTZ R152, R143, R0.reuse ;  /* 0x000000008f987220 */ /* 0x080fe20000410000 */
[----:B------:R-:W-:Y:S01]  /*07e0*/  FMUL.FTZ R149, R131, R0 ;  /* 0x0000000083957220 */ /* 0x000fe20000410000 */
        /* <DEDUP_REMOVED lines=10> */
[----:B------:R-:W-:Y:S01]  /*0890*/  SHF.L.U32 R141, R153, 0x4, RZ ;  /* 0x00000004998d7819 */ /* 0x000fe200000006ff */
[----:B------:R-:W-:Y:S01]  /*08a0*/  @P1 FADD.FTZ R148, R148, R131 ;  /* 0x0000008394941221 */ /* 0x000fe20000010000 */
[----:B------:R-:W-:Y:S01]  /*08b0*/  @P1 FADD.FTZ R149, R149, R130 ;  /* 0x0000008295951221 */ /* 0x000fe20000010000 */
[----:B------:R-:W-:Y:S01]  /*08c0*/  @P1 FADD.FTZ R150, R150, R133 ;  /* 0x0000008596961221 */ /* 0x000fe20000010000 */
[----:B------:R-:W-:Y:S01]  /*08d0*/  @P1 FADD.FTZ R151, R151, R132 ;  /* 0x0000008497971221 */ /* 0x000fe20000010000 */
[----:B------:R-:W-:Y:S01]  /*08e0*/  @P1 FADD.FTZ R152, R152, R129 ;  /* 0x0000008198981221 */ /* 0x000fe20000010000 */
[----:B------:R-:W-:Y:S01]  /*08f0*/  IADD3 R130, P3, R141, UR10, RZ ;  /* 0x0000000a8d827c10 */ /* 0x000fe2000ff7e0ff */
[----:B------:R-:W-:Y:S01]  /*0900*/  IMAD.WIDE.U32 R128, R167, 0x10, R2 ;  /* 0x00000010a7807825 */ /* 0x000fe200078e0002 */
[----:B------:R-:W-:Y:S02]  /*0910*/  F2FP.F16.F32.PACK_AB R159, R150, R149 ;  /* 0x00000095969f723e */ /* 0x000fe400000000ff */
[----:B------:R-:W-:-:S02]  /*0920*/  IADD3.X R131, R184, UR11, RZ, P3, !PT ;  /* 0x0000000bb8837c10 */ /* 0x000fc40009ffe4ff */
        /* <DEDUP_REMOVED lines=10> */
[----:B------:R-:W-:Y:S01]  /*09d0*/  SHF.R.U32.HI R140, RZ, 0x1c, R167 ;  /* 0x0000001cff8c7819 */ /* 0x000fe200000116a7 */
[----:B--2---:R-:W-:-:S02]  /*09e0*/  HADD2.F32 R139, -RZ, R168.H1_H1 ;  /* 0x300000a8ff8b7230 */ /* 0x004fc40000004100 */
[----:B------:R-:W-:Y:S02]  /*09f0*/  HADD2.F32 R163, -RZ, R170.H0_H0 ;  /* 0x200000aaffa37230 */ /* 0x000fe40000004100 */
[----:B---3--:R-:W-:Y:S02]  /*0a00*/  @P1 HADD2.F32 R128, -RZ, R4.H1_H1 ;  /* 0x30000004ff801230 */ /* 0x008fe40000004100 */
[-C--:B0-----:R-:W-:Y:S01]  /*0a10*/  FMUL.FTZ R130, R139, R0.reuse ;  /* 0x000000008b827220 */ /* 0x081fe20000410000 */
[--C-:B------:R-:W-:Y:S02]  /*0a20*/  HADD2.F32 R131, -RZ, R171.reuse.H1_H1 ;  /* 0x300000abff837230 */ /* 0x100fe40000004100 */
[----:B------:R-:W-:Y:S01]  /*0a30*/  FMUL.FTZ R163, R163, R0 ;  /* 0x00000000a3a37220 */ /* 0x000fe20000410000 */
[----:B------:R-:W-:Y:S02]  /*0a40*/  HADD2.F32 R135, -RZ, R168.H0_H0 ;  /* 0x200000a8ff877230 */ /* 0x000fe40000004100 */
[----:B------:R-:W-:Y:S01]  /*0a50*/  FMUL.FTZ R155, R37, R130 ;  /* 0x00000082259b7220 */ /* 0x000fe20000410000 */
[----:B------:R-:W-:-:S02]  /*0a60*/  HADD2.F32 R129, -RZ, R171.H0_H0 ;  /* 0x200000abff817230 */ /* 0x000fc40000004100 */
[----:B------:R-:W-:Y:S01]  /*0a70*/  FMUL.FTZ R157, R32, R163 ;  /* 0x000000a3209d7220 */ /* 0x000fe20000410000 */
[--C-:B------:R-:W-:Y:S02]  /*0a80*/  HADD2.F32 R143, -RZ, R169.reuse.H0_H0 ;  /* 0x200000a9ff8f7230 */ /* 0x100fe40000004100 */
[----:B------:R-:W-:Y:S01]  /*0a90*/  @P1 FADD.FTZ R155, R128, R155 ;  /* 0x0000009b809b1221 */ /* 0x000fe20000010000 */
[----:B------:R-:W-:Y:S02]  /*0aa0*/  HADD2.F32 R161, -RZ, R169.H1_H1 ;  /* 0x300000a9ffa17230 */ /* 0x000fe40000004100 */
[-C--:B------:R-:W-:Y:S01]  /*0ab0*/  FMUL.FTZ R128, R131, R0.reuse ;  /* 0x0000000083807220 */ /* 0x080fe20000410000 */
[----:B------:R-:W-:Y:S02]  /*0ac0*/  HADD2.F32 R165, -RZ, R170.H1_H1 ;  /* 0x300000aaffa57230 */ /* 0x000fe40000004100 */
[----:B------:R-:W-:Y:S01]  /*0ad0*/  FMUL.FTZ R135, R135, R0 ;  /* 0x0000000087877220 */ /* 0x000fe20000410000 */
[----:B------:R-:W-:-:S02]  /*0ae0*/  @P1 HADD2.F32 R130, -RZ, R6.H0_H0 ;  /* 0x20000006ff821230 */ /* 0x000fc40000004100 */
[----:B------:R-:W-:Y:S01]  /*0af0*/  FMUL.FTZ R129, R129, R0 ;  /* 0x0000000081817220 */ /* 0x000fe20000410000 */
[----:B------:R-:W-:Y:S01]  /*0b00*/  FMUL.FTZ R159, R35, R128 ;  /* 0x00000080239f7220 */ /* 0x000fe20000410000 */
[-C--:B------:R-:W-:Y:S01]  /*0b10*/  FMUL.FTZ R143, R143, R0.reuse ;  /* 0x000000008f8f7220 */ /* 0x080fe20000410000 */
[-C--:B------:R-:W-:Y:S01]  /*0b20*/  FMUL.FTZ R160, R165, R0.reuse ;  /* 0x00000000a5a07220 */ /* 0x080fe20000410000 */
[----:B------:R-:W-:Y:S01]  /*0b30*/  FMUL.FTZ R128, R161, R0 ;  /* 0x00000000a1807220 */ /* 0x000fe20000410000 */
[----:B------:R-:W-:Y:S01]  /*0b40*/  FMUL.FTZ R154, R36, R135 ;  /* 0x00000087249a7220 */ /* 0x000fe20000410000 */
[----:B------:R-:W-:Y:S01]  /*0b50*/  FMUL.FTZ R158, R34, R129 ;  /* 0x00000081229e7220 */ /* 0x000fe20000410000 */
[----:B------:R-:W-:Y:S01]  /*0b60*/  @P1 FADD.FTZ R157, R130, R157 ;  /* 0x0000009d829d1221 */ /* 0x000fe20000010000 */
[----:B------:R-:W-:Y:S02]  /*0b70*/  @P1 HADD2.F32 R139, -RZ, R4.H0_H0 ;  /* 0x20000004ff8b1230 */ /* 0x000fe40000004100 */
[----:B------:R-:W-:Y:S01]  /*0b80*/  FMUL.FTZ R156, R38, R143 ;  /* 0x0000008f269c7220 */ /* 0x000fe20000410000 */
[----:B------:R-:W-:-:S02]  /*0b90*/  @P1 HADD2.F32 R133, -RZ, R5.H0_H0 ;  /* 0x20000005ff851230 */ /* 0x000fc40000004100 */
[----:B------:R-:W-:Y:S01]  /*0ba0*/  FMUL.FTZ R160, R33, R160 ;  /* 0x000000a021a07220 */ /* 0x000fe20000410000 */
[--C-:B------:R-:W-:Y:S02]  /*0bb0*/  @P1 HADD2.F32 R135, -RZ, R7.reuse.H0_H0 ;  /* 0x20000007ff871230 */ /* 0x100fe40000004100 */
[----:B------:R-:W-:Y:S01]  /*0bc0*/  FMUL.FTZ R161, R39, R128 ;  /* 0x0000008027a17220 */ /* 0x000fe20000410000 */
[----:B------:R-:W-:Y:S02]  /*0bd0*/  @P1 HADD2.F32 R132, -RZ, R7.H1_H1 ;  /* 0x30000007ff841230 */ /* 0x000fe40000004100 */
[----:B------:R-:W-:Y:S01]  /*0be0*/  @P1 FADD.FTZ R154, R139, R154 ;  /* 0x0000009a8b9a1221 */ /* 0x000fe20000010000 */
[----:B------:R-:W-:Y:S02]  /*0bf0*/  @P1 HADD2.F32 R130, -RZ, R5.H1_H1 ;  /* 0x30000005ff821230 */ /* 0x000fe40000004100 */
[----:B------:R-:W-:Y:S01]  /*0c00*/  @P1 FADD.FTZ R156, R133, R156 ;  /* 0x0000009c859c1221 */ /* 0x000fe20000010000 */
[----:B------:R-:W-:-:S02]  /*0c10*/  @P1 HADD2.F32 R129, -RZ, R6.H1_H1 ;  /* 0x30000006ff811230 */ /* 0x000fc40000004100 */
[----:B------:R-:W-:Y:S01]  /*0c20*/  @P1 FADD.FTZ R158, R135, R158 ;  /* 0x0000009e879e1221 */ /* 0x000fe20000010000 */
[----:B------:R-:W-:Y:S01]  /*0c30*/  @P1 FADD.FTZ R159, R132, R159 ;  /* 0x0000009f849f1221 */ /* 0x000fe20000010000 */
[----:B------:R-:W-:Y:S01]  /*0c40*/  @P1 FADD.FTZ R161, R130, R161 ;  /* 0x000000a182a11221 */ /* 0x000fe20000010000 */
[----:B------:R-:W-:Y:S01]  /*0c50*/  IADD3 R132, P3, R142, UR10, RZ ;  /* 0x0000000a8e847c10 */ /* 0x000fe2000ff7e0ff */
[----:B------:R-:W-:Y:S01]  /*0c60*/  @P1 FADD.FTZ R160, R129, R160 ;  /* 0x000000a081a01221 */ /* 0x000fe20000010000 */
[----:B------:R-:W-:Y:S01]  /*0c70*/  F2FP.F16.F32.PACK_AB R164, R155, R154 ;  /* 0x0000009a9ba4723e */ /* 0x000fe200000000ff */
[----:B------:R-:W-:Y:S01]  /*0c80*/  IMAD.WIDE.U32 R128, R177, 0x10, R2 ;  /* 0x00000010b1807825 */ /* 0x000fe200078e0002 */
[----:B------:R-:W-:Y:S02]  /*0c90*/  IADD3.X R133, R140, UR11, RZ, P3, !PT ;  /* 0x0000000b8c857c10 */ /* 0x000fe40009ffe4ff */
[----:B------:R-:W-:Y:S02]  /*0ca0*/  F2FP.F16.F32.PACK_AB R167, R159, R158 ;  /* 0x0000009e9fa7723e */ /* 0x000fe400000000ff */
[----:B------:R-:W-:-:S02]  /*0cb0*/  F2FP.F16.F32.PACK_AB R166, R160, R157 ;  /* 0x0000009da0a6723e */ /* 0x000fc400000000ff */
        /* <DEDUP_REMOVED lines=8> */
[----:B------:R-:W-:Y:S01]  /*0d40*/  IADD3 R170, P3, R138, UR10, RZ ;  /* 0x0000000a8aaa7c10 */ /* 0x000fe2000ff7e0ff */
[----:B--2---:R-:W-:-:S02]  /*0d50*/  HADD2.F32 R143, -RZ, R128.H1_H1 ;  /* 0x30000080ff8f7230 */ /* 0x004fc40000004100 */
[--C-:B------:R-:W-:Y:S02]  /*0d60*/  HADD2.F32 R173, -RZ, R130.reuse.H0_H0 ;  /* 0x20000082ffad7230 */ /* 0x100fe40000004100 */
[----:B------:R-:W-:Y:S02]  /*0d70*/  HADD2.F32 R175, -RZ, R130.H1_H1 ;  /* 0x30000082ffaf7230 */ /* 0x000fe40000004100 */
[-C--:B------:R-:W-:Y:S01]  /*0d80*/  FMUL.FTZ R130, R143, R0.reuse ;  /* 0x000000008f827220 */ /* 0x080fe20000410000 */
[----:B------:R-:W-:Y:S02]  /*0d90*/  HADD2.F32 R139, -RZ, R128.H0_H0 ;  /* 0x20000080ff8b7230 */ /* 0x000fe40000004100 */
[----:B------:R-:W-:Y:S01]  /*0da0*/  FMUL.FTZ R173, R173, R0 ;  /* 0x00000000adad7220 */ /* 0x000fe20000410000 */
[--C-:B------:R-:W-:Y:S02]  /*0db0*/  HADD2.F32 R169, -RZ, R129.reuse.H0_H0 ;  /* 0x20000081ffa97230 */ /* 0x100fe40000004100 */
[----:B------:R-:W-:Y:S01]  /*0dc0*/  FMUL.FTZ R163, R29, R130 ;  /* 0x000000821da37220 */ /* 0x000fe20000410000 */
[----:B------:R-:W-:-:S02]  /*0dd0*/  HADD2.F32 R171, -RZ, R129.H1_H1 ;  /* 0x30000081ffab7230 */ /* 0x000fc40000004100 */
[-C--:B------:R-:W-:Y:S01]  /*0de0*/  FMUL.FTZ R139, R139, R0.reuse ;  /* 0x000000008b8b7220 */ /* 0x080fe20000410000 */
[--C-:B---3--:R-:W-:Y:S02]  /*0df0*/  @P1 HADD2.F32 R128, -RZ, R4.reuse.H1_H1 ;  /* 0x30000004ff801230 */ /* 0x108fe40000004100 */
[----:B------:R-:W-:Y:S01]  /*0e00*/  FMUL.FTZ R169, R169, R0 ;  /* 0x00000000a9a97220 */ /* 0x000fe20000410000 */
[--C-:B------:R-:W-:Y:S02]  /*0e10*/  HADD2.F32 R129, -RZ, R131.reuse.H0_H0 ;  /* 0x20000083ff817230 */ /* 0x100fe40000004100 */
[----:B------:R-:W-:Y:S01]  /*0e20*/  FMUL.FTZ R162, R28, R139 ;  /* 0x0000008b1ca27220 */ /* 0x000fe20000410000 */
[----:B------:R-:W-:Y:S02]  /*0e30*/  HADD2.F32 R131, -RZ, R131.H1_H1 ;  /* 0x30000083ff837230 */ /* 0x000fe40000004100 */
[----:B------:R-:W-:Y:S01]  /*0e40*/  @P1 FADD.FTZ R163, R128, R163 ;  /* 0x000000a380a31221 */ /* 0x000fe20000010000 */
[----:B0-----:R-:W-:-:S02]  /*0e50*/  @P1 HADD2.F32 R133, -RZ, R4.H0_H0 ;  /* 0x20000004ff851230 */ /* 0x001fc40000004100 */
[-C--:B------:R-:W-:Y:S01]  /*0e60*/  FMUL.FTZ R129, R129, R0.reuse ;  /* 0x0000000081817220 */ /* 0x080fe20000410000 */
[----:B------:R-:W-:Y:S02]  /*0e70*/  @P1 HADD2.F32 R130, -RZ, R5.H0_H0 ;  /* 0x20000005ff821230 */ /* 0x000fe40000004100 */
[-C--:B------:R-:W-:Y:S01]  /*0e80*/  FMUL.FTZ R128, R131, R0.reuse ;  /* 0x0000000083807220 */ /* 0x080fe20000410000 */
[----:B------:R-:W-:Y:S01]  /*0e90*/  FMUL.FTZ R167, R30, R169 ;  /* 0x000000a91ea77220 */ /* 0x000fe20000410000 */
[----:B------:R-:W-:Y:S01]  /*0ea0*/  FMUL.FTZ R168, R171, R0 ;  /* 0x00000000aba87220 */ /* 0x000fe20000410000 */
[----:B------:R-:W-:Y:S01]  /*0eb0*/  @P1 FADD.FTZ R162, R133, R162 ;  /* 0x000000a285a21221 */ /* 0x000fe20000010000 */
[----:B------:R-:W-:Y:S01]  /*0ec0*/  FMUL.FTZ R165, R27, R128 ;  /* 0x000000801ba57220 */ /* 0x000fe20000410000 */
[----:B------:R-:W-:Y:S01]  /*0ed0*/  FMUL.FTZ R128, R175, R0 ;  /* 0x00000000af807220 */ /* 0x000fe20000410000 */
[----:B------:R-:W-:Y:S01]  /*0ee0*/  FMUL.FTZ R164, R26, R129 ;  /* 0x000000811aa47220 */ /* 0x000fe20000410000 */
        /* <DEDUP_REMOVED lines=8> */
[----:B------:R-:W-:Y:S01]  /*0f70*/  @P1 FADD.FTZ R166, R133, R166 ;  /* 0x000000a685a61221 */ /* 0x000fe20000010000 */
[----:B------:R-:W-:-:S02]  /*0f80*/  @P1 HADD2.F32 R130, -RZ, R6.H1_H1 ;  /* 0x30000006ff821230 */ /* 0x000fc40000004100 */
[----:B------:R-:W-:Y:S01]  /*0f90*/  @P1 FADD.FTZ R164, R135, R164 ;  /* 0x000000a487a41221 */ /* 0x000fe20000010000 */
[----:B------:R-:W-:Y:S01]  /*0fa0*/  @P1 FADD.FTZ R165, R132, R165 ;  /* 0x000000a584a51221 */ /* 0x000fe20000010000 */
[----:B------:R-:W-:Y:S01]  /*0fb0*/  @P1 FADD.FTZ R168, R129, R168 ;  /* 0x000000a881a81221 */ /* 0x000fe20000010000 */
[----:B------:R-:W-:Y:S01]  /*0fc0*/  SHF.R.U32.HI R139, RZ, 0x1c, R177 ;  /* 0x0000001cff8b7819 */ /* 0x000fe200000116b1 */
        /* <DEDUP_REMOVED lines=12> */
[----:B------:R-:W-:Y:S01]  /*1090*/  SHF.R.U32.HI R144, RZ, 0x1c, R185 ;  /* 0x0000001cff907819 */ /* 0x000fe200000116b9 */
[--C-:B--2---:R-:W-:Y:S02]  /*10a0*/  HADD2.F32 R175, -RZ, R132.reuse.H1_H1 ;  /* 0x30000084ffaf7230 */ /* 0x104fe40000004100 */
[----:B------:R-:W-:Y:S02]  /*10b0*/  HADD2.F32 R143, -RZ, R132.H0_H0 ;  /* 0x20000084ff8f7230 */ /* 0x000fe40000004100 */
[----:B------:R-:W-:-:S02]  /*10c0*/  HADD2.F32 R177, -RZ, R133.H0_H0 ;  /* 0x20000085ffb17230 */ /* 0x000fc40000004100 */
[-C--:B0-----:R-:W-:Y:S01]  /*10d0*/  FMUL.FTZ R128, R175, R0.reuse ;  /* 0x00000000af807220 */ /* 0x081fe20000410000 */
[--C-:B------:R-:W-:Y:S02]  /*10e0*/  HADD2.F32 R129, -RZ, R135.reuse.H0_H0 ;  /* 0x20000087ff817230 */ /* 0x100fe40000004100 */
[----:B------:R-:W-:Y:S01]  /*10f0*/  FMUL.FTZ R143, R143, R0 ;  /* 0x000000008f8f7220 */ /* 0x000fe20000410000 */
[----:B------:R-:W-:Y:S02]  /*1100*/  HADD2.F32 R135, -RZ, R135.H1_H1 ;  /* 0x30000087ff877230 */ /* 0x000fe40000004100 */
[----:B------:R-:W-:Y:S01]  /*1110*/  FMUL.FTZ R171, R21, R128 ;  /* 0x0000008015ab7220 */ /* 0x000fe20000410000 */
[----:B---3--:R-:W-:Y:S02]  /*1120*/  @P1 HADD2.F32 R130, -RZ, R4.H1_H1 ;  /* 0x30000004ff821230 */ /* 0x008fe40000004100 */
[----:B------:R-:W-:Y:S01]  /*1130*/  FMUL.FTZ R177, R177, R0 ;  /* 0x00000000b1b17220 */ /* 0x000fe20000410000 */
[----:B------:R-:W-:-:S02]  /*1140*/  HADD2.F32 R179, -RZ, R133.H1_H1 ;  /* 0x30000085ffb37230 */ /* 0x000fc40000004100 */
[-C--:B------:R-:W-:Y:S01]  /*1150*/  FMUL.FTZ R128, R135, R0.reuse ;  /* 0x0000000087807220 */ /* 0x080fe20000410000 */
[--C-:B------:R-:W-:Y:S02]  /*1160*/  HADD2.F32 R181, -RZ, R134.reuse.H0_H0 ;  /* 0x20000086ffb57230 */ /* 0x100fe40000004100 */
[----:B------:R-:W-:Y:S01]  /*1170*/  @P1 FADD.FTZ R171, R130, R171 ;  /* 0x000000ab82ab1221 */ /* 0x000fe20000010000 */
[----:B------:R-:W-:Y:S02]  /*1180*/  HADD2.F32 R183, -RZ, R134.H1_H1 ;  /* 0x30000086ffb77230 */ /* 0x000fe40000004100 */
[----:B------:R-:W-:Y:S01]  /*1190*/  FMUL.FTZ R170, R20, R143 ;  /* 0x0000008f14aa7220 */ /* 0x000fe20000410000 */
[----:B------:R-:W-:Y:S02]  /*11a0*/  @P1 HADD2.F32 R131, -RZ, R4.H0_H0 ;  /* 0x20000004ff831230 */ /* 0x000fe40000004100 */
[----:B------:R-:W-:Y:S01]  /*11b0*/  FMUL.FTZ R129, R129, R0 ;  /* 0x0000000081817220 */ /* 0x000fe20000410000 */
[----:B------:R-:W-:-:S02]  /*11c0*/  @P1 HADD2.F32 R130, -RZ, R5.H0_H0 ;  /* 0x20000005ff821230 */ /* 0x000fc40000004100 */
[----:B------:R-:W-:Y:S01]  /*11d0*/  FMUL.FTZ R175, R22, R177 ;  /* 0x000000b116af7220 */ /* 0x000fe20000410000 */
[----:B------:R-:W-:Y:S01]  /*11e0*/  FMUL.FTZ R173, R19, R128 ;  /* 0x0000008013ad7220 */ /* 0x000fe20000410000 */
[-C--:B------:R-:W-:Y:S01]  /*11f0*/  FMUL.FTZ R181, R181, R0.reuse ;  /* 0x00000000b5b57220 */ /* 0x080fe20000410000 */
[-C--:B------:R-:W-:Y:S01]  /*1200*/  FMUL.FTZ R128, R183, R0.reuse ;  /* 0x00000000b7807220 */ /* 0x080fe20000410000 */
[----:B------:R-:W-:Y:S01]  /*1210*/  FMUL.FTZ R176, R179, R0 ;  /* 0x00000000b3b07220 */ /* 0x000fe20000410000 */
[----:B------:R-:W-:Y:S01]  /*1220*/  @P1 FADD.FTZ R170, R131, R170 ;  /* 0x000000aa83aa1221 */ /* 0x000fe20000010000 */
[----:B------:R-:W-:Y:S01]  /*1230*/  FMUL.FTZ R172, R18, R129 ;  /* 0x0000008112ac7220 */ /* 0x000fe20000410000 */
[----:B------:R-:W-:Y:S01]  /*1240*/  @P1 FADD.FTZ R175, R130, R175 ;  /* 0x000000af82af1221 */ /* 0x000fe20000010000 */
[----:B------:R-:W-:Y:S02]  /*1250*/  @P1 HADD2.F32 R131, -RZ, R6.H0_H0 ;  /* 0x20000006ff831230 */ /* 0x000fe40000004100 */
[----:B------:R-:W-:Y:S01]  /*1260*/  FMUL.FTZ R174, R16, R181 ;  /* 0x000000b510ae7220 */ /* 0x000fe20000410000 */
[----:B------:R-:W-:-:S02]  /*1270*/  @P1 HADD2.F32 R133, -RZ, R7.H0_H0 ;  /* 0x20000007ff851230 */ /* 0x000fc40000004100 */
[----:B------:R-:W-:Y:S01]  /*1280*/  FMUL.FTZ R177, R17, R128 ;  /* 0x0000008011b17220 */ /* 0x000fe20000410000 */
[----:B------:R-:W-:Y:S02]  /*1290*/  @P1 HADD2.F32 R132, -RZ, R7.H1_H1 ;  /* 0x30000007ff841230 */ /* 0x000fe40000004100 */
[----:B------:R-:W-:Y:S01]  /*12a0*/  FMUL.FTZ R176, R23, R176 ;  /* 0x000000b017b07220 */ /* 0x000fe20000410000 */
[----:B------:R-:W-:Y:S01]  /*12b0*/  @P1 HADD2.F32 R129, -RZ, R5.H1_H1 ;  /* 0x30000005ff811230 */ /* 0x000fe20000004100 */
[----:B------:R-:W-:Y:S01]  /*12c0*/  SHF.L.U32 R143, R185, 0x4, RZ ;  /* 0x00000004b98f7819 */ /* 0x000fe200000006ff */
[----:B------:R-:W-:Y:S02]  /*12d0*/  @P1 HADD2.F32 R130, -RZ, R6.H1_H1 ;  /* 0x30000006ff821230 */ /* 0x000fe40000004100 */
[----:B------:R-:W-:Y:S01]  /*12e0*/  @P1 FADD.FTZ R174, R131, R174 ;  /* 0x000000ae83ae1221 */ /* 0x000fe20000010000 */
[----:B------:R-:W-:Y:S01]  /*12f0*/  @P1 FADD.FTZ R172, R133, R172 ;  /* 0x000000ac85ac1221 */ /* 0x000fe20000010000 */
[----:B------:R-:W-:Y:S01]  /*1300*/  @P1 FADD.FTZ R173, R132, R173 ;  /* 0x000000ad84ad1221 */ /* 0x000fe20000010000 */
[----:B------:R-:W-:Y:S01]  /*1310*/  @P1 FADD.FTZ R176, R129, R176 ;  /* 0x000000b081b01221 */ /* 0x000fe20000010000 */
[----:B------:R-:W-:Y:S01]  /*1320*/  @P1 FADD.FTZ R177, R130, R177 ;  /* 0x000000b182b11221 */ /* 0x000fe20000010000 */
[----:B------:R-:W-:-:S02]  /*1330*/  IADD3 R185, R153, 0x80, RZ ;  /* 0x0000008099b97810 */ /* 0x000fc40007ffe0ff */
[----:B------:R-:W-:Y:S02]  /*1340*/  IADD3 R178, P3, R143, UR10, RZ ;  /* 0x0000000a8fb27c10 */ /* 0x000fe4000ff7e0ff */
[----:B------:R-:W-:Y:S01]  /*1350*/  F2FP.F16.F32.PACK_AB R131, R173, R172 ;  /* 0x000000acad83723e */ /* 0x000fe200000000ff */
[----:B------:R-:W-:Y:S01]  /*1360*/  IMAD.WIDE.U32 R132, R185, 0x10, R2 ;  /* 0x00000010b9847825 */ /* 0x000fe200078e0002 */
[----:B------:R-:W-:Y:S02]  /*1370*/  IADD3.X R179, R144, UR11, RZ, P3, !PT ;  /* 0x0000000b90b37c10 */ /* 0x000fe40009ffe4ff */
        /* <DEDUP_REMOVED lines=8> */
[----:B------:R-:W-:Y:S01]  /*1400*/  FADD.FTZ R153, RZ, R145 ;  /* 0x00000091ff997221 */ /* 0x000fe20000010000 */
[----:B------:R-:W-:Y:S01]  /*1410*/  UMOV UR14, 0xffffffff ;  /* 0xffffffff000e7882 */ /* 0x000fe20000000000 */
[----:B0-----:R-:W-:Y:S02]  /*1420*/  SHF.L.U32 R178, R185, 0x4, RZ ;  /* 0x00000004b9b27819 */ /* 0x001fe400000006ff */
        /* <DEDUP_REMOVED lines=26> */
[--C-:B------:R-:W-:Y:S02]  /*15d0*/  HADD2.F32 R131, -RZ, R133.reuse.H0_H0 ;  /* 0x20000085ff837230 */ /* 0x100fe40000004100 */
[----:B------:R-:W-:Y:S02]  /*15e0*/  HADD2.F32 R133, -RZ, R133.H1_H1 ;  /* 0x30000085ff857230 */ /* 0x000fe40000004100 */
[-C--:B------:R-:W-:Y:S01]  /*15f0*/  FMUL.FTZ R3, R3, R0.reuse ;  /* 0x0000000003037220 */ /* 0x080fe20000410000 */
[----:B------:R-:W-:Y:S02]  /*1600*/  HADD2.F32 R129, -RZ, R132.H1_H1 ;  /* 0x30000084ff817230 */ /* 0x000fe40000004100 */
[----:B------:R-:W-:Y:S01]  /*1610*/  FMUL.FTZ R131, R131, R0 ;  /* 0x0000000083837220 */ /* 0x000fe20000410000 */
[----:B------:R-:W-:-:S02]  /*1620*/  HADD2.F32 R153, -RZ, R134.H0_H0 ;  /* 0x20000086ff997230 */ /* 0x000fc40000004100 */
[-C--:B------:R-:W-:Y:S01]  /*1630*/  FMUL.FTZ R2, R133, R0.reuse ;  /* 0x0000000085027220 */ /* 0x080fe20000410000 */
[----:B------:R-:W-:Y:S02]  /*1640*/  HADD2.F32 R179, -RZ, R134.H1_H1 ;  /* 0x30000086ffb37230 */ /* 0x000fe40000004100 */
[----:B------:R-:W-:Y:S01]  /*1650*/  FMUL.FTZ R133, R12, R3 ;  /* 0x000000030c857220 */ /* 0x000fe20000410000 */
[--C-:B------:R-:W-:Y:S02]  /*1660*/  HADD2.F32 R181, -RZ, R135.reuse.H0_H0 ;  /* 0x20000087ffb57230 */ /* 0x100fe40000004100 */
[----:B------:R-:W-:Y:S01]  /*1670*/  FADD.FTZ R3, R128, R175 ;  /* 0x000000af80037221 */ /* 0x000fe20000010000 */
[----:B------:R-:W-:Y:S02]  /*1680*/  HADD2.F32 R135, -RZ, R135.H1_H1 ;  /* 0x30000087ff877230 */ /* 0x000fe40000004100 */
[-C--:B------:R-:W-:Y:S01]  /*1690*/  FMUL.FTZ R134, R129, R0.reuse ;  /* 0x0000000081867220 */ /* 0x080fe20000410000 */
[-C--:B------:R-:W-:Y:S01]  /*16a0*/  FMUL.FTZ R153, R153, R0.reuse ;  /* 0x0000000099997220 */ /* 0x080fe20000410000 */
[-C--:B------:R-:W-:Y:S01]  /*16b0*/  FMUL.FTZ R182, R179, R0.reuse ;  /* 0x00000000b3b67220 */ /* 0x080fe20000410000 */
[-C--:B------:R-:W-:Y:S01]  /*16c0*/  FMUL.FTZ R181, R181, R0.reuse ;  /* 0x00000000b5b57220 */ /* 0x080fe20000410000 */
[----:B------:R-:W-:Y:S01]  /*16d0*/  FMUL.FTZ R0, R135, R0 ;  /* 0x0000000087007220 */ /* 0x000fe20000410000 */
[----:B------:R-:W-:Y:S01]  /*16e0*/  FADD.FTZ R3, R3, R176 ;  /* 0x000000b003037221 */ /* 0x000fe20000010000 */
[----:B---3--:R-:W-:-:S02]  /*16f0*/  @P1 HADD2.F32 R129, -RZ, R4.H1_H1 ;  /* 0x30000004ff811230 */ /* 0x008fc40000004100 */
[----:B------:R-:W-:Y:S01]  /*1700*/  FMUL.FTZ R134, R13, R134 ;  /* 0x000000860d867220 */ /* 0x000fe20000410000 */
[----:B------:R-:W-:Y:S01]  /*1710*/  FMUL.FTZ R132, R11, R0 ;  /* 0x000000000b847220 */ /* 0x000fe20000410000 */
[----:B------:R-:W-:Y:S01]  /*1720*/  FADD.FTZ R0, R3, R174 ;  /* 0x000000ae03007221 */ /* 0x000fe20000010000 */
[----:B------:R-:W-:Y:S02]  /*1730*/  @P1 HADD2.F32 R135, -RZ, R7.H1_H1 ;  /* 0x30000007ff871230 */ /* 0x000fe40000004100 */
[----:B------:R-:W-:Y:S01]  /*1740*/  FMUL.FTZ R179, R8, R153 ;  /* 0x0000009908b37220 */ /* 0x000fe20000410000 */
[----:B------:R-:W-:Y:S02]  /*1750*/  @P1 HADD2.F32 R130, -RZ, R4.H0_H0 ;  /* 0x20000004ff821230 */ /* 0x000fe40000004100 */
[----:B------:R-:W-:Y:S01]  /*1760*/  FADD.FTZ R3, R0, R177 ;  /* 0x000000b100037221 */ /* 0x000fe20000010000 */
[----:B------:R-:W-:Y:S02]  /*1770*/  @P1 HADD2.F32 R128, -RZ, R6.H0_H0 ;  /* 0x20000006ff801230 */ /* 0x000fe40000004100 */
[----:B------:R-:W-:Y:S01]  /*1780*/  @P1 FADD.FTZ R134, R129, R134 ;  /* 0x0000008681861221 */ /* 0x000fe20000010000 */
[----:B------:R-:W-:Y:S01]  /*1790*/  @P1 FADD.FTZ R132, R135, R132 ;  /* 0x0000008487841221 */ /* 0x000fe20000010000 */
[----:B------:R-:W-:Y:S01]  /*17a0*/  FADD.FTZ R0, R3, R172 ;  /* 0x000000ac03007221 */ /* 0x000fe20000010000 */
[----:B------:R-:W-:Y:S01]  /*17b0*/  @P1 FADD.FTZ R133, R130, R133 ;  /* 0x0000008582851221 */ /* 0x000fe20000010000 */
[----:B------:R-:W-:-:S02]  /*17c0*/  @P1 HADD2.F32 R129, -RZ, R5.H0_H0 ;  /* 0x20000005ff811230 */ /* 0x000fc40000004100 */
[----:B------:R-:W-:Y:S01]  /*17d0*/  @P1 FADD.FTZ R179, R128, R179 ;  /* 0x000000b380b31221 */ /* 0x000fe20000010000 */
[----:B------:R-:W-:Y:S02]  /*17e0*/  @P1 HADD2.F32 R130, -RZ, R7.H0_H0 ;  /* 0x20000007ff821230 */ /* 0x000fe40000004100 */
[----:B------:R-:W-:Y:S01]  /*17f0*/  FMUL.FTZ R180, R14, R131 ;  /* 0x000000830eb47220 */ /* 0x000fe20000410000 */
[----:B------:R-:W-:Y:S01]  /*1800*/  FMUL.FTZ R135, R10, R181 ;  /* 0x000000b50a877220 */ /* 0x000fe20000410000 */
[----:B------:R-:W-:Y:S02]  /*1810*/  @P1 HADD2.F32 R128, -RZ, R5.H1_H1 ;  /* 0x30000005ff801230 */ /* 0x000fe40000004100 */
        /* <DEDUP_REMOVED lines=127> */
.L_x_19384:
        /* <DEDUP_REMOVED lines=51> */
[C---:B------:R-:W-:Y:S01]  /*2340*/  FADD.FTZ R181, -R130.reuse, R181 ;  /* 0x000000b582b57221 */ /* 0x040fe20000010100 */
        /* <DEDUP_REMOVED lines=8> */
[----:B------:R-:W-:Y:S01]  /*23d0*/  FFMA.FTZ R129, R86, R147, R126 ;  /* 0x0000009356817223 */ /* 0x000fe2000001007e */
[----:B------:R-:W-:Y:S01]  /*23e0*/  FFMA.FTZ R132, R87, R132, R127 ;  /* 0x0000008457847223 */ /* 0x000fe2000001007f */
[----:B------:R-:W-:Y:S01]  /*23f0*/  F2FP.F16.F32.PACK_AB R131, R134, R131 ;  /* 0x000000838683723e */ /* 0x000fe200000000ff */
[----:B------:R-:W-:Y:S01]  /*2400*/  FMUL.FTZ R134, R0, R199 ;  /* 0x000000c700867220 */ /* 0x000fe20000410000 */
[----:B------:R-:W-:Y:S01]  /*2410*/  FFMA.FTZ R135, R74, R213, R114 ;  /* 0x000000d54a877223 */ /* 0x000fe20000010072 */
[----:B------:R-:W-:Y:S01]  /*2420*/  FFMA.FTZ R146, R75, R146, R115 ;  /* 0x000000924b927223 */ /* 0x000fe20000010073 */
[----:B------:R-:W-:Y:S01]  /*2430*/  FMUL.FTZ R197, R0, R197 ;  /* 0x000000c500c57220 */ /* 0x000fe20000410000 */
[----:B------:R-:W-:Y:S01]  /*2440*/  F2FP.F16.F32.PACK_AB R129, R132, R129 ;  /* 0x000000818481723e */ /* 0x000fe200000000ff */
[C---:B------:R-:W-:Y:S01]  /*2450*/  FMUL.FTZ R209, R0.reuse, R209 ;  /* 0x000000d100d17220 */ /* 0x040fe20000410000 */
[----:B------:R-:W-:Y:S01]  /*2460*/  FMUL.FTZ R132, R0, R211 ;  /* 0x000000d300847220 */ /* 0x000fe20000410000 */
[----:B------:R-:W-:Y:S01]  /*2470*/  FFMA.FTZ R128, R85, R130, R125 ;  /* 0x0000008255807223 */ /* 0x000fe2000001007d */
[----:B------:R-:W-:Y:S01]  /*2480*/  FFMA.FTZ R133, R81, R134, R121 ;  /* 0x0000008651857223 */ /* 0x000fe20000010079 */
[----:B------:R-:W-:Y:S01]  /*2490*/  FFMA.FTZ R130, R80, R197, R120 ;  /* 0x000000c550827223 */ /* 0x000fe20000010078 */
[----:B------:R-:W-:Y:S01]  /*24a0*/  F2FP.F16.F32.PACK_AB R135, R146, R135 ;  /* 0x000000879287723e */ /* 0x000fe200000000ff */
        /* <DEDUP_REMOVED lines=10> */
[----:B------:R-:W-:Y:S01]  /*2550*/  F2FP.F16.F32.PACK_AB R130, R133, R130 ;  /* 0x000000828582723e */ /* 0x000fe200000000ff */
[----:B------:R-:W-:Y:S01]  /*2560*/  FFMA.FTZ R150, R79, R146, R119 ;  /* 0x000000924f967223 */ /* 0x000fe20000010077 */
[----:B------:R-:W-:Y:S01]  /*2570*/  FFMA.FTZ R133, R78, R205, R118 ;  /* 0x000000cd4e857223 */ /* 0x000fe20000010076 */
[----:B------:R-:W-:Y:S01]  /*2580*/  F2FP.F16.F32.PACK_AB R134, R148, R209 ;  /* 0x000000d19486723e */ /* 0x000fe200000000ff */
[----:B-1----:R-:W-:Y:S01]  /*2590*/  @!P1 IMAD.WIDE R2, R137, 0x4, R2 ;  /* 0x0000000489029825 */ /* 0x002fe200078e0202 */
[----:B------:R-:W-:-:S03]  /*25a0*/  IADD3 R146, P3, R141, UR12, RZ ;  /* 0x0000000c8d927c10 */ /* 0x000fc6000ff7e0ff */
[----:B------:R-:W-:Y:S01]  /*25b0*/  FMUL.FTZ R151, R0, R151 ;  /* 0x0000009700977220 */ /* 0x000fe20000410000 */
[----:B------:R-:W-:Y:S01]  /*25c0*/  IADD3 R148, P4, R142, UR12, RZ ;  /* 0x0000000c8e947c10 */ /* 0x000fe2000ff9e0ff */
[C---:B------:R-:W-:Y:S01]  /*25d0*/  FMUL.FTZ R169, R0.reuse, R169 ;  /* 0x000000a900a97220 */ /* 0x040fe20000410000 */
[----:B------:R-:W-:Y:S01]  /*25e0*/  F2FP.F16.F32.PACK_AB R132, R147, R132 ;  /* 0x000000849384723e */ /* 0x000fe200000000ff */
[----:B------:R-:W-:Y:S01]  /*25f0*/  FMUL.FTZ R158, R0, R177 ;  /* 0x000000b1009e7220 */ /* 0x000fe20000410000 */
[----:B------:R-:W-:Y:S01]  /*2600*/  F2FP.F16.F32.PACK_AB R128, R128, R193 ;  /* 0x000000c18080723e */ /* 0x000fe200000000ff */
[----:B------:R-:W-:Y:S01]  /*2610*/  @!P1 STG.E desc[UR4][R2.64], R0 ;  /* 0x0000000002009986 */ /* 0x000fe2000c101904 */
[----:B------:R-:W-:Y:S01]  /*2620*/  IADD3.X R147, R184, UR13, RZ, P3, !PT ;  /* 0x0000000db8937c10 */ /* 0x000fe20009ffe4ff */
[----:B------:R-:W-:Y:S01]  /*2630*/  FFMA.FTZ R151, R68, R151, R108 ;  /* 0x0000009744977223 */ /* 0x000fe2000001006c */
[----:B------:R-:W-:Y:S01]  /*2640*/  F2FP.F16.F32.PACK_AB R133, R150, R133 ;  /* 0x000000859685723e */ /* 0x000fe200000000ff */
        /* <DEDUP_REMOVED lines=30> */
[----:B------:R-:W-:Y:S01]  /*2830*/  F2FP.F16.F32.PACK_AB R134, R141, R134 ;  /* 0x000000868d86723e */ /* 0x000fe200000000ff */
        /* <DEDUP_REMOVED lines=16> */
[----:B------:R-:W-:Y:S01]  /*2940*/  FFMA.FTZ R219, R50, R219, R90 ;  /* 0x000000db32db7223 */ /* 0x000fe2000001005a */
[----:B------:R-:W-:Y:S01]  /*2950*/  FFMA.FTZ R168, R51, R168, R91 ;  /* 0x000000a833a87223 */ /* 0x000fe2000001005b */
[----:B------:R-:W-:Y:S01]  /*2960*/  IADD3 R2, P3, R143, UR12, RZ ;  /* 0x0000000c8f027c10 */ /* 0x000fe2000ff7e0ff */
        /* <DEDUP_REMOVED lines=9> */
[----:B------:R-:W-:Y:S01]  /*2a00*/  F2FP.F16.F32.PACK_AB R133, R156, R133 ;  /* 0x000000859c85723e */ /* 0x000fe200000000ff */
[----:B------:R2:W-:Y:S01]  /*2a10*/  STG.E.128 desc[UR4][R138.64], R128 ;  /* 0x000000808a007986 */ /* 0x0005e2000c101d04 */
[----:B------:R-:W-:Y:S02]  /*2a20*/  F2FP.F16.F32.PACK_AB R166, R166, R179 ;  /* 0x000000b3a6a6723e */ /* 0x000fe400000000ff */
[----:B------:R-:W-:Y:S02]  /*2a30*/  F2FP.F16.F32.PACK_AB R165, R164, R165 ;  /* 0x000000a5a4a5723e */ /* 0x000fe400000000ff */
[----:B------:R-:W-:Y:S02]  /*2a40*/  IADD3.X R3, R144, UR13, RZ, P3, !PT ;  /* 0x0000000d90037c10 */ /* 0x000fe40009ffe4ff */
[----:B------:R-:W-:Y:S02]  /*2a50*/  F2FP.F16.F32.PACK_AB R167, R168, R219 ;  /* 0x000000dba8a7723e */ /* 0x000fe400000000ff */
[----:B------:R-:W-:Y:S01]  /*2a60*/  F2FP.F16.F32.PACK_AB R164, R162, R185 ;  /* 0x000000b9a2a4723e */ /* 0x000fe200000000ff */
[----:B------:R2:W-:Y:S01]  /*2a70*/  STG.E.128 desc[UR4][R2.64], R132 ;  /* 0x0000008402007986 */ /* 0x0005e2000c101d04 */
[----:B------:R-:W-:-:S02]  /*2a80*/  IADD3.X R179, R153, UR13, RZ, P4, !PT ;  /* 0x0000000d99b37c10 */ /* 0x000fc4000a7fe4ff */
[----:B-1----:R-:W-:-:S03]  /*2a90*/  LEA R137, R140, R137, 0x2 ;  /* 0x000000898c897211 */ /* 0x002fc600078e10ff */
[----:B------:R2:W-:Y:S01]  /*2aa0*/  STG.E.128 desc[UR4][R178.64], R164 ;  /* 0x000000a4b2007986 */ /* 0x0005e2000c101d04 */
[----:B------:R-:W-:-:S13]  /*2ab0*/  ISETP.GE.AND P1, PT, R137, R141, PT ;  /* 0x0000008d8900720c */ /* 0x000fda0003f26270 */
[----:B------:R-:W-:Y:S05]  /*2ac0*/  @!P1 BRA `(.L_x_19372) ;  /* 0xffffffd800989947 */ /* 0x000fea000383ffff */
[----:B------:R-:W-:Y:S05]  /*2ad0*/  EXIT ;  /* 0x000000000000794d */ /* 0x000fea0003800000 */
.L_x_19371:
        /* <DEDUP_REMOVED lines=8> */
.L_x_19374:
[----:B------:R-:W-:Y:S05]  /*2b60*/  BSYNC B0 ;  /* 0x0000000000007941 */ /* 0x000fea0003800000 */
.L_x_19373:
        /* <DEDUP_REMOVED lines=10> */
.L_x_19375:
[----:B------:R-:W-:Y:S01]  /*2c10*/  HFMA2.MMA R189, -RZ, RZ, 0, 2.384185791015625e-07 ;  /* 0x00000004ffbd7435 */ /* 0x000fe200000001ff */
[----:B------:R-:W-:-:S05]  /*2c20*/  MOV R0, R187 ;  /* 0x000000bb00007202 */ /* 0x000fca0000000f00 */
[----:B------:R-:W-:-:S05]  /*2c30*/  FADD.FTZ R129, R3, R0 ;  /* 0x0000000003817221 */ /* 0x000fca0000010000 */
[----:B------:R-:W-:-:S07]  /*2c40*/  MOV R188, R129 ;  /* 0x0000008100bc7202 */ /* 0x000fce0000000f00 */
[----:B------:R-:W-:Y:S05]  /*2c50*/  WARPSYNC.COLLECTIVE R185, `(.L_x_19376) ;  /* 0x00000000b9087348 */ /* 0x000fea0003c00000 */
[----:B------:R0:W1:Y:S02]  /*2c60*/  SHFL.BFLY P3, R187, R188, R189, R190 ;  /* 0x0c0000bdbcbb7389 */ /* 0x00006400000600be */
[----:B01----:R-:W-:Y:S01]  /*2c70*/  ENDCOLLECTIVE ;  /* 0x000000000000791b */ /* 0x003fe20003800000 */
.L_x_19376:
[----:B------:R-:W-:Y:S01]  /*2c80*/  HFMA2.MMA R189, -RZ, RZ, 0, 4.76837158203125e-07 ;  /* 0x00000008ffbd7435 */ /* 0x000fe200000001ff */
[----:B------:R-:W-:-:S05]  /*2c90*/  MOV R0, R187 ;  /* 0x000000bb00007202 */ /* 0x000fca0000000f00 */
[----:B------:R-:W-:-:S05]  /*2ca0*/  FADD.FTZ R130, R129, R0 ;  /* 0x0000000081827221 */ /* 0x000fca0000010000 */
[----:B------:R-:W-:-:S07]  /*2cb0*/  MOV R188, R130 ;  /* 0x0000008200bc7202 */ /* 0x000fce0000000f00 */
[----:B------:R-:W-:Y:S05]  /*2cc0*/  WARPSYNC.COLLECTIVE R185, `(.L_x_19377) ;  /* 0x00000000b9087348 */ /* 0x000fea0003c00000 */
[----:B------:R0:W1:Y:S02]  /*2cd0*/  SHFL.BFLY P3, R187, R188, R189, R190 ;  /* 0x0c0000bdbcbb7389 */ /* 0x00006400000600be */
[----:B01----:R-:W-:Y:S01]  /*2ce0*/  ENDCOLLECTIVE ;  /* 0x000000000000791b */ /* 0x003fe20003800000 */
.L_x_19377:
[----:B------:R-:W-:Y:S01]  /*2cf0*/  HFMA2.MMA R189, -RZ, RZ, 0, 9.5367431640625e-07 ;  /* 0x00000010ffbd7435 */ /* 0x000fe200000001ff */
[----:B------:R-:W-:-:S05]  /*2d00*/  MOV R131, R187 ;  /* 0x000000bb00837202 */ /* 0x000fca0000000f00 */
[----:B------:R-:W-:-:S05]  /*2d10*/  FADD.FTZ R131, R130, R131 ;  /* 0x0000008382837221 */ /* 0x000fca0000010000 */
[----:B------:R-:W-:-:S07]  /*2d20*/  MOV R188, R131 ;  /* 0x0000008300bc7202 */ /* 0x000fce0000000f00 */
[----:B------:R-:W-:Y:S05]  /*2d30*/  WARPSYNC.COLLECTIVE R185, `(.L_x_19378) ;  /* 0x00000000b9087348 */ /* 0x000fea0003c00000 */
[----:B------:R0:W1:Y:S02]  /*2d40*/  SHFL.BFLY P3, R187, R188, R189, R190 ;  /* 0x0c0000bdbcbb7389 */ /* 0x00006400000600be */
[----:B01----:R-:W-:Y:S01]  /*2d50*/  ENDCOLLECTIVE ;  /* 0x000000000000791b */ /* 0x003fe20003800000 */
.L_x_19378:
        /* <DEDUP_REMOVED lines=88> */
.L_x_19379:
[----:B------:R-:W-:Y:S01]  /*32e0*/  HFMA2.MMA R189, -RZ, RZ, 0, 1.1920928955078125e-07 ;  /* 0x00000002ffbd7435 */ /* 0x000fe200000001ff */
[----:B------:R-:W-:-:S05]  /*32f0*/  MOV R3, R187 ;  /* 0x000000bb00037202 */ /* 0x000fca0000000f00 */
[----:B------:R-:W-:-:S05]  /*3300*/  FADD.FTZ R3, R0, R3 ;  /* 0x0000000300037221 */ /* 0x000fca0000010000 */
[----:B------:R-:W-:-:S07]  /*3310*/  MOV R188, R3 ;  /* 0x0000000300bc7202 */ /* 0x000fce0000000f00 */
[----:B------:R-:W-:Y:S05]  /*3320*/  WARPSYNC.COLLECTIVE R185, `(.L_x_19380) ;  /* 0x00000000b9087348 */ /* 0x000fea0003c00000 */
[----:B------:R0:W1:Y:S02]  /*3330*/  SHFL.BFLY P3, R187, R188, R189, R190 ;  /* 0x0c0000bdbcbb7389 */ /* 0x00006400000600be */
[----:B01----:R-:W-:Y:S01]  /*3340*/  ENDCOLLECTIVE ;  /* 0x000000000000791b */ /* 0x003fe20003800000 */
.L_x_19380:
[----:B------:R-:W-:Y:S01]  /*3350*/  HFMA2.MMA R189, -RZ, RZ, 0, 2.384185791015625e-07 ;  /* 0x00000004ffbd7435 */ /* 0x000fe200000001ff */
[----:B------:R-:W-:-:S05]  /*3360*/  MOV R130, R187 ;  /* 0x000000bb00827202 */ /* 0x000fca0000000f00 */
[----:B------:R-:W-:-:S05]  /*3370*/  FADD.FTZ R130, R3, R130 ;  /* 0x0000008203827221 */ /* 0x000fca0000010000 */
[----:B------:R-:W-:-:S07]  /*3380*/  MOV R188, R130 ;  /* 0x0000008200bc7202 */ /* 0x000fce0000000f00 */
[----:B------:R-:W-:Y:S05]  /*3390*/  WARPSYNC.COLLECTIVE R185, `(.L_x_19381) ;  /* 0x00000000b9087348 */ /* 0x000fea0003c00000 */
[----:B------:R0:W1:Y:S02]  /*33a0*/  SHFL.BFLY P3, R187, R188, R189, R190 ;  /* 0x0c0000bdbcbb7389 */ /* 0x00006400000600be */
[----:B01----:R-:W-:Y:S01]  /*33b0*/  ENDCOLLECTIVE ;  /* 0x000000000000791b */ /* 0x003fe20003800000 */
.L_x_19381:
[----:B------:R-:W-:Y:S01]  /*33c0*/  HFMA2.MMA R189, -RZ, RZ, 0, 4.76837158203125e-07 ;  /* 0x00000008ffbd7435 */ /* 0x000fe200000001ff */
[----:B------:R-:W-:-:S05]  /*33d0*/  MOV R129, R187 ;  /* 0x000000bb00817202 */ /* 0x000fca0000000f00 */
[----:B------:R-:W-:-:S05]  /*33e0*/  FADD.FTZ R129, R130, R129 ;  /* 0x0000008182817221 */ /* 0x000fca0000010000 */
[----:B------:R-:W-:-:S07]  /*33f0*/  MOV R188, R129 ;  /* 0x0000008100bc7202 */ /* 0x000fce0000000f00 */
[----:B------:R-:W-:Y:S05]  /*3400*/  WARPSYNC.COLLECTIVE R185, `(.L_x_19382) ;  /* 0x00000000b9087348 */ /* 0x000fea0003c00000 */
[----:B------:R0:W1:Y:S02]  /*3410*/  SHFL.BFLY P3, R187, R188, R189, R190 ;  /* 0x0c0000bdbcbb7389 */ /* 0x00006400000600be */
[----:B01----:R-:W-:Y:S01]  /*3420*/  ENDCOLLECTIVE ;  /* 0x000000000000791b */ /* 0x003fe20003800000 */
.L_x_19382:
[----:B------:R-:W-:Y:S01]  /*3430*/  HFMA2.MMA R189, -RZ, RZ, 0, 9.5367431640625e-07 ;  /* 0x00000010ffbd7435 */ /* 0x000fe200000001ff */
[----:B------:R-:W-:-:S05]  /*3440*/  MOV R186, R187 ;  /* 0x000000bb00ba7202 */ /* 0x000fca0000000f00 */
[----:B------:R-:W-:-:S05]  /*3450*/  FADD.FTZ R186, R129, R186 ;  /* 0x000000ba81ba7221 */ /* 0x000fca0000010000 */
[----:B------:R-:W-:-:S07]  /*3460*/  MOV R188, R186 ;  /* 0x000000ba00bc7202 */ /* 0x000fce0000000f00 */
[----:B------:R-:W-:Y:S05]  /*3470*/  WARPSYNC.COLLECTIVE R185, `(.L_x_19383) ;  /* 0x00000000b9087348 */ /* 0x000fea0003c00000 */
[----:B------:R0:W1:Y:S02]  /*3480*/  SHFL.BFLY P3, R187, R188, R189, R190 ;  /* 0x0c0000bdbcbb7389 */ /* 0x00006400000600be */
[----:B01----:R-:W-:Y:S01]  /*3490*/  ENDCOLLECTIVE ;  /* 0x000000000000791b */ /* 0x003fe20003800000 */
.L_x_19383:
[----:B------:R-:W-:Y:S01]  /*34a0*/  MOV R131, R187 ;  /* 0x000000bb00837202 */ /* 0x000fe20000000f00 */
[----:B------:R-:W-:Y:S06]  /*34b0*/  BRA `(.L_x_19384) ;  /* 0xffffffe800d47947 */ /* 0x000fec000383ffff */
.L_x_19385:
        /* <DEDUP_REMOVED lines=12> */
.L_x_37451:


//--------------------- .text._ZN10layer_norm13ln_fwd_kernelINS_13Kernel_traitsIf6__halfS2_S2_fjLj1280ELj1ELj4ELj1ELj16ENS_18Kernel_traits_baseILj1280EfS2_S2_S2_fjLj128EEEEELb0ELb1ELb1ELb0EEEvNS_9FwdParamsE --------------------------
	.section	.text._ZN10layer_norm13ln_fwd_kernelINS_13Kernel_traitsIf6__halfS2_S2_fjLj1280ELj1ELj4ELj1ELj16ENS_18Kernel_traits_baseILj1280EfS2_S2_S2_fjLj128EEEEELb0ELb1ELb1ELb0EEEvNS_9FwdParamsE,"ax",@progbits
	.align	128
        .global         _ZN10layer_norm13ln_fwd_kernelINS_13Kernel_traitsIf6__halfS2_S2_fjLj1280ELj1ELj4ELj1ELj16ENS_18Kernel_traits_baseILj1280EfS2_S2_S2_fjLj128EEEEELb0ELb1ELb1ELb0EEEvNS_9FwdParamsE
        .type           _ZN10layer_norm13ln_fwd_kernelINS_13Kernel_traitsIf6__halfS2_S2_fjLj1280ELj1ELj4ELj1ELj16ENS_18Kernel_traits_baseILj1280EfS2_S2_S2_fjLj128EEEEELb0ELb1ELb1ELb0EEEvNS_9FwdParamsE,@function
        .size           _ZN10layer_norm13ln_fwd_kernelINS_13Kernel_traitsIf6__halfS2_S2_fjLj1280ELj1ELj4ELj1ELj16ENS_18Kernel_traits_baseILj1280EfS2_S2_S2_fjLj128EEEEELb0ELb1ELb1ELb0EEEvNS_9FwdParamsE,(.L_x_37452 - _ZN10layer_norm13ln_fwd_kernelINS_13Kernel_traitsIf6__halfS2_S2_fjLj1280ELj1ELj4ELj1ELj16ENS_18Kernel_traits_baseILj1280EfS2_S2_S2_fjLj128EEEEELb0ELb1ELb1ELb0EEEvNS_9FwdParamsE)
        .other          _ZN10layer_norm13ln_fwd_kernelINS_13Kernel_traitsIf6__halfS2_S2_fjLj1280ELj1ELj4ELj1ELj16ENS_18Kernel_traits_baseILj1280EfS2_S2_S2_fjLj128EEEEELb0ELb1ELb1ELb0EEEvNS_9FwdParamsE,@"STO_CUDA_ENTRY STV_DEFAULT"
_ZN10layer_norm13ln_fwd_kernelINS_13Kernel_traitsIf6__halfS2_S2_fjLj1280ELj1ELj4ELj1ELj16ENS_18Kernel_traits_baseILj1280EfS2_S2_S2_fjLj128EEEEELb0ELb1ELb1ELb0EEEvNS_9FwdParamsE:
.text._ZN10layer_norm13ln_fwd_kernelINS_13Kernel_traitsIf6__halfS2_S2_fjLj1280ELj1ELj4ELj1ELj16ENS_18Kernel_traits_baseILj1280EfS2_S2_S2_fjLj128EEEEELb0ELb1ELb1ELb0EEEvNS_9FwdParamsE:
        /* <DEDUP_REMOVED lines=45> */
.L_x_19387:
[----:B------:R-:W-:Y:S05]  /*02d0*/  BSYNC B0 ;  /* 0x0000000000007941 */ /* 0x000fea0003800000 */
.L_x_19386:
        /* <DEDUP_REMOVED lines=23> */
.L_x_19389:
[----:B------:R-:W-:Y:S05]  /*0450*/  BSYNC B0 ;  /* 0x0000000000007941 */ /* 0x000fea0003800000 */
.L_x_19388:
        /* <DEDUP_REMOVED lines=23> */
.L_x_19391:
[----:B------:R-:W-:Y:S05]  /*05d0*/  BSYNC B0 ;  /* 0x0000000000007941 */ /* 0x000fea0003800000 */
.L_x_19390:
        /* <DEDUP_REMOVED lines=23> */
.L_x_19393:
[----:B------:R-:W-:Y:S05]  /*0750*/  BSYNC B0 ;  /* 0x0000000000007941 */ /* 0x000fea0003800000 */
.L_x_19392:
        /* <DEDUP_REMOVED lines=22> */
.L_x_19395:
[----:B------:R-:W-:Y:S05]  /*08c0*/  BSYNC B0 ;  /* 0x0000000000007941 */ /* 0x000fea0003800000 */
.L_x_19394:
        /* <DEDUP_REMOVED lines=9> */
.L_x_19537:
        /* <DEDUP_REMOVED lines=35> */
[----:B-----5:R-:W-:Y:S01]  /*0b90*/  HADD2.F32 R169, -RZ, R4.H0_H0 ;  /* 0x20000004ffa97230 */ /* 0x020fe20000004100 */
[----:B------:R-:W-:Y:S06]  /*0ba0*/  BRA `(.L_x_19400) ;  /* 0x0000000000147947 */ /* 0x000fec0003800000 */
.L_x_19399:
[----:B-----5:R-:W-:-:S05]  /*0bb0*/  HADD2.F32 R128, -RZ, R148.H0_H0 ;  /* 0x20000094ff807230 */ /* 0x020fca0000004100 */
[----:B------:R-:W-:Y:S01]  /*0bc0*/  FMUL.FTZ R169, R128, UR8 ;  /* 0x0000000880a97c20 */ /* 0x000fe20008410000 */
[----:B------:R-:W-:-:S03]  /*0bd0*/  @P2 HADD2.F32 R128, -RZ, R4.H0_H0 ;  /* 0x20000004ff802230 */ /* 0x000fc60000004100 */
[----:B------:R-:W-:-:S04]  /*0be0*/  FMUL.FTZ R169, R104, R169 ;  /* 0x000000a968a97220 */ /* 0x000fc80000410000 */
[----:B------:R-:W-:-:S07]  /*0bf0*/  @P2 FADD.FTZ R169, R128, R169 ;  /* 0x000000a980a92221 */ /* 0x000fce0000010000 */
.L_x_19400:
[----:B------:R-:W-:Y:S05]  /*0c00*/  BSYNC B1 ;  /* 0x0000000000017941 */ /* 0x000fea0003800000 */
.L_x_19398:
[----:B------:R-:W-:Y:S04]  /*0c10*/  BSSY B1, `(.L_x_19401) ;  /* 0x000000b000017945 */ /* 0x000fe80003800000 */
[----:B------:R-:W-:Y:S05]  /*0c20*/  @P3 BRA `(.L_x_19402) ;  /* 0x0000000000103947 */ /* 0x000fea0003800000 */
[----:B------:R-:W-:Y:S01]  /*0c30*/  HFMA2.MMA R170, -RZ, RZ, 0, 0 ;  /* 0x00000000ffaa7435 */ /* 0x000fe200000001ff */
[----:B------:R-:W-:Y:S10]  /*0c40*/  @!P2 BRA `(.L_x_19403) ;  /* 0x00000000001ca947 */ /* 0x000ff40003800000 */
[----:B-----5:R-:W-:Y:S01]  /*0c50*/  HADD2.F32 R170, -RZ, R4.H1_H1 ;  /* 0x30000004ffaa7230 */ /* 0x020fe20000004100 */
[----:B------:R-:W-:Y:S06]  /*0c60*/  BRA `(.L_x_19403) ;  /* 0x0000000000147947 */ /* 0x000fec0003800000 */
.L_x_19402:
[----:B-----5:R-:W-:Y:S02]  /*0c70*/  HADD2.F32 R128, -RZ, R148.H1_H1 ;  /* 0x30000094ff807230 */ /* 0x020fe40000004100 */
[----:B------:R-:W-:-:S03]  /*0c80*/  @P2 HADD2.F32 R129, -RZ, R4.H1_H1 ;  /* 0x30000004ff812230 */ /* 0x000fc60000004100 */
[----:B------:R-:W-:-:S04]  /*0c90*/  FMUL.FTZ R128, R128, UR8 ;  /* 0x0000000880807c20 */ /* 0x000fc80008410000 */
[----:B------:R-:W-:-:S04]  /*0ca0*/  FMUL.FTZ R170, R105, R128 ;  /* 0x0000008069aa7220 */ /* 0x000fc80000410000 */
[----:B------:R-:W-:-:S07]  /*0cb0*/  @P2 FADD.FTZ R170, R129, R170 ;  /* 0x000000aa81aa2221 */ /* 0x000fce0000010000 */
.L_x_19403:
[----:B------:R-:W-:Y:S05]  /*0cc0*/  BSYNC B1 ;  /* 0x0000000000017941 */ /* 0x000fea0003800000 */
.L_x_19401:
[----:B------:R-:W-:Y:S04]  /*0cd0*/  BSSY B1, `(.L_x_19404) ;  /* 0x000000b000017945 */ /* 0x000fe80003800000 */
[----:B------:R-:W-:Y:S05]  /*0ce0*/  @P3 BRA `(.L_x_19405) ;  /* 0x0000000000103947 */ /* 0x000fea0003800000 */
[----:B------:R-:W-:Y:S01]  /*0cf0*/  MOV R171, RZ ;  /* 0x000000ff00ab7202 */ /* 0x000fe20000000f00 */
[----:B------:R-:W-:Y:S06]  /*0d00*/  @!P2 BRA `(.L_x_19406) ;  /* 0x00000000001ca947 */ /* 0x000fec0003800000 */
[----:B-----5:R-:W-:Y:S01]  /*0d10*/  HADD2.F32 R171, -RZ, R5.H0_H0 ;  /* 0x20000005ffab7230 */ /* 0x020fe20000004100 */
[----:B------:R-:W-:Y:S06]  /*0d20*/  BRA `(.L_x_19406) ;  /* 0x0000000000147947 */ /* 0x000fec0003800000 */
.L_x_19405:
[----:B-----5:R-:W-:-:S05]  /*0d30*/  HADD2.F32 R128, -RZ, R149.H0_H0 ;  /* 0x20000095ff807230 */ /* 0x020fca0000004100 */
[----:B------:R-:W-:Y:S01]  /*0d40*/  FMUL.FTZ R171, R128, UR8 ;  /* 0x0000000880ab7c20 */ /* 0x000fe20008410000 */
[----:B------:R-:W-:-:S03]  /*0d50*/  @P2 HADD2.F32 R128, -RZ, R5.H0_H0 ;  /* 0x20000005ff802230 */ /* 0x000fc60000004100 */
[----:B------:R-:W-:-:S04]  /*0d60*/  FMUL.FTZ R171, R106, R171 ;  /* 0x000000ab6aab7220 */ /* 0x000fc80000410000 */
[----:B------:R-:W-:-:S07]  /*0d70*/  @P2 FADD.FTZ R171, R128, R171 ;  /* 0x000000ab80ab2221 */ /* 0x000fce0000010000 */
.L_x_19406:
[----:B------:R-:W-:Y:S05]  /*0d80*/  BSYNC B1 ;  /* 0x0000000000017941 */ /* 0x000fea0003800000 */
.L_x_19404:
[----:B------:R-:W-:Y:S04]  /*0d90*/  BSSY B1, `(.L_x_19407) ;  /* 0x000000b000017945 */ /* 0x000fe80003800000 */
[----:B------:R-:W-:Y:S05]  /*0da0*/  @P3 BRA `(.L_x_19408) ;  /* 0x0000000000103947 */ /* 0x000fea0003800000 */
[----:B------:R-:W-:Y:S01]  /*0db0*/  HFMA2.MMA R172, -RZ, RZ, 0, 0 ;  /* 0x00000000ffac7435 */ /* 0x000fe200000001ff */
[----:B------:R-:W-:Y:S10]  /*0dc0*/  @!P2 BRA `(.L_x_19409) ;  /* 0x00000000001ca947 */ /* 0x000ff40003800000 */
[----:B-----5:R-:W-:Y:S01]  /*0dd0*/  HADD2.F32 R172, -RZ, R5.H1_H1 ;  /* 0x30000005ffac7230 */ /* 0x020fe20000004100 */
[----:B------:R-:W-:Y:S06]  /*0de0*/  BRA `(.L_x_19409) ;  /* 0x0000000000147947 */ /* 0x000fec0003800000 */
.L_x_19408:
[----:B-----5:R-:W-:Y:S02]  /*0df0*/  HADD2.F32 R128, -RZ, R149.H1_H1 ;  /* 0x30000095ff807230 */ /* 0x020fe40000004100 */
[----:B------:R-:W-:-:S03]  /*0e00*/  @P2 HADD2.F32 R129, -RZ, R5.H1_H1 ;  /* 0x30000005ff812230 */ /* 0x000fc60000004100 */
[----:B------:R-:W-:-:S04]  /*0e10*/  FMUL.FTZ R128, R128, UR8 ;  /* 0x0000000880807c20 */ /* 0x000fc80008410000 */
[----:B------:R-:W-:-:S04]  /*0e20*/  FMUL.FTZ R172, R107, R128 ;  /* 0x000000806bac7220 */ /* 0x000fc80000410000 */
[----:B------:R-:W-:-:S07]  /*0e30*/  @P2 FADD.FTZ R172, R129, R172 ;  /* 0x000000ac81ac2221 */ /* 0x000fce0000010000 */
.L_x_19409:
[----:B------:R-:W-:Y:S05]  /*0e40*/  BSYNC B1 ;  /* 0x0000000000017941 */ /* 0x000fea0003800000 */
.L_x_19407:
[----:B------:R-:W-:Y:S04]  /*0e50*/  BSSY B1, `(.L_x_19410) ;  /* 0x000000b000017945 */ /* 0x000fe80003800000 */
[----:B------:R-:W-:Y:S05]  /*0e60*/  @P3 BRA `(.L_x_19411) ;  /* 0x0000000000103947 */ /* 0x000fea0003800000 */
[----:B------:R-:W-:Y:S01]  /*0e70*/  MOV R173, RZ ;  /* 0x000000ff00ad7202 */ /* 0x000fe20000000f00 */
[----:B------:R-:W-:Y:S06]  /*0e80*/  @!P2 BRA `(.L_x_19412) ;  /* 0x00000000001ca947 */ /* 0x000fec0003800000 */
[----:B-----5:R-:W-:Y:S01]  /*0e90*/  HADD2.F32 R173, -RZ, R6.H0_H0 ;  /* 0x20000006ffad7230 */ /* 0x020fe20000004100 */
[----:B------:R-:W-:Y:S06]  /*0ea0*/  BRA `(.L_x_19412) ;  /* 0x0000000000147947 */ /* 0x000fec0003800000 */
.L_x_19411:
[----:B-----5:R-:W-:-:S05]  /*0eb0*/  HADD2.F32 R128, -RZ, R150.H0_H0 ;  /* 0x20000096ff807230 */ /* 0x020fca0000004100 */
[----:B------:R-:W-:Y:S01]  /*0ec0*/  FMUL.FTZ R173, R128, UR8 ;  /* 0x0000000880ad7c20 */ /* 0x000fe20008410000 */
[----:B------:R-:W-:-:S03]  /*0ed0*/  @P2 HADD2.F32 R128, -RZ, R6.H0_H0 ;  /* 0x20000006ff802230 */ /* 0x000fc60000004100 */
[----:B------:R-:W-:-:S04]  /*0ee0*/  FMUL.FTZ R173, R108, R173 ;  /* 0x000000ad6cad7220 */ /* 0x000fc80000410000 */
[----:B------:R-:W-:-:S07]  /*0ef0*/  @P2 FADD.FTZ R173, R128, R173 ;  /* 0x000000ad80ad2221 */ /* 0x000fce0000010000 */
.L_x_19412:
[----:B------:R-:W-:Y:S05]  /*0f00*/  BSYNC B1 ;  /* 0x0000000000017941 */ /* 0x000fea0003800000 */
.L_x_19410:
[----:B------:R-:W-:Y:S04]  /*0f10*/  BSSY B1, `(.L_x_19413) ;  /* 0x000000b000017945 */ /* 0x000fe80003800000 */
[----:B------:R-:W-:Y:S05]  /*0f20*/  @P3 BRA `(.L_x_19414) ;  /* 0x0000000000103947 */ /* 0x000fea0003800000 */
[----:B------:R-:W-:Y:S01]  /*0f30*/  HFMA2.MMA R174, -RZ, RZ, 0, 0 ;  /* 0x00000000ffae7435 */ /* 0x000fe200000001ff */
[----:B------:R-:W-:Y:S10]  /*0f40*/  @!P2 BRA `(.L_x_19415) ;  /* 0x00000000001ca947 */ /* 0x000ff40003800000 */
[----:B-----5:R-:W-:Y:S01]  /*0f50*/  HADD2.F32 R174, -RZ, R6.H1_H1 ;  /* 0x30000006ffae7230 */ /* 0x020fe20000004100 */
[----:B------:R-:W-:Y:S06]  /*0f60*/  BRA `(.L_x_19415) ;  /* 0x0000000000147947 */ /* 0x000fec0003800000 */
.L_x_19414:
[----:B-----5:R-:W-:Y:S02]  /*0f70*/  HADD2.F32 R128, -RZ, R150.H1_H1 ;  /* 0x30000096ff807230 */ /* 0x020fe40000004100 */
[----:B------:R-:W-:-:S03]  /*0f80*/  @P2 HADD2.F32 R129, -RZ, R6.H1_H1 ;  /* 0x30000006ff812230 */ /* 0x000fc60000004100 */
[----:B------:R-:W-:-:S04]  /*0f90*/  FMUL.FTZ R128, R128, UR8 ;  /* 0x0000000880807c20 */ /* 0x000fc80008410000 */
[----:B------:R-:W-:-:S04]  /*0fa0*/  FMUL.FTZ R174, R109, R128 ;  /* 0x000000806dae7220 */ /* 0x000fc80000410000 */
[----:B------:R-:W-:-:S07]  /*0fb0*/  @P2 FADD.FTZ R174, R129, R174 ;  /* 0x000000ae81ae2221 */ /* 0x000fce0000010000 */
.L_x_19415:
[----:B------:R-:W-:Y:S05]  /*0fc0*/  BSYNC B1 ;  /* 0x0000000000017941 */ /* 0x000fea0003800000 */
.L_x_19413:
[----:B------:R-:W-:Y:S04]  /*0fd0*/  BSSY B1, `(.L_x_19416) ;  /* 0x000000b000017945 */ /* 0x000fe80003800000 */
[----:B------:R-:W-:Y:S05]  /*0fe0*/  @P3 BRA `(.L_x_19417) ;  /* 0x0000000000103947 */ /* 0x000fea0003800000 */
[----:B------:R-:W-:Y:S01]  /*0ff0*/  MOV R175, RZ ;  /* 0x000000ff00af7202 */ /* 0x000fe20000000f00 */
[----:B------:R-:W-:Y:S06]  /*1000*/  @!P2 BRA `(.L_x_19418) ;  /* 0x00000000001ca947 */ /* 0x000fec0003800000 */
[----:B-----5:R-:W-:Y:S01]  /*1010*/  HADD2.F32 R175, -RZ, R7.H0_H0 ;  /* 0x20000007ffaf7230 */ /* 0x020fe20000004100 */
[----:B------:R-:W-:Y:S06]  /*1020*/  BRA `(.L_x_19418) ;  /* 0x0000000000147947 */ /* 0x000fec0003800000 */
.L_x_19417:
[----:B-----5:R-:W-:-:S05]  /*1030*/  HADD2.F32 R128, -RZ, R151.H0_H0 ;  /* 0x20000097ff807230 */ /* 0x020fca0000004100 */
[----:B------:R-:W-:Y:S01]  /*1040*/  FMUL.FTZ R175, R128, UR8 ;  /* 0x0000000880af7c20 */ /* 0x000fe20008410000 */
[----:B------:R-:W-:-:S03]  /*1050*/  @P2 HADD2.F32 R128, -RZ, R7.H0_H0 ;  /* 0x20000007ff802230 */ /* 0x000fc60000004100 */
[----:B------:R-:W-:-:S04]  /*1060*/  FMUL.FTZ R175, R110, R175 ;  /* 0x000000af6eaf7220 */ /* 0x000fc80000410000 */
[----:B------:R-:W-:-:S07]  /*1070*/  @P2 FADD.FTZ R175, R128, R175 ;  /* 0x000000af80af2221 */ /* 0x000fce0000010000 */
.L_x_19418:
[----:B------:R-:W-:Y:S05]  /*1080*/  BSYNC B1 ;  /* 0x0000000000017941 */ /* 0x000fea0003800000 */
.L_x_19416:
[----:B------:R-:W-:Y:S04]  /*1090*/  BSSY B1, `(.L_x_19419) ;  /* 0x000000b000017945 */ /* 0x000fe80003800000 */
[----:B------:R-:W-:Y:S05]  /*10a0*/  @P3 BRA `(.L_x_19420) ;  /* 0x0000000000103947 */ /* 0x000fea0003800000 */
[----:B------:R-:W-:Y:S01]  /*10b0*/  HFMA2.MMA R176, -RZ, RZ, 0, 0 ;  /* 0x00000000ffb07435 */ /* 0x000fe200000001ff */
[----:B------:R-:W-:Y:S10]  /*10c0*/  @!P2 BRA `(.L_x_19421) ;  /* 0x00000000001ca947 */ /* 0x000ff40003800000 */
[----:B-----5:R-:W-:Y:S01]  /*10d0*/  HADD2.F32 R176, -RZ, R7.H1_H1 ;  /* 0x30000007ffb07230 */ /* 0x020fe20000004100 */
[----:B------:R-:W-:Y:S06]  /*10e0*/  BRA `(.L_x_19421) ;  /* 0x0000000000147947 */ /* 0x000fec0003800000 */
.L_x_19420:
[----:B-----5:R-:W-:Y:S02]  /*10f0*/  HADD2.F32 R128, -RZ, R151.H1_H1 ;  /* 0x30000097ff807230 */ /* 0x020fe40000004100 */
[----:B------:R-:W-:-:S03]  /*1100*/  @P2 HADD2.F32 R129, -RZ, R7.H1_H1 ;  /* 0x30000007ff812230 */ /* 0x000fc60000004100 */
[----:B------:R-:W-:-:S04]  /*1110*/  FMUL.FTZ R128, R128, UR8 ;  /* 0x0000000880807c20 */ /* 0x000fc80008410000 */
[----:B------:R-:W-:-:S04]  /*1120*/  FMUL.FTZ R176, R111, R128 ;  /* 0x000000806fb07220 */ /* 0x000fc80000410000 */
[----:B------:R-:W-:-:S07]  /*1130*/  @P2 FADD.FTZ R176, R129, R176 ;  /* 0x000000b081b02221 */ /* 0x000fce0000010000 */
.L_x_19421:
[----:B------:R-:W-:Y:S05]  /*1140*/  BSYNC B1 ;  /* 0x0000000000017941 */ /* 0x000fea0003800000 */
.L_x_19419:
        /* <DEDUP_REMOVED lines=9> */
.L_x_19397:
[----:B------:R-:W-:Y:S05]  /*11e0*/  BSYNC B0 ;  /* 0x0000000000007941 */ /* 0x000fea0003800000 */
.L_x_19396:
        /* <DEDUP_REMOVED lines=18> */
.L_x_19425:
[----:B-----5:R-:W-:-:S05]  /*1310*/  HADD2.F32 R128, -RZ, R148.H0_H0 ;  /* 0x20000094ff807230 */ /* 0x020fca0000004100 */
[----:B------:R-:W-:Y:S01]  /*1320*/  FMUL.FTZ R133, R128, UR8 ;  /* 0x0000000880857c20 */ /* 0x000fe20008410000 */
[----:B------:R-:W-:-:S03]  /*1330*/  @P2 HADD2.F32 R128, -RZ, R4.H0_H0 ;  /* 0x20000004ff802230 */ /* 0x000fc60000004100 */
[----:B------:R-:W-:-:S04]  /*1340*/  FMUL.FTZ R133, R80, R133 ;  /* 0x0000008550857220 */ /* 0x000fc80000410000 */
[----:B------:R-:W-:-:S07]  /*1350*/  @P2 FADD.FTZ R133, R128, R133 ;  /* 0x0000008580852221 */ /* 0x000fce0000010000 */
.L_x_19426:
[----:B------:R-:W-:Y:S05]  /*1360*/  BSYNC B1 ;  /* 0x0000000000017941 */ /* 0x000fea0003800000 */
.L_x_19424:
[----:B------:R-:W-:Y:S04]  /*1370*/  BSSY B1, `(.L_x_19427) ;  /* 0x000000b000017945 */ /* 0x000fe80003800000 */
[----:B------:R-:W-:Y:S05]  /*1380*/  @P3 BRA `(.L_x_19428) ;  /* 0x0000000000103947 */ /* 0x000fea0003800000 */
[----:B------:R-:W-:Y:S01]  /*1390*/  HFMA2.MMA R134, -RZ, RZ, 0, 0 ;  /* 0x00000000ff867435 */ /* 0x000fe200000001ff */
[----:B------:R-:W-:Y:S10]  /*13a0*/  @!P2 BRA `(.L_x_19429) ;  /* 0x00000000001ca947 */ /* 0x000ff40003800000 */
[----:B-----5:R-:W-:Y:S01]  /*13b0*/  HADD2.F32 R134, -RZ, R4.H1_H1 ;  /* 0x30000004ff867230 */ /* 0x020fe20000004100 */
[----:B------:R-:W-:Y:S06]  /*13c0*/  BRA `(.L_x_19429) ;  /* 0x0000000000147947 */ /* 0x000fec0003800000 */
.L_x_19428:
[----:B-----5:R-:W-:Y:S02]  /*13d0*/  HADD2.F32 R128, -RZ, R148.H1_H1 ;  /* 0x30000094ff807230 */ /* 0x020fe40000004100 */
[----:B------:R-:W-:-:S03]  /*13e0*/  @P2 HADD2.F32 R129, -RZ, R4.H1_H1 ;  /* 0x30000004ff812230 */ /* 0x000fc60000004100 */
[----:B------:R-:W-:-:S04]  /*13f0*/  FMUL.FTZ R128, R128, UR8 ;  /* 0x0000000880807c20 */ /* 0x000fc80008410000 */
[----:B------:R-:W-:-:S04]  /*1400*/  FMUL.FTZ R134, R81, R128 ;  /* 0x0000008051867220 */ /* 0x000fc80000410000 */
[----:B------:R-:W-:-:S07]  /*1410*/  @P2 FADD.FTZ R134, R129, R134 ;  /* 0x0000008681862221 */ /* 0x000fce0000010000 */
.L_x_19429:
[----:B------:R-:W-:Y:S05]  /*1420*/  BSYNC B1 ;  /* 0x0000000000017941 */ /* 0x000fea0003800000 */
.L_x_19427:
[----:B------:R-:W-:Y:S04]  /*1430*/  BSSY B1, `(.L_x_19430) ;  /* 0x000000b000017945 */ /* 0x000fe80003800000 */
[----:B------:R-:W-:Y:S05]  /*1440*/  @P3 BRA `(.L_x_19431) ;  /* 0x0000000000103947 */ /* 0x000fea0003800000 */
[----:B------:R-:W-:Y:S01]  /*1450*/  MOV R135, RZ ;  /* 0x000000ff00877202 */ /* 0x000fe20000000f00 */
[----:B------:R-:W-:Y:S06]  /*1460*/  @!P2 BRA `(.L_x_19432) ;  /* 0x00000000001ca947 */ /* 0x000fec0003800000 */
[----:B-----5:R-:W-:Y:S01]  /*1470*/  HADD2.F32 R135, -RZ, R5.H0_H0 ;  /* 0x20000005ff877230 */ /* 0x020fe20000004100 */
[----:B------:R-:W-:Y:S06]  /*1480*/  BRA `(.L_x_19432) ;  /* 0x0000000000147947 */ /* 0x000fec0003800000 */
.L_x_19431:
[----:B-----5:R-:W-:-:S05]  /*1490*/  HADD2.F32 R128, -RZ, R149.H0_H0 ;  /* 0x20000095ff807230 */ /* 0x020fca0000004100 */
[----:B------:R-:W-:Y:S01]  /*14a0*/  FMUL.FTZ R135, R128, UR8 ;  /* 0x0000000880877c20 */ /* 0x000fe20008410000 */
[----:B------:R-:W-:-:S03]  /*14b0*/  @P2 HADD2.F32 R128, -RZ, R5.H0_H0 ;  /* 0x20000005ff802230 */ /* 0x000fc60000004100 */
[----:B------:R-:W-:-:S04]  /*14c0*/  FMUL.FTZ R135, R82, R135 ;  /* 0x0000008752877220 */ /* 0x000fc80000410000 */
[----:B------:R-:W-:-:S07]  /*14d0*/  @P2 FADD.FTZ R135, R128, R135 ;  /* 0x0000008780872221 */ /* 0x000fce0000010000 */
.L_x_19432:
[----:B------:R-:W-:Y:S05]  /*14e0*/  BSYNC B1 ;  /* 0x0000000000017941 */ /* 0x000fea0003800000 */
.L_x_19430:
[----:B------:R-:W-:Y:S04]  /*14f0*/  BSSY B1, `(.L_x_19433) ;  /* 0x000000b000017945 */ /* 0x000fe80003800000 */
[----:B------:R-:W-:Y:S05]  /*1500*/  @P3 BRA `(.L_x_19434) ;  /* 0x0000000000103947 */ /* 0x000fea0003800000 */
[----:B------:R-:W-:Y:S01]  /*1510*/  HFMA2.MMA R136, -RZ, RZ, 0, 0 ;  /* 0x00000000ff887435 */ /* 0x000fe200000001ff */
[----:B------:R-:W-:Y:S10]  /*1520*/  @!P2 BRA `(.L_x_19435) ;  /* 0x00000000001ca947 */ /* 0x000ff40003800000 */
[----:B-----5:R-:W-:Y:S01]  /*1530*/  HADD2.F32 R136, -RZ, R5.H1_H1 ;  /* 0x30000005ff887230 */ /* 0x020fe20000004100 */
[----:B------:R-:W-:Y:S06]  /*1540*/  BRA `(.L_x_19435) ;  /* 0x0000000000147947 */ /* 0x000fec0003800000 */
.L_x_19434:
[----:B-----5:R-:W-:Y:S02]  /*1550*/  HADD2.F32 R128, -RZ, R149.H1_H1 ;  /* 0x30000095ff807230 */ /* 0x020fe40000004100 */
[----:B------:R-:W-:-:S03]  /*1560*/  @P2 HADD2.F32 R129, -RZ, R5.H1_H1 ;  /* 0x30000005ff812230 */ /* 0x000fc60000004100 */
[----:B------:R-:W-:-:S04]  /*1570*/  FMUL.FTZ R128, R128, UR8 ;  /* 0x0000000880807c20 */ /* 0x000fc80008410000 */
[----:B------:R-:W-:-:S04]  /*1580*/  FMUL.FTZ R136, R83, R128 ;  /* 0x0000008053887220 */ /* 0x000fc80000410000 */
[----:B------:R-:W-:-:S07]  /*1590*/  @P2 FADD.FTZ R136, R129, R136 ;  /* 0x0000008881882221 */ /* 0x000fce0000010000 */
.L_x_19435:
[----:B------:R-:W-:Y:S05]  /*15a0*/  BSYNC B1 ;  /* 0x0000000000017941 */ /* 0x000fea0003800000 */
.L_x_19433:
[----:B------:R-:W-:Y:S04]  /*15b0*/  BSSY B1, `(.L_x_19436) ;  /* 0x000000b000017945 */ /* 0x000fe80003800000 */
[----:B------:R-:W-:Y:S05]  /*15c0*/  @P3 BRA `(.L_x_19437) ;  /* 0x0000000000103947 */ /* 0x000fea0003800000 */
[----:B------:R-:W-:Y:S01]  /*15d0*/  MOV R137, RZ ;  /* 0x000000ff00897202 */ /* 0x000fe20000000f00 */
[----:B------:R-:W-:Y:S06]  /*15e0*/  @!P2 BRA `(.L_x_19438) ;  /* 0x00000000001ca947 */ /* 0x000fec0003800000 */
[----:B-----5:R-:W-:Y:S01]  /*15f0*/  HADD2.F32 R137, -RZ, R6.H0_H0 ;  /* 0x20000006ff897230 */ /* 0x020fe20000004100 */
[----:B------:R-:W-:Y:S06]  /*1600*/  BRA `(.L_x_19438) ;  /* 0x0000000000147947 */ /* 0x000fec0003800000 */
.L_x_19437:
[----:B-----5:R-:W-:-:S05]  /*1610*/  HADD2.F32 R128, -RZ, R150.H0_H0 ;  /* 0x20000096ff807230 */ /* 0x020fca0000004100 */
[----:B------:R-:W-:Y:S01]  /*1620*/  FMUL.FTZ R137, R128, UR8 ;  /* 0x0000000880897c20 */ /* 0x000fe20008410000 */
[----:B------:R-:W-:-:S03]  /*1630*/  @P2 HADD2.F32 R128, -RZ, R6.H0_H0 ;  /* 0x20000006ff802230 */ /* 0x000fc60000004100 */
[----:B------:R-:W-:-:S04]  /*1640*/  FMUL.FTZ R137, R84, R137 ;  /* 0x0000008954897220 */ /* 0x000fc80000410000 */
[----:B------:R-:W-:-:S07]  /*1650*/  @P2 FADD.FTZ R137, R128, R137 ;  /* 0x0000008980892221 */ /* 0x000fce0000010000 */
.L_x_19438:
[----:B------:R-:W-:Y:S05]  /*1660*/  BSYNC B1 ;  /* 0x0000000000017941 */ /* 0x000fea0003800000 */
.L_x_19436:
[----:B------:R-:W-:Y:S04]  /*1670*/  BSSY B1, `(.L_x_19439) ;  /* 0x000000b000017945 */ /* 0x000fe80003800000 */
[----:B------:R-:W-:Y:S05]  /*1680*/  @P3 BRA `(.L_x_19440) ;  /* 0x0000000000103947 */ /* 0x000fea0003800000 */
[----:B------:R-:W-:Y:S01]  /*1690*/  HFMA2.MMA R138, -RZ, RZ, 0, 0 ;  /* 0x00000000ff8a7435 */ /* 0x000fe200000001ff */
[----:B------:R-:W-:Y:S10]  /*16a0*/  @!P2 BRA `(.L_x_19441) ;  /* 0x00000000001ca947 */ /* 0x000ff40003800000 */
[----:B-----5:R-:W-:Y:S01]  /*16b0*/  HADD2.F32 R138, -RZ, R6.H1_H1 ;  /* 0x30000006ff8a7230 */ /* 0x020fe20000004100 */
[----:B------:R-:W-:Y:S06]  /*16c0*/  BRA `(.L_x_19441) ;  /* 0x0000000000147947 */ /* 0x000fec0003800000 */
.L_x_19440:
[----:B-----5:R-:W-:Y:S02]  /*16d0*/  HADD2.F32 R128, -RZ, R150.H1_H1 ;  /* 0x30000096ff807230 */ /* 0x020fe40000004100 */
[----:B------:R-:W-:-:S03]  /*16e0*/  @P2 HADD2.F32 R129, -RZ, R6.H1_H1 ;  /* 0x30000006ff812230 */ /* 0x000fc60000004100 */
[----:B------:R-:W-:-:S04]  /*16f0*/  FMUL.FTZ R128, R128, UR8 ;  /* 0x0000000880807c20 */ /* 0x000fc80008410000 */
[----:B------:R-:W-:-:S04]  /*1700*/  FMUL.FTZ R138, R85, R128 ;  /* 0x00000080558a7220 */ /* 0x000fc80000410000 */
[----:B------:R-:W-:-:S07]  /*1710*/  @P2 FADD.FTZ R138, R129, R138 ;  /* 0x0000008a818a2221 */ /* 0x000fce0000010000 */
.L_x_19441:
[----:B------:R-:W-:Y:S05]  /*1720*/  BSYNC B1 ;  /* 0x0000000000017941 */ /* 0x000fea0003800000 */
.L_x_19439:
[----:B------:R-:W-:Y:S04]  /*1730*/  BSSY B1, `(.L_x_19442) ;  /* 0x000000b000017945 */ /* 0x000fe80003800000 */
[----:B------:R-:W-:Y:S05]  /*1740*/  @P3 BRA `(.L_x_19443) ;  /* 0x0000000000103947 */ /* 0x000fea0003800000 */
[----:B------:R-:W-:Y:S01]  /*1750*/  MOV R139, RZ ;  /* 0x000000ff008b7202 */ /* 0x000fe20000000f00 */
[----:B------:R-:W-:Y:S06]  /*1760*/  @!P2 BRA `(.L_x_19444) ;  /* 0x00000000001ca947 */ /* 0x000fec0003800000 */
[----:B-----5:R-:W-:Y:S01]  /*1770*/  HADD2.F32 R139, -RZ, R7.H0_H0 ;  /* 0x20000007ff8b7230 */ /* 0x020fe20000004100 */
[----:B------:R-:W-:Y:S06]  /*1780*/  BRA `(.L_x_19444) ;  /* 0x0000000000147947 */ /* 0x000fec0003800000 */
.L_x_19443:
[----:B-----5:R-:W-:-:S05]  /*1790*/  HADD2.F32 R128, -RZ, R151.H0_H0 ;  /* 0x20000097ff807230 */ /* 0x020fca0000004100 */
[----:B------:R-:W-:Y:S01]  /*17a0*/  FMUL.FTZ R139, R128, UR8 ;  /* 0x00000008808b7c20 */ /* 0x000fe20008410000 */
[----:B------:R-:W-:-:S03]  /*17b0*/  @P2 HADD2.F32 R128, -RZ, R7.H0_H0 ;  /* 0x20000007ff802230 */ /* 0x000fc60000004100 */
[----:B------:R-:W-:-:S04]  /*17c0*/  FMUL.FTZ R139, R86, R139 ;  /* 0x0000008b568b7220 */ /* 0x000fc80000410000 */
[----:B------:R-:W-:-:S07]  /*17d0*/  @P2 FADD.FTZ R139, R128, R139 ;  /* 0x0000008b808b2221 */ /* 0x000fce0000010000 */
.L_x_19444:
[----:B------:R-:W-:Y:S05]  /*17e0*/  BSYNC B1 ;  /* 0x0000000000017941 */ /* 0x000fea0003800000 */
.L_x_19442:
[----:B------:R-:W-:Y:S04]  /*17f0*/  BSSY B1, `(.L_x_19445) ;  /* 0x000000b000017945 */ /* 0x000fe80003800000 */
[----:B------:R-:W-:Y:S05]  /*1800*/  @P3 BRA `(.L_x_19446) ;  /* 0x0000000000103947 */ /* 0x000fea0003800000 */
[----:B------:R-:W-:Y:S01]  /*1810*/  HFMA2.MMA R140, -RZ, RZ, 0, 0 ;  /* 0x00000000ff8c7435 */ /* 0x000fe200000001ff */
[----:B------:R-:W-:Y:S10]  /*1820*/  @!P2 BRA `(.L_x_19447) ;  /* 0x00000000001ca947 */ /* 0x000ff40003800000 */
[----:B-----5:R-:W-:Y:S01]  /*1830*/  HADD2.F32 R140, -RZ, R7.H1_H1 ;  /* 0x30000007ff8c7230 */ /* 0x020fe20000004100 */
[----:B------:R-:W-:Y:S06]  /*1840*/  BRA `(.L_x_19447) ;  /* 0x0000000000147947 */ /* 0x000fec0003800000 */
.L_x_19446:
[----:B-----5:R-:W-:Y:S02]  /*1850*/  HADD2.F32 R128, -RZ, R151.H1_H1 ;  /* 0x30000097ff807230 */ /* 0x020fe40000004100 */
[----:B------:R-:W-:-:S03]  /*1860*/  @P2 HADD2.F32 R129, -RZ, R7.H1_H1 ;  /* 0x30000007ff812230 */ /* 0x000fc60000004100 */
[----:B------:R-:W-:-:S04]  /*1870*/  FMUL.FTZ R128, R128, UR8 ;  /* 0x0000000880807c20 */ /* 0x000fc80008410000 */
[----:B------:R-:W-:-:S04]  /*1880*/  FMUL.FTZ R140, R87, R128 ;  /* 0x00000080578c7220 */ /* 0x000fc80000410000 */
[----:B------:R-:W-:-:S07]  /*1890*/  @P2 FADD.FTZ R140, R129, R140 ;  /* 0x0000008c818c2221 */ /* 0x000fce0000010000 */
.L_x_19447:
[----:B------:R-:W-:Y:S05]  /*18a0*/  BSYNC B1 ;  /* 0x0000000000017941 */ /* 0x000fea0003800000 */
.L_x_19445:
        /* <DEDUP_REMOVED lines=9> */
.L_x_19423:
[----:B------:R-:W-:Y:S05]  /*1940*/  BSYNC B0 ;  /* 0x0000000000007941 */ /* 0x000fea0003800000 */
.L_x_19422:
        /* <DEDUP_REMOVED lines=18> */
.L_x_19451:
[----:B-----5:R-:W-:-:S05]  /*1a70*/  HADD2.F32 R128, -RZ, R148.H0_H0 ;  /* 0x20000094ff807230 */ /* 0x020fca0000004100 */
[----:B------:R-:W-:Y:S01]  /*1a80*/  FMUL.FTZ R141, R128, UR8 ;  /* 0x00000008808d7c20 */ /* 0x000fe20008410000 */
[----:B------:R-:W-:-:S03]  /*1a90*/  @P2 HADD2.F32 R128, -RZ, R4.H0_H0 ;  /* 0x20000004ff802230 */ /* 0x000fc60000004100 */
[----:B------:R-:W-:-:S04]  /*1aa0*/  FMUL.FTZ R141, R56, R141 ;  /* 0x0000008d388d7220 */ /* 0x000fc80000410000 */
[----:B------:R-:W-:-:S07]  /*1ab0*/  @P2 FADD.FTZ R141, R128, R141 ;  /* 0x0000008d808d2221 */ /* 0x000fce0000010000 */
.L_x_19452:
[----:B------:R-:W-:Y:S05]  /*1ac0*/  BSYNC B1 ;  /* 0x0000000000017941 */ /* 0x000fea0003800000 */
.L_x_19450:
[----:B------:R-:W-:Y:S04]  /*1ad0*/  BSSY B1, `(.L_x_19453) ;  /* 0x000000b000017945 */ /* 0x000fe80003800000 */
[----:B------:R-:W-:Y:S05]  /*1ae0*/  @P3 BRA `(.L_x_19454) ;  /* 0x0000000000103947 */ /* 0x000fea0003800000 */
[----:B------:R-:W-:Y:S01]  /*1af0*/  HFMA2.MMA R142, -RZ, RZ, 0, 0 ;  /* 0x00000000ff8e7435 */ /* 0x000fe200000001ff */
[----:B------:R-:W-:Y:S10]  /*1b00*/  @!P2 BRA `(.L_x_19455) ;  /* 0x00000000001ca947 */ /* 0x000ff40003800000 */
[----:B-----5:R-:W-:Y:S01]  /*1b10*/  HADD2.F32 R142, -RZ, R4.H1_H1 ;  /* 0x30000004ff8e7230 */ /* 0x020fe20000004100 */
[----:B------:R-:W-:Y:S06]  /*1b20*/  BRA `(.L_x_19455) ;  /* 0x0000000000147947 */ /* 0x000fec0003800000 */
.L_x_19454:
[----:B-----5:R-:W-:Y:S02]  /*1b30*/  HADD2.F32 R128, -RZ, R148.H1_H1 ;  /* 0x30000094ff807230 */ /* 0x020fe40000004100 */
[----:B------:R-:W-:-:S03]  /*1b40*/  @P2 HADD2.F32 R129, -RZ, R4.H1_H1 ;  /* 0x30000004ff812230 */ /* 0x000fc60000004100 */
[----:B------:R-:W-:-:S04]  /*1b50*/  FMUL.FTZ R128, R128, UR8 ;  /* 0x0000000880807c20 */ /* 0x000fc80008410000 */
[----:B------:R-:W-:-:S04]  /*1b60*/  FMUL.FTZ R142, R57, R128 ;  /* 0x00000080398e7220 */ /* 0x000fc80000410000 */
[----:B------:R-:W-:-:S07]  /*1b70*/  @P2 FADD.FTZ R142, R129, R142 ;  /* 0x0000008e818e2221 */ /* 0x000fce0000010000 */
.L_x_19455:
[----:B------:R-:W-:Y:S05]  /*1b80*/  BSYNC B1 ;  /* 0x0000000000017941 */ /* 0x000fea0003800000 */
.L_x_19453:
[----:B------:R-:W-:Y:S04]  /*1b90*/  BSSY B1, `(.L_x_19456) ;  /* 0x000000b000017945 */ /* 0x000fe80003800000 */
[----:B------:R-:W-:Y:S05]  /*1ba0*/  @P3 BRA `(.L_x_19457) ;  /* 0x0000000000103947 */ /* 0x000fea0003800000 */
[----:B------:R-:W-:Y:S01]  /*1bb0*/  MOV R143, RZ ;  /* 0x000000ff008f7202 */ /* 0x000fe20000000f00 */
[----:B------:R-:W-:Y:S06]  /*1bc0*/  @!P2 BRA `(.L_x_19458) ;  /* 0x00000000001ca947 */ /* 0x000fec0003800000 */
[----:B-----5:R-:W-:Y:S01]  /*1bd0*/  HADD2.F32 R143, -RZ, R5.H0_H0 ;  /* 0x20000005ff8f7230 */ /* 0x020fe20000004100 */
[----:B------:R-:W-:Y:S06]  /*1be0*/  BRA `(.L_x_19458) ;  /* 0x0000000000147947 */ /* 0x000fec0003800000 */
.L_x_19457:
[----:B-----5:R-:W-:-:S05]  /*1bf0*/  HADD2.F32 R128, -RZ, R149.H0_H0 ;  /* 0x20000095ff807230 */ /* 0x020fca0000004100 */
[----:B------:R-:W-:Y:S01]  /*1c00*/  FMUL.FTZ R143, R128, UR8 ;  /* 0x00000008808f7c20 */ /* 0x000fe20008410000 */
[----:B------:R-:W-:-:S03]  /*1c10*/  @P2 HADD2.F32 R128, -RZ, R5.H0_H0 ;  /* 0x20000005ff802230 */ /* 0x000fc60000004100 */
[----:B------:R-:W-:-:S04]  /*1c20*/  FMUL.FTZ R143, R58, R143 ;  /* 0x0000008f3a8f7220 */ /* 0x000fc80000410000 */
[----:B------:R-:W-:-:S07]  /*1c30*/  @P2 FADD.FTZ R143, R128, R143 ;  /* 0x0000008f808f2221 */ /* 0x000fce0000010000 */
.L_x_19458:
[----:B------:R-:W-:Y:S05]  /*1c40*/  BSYNC B1 ;  /* 0x0000000000017941 */ /* 0x000fea0003800000 */
.L_x_19456:
[----:B------:R-:W-:Y:S04]  /*1c50*/  BSSY B1, `(.L_x_19459) ;  /* 0x000000b000017945 */ /* 0x000fe80003800000 */
[----:B------:R-:W-:Y:S05]  /*1c60*/  @P3 BRA `(.L_x_19460) ;  /* 0x0000000000103947 */ /* 0x000fea0003800000 */
[----:B------:R-:W-:Y:S01]  /*1c70*/  HFMA2.MMA R144, -RZ, RZ, 0, 0 ;  /* 0x00000000ff907435 */ /* 0x000fe200000001ff */
[----:B------:R-:W-:Y:S10]  /*1c80*/  @!P2 BRA `(.L_x_19461) ;  /* 0x00000000001ca947 */ /* 0x000ff40003800000 */
[----:B-----5:R-:W-:Y:S01]  /*1c90*/  HADD2.F32 R144, -RZ, R5.H1_H1 ;  /* 0x30000005ff907230 */ /* 0x020fe20000004100 */
[----:B------:R-:W-:Y:S06]  /*1ca0*/  BRA `(.L_x_19461) ;  /* 0x0000000000147947 */ /* 0x000fec0003800000 */
.L_x_19460:
[----:B-----5:R-:W-:Y:S02]  /*1cb0*/  HADD2.F32 R128, -RZ, R149.H1_H1 ;  /* 0x30000095ff807230 */ /* 0x020fe40000004100 */
[----:B------:R-:W-:-:S03]  /*1cc0*/  @P2 HADD2.F32 R129, -RZ, R5.H1_H1 ;  /* 0x30000005ff812230 */ /* 0x000fc60000004100 */
[----:B------:R-:W-:-:S04]  /*1cd0*/  FMUL.FTZ R128, R128, UR8 ;  /* 0x0000000880807c20 */ /* 0x000fc80008410000 */
[----:B------:R-:W-:-:S04]  /*1ce0*/  FMUL.FTZ R144, R59, R128 ;  /* 0x000000803b907220 */ /* 0x000fc80000410000 */
[----:B------:R-:W-:-:S07]  /*1cf0*/  @P2 FADD.FTZ R144, R129, R144 ;  /* 0x0000009081902221 */ /* 0x000fce0000010000 */
.L_x_19461:
[----:B------:R-:W-:Y:S05]  /*1d00*/  BSYNC B1 ;  /* 0x0000000000017941 */ /* 0x000fea0003800000 */
.L_x_19459:
[----:B------:R-:W-:Y:S04]  /*1d10*/  BSSY B1, `(.L_x_19462) ;  /* 0x000000b000017945 */ /* 0x000fe80003800000 */
[----:B------:R-:W-:Y:S05]  /*1d20*/  @P3 BRA `(.L_x_19463) ;  /* 0x0000000000103947 */ /* 0x000fea0003800000 */
[----:B------:R-:W-:Y:S01]  /*1d30*/  MOV R145, RZ ;  /* 0x000000ff00917202 */ /* 0x000fe20000000f00 */
[----:B------:R-:W-:Y:S06]  /*1d40*/  @!P2 BRA `(.L_x_19464) ;  /* 0x00000000001ca947 */ /* 0x000fec0003800000 */
[----:B-----5:R-:W-:Y:S01]  /*1d50*/  HADD2.F32 R145, -RZ, R6.H0_H0 ;  /* 0x20000006ff917230 */ /* 0x020fe20000004100 */
[----:B------:R-:W-:Y:S06]  /*1d60*/  BRA `(.L_x_19464) ;  /* 0x0000000000147947 */ /* 0x000fec0003800000 */
.L_x_19463:
[----:B-----5:R-:W-:-:S05]  /*1d70*/  HADD2.F32 R128, -RZ, R150.H0_H0 ;  /* 0x20000096ff807230 */ /* 0x020fca0000004100 */
[----:B------:R-:W-:Y:S01]  /*1d80*/  FMUL.FTZ R145, R128, UR8 ;  /* 0x0000000880917c20 */ /* 0x000fe20008410000 */
[----:B------:R-:W-:-:S03]  /*1d90*/  @P2 HADD2.F32 R128, -RZ, R6.H0_H0 ;  /* 0x20000006ff802230 */ /* 0x000fc60000004100 */
[----:B------:R-:W-:-:S04]  /*1da0*/  FMUL.FTZ R145, R60, R145 ;  /* 0x000000913c917220 */ /* 0x000fc80000410000 */
[----:B------:R-:W-:-:S07]  /*1db0*/  @P2 FADD.FTZ R145, R128, R145 ;  /* 0x0000009180912221 */ /* 0x000fce0000010000 */
.L_x_19464:
[----:B------:R-:W-:Y:S05]  /*1dc0*/  BSYNC B1 ;  /* 0x0000000000017941 */ /* 0x000fea0003800000 */
.L_x_19462:
[----:B------:R-:W-:Y:S04]  /*1dd0*/  BSSY B1, `(.L_x_19465) ;  /* 0x000000b000017945 */ /* 0x000fe80003800000 */
[----:B------:R-:W-:Y:S05]  /*1de0*/  @P3 BRA `(.L_x_19466) ;  /* 0x0000000000103947 */ /* 0x000fea0003800000 */
[----:B------:R-:W-:Y:S01]  /*1df0*/  HFMA2.MMA R146, -RZ, RZ, 0, 0 ;  /* 0x00000000ff927435 */ /* 0x000fe200000001ff */
[----:B------:R-:W-:Y:S10]  /*1e00*/  @!P2 BRA `(.L_x_19467) ;  /* 0x00000000001ca947 */ /* 0x000ff40003800000 */
[----:B-----5:R-:W-:Y:S01]  /*1e10*/  HADD2.F32 R146, -RZ, R6.H1_H1 ;  /* 0x30000006ff927230 */ /* 0x020fe20000004100 */
[----:B------:R-:W-:Y:S06]  /*1e20*/  BRA `(.L_x_19467) ;  /* 0x0000000000147947 */ /* 0x000fec0003800000 */
.L_x_19466:
[----:B-----5:R-:W-:Y:S02]  /*1e30*/  HADD2.F32 R128, -RZ, R150.H1_H1 ;  /* 0x30000096ff807230 */ /* 0x020fe40000004100 */
[----:B------:R-:W-:-:S03]  /*1e40*/  @P2 HADD2.F32 R129, -RZ, R6.H1_H1 ;  /* 0x30000006ff812230 */ /* 0x000fc60000004100 */
[----:B------:R-:W-:-:S04]  /*1e50*/  FMUL.FTZ R128, R128, UR8 ;  /* 0x0000000880807c20 */ /* 0x000fc80008410000 */
[----:B------:R-:W-:-:S04]  /*1e60*/  FMUL.FTZ R146, R61, R128 ;  /* 0x000000803d927220 */ /* 0x000fc80000410000 */
[----:B------:R-:W-:-:S07]  /*1e70*/  @P2 FADD.FTZ R146, R129, R146 ;  /* 0x0000009281922221 */ /* 0x000fce0000010000 */
.L_x_19467:
[----:B------:R-:W-:Y:S05]  /*1e80*/  BSYNC B1 ;  /* 0x0000000000017941 */ /* 0x000fea0003800000 */
.L_x_19465:
[----:B------:R-:W-:Y:S04]  /*1e90*/  BSSY B1, `(.L_x_19468) ;  /* 0x000000b000017945 */ /* 0x000fe80003800000 */
[----:B------:R-:W-:Y:S05]  /*1ea0*/  @P3 BRA `(.L_x_19469) ;  /* 0x0000000000103947 */ /* 0x000fea0003800000 */
[----:B------:R-:W-:Y:S01]  /*1eb0*/  MOV R147, RZ ;  /* 0x000000ff00937202 */ /* 0x000fe20000000f00 */
[----:B------:R-:W-:Y:S06]  /*1ec0*/  @!P2 BRA `(.L_x_19470) ;  /* 0x00000000001ca947 */ /* 0x000fec0003800000 */
[----:B-----5:R-:W-:Y:S01]  /*1ed0*/  HADD2.F32 R147, -RZ, R7.H0_H0 ;  /* 0x20000007ff937230 */ /* 0x020fe20000004100 */
[----:B------:R-:W-:Y:S06]  /*1ee0*/  BRA `(.L_x_19470) ;  /* 0x0000000000147947 */ /* 0x000fec0003800000 */
.L_x_19469:
[----:B-----5:R-:W-:-:S05]  /*1ef0*/  HADD2.F32 R128, -RZ, R151.H0_H0 ;  /* 0x20000097ff807230 */ /* 0x020fca0000004100 */
[----:B------:R-:W-:Y:S01]  /*1f00*/  FMUL.FTZ R147, R128, UR8 ;  /* 0x0000000880937c20 */ /* 0x000fe20008410000 */
[----:B------:R-:W-:-:S03]  /*1f10*/  @P2 HADD2.F32 R128, -RZ, R7.H0_H0 ;  /* 0x20000007ff802230 */ /* 0x000fc60000004100 */
[----:B------:R-:W-:-:S04]  /*1f20*/  FMUL.FTZ R147, R62, R147 ;  /* 0x000000933e937220 */ /* 0x000fc80000410000 */
[----:B------:R-:W-:-:S07]  /*1f30*/  @P2 FADD.FTZ R147, R128, R147 ;  /* 0x0000009380932221 */ /* 0x000fce0000010000 */
.L_x_19470:
[----:B------:R-:W-:Y:S05]  /*1f40*/  BSYNC B1 ;  /* 0x0000000000017941 */ /* 0x000fea0003800000 */
.L_x_19468:
[----:B------:R-:W-:Y:S04]  /*1f50*/  BSSY B1, `(.L_x_19471) ;  /* 0x000000b000017945 */ /* 0x000fe80003800000 */
[----:B------:R-:W-:Y:S05]  /*1f60*/  @P3 BRA `(.L_x_19472) ;  /* 0x0000000000103947 */ /* 0x000fea0003800000 */
[----:B------:R-:W-:Y:S01]  /*1f70*/  HFMA2.MMA R152, -RZ, RZ, 0, 0 ;  /* 0x00000000ff987435 */ /* 0x000fe200000001ff */
[----:B------:R-:W-:Y:S10]  /*1f80*/  @!P2 BRA `(.L_x_19473) ;  /* 0x00000000001ca947 */ /* 0x000ff40003800000 */
[----:B-----5:R-:W-:Y:S01]  /*1f90*/  HADD2.F32 R152, -RZ, R7.H1_H1 ;  /* 0x30000007ff987230 */ /* 0x020fe20000004100 */
[----:B------:R-:W-:Y:S06]  /*1fa0*/  BRA `(.L_x_19473) ;  /* 0x0000000000147947 */ /* 0x000fec0003800000 */
.L_x_19472:
[----:B-----5:R-:W-:Y:S02]  /*1fb0*/  HADD2.F32 R128, -RZ, R151.H1_H1 ;  /* 0x30000097ff807230 */ /* 0x020fe40000004100 */
[----:B------:R-:W-:-:S03]  /*1fc0*/  @P2 HADD2.F32 R129, -RZ, R7.H1_H1 ;  /* 0x30000007ff812230 */ /* 0x000fc60000004100 */
[----:B------:R-:W-:-:S04]  /*1fd0*/  FMUL.FTZ R128, R128, UR8 ;  /* 0x0000000880807c20 */ /* 0x000fc80008410000 */
[----:B------:R-:W-:-:S04]  /*1fe0*/  FMUL.FTZ R152, R63, R128 ;  /* 0x000000803f987220 */ /* 0x000fc80000410000 */
[----:B------:R-:W-:-:S07]  /*1ff0*/  @P2 FADD.FTZ R152, R129, R152 ;  /* 0x0000009881982221 */ /* 0x000fce0000010000 */
.L_x_19473:
[----:B------:R-:W-:Y:S05]  /*2000*/  BSYNC B1 ;  /* 0x0000000000017941 */ /* 0x000fea0003800000 */
.L_x_19471:
        /* <DEDUP_REMOVED lines=9> */
.L_x_19449:
[----:B------:R-:W-:Y:S05]  /*20a0*/  BSYNC B0 ;  /* 0x0000000000007941 */ /* 0x000fea0003800000 */
.L_x_19448:
        /* <DEDUP_REMOVED lines=18> */
.L_x_19477:
[----:B-----5:R-:W-:-:S05]  /*21d0*/  HADD2.F32 R128, -RZ, R148.H0_H0 ;  /* 0x20000094ff807230 */ /* 0x020fca0000004100 */
[----:B------:R-:W-:Y:S01]  /*21e0*/  FMUL.FTZ R153, R128, UR8 ;  /* 0x0000000880997c20 */ /* 0x000fe20008410000 */
[----:B------:R-:W-:-:S03]  /*21f0*/  @P2 HADD2.F32 R128, -RZ, R4.H0_H0 ;  /* 0x20000004ff802230 */ /* 0x000fc60000004100 */
[----:B------:R-:W-:-:S04]  /*2200*/  FMUL.FTZ R153, R32, R153 ;  /* 0x0000009920997220 */ /* 0x000fc80000410000 */
[----:B------:R-:W-:-:S07]  /*2210*/  @P2 FADD.FTZ R153, R128, R153 ;  /* 0x0000009980992221 */ /* 0x000fce0000010000 */
.L_x_19478:
[----:B------:R-:W-:Y:S05]  /*2220*/  BSYNC B1 ;  /* 0x0000000000017941 */ /* 0x000fea0003800000 */
.L_x_19476:
[----:B------:R-:W-:Y:S04]  /*2230*/  BSSY B1, `(.L_x_19479) ;  /* 0x000000b000017945 */ /* 0x000fe80003800000 */
[----:B------:R-:W-:Y:S05]  /*2240*/  @P3 BRA `(.L_x_19480) ;  /* 0x0000000000103947 */ /* 0x000fea0003800000 */
[----:B------:R-:W-:Y:S01]  /*2250*/  HFMA2.MMA R154, -RZ, RZ, 0, 0 ;  /* 0x00000000ff9a7435 */ /* 0x000fe200000001ff */
[----:B------:R-:W-:Y:S10]  /*2260*/  @!P2 BRA `(.L_x_19481) ;  /* 0x00000000001ca947 */ /* 0x000ff40003800000 */
[----:B-----5:R-:W-:Y:S01]  /*2270*/  HADD2.F32 R154, -RZ, R4.H1_H1 ;  /* 0x30000004ff9a7230 */ /* 0x020fe20000004100 */
[----:B------:R-:W-:Y:S06]  /*2280*/  BRA `(.L_x_19481) ;  /* 0x0000000000147947 */ /* 0x000fec0003800000 */
.L_x_19480:
[----:B-----5:R-:W-:Y:S02]  /*2290*/  HADD2.F32 R128, -RZ, R148.H1_H1 ;  /* 0x30000094ff807230 */ /* 0x020fe40000004100 */
[----:B------:R-:W-:-:S03]  /*22a0*/  @P2 HADD2.F32 R129, -RZ, R4.H1_H1 ;  /* 0x30000004ff812230 */ /* 0x000fc60000004100 */
[----:B------:R-:W-:-:S04]  /*22b0*/  FMUL.FTZ R128, R128, UR8 ;  /* 0x0000000880807c20 */ /* 0x000fc80008410000 */
[----:B------:R-:W-:-:S04]  /*22c0*/  FMUL.FTZ R154, R33, R128 ;  /* 0x00000080219a7220 */ /* 0x000fc80000410000 */
[----:B------:R-:W-:-:S07]  /*22d0*/  @P2 FADD.FTZ R154, R129, R154 ;  /* 0x0000009a819a2221 */ /* 0x000fce0000010000 */
.L_x_19481:
[----:B------:R-:W-:Y:S05]  /*22e0*/  BSYNC B1 ;  /* 0x0000000000017941 */ /* 0x000fea0003800000 */
.L_x_19479:
[----:B------:R-:W-:Y:S04]  /*22f0*/  BSSY B1, `(.L_x_19482) ;  /* 0x000000b000017945 */ /* 0x000fe80003800000 */
[----:B------:R-:W-:Y:S05]  /*2300*/  @P3 BRA `(.L_x_19483) ;  /* 0x0000000000103947 */ /* 0x000fea0003800000 */
[----:B------:R-:W-:Y:S01]  /*2310*/  MOV R155, RZ ;  /* 0x000000ff009b7202 */ /* 0x000fe20000000f00 */
[----:B------:R-:W-:Y:S06]  /*2320*/  @!P2 BRA `(.L_x_19484) ;  /* 0x00000000001ca947 */ /* 0x000fec0003800000 */
[----:B-----5:R-:W-:Y:S01]  /*2330*/  HADD2.F32 R155, -RZ, R5.H0_H0 ;  /* 0x20000005ff9b7230 */ /* 0x020fe20000004100 */
[----:B------:R-:W-:Y:S06]  /*2340*/  BRA `(.L_x_19484) ;  /* 0x0000000000147947 */ /* 0x000fec0003800000 */
.L_x_19483:
[----:B-----5:R-:W-:-:S05]  /*2350*/  HADD2.F32 R128, -RZ, R149.H0_H0 ;  /* 0x20000095ff807230 */ /* 0x020fca0000004100 */
[----:B------:R-:W-:Y:S01]  /*2360*/  FMUL.FTZ R155, R128, UR8 ;  /* 0x00000008809b7c20 */ /* 0x000fe20008410000 */
[----:B------:R-:W-:-:S03]  /*2370*/  @P2 HADD2.F32 R128, -RZ, R5.H0_H0 ;  /* 0x20000005ff802230 */ /* 0x000fc60000004100 */
[----:B------:R-:W-:-:S04]  /*2380*/  FMUL.FTZ R155, R34, R155 ;  /* 0x0000009b229b7220 */ /* 0x000fc80000410000 */
[----:B------:R-:W-:-:S07]  /*2390*/  @P2 FADD.FTZ R155, R128, R155 ;  /* 0x0000009b809b2221 */ /* 0x000fce0000010000 */
.L_x_19484:
[----:B------:R-:W-:Y:S05]  /*23a0*/  BSYNC B1 ;  /* 0x0000000000017941 */ /* 0x000fea0003800000 */
.L_x_19482:
[----:B------:R-:W-:Y:S04]  /*23b0*/  BSSY B1, `(.L_x_19485) ;  /* 0x000000b000017945 */ /* 0x000fe80003800000 */
[----:B------:R-:W-:Y:S05]  /*23c0*/  @P3 BRA `(.L_x_19486) ;  /* 0x0000000000103947 */ /* 0x000fea0003800000 */
[----:B------:R-:W-:Y:S01]  /*23d0*/  HFMA2.MMA R156, -RZ, RZ, 0, 0 ;  /* 0x00000000ff9c7435 */ /* 0x000fe200000001ff */
[----:B------:R-:W-:Y:S10]  /*23e0*/  @!P2 BRA `(.L_x_19487) ;  /* 0x00000000001ca947 */ /* 0x000ff40003800000 */
[----:B-----5:R-:W-:Y:S01]  /*23f0*/  HADD2.F32 R156, -RZ, R5.H1_H1 ;  /* 0x30000005ff9c7230 */ /* 0x020fe20000004100 */
[----:B------:R-:W-:Y:S06]  /*2400*/  BRA `(.L_x_19487) ;  /* 0x0000000000147947 */ /* 0x000fec0003800000 */
.L_x_19486:
[----:B-----5:R-:W-:Y:S02]  /*2410*/  HADD2.F32 R128, -RZ, R149.H1_H1 ;  /* 0x30000095ff807230 */ /* 0x020fe40000004100 */
[----:B------:R-:W-:-:S03]  /*2420*/  @P2 HADD2.F32 R129, -RZ, R5.H1_H1 ;  /* 0x30000005ff812230 */ /* 0x000fc60000004100 */
[----:B------:R-:W-:-:S04]  /*2430*/  FMUL.FTZ R128, R128, UR8 ;  /* 0x0000000880807c20 */ /* 0x000fc80008410000 */
[----:B------:R-:W-:-:S04]  /*2440*/  FMUL.FTZ R156, R35, R128 ;  /* 0x00000080239c7220 */ /* 0x000fc80000410000 */
[----:B------:R-:W-:-:S07]  /*2450*/  @P2 FADD.FTZ R156, R129, R156 ;  /* 0x0000009c819c2221 */ /* 0x000fce0000010000 */
.L_x_19487:
[----:B------:R-:W-:Y:S05]  /*2460*/  BSYNC B1 ;  /* 0x0000000000017941 */ /* 0x000fea0003800000 */
.L_x_19485:
[----:B------:R-:W-:Y:S04]  /*2470*/  BSSY B1, `(.L_x_19488) ;  /* 0x000000b000017945 */ /* 0x000fe80003800000 */
[----:B------:R-:W-:Y:S05]  /*2480*/  @P3 BRA `(.L_x_19489) ;  /* 0x0000000000103947 */ /* 0x000fea0003800000 */
[----:B------:R-:W-:Y:S01]  /*2490*/  MOV R157, RZ ;  /* 0x000000ff009d7202 */ /* 0x000fe20000000f00 */
[----:B------:R-:W-:Y:S06]  /*24a0*/  @!P2 BRA `(.L_x_19490) ;  /* 0x00000000001ca947 */ /* 0x000fec0003800000 */
[----:B-----5:R-:W-:Y:S01]  /*24b0*/  HADD2.F32 R157, -RZ, R6.H0_H0 ;  /* 0x20000006ff9d7230 */ /* 0x020fe20000004100 */
[----:B------:R-:W-:Y:S06]  /*24c0*/  BRA `(.L_x_19490) ;  /* 0x0000000000147947 */ /* 0x000fec0003800000 */
.L_x_19489:
[----:B-----5:R-:W-:-:S05]  /*24d0*/  HADD2.F32 R128, -RZ, R150.H0_H0 ;  /* 0x20000096ff807230 */ /* 0x020fca0000004100 */
[----:B------:R-:W-:Y:S01]  /*24e0*/  FMUL.FTZ R157, R128, UR8 ;  /* 0x00000008809d7c20 */ /* 0x000fe20008410000 */
[----:B------:R-:W-:-:S03]  /*24f0*/  @P2 HADD2.F32 R128, -RZ, R6.H0_H0 ;  /* 0x20000006ff802230 */ /* 0x000fc60000004100 */
[----:B------:R-:W-:-:S04]  /*2500*/  FMUL.FTZ R157, R36, R157 ;  /* 0x0000009d249d7220 */ /* 0x000fc80000410000 */
[----:B------:R-:W-:-:S07]  /*2510*/  @P2 FADD.FTZ R157, R128, R157 ;  /* 0x0000009d809d2221 */ /* 0x000fce0000010000 */
.L_x_19490:
[----:B------:R-:W-:Y:S05]  /*2520*/  BSYNC B1 ;  /* 0x0000000000017941 */ /* 0x000fea0003800000 */
.L_x_19488:
[----:B------:R-:W-:Y:S04]  /*2530*/  BSSY B1, `(.L_x_19491) ;  /* 0x000000b000017945 */ /* 0x000fe80003800000 */
[----:B------:R-:W-:Y:S05]  /*2540*/  @P3 BRA `(.L_x_19492) ;  /* 0x0000000000103947 */ /* 0x000fea0003800000 */
[----:B------:R-:W-:Y:S01]  /*2550*/  HFMA2.MMA R158, -RZ, RZ, 0, 0 ;  /* 0x00000000ff9e7435 */ /* 0x000fe200000001ff */
[----:B------:R-:W-:Y:S10]  /*2560*/  @!P2 BRA `(.L_x_19493) ;  /* 0x00000000001ca947 */ /* 0x000ff40003800000 */
[----:B-----5:R-:W-:Y:S01]  /*2570*/  HADD2.F32 R158, -RZ, R6.H1_H1 ;  /* 0x30000006ff9e7230 */ /* 0x020fe20000004100 */
[----:B------:R-:W-:Y:S06]  /*2580*/  BRA `(.L_x_19493) ;  /* 0x0000000000147947 */ /* 0x000fec0003800000 */
.L_x_19492:
[----:B-----5:R-:W-:Y:S02]  /*2590*/  HADD2.F32 R128, -RZ, R150.H1_H1 ;  /* 0x30000096ff807230 */ /* 0x020fe40000004100 */
[----:B------:R-:W-:-:S03]  /*25a0*/  @P2 HADD2.F32 R129, -RZ, R6.H1_H1 ;  /* 0x30000006ff812230 */ /* 0x000fc60000004100 */
[----:B------:R-:W-:-:S04]  /*25b0*/  FMUL.FTZ R128, R128, UR8 ;  /* 0x0000000880807c20 */ /* 0x000fc80008410000 */
[----:B------:R-:W-:-:S04]  /*25c0*/  FMUL.FTZ R158, R37, R128 ;  /* 0x00000080259e7220 */ /* 0x000fc80000410000 */
[----:B------:R-:W-:-:S07]  /*25d0*/  @P2 FADD.FTZ R158, R129, R158 ;  /* 0x0000009e819e2221 */ /* 0x000fce0000010000 */
.L_x_19493:
[----:B------:R-:W-:Y:S05]  /*25e0*/  BSYNC B1 ;  /* 0x0000000000017941 */ /* 0x000fea0003800000 */
.L_x_19491:
[----:B------:R-:W-:Y:S04]  /*25f0*/  BSSY B1, `(.L_x_19494) ;  /* 0x000000b000017945 */ /* 0x000fe80003800000 */
[----:B------:R-:W-:Y:S05]  /*2600*/  @P3 BRA `(.L_x_19495) ;  /* 0x0000000000103947 */ /* 0x000fea0003800000 */
[----:B------:R-:W-:Y:S01]  /*2610*/  MOV R159, RZ ;  /* 0x000000ff009f7202 */ /* 0x000fe20000000f00 */
[----:B------:R-:W-:Y:S06]  /*2620*/  @!P2 BRA `(.L_x_19496) ;  /* 0x00000000001ca947 */ /* 0x000fec0003800000 */
[----:B-----5:R-:W-:Y:S01]  /*2630*/  HADD2.F32 R159, -RZ, R7.H0_H0 ;  /* 0x20000007ff9f7230 */ /* 0x020fe20000004100 */
[----:B------:R-:W-:Y:S06]  /*2640*/  BRA `(.L_x_19496) ;  /* 0x0000000000147947 */ /* 0x000fec0003800000 */
.L_x_19495:
[----:B-----5:R-:W-:-:S05]  /*2650*/  HADD2.F32 R128, -RZ, R151.H0_H0 ;  /* 0x20000097ff807230 */ /* 0x020fca0000004100 */
[----:B------:R-:W-:Y:S01]  /*2660*/  FMUL.FTZ R159, R128, UR8 ;  /* 0x00000008809f7c20 */ /* 0x000fe20008410000 */
[----:B------:R-:W-:-:S03]  /*2670*/  @P2 HADD2.F32 R128, -RZ, R7.H0_H0 ;  /* 0x20000007ff802230 */ /* 0x000fc60000004100 */
[----:B------:R-:W-:-:S04]  /*2680*/  FMUL.FTZ R159, R38, R159 ;  /* 0x0000009f269f7220 */ /* 0x000fc80000410000 */
[----:B------:R-:W-:-:S07]  /*2690*/  @P2 FADD.FTZ R159, R128, R159 ;  /* 0x0000009f809f2221 */ /* 0x000fce0000010000 */
.L_x_19496:
[----:B------:R-:W-:Y:S05]  /*26a0*/  BSYNC B1 ;  /* 0x0000000000017941 */ /* 0x000fea0003800000 */
.L_x_19494:
[----:B------:R-:W-:Y:S04]  /*26b0*/  BSSY B1, `(.L_x_19497) ;  /* 0x000000b000017945 */ /* 0x000fe80003800000 */
[----:B------:R-:W-:Y:S05]  /*26c0*/  @P3 BRA `(.L_x_19498) ;  /* 0x0000000000103947 */ /* 0x000fea0003800000 */
[----:B------:R-:W-:Y:S01]  /*26d0*/  HFMA2.MMA R160, -RZ, RZ, 0, 0 ;  /* 0x00000000ffa07435 */ /* 0x000fe200000001ff */
[----:B------:R-:W-:Y:S10]  /*26e0*/  @!P2 BRA `(.L_x_19499) ;  /* 0x00000000001ca947 */ /* 0x000ff40003800000 */
[----:B-----5:R-:W-:Y:S01]  /*26f0*/  HADD2.F32 R160, -RZ, R7.H1_H1 ;  /* 0x30000007ffa07230 */ /* 0x020fe20000004100 */
[----:B------:R-:W-:Y:S06]  /*2700*/  BRA `(.L_x_19499) ;  /* 0x0000000000147947 */ /* 0x000fec0003800000 */
.L_x_19498:
[----:B-----5:R-:W-:Y:S02]  /*2710*/  HADD2.F32 R128, -RZ, R151.H1_H1 ;  /* 0x30000097ff807230 */ /* 0x020fe40000004100 */
[----:B------:R-:W-:-:S03]  /*2720*/  @P2 HADD2.F32 R129, -RZ, R7.H1_H1 ;  /* 0x30000007ff812230 */ /* 0x000fc60000004100 */
[----:B------:R-:W-:-:S04]  /*2730*/  FMUL.FTZ R128, R128, UR8 ;  /* 0x0000000880807c20 */ /* 0x000fc80008410000 */
[----:B------:R-:W-:-:S04]  /*2740*/  FMUL.FTZ R160, R39, R128 ;  /* 0x0000008027a07220 */ /* 0x000fc80000410000 */
[----:B------:R-:W-:-:S07]  /*2750*/  @P2 FADD.FTZ R160, R129, R160 ;  /* 0x000000a081a02221 */ /* 0x000fce0000010000 */
.L_x_19499:
[----:B------:R-:W-:Y:S05]  /*2760*/  BSYNC B1 ;  /* 0x0000000000017941 */ /* 0x000fea0003800000 */
.L_x_19497:
        /* <DEDUP_REMOVED lines=9> */
.L_x_19475:
[----:B------:R-:W-:Y:S05]  /*2800*/  BSYNC B0 ;  /* 0x0000000000007941 */ /* 0x000fea0003800000 */
.L_x_19474:
        /* <DEDUP_REMOVED lines=18> */
.L_x_19503:
[----:B-----5:R-:W-:-:S05]  /*2930*/  HADD2.F32 R0, -RZ, R148.H0_H0 ;  /* 0x20000094ff007230 */ /* 0x020fca0000004100 */
[----:B------:R-:W-:Y:S01]  /*2940*/  FMUL.FTZ R161, R0, UR8 ;  /* 0x0000000800a17c20 */ /* 0x000fe20008410000 */
[----:B------:R-:W-:-:S03]  /*2950*/  @P1 HADD2.F32 R0, -RZ, R4.H0_H0 ;  /* 0x20000004ff001230 */ /* 0x000fc60000004100 */
[----:B------:R-:W-:-:S04]  /*2960*/  FMUL.FTZ R161, R8, R161 ;  /* 0x000000a108a17220 */ /* 0x000fc80000410000 */
[----:B------:R-:W-:-:S07]  /*2970*/  @P1 FADD.FTZ R161, R0, R161 ;  /* 0x000000a100a11221 */ /* 0x000fce0000010000 */
.L_x_19504:
[----:B------:R-:W-:Y:S05]  /*2980*/  BSYNC B1 ;  /* 0x0000000000017941 */ /* 0x000fea0003800000 */
.L_x_19502:
[----:B------:R-:W-:Y:S04]  /*2990*/  BSSY B1, `(.L_x_19505) ;  /* 0x000000b000017945 */ /* 0x000fe80003800000 */
[----:B------:R-:W-:Y:S05]  /*29a0*/  @P2 BRA `(.L_x_19506) ;  /* 0x0000000000102947 */ /* 0x000fea0003800000 */
[----:B------:R-:W-:Y:S01]  /*29b0*/  HFMA2.MMA R162, -RZ, RZ, 0, 0 ;  /* 0x00000000ffa27435 */ /* 0x000fe200000001ff */
[----:B------:R-:W-:Y:S10]  /*29c0*/  @!P1 BRA `(.L_x_19507) ;  /* 0x00000000001c9947 */ /* 0x000ff40003800000 */
[----:B-----5:R-:W-:Y:S01]  /*29d0*/  HADD2.F32 R162, -RZ, R4.H1_H1 ;  /* 0x30000004ffa27230 */ /* 0x020fe20000004100 */
[----:B------:R-:W-:Y:S06]  /*29e0*/  BRA `(.L_x_19507) ;  /* 0x0000000000147947 */ /* 0x000fec0003800000 */
.L_x_19506:
[----:B-----5:R-:W-:Y:S02]  /*29f0*/  HADD2.F32 R0, -RZ, R148.H1_H1 ;  /* 0x30000094ff007230 */ /* 0x020fe40000004100 */
[----:B------:R-:W-:-:S03]  /*2a00*/  @P1 HADD2.F32 R129, -RZ, R4.H1_H1 ;  /* 0x30000004ff811230 */ /* 0x000fc60000004100 */
[----:B------:R-:W-:-:S04]  /*2a10*/  FMUL.FTZ R0, R0, UR8 ;  /* 0x0000000800007c20 */ /* 0x000fc80008410000 */
[----:B------:R-:W-:-:S04]  /*2a20*/  FMUL.FTZ R162, R9, R0 ;  /* 0x0000000009a27220 */ /* 0x000fc80000410000 */
[----:B------:R-:W-:-:S07]  /*2a30*/  @P1 FADD.FTZ R162, R129, R162 ;  /* 0x000000a281a21221 */ /* 0x000fce0000010000 */
.L_x_19507:
[----:B------:R-:W-:Y:S05]  /*2a40*/  BSYNC B1 ;  /* 0x0000000000017941 */ /* 0x000fea0003800000 */
.L_x_19505:
[----:B------:R-:W-:Y:S04]  /*2a50*/  BSSY B1, `(.L_x_19508) ;  /* 0x000000b000017945 */ /* 0x000fe80003800000 */
[----:B------:R-:W-:Y:S05]  /*2a60*/  @P2 BRA `(.L_x_19509) ;  /* 0x0000000000102947 */ /* 0x000fea0003800000 */
[----:B------:R-:W-:Y:S01]  /*2a70*/  MOV R163, RZ ;  /* 0x000000ff00a37202 */ /* 0x000fe20000000f00 */
[----:B------:R-:W-:Y:S06]  /*2a80*/  @!P1 BRA `(.L_x_19510) ;  /* 0x00000000001c9947 */ /* 0x000fec0003800000 */
[----:B-----5:R-:W-:Y:S01]  /*2a90*/  HADD2.F32 R163, -RZ, R5.H0_H0 ;  /* 0x20000005ffa37230 */ /* 0x020fe20000004100 */
[----:B------:R-:W-:Y:S06]  /*2aa0*/  BRA `(.L_x_19510) ;  /* 0x0000000000147947 */ /* 0x000fec0003800000 */
.L_x_19509:
[----:B-----5:R-:W-:-:S05]  /*2ab0*/  HADD2.F32 R0, -RZ, R149.H0_H0 ;  /* 0x20000095ff007230 */ /* 0x020fca0000004100 */
[----:B------:R-:W-:Y:S01]  /*2ac0*/  FMUL.FTZ R163, R0, UR8 ;  /* 0x0000000800a37c20 */ /* 0x000fe20008410000 */
[----:B------:R-:W-:-:S03]  /*2ad0*/  @P1 HADD2.F32 R0, -RZ, R5.H0_H0 ;  /* 0x20000005ff001230 */ /* 0x000fc60000004100 */
[----:B------:R-:W-:-:S04]  /*2ae0*/  FMUL.FTZ R163, R10, R163 ;  /* 0x000000a30aa37220 */ /* 0x000fc80000410000 */
[----:B------:R-:W-:-:S07]  /*2af0*/  @P1 FADD.FTZ R163, R0, R163 ;  /* 0x000000a300a31221 */ /* 0x000fce0000010000 */
.L_x_19510:
[----:B------:R-:W-:Y:S05]  /*2b00*/  BSYNC B1 ;  /* 0x0000000000017941 */ /* 0x000fea0003800000 */
.L_x_19508:
[----:B------:R-:W-:Y:S04]  /*2b10*/  BSSY B1, `(.L_x_19511) ;  /* 0x000000b000017945 */ /* 0x000fe80003800000 */
[----:B------:R-:W-:Y:S05]  /*2b20*/  @P2 BRA `(.L_x_19512) ;  /* 0x0000000000102947 */ /* 0x000fea0003800000 */
[----:B------:R-:W-:Y:S01]  /*2b30*/  HFMA2.MMA R164, -RZ, RZ, 0, 0 ;  /* 0x00000000ffa47435 */ /* 0x000fe200000001ff */
[----:B------:R-:W-:Y:S10]  /*2b40*/  @!P1 BRA `(.L_x_19513) ;  /* 0x00000000001c9947 */ /* 0x000ff40003800000 */
[----:B-----5:R-:W-:Y:S01]  /*2b50*/  HADD2.F32 R164, -RZ, R5.H1_H1 ;  /* 0x30000005ffa47230 */ /* 0x020fe20000004100 */
[----:B------:R-:W-:Y:S06]  /*2b60*/  BRA `(.L_x_19513) ;  /* 0x0000000000147947 */ /* 0x000fec0003800000 */
.L_x_19512:
[----:B-----5:R-:W-:Y:S02]  /*2b70*/  HADD2.F32 R0, -RZ, R149.H1_H1 ;  /* 0x30000095ff007230 */ /* 0x020fe40000004100 */
[----:B------:R-:W-:-:S03]  /*2b80*/  @P1 HADD2.F32 R129, -RZ, R5.H1_H1 ;  /* 0x30000005ff811230 */ /* 0x000fc60000004100 */
[----:B------:R-:W-:-:S04]  /*2b90*/  FMUL.FTZ R0, R0, UR8 ;  /* 0x0000000800007c20 */ /* 0x000fc80008410000 */
[----:B------:R-:W-:-:S04]  /*2ba0*/  FMUL.FTZ R164, R11, R0 ;  /* 0x000000000ba47220 */ /* 0x000fc80000410000 */
[----:B------:R-:W-:-:S07]  /*2bb0*/  @P1 FADD.FTZ R164, R129, R164 ;  /* 0x000000a481a41221 */ /* 0x000fce0000010000 */
.L_x_19513:
[----:B------:R-:W-:Y:S05]  /*2bc0*/  BSYNC B1 ;  /* 0x0000000000017941 */ /* 0x000fea0003800000 */
.L_x_19511:
[----:B------:R-:W-:Y:S04]  /*2bd0*/  BSSY B1, `(.L_x_19514) ;  /* 0x000000b000017945 */ /* 0x000fe80003800000 */
[----:B------:R-:W-:Y:S05]  /*2be0*/  @P2 BRA `(.L_x_19515) ;  /* 0x0000000000102947 */ /* 0x000fea0003800000 */
[----:B------:R-:W-:Y:S01]  /*2bf0*/  MOV R165, RZ ;  /* 0x000000ff00a57202 */ /* 0x000fe20000000f00 */
[----:B------:R-:W-:Y:S06]  /*2c00*/  @!P1 BRA `(.L_x_19516) ;  /* 0x00000000001c9947 */ /* 0x000fec0003800000 */
[----:B-----5:R-:W-:Y:S01]  /*2c10*/  HADD2.F32 R165, -RZ, R6.H0_H0 ;  /* 0x20000006ffa57230 */ /* 0x020fe20000004100 */
[----:B------:R-:W-:Y:S06]  /*2c20*/  BRA `(.L_x_19516) ;  /* 0x0000000000147947 */ /* 0x000fec0003800000 */
.L_x_19515:
[----:B-----5:R-:W-:-:S05]  /*2c30*/  HADD2.F32 R0, -RZ, R150.H0_H0 ;  /* 0x20000096ff007230 */ /* 0x020fca0000004100 */
[----:B------:R-:W-:Y:S01]  /*2c40*/  FMUL.FTZ R165, R0, UR8 ;  /* 0x0000000800a57c20 */ /* 0x000fe20008410000 */
[----:B------:R-:W-:-:S03]  /*2c50*/  @P1 HADD2.F32 R0, -RZ, R6.H0_H0 ;  /* 0x20000006ff001230 */ /* 0x000fc60000004100 */
[----:B------:R-:W-:-:S04]  /*2c60*/  FMUL.FTZ R165, R12, R165 ;  /* 0x000000a50ca57220 */ /* 0x000fc80000410000 */
[----:B------:R-:W-:-:S07]  /*2c70*/  @P1 FADD.FTZ R165, R0, R165 ;  /* 0x000000a500a51221 */ /* 0x000fce0000010000 */
.L_x_19516:
[----:B------:R-:W-:Y:S05]  /*2c80*/  BSYNC B1 ;  /* 0x0000000000017941 */ /* 0x000fea0003800000 */
.L_x_19514:
[----:B------:R-:W-:Y:S04]  /*2c90*/  BSSY B1, `(.L_x_19517) ;  /* 0x000000b000017945 */ /* 0x000fe80003800000 */
[----:B------:R-:W-:Y:S05]  /*2ca0*/  @P2 BRA `(.L_x_19518) ;  /* 0x0000000000102947 */ /* 0x000fea0003800000 */
[----:B------:R-:W-:Y:S01]  /*2cb0*/  HFMA2.MMA R166, -RZ, RZ, 0, 0 ;  /* 0x00000000ffa67435 */ /* 0x000fe200000001ff */
[----:B------:R-:W-:Y:S10]  /*2cc0*/  @!P1 BRA `(.L_x_19519) ;  /* 0x00000000001c9947 */ /* 0x000ff40003800000 */
[----:B-----5:R-:W-:Y:S01]  /*2cd0*/  HADD2.F32 R166, -RZ, R6.H1_H1 ;  /* 0x30000006ffa67230 */ /* 0x020fe20000004100 */
[----:B------:R-:W-:Y:S06]  /*2ce0*/  BRA `(.L_x_19519) ;  /* 0x0000000000147947 */ /* 0x000fec0003800000 */
.L_x_19518:
[----:B-----5:R-:W-:Y:S02]  /*2cf0*/  HADD2.F32 R0, -RZ, R150.H1_H1 ;  /* 0x30000096ff007230 */ /* 0x020fe40000004100 */
[----:B------:R-:W-:-:S03]  /*2d00*/  @P1 HADD2.F32 R129, -RZ, R6.H1_H1 ;  /* 0x30000006ff811230 */ /* 0x000fc60000004100 */
[----:B------:R-:W-:-:S04]  /*2d10*/  FMUL.FTZ R0, R0, UR8 ;  /* 0x0000000800007c20 */ /* 0x000fc80008410000 */
[----:B------:R-:W-:-:S04]  /*2d20*/  FMUL.FTZ R166, R13, R0 ;  /* 0x000000000da67220 */ /* 0x000fc80000410000 */
[----:B------:R-:W-:-:S07]  /*2d30*/  @P1 FADD.FTZ R166, R129, R166 ;  /* 0x000000a681a61221 */ /* 0x000fce0000010000 */
.L_x_19519:
[----:B------:R-:W-:Y:S05]  /*2d40*/  BSYNC B1 ;  /* 0x0000000000017941 */ /* 0x000fea0003800000 */
.L_x_19517:
[----:B------:R-:W-:Y:S04]  /*2d50*/  BSSY B1, `(.L_x_19520) ;  /* 0x000000b000017945 */ /* 0x000fe80003800000 */
[----:B------:R-:W-:Y:S05]  /*2d60*/  @P2 BRA `(.L_x_19521) ;  /* 0x0000000000102947 */ /* 0x000fea0003800000 */
[----:B------:R-:W-:Y:S01]  /*2d70*/  MOV R167, RZ ;  /* 0x000000ff00a77202 */ /* 0x000fe20000000f00 */
[----:B------:R-:W-:Y:S06]  /*2d80*/  @!P1 BRA `(.L_x_19522) ;  /* 0x00000000001c9947 */ /* 0x000fec0003800000 */
[----:B-----5:R-:W-:Y:S01]  /*2d90*/  HADD2.F32 R167, -RZ, R7.H0_H0 ;  /* 0x20000007ffa77230 */ /* 0x020fe20000004100 */
[----:B------:R-:W-:Y:S06]  /*2da0*/  BRA `(.L_x_19522) ;  /* 0x0000000000147947 */ /* 0x000fec0003800000 */
.L_x_19521:
[----:B-----5:R-:W-:-:S05]  /*2db0*/  HADD2.F32 R0, -RZ, R151.H0_H0 ;  /* 0x20000097ff007230 */ /* 0x020fca0000004100 */
[----:B------:R-:W-:Y:S01]  /*2dc0*/  FMUL.FTZ R167, R0, UR8 ;  /* 0x0000000800a77c20 */ /* 0x000fe20008410000 */
[----:B------:R-:W-:-:S03]  /*2dd0*/  @P1 HADD2.F32 R0, -RZ, R7.H0_H0 ;  /* 0x20000007ff001230 */ /* 0x000fc60000004100 */
[----:B------:R-:W-:-:S04]  /*2de0*/  FMUL.FTZ R167, R14, R167 ;  /* 0x000000a70ea77220 */ /* 0x000fc80000410000 */
[----:B------:R-:W-:-:S07]  /*2df0*/  @P1 FADD.FTZ R167, R0, R167 ;  /* 0x000000a700a71221 */ /* 0x000fce0000010000 */
.L_x_19522:
[----:B------:R-:W-:Y:S05]  /*2e00*/  BSYNC B1 ;  /* 0x0000000000017941 */ /* 0x000fea0003800000 */
.L_x_19520:
[----:B------:R-:W-:Y:S04]  /*2e10*/  BSSY B1, `(.L_x_19523) ;  /* 0x000000b000017945 */ /* 0x000fe80003800000 */
[----:B------:R-:W-:Y:S05]  /*2e20*/  @P2 BRA `(.L_x_19524) ;  /* 0x0000000000102947 */ /* 0x000fea0003800000 */
[----:B------:R-:W-:Y:S01]  /*2e30*/  HFMA2.MMA R168, -RZ, RZ, 0, 0 ;  /* 0x00000000ffa87435 */ /* 0x000fe200000001ff */
[----:B------:R-:W-:Y:S10]  /*2e40*/  @!P1 BRA `(.L_x_19525) ;  /* 0x00000000001c9947 */ /* 0x000ff40003800000 */
[----:B-----5:R-:W-:Y:S01]  /*2e50*/  HADD2.F32 R168, -RZ, R7.H1_H1 ;  /* 0x30000007ffa87230 */ /* 0x020fe20000004100 */
[----:B------:R-:W-:Y:S06]  /*2e60*/  BRA `(.L_x_19525) ;  /* 0x0000000000147947 */ /* 0x000fec0003800000 */
.L_x_19524:
[----:B-----5:R-:W-:Y:S02]  /*2e70*/  HADD2.F32 R0, -RZ, R151.H1_H1 ;  /* 0x30000097ff007230 */ /* 0x020fe40000004100 */
[----:B------:R-:W-:-:S03]  /*2e80*/  @P1 HADD2.F32 R129, -RZ, R7.H1_H1 ;  /* 0x30000007ff811230 */ /* 0x000fc60000004100 */
[----:B------:R-:W-:-:S04]  /*2e90*/  FMUL.FTZ R0, R0, UR8 ;  /* 0x0000000800007c20 */ /* 0x000fc80008410000 */
[----:B------:R-:W-:-:S04]  /*2ea0*/  FMUL.FTZ R168, R15, R0 ;  /* 0x000000000fa87220 */ /* 0x000fc80000410000 */
[----:B------:R-:W-:-:S07]  /*2eb0*/  @P1 FADD.FTZ R168, R129, R168 ;  /* 0x000000a881a81221 */ /* 0x000fce0000010000 */
.L_x_19525:
[----:B------:R-:W-:Y:S05]  /*2ec0*/  BSYNC B1 ;  /* 0x0000000000017941 */ /* 0x000fea0003800000 */
.L_x_19523:
[----:B------:R-:W0:Y:S01]  /*2ed0*/  LDC.64 R128, c[0x0][0x238] ;  /* 0x00008e00ff807b82 */ /* 0x000e220000000a00 */
[----:B------:R-:W-:Y:S02]  /*2ee0*/  F2FP.F16.F32.PACK_AB R131, R168, R167 ;  /* 0x000000a7a883723e */ /* 0x000fe400000000ff */
[----:B------:R-:W-:Y:S01]  /*2ef0*/  F2FP.F16.F32.PACK_AB R130, R166, R165 ;  /* 0x000000a5a682723e */ /* 0x000fe200000000ff */
[----:B0-----:R-:W-:Y:S01]  /*2f00*/  IMAD.WIDE.U32 R180, R180, 0x10, R128 ;  /* 0x00000010b4b47825 */ /* 0x001fe200078e0080 */
[----:B------:R-:W-:Y:S02]  /*2f10*/  F2FP.F16.F32.PACK_AB R129, R164, R163 ;  /* 0x000000a3a481723e */ /* 0x000fe400000000ff */
[----:B------:R-:W-:-:S05]  /*2f20*/  F2FP.F16.F32.PACK_AB R128, R162, R161 ;  /* 0x000000a1a280723e */ /* 0x000fca00000000ff */
[----:B------:R0:W-:Y:S02]  /*2f30*/  STG.E.128 desc[UR4][R180.64], R128 ;  /* 0x00000080b4007986 */ /* 0x0001e4000c101d04 */
.L_x_19501:
[----:B------:R-:W-:Y:S05]  /*2f40*/  BSYNC B0 ;  /* 0x0000000000007941 */ /* 0x000fea0003800000 */
.L_x_19500:
        /* <DEDUP_REMOVED lines=150> */
.L_x_19549:
        /* <DEDUP_REMOVED lines=59> */
.L_x_19530:
[----:B------:R-:W-:Y:S05]  /*3c60*/  BSYNC B1 ;  /* 0x0000000000017941 */ /* 0x000fea0003800000 */
.L_x_19529:
        /* <DEDUP_REMOVED lines=35> */
.L_x_19532:
[----:B------:R-:W-:Y:S05]  /*3ea0*/  BSYNC B1 ;  /* 0x0000000000017941 */ /* 0x000fea0003800000 */
.L_x_19531:
        /* <DEDUP_REMOVED lines=35> */
.L_x_19534:
[----:B------:R-:W-:Y:S05]  /*40e0*/  BSYNC B1 ;  /* 0x0000000000017941 */ /* 0x000fea0003800000 */
.L_x_19533:
        /* <DEDUP_REMOVED lines=35> */
.L_x_19536:
[----:B------:R-:W-:Y:S05]  /*4320*/  BSYNC B1 ;  /* 0x0000000000017941 */ /* 0x000fea0003800000 */
.L_x_19535:
        /* <DEDUP_REMOVED lines=33> */
.L_x_19528:
[----:B------:R-:W-:Y:S05]  /*4540*/  BSYNC B0 ;  /* 0x0000000000007941 */ /* 0x000fea0003800000 */
.L_x_19527:
[----:B012-4-:R-:W0:Y:S02]  /*4550*/  LDC.64 R128, c[0x0][0x210] ;  /* 0x00008400ff807b82 */ /* 0x017e240000000a00 */
[----:B0-----:R-:W-:-:S04]  /*4560*/  LEA R132, R128, R132, 0x2 ;  /* 0x0000008480847211 */ /* 0x001fc800078e10ff */
[----:B------:R-:W-:-:S13]  /*4570*/  ISETP.GE.AND P1, PT, R132, R129, PT ;  /* 0x000000818400720c */ /* 0x000fda0003f26270 */
[----:B------:R-:W-:Y:S05]  /*4580*/  @!P1 BRA `(.L_x_19537) ;  /* 0xffffffc000f49947 */ /* 0x000fea000383ffff */
[----:B------:R-:W-:Y:S05]  /*4590*/  EXIT ;  /* 0x000000000000794d */ /* 0x000fea0003800000 */
.L_x_19526:
        /* <DEDUP_REMOVED lines=8> */
.L_x_19539:
[----:B------:R-:W-:Y:S05]  /*4620*/  BSYNC B0 ;  /* 0x0000000000007941 */ /* 0x000fea0003800000 */
.L_x_19538:
        /* <DEDUP_REMOVED lines=9> */
.L_x_19540:
[----:B------:R-:W-:Y:S01]  /*46c0*/  HFMA2.MMA R191, -RZ, RZ, 0, 2.384185791015625e-07 ;  /* 0x00000004ffbf7435 */ /* 0x000fe200000001ff */
[----:B------:R-:W-:-:S05]  /*46d0*/  MOV R129, R190 ;  /* 0x000000be00817202 */ /* 0x000fca0000000f00 */
[----:B------:R-:W-:-:S05]  /*46e0*/  FADD.FTZ R131, R130, R129 ;  /* 0x0000008182837221 */ /* 0x000fca0000010000 */
[----:B------:R-:W-:-:S07]  /*46f0*/  MOV R192, R131 ;  /* 0x0000008300c07202 */ /* 0x000fce0000000f00 */
[----:B------:R-:W-:Y:S05]  /*4700*/  WARPSYNC.COLLECTIVE R189, `(.L_x_19541) ;  /* 0x00000000bd087348 */ /* 0x000fea0003c00000 */
[----:B------:R0:W1:Y:S02]  /*4710*/  SHFL.BFLY P6, R190, R192, R191, R194 ;  /* 0x0c0000bfc0be7389 */ /* 0x00006400000c00c2 */
[----:B01----:R-:W-:Y:S01]  /*4720*/  ENDCOLLECTIVE ;  /* 0x000000000000791b */ /* 0x003fe20003800000 */
.L_x_19541:
        /* <DEDUP_REMOVED lines=8> */
.L_x_19542:
[----:B------:R-:W-:Y:S01]  /*47b0*/  HFMA2.MMA R191, -RZ, RZ, 0, 9.5367431640625e-07 ;  /* 0x00000010ffbf7435 */ /* 0x000fe200000001ff */
[----:B------:R-:W-:-:S05]  /*47c0*/  MOV R129, R190 ;  /* 0x000000be00817202 */ /* 0x000fca0000000f00 */
[----:B------:R-:W-:-:S05]  /*47d0*/  FADD.FTZ R181, R180, R129 ;  /* 0x00000081b4b57221 */ /* 0x000fca0000010000 */
[----:B------:R-:W-:-:S07]  /*47e0*/  MOV R192, R181 ;  /* 0x000000b500c07202 */ /* 0x000fce0000000f00 */
[----:B------:R-:W-:Y:S05]  /*47f0*/  WARPSYNC.COLLECTIVE R189, `(.L_x_19543) ;  /* 0x00000000bd087348 */ /* 0x000fea0003c00000 */
[----:B------:R0:W1:Y:S02]  /*4800*/  SHFL.BFLY P6, R190, R192, R191, R194 ;  /* 0x0c0000bfc0be7389 */ /* 0x00006400000c00c2 */
[----:B01----:R-:W-:Y:S01]  /*4810*/  ENDCOLLECTIVE ;  /* 0x000000000000791b */ /* 0x003fe20003800000 */
.L_x_19543:
        /* <DEDUP_REMOVED lines=88> */
.L_x_19544:
[----:B------:R-:W-:Y:S01]  /*4da0*/  HFMA2.MMA R191, -RZ, RZ, 0, 1.1920928955078125e-07 ;  /* 0x00000002ffbf7435 */ /* 0x000fe200000001ff */
[----:B------:R-:W-:-:S05]  /*4db0*/  MOV R131, R190 ;  /* 0x000000be00837202 */ /* 0x000fca0000000f00 */
[----:B------:R-:W-:-:S05]  /*4dc0*/  FADD.FTZ R131, R0, R131 ;  /* 0x0000008300837221 */ /* 0x000fca0000010000 */
[----:B------:R-:W-:-:S07]  /*4dd0*/  MOV R192, R131 ;  /* 0x0000008300c07202 */ /* 0x000fce0000000f00 */
[----:B------:R-:W-:Y:S05]  /*4de0*/  WARPSYNC.COLLECTIVE R189, `(.L_x_19545) ;  /* 0x00000000bd087348 */ /* 0x000fea0003c00000 */
[----:B------:R0:W1:Y:S02]  /*4df0*/  SHFL.BFLY P6, R190, R192, R191, R194 ;  /* 0x0c0000bfc0be7389 */ /* 0x00006400000c00c2 */
[----:B01----:R-:W-:Y:S01]  /*4e00*/  ENDCOLLECTIVE ;  /* 0x000000000000791b */ /* 0x003fe20003800000 */
.L_x_19545:
[----:B------:R-:W-:Y:S01]  /*4e10*/  HFMA2.MMA R191, -RZ, RZ, 0, 2.384185791015625e-07 ;  /* 0x00000004ffbf7435 */ /* 0x000fe200000001ff */
[----:B------:R-:W-:-:S05]  /*4e20*/  MOV R130, R190 ;  /* 0x000000be00827202 */ /* 0x000fca0000000f00 */
[----:B------:R-:W-:-:S05]  /*4e30*/  FADD.FTZ R130, R131, R130 ;  /* 0x0000008283827221 */ /* 0x000fca0000010000 */
[----:B------:R-:W-:-:S07]  /*4e40*/  MOV R192, R130 ;  /* 0x0000008200c07202 */ /* 0x000fce0000000f00 */
[----:B------:R-:W-:Y:S05]  /*4e50*/  WARPSYNC.COLLECTIVE R189, `(.L_x_19546) ;  /* 0x00000000bd087348 */ /* 0x000fea0003c00000 */
[----:B------:R0:W1:Y:S02]  /*4e60*/  SHFL.BFLY P6, R190, R192, R191, R194 ;  /* 0x0c0000bfc0be7389 */ /* 0x00006400000c00c2 */
[----:B01----:R-:W-:Y:S01]  /*4e70*/  ENDCOLLECTIVE ;  /* 0x000000000000791b */ /* 0x003fe20003800000 */
.L_x_19546:
[----:B------:R-:W-:Y:S01]  /*4e80*/  HFMA2.MMA R191, -RZ, RZ, 0, 4.76837158203125e-07 ;  /* 0x00000008ffbf7435 */ /* 0x000fe200000001ff */
[----:B------:R-:W-:-:S05]  /*4e90*/  MOV R181, R190 ;  /* 0x000000be00b57202 */ /* 0x000fca0000000f00 */
[----:B------:R-:W-:-:S05]  /*4ea0*/  FADD.FTZ R181, R130, R181 ;  /* 0x000000b582b57221 */ /* 0x000fca0000010000 */
[----:B------:R-:W-:-:S07]  /*4eb0*/  MOV R192, R181 ;  /* 0x000000b500c07202 */ /* 0x000fce0000000f00 */
[----:B------:R-:W-:Y:S05]  /*4ec0*/  WARPSYNC.COLLECTIVE R189, `(.L_x_19547) ;  /* 0x00000000bd087348 */ /* 0x000fea0003c00000 */
[----:B------:R0:W1:Y:S02]  /*4ed0*/  SHFL.BFLY P6, R190, R192, R191, R194 ;  /* 0x0c0000bfc0be7389 */ /* 0x00006400000c00c2 */
[----:B01----:R-:W-:Y:S01]  /*4ee0*/  ENDCOLLECTIVE ;  /* 0x000000000000791b */ /* 0x003fe20003800000 */
.L_x_19547:
[----:B------:R-:W-:Y:S01]  /*4ef0*/  HFMA2.MMA R191, -RZ, RZ, 0, 9.5367431640625e-07 ;  /* 0x00000010ffbf7435 */ /* 0x000fe200000001ff */
[----:B------:R-:W-:-:S05]  /*4f00*/  MOV R180, R190 ;  /* 0x000000be00b47202 */ /* 0x000fca0000000f00 */
[----:B------:R-:W-:-:S05]  /*4f10*/  FADD.FTZ R183, R181, R180 ;  /* 0x000000b4b5b77221 */ /* 0x000fca0000010000 */
[----:B------:R-:W-:-:S07]  /*4f20*/  MOV R192, R183 ;  /* 0x000000b700c07202 */ /* 0x000fce0000000f00 */
[----:B------:R-:W-:Y:S05]  /*4f30*/  WARPSYNC.COLLECTIVE R189, `(.L_x_19548) ;  /* 0x00000000bd087348 */ /* 0x000fea0003c00000 */
[----:B------:R0:W1:Y:S02]  /*4f40*/  SHFL.BFLY P6, R190, R192, R191, R194 ;  /* 0x0c0000bfc0be7389 */ /* 0x00006400000c00c2 */
[----:B01----:R-:W-:Y:S01]  /*4f50*/  ENDCOLLECTIVE ;  /* 0x000000000000791b */ /* 0x003fe20003800000 */
.L_x_19548:
[----:B------:R-:W-:Y:S05]  /*4f60*/  BRA `(.L_x_19549) ;  /* 0xffffffe800507947 */ /* 0x000fea000383ffff */
.L_x_19550:
        /* <DEDUP_REMOVED lines=9> */
.L_x_37452:


//--------------------- .text._ZN10layer_norm13ln_fwd_kernelINS_13Kernel_traitsIf6__halfS2_S2_fjLj1280ELj1ELj4ELj1ELj16ENS_18Kernel_traits_baseILj1280EfS2_S2_S2_fjLj128EEEEELb0ELb1ELb1ELb1EEEvNS_9FwdParamsE --------------------------
	.section	.text._ZN10layer_norm13ln_fwd_kernelINS_13Kernel_traitsIf6__halfS2_S2_fjLj1280ELj1ELj4ELj1ELj16ENS_18Kernel_traits_baseILj1280EfS2_S2_S2_fjLj128EEEEELb0ELb1ELb1ELb1EEEvNS_9FwdParamsE,"ax",@progbits
	.align	128
        .global         _ZN10layer_norm13ln_fwd_kernelINS_13Kernel_traitsIf6__halfS2_S2_fjLj1280ELj1ELj4ELj1ELj16ENS_18Kernel_traits_baseILj1280EfS2_S2_S2_fjLj128EEEEELb0ELb1ELb1ELb1EEEvNS_9FwdParamsE
        .type           _ZN10layer_norm13ln_fwd_kernelINS_13Kernel_traitsIf6__halfS2_S2_fjLj1280ELj1ELj4ELj1ELj16ENS_18Kernel_traits_baseILj1280EfS2_S2_S2_fjLj128EEEEELb0ELb1ELb1ELb1EEEvNS_9FwdParamsE,@function
        .size           _ZN10layer_norm13ln_fwd_kernelINS_13Kernel_traitsIf6__halfS2_S2_fjLj1280ELj1ELj4ELj1ELj16ENS_18Kernel_traits_baseILj1280EfS2_S2_S2_fjLj128EEEEELb0ELb1ELb1ELb1EEEvNS_9FwdParamsE,(.L_x_37453 - _ZN10layer_norm13ln_fwd_kernelINS_13Kernel_traitsIf6__halfS2_S2_fjLj1280ELj1ELj4ELj1ELj16ENS_18Kernel_traits_baseILj1280EfS2_S2_S2_fjLj128EEEEELb0ELb1ELb1ELb1EEEvNS_9FwdParamsE)
        .other          _ZN10layer_norm13ln_fwd_kernelINS_13Kernel_traitsIf6__halfS2_S2_fjLj1280ELj1ELj4ELj1ELj16ENS_18Kernel_traits_baseILj1280EfS2_S2_S2_fjLj128EEEEELb0ELb1ELb1ELb1EEEvNS_9FwdParamsE,@"STO_CUDA_ENTRY STV_DEFAULT"
_ZN10layer_norm13ln_fwd_kernelINS_13Kernel_traitsIf6__halfS2_S2_fjLj1280ELj1ELj4ELj1ELj16ENS_18Kernel_traits_baseILj1280EfS2_S2_S2_fjLj128EEEEELb0ELb1ELb1ELb1EEEvNS_9FwdParamsE:
.text._ZN10layer_norm13ln_fwd_kernelINS_13Kernel_traitsIf6__halfS2_S2_fjLj1280ELj1ELj4ELj1ELj16ENS_18Kernel_traits_baseILj1280EfS2_S2_S2_fjLj128EEEEELb0ELb1ELb1ELb1EEEvNS_9FwdParamsE:
        /* <DEDUP_REMOVED lines=78> */
.L_x_19674:
        /* <DEDUP_REMOVED lines=34> */
.L_x_19552:
[----:B-----5:R-:W-:-:S05]  /*0700*/  HADD2.F32 R132, -RZ, R4.H0_H0 ;  /* 0x20000004ff847230 */ /* 0x020fca0000004100 */
[----:B------:R-:W-:Y:S01]  /*0710*/  FMUL.FTZ R141, R132, UR8 ;  /* 0x00000008848d7c20 */ /* 0x000fe20008410000 */
[----:B------:R-:W-:-:S03]  /*0720*/  @P0 HADD2.F32 R132, -RZ, R8.H0_H0 ;  /* 0x20000008ff840230 */ /* 0x000fc60000004100 */
[----:B------:R-:W-:-:S04]  /*0730*/  FMUL.FTZ R141, R48, R141 ;  /* 0x0000008d308d7220 */ /* 0x000fc80000410000 */
[----:B------:R-:W-:-:S07]  /*0740*/  @P0 FADD.FTZ R141, R141, R132 ;  /* 0x000000848d8d0221 */ /* 0x000fce0000010000 */
.L_x_19553:
[----:B------:R-:W-:Y:S05]  /*0750*/  BSYNC B0 ;  /* 0x0000000000007941 */ /* 0x000fea0003800000 */
.L_x_19551:
[----:B------:R-:W-:Y:S04]  /*0760*/  BSSY B0, `(.L_x_19554) ;  /* 0x000000b000007945 */ /* 0x000fe80003800000 */
[----:B------:R-:W-:Y:S05]  /*0770*/  @P3 BRA `(.L_x_19555) ;  /* 0x0000000000103947 */ /* 0x000fea0003800000 */
[----:B------:R-:W-:Y:S01]  /*0780*/  MOV R142, RZ ;  /* 0x000000ff008e7202 */ /* 0x000fe20000000f00 */
[----:B------:R-:W-:Y:S06]  /*0790*/  @!P0 BRA `(.L_x_19556) ;  /* 0x00000000001c8947 */ /* 0x000fec0003800000 */
[----:B-----5:R-:W-:Y:S01]  /*07a0*/  HADD2.F32 R142, -RZ, R8.H1_H1 ;  /* 0x30000008ff8e7230 */ /* 0x020fe20000004100 */
[----:B------:R-:W-:Y:S06]  /*07b0*/  BRA `(.L_x_19556) ;  /* 0x0000000000147947 */ /* 0x000fec0003800000 */
.L_x_19555:
[----:B-----5:R-:W-:Y:S02]  /*07c0*/  HADD2.F32 R132, -RZ, R4.H1_H1 ;  /* 0x30000004ff847230 */ /* 0x020fe40000004100 */
[----:B------:R-:W-:-:S03]  /*07d0*/  @P0 HADD2.F32 R133, -RZ, R8.H1_H1 ;  /* 0x30000008ff850230 */ /* 0x000fc60000004100 */
[----:B------:R-:W-:-:S04]  /*07e0*/  FMUL.FTZ R132, R132, UR8 ;  /* 0x0000000884847c20 */ /* 0x000fc80008410000 */
[----:B------:R-:W-:-:S04]  /*07f0*/  FMUL.FTZ R142, R49, R132 ;  /* 0x00000084318e7220 */ /* 0x000fc80000410000 */
[----:B------:R-:W-:-:S07]  /*0800*/  @P0 FADD.FTZ R142, R142, R133 ;  /* 0x000000858e8e0221 */ /* 0x000fce0000010000 */
.L_x_19556:
[----:B------:R-:W-:Y:S05]  /*0810*/  BSYNC B0 ;  /* 0x0000000000007941 */ /* 0x000fea0003800000 */
.L_x_19554:
[----:B------:R-:W-:Y:S04]  /*0820*/  BSSY B0, `(.L_x_19557) ;  /* 0x000000b000007945 */ /* 0x000fe80003800000 */
[----:B------:R-:W-:Y:S05]  /*0830*/  @P3 BRA `(.L_x_19558) ;  /* 0x0000000000103947 */ /* 0x000fea0003800000 */
[----:B------:R-:W-:Y:S01]  /*0840*/  HFMA2.MMA R143, -RZ, RZ, 0, 0 ;  /* 0x00000000ff8f7435 */ /* 0x000fe200000001ff */
[----:B------:R-:W-:Y:S10]  /*0850*/  @!P0 BRA `(.L_x_19559) ;  /* 0x00000000001c8947 */ /* 0x000ff40003800000 */
[----:B-----5:R-:W-:Y:S01]  /*0860*/  HADD2.F32 R143, -RZ, R9.H0_H0 ;  /* 0x20000009ff8f7230 */ /* 0x020fe20000004100 */
[----:B------:R-:W-:Y:S06]  /*0870*/  BRA `(.L_x_19559) ;  /* 0x0000000000147947 */ /* 0x000fec0003800000 */
.L_x_19558:
[----:B-----5:R-:W-:-:S05]  /*0880*/  HADD2.F32 R132, -RZ, R5.H0_H0 ;  /* 0x20000005ff847230 */ /* 0x020fca0000004100 */
[----:B------:R-:W-:Y:S01]  /*0890*/  FMUL.FTZ R143, R132, UR8 ;  /* 0x00000008848f7c20 */ /* 0x000fe20008410000 */
[----:B------:R-:W-:-:S03]  /*08a0*/  @P0 HADD2.F32 R132, -RZ, R9.H0_H0 ;  /* 0x20000009ff840230 */ /* 0x000fc60000004100 */
[----:B------:R-:W-:-:S04]  /*08b0*/  FMUL.FTZ R143, R50, R143 ;  /* 0x0000008f328f7220 */ /* 0x000fc80000410000 */
[----:B------:R-:W-:-:S07]  /*08c0*/  @P0 FADD.FTZ R143, R143, R132 ;  /* 0x000000848f8f0221 */ /* 0x000fce0000010000 */
.L_x_19559:
[----:B------:R-:W-:Y:S05]  /*08d0*/  BSYNC B0 ;  /* 0x0000000000007941 */ /* 0x000fea0003800000 */
.L_x_19557:
[----:B------:R-:W-:Y:S04]  /*08e0*/  BSSY B0, `(.L_x_19560) ;  /* 0x000000b000007945 */ /* 0x000fe80003800000 */
[----:B------:R-:W-:Y:S05]  /*08f0*/  @P3 BRA `(.L_x_19561) ;  /* 0x0000000000103947 */ /* 0x000fea0003800000 */
[----:B------:R-:W-:Y:S01]  /*0900*/  MOV R144, RZ ;  /* 0x000000ff00907202 */ /* 0x000fe20000000f00 */
[----:B------:R-:W-:Y:S06]  /*0910*/  @!P0 BRA `(.L_x_19562) ;  /* 0x00000000001c8947 */ /* 0x000fec0003800000 */
[----:B-----5:R-:W-:Y:S01]  /*0920*/  HADD2.F32 R144, -RZ, R9.H1_H1 ;  /* 0x30000009ff907230 */ /* 0x020fe20000004100 */
[----:B------:R-:W-:Y:S06]  /*0930*/  BRA `(.L_x_19562) ;  /* 0x0000000000147947 */ /* 0x000fec0003800000 */
.L_x_19561:
[----:B-----5:R-:W-:Y:S02]  /*0940*/  HADD2.F32 R132, -RZ, R5.H1_H1 ;  /* 0x30000005ff847230 */ /* 0x020fe40000004100 */
[----:B------:R-:W-:-:S03]  /*0950*/  @P0 HADD2.F32 R133, -RZ, R9.H1_H1 ;  /* 0x30000009ff850230 */ /* 0x000fc60000004100 */
[----:B------:R-:W-:-:S04]  /*0960*/  FMUL.FTZ R132, R132, UR8 ;  /* 0x0000000884847c20 */ /* 0x000fc80008410000 */
[----:B------:R-:W-:-:S04]  /*0970*/  FMUL.FTZ R144, R51, R132 ;  /* 0x0000008433907220 */ /* 0x000fc80000410000 */
[----:B------:R-:W-:-:S07]  /*0980*/  @P0 FADD.FTZ R144, R144, R133 ;  /* 0x0000008590900221 */ /* 0x000fce0000010000 */
.L_x_19562:
[----:B------:R-:W-:Y:S05]  /*0990*/  BSYNC B0 ;  /* 0x0000000000007941 */ /* 0x000fea0003800000 */
.L_x_19560:
[----:B------:R-:W-:Y:S04]  /*09a0*/  BSSY B0, `(.L_x_19563) ;  /* 0x000000b000007945 */ /* 0x000fe80003800000 */
[----:B------:R-:W-:Y:S05]  /*09b0*/  @P3 BRA `(.L_x_19564) ;  /* 0x0000000000103947 */ /* 0x000fea0003800000 */
[----:B------:R-:W-:Y:S01]  /*09c0*/  HFMA2.MMA R145, -RZ, RZ, 0, 0 ;  /* 0x00000000ff917435 */ /* 0x000fe200000001ff */
[----:B------:R-:W-:Y:S10]  /*09d0*/  @!P0 BRA `(.L_x_19565) ;  /* 0x00000000001c8947 */ /* 0x000ff40003800000 */
[----:B-----5:R-:W-:Y:S01]  /*09e0*/  HADD2.F32 R145, -RZ, R10.H0_H0 ;  /* 0x2000000aff917230 */ /* 0x020fe20000004100 */
[----:B------:R-:W-:Y:S06]  /*09f0*/  BRA `(.L_x_19565) ;  /* 0x0000000000147947 */ /* 0x000fec0003800000 */
.L_x_19564:
[----:B-----5:R-:W-:-:S05]  /*0a00*/  HADD2.F32 R132, -RZ, R6.H0_H0 ;  /* 0x20000006ff847230 */ /* 0x020fca0000004100 */
[----:B------:R-:W-:Y:S01]  /*0a10*/  FMUL.FTZ R145, R132, UR8 ;  /* 0x0000000884917c20 */ /* 0x000fe20008410000 */
[----:B------:R-:W-:-:S03]  /*0a20*/  @P0 HADD2.F32 R132, -RZ, R10.H0_H0 ;  /* 0x2000000aff840230 */ /* 0x000fc60000004100 */
[----:B------:R-:W-:-:S04]  /*0a30*/  FMUL.FTZ R145, R44, R145 ;  /* 0x000000912c917220 */ /* 0x000fc80000410000 */
[----:B------:R-:W-:-:S07]  /*0a40*/  @P0 FADD.FTZ R145, R145, R132 ;  /* 0x0000008491910221 */ /* 0x000fce0000010000 */
.L_x_19565:
[----:B------:R-:W-:Y:S05]  /*0a50*/  BSYNC B0 ;  /* 0x0000000000007941 */ /* 0x000fea0003800000 */
.L_x_19563:
[----:B------:R-:W-:Y:S04]  /*0a60*/  BSSY B0, `(.L_x_19566) ;  /* 0x000000b000007945 */ /* 0x000fe80003800000 */
[----:B------:R-:W-:Y:S05]  /*0a70*/  @P3 BRA `(.L_x_19567) ;  /* 0x0000000000103947 */ /* 0x000fea0003800000 */
[----:B------:R-:W-:Y:S01]  /*0a80*/  MOV R146, RZ ;  /* 0x000000ff00927202 */ /* 0x000fe20000000f00 */
[----:B------:R-:W-:Y:S06]  /*0a90*/  @!P0 BRA `(.L_x_19568) ;  /* 0x00000000001c8947 */ /* 0x000fec0003800000 */
[----:B-----5:R-:W-:Y:S01]  /*0aa0*/  HADD2.F32 R146, -RZ, R10.H1_H1 ;  /* 0x3000000aff927230 */ /* 0x020fe20000004100 */
[----:B------:R-:W-:Y:S06]  /*0ab0*/  BRA `(.L_x_19568) ;  /* 0x0000000000147947 */ /* 0x000fec0003800000 */
.L_x_19567:
[----:B-----5:R-:W-:Y:S02]  /*0ac0*/  HADD2.F32 R132, -RZ, R6.H1_H1 ;  /* 0x30000006ff847230 */ /* 0x020fe40000004100 */
[----:B------:R-:W-:-:S03]  /*0ad0*/  @P0 HADD2.F32 R133, -RZ, R10.H1_H1 ;  /* 0x3000000aff850230 */ /* 0x000fc60000004100 */
[----:B------:R-:W-:-:S04]  /*0ae0*/  FMUL.FTZ R132, R132, UR8 ;  /* 0x0000000884847c20 */ /* 0x000fc80008410000 */
[----:B------:R-:W-:-:S04]  /*0af0*/  FMUL.FTZ R146, R45, R132 ;  /* 0x000000842d927220 */ /* 0x000fc80000410000 */
[----:B------:R-:W-:-:S07]  /*0b00*/  @P0 FADD.FTZ R146, R146, R133 ;  /* 0x0000008592920221 */ /* 0x000fce0000010000 */
.L_x_19568:
[----:B------:R-:W-:Y:S05]  /*0b10*/  BSYNC B0 ;  /* 0x0000000000007941 */ /* 0x000fea0003800000 */
.L_x_19566:
[----:B------:R-:W-:Y:S04]  /*0b20*/  BSSY B0, `(.L_x_19569) ;  /* 0x000000b000007945 */ /* 0x000fe80003800000 */
[----:B------:R-:W-:Y:S05]  /*0b30*/  @P3 BRA `(.L_x_19570) ;  /* 0x0000000000103947 */ /* 0x000fea0003800000 */
[----:B------:R-:W-:Y:S01]  /*0b40*/  HFMA2.MMA R147, -RZ, RZ, 0, 0 ;  /* 0x00000000ff937435 */ /* 0x000fe200000001ff */
[----:B------:R-:W-:Y:S10]  /*0b50*/  @!P0 BRA `(.L_x_19571) ;  /* 0x00000000001c8947 */ /* 0x000ff40003800000 */
[----:B-----5:R-:W-:Y:S01]  /*0b60*/  HADD2.F32 R147, -RZ, R11.H0_H0 ;  /* 0x2000000bff937230 */ /* 0x020fe20000004100 */
[----:B------:R-:W-:Y:S06]  /*0b70*/  BRA `(.L_x_19571) ;  /* 0x0000000000147947 */ /* 0x000fec0003800000 */
.L_x_19570:
[----:B-----5:R-:W-:-:S05]  /*0b80*/  HADD2.F32 R132, -RZ, R7.H0_H0 ;  /* 0x20000007ff847230 */ /* 0x020fca0000004100 */
[----:B------:R-:W-:Y:S01]  /*0b90*/  FMUL.FTZ R147, R132, UR8 ;  /* 0x0000000884937c20 */ /* 0x000fe20008410000 */
[----:B------:R-:W-:-:S03]  /*0ba0*/  @P0 HADD2.F32 R132, -RZ, R11.H0_H0 ;  /* 0x2000000bff840230 */ /* 0x000fc60000004100 */
[----:B------:R-:W-:-:S04]  /*0bb0*/  FMUL.FTZ R147, R46, R147 ;  /* 0x000000932e937220 */ /* 0x000fc80000410000 */
[----:B------:R-:W-:-:S07]  /*0bc0*/  @P0 FADD.FTZ R147, R147, R132 ;  /* 0x0000008493930221 */ /* 0x000fce0000010000 */
.L_x_19571:
[----:B------:R-:W-:Y:S05]  /*0bd0*/  BSYNC B0 ;  /* 0x0000000000007941 */ /* 0x000fea0003800000 */
.L_x_19569:
[----:B------:R-:W-:Y:S04]  /*0be0*/  BSSY B0, `(.L_x_19572) ;  /* 0x000000b000007945 */ /* 0x000fe80003800000 */
[----:B------:R-:W-:Y:S05]  /*0bf0*/  @P3 BRA `(.L_x_19573) ;  /* 0x0000000000103947 */ /* 0x000fea0003800000 */
[----:B------:R-:W-:Y:S01]  /*0c00*/  MOV R148, RZ ;  /* 0x000000ff00947202 */ /* 0x000fe20000000f00 */
[----:B------:R-:W-:Y:S06]  /*0c10*/  @!P0 BRA `(.L_x_19574) ;  /* 0x00000000001c8947 */ /* 0x000fec0003800000 */
[----:B-----5:R-:W-:Y:S01]  /*0c20*/  HADD2.F32 R148, -RZ, R11.H1_H1 ;  /* 0x3000000bff947230 */ /* 0x020fe20000004100 */
[----:B------:R-:W-:Y:S06]  /*0c30*/  BRA `(.L_x_19574) ;  /* 0x0000000000147947 */ /* 0x000fec0003800000 */
.L_x_19573:
[----:B-----5:R-:W-:Y:S02]  /*0c40*/  HADD2.F32 R132, -RZ, R7.H1_H1 ;  /* 0x30000007ff847230 */ /* 0x020fe40000004100 */
[----:B------:R-:W-:-:S03]  /*0c50*/  @P0 HADD2.F32 R133, -RZ, R11.H1_H1 ;  /* 0x3000000bff850230 */ /* 0x000fc60000004100 */
[----:B------:R-:W-:-:S04]  /*0c60*/  FMUL.FTZ R132, R132, UR8 ;  /* 0x0000000884847c20 */ /* 0x000fc80008410000 */
[----:B------:R-:W-:-:S04]  /*0c70*/  FMUL.FTZ R148, R47, R132 ;  /* 0x000000842f947220 */ /* 0x000fc80000410000 */
[----:B------:R-:W-:-:S07]  /*0c80*/  @P0 FADD.FTZ R148, R148, R133 ;  /* 0x0000008594940221 */ /* 0x000fce0000010000 */
.L_x_19574:
[----:B------:R-:W-:Y:S05]  /*0c90*/  BSYNC B0 ;  /* 0x0000000000007941 */ /* 0x000fea0003800000 */
.L_x_19572:
        /* <DEDUP_REMOVED lines=21> */
.L_x_19576:
[----:B0----5:R-:W-:-:S05]  /*0df0*/  HADD2.F32 R132, -RZ, R4.H0_H0 ;  /* 0x20000004ff847230 */ /* 0x021fca0000004100 */
[----:B------:R-:W-:Y:S01]  /*0e00*/  FMUL.FTZ R149, R132, UR8 ;  /* 0x0000000884957c20 */ /* 0x000fe20008410000 */
[----:B------:R-:W-:-:S03]  /*0e10*/  @P0 HADD2.F32 R132, -RZ, R8.H0_H0 ;  /* 0x20000008ff840230 */ /* 0x000fc60000004100 */
[----:B------:R-:W-:-:S04]  /*0e20*/  FMUL.FTZ R149, R40, R149 ;  /* 0x0000009528957220 */ /* 0x000fc80000410000 */
[----:B------:R-:W-:-:S07]  /*0e30*/  @P0 FADD.FTZ R149, R132, R149 ;  /* 0x0000009584950221 */ /* 0x000fce0000010000 */
.L_x_19577:
[----:B------:R-:W-:Y:S05]  /*0e40*/  BSYNC B0 ;  /* 0x0000000000007941 */ /* 0x000fea0003800000 */
.L_x_19575:
[----:B------:R-:W-:Y:S04]  /*0e50*/  BSSY B0, `(.L_x_19578) ;  /* 0x000000b000007945 */ /* 0x000fe80003800000 */
[----:B------:R-:W-:Y:S05]  /*0e60*/  @P3 BRA `(.L_x_19579) ;  /* 0x0000000000103947 */ /* 0x000fea0003800000 */
[----:B0-----:R-:W-:Y:S01]  /*0e70*/  MOV R150, RZ ;  /* 0x000000ff00967202 */ /* 0x001fe20000000f00 */
[----:B------:R-:W-:Y:S06]  /*0e80*/  @!P0 BRA `(.L_x_19580) ;  /* 0x00000000001c8947 */ /* 0x000fec0003800000 */
[----:B-----5:R-:W-:Y:S01]  /*0e90*/  HADD2.F32 R150, -RZ, R8.H1_H1 ;  /* 0x30000008ff967230 */ /* 0x020fe20000004100 */
[----:B------:R-:W-:Y:S06]  /*0ea0*/  BRA `(.L_x_19580) ;  /* 0x0000000000147947 */ /* 0x000fec0003800000 */
.L_x_19579:
[----:B0----5:R-:W-:Y:S02]  /*0eb0*/  HADD2.F32 R132, -RZ, R4.H1_H1 ;  /* 0x30000004ff847230 */ /* 0x021fe40000004100 */
[----:B------:R-:W-:-:S03]  /*0ec0*/  @P0 HADD2.F32 R133, -RZ, R8.H1_H1 ;  /* 0x30000008ff850230 */ /* 0x000fc60000004100 */
[----:B------:R-:W-:-:S04]  /*0ed0*/  FMUL.FTZ R132, R132, UR8 ;  /* 0x0000000884847c20 */ /* 0x000fc80008410000 */
[----:B------:R-:W-:-:S04]  /*0ee0*/  FMUL.FTZ R150, R41, R132 ;  /* 0x0000008429967220 */ /* 0x000fc80000410000 */
[----:B------:R-:W-:-:S07]  /*0ef0*/  @P0 FADD.FTZ R150, R133, R150 ;  /* 0x0000009685960221 */ /* 0x000fce0000010000 */
.L_x_19580:
[----:B------:R-:W-:Y:S05]  /*0f00*/  BSYNC B0 ;  /* 0x0000000000007941 */ /* 0x000fea0003800000 */
.L_x_19578:
[----:B------:R-:W-:Y:S04]  /*0f10*/  BSSY B0, `(.L_x_19581) ;  /* 0x000000b000007945 */ /* 0x000fe80003800000 */
[----:B------:R-:W-:Y:S05]  /*0f20*/  @P3 BRA `(.L_x_19582) ;  /* 0x0000000000103947 */ /* 0x000fea0003800000 */
[----:B------:R-:W-:Y:S01]  /*0f30*/  HFMA2.MMA R151, -RZ, RZ, 0, 0 ;  /* 0x00000000ff977435 */ /* 0x000fe200000001ff */
[----:B------:R-:W-:Y:S10]  /*0f40*/  @!P0 BRA `(.L_x_19583) ;  /* 0x00000000001c8947 */ /* 0x000ff40003800000 */
[----:B-----5:R-:W-:Y:S01]  /*0f50*/  HADD2.F32 R151, -RZ, R9.H0_H0 ;  /* 0x20000009ff977230 */ /* 0x020fe20000004100 */
[----:B------:R-:W-:Y:S06]  /*0f60*/  BRA `(.L_x_19583) ;  /* 0x0000000000147947 */ /* 0x000fec0003800000 */
.L_x_19582:
[----:B-----5:R-:W-:-:S05]  /*0f70*/  HADD2.F32 R132, -RZ, R5.H0_H0 ;  /* 0x20000005ff847230 */ /* 0x020fca0000004100 */
[----:B------:R-:W-:Y:S01]  /*0f80*/  FMUL.FTZ R151, R132, UR8 ;  /* 0x0000000884977c20 */ /* 0x000fe20008410000 */
[----:B------:R-:W-:-:S03]  /*0f90*/  @P0 HADD2.F32 R132, -RZ, R9.H0_H0 ;  /* 0x20000009ff840230 */ /* 0x000fc60000004100 */
[----:B------:R-:W-:-:S04]  /*0fa0*/  FMUL.FTZ R151, R42, R151 ;  /* 0x000000972a977220 */ /* 0x000fc80000410000 */
[----:B------:R-:W-:-:S07]  /*0fb0*/  @P0 FADD.FTZ R151, R132, R151 ;  /* 0x0000009784970221 */ /* 0x000fce0000010000 */
.L_x_19583:
[----:B------:R-:W-:Y:S05]  /*0fc0*/  BSYNC B0 ;  /* 0x0000000000007941 */ /* 0x000fea0003800000 */
.L_x_19581:
[----:B------:R-:W-:Y:S04]  /*0fd0*/  BSSY B0, `(.L_x_19584) ;  /* 0x000000b000007945 */ /* 0x000fe80003800000 */
[----:B------:R-:W-:Y:S05]  /*0fe0*/  @P3 BRA `(.L_x_19585) ;  /* 0x0000000000103947 */ /* 0x000fea0003800000 */
[----:B------:R-:W-:Y:S01]  /*0ff0*/  MOV R152, RZ ;  /* 0x000000ff00987202 */ /* 0x000fe20000000f00 */
[----:B------:R-:W-:Y:S06]  /*1000*/  @!P0 BRA `(.L_x_19586) ;  /* 0x00000000001c8947 */ /* 0x000fec0003800000 */
[----:B-----5:R-:W-:Y:S01]  /*1010*/  HADD2.F32 R152, -RZ, R9.H1_H1 ;  /* 0x30000009ff987230 */ /* 0x020fe20000004100 */
[----:B------:R-:W-:Y:S06]  /*1020*/  BRA `(.L_x_19586) ;  /* 0x0000000000147947 */ /* 0x000fec0003800000 */
.L_x_19585:
[----:B-----5:R-:W-:Y:S02]  /*1030*/  HADD2.F32 R132, -RZ, R5.H1_H1 ;  /* 0x30000005ff847230 */ /* 0x020fe40000004100 */
[----:B------:R-:W-:-:S03]  /*1040*/  @P0 HADD2.F32 R133, -RZ, R9.H1_H1 ;  /* 0x30000009ff850230 */ /* 0x000fc60000004100 */
[----:B------:R-:W-:-:S04]  /*1050*/  FMUL.FTZ R132, R132, UR8 ;  /* 0x0000000884847c20 */ /* 0x000fc80008410000 */
[----:B------:R-:W-:-:S04]  /*1060*/  FMUL.FTZ R152, R43, R132 ;  /* 0x000000842b987220 */ /* 0x000fc80000410000 */
[----:B------:R-:W-:-:S07]  /*1070*/  @P0 FADD.FTZ R152, R133, R152 ;  /* 0x0000009885980221 */ /* 0x000fce0000010000 */
.L_x_19586:
[----:B------:R-:W-:Y:S05]  /*1080*/  BSYNC B0 ;  /* 0x0000000000007941 */ /* 0x000fea0003800000 */
.L_x_19584:
[----:B------:R-:W-:Y:S04]  /*1090*/  BSSY B0, `(.L_x_19587) ;  /* 0x000000b000007945 */ /* 0x000fe80003800000 */
[----:B------:R-:W-:Y:S05]  /*10a0*/  @P3 BRA `(.L_x_19588) ;  /* 0x0000000000103947 */ /* 0x000fea0003800000 */
[----:B------:R-:W-:Y:S01]  /*10b0*/  HFMA2.MMA R153, -RZ, RZ, 0, 0 ;  /* 0x00000000ff997435 */ /* 0x000fe200000001ff */
[----:B------:R-:W-:Y:S10]  /*10c0*/  @!P0 BRA `(.L_x_19589) ;  /* 0x00000000001c8947 */ /* 0x000ff40003800000 */
[----:B-----5:R-:W-:Y:S01]  /*10d0*/  HADD2.F32 R153, -RZ, R10.H0_H0 ;  /* 0x2000000aff997230 */ /* 0x020fe20000004100 */
[----:B------:R-:W-:Y:S06]  /*10e0*/  BRA `(.L_x_19589) ;  /* 0x0000000000147947 */ /* 0x000fec0003800000 */
.L_x_19588:
[----:B-----5:R-:W-:-:S05]  /*10f0*/  HADD2.F32 R132, -RZ, R6.H0_H0 ;  /* 0x20000006ff847230 */ /* 0x020fca0000004100 */
[----:B------:R-:W-:Y:S01]  /*1100*/  FMUL.FTZ R153, R132, UR8 ;  /* 0x0000000884997c20 */ /* 0x000fe20008410000 */
[----:B------:R-:W-:-:S03]  /*1110*/  @P0 HADD2.F32 R132, -RZ, R10.H0_H0 ;  /* 0x2000000aff840230 */ /* 0x000fc60000004100 */
[----:B------:R-:W-:-:S04]  /*1120*/  FMUL.FTZ R153, R36, R153 ;  /* 0x0000009924997220 */ /* 0x000fc80000410000 */
[----:B------:R-:W-:-:S07]  /*1130*/  @P0 FADD.FTZ R153, R132, R153 ;  /* 0x0000009984990221 */ /* 0x000fce0000010000 */
.L_x_19589:
[----:B------:R-:W-:Y:S05]  /*1140*/  BSYNC B0 ;  /* 0x0000000000007941 */ /* 0x000fea0003800000 */
.L_x_19587:
[----:B------:R-:W-:Y:S04]  /*1150*/  BSSY B0, `(.L_x_19590) ;  /* 0x000000b000007945 */ /* 0x000fe80003800000 */
[----:B------:R-:W-:Y:S05]  /*1160*/  @P3 BRA `(.L_x_19591) ;  /* 0x0000000000103947 */ /* 0x000fea0003800000 */
[----:B------:R-:W-:Y:S01]  /*1170*/  MOV R154, RZ ;  /* 0x000000ff009a7202 */ /* 0x000fe20000000f00 */
[----:B------:R-:W-:Y:S06]  /*1180*/  @!P0 BRA `(.L_x_19592) ;  /* 0x00000000001c8947 */ /* 0x000fec0003800000 */
[----:B-----5:R-:W-:Y:S01]  /*1190*/  HADD2.F32 R154, -RZ, R10.H1_H1 ;  /* 0x3000000aff9a7230 */ /* 0x020fe20000004100 */
[----:B------:R-:W-:Y:S06]  /*11a0*/  BRA `(.L_x_19592) ;  /* 0x0000000000147947 */ /* 0x000fec0003800000 */
.L_x_19591:
[----:B-----5:R-:W-:Y:S02]  /*11b0*/  HADD2.F32 R132, -RZ, R6.H1_H1 ;  /* 0x30000006ff847230 */ /* 0x020fe40000004100 */
[----:B------:R-:W-:-:S03]  /*11c0*/  @P0 HADD2.F32 R133, -RZ, R10.H1_H1 ;  /* 0x3000000aff850230 */ /* 0x000fc60000004100 */
[----:B------:R-:W-:-:S04]  /*11d0*/  FMUL.FTZ R132, R132, UR8 ;  /* 0x0000000884847c20 */ /* 0x000fc80008410000 */
[----:B------:R-:W-:-:S04]  /*11e0*/  FMUL.FTZ R154, R37, R132 ;  /* 0x00000084259a7220 */ /* 0x000fc80000410000 */
[----:B------:R-:W-:-:S07]  /*11f0*/  @P0 FADD.FTZ R154, R133, R154 ;  /* 0x0000009a859a0221 */ /* 0x000fce0000010000 */
.L_x_19592:
[----:B------:R-:W-:Y:S05]  /*1200*/  BSYNC B0 ;  /* 0x0000000000007941 */ /* 0x000fea0003800000 */
.L_x_19590:
[----:B------:R-:W-:Y:S04]  /*1210*/  BSSY B0, `(.L_x_19593) ;  /* 0x000000b000007945 */ /* 0x000fe80003800000 */
[----:B------:R-:W-:Y:S05]  /*1220*/  @P3 BRA `(.L_x_19594) ;  /* 0x0000000000103947 */ /* 0x000fea0003800000 */
[----:B------:R-:W-:Y:S01]  /*1230*/  HFMA2.MMA R155, -RZ, RZ, 0, 0 ;  /* 0x00000000ff9b7435 */ /* 0x000fe200000001ff */
[----:B------:R-:W-:Y:S10]  /*1240*/  @!P0 BRA `(.L_x_19595) ;  /* 0x00000000001c8947 */ /* 0x000ff40003800000 */
[----:B-----5:R-:W-:Y:S01]  /*1250*/  HADD2.F32 R155, -RZ, R11.H0_H0 ;  /* 0x2000000bff9b7230 */ /* 0x020fe20000004100 */
[----:B------:R-:W-:Y:S06]  /*1260*/  BRA `(.L_x_19595) ;  /* 0x0000000000147947 */ /* 0x000fec0003800000 */
.L_x_19594:
[----:B-----5:R-:W-:-:S05]  /*1270*/  HADD2.F32 R132, -RZ, R7.H0_H0 ;  /* 0x20000007ff847230 */ /* 0x020fca0000004100 */
[----:B------:R-:W-:Y:S01]  /*1280*/  FMUL.FTZ R155, R132, UR8 ;  /* 0x00000008849b7c20 */ /* 0x000fe20008410000 */
[----:B------:R-:W-:-:S03]  /*1290*/  @P0 HADD2.F32 R132, -RZ, R11.H0_H0 ;  /* 0x2000000bff840230 */ /* 0x000fc60000004100 */
[----:B------:R-:W-:-:S04]  /*12a0*/  FMUL.FTZ R155, R38, R155 ;  /* 0x0000009b269b7220 */ /* 0x000fc80000410000 */
[----:B------:R-:W-:-:S07]  /*12b0*/  @P0 FADD.FTZ R155, R132, R155 ;  /* 0x0000009b849b0221 */ /* 0x000fce0000010000 */
.L_x_19595:
[----:B------:R-:W-:Y:S05]  /*12c0*/  BSYNC B0 ;  /* 0x0000000000007941 */ /* 0x000fea0003800000 */
.L_x_19593:
[----:B------:R-:W-:Y:S04]  /*12d0*/  BSSY B0, `(.L_x_19596) ;  /* 0x000000b000007945 */ /* 0x000fe80003800000 */
[----:B------:R-:W-:Y:S05]  /*12e0*/  @P3 BRA `(.L_x_19597) ;  /* 0x0000000000103947 */ /* 0x000fea0003800000 */
[----:B------:R-:W-:Y:S01]  /*12f0*/  MOV R156, RZ ;  /* 0x000000ff009c7202 */ /* 0x000fe20000000f00 */
[----:B------:R-:W-:Y:S06]  /*1300*/  @!P0 BRA `(.L_x_19598) ;  /* 0x00000000001c8947 */ /* 0x000fec0003800000 */
[----:B-----5:R-:W-:Y:S01]  /*1310*/  HADD2.F32 R156, -RZ, R11.H1_H1 ;  /* 0x3000000bff9c7230 */ /* 0x020fe20000004100 */
[----:B------:R-:W-:Y:S06]  /*1320*/  BRA `(.L_x_19598) ;  /* 0x0000000000147947 */ /* 0x000fec0003800000 */
.L_x_19597:
[----:B-----5:R-:W-:Y:S02]  /*1330*/  HADD2.F32 R132, -RZ, R7.H1_H1 ;  /* 0x30000007ff847230 */ /* 0x020fe40000004100 */
[----:B------:R-:W-:-:S03]  /*1340*/  @P0 HADD2.F32 R133, -RZ, R11.H1_H1 ;  /* 0x3000000bff850230 */ /* 0x000fc60000004100 */
[----:B------:R-:W-:-:S04]  /*1350*/  FMUL.FTZ R132, R132, UR8 ;  /* 0x0000000884847c20 */ /* 0x000fc80008410000 */
[----:B------:R-:W-:-:S04]  /*1360*/  FMUL.FTZ R156, R39, R132 ;  /* 0x00000084279c7220 */ /* 0x000fc80000410000 */
[----:B------:R-:W-:-:S07]  /*1370*/  @P0 FADD.FTZ R156, R133, R156 ;  /* 0x0000009c859c0221 */ /* 0x000fce0000010000 */
.L_x_19598:
[----:B------:R-:W-:Y:S05]  /*1380*/  BSYNC B0 ;  /* 0x0000000000007941 */ /* 0x000fea0003800000 */
.L_x_19596:
        /* <DEDUP_REMOVED lines=20> */
.L_x_19600:
[----:B--2--5:R-:W-:-:S05]  /*14d0*/  HADD2.F32 R132, -RZ, R4.H0_H0 ;  /* 0x20000004ff847230 */ /* 0x024fca0000004100 */
[----:B------:R-:W-:Y:S01]  /*14e0*/  FMUL.FTZ R157, R132, UR8 ;  /* 0x00000008849d7c20 */ /* 0x000fe20008410000 */
[----:B------:R-:W-:-:S03]  /*14f0*/  @P0 HADD2.F32 R132, -RZ, R8.H0_H0 ;  /* 0x20000008ff840230 */ /* 0x000fc60000004100 */
[----:B------:R-:W-:-:S04]  /*1500*/  FMUL.FTZ R157, R32, R157 ;  /* 0x0000009d209d7220 */ /* 0x000fc80000410000 */
[----:B------:R-:W-:-:S07]  /*1510*/  @P0 FADD.FTZ R157, R132, R157 ;  /* 0x0000009d849d0221 */ /* 0x000fce0000010000 */
.L_x_19601:
[----:B------:R-:W-:Y:S05]  /*1520*/  BSYNC B0 ;  /* 0x0000000000007941 */ /* 0x000fea0003800000 */
.L_x_19599:
[----:B------:R-:W-:Y:S04]  /*1530*/  BSSY B0, `(.L_x_19602) ;  /* 0x000000b000007945 */ /* 0x000fe80003800000 */
[----:B------:R-:W-:Y:S05]  /*1540*/  @P3 BRA `(.L_x_19603) ;  /* 0x0000000000103947 */ /* 0x000fea0003800000 */
[----:B--2---:R-:W-:Y:S01]  /*1550*/  MOV R158, RZ ;  /* 0x000000ff009e7202 */ /* 0x004fe20000000f00 */
[----:B------:R-:W-:Y:S06]  /*1560*/  @!P0 BRA `(.L_x_19604) ;  /* 0x00000000001c8947 */ /* 0x000fec0003800000 */
[----:B-----5:R-:W-:Y:S01]  /*1570*/  HADD2.F32 R158, -RZ, R8.H1_H1 ;  /* 0x30000008ff9e7230 */ /* 0x020fe20000004100 */
[----:B------:R-:W-:Y:S06]  /*1580*/  BRA `(.L_x_19604) ;  /* 0x0000000000147947 */ /* 0x000fec0003800000 */
.L_x_19603:
[----:B--2--5:R-:W-:Y:S02]  /*1590*/  HADD2.F32 R132, -RZ, R4.H1_H1 ;  /* 0x30000004ff847230 */ /* 0x024fe40000004100 */
[----:B------:R-:W-:-:S03]  /*15a0*/  @P0 HADD2.F32 R133, -RZ, R8.H1_H1 ;  /* 0x30000008ff850230 */ /* 0x000fc60000004100 */
[----:B------:R-:W-:-:S04]  /*15b0*/  FMUL.FTZ R132, R132, UR8 ;  /* 0x0000000884847c20 */ /* 0x000fc80008410000 */
[----:B------:R-:W-:-:S04]  /*15c0*/  FMUL.FTZ R158, R33, R132 ;  /* 0x00000084219e7220 */ /* 0x000fc80000410000 */
[----:B------:R-:W-:-:S07]  /*15d0*/  @P0 FADD.FTZ R158, R133, R158 ;  /* 0x0000009e859e0221 */ /* 0x000fce0000010000 */
.L_x_19604:
[----:B------:R-:W-:Y:S05]  /*15e0*/  BSYNC B0 ;  /* 0x0000000000007941 */ /* 0x000fea0003800000 */
.L_x_19602:
[----:B------:R-:W-:Y:S04]  /*15f0*/  BSSY B0, `(.L_x_19605) ;  /* 0x000000b000007945 */ /* 0x000fe80003800000 */
[----:B------:R-:W-:Y:S05]  /*1600*/  @P3 BRA `(.L_x_19606) ;  /* 0x0000000000103947 */ /* 0x000fea0003800000 */
[----:B------:R-:W-:Y:S01]  /*1610*/  HFMA2.MMA R159, -RZ, RZ, 0, 0 ;  /* 0x00000000ff9f7435 */ /* 0x000fe200000001ff */
[----:B------:R-:W-:Y:S10]  /*1620*/  @!P0 BRA `(.L_x_19607) ;  /* 0x00000000001c8947 */ /* 0x000ff40003800000 */
[----:B-----5:R-:W-:Y:S01]  /*1630*/  HADD2.F32 R159, -RZ, R9.H0_H0 ;  /* 0x20000009ff9f7230 */ /* 0x020fe20000004100 */
[----:B------:R-:W-:Y:S06]  /*1640*/  BRA `(.L_x_19607) ;  /* 0x0000000000147947 */ /* 0x000fec0003800000 */
.L_x_19606:
[----:B-----5:R-:W-:-:S05]  /*1650*/  HADD2.F32 R132, -RZ, R5.H0_H0 ;  /* 0x20000005ff847230 */ /* 0x020fca0000004100 */
[----:B------:R-:W-:Y:S01]  /*1660*/  FMUL.FTZ R159, R132, UR8 ;  /* 0x00000008849f7c20 */ /* 0x000fe20008410000 */
[----:B------:R-:W-:-:S03]  /*1670*/  @P0 HADD2.F32 R132, -RZ, R9.H0_H0 ;  /* 0x20000009ff840230 */ /* 0x000fc60000004100 */
[----:B------:R-:W-:-:S04]  /*1680*/  FMUL.FTZ R159, R34, R159 ;  /* 0x0000009f229f7220 */ /* 0x000fc80000410000 */
[----:B------:R-:W-:-:S07]  /*1690*/  @P0 FADD.FTZ R159, R132, R159 ;  /* 0x0000009f849f0221 */ /* 0x000fce0000010000 */
.L_x_19607:
[----:B------:R-:W-:Y:S05]  /*16a0*/  BSYNC B0 ;  /* 0x0000000000007941 */ /* 0x000fea0003800000 */
.L_x_19605:
[----:B------:R-:W-:Y:S04]  /*16b0*/  BSSY B0, `(.L_x_19608) ;  /* 0x000000b000007945 */ /* 0x000fe80003800000 */
[----:B------:R-:W-:Y:S05]  /*16c0*/  @P3 BRA `(.L_x_19609) ;  /* 0x0000000000103947 */ /* 0x000fea0003800000 */
[----:B------:R-:W-:Y:S01]  /*16d0*/  MOV R160, RZ ;  /* 0x000000ff00a07202 */ /* 0x000fe20000000f00 */
[----:B------:R-:W-:Y:S06]  /*16e0*/  @!P0 BRA `(.L_x_19610) ;  /* 0x00000000001c8947 */ /* 0x000fec0003800000 */
[----:B-----5:R-:W-:Y:S01]  /*16f0*/  HADD2.F32 R160, -RZ, R9.H1_H1 ;  /* 0x30000009ffa07230 */ /* 0x020fe20000004100 */
[----:B------:R-:W-:Y:S06]  /*1700*/  BRA `(.L_x_19610) ;  /* 0x0000000000147947 */ /* 0x000fec0003800000 */
.L_x_19609:
[----:B-----5:R-:W-:Y:S02]  /*1710*/  HADD2.F32 R132, -RZ, R5.H1_H1 ;  /* 0x30000005ff847230 */ /* 0x020fe40000004100 */
[----:B------:R-:W-:-:S03]  /*1720*/  @P0 HADD2.F32 R133, -RZ, R9.H1_H1 ;  /* 0x30000009ff850230 */ /* 0x000fc60000004100 */
[----:B------:R-:W-:-:S04]  /*1730*/  FMUL.FTZ R132, R132, UR8 ;  /* 0x0000000884847c20 */ /* 0x000fc80008410000 */
[----:B------:R-:W-:-:S04]  /*1740*/  FMUL.FTZ R160, R35, R132 ;  /* 0x0000008423a07220 */ /* 0x000fc80000410000 */
[----:B------:R-:W-:-:S07]  /*1750*/  @P0 FADD.FTZ R160, R133, R160 ;  /* 0x000000a085a00221 */ /* 0x000fce0000010000 */
.L_x_19610:
[----:B------:R-:W-:Y:S05]  /*1760*/  BSYNC B0 ;  /* 0x0000000000007941 */ /* 0x000fea0003800000 */
.L_x_19608:
[----:B------:R-:W-:Y:S04]  /*1770*/  BSSY B0, `(.L_x_19611) ;  /* 0x000000b000007945 */ /* 0x000fe80003800000 */
[----:B------:R-:W-:Y:S05]  /*1780*/  @P3 BRA `(.L_x_19612) ;  /* 0x0000000000103947 */ /* 0x000fea0003800000 */
[----:B------:R-:W-:Y:S01]  /*1790*/  HFMA2.MMA R161, -RZ, RZ, 0, 0 ;  /* 0x00000000ffa17435 */ /* 0x000fe200000001ff */
[----:B------:R-:W-:Y:S10]  /*17a0*/  @!P0 BRA `(.L_x_19613) ;  /* 0x00000000001c8947 */ /* 0x000ff40003800000 */
[----:B-----5:R-:W-:Y:S01]  /*17b0*/  HADD2.F32 R161, -RZ, R10.H0_H0 ;  /* 0x2000000affa17230 */ /* 0x020fe20000004100 */
[----:B------:R-:W-:Y:S06]  /*17c0*/  BRA `(.L_x_19613) ;  /* 0x0000000000147947 */ /* 0x000fec0003800000 */
.L_x_19612:
[----:B-----5:R-:W-:-:S05]  /*17d0*/  HADD2.F32 R132, -RZ, R6.H0_H0 ;  /* 0x20000006ff847230 */ /* 0x020fca0000004100 */
[----:B------:R-:W-:Y:S01]  /*17e0*/  FMUL.FTZ R161, R132, UR8 ;  /* 0x0000000884a17c20 */ /* 0x000fe20008410000 */
[----:B------:R-:W-:-:S03]  /*17f0*/  @P0 HADD2.F32 R132, -RZ, R10.H0_H0 ;  /* 0x2000000aff840230 */ /* 0x000fc60000004100 */
[----:B------:R-:W-:-:S04]  /*1800*/  FMUL.FTZ R161, R28, R161 ;  /* 0x000000a11ca17220 */ /* 0x000fc80000410000 */
[----:B------:R-:W-:-:S07]  /*1810*/  @P0 FADD.FTZ R161, R132, R161 ;  /* 0x000000a184a10221 */ /* 0x000fce0000010000 */
.L_x_19613:
[----:B------:R-:W-:Y:S05]  /*1820*/  BSYNC B0 ;  /* 0x0000000000007941 */ /* 0x000fea0003800000 */
.L_x_19611:
[----:B------:R-:W-:Y:S04]  /*1830*/  BSSY B0, `(.L_x_19614) ;  /* 0x000000b000007945 */ /* 0x000fe80003800000 */
[----:B------:R-:W-:Y:S05]  /*1840*/  @P3 BRA `(.L_x_19615) ;  /* 0x0000000000103947 */ /* 0x000fea0003800000 */
[----:B------:R-:W-:Y:S01]  /*1850*/  MOV R162, RZ ;  /* 0x000000ff00a27202 */ /* 0x000fe20000000f00 */
[----:B------:R-:W-:Y:S06]  /*1860*/  @!P0 BRA `(.L_x_19616) ;  /* 0x00000000001c8947 */ /* 0x000fec0003800000 */
[----:B-----5:R-:W-:Y:S01]  /*1870*/  HADD2.F32 R162, -RZ, R10.H1_H1 ;  /* 0x3000000affa27230 */ /* 0x020fe20000004100 */
[----:B------:R-:W-:Y:S06]  /*1880*/  BRA `(.L_x_19616) ;  /* 0x0000000000147947 */ /* 0x000fec0003800000 */
.L_x_19615:
[----:B-----5:R-:W-:Y:S02]  /*1890*/  HADD2.F32 R132, -RZ, R6.H1_H1 ;  /* 0x30000006ff847230 */ /* 0x020fe40000004100 */
[----:B------:R-:W-:-:S03]  /*18a0*/  @P0 HADD2.F32 R133, -RZ, R10.H1_H1 ;  /* 0x3000000aff850230 */ /* 0x000fc60000004100 */
[----:B------:R-:W-:-:S04]  /*18b0*/  FMUL.FTZ R132, R132, UR8 ;  /* 0x0000000884847c20 */ /* 0x000fc80008410000 */
[----:B------:R-:W-:-:S04]  /*18c0*/  FMUL.FTZ R162, R29, R132 ;  /* 0x000000841da27220 */ /* 0x000fc80000410000 */
[----:B------:R-:W-:-:S07]  /*18d0*/  @P0 FADD.FTZ R162, R133, R162 ;  /* 0x000000a285a20221 */ /* 0x000fce0000010000 */
.L_x_19616:
[----:B------:R-:W-:Y:S05]  /*18e0*/  BSYNC B0 ;  /* 0x0000000000007941 */ /* 0x000fea0003800000 */
.L_x_19614:
[----:B------:R-:W-:Y:S04]  /*18f0*/  BSSY B0, `(.L_x_19617) ;  /* 0x000000b000007945 */ /* 0x000fe80003800000 */
[----:B------:R-:W-:Y:S05]  /*1900*/  @P3 BRA `(.L_x_19618) ;  /* 0x0000000000103947 */ /* 0x000fea0003800000 */
[----:B------:R-:W-:Y:S01]  /*1910*/  HFMA2.MMA R163, -RZ, RZ, 0, 0 ;  /* 0x00000000ffa37435 */ /* 0x000fe200000001ff */
[----:B------:R-:W-:Y:S10]  /*1920*/  @!P0 BRA `(.L_x_19619) ;  /* 0x00000000001c8947 */ /* 0x000ff40003800000 */
[----:B-----5:R-:W-:Y:S01]  /*1930*/  HADD2.F32 R163, -RZ, R11.H0_H0 ;  /* 0x2000000bffa37230 */ /* 0x020fe20000004100 */
[----:B------:R-:W-:Y:S06]  /*1940*/  BRA `(.L_x_19619) ;  /* 0x0000000000147947 */ /* 0x000fec0003800000 */
.L_x_19618:
[----:B-----5:R-:W-:-:S05]  /*1950*/  HADD2.F32 R132, -RZ, R7.H0_H0 ;  /* 0x20000007ff847230 */ /* 0x020fca0000004100 */
[----:B------:R-:W-:Y:S01]  /*1960*/  FMUL.FTZ R163, R132, UR8 ;  /* 0x0000000884a37c20 */ /* 0x000fe20008410000 */
[----:B------:R-:W-:-:S03]  /*1970*/  @P0 HADD2.F32 R132, -RZ, R11.H0_H0 ;  /* 0x2000000bff840230 */ /* 0x000fc60000004100 */
[----:B------:R-:W-:-:S04]  /*1980*/  FMUL.FTZ R163, R30, R163 ;  /* 0x000000a31ea37220 */ /* 0x000fc80000410000 */
[----:B------:R-:W-:-:S07]  /*1990*/  @P0 FADD.FTZ R163, R132, R163 ;  /* 0x000000a384a30221 */ /* 0x000fce0000010000 */
.L_x_19619:
[----:B------:R-:W-:Y:S05]  /*19a0*/  BSYNC B0 ;  /* 0x0000000000007941 */ /* 0x000fea0003800000 */
.L_x_19617:
[----:B------:R-:W-:Y:S04]  /*19b0*/  BSSY B0, `(.L_x_19620) ;  /* 0x000000b000007945 */ /* 0x000fe80003800000 */
[----:B------:R-:W-:Y:S05]  /*19c0*/  @P3 BRA `(.L_x_19621) ;  /* 0x0000000000103947 */ /* 0x000fea0003800000 */
[----:B------:R-:W-:Y:S01]  /*19d0*/  MOV R164, RZ ;  /* 0x000000ff00a47202 */ /* 0x000fe20000000f00 */
[----:B------:R-:W-:Y:S06]  /*19e0*/  @!P0 BRA `(.L_x_19622) ;  /* 0x00000000001c8947 */ /* 0x000fec0003800000 */
[----:B-----5:R-:W-:Y:S01]  /*19f0*/  HADD2.F32 R164, -RZ, R11.H1_H1 ;  /* 0x3000000bffa47230 */ /* 0x020fe20000004100 */
[----:B------:R-:W-:Y:S06]  /*1a00*/  BRA `(.L_x_19622) ;  /* 0x0000000000147947 */ /* 0x000fec0003800000 */
.L_x_19621:
[----:B-----5:R-:W-:Y:S02]  /*1a10*/  HADD2.F32 R132, -RZ, R7.H1_H1 ;  /* 0x30000007ff847230 */ /* 0x020fe40000004100 */
[----:B------:R-:W-:-:S03]  /*1a20*/  @P0 HADD2.F32 R133, -RZ, R11.H1_H1 ;  /* 0x3000000bff850230 */ /* 0x000fc60000004100 */
[----:B------:R-:W-:-:S04]  /*1a30*/  FMUL.FTZ R132, R132, UR8 ;  /* 0x0000000884847c20 */ /* 0x000fc80008410000 */
[----:B------:R-:W-:-:S04]  /*1a40*/  FMUL.FTZ R164, R31, R132 ;  /* 0x000000841fa47220 */ /* 0x000fc80000410000 */
[----:B------:R-:W-:-:S07]  /*1a50*/  @P0 FADD.FTZ R164, R133, R164 ;  /* 0x000000a485a40221 */ /* 0x000fce0000010000 */
.L_x_19622:
[----:B------:R-:W-:Y:S05]  /*1a60*/  BSYNC B0 ;  /* 0x0000000000007941 */ /* 0x000fea0003800000 */
.L_x_19620:
        /* <DEDUP_REMOVED lines=20> */
.L_x_19624:
[----:B--2--5:R-:W-:Y:S02]  /*1bb0*/  HADD2.F32 R132, -RZ, R4.H0_H0 ;  /* 0x20000004ff847230 */ /* 0x024fe40000004100 */
[----:B------:R-:W-:-:S03]  /*1bc0*/  @P0 HADD2.F32 R135, -RZ, R8.H0_H0 ;  /* 0x20000008ff870230 */ /* 0x000fc60000004100 */
[----:B------:R-:W-:-:S04]  /*1bd0*/  FMUL.FTZ R133, R132, UR8 ;  /* 0x0000000884857c20 */ /* 0x000fc80008410000 */
[----:B------:R-:W-:-:S04]  /*1be0*/  FMUL.FTZ R172, R24, R133 ;  /* 0x0000008518ac7220 */ /* 0x000fc80000410000 */
[----:B------:R-:W-:-:S07]  /*1bf0*/  @P0 FADD.FTZ R172, R135, R172 ;  /* 0x000000ac87ac0221 */ /* 0x000fce0000010000 */
.L_x_19625:
[----:B------:R-:W-:Y:S05]  /*1c00*/  BSYNC B0 ;  /* 0x0000000000007941 */ /* 0x000fea0003800000 */
.L_x_19623:
[----:B------:R-:W-:Y:S04]  /*1c10*/  BSSY B0, `(.L_x_19626) ;  /* 0x000000b000007945 */ /* 0x000fe80003800000 */
[----:B------:R-:W-:Y:S05]  /*1c20*/  @P3 BRA `(.L_x_19627) ;  /* 0x0000000000103947 */ /* 0x000fea0003800000 */
[----:B--2---:R-:W-:Y:S01]  /*1c30*/  MOV R171, RZ ;  /* 0x000000ff00ab7202 */ /* 0x004fe20000000f00 */
[----:B------:R-:W-:Y:S06]  /*1c40*/  @!P0 BRA `(.L_x_19628) ;  /* 0x00000000001c8947 */ /* 0x000fec0003800000 */
[----:B-----5:R-:W-:Y:S01]  /*1c50*/  HADD2.F32 R171, -RZ, R8.H1_H1 ;  /* 0x30000008ffab7230 */ /* 0x020fe20000004100 */
[----:B------:R-:W-:Y:S06]  /*1c60*/  BRA `(.L_x_19628) ;  /* 0x0000000000147947 */ /* 0x000fec0003800000 */
.L_x_19627:
[----:B--2--5:R-:W-:Y:S02]  /*1c70*/  HADD2.F32 R132, -RZ, R4.H1_H1 ;  /* 0x30000004ff847230 */ /* 0x024fe40000004100 */
[----:B------:R-:W-:-:S03]  /*1c80*/  @P0 HADD2.F32 R134, -RZ, R8.H1_H1 ;  /* 0x30000008ff860230 */ /* 0x000fc60000004100 */
[----:B------:R-:W-:-:S04]  /*1c90*/  FMUL.FTZ R132, R132, UR8 ;  /* 0x0000000884847c20 */ /* 0x000fc80008410000 */
[----:B------:R-:W-:-:S04]  /*1ca0*/  FMUL.FTZ R171, R25, R132 ;  /* 0x0000008419ab7220 */ /* 0x000fc80000410000 */
[----:B------:R-:W-:-:S07]  /*1cb0*/  @P0 FADD.FTZ R171, R134, R171 ;  /* 0x000000ab86ab0221 */ /* 0x000fce0000010000 */
.L_x_19628:
[----:B------:R-:W-:Y:S05]  /*1cc0*/  BSYNC B0 ;  /* 0x0000000000007941 */ /* 0x000fea0003800000 */
.L_x_19626:
[----:B------:R-:W-:Y:S04]  /*1cd0*/  BSSY B0, `(.L_x_19629) ;  /* 0x000000b000007945 */ /* 0x000fe80003800000 */
[----:B------:R-:W-:Y:S05]  /*1ce0*/  @P3 BRA `(.L_x_19630) ;  /* 0x0000000000103947 */ /* 0x000fea0003800000 */
[----:B------:R-:W-:Y:S01]  /*1cf0*/  HFMA2.MMA R170, -RZ, RZ, 0, 0 ;  /* 0x00000000ffaa7435 */ /* 0x000fe200000001ff */
[----:B------:R-:W-:Y:S10]  /*1d00*/  @!P0 BRA `(.L_x_19631) ;  /* 0x00000000001c8947 */ /* 0x000ff40003800000 */
[----:B-----5:R-:W-:Y:S01]  /*1d10*/  HADD2.F32 R170, -RZ, R9.H0_H0 ;  /* 0x20000009ffaa7230 */ /* 0x020fe20000004100 */
[----:B------:R-:W-:Y:S06]  /*1d20*/  BRA `(.L_x_19631) ;  /* 0x0000000000147947 */ /* 0x000fec0003800000 */
.L_x_19630:
[----:B-----5:R-:W-:Y:S02]  /*1d30*/  HADD2.F32 R132, -RZ, R5.H0_H0 ;  /* 0x20000005ff847230 */ /* 0x020fe40000004100 */
[----:B------:R-:W-:-:S03]  /*1d40*/  @P0 HADD2.F32 R135, -RZ, R9.H0_H0 ;  /* 0x20000009ff870230 */ /* 0x000fc60000004100 */
[----:B------:R-:W-:-:S04]  /*1d50*/  FMUL.FTZ R133, R132, UR8 ;  /* 0x0000000884857c20 */ /* 0x000fc80008410000 */
[----:B------:R-:W-:-:S04]  /*1d60*/  FMUL.FTZ R170, R26, R133 ;  /* 0x000000851aaa7220 */ /* 0x000fc80000410000 */
[----:B------:R-:W-:-:S07]  /*1d70*/  @P0 FADD.FTZ R170, R135, R170 ;  /* 0x000000aa87aa0221 */ /* 0x000fce0000010000 */
.L_x_19631:
[----:B------:R-:W-:Y:S05]  /*1d80*/  BSYNC B0 ;  /* 0x0000000000007941 */ /* 0x000fea0003800000 */
.L_x_19629:
[----:B------:R-:W-:Y:S04]  /*1d90*/  BSSY B0, `(.L_x_19632) ;  /* 0x000000b000007945 */ /* 0x000fe80003800000 */
[----:B------:R-:W-:Y:S05]  /*1da0*/  @P3 BRA `(.L_x_19633) ;  /* 0x0000000000103947 */ /* 0x000fea0003800000 */
[----:B------:R-:W-:Y:S01]  /*1db0*/  MOV R169, RZ ;  /* 0x000000ff00a97202 */ /* 0x000fe20000000f00 */
[----:B------:R-:W-:Y:S06]  /*1dc0*/  @!P0 BRA `(.L_x_19634) ;  /* 0x00000000001c8947 */ /* 0x000fec0003800000 */
[----:B-----5:R-:W-:Y:S01]  /*1dd0*/  HADD2.F32 R169, -RZ, R9.H1_H1 ;  /* 0x30000009ffa97230 */ /* 0x020fe20000004100 */
[----:B------:R-:W-:Y:S06]  /*1de0*/  BRA `(.L_x_19634) ;  /* 0x0000000000147947 */ /* 0x000fec0003800000 */
.L_x_19633:
[----:B-----5:R-:W-:Y:S02]  /*1df0*/  HADD2.F32 R132, -RZ, R5.H1_H1 ;  /* 0x30000005ff847230 */ /* 0x020fe40000004100 */
[----:B------:R-:W-:-:S03]  /*1e00*/  @P0 HADD2.F32 R134, -RZ, R9.H1_H1 ;  /* 0x30000009ff860230 */ /* 0x000fc60000004100 */
[----:B------:R-:W-:-:S04]  /*1e10*/  FMUL.FTZ R132, R132, UR8 ;  /* 0x0000000884847c20 */ /* 0x000fc80008410000 */
[----:B------:R-:W-:-:S04]  /*1e20*/  FMUL.FTZ R169, R27, R132 ;  /* 0x000000841ba97220 */ /* 0x000fc80000410000 */
[----:B------:R-:W-:-:S07]  /*1e30*/  @P0 FADD.FTZ R169, R134, R169 ;  /* 0x000000a986a90221 */ /* 0x000fce0000010000 */
.L_x_19634:
[----:B------:R-:W-:Y:S05]  /*1e40*/  BSYNC B0 ;  /* 0x0000000000007941 */ /* 0x000fea0003800000 */
.L_x_19632:
[----:B------:R-:W-:Y:S04]  /*1e50*/  BSSY B0, `(.L_x_19635) ;  /* 0x000000b000007945 */ /* 0x000fe80003800000 */
[----:B------:R-:W-:Y:S05]  /*1e60*/  @P3 BRA `(.L_x_19636) ;  /* 0x0000000000103947 */ /* 0x000fea0003800000 */
[----:B------:R-:W-:Y:S01]  /*1e70*/  HFMA2.MMA R168, -RZ, RZ, 0, 0 ;  /* 0x00000000ffa87435 */ /* 0x000fe200000001ff */
[----:B------:R-:W-:Y:S10]  /*1e80*/  @!P0 BRA `(.L_x_19637) ;  /* 0x00000000001c8947 */ /* 0x000ff40003800000 */
[----:B-----5:R-:W-:Y:S01]  /*1e90*/  HADD2.F32 R168, -RZ, R10.H0_H0 ;  /* 0x2000000affa87230 */ /* 0x020fe20000004100 */
[----:B------:R-:W-:Y:S06]  /*1ea0*/  BRA `(.L_x_19637) ;  /* 0x0000000000147947 */ /* 0x000fec0003800000 */
.L_x_19636:
[----:B-----5:R-:W-:Y:S02]  /*1eb0*/  HADD2.F32 R132, -RZ, R6.H0_H0 ;  /* 0x20000006ff847230 */ /* 0x020fe40000004100 */
[----:B------:R-:W-:-:S03]  /*1ec0*/  @P0 HADD2.F32 R135, -RZ, R10.H0_H0 ;  /* 0x2000000aff870230 */ /* 0x000fc60000004100 */
[----:B------:R-:W-:-:S04]  /*1ed0*/  FMUL.FTZ R133, R132, UR8 ;  /* 0x0000000884857c20 */ /* 0x000fc80008410000 */
[----:B------:R-:W-:-:S04]  /*1ee0*/  FMUL.FTZ R168, R20, R133 ;  /* 0x0000008514a87220 */ /* 0x000fc80000410000 */
[----:B------:R-:W-:-:S07]  /*1ef0*/  @P0 FADD.FTZ R168, R135, R168 ;  /* 0x000000a887a80221 */ /* 0x000fce0000010000 */
.L_x_19637:
[----:B------:R-:W-:Y:S05]  /*1f00*/  BSYNC B0 ;  /* 0x0000000000007941 */ /* 0x000fea0003800000 */
.L_x_19635:
[----:B------:R-:W-:Y:S04]  /*1f10*/  BSSY B0, `(.L_x_19638) ;  /* 0x000000b000007945 */ /* 0x000fe80003800000 */
[----:B------:R-:W-:Y:S05]  /*1f20*/  @P3 BRA `(.L_x_19639) ;  /* 0x0000000000103947 */ /* 0x000fea0003800000 */
[----:B------:R-:W-:Y:S01]  /*1f30*/  MOV R167, RZ ;  /* 0x000000ff00a77202 */ /* 0x000fe20000000f00 */
[----:B------:R-:W-:Y:S06]  /*1f40*/  @!P0 BRA `(.L_x_19640) ;  /* 0x00000000001c8947 */ /* 0x000fec0003800000 */
[----:B-----5:R-:W-:Y:S01]  /*1f50*/  HADD2.F32 R167, -RZ, R10.H1_H1 ;  /* 0x3000000affa77230 */ /* 0x020fe20000004100 */
[----:B------:R-:W-:Y:S06]  /*1f60*/  BRA `(.L_x_19640) ;  /* 0x0000000000147947 */ /* 0x000fec0003800000 */
.L_x_19639:
[----:B-----5:R-:W-:Y:S02]  /*1f70*/  HADD2.F32 R132, -RZ, R6.H1_H1 ;  /* 0x30000006ff847230 */ /* 0x020fe40000004100 */
[----:B------:R-:W-:-:S03]  /*1f80*/  @P0 HADD2.F32 R134, -RZ, R10.H1_H1 ;  /* 0x3000000aff860230 */ /* 0x000fc60000004100 */
[----:B------:R-:W-:-:S04]  /*1f90*/  FMUL.FTZ R132, R132, UR8 ;  /* 0x0000000884847c20 */ /* 0x000fc80008410000 */
[----:B------:R-:W-:-:S04]  /*1fa0*/  FMUL.FTZ R167, R21, R132 ;  /* 0x0000008415a77220 */ /* 0x000fc80000410000 */
[----:B------:R-:W-:-:S07]  /*1fb0*/  @P0 FADD.FTZ R167, R134, R167 ;  /* 0x000000a786a70221 */ /* 0x000fce0000010000 */
.L_x_19640:
[----:B------:R-:W-:Y:S05]  /*1fc0*/  BSYNC B0 ;  /* 0x0000000000007941 */ /* 0x000fea0003800000 */
.L_x_19638:
[----:B------:R-:W-:Y:S04]  /*1fd0*/  BSSY B0, `(.L_x_19641) ;  /* 0x000000b000007945 */ /* 0x000fe80003800000 */
[----:B------:R-:W-:Y:S05]  /*1fe0*/  @P3 BRA `(.L_x_19642) ;  /* 0x0000000000103947 */ /* 0x000fea0003800000 */
[----:B------:R-:W-:Y:S01]  /*1ff0*/  HFMA2.MMA R166, -RZ, RZ, 0, 0 ;  /* 0x00000000ffa67435 */ /* 0x000fe200000001ff */
[----:B------:R-:W-:Y:S10]  /*2000*/  @!P0 BRA `(.L_x_19643) ;  /* 0x00000000001c8947 */ /* 0x000ff40003800000 */
[----:B-----5:R-:W-:Y:S01]  /*2010*/  HADD2.F32 R166, -RZ, R11.H0_H0 ;  /* 0x2000000bffa67230 */ /* 0x020fe20000004100 */
[----:B------:R-:W-:Y:S06]  /*2020*/  BRA `(.L_x_19643) ;  /* 0x0000000000147947 */ /* 0x000fec0003800000 */
.L_x_19642:
[----:B-----5:R-:W-:Y:S02]  /*2030*/  HADD2.F32 R132, -RZ, R7.H0_H0 ;  /* 0x20000007ff847230 */ /* 0x020fe40000004100 */
[----:B------:R-:W-:-:S03]  /*2040*/  @P0 HADD2.F32 R135, -RZ, R11.H0_H0 ;  /* 0x2000000bff870230 */ /* 0x000fc60000004100 */
[----:B------:R-:W-:-:S04]  /*2050*/  FMUL.FTZ R133, R132, UR8 ;  /* 0x0000000884857c20 */ /* 0x000fc80008410000 */
[----:B------:R-:W-:-:S04]  /*2060*/  FMUL.FTZ R166, R22, R133 ;  /* 0x0000008516a67220 */ /* 0x000fc80000410000 */
[----:B------:R-:W-:-:S07]  /*2070*/  @P0 FADD.FTZ R166, R135, R166 ;  /* 0x000000a687a60221 */ /* 0x000fce0000010000 */
.L_x_19643:
[----:B------:R-:W-:Y:S05]  /*2080*/  BSYNC B0 ;  /* 0x0000000000007941 */ /* 0x000fea0003800000 */
.L_x_19641:
[----:B------:R-:W-:Y:S04]  /*2090*/  BSSY B0, `(.L_x_19644) ;  /* 0x000000b000007945 */ /* 0x000fe80003800000 */
[----:B------:R-:W-:Y:S05]  /*20a0*/  @P3 BRA `(.L_x_19645) ;  /* 0x0000000000103947 */ /* 0x000fea0003800000 */
[----:B------:R-:W-:Y:S01]  /*20b0*/  MOV R165, RZ ;  /* 0x000000ff00a57202 */ /* 0x000fe20000000f00 */
[----:B------:R-:W-:Y:S06]  /*20c0*/  @!P0 BRA `(.L_x_19646) ;  /* 0x00000000001c8947 */ /* 0x000fec0003800000 */
[----:B-----5:R-:W-:Y:S01]  /*20d0*/  HADD2.F32 R165, -RZ, R11.H1_H1 ;  /* 0x3000000bffa57230 */ /* 0x020fe20000004100 */
[----:B------:R-:W-:Y:S06]  /*20e0*/  BRA `(.L_x_19646) ;  /* 0x0000000000147947 */ /* 0x000fec0003800000 */
.L_x_19645:
[----:B-----5:R-:W-:Y:S02]  /*20f0*/  HADD2.F32 R132, -RZ, R7.H1_H1 ;  /* 0x30000007ff847230 */ /* 0x020fe40000004100 */
[----:B------:R-:W-:-:S03]  /*2100*/  @P0 HADD2.F32 R134, -RZ, R11.H1_H1 ;  /* 0x3000000bff860230 */ /* 0x000fc60000004100 */
[----:B------:R-:W-:-:S04]  /*2110*/  FMUL.FTZ R132, R132, UR8 ;  /* 0x0000000884847c20 */ /* 0x000fc80008410000 */
[----:B------:R-:W-:-:S04]  /*2120*/  FMUL.FTZ R165, R23, R132 ;  /* 0x0000008417a57220 */ /* 0x000fc80000410000 */
[----:B------:R-:W-:-:S07]  /*2130*/  @P0 FADD.FTZ R165, R134, R165 ;  /* 0x000000a586a50221 */ /* 0x000fce0000010000 */
.L_x_19646:
[----:B------:R-:W-:Y:S05]  /*2140*/  BSYNC B0 ;  /* 0x0000000000007941 */ /* 0x000fea0003800000 */
.L_x_19644:
[----:B------:R-:W0:Y:S01]  /*2150*/  @P2 LDC.64 R176, c[0x0][0x220] ;  /* 0x00008800ffb02b82 */ /* 0x000e220000000a00 */
        /* <DEDUP_REMOVED lines=19> */
.L_x_19648:
[----:B-----5:R-:W-:-:S05]  /*2290*/  HADD2.F32 R0, -RZ, R4.H0_H0 ;  /* 0x20000004ff007230 */ /* 0x020fca0000004100 */
[----:B------:R-:W-:Y:S01]  /*22a0*/  FMUL.FTZ R173, R0, UR8 ;  /* 0x0000000800ad7c20 */ /* 0x000fe20008410000 */
[----:B------:R-:W-:-:S03]  /*22b0*/  @P0 HADD2.F32 R0, -RZ, R8.H0_H0 ;  /* 0x20000008ff000230 */ /* 0x000fc60000004100 */
[----:B------:R-:W-:-:S04]  /*22c0*/  FMUL.FTZ R173, R16, R173 ;  /* 0x000000ad10ad7220 */ /* 0x000fc80000410000 */
[----:B------:R-:W-:-:S07]  /*22d0*/  @P0 FADD.FTZ R173, R0, R173 ;  /* 0x000000ad00ad0221 */ /* 0x000fce0000010000 */
.L_x_19649:
[----:B------:R-:W-:Y:S05]  /*22e0*/  BSYNC B0 ;  /* 0x0000000000007941 */ /* 0x000fea0003800000 */
.L_x_19647:
[----:B------:R-:W-:Y:S04]  /*22f0*/  BSSY B0, `(.L_x_19650) ;  /* 0x000000b000007945 */ /* 0x000fe80003800000 */
[----:B------:R-:W-:Y:S05]  /*2300*/  @P3 BRA `(.L_x_19651) ;  /* 0x0000000000103947 */ /* 0x000fea0003800000 */
[----:B--2---:R-:W-:Y:S01]  /*2310*/  MOV R174, RZ ;  /* 0x000000ff00ae7202 */ /* 0x004fe20000000f00 */
[----:B------:R-:W-:Y:S06]  /*2320*/  @!P0 BRA `(.L_x_19652) ;  /* 0x00000000001c8947 */ /* 0x000fec0003800000 */
[----:B-----5:R-:W-:Y:S01]  /*2330*/  HADD2.F32 R174, -RZ, R8.H1_H1 ;  /* 0x30000008ffae7230 */ /* 0x020fe20000004100 */
[----:B------:R-:W-:Y:S06]  /*2340*/  BRA `(.L_x_19652) ;  /* 0x0000000000147947 */ /* 0x000fec0003800000 */
.L_x_19651:
[----:B-----5:R-:W-:Y:S02]  /*2350*/  HADD2.F32 R0, -RZ, R4.H1_H1 ;  /* 0x30000004ff007230 */ /* 0x020fe40000004100 */
[----:B--2---:R-:W-:-:S03]  /*2360*/  @P0 HADD2.F32 R133, -RZ, R8.H1_H1 ;  /* 0x30000008ff850230 */ /* 0x004fc60000004100 */
[----:B------:R-:W-:-:S04]  /*2370*/  FMUL.FTZ R0, R0, UR8 ;  /* 0x0000000800007c20 */ /* 0x000fc80008410000 */
[----:B------:R-:W-:-:S04]  /*2380*/  FMUL.FTZ R174, R17, R0 ;  /* 0x0000000011ae7220 */ /* 0x000fc80000410000 */
[----:B------:R-:W-:-:S07]  /*2390*/  @P0 FADD.FTZ R174, R133, R174 ;  /* 0x000000ae85ae0221 */ /* 0x000fce0000010000 */
.L_x_19652:
[----:B------:R-:W-:Y:S05]  /*23a0*/  BSYNC B0 ;  /* 0x0000000000007941 */ /* 0x000fea0003800000 */
.L_x_19650:
[----:B------:R-:W-:Y:S04]  /*23b0*/  BSSY B0, `(.L_x_19653) ;  /* 0x000000b000007945 */ /* 0x000fe80003800000 */
[----:B------:R-:W-:Y:S05]  /*23c0*/  @P3 BRA `(.L_x_19654) ;  /* 0x0000000000103947 */ /* 0x000fea0003800000 */
[----:B------:R-:W-:Y:S01]  /*23d0*/  HFMA2.MMA R175, -RZ, RZ, 0, 0 ;  /* 0x00000000ffaf7435 */ /* 0x000fe200000001ff */
[----:B------:R-:W-:Y:S10]  /*23e0*/  @!P0 BRA `(.L_x_19655) ;  /* 0x00000000001c8947 */ /* 0x000ff40003800000 */
[----:B-----5:R-:W-:Y:S01]  /*23f0*/  HADD2.F32 R175, -RZ, R9.H0_H0 ;  /* 0x20000009ffaf7230 */ /* 0x020fe20000004100 */
[----:B------:R-:W-:Y:S06]  /*2400*/  BRA `(.L_x_19655) ;  /* 0x0000000000147947 */ /* 0x000fec0003800000 */
.L_x_19654:
[----:B-----5:R-:W-:-:S05]  /*2410*/  HADD2.F32 R0, -RZ, R5.H0_H0 ;  /* 0x20000005ff007230 */ /* 0x020fca0000004100 */
[----:B------:R-:W-:Y:S01]  /*2420*/  FMUL.FTZ R175, R0, UR8 ;  /* 0x0000000800af7c20 */ /* 0x000fe20008410000 */
[----:B------:R-:W-:-:S03]  /*2430*/  @P0 HADD2.F32 R0, -RZ, R9.H0_H0 ;  /* 0x20000009ff000230 */ /* 0x000fc60000004100 */
[----:B------:R-:W-:-:S04]  /*2440*/  FMUL.FTZ R175, R18, R175 ;  /* 0x000000af12af7220 */ /* 0x000fc80000410000 */
[----:B------:R-:W-:-:S07]  /*2450*/  @P0 FADD.FTZ R175, R0, R175 ;  /* 0x000000af00af0221 */ /* 0x000fce0000010000 */
.L_x_19655:
[----:B------:R-:W-:Y:S05]  /*2460*/  BSYNC B0 ;  /* 0x0000000000007941 */ /* 0x000fea0003800000 */
.L_x_19653:
[----:B------:R-:W-:Y:S04]  /*2470*/  BSSY B0, `(.L_x_19656) ;  /* 0x000000b000007945 */ /* 0x000fe80003800000 */
[----:B------:R-:W-:Y:S05]  /*2480*/  @P3 BRA `(.L_x_19657) ;  /* 0x0000000000103947 */ /* 0x000fea0003800000 */
[----:B------:R-:W-:Y:S01]  /*2490*/  MOV R176, RZ ;  /* 0x000000ff00b07202 */ /* 0x000fe20000000f00 */
[----:B------:R-:W-:Y:S06]  /*24a0*/  @!P0 BRA `(.L_x_19658) ;  /* 0x00000000001c8947 */ /* 0x000fec0003800000 */
[----:B-----5:R-:W-:Y:S01]  /*24b0*/  HADD2.F32 R176, -RZ, R9.H1_H1 ;  /* 0x30000009ffb07230 */ /* 0x020fe20000004100 */
[----:B------:R-:W-:Y:S06]  /*24c0*/  BRA `(.L_x_19658) ;  /* 0x0000000000147947 */ /* 0x000fec0003800000 */
.L_x_19657:
[----:B-----5:R-:W-:Y:S02]  /*24d0*/  HADD2.F32 R0, -RZ, R5.H1_H1 ;  /* 0x30000005ff007230 */ /* 0x020fe40000004100 */
[----:B------:R-:W-:-:S03]  /*24e0*/  @P0 HADD2.F32 R133, -RZ, R9.H1_H1 ;  /* 0x30000009ff850230 */ /* 0x000fc60000004100 */
[----:B------:R-:W-:-:S04]  /*24f0*/  FMUL.FTZ R0, R0, UR8 ;  /* 0x0000000800007c20 */ /* 0x000fc80008410000 */
[----:B------:R-:W-:-:S04]  /*2500*/  FMUL.FTZ R176, R19, R0 ;  /* 0x0000000013b07220 */ /* 0x000fc80000410000 */
[----:B------:R-:W-:-:S07]  /*2510*/  @P0 FADD.FTZ R176, R133, R176 ;  /* 0x000000b085b00221 */ /* 0x000fce0000010000 */
.L_x_19658:
[----:B------:R-:W-:Y:S05]  /*2520*/  BSYNC B0 ;  /* 0x0000000000007941 */ /* 0x000fea0003800000 */
.L_x_19656:
[----:B------:R-:W-:Y:S04]  /*2530*/  BSSY B0, `(.L_x_19659) ;  /* 0x000000b000007945 */ /* 0x000fe80003800000 */
[----:B------:R-:W-:Y:S05]  /*2540*/  @P3 BRA `(.L_x_19660) ;  /* 0x0000000000103947 */ /* 0x000fea0003800000 */
[----:B------:R-:W-:Y:S01]  /*2550*/  HFMA2.MMA R177, -RZ, RZ, 0, 0 ;  /* 0x00000000ffb17435 */ /* 0x000fe200000001ff */
[----:B------:R-:W-:Y:S10]  /*2560*/  @!P0 BRA `(.L_x_19661) ;  /* 0x00000000001c8947 */ /* 0x000ff40003800000 */
[----:B-----5:R-:W-:Y:S01]  /*2570*/  HADD2.F32 R177, -RZ, R10.H0_H0 ;  /* 0x2000000affb17230 */ /* 0x020fe20000004100 */
[----:B------:R-:W-:Y:S06]  /*2580*/  BRA `(.L_x_19661) ;  /* 0x0000000000147947 */ /* 0x000fec0003800000 */
.L_x_19660:
[----:B-----5:R-:W-:-:S05]  /*2590*/  HADD2.F32 R0, -RZ, R6.H0_H0 ;  /* 0x20000006ff007230 */ /* 0x020fca0000004100 */
[----:B------:R-:W-:Y:S01]  /*25a0*/  FMUL.FTZ R177, R0, UR8 ;  /* 0x0000000800b17c20 */ /* 0x000fe20008410000 */
[----:B------:R-:W-:-:S03]  /*25b0*/  @P0 HADD2.F32 R0, -RZ, R10.H0_H0 ;  /* 0x2000000aff000230 */ /* 0x000fc60000004100 */
[----:B------:R-:W-:-:S04]  /*25c0*/  FMUL.FTZ R177, R12, R177 ;  /* 0x000000b10cb17220 */ /* 0x000fc80000410000 */
[----:B------:R-:W-:-:S07]  /*25d0*/  @P0 FADD.FTZ R177, R0, R177 ;  /* 0x000000b100b10221 */ /* 0x000fce0000010000 */
.L_x_19661:
[----:B------:R-:W-:Y:S05]  /*25e0*/  BSYNC B0 ;  /* 0x0000000000007941 */ /* 0x000fea0003800000 */
.L_x_19659:
[----:B------:R-:W-:Y:S04]  /*25f0*/  BSSY B0, `(.L_x_19662) ;  /* 0x000000b000007945 */ /* 0x000fe80003800000 */
[----:B------:R-:W-:Y:S05]  /*2600*/  @P3 BRA `(.L_x_19663) ;  /* 0x0000000000103947 */ /* 0x000fea0003800000 */
[----:B------:R-:W-:Y:S01]  /*2610*/  MOV R178, RZ ;  /* 0x000000ff00b27202 */ /* 0x000fe20000000f00 */
[----:B------:R-:W-:Y:S06]  /*2620*/  @!P0 BRA `(.L_x_19664) ;  /* 0x00000000001c8947 */ /* 0x000fec0003800000 */
[----:B-----5:R-:W-:Y:S01]  /*2630*/  HADD2.F32 R178, -RZ, R10.H1_H1 ;  /* 0x3000000affb27230 */ /* 0x020fe20000004100 */
[----:B------:R-:W-:Y:S06]  /*2640*/  BRA `(.L_x_19664) ;  /* 0x0000000000147947 */ /* 0x000fec0003800000 */
.L_x_19663:
[----:B-----5:R-:W-:Y:S02]  /*2650*/  HADD2.F32 R0, -RZ, R6.H1_H1 ;  /* 0x30000006ff007230 */ /* 0x020fe40000004100 */
[----:B------:R-:W-:-:S03]  /*2660*/  @P0 HADD2.F32 R133, -RZ, R10.H1_H1 ;  /* 0x3000000aff850230 */ /* 0x000fc60000004100 */
[----:B------:R-:W-:-:S04]  /*2670*/  FMUL.FTZ R0, R0, UR8 ;  /* 0x0000000800007c20 */ /* 0x000fc80008410000 */
[----:B------:R-:W-:-:S04]  /*2680*/  FMUL.FTZ R178, R13, R0 ;  /* 0x000000000db27220 */ /* 0x000fc80000410000 */
[----:B------:R-:W-:-:S07]  /*2690*/  @P0 FADD.FTZ R178, R133, R178 ;  /* 0x000000b285b20221 */ /* 0x000fce0000010000 */
.L_x_19664:
[----:B------:R-:W-:Y:S05]  /*26a0*/  BSYNC B0 ;  /* 0x0000000000007941 */ /* 0x000fea0003800000 */
.L_x_19662:
[----:B------:R-:W-:Y:S04]  /*26b0*/  BSSY B0, `(.L_x_19665) ;  /* 0x000000b000007945 */ /* 0x000fe80003800000 */
[----:B------:R-:W-:Y:S05]  /*26c0*/  @P3 BRA `(.L_x_19666) ;  /* 0x0000000000103947 */ /* 0x000fea0003800000 */
[----:B------:R-:W-:Y:S01]  /*26d0*/  HFMA2.MMA R179, -RZ, RZ, 0, 0 ;  /* 0x00000000ffb37435 */ /* 0x000fe200000001ff */
[----:B------:R-:W-:Y:S10]  /*26e0*/  @!P0 BRA `(.L_x_19667) ;  /* 0x00000000001c8947 */ /* 0x000ff40003800000 */
[----:B-----5:R-:W-:Y:S01]  /*26f0*/  HADD2.F32 R179, -RZ, R11.H0_H0 ;  /* 0x2000000bffb37230 */ /* 0x020fe20000004100 */
[----:B------:R-:W-:Y:S06]  /*2700*/  BRA `(.L_x_19667) ;  /* 0x0000000000147947 */ /* 0x000fec0003800000 */
.L_x_19666:
[----:B-----5:R-:W-:-:S05]  /*2710*/  HADD2.F32 R0, -RZ, R7.H0_H0 ;  /* 0x20000007ff007230 */ /* 0x020fca0000004100 */
[----:B------:R-:W-:Y:S01]  /*2720*/  FMUL.FTZ R179, R0, UR8 ;  /* 0x0000000800b37c20 */ /* 0x000fe20008410000 */
[----:B------:R-:W-:-:S03]  /*2730*/  @P0 HADD2.F32 R0, -RZ, R11.H0_H0 ;  /* 0x2000000bff000230 */ /* 0x000fc60000004100 */
[----:B------:R-:W-:-:S04]  /*2740*/  FMUL.FTZ R179, R14, R179 ;  /* 0x000000b30eb37220 */ /* 0x000fc80000410000 */
[----:B------:R-:W-:-:S07]  /*2750*/  @P0 FADD.FTZ R179, R0, R179 ;  /* 0x000000b300b30221 */ /* 0x000fce0000010000 */
.L_x_19667:
[----:B------:R-:W-:Y:S05]  /*2760*/  BSYNC B0 ;  /* 0x0000000000007941 */ /* 0x000fea0003800000 */
.L_x_19665:
[----:B------:R-:W-:Y:S04]  /*2770*/  BSSY B0, `(.L_x_19668) ;  /* 0x000000b000007945 */ /* 0x000fe80003800000 */
[----:B------:R-:W-:Y:S05]  /*2780*/  @P3 BRA `(.L_x_19669) ;  /* 0x0000000000103947 */ /* 0x000fea0003800000 */
[----:B------:R-:W-:Y:S01]  /*2790*/  MOV R180, RZ ;  /* 0x000000ff00b47202 */ /* 0x000fe20000000f00 */
[----:B------:R-:W-:Y:S06]  /*27a0*/  @!P0 BRA `(.L_x_19670) ;  /* 0x00000000001c8947 */ /* 0x000fec0003800000 */
[----:B-----5:R-:W-:Y:S01]  /*27b0*/  HADD2.F32 R180, -RZ, R11.H1_H1 ;  /* 0x3000000bffb47230 */ /* 0x020fe20000004100 */
[----:B------:R-:W-:Y:S06]  /*27c0*/  BRA `(.L_x_19670) ;  /* 0x0000000000147947 */ /* 0x000fec0003800000 */
.L_x_19669:
[----:B-----5:R-:W-:Y:S02]  /*27d0*/  HADD2.F32 R0, -RZ, R7.H1_H1 ;  /* 0x30000007ff007230 */ /* 0x020fe40000004100 */
[----:B------:R-:W-:-:S03]  /*27e0*/  @P0 HADD2.F32 R133, -RZ, R11.H1_H1 ;  /* 0x3000000bff850230 */ /* 0x000fc60000004100 */
[----:B------:R-:W-:-:S04]  /*27f0*/  FMUL.FTZ R0, R0, UR8 ;  /* 0x0000000800007c20 */ /* 0x000fc80008410000 */
[----:B------:R-:W-:-:S04]  /*2800*/  FMUL.FTZ R180, R15, R0 ;  /* 0x000000000fb47220 */ /* 0x000fc80000410000 */
[----:B------:R-:W-:-:S07]  /*2810*/  @P0 FADD.FTZ R180, R133, R180 ;  /* 0x000000b485b40221 */ /* 0x000fce0000010000 */
.L_x_19670:
[----:B------:R-:W-:Y:S05]  /*2820*/  BSYNC B0 ;  /* 0x0000000000007941 */ /* 0x000fea0003800000 */
.L_x_19668:
        /* <DEDUP_REMOVED lines=150> */
.L_x_19686:
        /* <DEDUP_REMOVED lines=80> */
[----:B------:R-:W-:-:S03]  /*3690*/  F2FP.F16.F32.PACK_AB R133, R136, R133 ;  /* 0x000000858885723e */ /* 0x000fc600000000ff */
        /* <DEDUP_REMOVED lines=21> */
[----:B------:R-:W-:Y:S01]  /*37f0*/  F2FP.F16.F32.PACK_AB R132, R137, R132 ;  /* 0x000000848984723e */ /* 0x000fe200000000ff */
[----:B------:R-:W-:Y:S01]  /*3800*/  FMUL.FTZ R150, R0, R183 ;  /* 0x000000b700967220 */ /* 0x000fe20000410000 */
        /* <DEDUP_REMOVED lines=68> */
[----:B------:R-:W-:-:S02]  /*3c50*/  F2FP.F16.F32.PACK_AB R163, R0, R179 ;  /* 0x000000b300a3723e */ /* 0x000fc400000000ff */
[----:B------:R-:W-:Y:S01]  /*3c60*/  F2FP.F16.F32.PACK_AB R162, R180, R177 ;  /* 0x000000b1b4a2723e */ /* 0x000fe200000000ff */
[----:B------:R0:W-:Y:S01]  /*3c70*/  STG.E.128 desc[UR4][R144.64], R156 ;  /* 0x0000009c90007986 */ /* 0x0001e2000c101d04 */
[----:B------:R-:W-:Y:S02]  /*3c80*/  F2FP.F16.F32.PACK_AB R161, R178, R175 ;  /* 0x000000afb2a1723e */ /* 0x000fe400000000ff */
[----:B------:R-:W-:-:S05]  /*3c90*/  F2FP.F16.F32.PACK_AB R160, R176, R173 ;  /* 0x000000adb0a0723e */ /* 0x000fca00000000ff */
[----:B------:R0:W-:Y:S02]  /*3ca0*/  STG.E.128 desc[UR4][R148.64], R160 ;  /* 0x000000a094007986 */ /* 0x0001e4000c101d04 */
.L_x_19673:
[----:B------:R-:W-:Y:S05]  /*3cb0*/  BSYNC B0 ;  /* 0x0000000000007941 */ /* 0x000fea0003800000 */
.L_x_19672:
[----:B0-----:R-:W0:Y:S02]  /*3cc0*/  LDC.64 R132, c[0x0][0x210] ;  /* 0x00008400ff847b82 */ /* 0x001e240000000a00 */
[----:B0-----:R-:W-:-:S04]  /*3cd0*/  LEA R3, R132, R3, 0x2 ;  /* 0x0000000384037211 */ /* 0x001fc800078e10ff */
[----:B------:R-:W-:-:S13]  /*3ce0*/  ISETP.GE.AND P0, PT, R3, R133, PT ;  /* 0x000000850300720c */ /* 0x000fda0003f06270 */
[----:B------:R-:W-:Y:S05]  /*3cf0*/  @!P0 BRA `(.L_x_19674) ;  /* 0xffffffc400f88947 */ /* 0x000fea000383ffff */
[----:B------:R-:W-:Y:S05]  /*3d00*/  EXIT ;  /* 0x000000000000794d */ /* 0x000fea0003800000 */
.L_x_19671:
        /* <DEDUP_REMOVED lines=8> */
.L_x_19676:
[----:B------:R-:W-:Y:S05]  /*3d90*/  BSYNC B0 ;  /* 0x0000000000007941 */ /* 0x000fea0003800000 */
.L_x_19675:
        /* <DEDUP_REMOVED lines=9> */
.L_x_19677:
[----:B------:R-:W-:Y:S01]  /*3e30*/  HFMA2.MMA R184, -RZ, RZ, 0, 2.384185791015625e-07 ;  /* 0x00000004ffb87435 */ /* 0x000fe200000001ff */
[----:B------:R-:W-:-:S05]  /*3e40*/  MOV R133, R183 ;  /* 0x000000b700857202 */ /* 0x000fca0000000f00 */
[----:B------:R-:W-:-:S05]  /*3e50*/  FADD.FTZ R135, R134, R133 ;  /* 0x0000008586877221 */ /* 0x000fca0000010000 */
[----:B------:R-:W-:-:S07]  /*3e60*/  MOV R185, R135 ;  /* 0x0000008700b97202 */ /* 0x000fce0000000f00 */
[----:B------:R-:W-:Y:S05]  /*3e70*/  WARPSYNC.COLLECTIVE R182, `(.L_x_19678) ;  /* 0x00000000b6087348 */ /* 0x000fea0003c00000 */
[----:B------:R0:W1:Y:S02]  /*3e80*/  SHFL.BFLY P2, R183, R185, R184, R187 ;  /* 0x0c0000b8b9b77389 */ /* 0x00006400000400bb */
[----:B01----:R-:W-:Y:S01]  /*3e90*/  ENDCOLLECTIVE ;  /* 0x000000000000791b */ /* 0x003fe20003800000 */
.L_x_19678:
[----:B------:R-:W-:Y:S01]  /*3ea0*/  HFMA2.MMA R184, -RZ, RZ, 0, 4.76837158203125e-07 ;  /* 0x00000008ffb87435 */ /* 0x000fe200000001ff */
[----:B------:R-:W-:-:S05]  /*3eb0*/  MOV R0, R183 ;  /* 0x000000b700007202 */ /* 0x000fca0000000f00 */
[----:B------:R-:W-:-:S05]  /*3ec0*/  FADD.FTZ R136, R135, R0 ;  /* 0x0000000087887221 */ /* 0x000fca0000010000 */
[----:B------:R-:W-:-:S07]  /*3ed0*/  MOV R185, R136 ;  /* 0x0000008800b97202 */ /* 0x000fce0000000f00 */
[----:B------:R-:W-:Y:S05]  /*3ee0*/  WARPSYNC.COLLECTIVE R182, `(.L_x_19679) ;  /* 0x00000000b6087348 */ /* 0x000fea0003c00000 */
[----:B------:R0:W1:Y:S02]  /*3ef0*/  SHFL.BFLY P2, R183, R185, R184, R187 ;  /* 0x0c0000b8b9b77389 */ /* 0x00006400000400bb */
[----:B01----:R-:W-:Y:S01]  /*3f00*/  ENDCOLLECTIVE ;  /* 0x000000000000791b */ /* 0x003fe20003800000 */
.L_x_19679:
        /* <DEDUP_REMOVED lines=8> */
.L_x_19680:
        /* <DEDUP_REMOVED lines=88> */
.L_x_19681:
[----:B------:R-:W-:Y:S01]  /*4510*/  HFMA2.MMA R184, -RZ, RZ, 0, 1.1920928955078125e-07 ;  /* 0x00000002ffb87435 */ /* 0x000fe200000001ff */
[----:B------:R-:W-:-:S05]  /*4520*/  MOV R135, R183 ;  /* 0x000000b700877202 */ /* 0x000fca0000000f00 */
[----:B------:R-:W-:-:S05]  /*4530*/  FADD.FTZ R135, R0, R135 ;  /* 0x0000008700877221 */ /* 0x000fca0000010000 */
[----:B------:R-:W-:-:S07]  /*4540*/  MOV R185, R135 ;  /* 0x0000008700b97202 */ /* 0x000fce0000000f00 */
[----:B------:R-:W-:Y:S05]  /*4550*/  WARPSYNC.COLLECTIVE R182, `(.L_x_19682) ;  /* 0x00000000b6087348 */ /* 0x000fea0003c00000 */
[----:B------:R0:W1:Y:S02]  /*4560*/  SHFL.BFLY P2, R183, R185, R184, R187 ;  /* 0x0c0000b8b9b77389 */ /* 0x00006400000400bb */
[----:B01----:R-:W-:Y:S01]  /*4570*/  ENDCOLLECTIVE ;  /* 0x000000000000791b */ /* 0x003fe20003800000 */
.L_x_19682:
[----:B------:R-:W-:Y:S01]  /*4580*/  HFMA2.MMA R184, -RZ, RZ, 0, 2.384185791015625e-07 ;  /* 0x00000004ffb87435 */ /* 0x000fe200000001ff */
[----:B------:R-:W-:-:S05]  /*4590*/  MOV R134, R183 ;  /* 0x000000b700867202 */ /* 0x000fca0000000f00 */
[----:B------:R-:W-:-:S05]  /*45a0*/  FADD.FTZ R134, R135, R134 ;  /* 0x0000008687867221 */ /* 0x000fca0000010000 */
[----:B------:R-:W-:-:S07]  /*45b0*/  MOV R185, R134 ;  /* 0x0000008600b97202 */ /* 0x000fce0000000f00 */
[----:B------:R-:W-:Y:S05]  /*45c0*/  WARPSYNC.COLLECTIVE R182, `(.L_x_19683) ;  /* 0x00000000b6087348 */ /* 0x000fea0003c00000 */
[----:B------:R0:W1:Y:S02]  /*45d0*/  SHFL.BFLY P2, R183, R185, R184, R187 ;  /* 0x0c0000b8b9b77389 */ /* 0x00006400000400bb */
[----:B01----:R-:W-:Y:S01]  /*45e0*/  ENDCOLLECTIVE ;  /* 0x000000000000791b */ /* 0x003fe20003800000 */
.L_x_19683:
[----:B------:R-:W-:Y:S01]  /*45f0*/  HFMA2.MMA R184, -RZ, RZ, 0, 4.76837158203125e-07 ;  /* 0x00000008ffb87435 */ /* 0x000fe200000001ff */
[----:B------:R-:W-:-:S05]  /*4600*/  MOV R137, R183 ;  /* 0x000000b700897202 */ /* 0x000fca0000000f00 */
[----:B------:R-:W-:-:S05]  /*4610*/  FADD.FTZ R137, R134, R137 ;  /* 0x0000008986897221 */ /* 0x000fca0000010000 */
[----:B------:R-:W-:-:S07]  /*4620*/  MOV R185, R137 ;  /* 0x0000008900b97202 */ /* 0x000fce0000000f00 */
[----:B------:R-:W-:Y:S05]  /*4630*/  WARPSYNC.COLLECTIVE R182, `(.L_x_19684) ;  /* 0x00000000b6087348 */ /* 0x000fea0003c00000 */
[----:B------:R0:W1:Y:S02]  /*4640*/  SHFL.BFLY P2, R183, R185, R184, R187 ;  /* 0x0c0000b8b9b77389 */ /* 0x00006400000400bb */
[----:B01----:R-:W-:Y:S01]  /*4650*/  ENDCOLLECTIVE ;  /* 0x000000000000791b */ /* 0x003fe20003800000 */
.L_x_19684:
[----:B------:R-:W-:Y:S01]  /*4660*/  HFMA2.MMA R184, -RZ, RZ, 0, 9.5367431640625e-07 ;  /* 0x00000010ffb87435 */ /* 0x000fe200000001ff */
[----:B------:R-:W-:-:S05]  /*4670*/  MOV R136, R183 ;  /* 0x000000b700887202 */ /* 0x000fca0000000f00 */
[----:B------:R-:W-:-:S05]  /*4680*/  FADD.FTZ R136, R137, R136 ;  /* 0x0000008889887221 */ /* 0x000fca0000010000 */
[----:B------:R-:W-:-:S07]  /*4690*/  MOV R185, R136 ;  /* 0x0000008800b97202 */ /* 0x000fce0000000f00 */
[----:B------:R-:W-:Y:S05]  /*46a0*/  WARPSYNC.COLLECTIVE R182, `(.L_x_19685) ;  /* 0x00000000b6087348 */ /* 0x000fea0003c00000 */
[----:B------:R0:W1:Y:S02]  /*46b0*/  SHFL.BFLY P2, R183, R185, R184, R187 ;  /* 0x0c0000b8b9b77389 */ /* 0x00006400000400bb */
[----:B01----:R-:W-:Y:S01]  /*46c0*/  ENDCOLLECTIVE ;  /* 0x000000000000791b */ /* 0x003fe20003800000 */
.L_x_19685:
[----:B------:R-:W-:Y:S01]  /*46d0*/  MOV R181, R183 ;  /* 0x000000b700b57202 */ /* 0x000fe20000000f00 */
[----:B------:R-:W-:Y:S06]  /*46e0*/  BRA `(.L_x_19686) ;  /* 0xffffffe800a87947 */ /* 0x000fec000383ffff */
.L_x_19687:
        /* <DEDUP_REMOVED lines=9> */
.L_x_37453:


//--------------------- .text._ZN10layer_norm13ln_fwd_kernelINS_13Kernel_traitsIf6__halfS2_S2_fjLj1280ELj1ELj4ELj1ELj16ENS_18Kernel_traits_baseILj1280EfS2_S2_S2_fjLj128EEEEELb1ELb0ELb0ELb0EEEvNS_9FwdParamsE --------------------------
	.section	.text._ZN10layer_norm13ln_fwd_kernelINS_13Kernel_traitsIf6__halfS2_S2_fjLj1280ELj1ELj4ELj1ELj16ENS_18Kernel_traits_baseILj1280EfS2_S2_S2_fjLj128EEEEELb1ELb0ELb0ELb0EEEvNS_9FwdParamsE,"ax",@progbits
	.align	128
        .global         _ZN10layer_norm13ln_fwd_kernelINS_13Kernel_traitsIf6__halfS2_S2_fjLj1280ELj1ELj4ELj1ELj16ENS_18Kernel_traits_baseILj1280EfS2_S2_S2_fjLj128EEEEELb1ELb0ELb0ELb0EEEvNS_9FwdParamsE
        .type           _ZN10layer_norm13ln_fwd_kernelINS_13Kernel_traitsIf6__halfS2_S2_fjLj1280ELj1ELj4ELj1ELj16ENS_18Kernel_traits_baseILj1280EfS2_S2_S2_fjLj128EEEEELb1ELb0ELb0ELb0EEEvNS_9FwdParamsE,@function
        .size           _ZN10layer_norm13ln_fwd_kernelINS_13Kernel_traitsIf6__halfS2_S2_fjLj1280ELj1ELj4ELj1ELj16ENS_18Kernel_traits_baseILj1280EfS2_S2_S2_fjLj128EEEEELb1ELb0ELb0ELb0EEEvNS_9FwdParamsE,(.L_x_37454 - _ZN10layer_norm13ln_fwd_kernelINS_13Kernel_traitsIf6__halfS2_S2_fjLj1280ELj1ELj4ELj1ELj16ENS_18Kernel_traits_baseILj1280EfS2_S2_S2_fjLj128EEEEELb1ELb0ELb0ELb0EEEvNS_9FwdParamsE)
        .other          _ZN10layer_norm13ln_fwd_kernelINS_13Kernel_traitsIf6__halfS2_S2_fjLj1280ELj1ELj4ELj1ELj16ENS_18Kernel_traits_baseILj1280EfS2_S2_S2_fjLj128EEEEELb1ELb0ELb0ELb0EEEvNS_9FwdParamsE,@"STO_CUDA_ENTRY STV_DEFAULT"
_ZN10layer_norm13ln_fwd_kernelINS_13Kernel_traitsIf6__halfS2_S2_fjLj1280ELj1ELj4ELj1ELj16ENS_18Kernel_traits_baseILj1280EfS2_S2_S2_fjLj128EEEEELb1ELb0ELb0ELb0EEEvNS_9FwdParamsE:
.text._ZN10layer_norm13ln_fwd_kernelINS_13Kernel_traitsIf6__halfS2_S2_fjLj1280ELj1ELj4ELj1ELj16ENS_18Kernel_traits_baseILj1280EfS2_S2_S2_fjLj128EEEEELb1ELb0ELb0ELb0EEEvNS_9FwdParamsE:
[----:B------:R-:W-:Y:S08]  /*0000*/  LDC R1, c[0x0][0x28] ;  /* 0x00000a00ff017b82 */ /* 0x000ff00000000800 */
[----:B------:R-:W0:Y:S01]  /*0010*/  LDC R0, c[0x0][0x2e8] ;  /* 0x0000ba00ff007b82 */ /* 0x000e220000000800 */
[----:B------:R-:W-:Y:S01]  /*0020*/  ULDC.U8 UR4, c[0x0][0x2f4] ;  /* 0x0000bd0000047ab9 */ /* 0x000fe20000000000 */
[----:B------:R-:W-:Y:S01]  /*0030*/  ULDC.64 UR6, c[0x0][0x2e0] ;  /* 0x0000b80000067ab9 */ /* 0x000fe20000000a00 */
[----:B------:R-:W-:Y:S01]  /*0040*/  ISETP.NE.AND P0, PT, RZ, UR4, PT ;  /* 0x00000004ff007c0c */ /* 0x000fe2000bf05270 */
[----:B------:R-:W-:Y:S01]  /*0050*/  ULDC.64 UR4, c[0x0][0x208] ;  /* 0x0000820000047ab9 */ /* 0x000fe20000000a00 */
[----:B------:R-:W-:Y:S01]  /*0060*/  MOV R2, UR6 ;  /* 0x0000000600027c02 */ /* 0x000fe20008000f00 */
[----:B------:R-:W-:-:S02]  /*0070*/  IMAD.U32 R3, RZ, RZ, UR7 ;  /* 0x00000007ff037e24 */ /* 0x000fc4000f8e00ff */
        /* <DEDUP_REMOVED lines=105> */
.L_x_19689:
[----:B------:R-:W-:Y:S05]  /*0710*/  BSYNC B0 ;  /* 0x0000000000007941 */ /* 0x000fea0003800000 */
.L_x_19688:
        /* <DEDUP_REMOVED lines=18> */
.L_x_19691:
[----:B------:R-:W-:Y:S05]  /*0840*/  BSYNC B0 ;  /* 0x0000000000007941 */ /* 0x000fea0003800000 */
.L_x_19690:
        /* <DEDUP_REMOVED lines=18> */
.L_x_19693:
[----:B------:R-:W-:Y:S05]  /*0970*/  BSYNC B0 ;  /* 0x0000000000007941 */ /* 0x000fea0003800000 */
.L_x_19692:
        /* <DEDUP_REMOVED lines=18> */
.L_x_19695:
[----:B------:R-:W-:Y:S05]  /*0aa0*/  BSYNC B0 ;  /* 0x0000000000007941 */ /* 0x000fea0003800000 */
.L_x_19694:
        /* <DEDUP_REMOVED lines=17> */
.L_x_19697:
[----:B------:R-:W-:Y:S05]  /*0bc0*/  BSYNC B0 ;  /* 0x0000000000007941 */ /* 0x000fea0003800000 */
.L_x_19696:
        /* <DEDUP_REMOVED lines=24> */
.L_x_20000:
        /* <DEDUP_REMOVED lines=39> */
.L_x_19702:
[----:B------:R-:W-:-:S07]  /*0fc0*/  IMAD.MOV.U32 R0, RZ, RZ, R4 ;  /* 0x000000ffff007224 */ /* 0x000fce00078e0004 */
.L_x_19703:
[----:B------:R-:W-:Y:S05]  /*0fd0*/  BSYNC B2 ;  /* 0x0000000000027941 */ /* 0x000fea0003800000 */
.L_x_19701:
        /* <DEDUP_REMOVED lines=16> */
.L_x_19707:
[----:B------:R-:W-:Y:S05]  /*10e0*/  BSYNC B3 ;  /* 0x0000000000037941 */ /* 0x000fea0003800000 */
.L_x_19706:
        /* <DEDUP_REMOVED lines=42> */
.L_x_19705:
[----:B------:R-:W-:Y:S05]  /*1390*/  BSYNC B2 ;  /* 0x0000000000027941 */ /* 0x000fea0003800000 */
.L_x_19704:
        /* <DEDUP_REMOVED lines=25> */
.L_x_19709:
[----:B------:R-:W-:-:S07]  /*1530*/  IMAD.MOV.U32 R130, RZ, RZ, R4 ;  /* 0x000000ffff827224 */ /* 0x000fce00078e0004 */
.L_x_19710:
[----:B------:R-:W-:Y:S05]  /*1540*/  BSYNC B2 ;  /* 0x0000000000027941 */ /* 0x000fea0003800000 */
.L_x_19708:
        /* <DEDUP_REMOVED lines=16> */
.L_x_19714:
[----:B------:R-:W-:Y:S05]  /*1650*/  BSYNC B3 ;  /* 0x0000000000037941 */ /* 0x000fea0003800000 */
.L_x_19713:
        /* <DEDUP_REMOVED lines=42> */
.L_x_19712:
[----:B------:R-:W-:Y:S05]  /*1900*/  BSYNC B2 ;  /* 0x0000000000027941 */ /* 0x000fea0003800000 */
.L_x_19711:
[----:B------:R-:W-:Y:S01]  /*1910*/  I2FP.F32.U32 R110, R130 ;  /* 0x00000082006e7245 */ /* 0x000fe20000201000 */
[----:B------:R-:W-:Y:S01]  /*1920*/  HADD2.F32 R104, -RZ, R104.H1_H1 ;  /* 0x30000068ff687230 */ /* 0x000fe20000004100 */
[----:B------:R-:W-:Y:S01]  /*1930*/  BSSY B2, `(.L_x_19715) ;  /* 0x0000015000027945 */ /* 0x000fe20003800000 */
[----:B------:R-:W-:Y:S02]  /*1940*/  IADD3 R120, R121, 0x1, RZ ;  /* 0x0000000179787810 */ /* 0x000fe40007ffe0ff */
        /* <DEDUP_REMOVED lines=18> */
.L_x_19716:
[----:B------:R-:W-:-:S07]  /*1a70*/  MOV R104, R4 ;  /* 0x0000000400687202 */ /* 0x000fce0000000f00 */
.L_x_19717:
[----:B------:R-:W-:Y:S05]  /*1a80*/  BSYNC B2 ;  /* 0x0000000000027941 */ /* 0x000fea0003800000 */
.L_x_19715:
        /* <DEDUP_REMOVED lines=16> */
.L_x_19721:
[----:B------:R-:W-:Y:S05]  /*1b90*/  BSYNC B3 ;  /* 0x0000000000037941 */ /* 0x000fea0003800000 */
.L_x_19720:
        /* <DEDUP_REMOVED lines=42> */
.L_x_19719:
[----:B------:R-:W-:Y:S05]  /*1e40*/  BSYNC B2 ;  /* 0x0000000000027941 */ /* 0x000fea0003800000 */
.L_x_19718:
        /* <DEDUP_REMOVED lines=21> */
.L_x_19723:
[----:B------:R-:W-:-:S07]  /*1fa0*/  IMAD.MOV.U32 R104, RZ, RZ, R4 ;  /* 0x000000ffff687224 */ /* 0x000fce00078e0004 */
.L_x_19724:
[----:B------:R-:W-:Y:S05]  /*1fb0*/  BSYNC B2 ;  /* 0x0000000000027941 */ /* 0x000fea0003800000 */
.L_x_19722:
        /* <DEDUP_REMOVED lines=16> */
.L_x_19728:
[----:B------:R-:W-:Y:S05]  /*20c0*/  BSYNC B3 ;  /* 0x0000000000037941 */ /* 0x000fea0003800000 */
.L_x_19727:
        /* <DEDUP_REMOVED lines=42> */
.L_x_19726:
[----:B------:R-:W-:Y:S05]  /*2370*/  BSYNC B2 ;  /* 0x0000000000027941 */ /* 0x000fea0003800000 */
.L_x_19725:
        /* <DEDUP_REMOVED lines=21> */
.L_x_19730:
[----:B------:R-:W-:-:S07]  /*24d0*/  MOV R120, R4 ;  /* 0x0000000400787202 */ /* 0x000fce0000000f00 */
.L_x_19731:
[----:B------:R-:W-:Y:S05]  /*24e0*/  BSYNC B2 ;  /* 0x0000000000027941 */ /* 0x000fea0003800000 */
.L_x_19729:
        /* <DEDUP_REMOVED lines=16> */
.L_x_19735:
[----:B------:R-:W-:Y:S05]  /*25f0*/  BSYNC B3 ;  /* 0x0000000000037941 */ /* 0x000fea0003800000 */
.L_x_19734:
        /* <DEDUP_REMOVED lines=42> */
.L_x_19733:
[----:B------:R-:W-:Y:S05]  /*28a0*/  BSYNC B2 ;  /* 0x0000000000027941 */ /* 0x000fea0003800000 */
.L_x_19732:
[----:B------:R-:W-:Y:S01]  /*28b0*/  I2FP.F32.U32 R104, R120 ;  /* 0x0000007800687245 */ /* 0x000fe20000201000 */
[----:B------:R-:W-:Y:S01]  /*28c0*/  HADD2.F32 R120, -RZ, R106.H0_H0 ;  /* 0x2000006aff787230 */ /* 0x000fe20000004100 */
[C---:B------:R-:W-:Y:S01]  /*28d0*/  ISETP.NE.AND P4, PT, R131.reuse, 0x1, PT ;  /* 0x000000018300780c */ /* 0x040fe20003f85270 */
        /* <DEDUP_REMOVED lines=18> */
.L_x_19737:
[----:B------:R-:W-:-:S07]  /*2a00*/  IMAD.MOV.U32 R148, RZ, RZ, R4 ;  /* 0x000000ffff947224 */ /* 0x000fce00078e0004 */
.L_x_19738:
[----:B------:R-:W-:Y:S05]  /*2a10*/  BSYNC B2 ;  /* 0x0000000000027941 */ /* 0x000fea0003800000 */
.L_x_19736:
        /* <DEDUP_REMOVED lines=16> */
.L_x_19742:
[----:B------:R-:W-:Y:S05]  /*2b20*/  BSYNC B3 ;  /* 0x0000000000037941 */ /* 0x000fea0003800000 */
.L_x_19741:
        /* <DEDUP_REMOVED lines=42> */
.L_x_19740:
[----:B------:R-:W-:Y:S05]  /*2dd0*/  BSYNC B2 ;  /* 0x0000000000027941 */ /* 0x000fea0003800000 */
.L_x_19739:
        /* <DEDUP_REMOVED lines=21> */
.L_x_19744:
[----:B------:R-:W-:-:S07]  /*2f30*/  MOV R106, R4 ;  /* 0x00000004006a7202 */ /* 0x000fce0000000f00 */
.L_x_19745:
[----:B------:R-:W-:Y:S05]  /*2f40*/  BSYNC B2 ;  /* 0x0000000000027941 */ /* 0x000fea0003800000 */
.L_x_19743:
        /* <DEDUP_REMOVED lines=16> */
.L_x_19749:
[----:B------:R-:W-:Y:S05]  /*3050*/  BSYNC B3 ;  /* 0x0000000000037941 */ /* 0x000fea0003800000 */
.L_x_19748:
        /* <DEDUP_REMOVED lines=42> */
.L_x_19747:
[----:B------:R-:W-:Y:S05]  /*3300*/  BSYNC B2 ;  /* 0x0000000000027941 */ /* 0x000fea0003800000 */
.L_x_19746:
[----:B------:R-:W-:Y:S01]  /*3310*/  I2FP.F32.U32 R104, R106 ;  /* 0x0000006a00687245 */ /* 0x000fe20000201000 */
[----:B------:R-:W-:Y:S01]  /*3320*/  HADD2.F32 R106, -RZ, R107.H0_H0 ;  /* 0x2000006bff6a7230 */ /* 0x000fe20000004100 */
[----:B------:R-:W-:Y:S01]  /*3330*/  ISETP.NE.AND P6, PT, R148, 0x1, PT ;  /* 0x000000019400780c */ /* 0x000fe20003fc5270 */
[----:B------:R-:W-:Y:S01]  /*3340*/  @P0 HADD2.F32 R105, -RZ, R23.H0_H0 ;  /* 0x20000017ff690230 */ /* 0x000fe20000004100 */
[----:B------:R-:W-:Y:S01]  /*3350*/  BSSY B2, `(.L_x_19750) ;  /* 0x0000012000027945 */ /* 0x000fe20003800000 */
[----:B------:R-:W-:Y:S01]  /*3360*/  FFMA.FTZ R5, R104, R151, 1.1641532182693481445e-10 ;  /* 0x2f00000068057423 */ /* 0x000fe20000010097 */
[----:B------:R-:W-:-:S04]  /*3370*/  FMUL.FTZ R106, R106, R147 ;  /* 0x000000936a6a7220 */ /* 0x000fc80000410000 */
        /* <DEDUP_REMOVED lines=14> */
.L_x_19751:
[----:B------:R-:W-:-:S07]  /*3460*/  IMAD.MOV.U32 R106, RZ, RZ, R4 ;  /* 0x000000ffff6a7224 */ /* 0x000fce00078e0004 */
.L_x_19752:
[----:B------:R-:W-:Y:S05]  /*3470*/  BSYNC B2 ;  /* 0x0000000000027941 */ /* 0x000fea0003800000 */
.L_x_19750:
        /* <DEDUP_REMOVED lines=18> */
.L_x_19756:
[----:B------:R-:W-:Y:S05]  /*35a0*/  BSYNC B3 ;  /* 0x0000000000037941 */ /* 0x000fea0003800000 */
.L_x_19755:
        /* <DEDUP_REMOVED lines=42> */
.L_x_19754:
[----:B------:R-:W-:Y:S05]  /*3850*/  BSYNC B2 ;  /* 0x0000000000027941 */ /* 0x000fea0003800000 */
.L_x_19753:
[----:B------:R-:W-:Y:S01]  /*3860*/  I2FP.F32.U32 R104, R106 ;  /* 0x0000006a00687245 */ /* 0x000fe20000201000 */
[----:B------:R-:W-:Y:S01]  /*3870*/  HADD2.F32 R106, -RZ, R107.H1_H1 ;  /* 0x3000006bff6a7230 */ /* 0x000fe20000004100 */
[----:B------:R-:W-:Y:S02]  /*3880*/  SEL R155, RZ, 0x10000, P5 ;  /* 0x00010000ff9b7807 */ /* 0x000fe40002800000 */
[----:B------:R-:W-:Y:S01]  /*3890*/  ISETP.NE.AND P5, PT, R153, RZ, PT ;  /* 0x000000ff9900720c */ /* 0x000fe20003fa5270 */
[----:B------:R-:W-:Y:S01]  /*38a0*/  FFMA.FTZ R151, R104, R151, 1.1641532182693481445e-10 ;  /* 0x2f00000068977423 */ /* 0x000fe20000010097 */
[----:B------:R-:W-:Y:S01]  /*38b0*/  SEL R153, RZ, 0x1, P1 ;  /* 0x00000001ff997807 */ /* 0x000fe20000800000 */
[----:B------:R-:W-:Y:S01]  /*38c0*/  FMUL.FTZ R106, R106, R147 ;  /* 0x000000936a6a7220 */ /* 0x000fe20000410000 */
[----:B------:R-:W-:Y:S02]  /*38d0*/  SEL R148, RZ, 0x100, P4 ;  /* 0x00000100ff947807 */ /* 0x000fe40002000000 */
[----:B------:R-:W-:Y:S01]  /*38e0*/  FSETP.GTU.FTZ.AND P1, PT, R151, R150, PT ;  /* 0x000000969700720b */ /* 0x000fe20003f3c000 */
[----:B------:R-:W-:Y:S01]  /*38f0*/  FMUL.FTZ R106, R106, R141 ;  /* 0x0000008d6a6a7220 */ /* 0x000fe20000410000 */
[----:B------:R-:W-:-:S02]  /*3900*/  SEL R105, RZ, 0x1, P2 ;  /* 0x00000001ff697807 */ /* 0x000fc40001000000 */
[----:B------:R-:W-:Y:S02]  /*3910*/  SEL R150, RZ, 0x1000000, P1 ;  /* 0x01000000ff967807 */ /* 0x000fe40000800000 */
[----:B------:R-:W-:Y:S02]  /*3920*/  ISETP.NE.AND P6, PT, R152, RZ, PT ;  /* 0x000000ff9800720c */ /* 0x000fe40003fc5270 */
[----:B------:R-:W-:Y:S01]  /*3930*/  LOP3.LUT R150, R148, R150, R155, 0xfe, !PT ;  /* 0x0000009694967212 */ /* 0x000fe200078efe9b */
[----:B------:R-:W-:Y:S01]  /*3940*/  @P0 HADD2.F32 R148, -RZ, R23.H1_H1 ;  /* 0x30000017ff940230 */ /* 0x000fe20000004100 */
[----:B------:R-:W-:Y:S02]  /*3950*/  SEL R152, RZ, 0x1, P5 ;  /* 0x00000001ff987807 */ /* 0x000fe40002800000 */
[----:B------:R-:W-:Y:S01]  /*3960*/  FSEL R141, R106, RZ, !P1 ;  /* 0x000000ff6a8d7208 */ /* 0x000fe20004800000 */
[----:B------:R-:W-:Y:S01]  /*3970*/  IMAD.WIDE.U32 R106, R105, 0x1000000, RZ ;  /* 0x01000000696a7825 */ /* 0x000fe200078e00ff */
[----:B------:R-:W-:-:S03]  /*3980*/  SEL R149, RZ, 0x1, P3 ;  /* 0x00000001ff957807 */ /* 0x000fc60001800000 */
[----:B------:R-:W-:-:S04]  /*3990*/  IMAD.WIDE.U32 R104, R153, 0x10000, RZ ;  /* 0x0001000099687825 */ /* 0x000fc800078e00ff */
[----:B------:R-:W-:Y:S01]  /*39a0*/  @P0 FADD.FTZ R141, R148, R141 ;  /* 0x0000008d948d0221 */ /* 0x000fe20000010000 */
[----:B------:R-:W-:Y:S01]  /*39b0*/  LOP3.LUT R149, R107, R150, R149, 0xfe, !PT ;  /* 0x000000966b957212 */ /* 0x000fe200078efe95 */
[----:B------:R-:W-:Y:S01]  /*39c0*/  IMAD.WIDE.U32 R152, R152, 0x100, RZ ;  /* 0x0000010098987825 */ /* 0x000fe200078e00ff */
[----:B------:R-:W-:Y:S02]  /*39d0*/  LEA R154, P0, R143, UR12, 0x4 ;  /* 0x0000000c8f9a7c11 */ /* 0x000fe4000f8020ff */
[----:B------:R-:W-:Y:S02]  /*39e0*/  F2FP.F16.F32.PACK_AB R107, R141, R130 ;  /* 0x000000828d6b723e */ /* 0x000fe400000000ff */
        /* <DEDUP_REMOVED lines=13> */
.L_x_19700:
[----:B------:R-:W-:Y:S05]  /*3ac0*/  BSYNC B1 ;  /* 0x0000000000017941 */ /* 0x000fea0003800000 */
.L_x_19699:
        /* <DEDUP_REMOVED lines=23> */
.L_x_19760:
[----:B------:R-:W-:-:S07]  /*3c40*/  IMAD.MOV.U32 R15, RZ, RZ, R4 ;  /* 0x000000ffff0f7224 */ /* 0x000fce00078e0004 */
.L_x_19761:
[----:B------:R-:W-:Y:S05]  /*3c50*/  BSYNC B2 ;  /* 0x0000000000027941 */ /* 0x000fea0003800000 */
.L_x_19759:
        /* <DEDUP_REMOVED lines=16> */
.L_x_19765:
[----:B------:R-:W-:Y:S05]  /*3d60*/  BSYNC B3 ;  /* 0x0000000000037941 */ /* 0x000fea0003800000 */
.L_x_19764:
        /* <DEDUP_REMOVED lines=42> */
.L_x_19763:
[----:B------:R-:W-:Y:S05]  /*4010*/  BSYNC B2 ;  /* 0x0000000000027941 */ /* 0x000fea0003800000 */
.L_x_19762:
        /* <DEDUP_REMOVED lines=25> */
.L_x_19767:
[----:B------:R-:W-:-:S07]  /*41b0*/  IMAD.MOV.U32 R132, RZ, RZ, R4 ;  /* 0x000000ffff847224 */ /* 0x000fce00078e0004 */
.L_x_19768:
[----:B------:R-:W-:Y:S05]  /*41c0*/  BSYNC B2 ;  /* 0x0000000000027941 */ /* 0x000fea0003800000 */
.L_x_19766:
        /* <DEDUP_REMOVED lines=16> */
.L_x_19772:
[----:B------:R-:W-:Y:S05]  /*42d0*/  BSYNC B3 ;  /* 0x0000000000037941 */ /* 0x000fea0003800000 */
.L_x_19771:
        /* <DEDUP_REMOVED lines=42> */
.L_x_19770:
[----:B------:R-:W-:Y:S05]  /*4580*/  BSYNC B2 ;  /* 0x0000000000027941 */ /* 0x000fea0003800000 */
.L_x_19769:
        /* <DEDUP_REMOVED lines=22> */
.L_x_19774:
[----:B------:R-:W-:-:S07]  /*46f0*/  MOV R104, R4 ;  /* 0x0000000400687202 */ /* 0x000fce0000000f00 */
.L_x_19775:
[----:B------:R-:W-:Y:S05]  /*4700*/  BSYNC B2 ;  /* 0x0000000000027941 */ /* 0x000fea0003800000 */
.L_x_19773:
        /* <DEDUP_REMOVED lines=16> */
.L_x_19779:
[----:B------:R-:W-:Y:S05]  /*4810*/  BSYNC B3 ;  /* 0x0000000000037941 */ /* 0x000fea0003800000 */
.L_x_19778:
        /* <DEDUP_REMOVED lines=42> */
.L_x_19777:
[----:B------:R-:W-:Y:S05]  /*4ac0*/  BSYNC B2 ;  /* 0x0000000000027941 */ /* 0x000fea0003800000 */
.L_x_19776:
        /* <DEDUP_REMOVED lines=21> */
.L_x_19781:
[----:B------:R-:W-:-:S07]  /*4c20*/  IMAD.MOV.U32 R104, RZ, RZ, R4 ;  /* 0x000000ffff687224 */ /* 0x000fce00078e0004 */
.L_x_19782:
[----:B------:R-:W-:Y:S05]  /*4c30*/  BSYNC B2 ;  /* 0x0000000000027941 */ /* 0x000fea0003800000 */
.L_x_19780:
        /* <DEDUP_REMOVED lines=16> */
.L_x_19786:
[----:B------:R-:W-:Y:S05]  /*4d40*/  BSYNC B3 ;  /* 0x0000000000037941 */ /* 0x000fea0003800000 */
.L_x_19785:
        /* <DEDUP_REMOVED lines=42> */
.L_x_19784:
[----:B------:R-:W-:Y:S05]  /*4ff0*/  BSYNC B2 ;  /* 0x0000000000027941 */ /* 0x000fea0003800000 */
.L_x_19783:
[----:B------:R-:W-:Y:S01]  /*5000*/  I2FP.F32.U32 R104, R104 ;  /* 0x0000006800687245 */ /* 0x000fe20000201000 */
[----:B------:R-:W-:Y:S01]  /*5010*/  HADD2.F32 R122, -RZ, R105.H1_H1 ;  /* 0x30000069ff7a7230 */ /* 0x000fe20000004100 */
[C---:B------:R-:W-:Y:S01]  /*5020*/  ISETP.NE.AND P3, PT, R133.reuse, 0x1, PT ;  /* 0x000000018500780c */ /* 0x040fe20003f65270 */
        /* <DEDUP_REMOVED lines=18> */
.L_x_19788:
[----:B------:R-:W-:-:S07]  /*5150*/  MOV R123, R4 ;  /* 0x00000004007b7202 */ /* 0x000fce0000000f00 */
.L_x_19789:
[----:B------:R-:W-:Y:S05]  /*5160*/  BSYNC B2 ;  /* 0x0000000000027941 */ /* 0x000fea0003800000 */
.L_x_19787:
        /* <DEDUP_REMOVED lines=16> */
.L_x_19793:
[----:B------:R-:W-:Y:S05]  /*5270*/  BSYNC B3 ;  /* 0x0000000000037941 */ /* 0x000fea0003800000 */
.L_x_19792:
        /* <DEDUP_REMOVED lines=42> */
.L_x_19791:
[----:B------:R-:W-:Y:S05]  /*5520*/  BSYNC B2 ;  /* 0x0000000000027941 */ /* 0x000fea0003800000 */
.L_x_19790:
        /* <DEDUP_REMOVED lines=21> */
.L_x_19795:
[----:B------:R-:W-:-:S07]  /*5680*/  IMAD.MOV.U32 R150, RZ, RZ, R4 ;  /* 0x000000ffff967224 */ /* 0x000fce00078e0004 */
.L_x_19796:
[----:B------:R-:W-:Y:S05]  /*5690*/  BSYNC B2 ;  /* 0x0000000000027941 */ /* 0x000fea0003800000 */
.L_x_19794:
        /* <DEDUP_REMOVED lines=16> */
.L_x_19800:
[----:B------:R-:W-:Y:S05]  /*57a0*/  BSYNC B3 ;  /* 0x0000000000037941 */ /* 0x000fea0003800000 */
.L_x_19799:
        /* <DEDUP_REMOVED lines=42> */
.L_x_19798:
[----:B------:R-:W-:Y:S05]  /*5a50*/  BSYNC B2 ;  /* 0x0000000000027941 */ /* 0x000fea0003800000 */
.L_x_19797:
        /* <DEDUP_REMOVED lines=21> */
.L_x_19802:
[----:B------:R-:W-:-:S07]  /*5bb0*/  MOV R106, R4 ;  /* 0x00000004006a7202 */ /* 0x000fce0000000f00 */
.L_x_19803:
[----:B------:R-:W-:Y:S05]  /*5bc0*/  BSYNC B2 ;  /* 0x0000000000027941 */ /* 0x000fea0003800000 */
.L_x_19801:
        /* <DEDUP_REMOVED lines=16> */
.L_x_19807:
[----:B------:R-:W-:Y:S05]  /*5cd0*/  BSYNC B3 ;  /* 0x0000000000037941 */ /* 0x000fea0003800000 */
.L_x_19806:
        /* <DEDUP_REMOVED lines=42> */
.L_x_19805:
[----:B------:R-:W-:Y:S05]  /*5f80*/  BSYNC B2 ;  /* 0x0000000000027941 */ /* 0x000fea0003800000 */
.L_x_19804:
        /* <DEDUP_REMOVED lines=21> */
.L_x_19809:
[----:B------:R-:W-:-:S07]  /*60e0*/  IMAD.MOV.U32 R106, RZ, RZ, R4 ;  /* 0x000000ffff6a7224 */ /* 0x000fce00078e0004 */
.L_x_19810:
[----:B------:R-:W-:Y:S05]  /*60f0*/  BSYNC B2 ;  /* 0x0000000000027941 */ /* 0x000fea0003800000 */
.L_x_19808:
        /* <DEDUP_REMOVED lines=18> */
.L_x_19814:
[----:B------:R-:W-:Y:S05]  /*6220*/  BSYNC B3 ;  /* 0x0000000000037941 */ /* 0x000fea0003800000 */
.L_x_19813:
        /* <DEDUP_REMOVED lines=42> */
.L_x_19812:
[----:B------:R-:W-:Y:S05]  /*64d0*/  BSYNC B2 ;  /* 0x0000000000027941 */ /* 0x000fea0003800000 */
.L_x_19811:
        /* <DEDUP_REMOVED lines=10> */
[----:B------:R-:W-:-:S02]  /*6580*/  ISETP.NE.AND P6, PT, R140, RZ, PT ;  /* 0x000000ff8c00720c */ /* 0x000fc40003fc5270 */
[----:B------:R-:W-:Y:S02]  /*6590*/  SEL R149, RZ, 0x1000000, P1 ;  /* 0x01000000ff957807 */ /* 0x000fe40000800000 */
[----:B------:R-:W-:Y:S02]  /*65a0*/  SEL R105, RZ, 0x1, P2 ;  /* 0x00000001ff697807 */ /* 0x000fe40001000000 */
        /* <DEDUP_REMOVED lines=25> */
.L_x_19758:
[----:B------:R-:W-:Y:S05]  /*6740*/  BSYNC B1 ;  /* 0x0000000000017941 */ /* 0x000fea0003800000 */
.L_x_19757:
        /* <DEDUP_REMOVED lines=23> */
.L_x_19818:
[----:B------:R-:W-:-:S07]  /*68c0*/  IMAD.MOV.U32 R17, RZ, RZ, R4 ;  /* 0x000000ffff117224 */ /* 0x000fce00078e0004 */
.L_x_19819:
[----:B------:R-:W-:Y:S05]  /*68d0*/  BSYNC B2 ;  /* 0x0000000000027941 */ /* 0x000fea0003800000 */
.L_x_19817:
        /* <DEDUP_REMOVED lines=16> */
.L_x_19823:
[----:B------:R-:W-:Y:S05]  /*69e0*/  BSYNC B3 ;  /* 0x0000000000037941 */ /* 0x000fea0003800000 */
.L_x_19822:
        /* <DEDUP_REMOVED lines=42> */
.L_x_19821:
[----:B------:R-:W-:Y:S05]  /*6c90*/  BSYNC B2 ;  /* 0x0000000000027941 */ /* 0x000fea0003800000 */
.L_x_19820:
        /* <DEDUP_REMOVED lines=25> */
.L_x_19825:
[----:B------:R-:W-:-:S07]  /*6e30*/  IMAD.MOV.U32 R134, RZ, RZ, R4 ;  /* 0x000000ffff867224 */ /* 0x000fce00078e0004 */
.L_x_19826:
[----:B------:R-:W-:Y:S05]  /*6e40*/  BSYNC B2 ;  /* 0x0000000000027941 */ /* 0x000fea0003800000 */
.L_x_19824:
        /* <DEDUP_REMOVED lines=16> */
.L_x_19830:
[----:B------:R-:W-:Y:S05]  /*6f50*/  BSYNC B3 ;  /* 0x0000000000037941 */ /* 0x000fea0003800000 */
.L_x_19829:
        /* <DEDUP_REMOVED lines=42> */
.L_x_19828:
[----:B------:R-:W-:Y:S05]  /*7200*/  BSYNC B2 ;  /* 0x0000000000027941 */ /* 0x000fea0003800000 */
.L_x_19827:
        /* <DEDUP_REMOVED lines=22> */
.L_x_19832:
[----:B------:R-:W-:-:S07]  /*7370*/  MOV R104, R4 ;  /* 0x0000000400687202 */ /* 0x000fce0000000f00 */
.L_x_19833:
[----:B------:R-:W-:Y:S05]  /*7380*/  BSYNC B2 ;  /* 0x0000000000027941 */ /* 0x000fea0003800000 */
.L_x_19831:
        /* <DEDUP_REMOVED lines=16> */
.L_x_19837:
[----:B------:R-:W-:Y:S05]  /*7490*/  BSYNC B3 ;  /* 0x0000000000037941 */ /* 0x000fea0003800000 */
.L_x_19836:
        /* <DEDUP_REMOVED lines=42> */
.L_x_19835:
[----:B------:R-:W-:Y:S05]  /*7740*/  BSYNC B2 ;  /* 0x0000000000027941 */ /* 0x000fea0003800000 */
.L_x_19834:
        /* <DEDUP_REMOVED lines=21> */
.L_x_19839:
[----:B------:R-:W-:-:S07]  /*78a0*/  IMAD.MOV.U32 R104, RZ, RZ, R4 ;  /* 0x000000ffff687224 */ /* 0x000fce00078e0004 */
.L_x_19840:
[----:B------:R-:W-:Y:S05]  /*78b0*/  BSYNC B2 ;  /* 0x0000000000027941 */ /* 0x000fea0003800000 */
.L_x_19838:
        /* <DEDUP_REMOVED lines=16> */
.L_x_19844:
[----:B------:R-:W-:Y:S05]  /*79c0*/  BSYNC B3 ;  /* 0x0000000000037941 */ /* 0x000fea0003800000 */
.L_x_19843:
        /* <DEDUP_REMOVED lines=42> */
.L_x_19842:
[----:B------:R-:W-:Y:S05]  /*7c70*/  BSYNC B2 ;  /* 0x0000000000027941 */ /* 0x000fea0003800000 */
.L_x_19841:
        /* <DEDUP_REMOVED lines=21> */
.L_x_19846:
[----:B------:R-:W-:-:S07]  /*7dd0*/  MOV R125, R4 ;  /* 0x00000004007d7202 */ /* 0x000fce0000000f00 */
.L_x_19847:
[----:B------:R-:W-:Y:S05]  /*7de0*/  BSYNC B2 ;  /* 0x0000000000027941 */ /* 0x000fea0003800000 */
.L_x_19845:
        /* <DEDUP_REMOVED lines=16> */
.L_x_19851:
[----:B------:R-:W-:Y:S05]  /*7ef0*/  BSYNC B3 ;  /* 0x0000000000037941 */ /* 0x000fea0003800000 */
.L_x_19850:
        /* <DEDUP_REMOVED lines=42> */
.L_x_19849:
[----:B------:R-:W-:Y:S05]  /*81a0*/  BSYNC B2 ;  /* 0x0000000000027941 */ /* 0x000fea0003800000 */
.L_x_19848:
        /* <DEDUP_REMOVED lines=21> */
.L_x_19853:
[----:B------:R-:W-:-:S07]  /*8300*/  IMAD.MOV.U32 R150, RZ, RZ, R4 ;  /* 0x000000ffff967224 */ /* 0x000fce00078e0004 */
.L_x_19854:
[----:B------:R-:W-:Y:S05]  /*8310*/  BSYNC B2 ;  /* 0x0000000000027941 */ /* 0x000fea0003800000 */
.L_x_19852:
        /* <DEDUP_REMOVED lines=16> */
.L_x_19858:
[----:B------:R-:W-:Y:S05]  /*8420*/  BSYNC B3 ;  /* 0x0000000000037941 */ /* 0x000fea0003800000 */
.L_x_19857:
        /* <DEDUP_REMOVED lines=42> */
.L_x_19856:
[----:B------:R-:W-:Y:S05]  /*86d0*/  BSYNC B2 ;  /* 0x0000000000027941 */ /* 0x000fea0003800000 */
.L_x_19855:
        /* <DEDUP_REMOVED lines=21> */
.L_x_19860:
[----:B------:R-:W-:-:S07]  /*8830*/  MOV R106, R4 ;  /* 0x00000004006a7202 */ /* 0x000fce0000000f00 */
.L_x_19861:
[----:B------:R-:W-:Y:S05]  /*8840*/  BSYNC B2 ;  /* 0x0000000000027941 */ /* 0x000fea0003800000 */
.L_x_19859:
        /* <DEDUP_REMOVED lines=16> */
.L_x_19865:
[----:B------:R-:W-:Y:S05]  /*8950*/  BSYNC B3 ;  /* 0x0000000000037941 */ /* 0x000fea0003800000 */
.L_x_19864:
        /* <DEDUP_REMOVED lines=42> */
.L_x_19863:
[----:B------:R-:W-:Y:S05]  /*8c00*/  BSYNC B2 ;  /* 0x0000000000027941 */ /* 0x000fea0003800000 */
.L_x_19862:
        /* <DEDUP_REMOVED lines=21> */
.L_x_19867:
[----:B------:R-:W-:-:S07]  /*8d60*/  IMAD.MOV.U32 R106, RZ, RZ, R4 ;  /* 0x000000ffff6a7224 */ /* 0x000fce00078e0004 */
.L_x_19868:
[----:B------:R-:W-:Y:S05]  /*8d70*/  BSYNC B2 ;  /* 0x0000000000027941 */ /* 0x000fea0003800000 */
.L_x_19866:
        /* <DEDUP_REMOVED lines=18> */
.L_x_19872:
[----:B------:R-:W-:Y:S05]  /*8ea0*/  BSYNC B3 ;  /* 0x0000000000037941 */ /* 0x000fea0003800000 */
.L_x_19871:
        /* <DEDUP_REMOVED lines=42> */
.L_x_19870:
[----:B------:R-:W-:Y:S05]  /*9150*/  BSYNC B2 ;  /* 0x0000000000027941 */ /* 0x000fea0003800000 */
.L_x_19869:
        /* <DEDUP_REMOVED lines=38> */
.L_x_19816:
[----:B------:R-:W-:Y:S05]  /*93c0*/  BSYNC B1 ;  /* 0x0000000000017941 */ /* 0x000fea0003800000 */
.L_x_19815:
        /* <DEDUP_REMOVED lines=23> */
.L_x_19876:
[----:B------:R-:W-:-:S07]  /*9540*/  IMAD.MOV.U32 R19, RZ, RZ, R4 ;  /* 0x000000ffff137224 */ /* 0x000fce00078e0004 */
.L_x_19877:
[----:B------:R-:W-:Y:S05]  /*9550*/  BSYNC B2 ;  /* 0x0000000000027941 */ /* 0x000fea0003800000 */
.L_x_19875:
        /* <DEDUP_REMOVED lines=16> */
.L_x_19881:
[----:B------:R-:W-:Y:S05]  /*9660*/  BSYNC B3 ;  /* 0x0000000000037941 */ /* 0x000fea0003800000 */
.L_x_19880:
        /* <DEDUP_REMOVED lines=42> */
.L_x_19879:
[----:B------:R-:W-:Y:S05]  /*9910*/  BSYNC B2 ;  /* 0x0000000000027941 */ /* 0x000fea0003800000 */
.L_x_19878:
        /* <DEDUP_REMOVED lines=25> */
.L_x_19883:
[----:B------:R-:W-:-:S07]  /*9ab0*/  IMAD.MOV.U32 R136, RZ, RZ, R4 ;  /* 0x000000ffff887224 */ /* 0x000fce00078e0004 */
.L_x_19884:
[----:B------:R-:W-:Y:S05]  /*9ac0*/  BSYNC B2 ;  /* 0x0000000000027941 */ /* 0x000fea0003800000 */
.L_x_19882:
        /* <DEDUP_REMOVED lines=16> */
.L_x_19888:
[----:B------:R-:W-:Y:S05]  /*9bd0*/  BSYNC B3 ;  /* 0x0000000000037941 */ /* 0x000fea0003800000 */
.L_x_19887:
        /* <DEDUP_REMOVED lines=42> */
.L_x_19886:
[----:B------:R-:W-:Y:S05]  /*9e80*/  BSYNC B2 ;  /* 0x0000000000027941 */ /* 0x000fea0003800000 */
.L_x_19885:
        /* <DEDUP_REMOVED lines=22> */
.L_x_19890:
[----:B------:R-:W-:-:S07]  /*9ff0*/  MOV R104, R4 ;  /* 0x0000000400687202 */ /* 0x000fce0000000f00 */
.L_x_19891:
[----:B------:R-:W-:Y:S05]  /*a000*/  BSYNC B2 ;  /* 0x0000000000027941 */ /* 0x000fea0003800000 */
.L_x_19889:
        /* <DEDUP_REMOVED lines=16> */
.L_x_19895:
[----:B------:R-:W-:Y:S05]  /*a110*/  BSYNC B3 ;  /* 0x0000000000037941 */ /* 0x000fea0003800000 */
.L_x_19894:
        /* <DEDUP_REMOVED lines=42> */
.L_x_19893:
[----:B------:R-:W-:Y:S05]  /*a3c0*/  BSYNC B2 ;  /* 0x0000000000027941 */ /* 0x000fea0003800000 */
.L_x_19892:
        /* <DEDUP_REMOVED lines=21> */
.L_x_19897:
[----:B------:R-:W-:-:S07]  /*a520*/  IMAD.MOV.U32 R104, RZ, RZ, R4 ;  /* 0x000000ffff687224 */ /* 0x000fce00078e0004 */
.L_x_19898:
[----:B------:R-:W-:Y:S05]  /*a530*/  BSYNC B2 ;  /* 0x0000000000027941 */ /* 0x000fea0003800000 */
.L_x_19896:
        /* <DEDUP_REMOVED lines=16> */
.L_x_19902:
[----:B------:R-:W-:Y:S05]  /*a640*/  BSYNC B3 ;  /* 0x0000000000037941 */ /* 0x000fea0003800000 */
.L_x_19901:
        /* <DEDUP_REMOVED lines=42> */
.L_x_19900:
[----:B------:R-:W-:Y:S05]  /*a8f0*/  BSYNC B2 ;  /* 0x0000000000027941 */ /* 0x000fea0003800000 */
.L_x_19899:
        /* <DEDUP_REMOVED lines=21> */
.L_x_19904:
[----:B------:R-:W-:-:S07]  /*aa50*/  MOV R127, R4 ;  /* 0x00000004007f7202 */ /* 0x000fce0000000f00 */
.L_x_19905:
[----:B------:R-:W-:Y:S05]  /*aa60*/  BSYNC B2 ;  /* 0x0000000000027941 */ /* 0x000fea0003800000 */
.L_x_19903:
        /* <DEDUP_REMOVED lines=16> */
.L_x_19909:
[----:B------:R-:W-:Y:S05]  /*ab70*/  BSYNC B3 ;  /* 0x0000000000037941 */ /* 0x000fea0003800000 */
.L_x_19908:
        /* <DEDUP_REMOVED lines=42> */
.L_x_19907:
[----:B------:R-:W-:Y:S05]  /*ae20*/  BSYNC B2 ;  /* 0x0000000000027941 */ /* 0x000fea0003800000 */
.L_x_19906:
        /* <DEDUP_REMOVED lines=21> */
.L_x_19911:
[----:B------:R-:W-:-:S07]  /*af80*/  IMAD.MOV.U32 R150, RZ, RZ, R4 ;  /* 0x000000ffff967224 */ /* 0x000fce00078e0004 */
.L_x_19912:
[----:B------:R-:W-:Y:S05]  /*af90*/  BSYNC B2 ;  /* 0x0000000000027941 */ /* 0x000fea0003800000 */
.L_x_19910:
        /* <DEDUP_REMOVED lines=16> */
.L_x_19916:
[----:B------:R-:W-:Y:S05]  /*b0a0*/  BSYNC B3 ;  /* 0x0000000000037941 */ /* 0x000fea0003800000 */
.L_x_19915:
        /* <DEDUP_REMOVED lines=42> */
.L_x_19914:
[----:B------:R-:W-:Y:S05]  /*b350*/  BSYNC B2 ;  /* 0x0000000000027941 */ /* 0x000fea0003800000 */
.L_x_19913:
        /* <DEDUP_REMOVED lines=21> */
.L_x_19918:
[----:B------:R-:W-:-:S07]  /*b4b0*/  MOV R106, R4 ;  /* 0x00000004006a7202 */ /* 0x000fce0000000f00 */
.L_x_19919:
[----:B------:R-:W-:Y:S05]  /*b4c0*/  BSYNC B2 ;  /* 0x0000000000027941 */ /* 0x000fea0003800000 */
.L_x_19917:
        /* <DEDUP_REMOVED lines=16> */
.L_x_19923:
[----:B------:R-:W-:Y:S05]  /*b5d0*/  BSYNC B3 ;  /* 0x0000000000037941 */ /* 0x000fea0003800000 */
.L_x_19922:
        /* <DEDUP_REMOVED lines=42> */
.L_x_19921:
[----:B------:R-:W-:Y:S05]  /*b880*/  BSYNC B2 ;  /* 0x0000000000027941 */ /* 0x000fea0003800000 */
.L_x_19920:
        /* <DEDUP_REMOVED lines=21> */
.L_x_19925:
[----:B------:R-:W-:-:S07]  /*b9e0*/  IMAD.MOV.U32 R106, RZ, RZ, R4 ;  /* 0x000000ffff6a7224 */ /* 0x000fce00078e0004 */
.L_x_19926:
[----:B------:R-:W-:Y:S05]  /*b9f0*/  BSYNC B2 ;  /* 0x0000000000027941 */ /* 0x000fea0003800000 */
.L_x_19924:
        /* <DEDUP_REMOVED lines=18> */
.L_x_19930:
[----:B------:R-:W-:Y:S05]  /*bb20*/  BSYNC B3 ;  /* 0x0000000000037941 */ /* 0x000fea0003800000 */
.L_x_19929:
        /* <DEDUP_REMOVED lines=42> */
.L_x_19928:
[----:B------:R-:W-:Y:S05]  /*bdd0*/  BSYNC B2 ;  /* 0x0000000000027941 */ /* 0x000fea0003800000 */
.L_x_19927:
        /* <DEDUP_REMOVED lines=38> */
.L_x_19874:
[----:B------:R-:W-:Y:S05]  /*c040*/  BSYNC B1 ;  /* 0x0000000000017941 */ /* 0x000fea0003800000 */
.L_x_19873:
        /* <DEDUP_REMOVED lines=23> */
.L_x_19934:
[----:B------:R-:W-:-:S07]  /*c1c0*/  IMAD.MOV.U32 R109, RZ, RZ, R4 ;  /* 0x000000ffff6d7224 */ /* 0x000fce00078e0004 */
.L_x_19935:
[----:B------:R-:W-:Y:S05]  /*c1d0*/  BSYNC B2 ;  /* 0x0000000000027941 */ /* 0x000fea0003800000 */
.L_x_19933:
        /* <DEDUP_REMOVED lines=16> */
.L_x_19939:
[----:B------:R-:W-:Y:S05]  /*c2e0*/  BSYNC B3 ;  /* 0x0000000000037941 */ /* 0x000fea0003800000 */
.L_x_19938:
        /* <DEDUP_REMOVED lines=42> */
.L_x_19937:
[----:B------:R-:W-:Y:S05]  /*c590*/  BSYNC B2 ;  /* 0x0000000000027941 */ /* 0x000fea0003800000 */
.L_x_19936:
        /* <DEDUP_REMOVED lines=25> */
.L_x_19941:
[----:B------:R-:W-:-:S07]  /*c730*/  IMAD.MOV.U32 R138, RZ, RZ, R4 ;  /* 0x000000ffff8a7224 */ /* 0x000fce00078e0004 */
.L_x_19942:
[----:B------:R-:W-:Y:S05]  /*c740*/  BSYNC B2 ;  /* 0x0000000000027941 */ /* 0x000fea0003800000 */
.L_x_19940:
        /* <DEDUP_REMOVED lines=16> */
.L_x_19946:
[----:B------:R-:W-:Y:S05]  /*c850*/  BSYNC B3 ;  /* 0x0000000000037941 */ /* 0x000fea0003800000 */
.L_x_19945:
        /* <DEDUP_REMOVED lines=42> */
.L_x_19944:
[----:B------:R-:W-:Y:S05]  /*cb00*/  BSYNC B2 ;  /* 0x0000000000027941 */ /* 0x000fea0003800000 */
.L_x_19943:
        /* <DEDUP_REMOVED lines=22> */
.L_x_19948:
[----:B------:R-:W-:-:S07]  /*cc70*/  MOV R104, R4 ;  /* 0x0000000400687202 */ /* 0x000fce0000000f00 */
.L_x_19949:
[----:B------:R-:W-:Y:S05]  /*cc80*/  BSYNC B2 ;  /* 0x0000000000027941 */ /* 0x000fea0003800000 */
.L_x_19947:
        /* <DEDUP_REMOVED lines=16> */
.L_x_19953:
[----:B------:R-:W-:Y:S05]  /*cd90*/  BSYNC B3 ;  /* 0x0000000000037941 */ /* 0x000fea0003800000 */
.L_x_19952:
        /* <DEDUP_REMOVED lines=42> */
.L_x_19951:
[----:B------:R-:W-:Y:S05]  /*d040*/  BSYNC B2 ;  /* 0x0000000000027941 */ /* 0x000fea0003800000 */
.L_x_19950:
        /* <DEDUP_REMOVED lines=21> */
.L_x_19955:
[----:B------:R-:W-:-:S07]  /*d1a0*/  IMAD.MOV.U32 R104, RZ, RZ, R4 ;  /* 0x000000ffff687224 */ /* 0x000fce00078e0004 */
.L_x_19956:
[----:B------:R-:W-:Y:S05]  /*d1b0*/  BSYNC B2 ;  /* 0x0000000000027941 */ /* 0x000fea0003800000 */
.L_x_19954:
        /* <DEDUP_REMOVED lines=16> */
.L_x_19960:
[----:B------:R-:W-:Y:S05]  /*d2c0*/  BSYNC B3 ;  /* 0x0000000000037941 */ /* 0x000fea0003800000 */
.L_x_19959:
        /* <DEDUP_REMOVED lines=42> */
.L_x_19958:
[----:B------:R-:W-:Y:S05]  /*d570*/  BSYNC B2 ;  /* 0x0000000000027941 */ /* 0x000fea0003800000 */
.L_x_19957:
        /* <DEDUP_REMOVED lines=21> */
.L_x_19962:
[----:B------:R-:W-:-:S07]  /*d6d0*/  MOV R129, R4 ;  /* 0x0000000400817202 */ /* 0x000fce0000000f00 */
.L_x_19963:
[----:B------:R-:W-:Y:S05]  /*d6e0*/  BSYNC B2 ;  /* 0x0000000000027941 */ /* 0x000fea0003800000 */
.L_x_19961:
        /* <DEDUP_REMOVED lines=16> */
.L_x_19967:
[----:B------:R-:W-:Y:S05]  /*d7f0*/  BSYNC B3 ;  /* 0x0000000000037941 */ /* 0x000fea0003800000 */
.L_x_19966:
        /* <DEDUP_REMOVED lines=42> */
.L_x_19965:
[----:B------:R-:W-:Y:S05]  /*daa0*/  BSYNC B2 ;  /* 0x0000000000027941 */ /* 0x000fea0003800000 */
.L_x_19964:
        /* <DEDUP_REMOVED lines=21> */
.L_x_19969:
[----:B------:R-:W-:-:S07]  /*dc00*/  IMAD.MOV.U32 R150, RZ, RZ, R4 ;  /* 0x000000ffff967224 */ /* 0x000fce00078e0004 */
.L_x_19970:
[----:B------:R-:W-:Y:S05]  /*dc10*/  BSYNC B2 ;  /* 0x0000000000027941 */ /* 0x000fea0003800000 */
.L_x_19968:
        /* <DEDUP_REMOVED lines=16> */
.L_x_19974:
[----:B------:R-:W-:Y:S05]  /*dd20*/  BSYNC B3 ;  /* 0x0000000000037941 */ /* 0x000fea0003800000 */
.L_x_19973:
        /* <DEDUP_REMOVED lines=42> */
.L_x_19972:
[----:B------:R-:W-:Y:S05]  /*dfd0*/  BSYNC B2 ;  /* 0x0000000000027941 */ /* 0x000fea0003800000 */
.L_x_19971:
[----:B------:R-:W-:Y:S01]  /*dfe0*/  I2FP.F32.U32 R104, R150 ;  /* 0x0000009600687245 */ /* 0x000fe20000201000 */
[----:B------:R-:W-:Y:S01]  /*dff0*/  HADD2.F32 R106, -RZ, R106.H1_H1 ;  /* 0x3000006aff6a7230 */ /* 0x000fe20000004100 */
[C---:B------:R-:W-:Y:S01]  /*e000*/  ISETP.NE.AND P5, PT, R139.reuse, 0x1, PT ;  /* 0x000000018b00780c */ /* 0x040fe20003fa5270 */
        /* <DEDUP_REMOVED lines=18> */
.L_x_19976:
[----:B------:R-:W-:-:S07]  /*e130*/  MOV R106, R4 ;  /* 0x00000004006a7202 */ /* 0x000fce0000000f00 */
.L_x_19977:
[----:B------:R-:W-:Y:S05]  /*e140*/  BSYNC B2 ;  /* 0x0000000000027941 */ /* 0x000fea0003800000 */
.L_x_19975:
        /* <DEDUP_REMOVED lines=16> */
.L_x_19981:
[----:B------:R-:W-:Y:S05]  /*e250*/  BSYNC B3 ;  /* 0x0000000000037941 */ /* 0x000fea0003800000 */
.L_x_19980:
        /* <DEDUP_REMOVED lines=42> */
.L_x_19979:
[----:B------:R-:W-:Y:S05]  /*e500*/  BSYNC B2 ;  /* 0x0000000000027941 */ /* 0x000fea0003800000 */
.L_x_19978:
        /* <DEDUP_REMOVED lines=21> */
.L_x_19983:
[----:B------:R-:W-:-:S07]  /*e660*/  MOV R106, R4 ;  /* 0x00000004006a7202 */ /* 0x000fce0000000f00 */
.L_x_19984:
[----:B------:R-:W-:Y:S05]  /*e670*/  BSYNC B2 ;  /* 0x0000000000027941 */ /* 0x000fea0003800000 */
.L_x_19982:
        /* <DEDUP_REMOVED lines=18> */
.L_x_19988:
[----:B------:R-:W-:Y:S05]  /*e7a0*/  BSYNC B3 ;  /* 0x0000000000037941 */ /* 0x000fea0003800000 */
.L_x_19987:
        /* <DEDUP_REMOVED lines=42> */
.L_x_19986:
[----:B------:R-:W-:Y:S05]  /*ea50*/  BSYNC B2 ;  /* 0x0000000000027941 */ /* 0x000fea0003800000 */
.L_x_19985:
[----:B------:R-:W-:Y:S01]  /*ea60*/  ISETP.NE.AND P6, PT, R146, RZ, PT ;  /* 0x000000ff9200720c */ /* 0x000fe20003fc5270 */
[----:B------:R-:W-:Y:S01]  /*ea70*/  HADD2.F32 R146, -RZ, R107.H1_H1 ;  /* 0x3000006bff927230 */ /* 0x000fe20000004100 */
[----:B------:R-:W-:Y:S02]  /*ea80*/  I2FP.F32.U32 R106, R106 ;  /* 0x0000006a006a7245 */ /* 0x000fe40000201000 */
[----:B------:R-:W-:Y:S02]  /*ea90*/  SEL R105, RZ, 0x1, P1 ;  /* 0x00000001ff697807 */ /* 0x000fe40000800000 */
[----:B------:R-:W-:Y:S01]  /*eaa0*/  FMUL.FTZ R146, R146, R147 ;  /* 0x0000009392927220 */ /* 0x000fe20000410000 */
[----:B------:R-:W-:Y:S01]  /*eab0*/  FFMA.FTZ R149, R106, R149, 1.1641532182693481445e-10 ;  /* 0x2f0000006a957423 */ /* 0x000fe20000010095 */
[----:B------:R-:W-:Y:S01]  /*eac0*/  SEL R156, RZ, 0x10000, P5 ;  /* 0x00010000ff9c7807 */ /* 0x000fe20002800000 */
[----:B------:R-:W-:-:S04]  /*ead0*/  IMAD.WIDE.U32 R106, R105, 0x10000, RZ ;  /* 0x00010000696a7825 */ /* 0x000fc800078e00ff */
[----:B------:R-:W-:Y:S01]  /*eae0*/  FMUL.FTZ R146, R146, R153 ;  /* 0x0000009992927220 */ /* 0x000fe20000410000 */
[----:B------:R-:W-:Y:S02]  /*eaf0*/  ISETP.NE.AND P5, PT, R154, RZ, PT ;  /* 0x000000ff9a00720c */ /* 0x000fe40003fa5270 */
[----:B------:R-:W-:Y:S01]  /*eb00*/  FSETP.GTU.FTZ.AND P1, PT, R149, R152, PT ;  /* 0x000000989500720b */ /* 0x000fe20003f3c000 */
[----:B------:R-:W-:Y:S01]  /*eb10*/  @P0 HADD2.F32 R149, -RZ, R23.H1_H1 ;  /* 0x30000017ff950230 */ /* 0x000fe20000004100 */
[----:B------:R-:W-:Y:S02]  /*eb20*/  SEL R151, RZ, 0x100, P4 ;  /* 0x00000100ff977807 */ /* 0x000fe40002000000 */
[----:B------:R-:W-:Y:S02]  /*eb30*/  SEL R150, RZ, 0x1, P2 ;  /* 0x00000001ff967807 */ /* 0x000fe40001000000 */
[----:B------:R-:W-:Y:S02]  /*eb40*/  SEL R147, RZ, 0x1000000, P1 ;  /* 0x01000000ff937807 */ /* 0x000fe40000800000 */
        /* <DEDUP_REMOVED lines=11> */
[----:B------:R-:W-:Y:S02]  /*ec00*/  LEA R150, P0, R148, UR14, 0x3 ;  /* 0x0000000e94967c11 */ /* 0x000fe4000f8018ff */
[----:B------:R-:W-:-:S02]  /*ec10*/  SEL R154, RZ, 0x1, P6 ;  /* 0x00000001ff9a7807 */ /* 0x000fc40003000000 */
[----:B------:R-:W-:Y:S02]  /*ec20*/  LOP3.LUT R149, R105, R155, R107, 0xfe, !PT ;  /* 0x0000009b69957212 */ /* 0x000fe400078efe6b */
[----:B------:R-:W-:Y:S02]  /*ec30*/  F2FP.F16.F32.PACK_AB R106, R138, R129 ;  /* 0x000000818a6a723e */ /* 0x000fe400000000ff */
[----:B------:R-:W-:Y:S02]  /*ec40*/  F2FP.F16.F32.PACK_AB R105, R128, R119 ;  /* 0x000000778069723e */ /* 0x000fe400000000ff */
[----:B------:R-:W-:Y:S02]  /*ec50*/  F2FP.F16.F32.PACK_AB R104, R118, R109 ;  /* 0x0000006d7668723e */ /* 0x000fe400000000ff */
[----:B------:R-:W-:Y:S02]  /*ec60*/  F2FP.F16.F32.PACK_AB R107, R146, R139 ;  /* 0x0000008b926b723e */ /* 0x000fe400000000ff */
[----:B------:R-:W-:-:S02]  /*ec70*/  LEA.HI.X R151, R148, UR15, RZ, 0x3, P0 ;  /* 0x0000000f94977c11 */ /* 0x000fc400080f1cff */
[----:B------:R-:W-:Y:S01]  /*ec80*/  LOP3.LUT R148, R147, R154, RZ, 0xfc, !PT ;  /* 0x0000009a93947212 */ /* 0x000fe200078efcff */
[----:B------:R4:W-:Y:S04]  /*ec90*/  STG.E.128 desc[UR4][R152.64], R104 ;  /* 0x0000006898007986 */ /* 0x0009e8000c101d04 */
[----:B------:R4:W-:Y:S02]  /*eca0*/  STG.E.64 desc[UR4][R150.64], R148 ;  /* 0x0000009496007986 */ /* 0x0009e4000c101b04 */
.L_x_19932:
[----:B------:R-:W-:Y:S05]  /*ecb0*/  BSYNC B1 ;  /* 0x0000000000017941 */ /* 0x000fea0003800000 */
.L_x_19931:
        /* <DEDUP_REMOVED lines=151> */
.L_x_20012:
        /* <DEDUP_REMOVED lines=49> */
.L_x_19991:
[----:B------:R-:W-:Y:S05]  /*f940*/  BSYNC B1 ;  /* 0x0000000000017941 */ /* 0x000fea0003800000 */
.L_x_19990:
        /* <DEDUP_REMOVED lines=35> */
.L_x_19993:
[----:B------:R-:W-:Y:S05]  /*fb80*/  BSYNC B1 ;  /* 0x0000000000017941 */ /* 0x000fea0003800000 */
.L_x_19992:
        /* <DEDUP_REMOVED lines=35> */
.L_x_19995:
[----:B------:R-:W-:Y:S05]  /*fdc0*/  BSYNC B1 ;  /* 0x0000000000017941 */ /* 0x000fea0003800000 */
.L_x_19994:
        /* <DEDUP_REMOVED lines=35> */
.L_x_19997:
[----:B------:R-:W-:Y:S05]  /*10000*/  BSYNC B1 ;  /* 0x0000000000017941 */ /* 0x000fea0003800000 */
.L_x_19996:
        /* <DEDUP_REMOVED lines=34> */
.L_x_19999:
[----:B------:R-:W-:Y:S05]  /*10230*/  BSYNC B1 ;  /* 0x0000000000017941 */ /* 0x000fea0003800000 */
.L_x_19998:
[----:B01234-:R-:W0:Y:S02]  /*10240*/  LDC.64 R104, c[0x0][0x210] ;  /* 0x00008400ff687b82 */ /* 0x01fe240000000a00 */
[----:B0-----:R-:W-:-:S05]  /*10250*/  IMAD R9, R104, 0x4, R9 ;  /* 0x0000000468097824 */ /* 0x001fca00078e0209 */
[----:B------:R-:W-:-:S13]  /*10260*/  ISETP.GE.AND P0, PT, R9, R105, PT ;  /* 0x000000690900720c */ /* 0x000fda0003f06270 */
[----:B------:R-:W-:Y:S05]  /*10270*/  @!P0 BRA `(.L_x_20000) ;  /* 0xffffff0800b48947 */ /* 0x000fea000383ffff */
[----:B------:R-:W-:Y:S05]  /*10280*/  BSYNC B0 ;  /* 0x0000000000007941 */ /* 0x000fea0003800000 */
.L_x_19698:
[----:B------:R-:W-:Y:S05]  /*10290*/  EXIT ;  /* 0x000000000000794d */ /* 0x000fea0003800000 */
.L_x_19989:
        /* <DEDUP_REMOVED lines=8> */
.L_x_20002:
[----:B------:R-:W-:Y:S05]  /*10320*/  BSYNC B1 ;  /* 0x0000000000017941 */ /* 0x000fea0003800000 */
.L_x_20001:
        /* <DEDUP_REMOVED lines=10> */
.L_x_20003:
[----:B------:R-:W-:Y:S01]  /*103d0*/  IMAD.MOV.U32 R152, RZ, RZ, 0x4 ;  /* 0x00000004ff987424 */ /* 0x000fe200078e00ff */
[----:B------:R-:W-:-:S05]  /*103e0*/  MOV R106, R147 ;  /* 0x00000093006a7202 */ /* 0x000fca0000000f00 */
[----:B------:R-:W-:-:S05]  /*103f0*/  FADD.FTZ R106, R105, R106 ;  /* 0x0000006a696a7221 */ /* 0x000fca0000010000 */
[----:B------:R-:W-:-:S07]  /*10400*/  MOV R151, R106 ;  /* 0x0000006a00977202 */ /* 0x000fce0000000f00 */
[----:B------:R-:W-:Y:S05]  /*10410*/  WARPSYNC.COLLECTIVE R150, `(.L_x_20004) ;  /* 0x0000000096087348 */ /* 0x000fea0003c00000 */
[----:B------:R0:W1:Y:S02]  /*10420*/  SHFL.BFLY P5, R147, R151, R152, R153 ;  /* 0x0c00009897937389 */ /* 0x00006400000a0099 */
[----:B01----:R-:W-:Y:S01]  /*10430*/  ENDCOLLECTIVE ;  /* 0x000000000000791b */ /* 0x003fe20003800000 */
.L_x_20004:
[----:B------:R-:W-:Y:S01]  /*10440*/  IMAD.MOV.U32 R152, RZ, RZ, 0x8 ;  /* 0x00000008ff987424 */ /* 0x000fe200078e00ff */
[----:B------:R-:W-:-:S05]  /*10450*/  MOV R107, R147 ;  /* 0x00000093006b7202 */ /* 0x000fca0000000f00 */
[----:B------:R-:W-:-:S05]  /*10460*/  FADD.FTZ R107, R106, R107 ;  /* 0x0000006b6a6b7221 */ /* 0x000fca0000010000 */
[----:B------:R-:W-:-:S07]  /*10470*/  MOV R151, R107 ;  /* 0x0000006b00977202 */ /* 0x000fce0000000f00 */
[----:B------:R-:W-:Y:S05]  /*10480*/  WARPSYNC.COLLECTIVE R150, `(.L_x_20005) ;  /* 0x0000000096087348 */ /* 0x000fea0003c00000 */
[----:B------:R0:W1:Y:S02]  /*10490*/  SHFL.BFLY P5, R147, R151, R152, R153 ;  /* 0x0c00009897937389 */ /* 0x00006400000a0099 */
[----:B01----:R-:W-:Y:S01]  /*104a0*/  ENDCOLLECTIVE ;  /* 0x000000000000791b */ /* 0x003fe20003800000 */
.L_x_20005:
[----:B------:R-:W-:Y:S01]  /*104b0*/  IMAD.MOV.U32 R152, RZ, RZ, 0x10 ;  /* 0x00000010ff987424 */ /* 0x000fe200078e00ff */
[----:B------:R-:W-:-:S05]  /*104c0*/  MOV R148, R147 ;  /* 0x0000009300947202 */ /* 0x000fca0000000f00 */
[----:B------:R-:W-:-:S05]  /*104d0*/  FADD.FTZ R148, R107, R148 ;  /* 0x000000946b947221 */ /* 0x000fca0000010000 */
[----:B------:R-:W-:-:S07]  /*104e0*/  MOV R151, R148 ;  /* 0x0000009400977202 */ /* 0x000fce0000000f00 */
[----:B------:R-:W-:Y:S05]  /*104f0*/  WARPSYNC.COLLECTIVE R150, `(.L_x_20006) ;  /* 0x0000000096087348 */ /* 0x000fea0003c00000 */
[----:B------:R0:W1:Y:S02]  /*10500*/  SHFL.BFLY P5, R147, R151, R152, R153 ;  /* 0x0c00009897937389 */ /* 0x00006400000a0099 */
[----:B01----:R-:W-:Y:S01]  /*10510*/  ENDCOLLECTIVE ;  /* 0x000000000000791b */ /* 0x003fe20003800000 */
.L_x_20006:
        /* <DEDUP_REMOVED lines=88> */
.L_x_20007:
[----:B------:R-:W-:Y:S01]  /*10aa0*/  HFMA2.MMA R152, -RZ, RZ, 0, 1.1920928955078125e-07 ;  /* 0x00000002ff987435 */ /* 0x000fe200000001ff */
[----:B------:R-:W-:-:S04]  /*10ab0*/  IMAD.MOV.U32 R105, RZ, RZ, R147 ;  /* 0x000000ffff697224 */ /* 0x000fc800078e0093 */
[----:B------:R-:W-:-:S05]  /*10ac0*/  FADD.FTZ R105, R104, R105 ;  /* 0x0000006968697221 */ /* 0x000fca0000010000 */
[----:B------:R-:W-:-:S07]  /*10ad0*/  MOV R151, R105 ;  /* 0x0000006900977202 */ /* 0x000fce0000000f00 */
[----:B------:R-:W-:Y:S05]  /*10ae0*/  WARPSYNC.COLLECTIVE R150, `(.L_x_20008) ;  /* 0x0000000096087348 */ /* 0x000fea0003c00000 */
[----:B------:R0:W1:Y:S02]  /*10af0*/  SHFL.BFLY P5, R147, R151, R152, R153 ;  /* 0x0c00009897937389 */ /* 0x00006400000a0099 */
[----:B01----:R-:W-:Y:S01]  /*10b00*/  ENDCOLLECTIVE ;  /* 0x000000000000791b */ /* 0x003fe20003800000 */
.L_x_20008:
[----:B------:R-:W-:Y:S01]  /*10b10*/  HFMA2.MMA R152, -RZ, RZ, 0, 2.384185791015625e-07 ;  /* 0x00000004ff987435 */ /* 0x000fe200000001ff */
[----:B------:R-:W-:-:S04]  /*10b20*/  IMAD.MOV.U32 R106, RZ, RZ, R147 ;  /* 0x000000ffff6a7224 */ /* 0x000fc800078e0093 */
[----:B------:R-:W-:-:S05]  /*10b30*/  FADD.FTZ R106, R105, R106 ;  /* 0x0000006a696a7221 */ /* 0x000fca0000010000 */
[----:B------:R-:W-:-:S07]  /*10b40*/  MOV R151, R106 ;  /* 0x0000006a00977202 */ /* 0x000fce0000000f00 */
[----:B------:R-:W-:Y:S05]  /*10b50*/  WARPSYNC.COLLECTIVE R150, `(.L_x_20009) ;  /* 0x0000000096087348 */ /* 0x000fea0003c00000 */
[----:B------:R0:W1:Y:S02]  /*10b60*/  SHFL.BFLY P5, R147, R151, R152, R153 ;  /* 0x0c00009897937389 */ /* 0x00006400000a0099 */
[----:B01----:R-:W-:Y:S01]  /*10b70*/  ENDCOLLECTIVE ;  /* 0x000000000000791b */ /* 0x003fe20003800000 */
.L_x_20009:
[----:B------:R-:W-:Y:S01]  /*10b80*/  HFMA2.MMA R152, -RZ, RZ, 0, 4.76837158203125e-07 ;  /* 0x00000008ff987435 */ /* 0x000fe200000001ff */
[----:B------:R-:W-:-:S04]  /*10b90*/  IMAD.MOV.U32 R107, RZ, RZ, R147 ;  /* 0x000000ffff6b7224 */ /* 0x000fc800078e0093 */
[----:B------:R-:W-:-:S05]  /*10ba0*/  FADD.FTZ R107, R106, R107 ;  /* 0x0000006b6a6b7221 */ /* 0x000fca0000010000 */
[----:B------:R-:W-:-:S07]  /*10bb0*/  MOV R151, R107 ;  /* 0x0000006b00977202 */ /* 0x000fce0000000f00 */
[----:B------:R-:W-:Y:S05]  /*10bc0*/  WARPSYNC.COLLECTIVE R150, `(.L_x_20010) ;  /* 0x0000000096087348 */ /* 0x000fea0003c00000 */
[----:B------:R0:W1:Y:S02]  /*10bd0*/  SHFL.BFLY P5, R147, R151, R152, R153 ;  /* 0x0c00009897937389 */ /* 0x00006400000a0099 */
[----:B01----:R-:W-:Y:S01]  /*10be0*/  ENDCOLLECTIVE ;  /* 0x000000000000791b */ /* 0x003fe20003800000 */
.L_x_20010:
[----:B------:R-:W-:Y:S01]  /*10bf0*/  HFMA2.MMA R152, -RZ, RZ, 0, 9.5367431640625e-07 ;  /* 0x00000010ff987435 */ /* 0x000fe200000001ff */
[----:B------:R-:W-:-:S04]  /*10c00*/  IMAD.MOV.U32 R148, RZ, RZ, R147 ;  /* 0x000000ffff947224 */ /* 0x000fc800078e0093 */
[----:B------:R-:W-:-:S05]  /*10c10*/  FADD.FTZ R148, R107, R148 ;  /* 0x000000946b947221 */ /* 0x000fca0000010000 */
[----:B------:R-:W-:-:S07]  /*10c20*/  MOV R151, R148 ;  /* 0x0000009400977202 */ /* 0x000fce0000000f00 */
[----:B------:R-:W-:Y:S05]  /*10c30*/  WARPSYNC.COLLECTIVE R150, `(.L_x_20011) ;  /* 0x0000000096087348 */ /* 0x000fea0003c00000 */
[----:B------:R0:W1:Y:S02]  /*10c40*/  SHFL.BFLY P5, R147, R151, R152, R153 ;  /* 0x0c00009897937389 */ /* 0x00006400000a0099 */
[----:B01----:R-:W-:Y:S01]  /*10c50*/  ENDCOLLECTIVE ;  /* 0x000000000000791b */ /* 0x003fe20003800000 */
.L_x_20011:
[----:B------:R-:W-:Y:S05]  /*10c60*/  BRA `(.L_x_20012) ;  /* 0xffffffe800707947 */ /* 0x000fea000383ffff */
.L_x_20013:
        /* <DEDUP_REMOVED lines=9> */
.L_x_37454:


//--------------------- .text._ZN10layer_norm13ln_fwd_kernelINS_13Kernel_traitsIf6__halfS2_S2_fjLj1280ELj1ELj4ELj1ELj16ENS_18Kernel_traits_baseILj1280EfS2_S2_S2_fjLj128EEEEELb1ELb0ELb0ELb1EEEvNS_9FwdParamsE --------------------------
	.section	.text._ZN10layer_norm13ln_fwd_kernelINS_13Kernel_traitsIf6__halfS2_S2_fjLj1280ELj1ELj4ELj1ELj16ENS_18Kernel_traits_baseILj1280EfS2_S2_S2_fjLj128EEEEELb1ELb0ELb0ELb1EEEvNS_9FwdParamsE,"ax",@progbits
	.align	128
        .global         _ZN10layer_norm13ln_fwd_kernelINS_13Kernel_traitsIf6__halfS2_S2_fjLj1280ELj1ELj4ELj1ELj16ENS_18Kernel_traits_baseILj1280EfS2_S2_S2_fjLj128EEEEELb1ELb0ELb0ELb1EEEvNS_9FwdParamsE
        .type           _ZN10layer_norm13ln_fwd_kernelINS_13Kernel_traitsIf6__halfS2_S2_fjLj1280ELj1ELj4ELj1ELj16ENS_18Kernel_traits_baseILj1280EfS2_S2_S2_fjLj128EEEEELb1ELb0ELb0ELb1EEEvNS_9FwdParamsE,@function
        .size           _ZN10layer_norm13ln_fwd_kernelINS_13Kernel_traitsIf6__halfS2_S2_fjLj1280ELj1ELj4ELj1ELj16ENS_18Kernel_traits_baseILj1280EfS2_S2_S2_fjLj128EEEEELb1ELb0ELb0ELb1EEEvNS_9FwdParamsE,(.L_x_37455 - _ZN10layer_norm13ln_fwd_kernelINS_13Kernel_traitsIf6__halfS2_S2_fjLj1280ELj1ELj4ELj1ELj16ENS_18Kernel_traits_baseILj1280EfS2_S2_S2_fjLj128EEEEELb1ELb0ELb0ELb1EEEvNS_9FwdParamsE)
        .other          _ZN10layer_norm13ln_fwd_kernelINS_13Kernel_traitsIf6__halfS2_S2_fjLj1280ELj1ELj4ELj1ELj16ENS_18Kernel_traits_baseILj1280EfS2_S2_S2_fjLj128EEEEELb1ELb0ELb0ELb1EEEvNS_9FwdParamsE,@"STO_CUDA_ENTRY STV_DEFAULT"
_ZN10layer_norm13ln_fwd_kernelINS_13Kernel_traitsIf6__halfS2_S2_fjLj1280ELj1ELj4ELj1ELj16ENS_18Kernel_traits_baseILj1280EfS2_S2_S2_fjLj128EEEEELb1ELb0ELb0ELb1EEEvNS_9FwdParamsE:
.text._ZN10layer_norm13ln_fwd_kernelINS_13Kernel_traitsIf6__halfS2_S2_fjLj1280ELj1ELj4ELj1ELj16ENS_18Kernel_traits_baseILj1280EfS2_S2_S2_fjLj128EEEEELb1ELb0ELb0ELb1EEEvNS_9FwdParamsE:
        /* <DEDUP_REMOVED lines=25> */
[----:B---3--:R-:W-:Y:S01]  /*0190*/  IMAD R0, R11, UR8, R10 ;  /* 0x000000080b007c24 */ /* 0x008fe2000f8e020a */
[----:B------:R-:W-:Y:S01]  /*01a0*/  ULDC.64 UR8, c[0x0][0x2c8] ;  /* 0x0000b20000087ab9 */ /* 0x000fe20000000a00 */
        /* <DEDUP_REMOVED lines=13> */
[----:B------:R-:W-:Y:S01]  /*0280*/  CS2R R66, SRZ ;  /* 0x0000000000427805 */ /* 0x000fe2000001ff00 */
[----:B------:R-:W-:Y:S01]  /*0290*/  IMAD R12, R11, 0x4, R12 ;  /* 0x000000040b0c7824 */ /* 0x000fe200078e020c */
        /* <DEDUP_REMOVED lines=89> */
[----:B------:R-:W-:Y:S01]  /*0830*/  UIADD3 UR32, UR6, -0x700cb87f, URZ ;  /* 0x8ff3478106207890 */ /* 0x000fe2000fffe03f */
[----:B------:R-:W-:Y:S01]  /*0840*/  IMAD R9, R9, -0x2daee0ad, RZ ;  /* 0xd2511f5309097824 */ /* 0x000fe200078e02ff */
[----:B------:R-:W-:Y:S01]  /*0850*/  UIADD3 UR33, UR7, -0x695add53, URZ ;  /* 0x96a522ad07217890 */ /* 0x000fe2000fffe03f */
[----:B------:R-:W-:Y:S01]  /*0860*/  IMAD R6, R8, -0x326172a9, RZ ;  /* 0xcd9e8d5708067824 */ /* 0x000fe200078e02ff */
[----:B------:R-:W-:Y:S01]  /*0870*/  ULDC.64 UR8, c[0x0][0x270] ;  /* 0x00009c0000087ab9 */ /* 0x000fe20000000a00 */
[----:B------:R-:W-:Y:S01]  /*0880*/  IMAD.HI.U32 R11, R15, -0x326172a9, RZ ;  /* 0xcd9e8d570f0b7827 */ /* 0x000fe200078e00ff */
[----:B------:R-:W-:Y:S01]  /*0890*/  BSSY B0, `(.L_x_20014) ;  /* 0x0000f62000007945 */ /* 0x000fe20003800000 */
[----:B------:R-:W-:Y:S01]  /*08a0*/  UISETP.NE.U32.AND UP0, UPT, UR8, URZ, UPT ;  /* 0x0000003f0800728c */ /* 0x000fe2000bf05070 */
[----:B------:R-:W-:Y:S01]  /*08b0*/  MOV R8, R0 ;  /* 0x0000000000087202 */ /* 0x000fe20000000f00 */
[----:B0-----:R-:W-:Y:S01]  /*08c0*/  IMAD.WIDE.U32 R4, R10, -0x2daee0ad, RZ ;  /* 0xd2511f530a047825 */ /* 0x001fe200078e00ff */
[----:B------:R-:W-:Y:S01]  /*08d0*/  LOP3.LUT R11, R11, UR32, R6, 0x96, !PT ;  /* 0x000000200b0b7c12 */ /* 0x000fe2000f8e9606 */
[----:B------:R-:W-:Y:S01]  /*08e0*/  ULDC.U8 UR8, c[0x0][0x2a0] ;  /* 0x0000a80000087ab9 */ /* 0x000fe20000000000 */
[----:B------:R-:W-:Y:S01]  /*08f0*/  LOP3.LUT R108, R108, 0x3, RZ, 0xc0, !PT ;  /* 0x000000036c6c7812 */ /* 0x000fe200078ec0ff */
[----:B------:R-:W-:Y:S01]  /*0900*/  IMAD.MOV.U32 R10, RZ, RZ, R4 ;  /* 0x000000ffff0a7224 */ /* 0x000fe200078e0004 */
[----:B------:R-:W-:Y:S01]  /*0910*/  LOP3.LUT R9, R5, UR33, R9, 0x96, !PT ;  /* 0x0000002105097c12 */ /* 0x000fe2000f8e9609 */
[----:B------:R-:W-:Y:S01]  /*0920*/  IMAD.MOV.U32 R7, RZ, RZ, R14 ;  /* 0x000000ffff077224 */ /* 0x000fe200078e000e */
[----:B------:R-:W-:Y:S01]  /*0930*/  MOV R5, R13 ;  /* 0x0000000d00057202 */ /* 0x000fe20000000f00 */
[----:B------:R-:W-:Y:S01]  /*0940*/  IMAD R6, R15, -0x326172a9, RZ ;  /* 0xcd9e8d570f067824 */ /* 0x000fe200078e02ff */
[----:B------:R-:W-:Y:S01]  /*0950*/  UISETP.NE.AND.EX UP0, UPT, UR9, URZ, UPT, UP0 ;  /* 0x0000003f0900728c */ /* 0x000fe2000bf05300 */
[----:B------:R-:W-:Y:S01]  /*0960*/  IMAD.MOV.U32 R4, RZ, RZ, RZ ;  /* 0x000000ffff047224 */ /* 0x000fe200078e00ff */
[----:B------:R-:W-:Y:S01]  /*0970*/  UISETP.NE.AND UP1, UPT, UR8, URZ, UPT ;  /* 0x0000003f0800728c */ /* 0x000fe2000bf25270 */
[----:B------:R-:W-:Y:S01]  /*0980*/  ULDC UR10, c[0x0][0x218] ;  /* 0x00008600000a7ab9 */ /* 0x000fe20000000800 */
[----:B------:R-:W-:Y:S01]  /*0990*/  ULDC UR11, c[0x0][0x2d8] ;  /* 0x0000b600000b7ab9 */ /* 0x000fe20000000800 */
[----:B------:R-:W-:Y:S01]  /*09a0*/  ULDC.64 UR12, c[0x0][0x230] ;  /* 0x00008c00000c7ab9 */ /* 0x000fe20000000a00 */
[----:B-1----:R-:W-:-:S07]  /*09b0*/  ULDC.64 UR14, c[0x0][0x2b8] ;  /* 0x0000ae00000e7ab9 */ /* 0x002fce0000000a00 */
.L_x_20296:
        /* <DEDUP_REMOVED lines=21> */
[C---:B------:R-:W-:Y:S02]  /*0b10*/  ISETP.NE.AND P1, PT, R108.reuse, 0x1, PT ;  /* 0x000000016c00780c */ /* 0x040fe40003f25270 */
[----:B------:R-:W-:Y:S01]  /*0b20*/  PLOP3.LUT P2, PT, PT, PT, UP0, 0x80, 0x0 ;  /* 0x000000000000781c */ /* 0x000fe20003f4f008 */
[----:B------:R-:W-:Y:S01]  /*0b30*/  HFMA2.MMA R16, -RZ, RZ, 1.875, 0 ;  /* 0x3f800000ff107435 */ /* 0x000fe200000001ff */
[----:B------:R-:W-:Y:S01]  /*0b40*/  BSSY B1, `(.L_x_20015) ;  /* 0x000000d000017945 */ /* 0x000fe20003800000 */
[----:B------:R-:W-:-:S10]  /*0b50*/  VIADD R109, R108, 0x1 ;  /* 0x000000016c6d7836 */ /* 0x000fd40000000000 */
[----:B---3--:R-:W-:Y:S01]  /*0b60*/  @P2 HADD2.F32 R16, -RZ, R14.H0_H0 ;  /* 0x2000000eff102230 */ /* 0x008fe20000004100 */
        /* <DEDUP_REMOVED lines=9> */
.L_x_20016:
[----:B------:R-:W-:-:S07]  /*0c00*/  IMAD.MOV.U32 R0, RZ, RZ, R6 ;  /* 0x000000ffff007224 */ /* 0x000fce00078e0006 */
.L_x_20017:
[----:B------:R-:W-:Y:S05]  /*0c10*/  BSYNC B1 ;  /* 0x0000000000017941 */ /* 0x000fea0003800000 */
.L_x_20015:
        /* <DEDUP_REMOVED lines=16> */
.L_x_20021:
[----:B------:R-:W-:Y:S05]  /*0d20*/  BSYNC B2 ;  /* 0x0000000000027941 */ /* 0x000fea0003800000 */
.L_x_20020:
        /* <DEDUP_REMOVED lines=44> */
.L_x_20019:
[----:B------:R-:W-:Y:S05]  /*0ff0*/  BSYNC B1 ;  /* 0x0000000000017941 */ /* 0x000fea0003800000 */
.L_x_20018:
[----:B------:R-:W0:Y:S01]  /*1000*/  LDC R17, c[0x0][0x298] ;  /* 0x0000a600ff117b82 */ /* 0x000e220000000800 */
[----:B------:R-:W-:Y:S01]  /*1010*/  HFMA2.MMA R120, -RZ, RZ, 0.1171875, 0 ;  /* 0x2f800000ff787435 */ /* 0x000fe200000001ff */
[----:B------:R-:W-:Y:S01]  /*1020*/  I2FP.F32.U32 R13, R0 ;  /* 0x00000000000d7245 */ /* 0x000fe20000201000 */
[----:B-----5:R-:W-:Y:S01]  /*1030*/  HADD2.F32 R15, -RZ, R104.H0_H0 ;  /* 0x20000068ff0f7230 */ /* 0x020fe20000004100 */
[C---:B------:R-:W-:Y:S01]  /*1040*/  ISETP.NE.AND P1, PT, R109.reuse, 0x1, PT ;  /* 0x000000016d00780c */ /* 0x040fe20003f25270 */
[----:B------:R-:W-:Y:S01]  /*1050*/  BSSY B1, `(.L_x_20022) ;  /* 0x0000015000017945 */ /* 0x000fe20003800000 */
[----:B------:R-:W-:Y:S02]  /*1060*/  VIADD R19, R109, 0x1 ;  /* 0x000000016d137836 */ /* 0x000fe40000000000 */
[----:B------:R-:W1:Y:S01]  /*1070*/  LDC R18, c[0x0][0x294] ;  /* 0x0000a500ff127b82 */ /* 0x000e620000000800 */
[----:B------:R-:W-:Y:S02]  /*1080*/  FMUL.FTZ R0, R15, R16 ;  /* 0x000000100f007220 */ /* 0x000fe40000410000 */
[----:B------:R-:W-:-:S02]  /*1090*/  FFMA.FTZ R13, R13, R120, 1.1641532182693481445e-10 ;  /* 0x2f0000000d0d7423 */ /* 0x000fc40000010078 */
[----:B0-----:R-:W-:-:S03]  /*10a0*/  FMUL.FTZ R0, R0, R17 ;  /* 0x0000001100007220 */ /* 0x001fc60000410000 */
[----:B-1----:R-:W-:Y:S01]  /*10b0*/  FSETP.GTU.FTZ.AND P2, PT, R13, R18, PT ;  /* 0x000000120d00720b */ /* 0x002fe20003f5c000 */
[----:B------:R-:W-:-:S03]  /*10c0*/  @P0 HADD2.F32 R13, -RZ, R20.H0_H0 ;  /* 0x20000014ff0d0230 */ /* 0x000fc60000004100 */
        /* <DEDUP_REMOVED lines=12> */
.L_x_20023:
[----:B------:R-:W-:-:S07]  /*1190*/  IMAD.MOV.U32 R13, RZ, RZ, R6 ;  /* 0x000000ffff0d7224 */ /* 0x000fce00078e0006 */
.L_x_20024:
[----:B------:R-:W-:Y:S05]  /*11a0*/  BSYNC B1 ;  /* 0x0000000000017941 */ /* 0x000fea0003800000 */
.L_x_20022:
        /* <DEDUP_REMOVED lines=16> */
.L_x_20028:
[----:B------:R-:W-:Y:S05]  /*12b0*/  BSYNC B2 ;  /* 0x0000000000027941 */ /* 0x000fea0003800000 */
.L_x_20027:
        /* <DEDUP_REMOVED lines=44> */
.L_x_20026:
[----:B------:R-:W-:Y:S05]  /*1580*/  BSYNC B1 ;  /* 0x0000000000017941 */ /* 0x000fea0003800000 */
.L_x_20025:
        /* <DEDUP_REMOVED lines=22> */
.L_x_20030:
[----:B------:R-:W-:-:S07]  /*16f0*/  MOV R13, R6 ;  /* 0x00000006000d7202 */ /* 0x000fce0000000f00 */
.L_x_20031:
[----:B------:R-:W-:Y:S05]  /*1700*/  BSYNC B1 ;  /* 0x0000000000017941 */ /* 0x000fea0003800000 */
.L_x_20029:
        /* <DEDUP_REMOVED lines=16> */
.L_x_20035:
[----:B------:R-:W-:Y:S05]  /*1810*/  BSYNC B2 ;  /* 0x0000000000027941 */ /* 0x000fea0003800000 */
.L_x_20034:
        /* <DEDUP_REMOVED lines=44> */
.L_x_20033:
[----:B------:R-:W-:Y:S05]  /*1ae0*/  BSYNC B1 ;  /* 0x0000000000017941 */ /* 0x000fea0003800000 */
.L_x_20032:
        /* <DEDUP_REMOVED lines=21> */
.L_x_20037:
[----:B------:R-:W-:-:S07]  /*1c40*/  IMAD.MOV.U32 R14, RZ, RZ, R6 ;  /* 0x000000ffff0e7224 */ /* 0x000fce00078e0006 */
.L_x_20038:
[----:B------:R-:W-:Y:S05]  /*1c50*/  BSYNC B1 ;  /* 0x0000000000017941 */ /* 0x000fea0003800000 */
.L_x_20036:
        /* <DEDUP_REMOVED lines=16> */
.L_x_20042:
[----:B------:R-:W-:Y:S05]  /*1d60*/  BSYNC B2 ;  /* 0x0000000000027941 */ /* 0x000fea0003800000 */
.L_x_20041:
        /* <DEDUP_REMOVED lines=44> */
.L_x_20040:
[----:B------:R-:W-:Y:S05]  /*2030*/  BSYNC B1 ;  /* 0x0000000000017941 */ /* 0x000fea0003800000 */
.L_x_20039:
        /* <DEDUP_REMOVED lines=21> */
.L_x_20044:
[----:B------:R-:W-:-:S07]  /*2190*/  MOV R19, R6 ;  /* 0x0000000600137202 */ /* 0x000fce0000000f00 */
.L_x_20045:
[----:B------:R-:W-:Y:S05]  /*21a0*/  BSYNC B1 ;  /* 0x0000000000017941 */ /* 0x000fea0003800000 */
.L_x_20043:
        /* <DEDUP_REMOVED lines=16> */
.L_x_20049:
[----:B------:R-:W-:Y:S05]  /*22b0*/  BSYNC B2 ;  /* 0x0000000000027941 */ /* 0x000fea0003800000 */
.L_x_20048:
        /* <DEDUP_REMOVED lines=44> */
.L_x_20047:
[----:B------:R-:W-:Y:S05]  /*2580*/  BSYNC B1 ;  /* 0x0000000000017941 */ /* 0x000fea0003800000 */
.L_x_20046:
        /* <DEDUP_REMOVED lines=21> */
.L_x_20051:
[----:B------:R-:W-:-:S07]  /*26e0*/  IMAD.MOV.U32 R104, RZ, RZ, R6 ;  /* 0x000000ffff687224 */ /* 0x000fce00078e0006 */
.L_x_20052:
[----:B------:R-:W-:Y:S05]  /*26f0*/  BSYNC B1 ;  /* 0x0000000000017941 */ /* 0x000fea0003800000 */
.L_x_20050:
        /* <DEDUP_REMOVED lines=16> */
.L_x_20056:
[----:B------:R-:W-:Y:S05]  /*2800*/  BSYNC B2 ;  /* 0x0000000000027941 */ /* 0x000fea0003800000 */
.L_x_20055:
        /* <DEDUP_REMOVED lines=44> */
.L_x_20054:
[----:B------:R-:W-:Y:S05]  /*2ad0*/  BSYNC B1 ;  /* 0x0000000000017941 */ /* 0x000fea0003800000 */
.L_x_20053:
        /* <DEDUP_REMOVED lines=21> */
.L_x_20058:
[----:B------:R-:W-:-:S07]  /*2c30*/  MOV R104, R6 ;  /* 0x0000000600687202 */ /* 0x000fce0000000f00 */
.L_x_20059:
[----:B------:R-:W-:Y:S05]  /*2c40*/  BSYNC B1 ;  /* 0x0000000000017941 */ /* 0x000fea0003800000 */
.L_x_20057:
        /* <DEDUP_REMOVED lines=16> */
.L_x_20063:
[----:B------:R-:W-:Y:S05]  /*2d50*/  BSYNC B2 ;  /* 0x0000000000027941 */ /* 0x000fea0003800000 */
.L_x_20062:
        /* <DEDUP_REMOVED lines=44> */
.L_x_20061:
[----:B------:R-:W-:Y:S05]  /*3020*/  BSYNC B1 ;  /* 0x0000000000017941 */ /* 0x000fea0003800000 */
.L_x_20060:
        /* <DEDUP_REMOVED lines=21> */
.L_x_20065:
[----:B------:R-:W-:-:S07]  /*3180*/  IMAD.MOV.U32 R104, RZ, RZ, R6 ;  /* 0x000000ffff687224 */ /* 0x000fce00078e0006 */
.L_x_20066:
[----:B------:R-:W-:Y:S05]  /*3190*/  BSYNC B1 ;  /* 0x0000000000017941 */ /* 0x000fea0003800000 */
.L_x_20064:
        /* <DEDUP_REMOVED lines=18> */
.L_x_20070:
[----:B------:R-:W-:Y:S05]  /*32c0*/  BSYNC B2 ;  /* 0x0000000000027941 */ /* 0x000fea0003800000 */
.L_x_20069:
        /* <DEDUP_REMOVED lines=44> */
.L_x_20068:
[----:B------:R-:W-:Y:S05]  /*3590*/  BSYNC B1 ;  /* 0x0000000000017941 */ /* 0x000fea0003800000 */
.L_x_20067:
[----:B------:R-:W-:Y:S01]  /*35a0*/  I2FP.F32.U32 R105, R104 ;  /* 0x0000006800697245 */ /* 0x000fe20000201000 */
[----:B------:R-:W-:Y:S01]  /*35b0*/  HADD2.F32 R107, -RZ, R107.H1_H1 ;  /* 0x3000006bff6b7230 */ /* 0x000fe20000004100 */
[----:B------:R-:W-:Y:S01]  /*35c0*/  SEL R124, RZ, 0x10000, P5 ;  /* 0x00010000ff7c7807 */ /* 0x000fe20002800000 */
[----:B------:R-:W0:Y:S01]  /*35d0*/  LDC.64 R118, c[0x0][0x238] ;  /* 0x00008e00ff767b82 */ /* 0x000e220000000a00 */
[----:B------:R-:W-:Y:S01]  /*35e0*/  SEL R108, RZ, 0x1, P2 ;  /* 0x00000001ff6c7807 */ /* 0x000fe20001000000 */
[----:B------:R-:W-:Y:S01]  /*35f0*/  FFMA.FTZ R105, R105, R120, 1.1641532182693481445e-10 ;  /* 0x2f00000069697423 */ /* 0x000fe20000010078 */
[----:B------:R-:W-:Y:S01]  /*3600*/  ISETP.NE.AND P5, PT, R115, RZ, PT ;  /* 0x000000ff7300720c */ /* 0x000fe20003fa5270 */
[----:B------:R-:W-:Y:S01]  /*3610*/  FMUL.FTZ R110, R107, R16 ;  /* 0x000000106b6e7220 */ /* 0x000fe20000410000 */
[----:B------:R-:W-:Y:S01]  /*3620*/  ISETP.NE.AND P6, PT, R114, RZ, PT ;  /* 0x000000ff7200720c */ /* 0x000fe20003fc5270 */
[----:B------:R-:W-:Y:S01]  /*3630*/  IMAD.WIDE.U32 R108, R108, 0x1000000, RZ ;  /* 0x010000006c6c7825 */ /* 0x000fe200078e00ff */
[----:B------:R-:W-:Y:S01]  /*3640*/  FSETP.GTU.FTZ.AND P2, PT, R105, R18, PT ;  /* 0x000000126900720b */ /* 0x000fe20003f5c000 */
[----:B------:R-:W1:Y:S01]  /*3650*/  LDC.64 R114, c[0x0][0x240] ;  /* 0x00009000ff727b82 */ /* 0x000e620000000a00 */
[----:B------:R-:W-:Y:S01]  /*3660*/  SEL R106, RZ, 0x1, P1 ;  /* 0x00000001ff6a7807 */ /* 0x000fe20000800000 */
[----:B------:R-:W-:Y:S01]  /*3670*/  FMUL.FTZ R110, R110, R17 ;  /* 0x000000116e6e7220 */ /* 0x000fe20000410000 */
[----:B------:R-:W-:Y:S01]  /*3680*/  SEL R122, RZ, 0x1, P5 ;  /* 0x00000001ff7a7807 */ /* 0x000fe20002800000 */
[----:B------:R-:W-:Y:S01]  /*3690*/  @P0 HADD2.F32 R111, -RZ, R23.H1_H1 ;  /* 0x30000017ff6f0230 */ /* 0x000fe20000004100 */
[----:B------:R-:W-:Y:S01]  /*36a0*/  SEL R121, RZ, 0x100, P4 ;  /* 0x00000100ff797807 */ /* 0x000fe20002000000 */
[----:B------:R-:W-:Y:S01]  /*36b0*/  IMAD.WIDE.U32 R106, R106, 0x10000, RZ ;  /* 0x000100006a6a7825 */ /* 0x000fe200078e00ff */
[----:B------:R-:W-:Y:S01]  /*36c0*/  SEL R125, RZ, 0x1000000, P2 ;  /* 0x01000000ff7d7807 */ /* 0x000fe20001000000 */
[----:B------:R-:W2:Y:S01]  /*36d0*/  @P0 LDC.64 R104, c[0x0][0x230] ;  /* 0x00008c00ff680b82 */ /* 0x000ea20000000a00 */
[----:B------:R-:W-:Y:S01]  /*36e0*/  SEL R127, RZ, 0x1, P3 ;  /* 0x00000001ff7f7807 */ /* 0x000fe20001800000 */
[----:B------:R-:W-:Y:S01]  /*36f0*/  IMAD.WIDE.U32 R122, R122, 0x100, RZ ;  /* 0x000001007a7a7825 */ /* 0x000fe200078e00ff */
[----:B------:R-:W-:-:S02]  /*3700*/  SEL R131, RZ, 0x1, P6 ;  /* 0x00000001ff837807 */ /* 0x000fc40003000000 */
[----:B------:R-:W-:Y:S02]  /*3710*/  LOP3.LUT R130, R122, R108, R106, 0xfe, !PT ;  /* 0x0000006c7a827212 */ /* 0x000fe400078efe6a */
[----:B------:R-:W-:Y:S02]  /*3720*/  FSEL R122, R110, RZ, !P2 ;  /* 0x000000ff6e7a7208 */ /* 0x000fe40005000000 */
[----:B------:R-:W-:Y:S01]  /*3730*/  LOP3.LUT R108, R121, R125, R124, 0xfe, !PT ;  /* 0x0000007d796c7212 */ /* 0x000fe200078efe7c */
[C---:B0-----:R-:W-:Y:S01]  /*3740*/  IMAD.WIDE.U32 R124, R2.reuse, 0x10, R118 ;  /* 0x00000010027c7825 */ /* 0x041fe200078e0076 */
[----:B------:R-:W-:-:S03]  /*3750*/  IADD3 R121, R2, 0x20, RZ ;  /* 0x0000002002797810 */ /* 0x000fc60007ffe0ff */
[----:B------:R-:W-:Y:S01]  /*3760*/  @P0 FADD.FTZ R122, R122, R111 ;  /* 0x0000006f7a7a0221 */ /* 0x000fe20000010000 */
[----:B------:R-:W-:Y:S02]  /*3770*/  LOP3.LUT R127, R109, R108, R127, 0xfe, !PT ;  /* 0x0000006c6d7f7212 */ /* 0x000fe400078efe7f */
[----:B------:R-:W-:Y:S02]  /*3780*/  LOP3.LUT R130, R130, R131, RZ, 0xfc, !PT ;  /* 0x0000008382827212 */ /* 0x000fe400078efcff */
[----:B------:R-:W-:Y:S02]  /*3790*/  F2FP.F16.F32.PACK_AB R110, R112, R19 ;  /* 0x00000013706e723e */ /* 0x000fe400000000ff */
[----:B------:R-:W-:Y:S02]  /*37a0*/  F2FP.F16.F32.PACK_AB R109, R14, R13 ;  /* 0x0000000d0e6d723e */ /* 0x000fe400000000ff */
[----:B------:R-:W-:Y:S01]  /*37b0*/  F2FP.F16.F32.PACK_AB R108, R15, R0 ;  /* 0x000000000f6c723e */ /* 0x000fe200000000ff */
[----:B--2---:R-:W-:Y:S01]  /*37c0*/  @P0 IMAD.WIDE.U32 R128, R121, 0x10, R104 ;  /* 0x0000001079800825 */ /* 0x004fe200078e0068 */
[----:B------:R-:W-:-:S02]  /*37d0*/  F2FP.F16.F32.PACK_AB R111, R122, R113 ;  /* 0x000000717a6f723e */ /* 0x000fc400000000ff */
[----:B------:R-:W-:Y:S01]  /*37e0*/  LOP3.LUT R131, R123, R127, R107, 0xfe, !PT ;  /* 0x0000007f7b837212 */ /* 0x000fe200078efe6b */
[----:B-1----:R-:W-:Y:S02]  /*37f0*/  IMAD.WIDE.U32 R126, R2, 0x8, R114 ;  /* 0x00000008027e7825 */ /* 0x002fe400078e0072 */
[----:B------:R0:W-:Y:S02]  /*3800*/  STG.E.128 desc[UR4][R124.64], R108 ;  /* 0x0000006c7c007986 */ /* 0x0001e4000c101d04 */
[----:B------:R-:W-:Y:S02]  /*3810*/  IMAD.WIDE.U32 R104, R121, 0x10, R116 ;  /* 0x0000001079687825 */ /* 0x000fe400078e0074 */
        /* <DEDUP_REMOVED lines=15> */
.L_x_20072:
[----:B------:R-:W-:-:S07]  /*3910*/  IMAD.MOV.U32 R108, RZ, RZ, R6 ;  /* 0x000000ffff6c7224 */ /* 0x000fce00078e0006 */
.L_x_20073:
[----:B------:R-:W-:Y:S05]  /*3920*/  BSYNC B1 ;  /* 0x0000000000017941 */ /* 0x000fea0003800000 */
.L_x_20071:
        /* <DEDUP_REMOVED lines=16> */
.L_x_20077:
[----:B------:R-:W-:Y:S05]  /*3a30*/  BSYNC B2 ;  /* 0x0000000000027941 */ /* 0x000fea0003800000 */
.L_x_20076:
        /* <DEDUP_REMOVED lines=44> */
.L_x_20075:
[----:B------:R-:W-:Y:S05]  /*3d00*/  BSYNC B1 ;  /* 0x0000000000017941 */ /* 0x000fea0003800000 */
.L_x_20074:
[----:B------:R-:W-:Y:S01]  /*3d10*/  I2FP.F32.U32 R109, R108 ;  /* 0x0000006c006d7245 */ /* 0x000fe20000201000 */
[----:B-----5:R-:W-:Y:S01]  /*3d20*/  HADD2.F32 R111, -RZ, R104.H0_H0 ;  /* 0x20000068ff6f7230 */ /* 0x020fe20000004100 */
[C---:B------:R-:W-:Y:S01]  /*3d30*/  ISETP.NE.AND P1, PT, R132.reuse, 0x1, PT ;  /* 0x000000018400780c */ /* 0x040fe20003f25270 */
[----:B------:R-:W-:Y:S01]  /*3d40*/  @P0 HADD2.F32 R110, -RZ, R20.H0_H0 ;  /* 0x20000014ff6e0230 */ /* 0x000fe20000004100 */
        /* <DEDUP_REMOVED lines=18> */
.L_x_20079:
[----:B------:R-:W-:-:S07]  /*3e70*/  MOV R108, R6 ;  /* 0x00000006006c7202 */ /* 0x000fce0000000f00 */
.L_x_20080:
[----:B------:R-:W-:Y:S05]  /*3e80*/  BSYNC B1 ;  /* 0x0000000000017941 */ /* 0x000fea0003800000 */
.L_x_20078:
        /* <DEDUP_REMOVED lines=16> */
.L_x_20084:
[----:B------:R-:W-:Y:S05]  /*3f90*/  BSYNC B2 ;  /* 0x0000000000027941 */ /* 0x000fea0003800000 */
.L_x_20083:
        /* <DEDUP_REMOVED lines=40> */
[----:B------:R-:W-:Y:S02]  /*4220*/  MOV R6, R10 ;  /* 0x0000000a00067202 */ /* 0x000fe40000000f00 */
[----:B------:R-:W-:Y:S01]  /*4230*/  LOP3.LUT R11, R11, UR32, R126, 0x96, !PT ;  /* 0x000000200b0b7c12 */ /* 0x000fe2000f8e967e */
[----:B------:R-:W-:Y:S01]  /*4240*/  IMAD.MOV.U32 R10, RZ, RZ, R110 ;  /* 0x000000ffff0a7224 */ /* 0x000fe200078e006e */
[----:B------:R-:W-:-:S07]  /*4250*/  LOP3.LUT R9, R111, UR33, R124, 0x96, !PT ;  /* 0x000000216f097c12 */ /* 0x000fce000f8e967c */
.L_x_20082:
[----:B------:R-:W-:Y:S05]  /*4260*/  BSYNC B1 ;  /* 0x0000000000017941 */ /* 0x000fea0003800000 */
.L_x_20081:
        /* <DEDUP_REMOVED lines=22> */
.L_x_20086:
[----:B------:R-:W-:-:S07]  /*43d0*/  IMAD.MOV.U32 R104, RZ, RZ, R6 ;  /* 0x000000ffff687224 */ /* 0x000fce00078e0006 */
.L_x_20087:
[----:B------:R-:W-:Y:S05]  /*43e0*/  BSYNC B1 ;  /* 0x0000000000017941 */ /* 0x000fea0003800000 */
.L_x_20085:
        /* <DEDUP_REMOVED lines=16> */
.L_x_20091:
[----:B------:R-:W-:Y:S05]  /*44f0*/  BSYNC B2 ;  /* 0x0000000000027941 */ /* 0x000fea0003800000 */
.L_x_20090:
        /* <DEDUP_REMOVED lines=44> */
.L_x_20089:
[----:B------:R-:W-:Y:S05]  /*47c0*/  BSYNC B1 ;  /* 0x0000000000017941 */ /* 0x000fea0003800000 */
.L_x_20088:
[----:B------:R-:W-:Y:S01]  /*47d0*/  I2FP.F32.U32 R109, R104 ;  /* 0x00000068006d7245 */ /* 0x000fe20000201000 */
[----:B------:R-:W-:Y:S01]  /*47e0*/  HADD2.F32 R111, -RZ, R105.H0_H0 ;  /* 0x20000069ff6f7230 */ /* 0x000fe20000004100 */
        /* <DEDUP_REMOVED lines=19> */
.L_x_20093:
[----:B------:R-:W-:-:S07]  /*4920*/  MOV R104, R6 ;  /* 0x0000000600687202 */ /* 0x000fce0000000f00 */
.L_x_20094:
[----:B------:R-:W-:Y:S05]  /*4930*/  BSYNC B1 ;  /* 0x0000000000017941 */ /* 0x000fea0003800000 */
.L_x_20092:
        /* <DEDUP_REMOVED lines=16> */
.L_x_20098:
[----:B------:R-:W-:Y:S05]  /*4a40*/  BSYNC B2 ;  /* 0x0000000000027941 */ /* 0x000fea0003800000 */
.L_x_20097:
        /* <DEDUP_REMOVED lines=42> */
[----:B------:R-:W-:Y:S01]  /*4cf0*/  HFMA2.MMA R111, -RZ, RZ, 0, 0 ;  /* 0x00000000ff6f7435 */ /* 0x000fe200000001ff */
[----:B------:R-:W-:-:S10]  /*4d00*/  IMAD.MOV.U32 R10, RZ, RZ, R110 ;  /* 0x000000ffff0a7224 */ /* 0x000fd400078e006e */
.L_x_20096:
[----:B------:R-:W-:Y:S05]  /*4d10*/  BSYNC B1 ;  /* 0x0000000000017941 */ /* 0x000fea0003800000 */
.L_x_20095:
        /* <DEDUP_REMOVED lines=21> */
.L_x_20100:
[----:B------:R-:W-:-:S07]  /*4e70*/  IMAD.MOV.U32 R104, RZ, RZ, R6 ;  /* 0x000000ffff687224 */ /* 0x000fce00078e0006 */
.L_x_20101:
[----:B------:R-:W-:Y:S05]  /*4e80*/  BSYNC B1 ;  /* 0x0000000000017941 */ /* 0x000fea0003800000 */
.L_x_20099:
        /* <DEDUP_REMOVED lines=16> */
.L_x_20105:
[----:B------:R-:W-:Y:S05]  /*4f90*/  BSYNC B2 ;  /* 0x0000000000027941 */ /* 0x000fea0003800000 */
.L_x_20104:
        /* <DEDUP_REMOVED lines=44> */
.L_x_20103:
[----:B------:R-:W-:Y:S05]  /*5260*/  BSYNC B1 ;  /* 0x0000000000017941 */ /* 0x000fea0003800000 */
.L_x_20102:
        /* <DEDUP_REMOVED lines=21> */
.L_x_20107:
[----:B------:R-:W-:-:S07]  /*53c0*/  MOV R104, R6 ;  /* 0x0000000600687202 */ /* 0x000fce0000000f00 */
.L_x_20108:
[----:B------:R-:W-:Y:S05]  /*53d0*/  BSYNC B1 ;  /* 0x0000000000017941 */ /* 0x000fea0003800000 */
.L_x_20106:
        /* <DEDUP_REMOVED lines=16> */
.L_x_20112:
[----:B------:R-:W-:Y:S05]  /*54e0*/  BSYNC B2 ;  /* 0x0000000000027941 */ /* 0x000fea0003800000 */
.L_x_20111:
        /* <DEDUP_REMOVED lines=44> */
.L_x_20110:
[----:B------:R-:W-:Y:S05]  /*57b0*/  BSYNC B1 ;  /* 0x0000000000017941 */ /* 0x000fea0003800000 */
.L_x_20109:
        /* <DEDUP_REMOVED lines=21> */
.L_x_20114:
[----:B------:R-:W-:-:S07]  /*5910*/  IMAD.MOV.U32 R104, RZ, RZ, R6 ;  /* 0x000000ffff687224 */ /* 0x000fce00078e0006 */
.L_x_20115:
[----:B------:R-:W-:Y:S05]  /*5920*/  BSYNC B1 ;  /* 0x0000000000017941 */ /* 0x000fea0003800000 */
.L_x_20113:
        /* <DEDUP_REMOVED lines=16> */
.L_x_20119:
[----:B------:R-:W-:Y:S05]  /*5a30*/  BSYNC B2 ;  /* 0x0000000000027941 */ /* 0x000fea0003800000 */
.L_x_20118:
        /* <DEDUP_REMOVED lines=44> */
.L_x_20117:
[----:B------:R-:W-:Y:S05]  /*5d00*/  BSYNC B1 ;  /* 0x0000000000017941 */ /* 0x000fea0003800000 */
.L_x_20116:
        /* <DEDUP_REMOVED lines=21> */
.L_x_20121:
[----:B------:R-:W-:-:S07]  /*5e60*/  MOV R106, R6 ;  /* 0x00000006006a7202 */ /* 0x000fce0000000f00 */
.L_x_20122:
[----:B------:R-:W-:Y:S05]  /*5e70*/  BSYNC B1 ;  /* 0x0000000000017941 */ /* 0x000fea0003800000 */
.L_x_20120:
        /* <DEDUP_REMOVED lines=18> */
.L_x_20126:
[----:B------:R-:W-:Y:S05]  /*5fa0*/  BSYNC B2 ;  /* 0x0000000000027941 */ /* 0x000fea0003800000 */
.L_x_20125:
        /* <DEDUP_REMOVED lines=44> */
.L_x_20124:
[----:B------:R-:W-:Y:S05]  /*6270*/  BSYNC B1 ;  /* 0x0000000000017941 */ /* 0x000fea0003800000 */
.L_x_20123:
[----:B------:R-:W-:Y:S01]  /*6280*/  I2FP.F32.U32 R105, R106 ;  /* 0x0000006a00697245 */ /* 0x000fe20000201000 */
[----:B------:R-:W-:Y:S01]  /*6290*/  HADD2.F32 R107, -RZ, R107.H1_H1 ;  /* 0x3000006bff6b7230 */ /* 0x000fe20000004100 */
[----:B------:R-:W-:Y:S01]  /*62a0*/  SEL R136, RZ, 0x10000, P5 ;  /* 0x00010000ff887807 */ /* 0x000fe20002800000 */
[----:B------:R-:W0:Y:S01]  /*62b0*/  @P0 LDC.64 R132, c[0x0][0x230] ;  /* 0x00008c00ff840b82 */ /* 0x000e220000000a00 */
[----:B------:R-:W-:Y:S01]  /*62c0*/  ISETP.NE.AND P5, PT, R131, RZ, PT ;  /* 0x000000ff8300720c */ /* 0x000fe20003fa5270 */
[----:B------:R-:W-:Y:S01]  /*62d0*/  FFMA.FTZ R105, R105, R120, 1.1641532182693481445e-10 ;  /* 0x2f00000069697423 */ /* 0x000fe20000010078 */
[----:B------:R-:W-:Y:S01]  /*62e0*/  SEL R108, RZ, 0x1, P2 ;  /* 0x00000001ff6c7807 */ /* 0x000fe20001000000 */
[----:B------:R-:W-:Y:S01]  /*62f0*/  FMUL.FTZ R110, R107, R16 ;  /* 0x000000106b6e7220 */ /* 0x000fe20000410000 */
[----:B------:R-:W-:Y:S01]  /*6300*/  SEL R106, RZ, 0x1, P1 ;  /* 0x00000001ff6a7807 */ /* 0x000fe20000800000 */
[----:B------:R-:W-:Y:S01]  /*6310*/  @P0 HADD2.F32 R137, -RZ, R23.H1_H1 ;  /* 0x30000017ff890230 */ /* 0x000fe20000004100 */
[----:B------:R-:W-:Y:S01]  /*6320*/  SEL R104, RZ, 0x1, P5 ;  /* 0x00000001ff687807 */ /* 0x000fe20002800000 */
[----:B------:R-:W-:Y:S01]  /*6330*/  FMUL.FTZ R110, R110, R17 ;  /* 0x000000116e6e7220 */ /* 0x000fe20000410000 */
[----:B------:R-:W-:Y:S01]  /*6340*/  FSETP.GTU.FTZ.AND P2, PT, R105, R18, PT ;  /* 0x000000126900720b */ /* 0x000fe20003f5c000 */
[----:B------:R-:W-:Y:S01]  /*6350*/  IMAD.WIDE.U32 R108, R108, 0x1000000, RZ ;  /* 0x010000006c6c7825 */ /* 0x000fe200078e00ff */
[----:B------:R-:W-:-:S02]  /*6360*/  ISETP.NE.AND P6, PT, R130, RZ, PT ;  /* 0x000000ff8200720c */ /* 0x000fc40003fc5270 */
[----:B------:R-:W-:Y:S01]  /*6370*/  SEL R111, RZ, 0x100, P4 ;  /* 0x00000100ff6f7807 */ /* 0x000fe20002000000 */
[----:B------:R-:W-:Y:S01]  /*6380*/  IMAD.WIDE.U32 R106, R106, 0x10000, RZ ;  /* 0x000100006a6a7825 */ /* 0x000fe200078e00ff */
[----:B------:R-:W-:Y:S02]  /*6390*/  SEL R131, RZ, 0x1000000, P2 ;  /* 0x01000000ff837807 */ /* 0x000fe40001000000 */
[----:B------:R-:W-:Y:S01]  /*63a0*/  FSEL R130, R110, RZ, !P2 ;  /* 0x000000ff6e827208 */ /* 0x000fe20005000000 */
[----:B------:R-:W-:Y:S01]  /*63b0*/  IMAD.WIDE.U32 R104, R104, 0x100, RZ ;  /* 0x0000010068687825 */ /* 0x000fe200078e00ff */
[----:B------:R-:W-:Y:S02]  /*63c0*/  SEL R135, RZ, 0x1, P6 ;  /* 0x00000001ff877807 */ /* 0x000fe40003000000 */
[----:B------:R-:W-:Y:S01]  /*63d0*/  LOP3.LUT R111, R111, R131, R136, 0xfe, !PT ;  /* 0x000000836f6f7212 */ /* 0x000fe200078efe88 */
[----:B------:R-:W-:Y:S01]  /*63e0*/  @P0 FADD.FTZ R130, R137, R130 ;  /* 0x0000008289820221 */ /* 0x000fe20000010000 */
[----:B------:R-:W-:Y:S01]  /*63f0*/  LOP3.LUT R134, R104, R108, R106, 0xfe, !PT ;  /* 0x0000006c68867212 */ /* 0x000fe200078efe6a */
[----:B------:R-:W-:Y:S01]  /*6400*/  VIADD R131, R2, 0x40 ;  /* 0x0000004002837836 */ /* 0x000fe20000000000 */
[----:B------:R-:W-:Y:S01]  /*6410*/  SEL R108, RZ, 0x1, P3 ;  /* 0x00000001ff6c7807 */ /* 0x000fe20001800000 */
[----:B------:R-:W-:Y:S01]  /*6420*/  IMAD.WIDE.U32 R138, R121, 0x10, R118 ;  /* 0x00000010798a7825 */ /* 0x000fe200078e0076 */
[----:B------:R-:W-:-:S02]  /*6430*/  LOP3.LUT R134, R134, R135, RZ, 0xfc, !PT ;  /* 0x0000008786867212 */ /* 0x000fc400078efcff */
[----:B------:R-:W-:Y:S01]  /*6440*/  LOP3.LUT R135, R109, R111, R108, 0xfe, !PT ;  /* 0x0000006f6d877212 */ /* 0x000fe200078efe6c */
[----:B------:R-:W-:Y:S01]  /*6450*/  IMAD.WIDE.U32 R136, R121, 0x8, R114 ;  /* 0x0000000879887825 */ /* 0x000fe200078e0072 */
[----:B------:R-:W-:Y:S02]  /*6460*/  F2FP.F16.F32.PACK_AB R110, R128, R127 ;  /* 0x0000007f806e723e */ /* 0x000fe400000000ff */
[----:B------:R-:W-:Y:S01]  /*6470*/  F2FP.F16.F32.PACK_AB R109, R126, R125 ;  /* 0x0000007d7e6d723e */ /* 0x000fe200000000ff */
[----:B0-----:R-:W-:Y:S01]  /*6480*/  @P0 IMAD.WIDE.U32 R132, R131, 0x10, R132 ;  /* 0x0000001083840825 */ /* 0x001fe200078e0084 */
[----:B------:R-:W-:Y:S02]  /*6490*/  F2FP.F16.F32.PACK_AB R108, R124, R123 ;  /* 0x0000007b7c6c723e */ /* 0x000fe400000000ff */
        /* <DEDUP_REMOVED lines=19> */
.L_x_20128:
[----:B------:R-:W-:-:S07]  /*65d0*/  MOV R136, R6 ;  /* 0x0000000600887202 */ /* 0x000fce0000000f00 */
.L_x_20129:
[----:B------:R-:W-:Y:S05]  /*65e0*/  BSYNC B1 ;  /* 0x0000000000017941 */ /* 0x000fea0003800000 */
.L_x_20127:
        /* <DEDUP_REMOVED lines=16> */
.L_x_20133:
[----:B------:R-:W-:Y:S05]  /*66f0*/  BSYNC B2 ;  /* 0x0000000000027941 */ /* 0x000fea0003800000 */
.L_x_20132:
        /* <DEDUP_REMOVED lines=44> */
.L_x_20131:
[----:B------:R-:W-:Y:S05]  /*69c0*/  BSYNC B1 ;  /* 0x0000000000017941 */ /* 0x000fea0003800000 */
.L_x_20130:
[----:B------:R-:W-:Y:S01]  /*69d0*/  I2FP.F32.U32 R109, R136 ;  /* 0x00000088006d7245 */ /* 0x000fe20000201000 */
[----:B-----5:R-:W-:Y:S01]  /*69e0*/  HADD2.F32 R111, -RZ, R104.H0_H0 ;  /* 0x20000068ff6f7230 */ /* 0x020fe20000004100 */
        /* <DEDUP_REMOVED lines=20> */
.L_x_20135:
[----:B------:R-:W-:-:S07]  /*6b30*/  IMAD.MOV.U32 R133, RZ, RZ, R6 ;  /* 0x000000ffff857224 */ /* 0x000fce00078e0006 */
.L_x_20136:
[----:B------:R-:W-:Y:S05]  /*6b40*/  BSYNC B1 ;  /* 0x0000000000017941 */ /* 0x000fea0003800000 */
.L_x_20134:
        /* <DEDUP_REMOVED lines=16> */
.L_x_20140:
[----:B------:R-:W-:Y:S05]  /*6c50*/  BSYNC B2 ;  /* 0x0000000000027941 */ /* 0x000fea0003800000 */
.L_x_20139:
        /* <DEDUP_REMOVED lines=44> */
.L_x_20138:
[----:B------:R-:W-:Y:S05]  /*6f20*/  BSYNC B1 ;  /* 0x0000000000017941 */ /* 0x000fea0003800000 */
.L_x_20137:
        /* <DEDUP_REMOVED lines=22> */
.L_x_20142:
[----:B------:R-:W-:-:S07]  /*7090*/  IMAD.MOV.U32 R104, RZ, RZ, R6 ;  /* 0x000000ffff687224 */ /* 0x000fce00078e0006 */
.L_x_20143:
[----:B------:R-:W-:Y:S05]  /*70a0*/  BSYNC B1 ;  /* 0x0000000000017941 */ /* 0x000fea0003800000 */
.L_x_20141:
        /* <DEDUP_REMOVED lines=16> */
.L_x_20147:
[----:B------:R-:W-:Y:S05]  /*71b0*/  BSYNC B2 ;  /* 0x0000000000027941 */ /* 0x000fea0003800000 */
.L_x_20146:
        /* <DEDUP_REMOVED lines=44> */
.L_x_20145:
[----:B------:R-:W-:Y:S05]  /*7480*/  BSYNC B1 ;  /* 0x0000000000017941 */ /* 0x000fea0003800000 */
.L_x_20144:
        /* <DEDUP_REMOVED lines=21> */
.L_x_20149:
[----:B------:R-:W-:-:S07]  /*75e0*/  IMAD.MOV.U32 R104, RZ, RZ, R6 ;  /* 0x000000ffff687224 */ /* 0x000fce00078e0006 */
.L_x_20150:
[----:B------:R-:W-:Y:S05]  /*75f0*/  BSYNC B1 ;  /* 0x0000000000017941 */ /* 0x000fea0003800000 */
.L_x_20148:
        /* <DEDUP_REMOVED lines=16> */
.L_x_20154:
[----:B------:R-:W-:Y:S05]  /*7700*/  BSYNC B2 ;  /* 0x0000000000027941 */ /* 0x000fea0003800000 */
.L_x_20153:
        /* <DEDUP_REMOVED lines=44> */
.L_x_20152:
[----:B------:R-:W-:Y:S05]  /*79d0*/  BSYNC B1 ;  /* 0x0000000000017941 */ /* 0x000fea0003800000 */
.L_x_20151:
        /* <DEDUP_REMOVED lines=21> */
.L_x_20156:
[----:B------:R-:W-:-:S07]  /*7b30*/  IMAD.MOV.U32 R134, RZ, RZ, R6 ;  /* 0x000000ffff867224 */ /* 0x000fce00078e0006 */
.L_x_20157:
[----:B------:R-:W-:Y:S05]  /*7b40*/  BSYNC B1 ;  /* 0x0000000000017941 */ /* 0x000fea0003800000 */
.L_x_20155:
        /* <DEDUP_REMOVED lines=16> */
.L_x_20161:
[----:B------:R-:W-:Y:S05]  /*7c50*/  BSYNC B2 ;  /* 0x0000000000027941 */ /* 0x000fea0003800000 */
.L_x_20160:
        /* <DEDUP_REMOVED lines=44> */
.L_x_20159:
[----:B------:R-:W-:Y:S05]  /*7f20*/  BSYNC B1 ;  /* 0x0000000000017941 */ /* 0x000fea0003800000 */
.L_x_20158:
        /* <DEDUP_REMOVED lines=21> */
.L_x_20163:
[----:B------:R-:W-:-:S07]  /*8080*/  IMAD.MOV.U32 R137, RZ, RZ, R6 ;  /* 0x000000ffff897224 */ /* 0x000fce00078e0006 */
.L_x_20164:
[----:B------:R-:W-:Y:S05]  /*8090*/  BSYNC B1 ;  /* 0x0000000000017941 */ /* 0x000fea0003800000 */
.L_x_20162:
        /* <DEDUP_REMOVED lines=16> */
.L_x_20168:
[----:B------:R-:W-:Y:S05]  /*81a0*/  BSYNC B2 ;  /* 0x0000000000027941 */ /* 0x000fea0003800000 */
.L_x_20167:
        /* <DEDUP_REMOVED lines=44> */
.L_x_20166:
[----:B------:R-:W-:Y:S05]  /*8470*/  BSYNC B1 ;  /* 0x0000000000017941 */ /* 0x000fea0003800000 */
.L_x_20165:
        /* <DEDUP_REMOVED lines=21> */
.L_x_20170:
[----:B------:R-:W-:-:S07]  /*85d0*/  IMAD.MOV.U32 R106, RZ, RZ, R6 ;  /* 0x000000ffff6a7224 */ /* 0x000fce00078e0006 */
.L_x_20171:
[----:B------:R-:W-:Y:S05]  /*85e0*/  BSYNC B1 ;  /* 0x0000000000017941 */ /* 0x000fea0003800000 */
.L_x_20169:
        /* <DEDUP_REMOVED lines=16> */
.L_x_20175:
[----:B------:R-:W-:Y:S05]  /*86f0*/  BSYNC B2 ;  /* 0x0000000000027941 */ /* 0x000fea0003800000 */
.L_x_20174:
        /* <DEDUP_REMOVED lines=44> */
.L_x_20173:
[----:B------:R-:W-:Y:S05]  /*89c0*/  BSYNC B1 ;  /* 0x0000000000017941 */ /* 0x000fea0003800000 */
.L_x_20172:
        /* <DEDUP_REMOVED lines=21> */
.L_x_20177:
[----:B------:R-:W-:-:S07]  /*8b20*/  IMAD.MOV.U32 R106, RZ, RZ, R6 ;  /* 0x000000ffff6a7224 */ /* 0x000fce00078e0006 */
.L_x_20178:
[----:B------:R-:W-:Y:S05]  /*8b30*/  BSYNC B1 ;  /* 0x0000000000017941 */ /* 0x000fea0003800000 */
.L_x_20176:
        /* <DEDUP_REMOVED lines=18> */
.L_x_20182:
[----:B------:R-:W-:Y:S05]  /*8c60*/  BSYNC B2 ;  /* 0x0000000000027941 */ /* 0x000fea0003800000 */
.L_x_20181:
        /* <DEDUP_REMOVED lines=44> */
.L_x_20180:
[----:B------:R-:W-:Y:S05]  /*8f30*/  BSYNC B1 ;  /* 0x0000000000017941 */ /* 0x000fea0003800000 */
.L_x_20179:
        /* <DEDUP_REMOVED lines=24> */
[----:B------:R-:W-:Y:S01]  /*90c0*/  IMAD.WIDE.U32 R148, R131, 0x10, R118 ;  /* 0x0000001083947825 */ /* 0x000fe200078e0076 */
[----:B------:R-:W-:-:S02]  /*90d0*/  SEL R108, RZ, 0x1, P3 ;  /* 0x00000001ff6c7807 */ /* 0x000fc40001800000 */
[----:B------:R-:W-:Y:S01]  /*90e0*/  LOP3.LUT R142, R142, R143, RZ, 0xfc, !PT ;  /* 0x0000008f8e8e7212 */ /* 0x000fe200078efcff */
[----:B------:R-:W-:Y:S01]  /*90f0*/  IMAD.WIDE.U32 R146, R131, 0x8, R114 ;  /* 0x0000000883927825 */ /* 0x000fe200078e0072 */
[----:B------:R-:W-:Y:S02]  /*9100*/  LOP3.LUT R143, R109, R111, R108, 0xfe, !PT ;  /* 0x0000006f6d8f7212 */ /* 0x000fe400078efe6c */
[----:B------:R-:W-:Y:S02]  /*9110*/  IADD3 R141, R2, 0x60, RZ ;  /* 0x00000060028d7810 */ /* 0x000fe40007ffe0ff */
        /* <DEDUP_REMOVED lines=23> */
.L_x_20184:
[----:B------:R-:W-:-:S07]  /*9290*/  MOV R140, R6 ;  /* 0x00000006008c7202 */ /* 0x000fce0000000f00 */
.L_x_20185:
[----:B------:R-:W-:Y:S05]  /*92a0*/  BSYNC B1 ;  /* 0x0000000000017941 */ /* 0x000fea0003800000 */
.L_x_20183:
        /* <DEDUP_REMOVED lines=16> */
.L_x_20189:
[----:B------:R-:W-:Y:S05]  /*93b0*/  BSYNC B2 ;  /* 0x0000000000027941 */ /* 0x000fea0003800000 */
.L_x_20188:
        /* <DEDUP_REMOVED lines=44> */
.L_x_20187:
[----:B------:R-:W-:Y:S05]  /*9680*/  BSYNC B1 ;  /* 0x0000000000017941 */ /* 0x000fea0003800000 */
.L_x_20186:
        /* <DEDUP_REMOVED lines=22> */
.L_x_20191:
[----:B------:R-:W-:-:S07]  /*97f0*/  MOV R111, R6 ;  /* 0x00000006006f7202 */ /* 0x000fce0000000f00 */
.L_x_20192:
[----:B------:R-:W-:Y:S05]  /*9800*/  BSYNC B1 ;  /* 0x0000000000017941 */ /* 0x000fea0003800000 */
.L_x_20190:
        /* <DEDUP_REMOVED lines=16> */
.L_x_20196:
[----:B------:R-:W-:Y:S05]  /*9910*/  BSYNC B2 ;  /* 0x0000000000027941 */ /* 0x000fea0003800000 */
.L_x_20195:
        /* <DEDUP_REMOVED lines=44> */
.L_x_20194:
[----:B------:R-:W-:Y:S05]  /*9be0*/  BSYNC B1 ;  /* 0x0000000000017941 */ /* 0x000fea0003800000 */
.L_x_20193:
        /* <DEDUP_REMOVED lines=22> */
.L_x_20198:
[----:B------:R-:W-:-:S07]  /*9d50*/  MOV R104, R6 ;  /* 0x0000000600687202 */ /* 0x000fce0000000f00 */
.L_x_20199:
[----:B------:R-:W-:Y:S05]  /*9d60*/  BSYNC B1 ;  /* 0x0000000000017941 */ /* 0x000fea0003800000 */
.L_x_20197:
        /* <DEDUP_REMOVED lines=16> */
.L_x_20203:
[----:B------:R-:W-:Y:S05]  /*9e70*/  BSYNC B2 ;  /* 0x0000000000027941 */ /* 0x000fea0003800000 */
.L_x_20202:
        /* <DEDUP_REMOVED lines=44> */
.L_x_20201:
[----:B------:R-:W-:Y:S05]  /*a140*/  BSYNC B1 ;  /* 0x0000000000017941 */ /* 0x000fea0003800000 */
.L_x_20200:
        /* <DEDUP_REMOVED lines=21> */
.L_x_20205:
[----:B------:R-:W-:-:S07]  /*a2a0*/  MOV R104, R6 ;  /* 0x0000000600687202 */ /* 0x000fce0000000f00 */
.L_x_20206:
[----:B------:R-:W-:Y:S05]  /*a2b0*/  BSYNC B1 ;  /* 0x0000000000017941 */ /* 0x000fea0003800000 */
.L_x_20204:
        /* <DEDUP_REMOVED lines=16> */
.L_x_20210:
[----:B------:R-:W-:Y:S05]  /*a3c0*/  BSYNC B2 ;  /* 0x0000000000027941 */ /* 0x000fea0003800000 */
.L_x_20209:
        /* <DEDUP_REMOVED lines=44> */
.L_x_20208:
[----:B------:R-:W-:Y:S05]  /*a690*/  BSYNC B1 ;  /* 0x0000000000017941 */ /* 0x000fea0003800000 */
.L_x_20207:
        /* <DEDUP_REMOVED lines=21> */
.L_x_20212:
[----:B------:R-:W-:-:S07]  /*a7f0*/  MOV R140, R6 ;  /* 0x00000006008c7202 */ /* 0x000fce0000000f00 */
.L_x_20213:
[----:B------:R-:W-:Y:S05]  /*a800*/  BSYNC B1 ;  /* 0x0000000000017941 */ /* 0x000fea0003800000 */
.L_x_20211:
        /* <DEDUP_REMOVED lines=16> */
.L_x_20217:
[----:B------:R-:W-:Y:S05]  /*a910*/  BSYNC B2 ;  /* 0x0000000000027941 */ /* 0x000fea0003800000 */
.L_x_20216:
        /* <DEDUP_REMOVED lines=44> */
.L_x_20215:
[----:B------:R-:W-:Y:S05]  /*abe0*/  BSYNC B1 ;  /* 0x0000000000017941 */ /* 0x000fea0003800000 */
.L_x_20214:
        /* <DEDUP_REMOVED lines=21> */
.L_x_20219:
[----:B------:R-:W-:-:S07]  /*ad40*/  MOV R146, R6 ;  /* 0x0000000600927202 */ /* 0x000fce0000000f00 */
.L_x_20220:
[----:B------:R-:W-:Y:S05]  /*ad50*/  BSYNC B1 ;  /* 0x0000000000017941 */ /* 0x000fea0003800000 */
.L_x_20218:
        /* <DEDUP_REMOVED lines=16> */
.L_x_20224:
[----:B------:R-:W-:Y:S05]  /*ae60*/  BSYNC B2 ;  /* 0x0000000000027941 */ /* 0x000fea0003800000 */
.L_x_20223:
        /* <DEDUP_REMOVED lines=44> */
.L_x_20222:
[----:B------:R-:W-:Y:S05]  /*b130*/  BSYNC B1 ;  /* 0x0000000000017941 */ /* 0x000fea0003800000 */
.L_x_20221:
        /* <DEDUP_REMOVED lines=21> */
.L_x_20226:
[----:B------:R-:W-:-:S07]  /*b290*/  MOV R106, R6 ;  /* 0x00000006006a7202 */ /* 0x000fce0000000f00 */
.L_x_20227:
[----:B------:R-:W-:Y:S05]  /*b2a0*/  BSYNC B1 ;  /* 0x0000000000017941 */ /* 0x000fea0003800000 */
.L_x_20225:
        /* <DEDUP_REMOVED lines=16> */
.L_x_20231:
[----:B------:R-:W-:Y:S05]  /*b3b0*/  BSYNC B2 ;  /* 0x0000000000027941 */ /* 0x000fea0003800000 */
.L_x_20230:
        /* <DEDUP_REMOVED lines=44> */
.L_x_20229:
[----:B------:R-:W-:Y:S05]  /*b680*/  BSYNC B1 ;  /* 0x0000000000017941 */ /* 0x000fea0003800000 */
.L_x_20228:
        /* <DEDUP_REMOVED lines=21> */
.L_x_20233:
[----:B------:R-:W-:-:S07]  /*b7e0*/  MOV R106, R6 ;  /* 0x00000006006a7202 */ /* 0x000fce0000000f00 */
.L_x_20234:
[----:B------:R-:W-:Y:S05]  /*b7f0*/  BSYNC B1 ;  /* 0x0000000000017941 */ /* 0x000fea0003800000 */
.L_x_20232:
        /* <DEDUP_REMOVED lines=18> */
.L_x_20238:
[----:B------:R-:W-:Y:S05]  /*b920*/  BSYNC B2 ;  /* 0x0000000000027941 */ /* 0x000fea0003800000 */
.L_x_20237:
        /* <DEDUP_REMOVED lines=44> */
.L_x_20236:
[----:B------:R-:W-:Y:S05]  /*bbf0*/  BSYNC B1 ;  /* 0x0000000000017941 */ /* 0x000fea0003800000 */
.L_x_20235:
[----:B------:R-:W-:Y:S01]  /*bc00*/  I2FP.F32.U32 R105, R106 ;  /* 0x0000006a00697245 */ /* 0x000fe20000201000 */
[----:B------:R-:W-:Y:S01]  /*bc10*/  HADD2.F32 R107, -RZ, R107.H1_H1 ;  /* 0x3000006bff6b7230 */ /* 0x000fe20000004100 */
        /* <DEDUP_REMOVED lines=10> */
[----:B------:R-:W-:Y:S02]  /*bcc0*/  F2FP.F16.F32.PACK_AB R106, R145, R140 ;  /* 0x0000008c916a723e */ /* 0x000fe400000000ff */
[----:B------:R-:W-:Y:S01]  /*bcd0*/  FSEL R147, R104, RZ, !P5 ;  /* 0x000000ff68937208 */ /* 0x000fe20006800000 */
[----:B------:R-:W-:Y:S01]  /*bce0*/  @P0 HADD2.F32 R104, -RZ, R23.H1_H1 ;  /* 0x30000017ff680230 */ /* 0x000fe20000004100 */
[----:B------:R-:W-:Y:S02]  /*bcf0*/  SEL R153, RZ, 0x1000000, P5 ;  /* 0x01000000ff997807 */ /* 0x000fe40002800000 */
[----:B------:R-:W-:Y:S02]  /*bd00*/  ISETP.NE.AND P5, PT, R149, RZ, PT ;  /* 0x000000ff9500720c */ /* 0x000fe40003fa5270 */
[----:B------:R-:W-:Y:S01]  /*bd10*/  @P0 FADD.FTZ R147, R104, R147 ;  /* 0x0000009368930221 */ /* 0x000fe20000010000 */
[----:B------:R-:W-:Y:S01]  /*bd20*/  LOP3.LUT R155, R155, R153, R148, 0xfe, !PT ;  /* 0x000000999b9b7212 */ /* 0x000fe200078efe94 */
[----:B------:R-:W-:Y:S01]  /*bd30*/  IMAD.WIDE.U32 R152, R152, 0x1000000, RZ ;  /* 0x0100000098987825 */ /* 0x000fe200078e00ff */
[----:B------:R-:W-:-:S02]  /*bd40*/  F2FP.F16.F32.PACK_AB R105, R142, R111 ;  /* 0x0000006f8e69723e */ /* 0x000fc400000000ff */
[----:B------:R-:W-:Y:S02]  /*bd50*/  F2FP.F16.F32.PACK_AB R104, R143, R110 ;  /* 0x0000006e8f68723e */ /* 0x000fe400000000ff */
[----:B------:R-:W-:Y:S02]  /*bd60*/  F2FP.F16.F32.PACK_AB R107, R147, R144 ;  /* 0x00000090936b723e */ /* 0x000fe400000000ff */
[----:B------:R-:W-:Y:S02]  /*bd70*/  SEL R149, RZ, 0x1, P3 ;  /* 0x00000001ff957807 */ /* 0x000fe40001800000 */
        /* <DEDUP_REMOVED lines=29> */
.L_x_20240:
[----:B------:R-:W-:-:S07]  /*bf50*/  MOV R148, R6 ;  /* 0x0000000600947202 */ /* 0x000fce0000000f00 */
.L_x_20241:
[----:B------:R-:W-:Y:S05]  /*bf60*/  BSYNC B1 ;  /* 0x0000000000017941 */ /* 0x000fea0003800000 */
.L_x_20239:
        /* <DEDUP_REMOVED lines=16> */
.L_x_20245:
[----:B------:R-:W-:Y:S05]  /*c070*/  BSYNC B2 ;  /* 0x0000000000027941 */ /* 0x000fea0003800000 */
.L_x_20244:
        /* <DEDUP_REMOVED lines=44> */
.L_x_20243:
[----:B------:R-:W-:Y:S05]  /*c340*/  BSYNC B1 ;  /* 0x0000000000017941 */ /* 0x000fea0003800000 */
.L_x_20242:
[----:B------:R-:W-:Y:S01]  /*c350*/  I2FP.F32.U32 R109, R148 ;  /* 0x00000094006d7245 */ /* 0x000fe20000201000 */
[----:B-----5:R-:W-:Y:S01]  /*c360*/  HADD2.F32 R117, -RZ, R104.H0_H0 ;  /* 0x20000068ff757230 */ /* 0x020fe20000004100 */
        /* <DEDUP_REMOVED lines=20> */
.L_x_20247:
[----:B------:R-:W-:-:S07]  /*c4b0*/  MOV R117, R6 ;  /* 0x0000000600757202 */ /* 0x000fce0000000f00 */
.L_x_20248:
[----:B------:R-:W-:Y:S05]  /*c4c0*/  BSYNC B1 ;  /* 0x0000000000017941 */ /* 0x000fea0003800000 */
.L_x_20246:
        /* <DEDUP_REMOVED lines=16> */
.L_x_20252:
[----:B------:R-:W-:Y:S05]  /*c5d0*/  BSYNC B2 ;  /* 0x0000000000027941 */ /* 0x000fea0003800000 */
.L_x_20251:
        /* <DEDUP_REMOVED lines=44> */
.L_x_20250:
[----:B------:R-:W-:Y:S05]  /*c8a0*/  BSYNC B1 ;  /* 0x0000000000017941 */ /* 0x000fea0003800000 */
.L_x_20249:
        /* <DEDUP_REMOVED lines=22> */
.L_x_20254:
[----:B------:R-:W-:-:S07]  /*ca10*/  MOV R104, R6 ;  /* 0x0000000600687202 */ /* 0x000fce0000000f00 */
.L_x_20255:
[----:B------:R-:W-:Y:S05]  /*ca20*/  BSYNC B1 ;  /* 0x0000000000017941 */ /* 0x000fea0003800000 */
.L_x_20253:
        /* <DEDUP_REMOVED lines=16> */
.L_x_20259:
[----:B------:R-:W-:Y:S05]  /*cb30*/  BSYNC B2 ;  /* 0x0000000000027941 */ /* 0x000fea0003800000 */
.L_x_20258:
        /* <DEDUP_REMOVED lines=44> */
.L_x_20257:
[----:B------:R-:W-:Y:S05]  /*ce00*/  BSYNC B1 ;  /* 0x0000000000017941 */ /* 0x000fea0003800000 */
.L_x_20256:
        /* <DEDUP_REMOVED lines=21> */
.L_x_20261:
[----:B------:R-:W-:-:S07]  /*cf60*/  MOV R104, R6 ;  /* 0x0000000600687202 */ /* 0x000fce0000000f00 */
.L_x_20262:
[----:B------:R-:W-:Y:S05]  /*cf70*/  BSYNC B1 ;  /* 0x0000000000017941 */ /* 0x000fea0003800000 */
.L_x_20260:
        /* <DEDUP_REMOVED lines=16> */
.L_x_20266:
[----:B------:R-:W-:Y:S05]  /*d080*/  BSYNC B2 ;  /* 0x0000000000027941 */ /* 0x000fea0003800000 */
.L_x_20265:
        /* <DEDUP_REMOVED lines=44> */
.L_x_20264:
[----:B------:R-:W-:Y:S05]  /*d350*/  BSYNC B1 ;  /* 0x0000000000017941 */ /* 0x000fea0003800000 */
.L_x_20263:
        /* <DEDUP_REMOVED lines=21> */
.L_x_20268:
[----:B------:R-:W-:-:S07]  /*d4b0*/  MOV R146, R6 ;  /* 0x0000000600927202 */ /* 0x000fce0000000f00 */
.L_x_20269:
[----:B------:R-:W-:Y:S05]  /*d4c0*/  BSYNC B1 ;  /* 0x0000000000017941 */ /* 0x000fea0003800000 */
.L_x_20267:
        /* <DEDUP_REMOVED lines=16> */
.L_x_20273:
[----:B------:R-:W-:Y:S05]  /*d5d0*/  BSYNC B2 ;  /* 0x0000000000027941 */ /* 0x000fea0003800000 */
.L_x_20272:
        /* <DEDUP_REMOVED lines=44> */
.L_x_20271:
[----:B------:R-:W-:Y:S05]  /*d8a0*/  BSYNC B1 ;  /* 0x0000000000017941 */ /* 0x000fea0003800000 */
.L_x_20270:
        /* <DEDUP_REMOVED lines=21> */
.L_x_20275:
[----:B------:R-:W-:-:S07]  /*da00*/  MOV R150, R6 ;  /* 0x0000000600967202 */ /* 0x000fce0000000f00 */
.L_x_20276:
[----:B------:R-:W-:Y:S05]  /*da10*/  BSYNC B1 ;  /* 0x0000000000017941 */ /* 0x000fea0003800000 */
.L_x_20274:
        /* <DEDUP_REMOVED lines=16> */
.L_x_20280:
[----:B------:R-:W-:Y:S05]  /*db20*/  BSYNC B2 ;  /* 0x0000000000027941 */ /* 0x000fea0003800000 */
.L_x_20279:
        /* <DEDUP_REMOVED lines=44> */
.L_x_20278:
[----:B------:R-:W-:Y:S05]  /*ddf0*/  BSYNC B1 ;  /* 0x0000000000017941 */ /* 0x000fea0003800000 */
.L_x_20277:
        /* <DEDUP_REMOVED lines=21> */
.L_x_20282:
[----:B------:R-:W-:-:S07]  /*df50*/  MOV R106, R6 ;  /* 0x00000006006a7202 */ /* 0x000fce0000000f00 */
.L_x_20283:
[----:B------:R-:W-:Y:S05]  /*df60*/  BSYNC B1 ;  /* 0x0000000000017941 */ /* 0x000fea0003800000 */
.L_x_20281:
        /* <DEDUP_REMOVED lines=16> */
.L_x_20287:
[----:B------:R-:W-:Y:S05]  /*e070*/  BSYNC B2 ;  /* 0x0000000000027941 */ /* 0x000fea0003800000 */
.L_x_20286:
        /* <DEDUP_REMOVED lines=44> */
.L_x_20285:
[----:B------:R-:W-:Y:S05]  /*e340*/  BSYNC B1 ;  /* 0x0000000000017941 */ /* 0x000fea0003800000 */
.L_x_20284:
[----:B------:R-:W-:Y:S01]  /*e350*/  HADD2.F32 R109, -RZ, R107.H0_H0 ;  /* 0x2000006bff6d7230 */ /* 0x000fe20000004100 */
[----:B------:R-:W-:Y:S01]  /*e360*/  I2FP.F32.U32 R105, R106 ;  /* 0x0000006a00697245 */ /* 0x000fe20000201000 */
[----:B------:R-:W-:Y:S01]  /*e370*/  BSSY B1, `(.L_x_20288) ;  /* 0x0000014000017945 */ /* 0x000fe20003800000 */
[C---:B------:R-:W-:Y:S02]  /*e380*/  ISETP.NE.AND P6, PT, R156.reuse, 0x1, PT ;  /* 0x000000019c00780c */ /* 0x040fe40003fc5270 */
[----:B------:R-:W-:Y:S01]  /*e390*/  FMUL.FTZ R104, R109, R16 ;  /* 0x000000106d687220 */ /* 0x000fe20000410000 */
[----:B------:R-:W-:Y:S01]  /*e3a0*/  FFMA.FTZ R105, R105, R120, 1.1641532182693481445e-10 ;  /* 0x2f00000069697423 */ /* 0x000fe20000010078 */
[----:B------:R-:W-:Y:S01]  /*e3b0*/  @P0 HADD2.F32 R109, -RZ, R23.H0_H0 ;  /* 0x20000017ff6d0230 */ /* 0x000fe20000004100 */
[----:B------:R-:W-:Y:S01]  /*e3c0*/  IADD3 R108, R156, 0x1, RZ ;  /* 0x000000019c6c7810 */ /* 0x000fe20007ffe0ff */
[----:B------:R-:W-:Y:S02]  /*e3d0*/  FMUL.FTZ R104, R104, R17 ;  /* 0x0000001168687220 */ /* 0x000fe40000410000 */
        /* <DEDUP_REMOVED lines=12> */
.L_x_20289:
[----:B------:R-:W-:-:S07]  /*e4a0*/  MOV R106, R6 ;  /* 0x00000006006a7202 */ /* 0x000fce0000000f00 */
.L_x_20290:
[----:B------:R-:W-:Y:S05]  /*e4b0*/  BSYNC B1 ;  /* 0x0000000000017941 */ /* 0x000fea0003800000 */
.L_x_20288:
        /* <DEDUP_REMOVED lines=18> */
.L_x_20294:
[----:B------:R-:W-:Y:S05]  /*e5e0*/  BSYNC B2 ;  /* 0x0000000000027941 */ /* 0x000fea0003800000 */
.L_x_20293:
        /* <DEDUP_REMOVED lines=44> */
.L_x_20292:
[----:B------:R-:W-:Y:S05]  /*e8b0*/  BSYNC B1 ;  /* 0x0000000000017941 */ /* 0x000fea0003800000 */
.L_x_20291:
[----:B------:R-:W-:Y:S01]  /*e8c0*/  HADD2.F32 R107, -RZ, R107.H1_H1 ;  /* 0x3000006bff6b7230 */ /* 0x000fe20000004100 */
[----:B------:R-:W-:Y:S01]  /*e8d0*/  I2FP.F32.U32 R105, R106 ;  /* 0x0000006a00697245 */ /* 0x000fe20000201000 */
[----:B------:R-:W-:Y:S01]  /*e8e0*/  @P0 HADD2.F32 R104, -RZ, R23.H1_H1 ;  /* 0x30000017ff680230 */ /* 0x000fe20000004100 */
[----:B------:R-:W-:Y:S01]  /*e8f0*/  ISETP.NE.AND P6, PT, R152, RZ, PT ;  /* 0x000000ff9800720c */ /* 0x000fe20003fc5270 */
[----:B------:R-:W-:-:S04]  /*e900*/  IMAD.WIDE.U32 R114, R149, 0x8, R114 ;  /* 0x0000000895727825 */ /* 0x000fc800078e0072 */
[----:B------:R-:W-:Y:S01]  /*e910*/  FMUL.FTZ R16, R107, R16 ;  /* 0x000000106b107220 */ /* 0x000fe20000410000 */
[----:B------:R-:W-:Y:S01]  /*e920*/  FFMA.FTZ R105, R105, R120, 1.1641532182693481445e-10 ;  /* 0x2f00000069697423 */ /* 0x000fe20000010078 */
[----:B------:R-:W-:Y:S01]  /*e930*/  SEL R152, RZ, 0x10000, P5 ;  /* 0x00010000ff987807 */ /* 0x000fe20002800000 */
[----:B------:R-:W-:Y:S01]  /*e940*/  UMOV UR8, 0xffffffff ;  /* 0xffffffff00087882 */ /* 0x000fe20000000000 */
[----:B------:R-:W-:Y:S01]  /*e950*/  FMUL.FTZ R16, R16, R17 ;  /* 0x0000001110107220 */ /* 0x000fe20000410000 */
[----:B------:R-:W-:Y:S02]  /*e960*/  SEL R155, RZ, 0x100, P4 ;  /* 0x00000100ff9b7807 */ /* 0x000fe40002000000 */
[----:B------:R-:W-:Y:S02]  /*e970*/  FSETP.GTU.FTZ.AND P5, PT, R105, R18, PT ;  /* 0x000000126900720b */ /* 0x000fe40003fbc000 */
[----:B------:R-:W-:Y:S02]  /*e980*/  F2FP.F16.F32.PACK_AB R106, R153, R146 ;  /* 0x00000092996a723e */ /* 0x000fe400000000ff */
[----:B------:R-:W-:Y:S01]  /*e990*/  FSEL R109, R16, RZ, !P5 ;  /* 0x000000ff106d7208 */ /* 0x000fe20006800000 */
[----:B------:R-:W-:Y:S01]  /*e9a0*/  FADD.FTZ R16, RZ, R0 ;  /* 0x00000000ff107221 */ /* 0x000fe20000010000 */
[----:B------:R-:W-:-:S03]  /*e9b0*/  F2FP.F16.F32.PACK_AB R105, R148, R117 ;  /* 0x000000759469723e */ /* 0x000fc600000000ff */
[----:B------:R-:W-:Y:S01]  /*e9c0*/  FADD.FTZ R16, R16, R15 ;  /* 0x0000000f10107221 */ /* 0x000fe20000010000 */
[----:B------:R-:W-:Y:S01]  /*e9d0*/  @P0 FADD.FTZ R109, R104, R109 ;  /* 0x0000006d686d0221 */ /* 0x000fe20000010000 */
[----:B------:R-:W-:Y:S02]  /*e9e0*/  F2FP.F16.F32.PACK_AB R104, R151, R116 ;  /* 0x000000749768723e */ /* 0x000fe400000000ff */
        /* <DEDUP_REMOVED lines=26> */
[----:B------:R-:W-:-:S03]  /*eb90*/  F2FP.F16.F32.PACK_AB R107, R109, R150 ;  /* 0x000000966d6b723e */ /* 0x000fc600000000ff */
        /* <DEDUP_REMOVED lines=133> */
.L_x_20308:
        /* <DEDUP_REMOVED lines=27> */
[----:B------:R-:W-:Y:S01]  /*f5a0*/  FADD.FTZ R130, -R3, R130 ;  /* 0x0000008203827221 */ /* 0x000fe20000010100 */
[C---:B-1----:R-:W-:Y:S01]  /*f5b0*/  FMUL.FTZ R19, R115.reuse, R19 ;  /* 0x0000001373137220 */ /* 0x042fe20000410000 */
        /* <DEDUP_REMOVED lines=40> */
[C---:B------:R-:W-:Y:S01]  /*f840*/  FMUL.FTZ R0, R115.reuse, R135 ;  /* 0x0000008773007220 */ /* 0x040fe20000410000 */
[----:B------:R-:W-:Y:S01]  /*f850*/  FMUL.FTZ R123, R115, R123 ;  /* 0x0000007b737b7220 */ /* 0x000fe20000410000 */
[----:B------:R-:W-:Y:S01]  /*f860*/  F2FP.F16.F32.PACK_AB R19, R122, R19 ;  /* 0x000000137a13723e */ /* 0x000fe200000000ff */
[----:B0-----:R-:W-:Y:S01]  /*f870*/  FFMA.FTZ R17, R57, R112, R97 ;  /* 0x0000007039117223 */ /* 0x001fe20000010061 */
[----:B------:R-:W-:Y:S01]  /*f880*/  FFMA.FTZ R16, R61, R104, R101 ;  /* 0x000000683d107223 */ /* 0x000fe20000010065 */
[----:B------:R-:W-:Y:S01]  /*f890*/  LEA R104, P1, R2, UR14, 0x4 ;  /* 0x0000000e02687c11 */ /* 0x000fe2000f8220ff */
[----:B------:R-:W-:Y:S01]  /*f8a0*/  FMUL.FTZ R112, R115, R139 ;  /* 0x0000008b73707220 */ /* 0x000fe20000410000 */
[----:B------:R0:W-:Y:S01]  /*f8b0*/  @!P0 STG.E desc[UR4][R14.64], R115 ;  /* 0x000000730e008986 */ /* 0x0001e2000c101904 */
[----:B------:R-:W-:Y:S01]  /*f8c0*/  F2FP.F16.F32.PACK_AB R18, R17, R18 ;  /* 0x000000121112723e */ /* 0x000fe200000000ff */
[C---:B------:R-:W-:Y:S01]  /*f8d0*/  FMUL.FTZ R124, R115.reuse, R124 ;  /* 0x0000007c737c7220 */ /* 0x040fe20000410000 */
[----:B------:R-:W-:Y:S01]  /*f8e0*/  F2FP.F16.F32.PACK_AB R17, R106, R13 ;  /* 0x0000000d6a11723e */ /* 0x000fe200000000ff */
[C---:B------:R-:W-:Y:S01]  /*f8f0*/  FMUL.FTZ R13, R115.reuse, R110 ;  /* 0x0000006e730d7220 */ /* 0x040fe20000410000 */
[----:B------:R-:W-:Y:S01]  /*f900*/  F2FP.F16.F32.PACK_AB R16, R16, R3 ;  /* 0x000000031010723e */ /* 0x000fe200000000ff */
[----:B------:R-:W1:Y:S01]  /*f910*/  LDC.64 R106, c[0x0][0x2b8] ;  /* 0x0000ae00ff6a7b82 */ /* 0x000e620000000a00 */
[----:B------:R-:W-:Y:S01]  /*f920*/  LEA.HI.X R105, R2, UR15, RZ, 0x4, P1 ;  /* 0x0000000f02697c11 */ /* 0x000fe200088f24ff */
[C---:B------:R-:W-:Y:S01]  /*f930*/  FMUL.FTZ R3, R115.reuse, R132 ;  /* 0x0000008473037220 */ /* 0x040fe20000410000 */
[C---:B------:R-:W-:Y:S01]  /*f940*/  FMUL.FTZ R2, R115.reuse, R143 ;  /* 0x0000008f73027220 */ /* 0x040fe20000410000 */
[C---:B------:R-:W-:Y:S01]  /*f950*/  FMUL.FTZ R147, R115.reuse, R144 ;  /* 0x0000009073937220 */ /* 0x040fe20000410000 */
[----:B------:R-:W-:Y:S01]  /*f960*/  FMUL.FTZ R120, R115, R120 ;  /* 0x0000007873787220 */ /* 0x000fe20000410000 */
[----:B------:R2:W-:Y:S01]  /*f970*/  STG.E.128 desc[UR4][R104.64], R16 ;  /* 0x0000001068007986 */ /* 0x0005e2000c101d04 */
[----:B0-----:R-:W-:Y:S01]  /*f980*/  FFMA.FTZ R15, R41, R112, R81 ;  /* 0x00000070290f7223 */ /* 0x001fe20000010051 */
        /* <DEDUP_REMOVED lines=16> */
[----:B--2---:R-:W-:Y:S01]  /*fa90*/  FFMA.FTZ R18, R40, R109, R80 ;  /* 0x0000006d28127223 */ /* 0x004fe20000010050 */
[C---:B------:R-:W-:Y:S01]  /*faa0*/  FMUL.FTZ R139, R115.reuse, R154 ;  /* 0x0000009a738b7220 */ /* 0x040fe20000410000 */
[C---:B------:R-:W-:Y:S01]  /*fab0*/  FMUL.FTZ R148, R115.reuse, R148 ;  /* 0x0000009473947220 */ /* 0x040fe20000410000 */
[C---:B------:R-:W-:Y:S01]  /*fac0*/  FMUL.FTZ R145, R115.reuse, R146 ;  /* 0x0000009273917220 */ /* 0x040fe20000410000 */
[----:B------:R-:W-:Y:S01]  /*fad0*/  FMUL.FTZ R156, R115, R156 ;  /* 0x0000009c739c7220 */ /* 0x000fe20000410000 */
[----:B------:R-:W-:Y:S01]  /*fae0*/  F2FP.F16.F32.PACK_AB R18, R15, R18 ;  /* 0x000000120f12723e */ /* 0x000fe200000000ff */
        /* <DEDUP_REMOVED lines=23> */
[----:B------:R-:W-:-:S03]  /*fc60*/  F2FP.F16.F32.PACK_AB R104, R104, R123 ;  /* 0x0000007b6868723e */ /* 0x000fc600000000ff */
        /* <DEDUP_REMOVED lines=30> */
[----:B------:R-:W-:Y:S02]  /*fe50*/  LEA.HI.X R3, R149, UR15, RZ, 0x4, P0 ;  /* 0x0000000f95037c11 */ /* 0x000fe400080f24ff */
[----:B------:R-:W-:-:S02]  /*fe60*/  F2FP.F16.F32.PACK_AB R120, R13, R120 ;  /* 0x000000780d78723e */ /* 0x000fc400000000ff */
[----:B0-----:R-:W-:-:S03]  /*fe70*/  LEA R12, R14, R12, 0x2 ;  /* 0x0000000c0e0c7211 */ /* 0x001fc600078e10ff */
[----:B------:R1:W-:Y:S01]  /*fe80*/  STG.E.128 desc[UR4][R2.64], R120 ;  /* 0x0000007802007986 */ /* 0x0003e2000c101d04 */
[----:B------:R-:W-:-:S13]  /*fe90*/  ISETP.GE.AND P0, PT, R12, R15, PT ;  /* 0x0000000f0c00720c */ /* 0x000fda0003f06270 */
[----:B------:R-:W-:Y:S05]  /*fea0*/  @!P0 BRA `(.L_x_20296) ;  /* 0xffffff0800c48947 */ /* 0x000fea000383ffff */
[----:B------:R-:W-:Y:S05]  /*feb0*/  BSYNC B0 ;  /* 0x0000000000007941 */ /* 0x000fea0003800000 */
.L_x_20014:
[----:B------:R-:W-:Y:S05]  /*fec0*/  EXIT ;  /* 0x000000000000794d */ /* 0x000fea0003800000 */
.L_x_20295:
        /* <DEDUP_REMOVED lines=8> */
.L_x_20298:
[----:B------:R-:W-:Y:S05]  /*ff50*/  BSYNC B1 ;  /* 0x0000000000017941 */ /* 0x000fea0003800000 */
.L_x_20297:
        /* <DEDUP_REMOVED lines=9> */
.L_x_20299:
[----:B------:R-:W-:Y:S01]  /*fff0*/  HFMA2.MMA R118, -RZ, RZ, 0, 2.384185791015625e-07 ;  /* 0x00000004ff767435 */ /* 0x000fe200000001ff */
[----:B------:R-:W-:-:S05]  /*10000*/  MOV R17, R115 ;  /* 0x0000007300117202 */ /* 0x000fca0000000f00 */
[----:B------:R-:W-:-:S04]  /*10010*/  FADD.FTZ R17, R16, R17 ;  /* 0x0000001110117221 */ /* 0x000fc80000010000 */
[----:B------:R-:W-:-:S07]  /*10020*/  IMAD.MOV.U32 R119, RZ, RZ, R17 ;  /* 0x000000ffff777224 */ /* 0x000fce00078e0011 */
[----:B------:R-:W-:Y:S05]  /*10030*/  WARPSYNC.COLLECTIVE R114, `(.L_x_20300) ;  /* 0x0000000072087348 */ /* 0x000fea0003c00000 */
[----:B------:R0:W1:Y:S02]  /*10040*/  SHFL.BFLY P1, R115, R119, R118, R155 ;  /* 0x0c00007677737389 */ /* 0x000064000002009b */
[----:B01----:R-:W-:Y:S01]  /*10050*/  ENDCOLLECTIVE ;  /* 0x000000000000791b */ /* 0x003fe20003800000 */
.L_x_20300:
[----:B------:R-:W-:Y:S01]  /*10060*/  HFMA2.MMA R118, -RZ, RZ, 0, 4.76837158203125e-07 ;  /* 0x00000008ff767435 */ /* 0x000fe200000001ff */
[----:B------:R-:W-:-:S05]  /*10070*/  MOV R18, R115 ;  /* 0x0000007300127202 */ /* 0x000fca0000000f00 */
[----:B------:R-:W-:Y:S02]  /*10080*/  FADD.FTZ R104, R17, R18 ;  /* 0x0000001211687221 */ /* 0x000fe40000010000 */
[----:B------:R-:W0:Y:S02]  /*10090*/  LDC R18, c[0x0][0x290] ;  /* 0x0000a400ff127b82 */ /* 0x000e240000000800 */
[----:B------:R-:W-:-:S07]  /*100a0*/  IMAD.MOV.U32 R119, RZ, RZ, R104 ;  /* 0x000000ffff777224 */ /* 0x000fce00078e0068 */
[----:B0-----:R-:W-:Y:S05]  /*100b0*/  WARPSYNC.COLLECTIVE R114, `(.L_x_20301) ;  /* 0x0000000072087348 */ /* 0x001fea0003c00000 */
[----:B------:R1:W2:Y:S02]  /*100c0*/  SHFL.BFLY P1, R115, R119, R118, R155 ;  /* 0x0c00007677737389 */ /* 0x0002a4000002009b */
[----:B012---:R-:W-:Y:S01]  /*100d0*/  ENDCOLLECTIVE ;  /* 0x000000000000791b */ /* 0x007fe20003800000 */
.L_x_20301:
[----:B------:R-:W-:Y:S01]  /*100e0*/  HFMA2.MMA R118, -RZ, RZ, 0, 9.5367431640625e-07 ;  /* 0x00000010ff767435 */ /* 0x000fe200000001ff */
[----:B------:R-:W-:-:S05]  /*100f0*/  MOV R105, R115 ;  /* 0x0000007300697202 */ /* 0x000fca0000000f00 */
[----:B------:R-:W-:-:S04]  /*10100*/  FADD.FTZ R106, R104, R105 ;  /* 0x00000069686a7221 */ /* 0x000fc80000010000 */
[----:B------:R-:W-:-:S07]  /*10110*/  IMAD.MOV.U32 R119, RZ, RZ, R106 ;  /* 0x000000ffff777224 */ /* 0x000fce00078e006a */
[----:B------:R-:W-:Y:S05]  /*10120*/  WARPSYNC.COLLECTIVE R114, `(.L_x_20302) ;  /* 0x0000000072087348 */ /* 0x000fea0003c00000 */
[----:B------:R0:W1:Y:S02]  /*10130*/  SHFL.BFLY P1, R115, R119, R118, R155 ;  /* 0x0c00007677737389 */ /* 0x000064000002009b */
[----:B01----:R-:W-:Y:S01]  /*10140*/  ENDCOLLECTIVE ;  /* 0x000000000000791b */ /* 0x003fe20003800000 */
.L_x_20302:
        /* <DEDUP_REMOVED lines=88> */
.L_x_20303:
[----:B------:R-:W-:Y:S01]  /*106d0*/  HFMA2.MMA R118, -RZ, RZ, 0, 1.1920928955078125e-07 ;  /* 0x00000002ff767435 */ /* 0x000fe200000001ff */
[----:B------:R-:W-:-:S05]  /*106e0*/  MOV R16, R115 ;  /* 0x0000007300107202 */ /* 0x000fca0000000f00 */
[----:B------:R-:W-:-:S04]  /*106f0*/  FADD.FTZ R16, R3, R16 ;  /* 0x0000001003107221 */ /* 0x000fc80000010000 */
[----:B------:R-:W-:-:S07]  /*10700*/  IMAD.MOV.U32 R119, RZ, RZ, R16 ;  /* 0x000000ffff777224 */ /* 0x000fce00078e0010 */
[----:B------:R-:W-:Y:S05]  /*10710*/  WARPSYNC.COLLECTIVE R114, `(.L_x_20304) ;  /* 0x0000000072087348 */ /* 0x000fea0003c00000 */
[----:B------:R0:W1:Y:S02]  /*10720*/  SHFL.BFLY P1, R115, R119, R118, R155 ;  /* 0x0c00007677737389 */ /* 0x000064000002009b */
[----:B01----:R-:W-:Y:S01]  /*10730*/  ENDCOLLECTIVE ;  /* 0x000000000000791b */ /* 0x003fe20003800000 */
.L_x_20304:
[----:B------:R-:W-:Y:S01]  /*10740*/  HFMA2.MMA R118, -RZ, RZ, 0, 2.384185791015625e-07 ;  /* 0x00000004ff767435 */ /* 0x000fe200000001ff */
[----:B------:R-:W-:-:S05]  /*10750*/  MOV R17, R115 ;  /* 0x0000007300117202 */ /* 0x000fca0000000f00 */
[----:B------:R-:W-:-:S04]  /*10760*/  FADD.FTZ R17, R16, R17 ;  /* 0x0000001110117221 */ /* 0x000fc80000010000 */
[----:B------:R-:W-:-:S07]  /*10770*/  IMAD.MOV.U32 R119, RZ, RZ, R17 ;  /* 0x000000ffff777224 */ /* 0x000fce00078e0011 */
[----:B------:R-:W-:Y:S05]  /*10780*/  WARPSYNC.COLLECTIVE R114, `(.L_x_20305) ;  /* 0x0000000072087348 */ /* 0x000fea0003c00000 */
[----:B------:R0:W1:Y:S02]  /*10790*/  SHFL.BFLY P1, R115, R119, R118, R155 ;  /* 0x0c00007677737389 */ /* 0x000064000002009b */
[----:B01----:R-:W-:Y:S01]  /*107a0*/  ENDCOLLECTIVE ;  /* 0x000000000000791b */ /* 0x003fe20003800000 */
.L_x_20305:
[----:B------:R-:W-:Y:S01]  /*107b0*/  HFMA2.MMA R118, -RZ, RZ, 0, 4.76837158203125e-07 ;  /* 0x00000008ff767435 */ /* 0x000fe200000001ff */
[----:B------:R-:W-:-:S05]  /*107c0*/  MOV R104, R115 ;  /* 0x0000007300687202 */ /* 0x000fca0000000f00 */
[----:B------:R-:W-:-:S04]  /*107d0*/  FADD.FTZ R104, R17, R104 ;  /* 0x0000006811687221 */ /* 0x000fc80000010000 */
[----:B------:R-:W-:-:S07]  /*107e0*/  IMAD.MOV.U32 R119, RZ, RZ, R104 ;  /* 0x000000ffff777224 */ /* 0x000fce00078e0068 */
[----:B------:R-:W-:Y:S05]  /*107f0*/  WARPSYNC.COLLECTIVE R114, `(.L_x_20306) ;  /* 0x0000000072087348 */ /* 0x000fea0003c00000 */
[----:B------:R0:W1:Y:S02]  /*10800*/  SHFL.BFLY P1, R115, R119, R118, R155 ;  /* 0x0c00007677737389 */ /* 0x000064000002009b */
[----:B01----:R-:W-:Y:S01]  /*10810*/  ENDCOLLECTIVE ;  /* 0x000000000000791b */ /* 0x003fe20003800000 */
.L_x_20306:
[----:B------:R-:W-:Y:S01]  /*10820*/  HFMA2.MMA R118, -RZ, RZ, 0, 9.5367431640625e-07 ;  /* 0x00000010ff767435 */ /* 0x000fe200000001ff */
[----:B------:R-:W-:-:S05]  /*10830*/  MOV R107, R115 ;  /* 0x00000073006b7202 */ /* 0x000fca0000000f00 */
[----:B------:R-:W-:-:S04]  /*10840*/  FADD.FTZ R107, R104, R107 ;  /* 0x0000006b686b7221 */ /* 0x000fc80000010000 */
[----:B------:R-:W-:-:S07]  /*10850*/  IMAD.MOV.U32 R119, RZ, RZ, R107 ;  /* 0x000000ffff777224 */ /* 0x000fce00078e006b */
[----:B------:R-:W-:Y:S05]  /*10860*/  WARPSYNC.COLLECTIVE R114, `(.L_x_20307) ;  /* 0x0000000072087348 */ /* 0x000fea0003c00000 */
[----:B------:R0:W1:Y:S02]  /*10870*/  SHFL.BFLY P1, R115, R119, R118, R155 ;  /* 0x0c00007677737389 */ /* 0x000064000002009b */
[----:B01----:R-:W-:Y:S01]  /*10880*/  ENDCOLLECTIVE ;  /* 0x000000000000791b */ /* 0x003fe20003800000 */
.L_x_20307:
[----:B------:R-:W-:Y:S01]  /*10890*/  MOV R106, R115 ;  /* 0x00000073006a7202 */ /* 0x000fe20000000f00 */
[----:B------:R-:W-:Y:S06]  /*108a0*/  BRA `(.L_x_20308) ;  /* 0xffffffe800d07947 */ /* 0x000fec000383ffff */
.L_x_20309:
        /* <DEDUP_REMOVED lines=13> */
.L_x_37455:


//--------------------- .text._ZN10layer_norm13ln_fwd_kernelINS_13Kernel_traitsIf6__halfS2_S2_fjLj1280ELj1ELj4ELj1ELj16ENS_18Kernel_traits_baseILj1280EfS2_S2_S2_fjLj128EEEEELb1ELb0ELb1ELb0EEEvNS_9FwdParamsE --------------------------
	.section	.text._ZN10layer_norm13ln_fwd_kernelINS_13Kernel_traitsIf6__halfS2_S2_fjLj1280ELj1ELj4ELj1ELj16ENS_18Kernel_traits_baseILj1280EfS2_S2_S2_fjLj128EEEEELb1ELb0ELb1ELb0EEEvNS_9FwdParamsE,"ax",@progbits
	.align	128
        .global         _ZN10layer_norm13ln_fwd_kernelINS_13Kernel_traitsIf6__halfS2_S2_fjLj1280ELj1ELj4ELj1ELj16ENS_18Kernel_traits_baseILj1280EfS2_S2_S2_fjLj128EEEEELb1ELb0ELb1ELb0EEEvNS_9FwdParamsE
        .type           _ZN10layer_norm13ln_fwd_kernelINS_13Kernel_traitsIf6__halfS2_S2_fjLj1280ELj1ELj4ELj1ELj16ENS_18Kernel_traits_baseILj1280EfS2_S2_S2_fjLj128EEEEELb1ELb0ELb1ELb0EEEvNS_9FwdParamsE,@function
        .size           _ZN10layer_norm13ln_fwd_kernelINS_13Kernel_traitsIf6__halfS2_S2_fjLj1280ELj1ELj4ELj1ELj16ENS_18Kernel_traits_baseILj1280EfS2_S2_S2_fjLj128EEEEELb1ELb0ELb1ELb0EEEvNS_9FwdParamsE,(.L_x_37456 - _ZN10layer_norm13ln_fwd_kernelINS_13Kernel_traitsIf6__halfS2_S2_fjLj1280ELj1ELj4ELj1ELj16ENS_18Kernel_traits_baseILj1280EfS2_S2_S2_fjLj128EEEEELb1ELb0ELb1ELb0EEEvNS_9FwdParamsE)
        .other          _ZN10layer_norm13ln_fwd_kernelINS_13Kernel_traitsIf6__halfS2_S2_fjLj1280ELj1ELj4ELj1ELj16ENS_18Kernel_traits_baseILj1280EfS2_S2_S2_fjLj128EEEEELb1ELb0ELb1ELb0EEEvNS_9FwdParamsE,@"STO_CUDA_ENTRY STV_DEFAULT"
_ZN10layer_norm13ln_fwd_kernelINS_13Kernel_traitsIf6__halfS2_S2_fjLj1280ELj1ELj4ELj1ELj16ENS_18Kernel_traits_baseILj1280EfS2_S2_S2_fjLj128EEEEELb1ELb0ELb1ELb0EEEvNS_9FwdParamsE:
.text._ZN10layer_norm13ln_fwd_kernelINS_13Kernel_traitsIf6__halfS2_S2_fjLj1280ELj1ELj4ELj1ELj16ENS_18Kernel_traits_baseILj1280EfS2_S2_S2_fjLj128EEEEELb1ELb0ELb1ELb0EEEvNS_9FwdParamsE:
        /* <DEDUP_REMOVED lines=57> */
[----:B------:R-:W-:Y:S02]  /*0390*/  LOP3.LUT R16, R9, UR23, R4, 0x96, !PT ;  /* 0x0000001709107c12 */ /* 0x000fe4000f8e9604 */
[----:B------:R-:W-:Y:S01]  /*03a0*/  LOP3.LUT R4, R164, 0x1f, RZ, 0xc0, !PT ;  /* 0x0000001fa4047812 */ /* 0x000fe200078ec0ff */
[----:B------:R-:W-:Y:S01]  /*03b0*/  IMAD.WIDE.U32 R12, R12, -0x326172a9, RZ ;  /* 0xcd9e8d570c0c7825 */ /* 0x000fe200078e00ff */
[----:B------:R-:W-:Y:S01]  /*03c0*/  UIADD3 UR24, UR4, -0x4ab325aa, URZ ;  /* 0xb54cda5604187890 */ /* 0x000fe2000fffe03f */
[----:B----4-:R-:W-:Y:S02]  /*03d0*/  SHF.R.S32.HI R5, RZ, 0x1f, R20 ;  /* 0x0000001fff057819 */ /* 0x010fe40000011414 */
[----:B------:R-:W-:Y:S01]  /*03e0*/  IMAD.WIDE.U32 R16, R16, -0x326172a9, RZ ;  /* 0xcd9e8d5710107825 */ /* 0x000fe200078e00ff */
[----:B------:R-:W-:-:S03]  /*03f0*/  LOP3.LUT R14, R13, UR22, R6, 0x96, !PT ;  /* 0x000000160d0e7c12 */ /* 0x000fc6000f8e9606 */
[----:B------:R-:W-:Y:S01]  /*0400*/  IMAD.MOV.U32 R11, RZ, RZ, R4 ;  /* 0x000000ffff0b7224 */ /* 0x000fe200078e0004 */
        /* <DEDUP_REMOVED lines=48> */
.L_x_20311:
[----:B------:R-:W-:Y:S05]  /*0710*/  BSYNC B0 ;  /* 0x0000000000007941 */ /* 0x000fea0003800000 */
.L_x_20310:
        /* <DEDUP_REMOVED lines=18> */
.L_x_20313:
[----:B------:R-:W-:Y:S05]  /*0840*/  BSYNC B0 ;  /* 0x0000000000007941 */ /* 0x000fea0003800000 */
.L_x_20312:
        /* <DEDUP_REMOVED lines=18> */
.L_x_20315:
[----:B------:R-:W-:Y:S05]  /*0970*/  BSYNC B0 ;  /* 0x0000000000007941 */ /* 0x000fea0003800000 */
.L_x_20314:
        /* <DEDUP_REMOVED lines=18> */
.L_x_20317:
[----:B------:R-:W-:Y:S05]  /*0aa0*/  BSYNC B0 ;  /* 0x0000000000007941 */ /* 0x000fea0003800000 */
.L_x_20316:
        /* <DEDUP_REMOVED lines=17> */
.L_x_20319:
[----:B------:R-:W-:Y:S05]  /*0bc0*/  BSYNC B0 ;  /* 0x0000000000007941 */ /* 0x000fea0003800000 */
.L_x_20318:
        /* <DEDUP_REMOVED lines=8> */
[----:B------:R-:W-:Y:S01]  /*0c50*/  ULDC UR10, c[0x0][0x294] ;  /* 0x0000a500000a7ab9 */ /* 0x000fe20000000800 */
[----:B------:R-:W-:Y:S01]  /*0c60*/  UISETP.NE.AND UP0, UPT, UR8, URZ, UPT ;  /* 0x0000003f0800728c */ /* 0x000fe2000bf05270 */
[----:B------:R-:W-:Y:S01]  /*0c70*/  IMAD R7, R16, -0x2daee0ad, RZ ;  /* 0xd2511f5310077824 */ /* 0x000fe200078e02ff */
[----:B------:R-:W-:Y:S01]  /*0c80*/  LOP3.LUT R6, R6, UR30, R11, 0x96, !PT ;  /* 0x0000001e06067c12 */ /* 0x000fe2000f8e960b */
[----:B01234-:R-:W-:Y:S01]  /*0c90*/  IMAD.WIDE.U32 R8, R17, -0x2daee0ad, RZ ;  /* 0xd2511f5311087825 */ /* 0x01ffe200078e00ff */
[----:B------:R-:W-:Y:S01]  /*0ca0*/  HFMA2.MMA R11, -RZ, RZ, 0, 0 ;  /* 0x00000000ff0b7435 */ /* 0x000fe200000001ff */
[----:B------:R-:W-:Y:S01]  /*0cb0*/  ULDC UR11, c[0x0][0x2d8] ;  /* 0x0000b600000b7ab9 */ /* 0x000fe20000000800 */
[----:B------:R-:W-:Y:S01]  /*0cc0*/  ULDC.64 UR12, c[0x0][0x298] ;  /* 0x0000a600000c7ab9 */ /* 0x000fe20000000a00 */
[----:B------:R-:W-:Y:S01]  /*0cd0*/  ULDC.64 UR8, c[0x0][0x230] ;  /* 0x00008c0000087ab9 */ /* 0x000fe20000000a00 */
[----:B------:R-:W-:-:S02]  /*0ce0*/  LOP3.LUT R7, R9, UR31, R7, 0x96, !PT ;  /* 0x0000001f09077c12 */ /* 0x000fc4000f8e9607 */
[----:B------:R-:W-:Y:S01]  /*0cf0*/  LOP3.LUT R9, R10, 0x3, RZ, 0xc0, !PT ;  /* 0x000000030a097812 */ /* 0x000fe200078ec0ff */
[----:B------:R-:W-:-:S07]  /*0d00*/  IMAD R10, R15, -0x326172a9, RZ ;  /* 0xcd9e8d570f0a7824 */ /* 0x000fce00078e02ff */
.L_x_20750:
        /* <DEDUP_REMOVED lines=11> */
[----:B------:R-:W-:-:S04]  /*0dc0*/  @P1 VIADD R71, R101, 0xffffffff ;  /* 0xffffffff65471836 */ /* 0x000fc80000000000 */
[----:B------:R-:W-:Y:S01]  /*0dd0*/  @P1 IMAD R100, R71, R100, RZ ;  /* 0x0000006447641224 */ /* 0x000fe200078e02ff */
[----:B------:R-:W-:-:S04]  /*0de0*/  SHF.R.S32.HI R71, RZ, 0x1f, R70 ;  /* 0x0000001fff477819 */ /* 0x000fc80000011446 */
[----:B------:R-:W-:Y:S02]  /*0df0*/  LEA.HI R71, R71, R70, RZ, 0x3 ;  /* 0x0000004647477211 */ /* 0x000fe400078f18ff */
[----:B------:R-:W-:Y:S02]  /*0e00*/  @P1 SHF.R.S32.HI R103, RZ, 0x1f, R100 ;  /* 0x0000001fff671819 */ /* 0x000fe40000011464 */
[----:B------:R-:W-:Y:S02]  /*0e10*/  LEA.HI.SX32 R104, R71, R4, 0x1d ;  /* 0x0000000447687211 */ /* 0x000fe400078feaff */
[----:B------:R-:W-:Y:S02]  /*0e20*/  @P1 LEA.HI R103, R103, R100, RZ, 0x3 ;  /* 0x0000006467671211 */ /* 0x000fe400078f18ff */
[----:B------:R-:W-:Y:S02]  /*0e30*/  @P1 LOP3.LUT R4, R164, 0x1f, RZ, 0xc0, !PT ;  /* 0x0000001fa4041812 */ /* 0x000fe400078ec0ff */
[----:B------:R-:W-:-:S02]  /*0e40*/  MOV R100, RZ ;  /* 0x000000ff00647202 */ /* 0x000fc40000000f00 */
        /* <DEDUP_REMOVED lines=19> */
.L_x_20324:
        /* <DEDUP_REMOVED lines=12> */
.L_x_20327:
[----:B------:R-:W-:-:S07]  /*1040*/  MOV R14, R10 ;  /* 0x0000000a000e7202 */ /* 0x000fce0000000f00 */
.L_x_20328:
[----:B------:R-:W-:Y:S05]  /*1050*/  BSYNC B3 ;  /* 0x0000000000037941 */ /* 0x000fea0003800000 */
.L_x_20326:
        /* <DEDUP_REMOVED lines=16> */
.L_x_20332:
[----:B------:R-:W-:Y:S05]  /*1160*/  BSYNC B4 ;  /* 0x0000000000047941 */ /* 0x000fea0003800000 */
.L_x_20331:
        /* <DEDUP_REMOVED lines=43> */
.L_x_20330:
[----:B------:R-:W-:Y:S05]  /*1420*/  BSYNC B3 ;  /* 0x0000000000037941 */ /* 0x000fea0003800000 */
.L_x_20329:
[----:B------:R-:W-:Y:S01]  /*1430*/  I2FP.F32.U32 R9, R14 ;  /* 0x0000000e00097245 */ /* 0x000fe20000201000 */
[----:B------:R-:W-:Y:S01]  /*1440*/  HFMA2.MMA R14, -RZ, RZ, 0.1171875, 0 ;  /* 0x2f800000ff0e7435 */ /* 0x000fe200000001ff */
[----:B-----5:R-:W-:-:S05]  /*1450*/  HADD2.F32 R12, -RZ, R60.H0_H0 ;  /* 0x2000003cff0c7230 */ /* 0x020fca0000004100 */
[----:B------:R-:W-:-:S04]  /*1460*/  FMUL.FTZ R12, R12, UR13 ;  /* 0x0000000d0c0c7c20 */ /* 0x000fc80008410000 */
[----:B------:R-:W-:Y:S01]  /*1470*/  FFMA.FTZ R9, R9, R14, 1.1641532182693481445e-10 ;  /* 0x2f00000009097423 */ /* 0x000fe2000001000e */
[----:B------:R-:W-:-:S04]  /*1480*/  FMUL.FTZ R12, R12, UR12 ;  /* 0x0000000c0c0c7c20 */ /* 0x000fc80008410000 */
[----:B------:R-:W-:Y:S01]  /*1490*/  FSETP.GTU.FTZ.AND P4, PT, R9, UR10, PT ;  /* 0x0000000a09007c0b */ /* 0x000fe2000bf9c000 */
[----:B------:R-:W-:-:S03]  /*14a0*/  @P2 HADD2.F32 R9, -RZ, R64.H0_H0 ;  /* 0x20000040ff092230 */ /* 0x000fc60000004100 */
[----:B------:R-:W-:Y:S02]  /*14b0*/  FSEL R12, R12, RZ, !P4 ;  /* 0x000000ff0c0c7208 */ /* 0x000fe40006000000 */
[----:B------:R-:W-:-:S03]  /*14c0*/  SEL R13, RZ, 0x1, P4 ;  /* 0x00000001ff0d7807 */ /* 0x000fc60002000000 */
[----:B------:R-:W-:-:S07]  /*14d0*/  @P2 FADD.FTZ R12, R9, R12 ;  /* 0x0000000c090c2221 */ /* 0x000fce0000010000 */
.L_x_20325:
[----:B------:R-:W-:Y:S05]  /*14e0*/  BSYNC B2 ;  /* 0x0000000000027941 */ /* 0x000fea0003800000 */
.L_x_20323:
        /* <DEDUP_REMOVED lines=8> */
.L_x_20334:
        /* <DEDUP_REMOVED lines=12> */
.L_x_20337:
[----:B------:R-:W-:-:S07]  /*1630*/  MOV R16, R10 ;  /* 0x0000000a00107202 */ /* 0x000fce0000000f00 */
.L_x_20338:
[----:B------:R-:W-:Y:S05]  /*1640*/  BSYNC B3 ;  /* 0x0000000000037941 */ /* 0x000fea0003800000 */
.L_x_20336:
        /* <DEDUP_REMOVED lines=16> */
.L_x_20342:
[----:B------:R-:W-:Y:S05]  /*1750*/  BSYNC B4 ;  /* 0x0000000000047941 */ /* 0x000fea0003800000 */
.L_x_20341:
        /* <DEDUP_REMOVED lines=43> */
.L_x_20340:
[----:B------:R-:W-:Y:S05]  /*1a10*/  BSYNC B3 ;  /* 0x0000000000037941 */ /* 0x000fea0003800000 */
.L_x_20339:
        /* <DEDUP_REMOVED lines=11> */
.L_x_20335:
[----:B------:R-:W-:Y:S05]  /*1ad0*/  BSYNC B2 ;  /* 0x0000000000027941 */ /* 0x000fea0003800000 */
.L_x_20333:
        /* <DEDUP_REMOVED lines=8> */
.L_x_20344:
        /* <DEDUP_REMOVED lines=12> */
.L_x_20347:
[----:B------:R-:W-:-:S07]  /*1c20*/  MOV R18, R10 ;  /* 0x0000000a00127202 */ /* 0x000fce0000000f00 */
.L_x_20348:
[----:B------:R-:W-:Y:S05]  /*1c30*/  BSYNC B3 ;  /* 0x0000000000037941 */ /* 0x000fea0003800000 */
.L_x_20346:
        /* <DEDUP_REMOVED lines=16> */
.L_x_20352:
[----:B------:R-:W-:Y:S05]  /*1d40*/  BSYNC B4 ;  /* 0x0000000000047941 */ /* 0x000fea0003800000 */
.L_x_20351:
        /* <DEDUP_REMOVED lines=43> */
.L_x_20350:
[----:B------:R-:W-:Y:S05]  /*2000*/  BSYNC B3 ;  /* 0x0000000000037941 */ /* 0x000fea0003800000 */
.L_x_20349:
        /* <DEDUP_REMOVED lines=11> */
.L_x_20345:
[----:B------:R-:W-:Y:S05]  /*20c0*/  BSYNC B2 ;  /* 0x0000000000027941 */ /* 0x000fea0003800000 */
.L_x_20343:
        /* <DEDUP_REMOVED lines=8> */
.L_x_20354:
        /* <DEDUP_REMOVED lines=12> */
.L_x_20357:
[----:B------:R-:W-:-:S07]  /*2210*/  MOV R20, R10 ;  /* 0x0000000a00147202 */ /* 0x000fce0000000f00 */
.L_x_20358:
[----:B------:R-:W-:Y:S05]  /*2220*/  BSYNC B3 ;  /* 0x0000000000037941 */ /* 0x000fea0003800000 */
.L_x_20356:
        /* <DEDUP_REMOVED lines=16> */
.L_x_20362:
[----:B------:R-:W-:Y:S05]  /*2330*/  BSYNC B4 ;  /* 0x0000000000047941 */ /* 0x000fea0003800000 */
.L_x_20361:
        /* <DEDUP_REMOVED lines=43> */
.L_x_20360:
[----:B------:R-:W-:Y:S05]  /*25f0*/  BSYNC B3 ;  /* 0x0000000000037941 */ /* 0x000fea0003800000 */
.L_x_20359:
        /* <DEDUP_REMOVED lines=11> */
.L_x_20355:
[----:B------:R-:W-:Y:S05]  /*26b0*/  BSYNC B2 ;  /* 0x0000000000027941 */ /* 0x000fea0003800000 */
.L_x_20353:
        /* <DEDUP_REMOVED lines=8> */
.L_x_20364:
        /* <DEDUP_REMOVED lines=12> */
.L_x_20367:
[----:B------:R-:W-:-:S07]  /*2800*/  MOV R22, R10 ;  /* 0x0000000a00167202 */ /* 0x000fce0000000f00 */
.L_x_20368:
[----:B------:R-:W-:Y:S05]  /*2810*/  BSYNC B3 ;  /* 0x0000000000037941 */ /* 0x000fea0003800000 */
.L_x_20366:
        /* <DEDUP_REMOVED lines=16> */
.L_x_20372:
[----:B------:R-:W-:Y:S05]  /*2920*/  BSYNC B4 ;  /* 0x0000000000047941 */ /* 0x000fea0003800000 */
.L_x_20371:
        /* <DEDUP_REMOVED lines=43> */
.L_x_20370:
[----:B------:R-:W-:Y:S05]  /*2be0*/  BSYNC B3 ;  /* 0x0000000000037941 */ /* 0x000fea0003800000 */
.L_x_20369:
        /* <DEDUP_REMOVED lines=11> */
.L_x_20365:
[----:B------:R-:W-:Y:S05]  /*2ca0*/  BSYNC B2 ;  /* 0x0000000000027941 */ /* 0x000fea0003800000 */
.L_x_20363:
        /* <DEDUP_REMOVED lines=8> */
.L_x_20374:
        /* <DEDUP_REMOVED lines=12> */
.L_x_20377:
[----:B------:R-:W-:-:S07]  /*2df0*/  MOV R24, R10 ;  /* 0x0000000a00187202 */ /* 0x000fce0000000f00 */
.L_x_20378:
[----:B------:R-:W-:Y:S05]  /*2e00*/  BSYNC B3 ;  /* 0x0000000000037941 */ /* 0x000fea0003800000 */
.L_x_20376:
        /* <DEDUP_REMOVED lines=16> */
.L_x_20382:
[----:B------:R-:W-:Y:S05]  /*2f10*/  BSYNC B4 ;  /* 0x0000000000047941 */ /* 0x000fea0003800000 */
.L_x_20381:
        /* <DEDUP_REMOVED lines=43> */
.L_x_20380:
[----:B------:R-:W-:Y:S05]  /*31d0*/  BSYNC B3 ;  /* 0x0000000000037941 */ /* 0x000fea0003800000 */
.L_x_20379:
        /* <DEDUP_REMOVED lines=11> */
.L_x_20375:
[----:B------:R-:W-:Y:S05]  /*3290*/  BSYNC B2 ;  /* 0x0000000000027941 */ /* 0x000fea0003800000 */
.L_x_20373:
        /* <DEDUP_REMOVED lines=8> */
.L_x_20384:
        /* <DEDUP_REMOVED lines=12> */
.L_x_20387:
[----:B------:R-:W-:-:S07]  /*33e0*/  MOV R26, R10 ;  /* 0x0000000a001a7202 */ /* 0x000fce0000000f00 */
.L_x_20388:
[----:B------:R-:W-:Y:S05]  /*33f0*/  BSYNC B3 ;  /* 0x0000000000037941 */ /* 0x000fea0003800000 */
.L_x_20386:
        /* <DEDUP_REMOVED lines=16> */
.L_x_20392:
[----:B------:R-:W-:Y:S05]  /*3500*/  BSYNC B4 ;  /* 0x0000000000047941 */ /* 0x000fea0003800000 */
.L_x_20391:
        /* <DEDUP_REMOVED lines=43> */
.L_x_20390:
[----:B------:R-:W-:Y:S05]  /*37c0*/  BSYNC B3 ;  /* 0x0000000000037941 */ /* 0x000fea0003800000 */
.L_x_20389:
        /* <DEDUP_REMOVED lines=11> */
.L_x_20385:
[----:B------:R-:W-:Y:S05]  /*3880*/  BSYNC B2 ;  /* 0x0000000000027941 */ /* 0x000fea0003800000 */
.L_x_20383:
        /* <DEDUP_REMOVED lines=8> */
.L_x_20394:
        /* <DEDUP_REMOVED lines=12> */
.L_x_20397:
[----:B------:R-:W-:-:S07]  /*39d0*/  MOV R68, R10 ;  /* 0x0000000a00447202 */ /* 0x000fce0000000f00 */
.L_x_20398:
[----:B------:R-:W-:Y:S05]  /*39e0*/  BSYNC B3 ;  /* 0x0000000000037941 */ /* 0x000fea0003800000 */
.L_x_20396:
        /* <DEDUP_REMOVED lines=16> */
.L_x_20402:
[----:B------:R-:W-:Y:S05]  /*3af0*/  BSYNC B4 ;  /* 0x0000000000047941 */ /* 0x000fea0003800000 */
.L_x_20401:
        /* <DEDUP_REMOVED lines=43> */
.L_x_20400:
[----:B------:R-:W-:Y:S05]  /*3db0*/  BSYNC B3 ;  /* 0x0000000000037941 */ /* 0x000fea0003800000 */
.L_x_20399:
        /* <DEDUP_REMOVED lines=8> */
[----:B------:R-:W-:-:S05]  /*3e40*/  @P2 HADD2.F32 R27, -RZ, R67.H1_H1 ;  /* 0x30000043ff1b2230 */ /* 0x000fca0000004100 */
[----:B------:R-:W-:Y:S01]  /*3e50*/  @P2 FADD.FTZ R26, R27, R26 ;  /* 0x0000001a1b1a2221 */ /* 0x000fe20000010000 */
[----:B------:R-:W-:-:S07]  /*3e60*/  SEL R27, RZ, 0x1, P3 ;  /* 0x00000001ff1b7807 */ /* 0x000fce0001800000 */
.L_x_20395:
[----:B------:R-:W-:Y:S05]  /*3e70*/  BSYNC B2 ;  /* 0x0000000000027941 */ /* 0x000fea0003800000 */
.L_x_20393:
        /* <DEDUP_REMOVED lines=29> */
.L_x_20404:
[----:B------:R-:W-:Y:S05]  /*4050*/  BSYNC B2 ;  /* 0x0000000000027941 */ /* 0x000fea0003800000 */
.L_x_20403:
[----:B------:R-:W-:Y:S01]  /*4060*/  IADD3 R104, R104, 0x20, RZ ;  /* 0x0000002068687810 */ /* 0x000fe20007ffe0ff */
[----:B------:R-:W-:-:S07]  /*4070*/  VIADD R100, R100, 0x20 ;  /* 0x0000002064647836 */ /* 0x000fce0000000000 */
.L_x_20322:
[----:B------:R-:W-:Y:S05]  /*4080*/  BSYNC B1 ;  /* 0x0000000000017941 */ /* 0x000fea0003800000 */
.L_x_20321:
        /* <DEDUP_REMOVED lines=14> */
[----:B------:R-:W-:Y:S01]  /*4170*/  MOV R28, RZ ;  /* 0x000000ff001c7202 */ /* 0x000fe20000000f00 */
[----:B------:R-:W-:Y:S01]  /*4180*/  IMAD.MOV.U32 R30, RZ, RZ, R9 ;  /* 0x000000ffff1e7224 */ /* 0x000fe200078e0009 */
[----:B------:R-:W-:Y:S06]  /*4190*/  @!P2 BRA `(.L_x_20409) ;  /* 0x000000040064a947 */ /* 0x000fec0003800000 */
[----:B------:R-:W-:Y:S01]  /*41a0*/  MOV R30, R9 ;  /* 0x00000009001e7202 */ /* 0x000fe20000000f00 */
[----:B-----5:R-:W-:Y:S01]  /*41b0*/  HADD2.F32 R28, -RZ, R64.H0_H0 ;  /* 0x20000040ff1c7230 */ /* 0x020fe20000004100 */
[----:B------:R-:W-:Y:S06]  /*41c0*/  BRA `(.L_x_20409) ;  /* 0x0000000400587947 */ /* 0x000fec0003800000 */
.L_x_20408:
        /* <DEDUP_REMOVED lines=12> */
.L_x_20411:
[----:B------:R-:W-:-:S07]  /*4290*/  IMAD.MOV.U32 R13, RZ, RZ, R10 ;  /* 0x000000ffff0d7224 */ /* 0x000fce00078e000a */
.L_x_20412:
[----:B------:R-:W-:Y:S05]  /*42a0*/  BSYNC B3 ;  /* 0x0000000000037941 */ /* 0x000fea0003800000 */
.L_x_20410:
        /* <DEDUP_REMOVED lines=16> */
.L_x_20416:
[----:B------:R-:W-:Y:S05]  /*43b0*/  BSYNC B4 ;  /* 0x0000000000047941 */ /* 0x000fea0003800000 */
.L_x_20415:
        /* <DEDUP_REMOVED lines=43> */
.L_x_20414:
[----:B------:R-:W-:Y:S05]  /*4670*/  BSYNC B3 ;  /* 0x0000000000037941 */ /* 0x000fea0003800000 */
.L_x_20413:
        /* <DEDUP_REMOVED lines=11> */
.L_x_20409:
[----:B------:R-:W-:Y:S05]  /*4730*/  BSYNC B2 ;  /* 0x0000000000027941 */ /* 0x000fea0003800000 */
.L_x_20407:
        /* <DEDUP_REMOVED lines=8> */
.L_x_20418:
        /* <DEDUP_REMOVED lines=12> */
.L_x_20421:
[----:B------:R-:W-:-:S07]  /*4880*/  IMAD.MOV.U32 R15, RZ, RZ, R10 ;  /* 0x000000ffff0f7224 */ /* 0x000fce00078e000a */
.L_x_20422:
[----:B------:R-:W-:Y:S05]  /*4890*/  BSYNC B3 ;  /* 0x0000000000037941 */ /* 0x000fea0003800000 */
.L_x_20420:
        /* <DEDUP_REMOVED lines=16> */
.L_x_20426:
[----:B------:R-:W-:Y:S05]  /*49a0*/  BSYNC B4 ;  /* 0x0000000000047941 */ /* 0x000fea0003800000 */
.L_x_20425:
        /* <DEDUP_REMOVED lines=43> */
.L_x_20424:
[----:B------:R-:W-:Y:S05]  /*4c60*/  BSYNC B3 ;  /* 0x0000000000037941 */ /* 0x000fea0003800000 */
.L_x_20423:
        /* <DEDUP_REMOVED lines=11> */
.L_x_20419:
[----:B------:R-:W-:Y:S05]  /*4d20*/  BSYNC B2 ;  /* 0x0000000000027941 */ /* 0x000fea0003800000 */
.L_x_20417:
        /* <DEDUP_REMOVED lines=8> */
.L_x_20428:
        /* <DEDUP_REMOVED lines=12> */
.L_x_20431:
[----:B------:R-:W-:-:S07]  /*4e70*/  IMAD.MOV.U32 R17, RZ, RZ, R10 ;  /* 0x000000ffff117224 */ /* 0x000fce00078e000a */
.L_x_20432:
[----:B------:R-:W-:Y:S05]  /*4e80*/  BSYNC B3 ;  /* 0x0000000000037941 */ /* 0x000fea0003800000 */
.L_x_20430:
        /* <DEDUP_REMOVED lines=16> */
.L_x_20436:
[----:B------:R-:W-:Y:S05]  /*4f90*/  BSYNC B4 ;  /* 0x0000000000047941 */ /* 0x000fea0003800000 */
.L_x_20435:
        /* <DEDUP_REMOVED lines=39> */
[----:B------:R-:W-:Y:S01]  /*5210*/  HFMA2.MMA R68, -RZ, RZ, 0, 0 ;  /* 0x00000000ff447435 */ /* 0x000fe200000001ff */
[----:B------:R-:W-:Y:S01]  /*5220*/  IMAD.WIDE.U32 R8, R8, -0x2daee0ad, RZ ;  /* 0xd2511f5308087825 */ /* 0x000fe200078e00ff */
[----:B------:R-:W-:-:S04]  /*5230*/  LOP3.LUT R6, R69, UR30, R6, 0x96, !PT ;  /* 0x0000001e45067c12 */ /* 0x000fc8000f8e9606 */
[----:B------:R-:W-:-:S07]  /*5240*/  LOP3.LUT R7, R9, UR31, R30, 0x96, !PT ;  /* 0x0000001f09077c12 */ /* 0x000fce000f8e961e */
.L_x_20434:
[----:B------:R-:W-:Y:S05]  /*5250*/  BSYNC B3 ;  /* 0x0000000000037941 */ /* 0x000fea0003800000 */
.L_x_20433:
        /* <DEDUP_REMOVED lines=11> */
.L_x_20429:
[----:B------:R-:W-:Y:S05]  /*5310*/  BSYNC B2 ;  /* 0x0000000000027941 */ /* 0x000fea0003800000 */
.L_x_20427:
        /* <DEDUP_REMOVED lines=8> */
.L_x_20438:
        /* <DEDUP_REMOVED lines=12> */
.L_x_20441:
[----:B------:R-:W-:-:S07]  /*5460*/  IMAD.MOV.U32 R19, RZ, RZ, R10 ;  /* 0x000000ffff137224 */ /* 0x000fce00078e000a */
.L_x_20442:
[----:B------:R-:W-:Y:S05]  /*5470*/  BSYNC B3 ;  /* 0x0000000000037941 */ /* 0x000fea0003800000 */
.L_x_20440:
        /* <DEDUP_REMOVED lines=16> */
.L_x_20446:
[----:B------:R-:W-:Y:S05]  /*5580*/  BSYNC B4 ;  /* 0x0000000000047941 */ /* 0x000fea0003800000 */
.L_x_20445:
        /* <DEDUP_REMOVED lines=43> */
.L_x_20444:
[----:B------:R-:W-:Y:S05]  /*5840*/  BSYNC B3 ;  /* 0x0000000000037941 */ /* 0x000fea0003800000 */
.L_x_20443:
        /* <DEDUP_REMOVED lines=11> */
.L_x_20439:
[----:B------:R-:W-:Y:S05]  /*5900*/  BSYNC B2 ;  /* 0x0000000000027941 */ /* 0x000fea0003800000 */
.L_x_20437:
        /* <DEDUP_REMOVED lines=8> */
.L_x_20448:
        /* <DEDUP_REMOVED lines=12> */
.L_x_20451:
[----:B------:R-:W-:-:S07]  /*5a50*/  IMAD.MOV.U32 R21, RZ, RZ, R10 ;  /* 0x000000ffff157224 */ /* 0x000fce00078e000a */
.L_x_20452:
[----:B------:R-:W-:Y:S05]  /*5a60*/  BSYNC B3 ;  /* 0x0000000000037941 */ /* 0x000fea0003800000 */
.L_x_20450:
        /* <DEDUP_REMOVED lines=16> */
.L_x_20456:
[----:B------:R-:W-:Y:S05]  /*5b70*/  BSYNC B4 ;  /* 0x0000000000047941 */ /* 0x000fea0003800000 */
.L_x_20455:
        /* <DEDUP_REMOVED lines=43> */
.L_x_20454:
[----:B------:R-:W-:Y:S05]  /*5e30*/  BSYNC B3 ;  /* 0x0000000000037941 */ /* 0x000fea0003800000 */
.L_x_20453:
        /* <DEDUP_REMOVED lines=11> */
.L_x_20449:
[----:B------:R-:W-:Y:S05]  /*5ef0*/  BSYNC B2 ;  /* 0x0000000000027941 */ /* 0x000fea0003800000 */
.L_x_20447:
        /* <DEDUP_REMOVED lines=8> */
.L_x_20458:
        /* <DEDUP_REMOVED lines=12> */
.L_x_20461:
[----:B------:R-:W-:-:S07]  /*6040*/  IMAD.MOV.U32 R23, RZ, RZ, R10 ;  /* 0x000000ffff177224 */ /* 0x000fce00078e000a */
.L_x_20462:
[----:B------:R-:W-:Y:S05]  /*6050*/  BSYNC B3 ;  /* 0x0000000000037941 */ /* 0x000fea0003800000 */
.L_x_20460:
        /* <DEDUP_REMOVED lines=16> */
.L_x_20466:
[----:B------:R-:W-:Y:S05]  /*6160*/  BSYNC B4 ;  /* 0x0000000000047941 */ /* 0x000fea0003800000 */
.L_x_20465:
        /* <DEDUP_REMOVED lines=43> */
.L_x_20464:
[----:B------:R-:W-:Y:S05]  /*6420*/  BSYNC B3 ;  /* 0x0000000000037941 */ /* 0x000fea0003800000 */
.L_x_20463:
        /* <DEDUP_REMOVED lines=11> */
.L_x_20459:
[----:B------:R-:W-:Y:S05]  /*64e0*/  BSYNC B2 ;  /* 0x0000000000027941 */ /* 0x000fea0003800000 */
.L_x_20457:
        /* <DEDUP_REMOVED lines=8> */
.L_x_20468:
        /* <DEDUP_REMOVED lines=12> */
.L_x_20471:
[----:B------:R-:W-:-:S07]  /*6630*/  IMAD.MOV.U32 R25, RZ, RZ, R10 ;  /* 0x000000ffff197224 */ /* 0x000fce00078e000a */
.L_x_20472:
[----:B------:R-:W-:Y:S05]  /*6640*/  BSYNC B3 ;  /* 0x0000000000037941 */ /* 0x000fea0003800000 */
.L_x_20470:
        /* <DEDUP_REMOVED lines=16> */
.L_x_20476:
[----:B------:R-:W-:Y:S05]  /*6750*/  BSYNC B4 ;  /* 0x0000000000047941 */ /* 0x000fea0003800000 */
.L_x_20475:
        /* <DEDUP_REMOVED lines=43> */
.L_x_20474:
[----:B------:R-:W-:Y:S05]  /*6a10*/  BSYNC B3 ;  /* 0x0000000000037941 */ /* 0x000fea0003800000 */
.L_x_20473:
        /* <DEDUP_REMOVED lines=11> */
.L_x_20469:
[----:B------:R-:W-:Y:S05]  /*6ad0*/  BSYNC B2 ;  /* 0x0000000000027941 */ /* 0x000fea0003800000 */
.L_x_20467:
        /* <DEDUP_REMOVED lines=8> */
.L_x_20478:
        /* <DEDUP_REMOVED lines=12> */
.L_x_20481:
[----:B------:R-:W-:-:S07]  /*6c20*/  IMAD.MOV.U32 R27, RZ, RZ, R10 ;  /* 0x000000ffff1b7224 */ /* 0x000fce00078e000a */
.L_x_20482:
[----:B------:R-:W-:Y:S05]  /*6c30*/  BSYNC B3 ;  /* 0x0000000000037941 */ /* 0x000fea0003800000 */
.L_x_20480:
        /* <DEDUP_REMOVED lines=16> */
.L_x_20486:
[----:B------:R-:W-:Y:S05]  /*6d40*/  BSYNC B4 ;  /* 0x0000000000047941 */ /* 0x000fea0003800000 */
.L_x_20485:
        /* <DEDUP_REMOVED lines=43> */
.L_x_20484:
[----:B------:R-:W-:Y:S05]  /*7000*/  BSYNC B3 ;  /* 0x0000000000037941 */ /* 0x000fea0003800000 */
.L_x_20483:
        /* <DEDUP_REMOVED lines=11> */
.L_x_20479:
[----:B------:R-:W-:Y:S05]  /*70c0*/  BSYNC B2 ;  /* 0x0000000000027941 */ /* 0x000fea0003800000 */
.L_x_20477:
        /* <DEDUP_REMOVED lines=29> */
.L_x_20488:
[----:B------:R-:W-:Y:S05]  /*72a0*/  BSYNC B2 ;  /* 0x0000000000027941 */ /* 0x000fea0003800000 */
.L_x_20487:
[----:B------:R-:W-:Y:S01]  /*72b0*/  VIADD R104, R104, 0x20 ;  /* 0x0000002068687836 */ /* 0x000fe20000000000 */
[----:B------:R-:W-:-:S07]  /*72c0*/  IADD3 R100, R100, 0x20, RZ ;  /* 0x0000002064647810 */ /* 0x000fce0007ffe0ff */
.L_x_20406:
[----:B------:R-:W-:Y:S05]  /*72d0*/  BSYNC B1 ;  /* 0x0000000000017941 */ /* 0x000fea0003800000 */
.L_x_20405:
        /* <DEDUP_REMOVED lines=20> */
.L_x_20492:
        /* <DEDUP_REMOVED lines=12> */
.L_x_20495:
[----:B------:R-:W-:-:S07]  /*74e0*/  MOV R13, R10 ;  /* 0x0000000a000d7202 */ /* 0x000fce0000000f00 */
.L_x_20496:
[----:B------:R-:W-:Y:S05]  /*74f0*/  BSYNC B3 ;  /* 0x0000000000037941 */ /* 0x000fea0003800000 */
.L_x_20494:
        /* <DEDUP_REMOVED lines=16> */
.L_x_20500:
[----:B------:R-:W-:Y:S05]  /*7600*/  BSYNC B4 ;  /* 0x0000000000047941 */ /* 0x000fea0003800000 */
.L_x_20499:
        /* <DEDUP_REMOVED lines=43> */
.L_x_20498:
[----:B------:R-:W-:Y:S05]  /*78c0*/  BSYNC B3 ;  /* 0x0000000000037941 */ /* 0x000fea0003800000 */
.L_x_20497:
        /* <DEDUP_REMOVED lines=11> */
.L_x_20493:
[----:B------:R-:W-:Y:S05]  /*7980*/  BSYNC B2 ;  /* 0x0000000000027941 */ /* 0x000fea0003800000 */
.L_x_20491:
        /* <DEDUP_REMOVED lines=8> */
.L_x_20502:
        /* <DEDUP_REMOVED lines=12> */
.L_x_20505:
[----:B------:R-:W-:-:S07]  /*7ad0*/  MOV R15, R10 ;  /* 0x0000000a000f7202 */ /* 0x000fce0000000f00 */
.L_x_20506:
[----:B------:R-:W-:Y:S05]  /*7ae0*/  BSYNC B3 ;  /* 0x0000000000037941 */ /* 0x000fea0003800000 */
.L_x_20504:
        /* <DEDUP_REMOVED lines=16> */
.L_x_20510:
[----:B------:R-:W-:Y:S05]  /*7bf0*/  BSYNC B4 ;  /* 0x0000000000047941 */ /* 0x000fea0003800000 */
.L_x_20509:
        /* <DEDUP_REMOVED lines=43> */
.L_x_20508:
[----:B------:R-:W-:Y:S05]  /*7eb0*/  BSYNC B3 ;  /* 0x0000000000037941 */ /* 0x000fea0003800000 */
.L_x_20507:
        /* <DEDUP_REMOVED lines=11> */
.L_x_20503:
[----:B------:R-:W-:Y:S05]  /*7f70*/  BSYNC B2 ;  /* 0x0000000000027941 */ /* 0x000fea0003800000 */
.L_x_20501:
        /* <DEDUP_REMOVED lines=8> */
.L_x_20512:
        /* <DEDUP_REMOVED lines=12> */
.L_x_20515:
[----:B------:R-:W-:-:S07]  /*80c0*/  MOV R17, R10 ;  /* 0x0000000a00117202 */ /* 0x000fce0000000f00 */
.L_x_20516:
[----:B------:R-:W-:Y:S05]  /*80d0*/  BSYNC B3 ;  /* 0x0000000000037941 */ /* 0x000fea0003800000 */
.L_x_20514:
        /* <DEDUP_REMOVED lines=16> */
.L_x_20520:
[----:B------:R-:W-:Y:S05]  /*81e0*/  BSYNC B4 ;  /* 0x0000000000047941 */ /* 0x000fea0003800000 */
.L_x_20519:
        /* <DEDUP_REMOVED lines=43> */
.L_x_20518:
[----:B------:R-:W-:Y:S05]  /*84a0*/  BSYNC B3 ;  /* 0x0000000000037941 */ /* 0x000fea0003800000 */
.L_x_20517:
        /* <DEDUP_REMOVED lines=11> */
.L_x_20513:
[----:B------:R-:W-:Y:S05]  /*8560*/  BSYNC B2 ;  /* 0x0000000000027941 */ /* 0x000fea0003800000 */
.L_x_20511:
        /* <DEDUP_REMOVED lines=8> */
.L_x_20522:
        /* <DEDUP_REMOVED lines=12> */
.L_x_20525:
[----:B------:R-:W-:-:S07]  /*86b0*/  MOV R19, R10 ;  /* 0x0000000a00137202 */ /* 0x000fce0000000f00 */
.L_x_20526:
[----:B------:R-:W-:Y:S05]  /*86c0*/  BSYNC B3 ;  /* 0x0000000000037941 */ /* 0x000fea0003800000 */
.L_x_20524:
        /* <DEDUP_REMOVED lines=16> */
.L_x_20530:
[----:B------:R-:W-:Y:S05]  /*87d0*/  BSYNC B4 ;  /* 0x0000000000047941 */ /* 0x000fea0003800000 */
.L_x_20529:
        /* <DEDUP_REMOVED lines=43> */
.L_x_20528:
[----:B------:R-:W-:Y:S05]  /*8a90*/  BSYNC B3 ;  /* 0x0000000000037941 */ /* 0x000fea0003800000 */
.L_x_20527:
        /* <DEDUP_REMOVED lines=11> */
.L_x_20523:
[----:B------:R-:W-:Y:S05]  /*8b50*/  BSYNC B2 ;  /* 0x0000000000027941 */ /* 0x000fea0003800000 */
.L_x_20521:
        /* <DEDUP_REMOVED lines=8> */
.L_x_20532:
        /* <DEDUP_REMOVED lines=12> */
.L_x_20535:
[----:B------:R-:W-:-:S07]  /*8ca0*/  MOV R21, R10 ;  /* 0x0000000a00157202 */ /* 0x000fce0000000f00 */
.L_x_20536:
[----:B------:R-:W-:Y:S05]  /*8cb0*/  BSYNC B3 ;  /* 0x0000000000037941 */ /* 0x000fea0003800000 */
.L_x_20534:
        /* <DEDUP_REMOVED lines=16> */
.L_x_20540:
[----:B------:R-:W-:Y:S05]  /*8dc0*/  BSYNC B4 ;  /* 0x0000000000047941 */ /* 0x000fea0003800000 */
.L_x_20539:
        /* <DEDUP_REMOVED lines=43> */
.L_x_20538:
[----:B------:R-:W-:Y:S05]  /*9080*/  BSYNC B3 ;  /* 0x0000000000037941 */ /* 0x000fea0003800000 */
.L_x_20537:
        /* <DEDUP_REMOVED lines=11> */
.L_x_20533:
[----:B------:R-:W-:Y:S05]  /*9140*/  BSYNC B2 ;  /* 0x0000000000027941 */ /* 0x000fea0003800000 */
.L_x_20531:
        /* <DEDUP_REMOVED lines=8> */
.L_x_20542:
        /* <DEDUP_REMOVED lines=12> */
.L_x_20545:
[----:B------:R-:W-:-:S07]  /*9290*/  MOV R23, R10 ;  /* 0x0000000a00177202 */ /* 0x000fce0000000f00 */
.L_x_20546:
[----:B------:R-:W-:Y:S05]  /*92a0*/  BSYNC B3 ;  /* 0x0000000000037941 */ /* 0x000fea0003800000 */
.L_x_20544:
        /* <DEDUP_REMOVED lines=16> */
.L_x_20550:
[----:B------:R-:W-:Y:S05]  /*93b0*/  BSYNC B4 ;  /* 0x0000000000047941 */ /* 0x000fea0003800000 */
.L_x_20549:
        /* <DEDUP_REMOVED lines=43> */
.L_x_20548:
[----:B------:R-:W-:Y:S05]  /*9670*/  BSYNC B3 ;  /* 0x0000000000037941 */ /* 0x000fea0003800000 */
.L_x_20547:
        /* <DEDUP_REMOVED lines=11> */
.L_x_20543:
[----:B------:R-:W-:Y:S05]  /*9730*/  BSYNC B2 ;  /* 0x0000000000027941 */ /* 0x000fea0003800000 */
.L_x_20541:
        /* <DEDUP_REMOVED lines=8> */
.L_x_20552:
        /* <DEDUP_REMOVED lines=12> */
.L_x_20555:
[----:B------:R-:W-:-:S07]  /*9880*/  MOV R25, R10 ;  /* 0x0000000a00197202 */ /* 0x000fce0000000f00 */
.L_x_20556:
[----:B------:R-:W-:Y:S05]  /*9890*/  BSYNC B3 ;  /* 0x0000000000037941 */ /* 0x000fea0003800000 */
.L_x_20554:
        /* <DEDUP_REMOVED lines=16> */
.L_x_20560:
[----:B------:R-:W-:Y:S05]  /*99a0*/  BSYNC B4 ;  /* 0x0000000000047941 */ /* 0x000fea0003800000 */
.L_x_20559:
        /* <DEDUP_REMOVED lines=43> */
.L_x_20558:
[----:B------:R-:W-:Y:S05]  /*9c60*/  BSYNC B3 ;  /* 0x0000000000037941 */ /* 0x000fea0003800000 */
.L_x_20557:
        /* <DEDUP_REMOVED lines=11> */
.L_x_20553:
[----:B------:R-:W-:Y:S05]  /*9d20*/  BSYNC B2 ;  /* 0x0000000000027941 */ /* 0x000fea0003800000 */
.L_x_20551:
        /* <DEDUP_REMOVED lines=8> */
.L_x_20562:
        /* <DEDUP_REMOVED lines=12> */
.L_x_20565:
[----:B------:R-:W-:-:S07]  /*9e70*/  MOV R27, R10 ;  /* 0x0000000a001b7202 */ /* 0x000fce0000000f00 */
.L_x_20566:
[----:B------:R-:W-:Y:S05]  /*9e80*/  BSYNC B3 ;  /* 0x0000000000037941 */ /* 0x000fea0003800000 */
.L_x_20564:
        /* <DEDUP_REMOVED lines=16> */
.L_x_20570:
[----:B------:R-:W-:Y:S05]  /*9f90*/  BSYNC B4 ;  /* 0x0000000000047941 */ /* 0x000fea0003800000 */
.L_x_20569:
        /* <DEDUP_REMOVED lines=43> */
.L_x_20568:
[----:B------:R-:W-:Y:S05]  /*a250*/  BSYNC B3 ;  /* 0x0000000000037941 */ /* 0x000fea0003800000 */
.L_x_20567:
        /* <DEDUP_REMOVED lines=11> */
.L_x_20563:
[----:B------:R-:W-:Y:S05]  /*a310*/  BSYNC B2 ;  /* 0x0000000000027941 */ /* 0x000fea0003800000 */
.L_x_20561:
        /* <DEDUP_REMOVED lines=29> */
.L_x_20572:
[----:B------:R-:W-:Y:S05]  /*a4f0*/  BSYNC B2 ;  /* 0x0000000000027941 */ /* 0x000fea0003800000 */
.L_x_20571:
[----:B------:R-:W-:Y:S01]  /*a500*/  IADD3 R104, R104, 0x20, RZ ;  /* 0x0000002068687810 */ /* 0x000fe20007ffe0ff */
[----:B------:R-:W-:-:S07]  /*a510*/  VIADD R100, R100, 0x20 ;  /* 0x0000002064647836 */ /* 0x000fce0000000000 */
.L_x_20490:
[----:B------:R-:W-:Y:S05]  /*a520*/  BSYNC B1 ;  /* 0x0000000000017941 */ /* 0x000fea0003800000 */
.L_x_20489:
        /* <DEDUP_REMOVED lines=20> */
.L_x_20576:
        /* <DEDUP_REMOVED lines=12> */
.L_x_20579:
[----:B------:R-:W-:-:S07]  /*a730*/  IMAD.MOV.U32 R13, RZ, RZ, R10 ;  /* 0x000000ffff0d7224 */ /* 0x000fce00078e000a */
.L_x_20580:
[----:B------:R-:W-:Y:S05]  /*a740*/  BSYNC B3 ;  /* 0x0000000000037941 */ /* 0x000fea0003800000 */
.L_x_20578:
        /* <DEDUP_REMOVED lines=16> */
.L_x_20584:
[----:B------:R-:W-:Y:S05]  /*a850*/  BSYNC B4 ;  /* 0x0000000000047941 */ /* 0x000fea0003800000 */
.L_x_20583:
        /* <DEDUP_REMOVED lines=43> */
.L_x_20582:
[----:B------:R-:W-:Y:S05]  /*ab10*/  BSYNC B3 ;  /* 0x0000000000037941 */ /* 0x000fea0003800000 */
.L_x_20581:
        /* <DEDUP_REMOVED lines=11> */
.L_x_20577:
[----:B------:R-:W-:Y:S05]  /*abd0*/  BSYNC B2 ;  /* 0x0000000000027941 */ /* 0x000fea0003800000 */
.L_x_20575:
        /* <DEDUP_REMOVED lines=8> */
.L_x_20586:
        /* <DEDUP_REMOVED lines=12> */
.L_x_20589:
[----:B------:R-:W-:-:S07]  /*ad20*/  IMAD.MOV.U32 R15, RZ, RZ, R10 ;  /* 0x000000ffff0f7224 */ /* 0x000fce00078e000a */
.L_x_20590:
[----:B------:R-:W-:Y:S05]  /*ad30*/  BSYNC B3 ;  /* 0x0000000000037941 */ /* 0x000fea0003800000 */
.L_x_20588:
        /* <DEDUP_REMOVED lines=16> */
.L_x_20594:
[----:B------:R-:W-:Y:S05]  /*ae40*/  BSYNC B4 ;  /* 0x0000000000047941 */ /* 0x000fea0003800000 */
.L_x_20593:
        /* <DEDUP_REMOVED lines=43> */
.L_x_20592:
[----:B------:R-:W-:Y:S05]  /*b100*/  BSYNC B3 ;  /* 0x0000000000037941 */ /* 0x000fea0003800000 */
.L_x_20591:
        /* <DEDUP_REMOVED lines=11> */
.L_x_20587:
[----:B------:R-:W-:Y:S05]  /*b1c0*/  BSYNC B2 ;  /* 0x0000000000027941 */ /* 0x000fea0003800000 */
.L_x_20585:
        /* <DEDUP_REMOVED lines=8> */
.L_x_20596:
        /* <DEDUP_REMOVED lines=12> */
.L_x_20599:
[----:B------:R-:W-:-:S07]  /*b310*/  MOV R17, R10 ;  /* 0x0000000a00117202 */ /* 0x000fce0000000f00 */
.L_x_20600:
[----:B------:R-:W-:Y:S05]  /*b320*/  BSYNC B3 ;  /* 0x0000000000037941 */ /* 0x000fea0003800000 */
.L_x_20598:
        /* <DEDUP_REMOVED lines=16> */
.L_x_20604:
[----:B------:R-:W-:Y:S05]  /*b430*/  BSYNC B4 ;  /* 0x0000000000047941 */ /* 0x000fea0003800000 */
.L_x_20603:
        /* <DEDUP_REMOVED lines=43> */
.L_x_20602:
[----:B------:R-:W-:Y:S05]  /*b6f0*/  BSYNC B3 ;  /* 0x0000000000037941 */ /* 0x000fea0003800000 */
.L_x_20601:
        /* <DEDUP_REMOVED lines=11> */
.L_x_20597:
[----:B------:R-:W-:Y:S05]  /*b7b0*/  BSYNC B2 ;  /* 0x0000000000027941 */ /* 0x000fea0003800000 */
.L_x_20595:
        /* <DEDUP_REMOVED lines=8> */
.L_x_20606:
        /* <DEDUP_REMOVED lines=12> */
.L_x_20609:
[----:B------:R-:W-:-:S07]  /*b900*/  MOV R19, R10 ;  /* 0x0000000a00137202 */ /* 0x000fce0000000f00 */
.L_x_20610:
[----:B------:R-:W-:Y:S05]  /*b910*/  BSYNC B3 ;  /* 0x0000000000037941 */ /* 0x000fea0003800000 */
.L_x_20608:
        /* <DEDUP_REMOVED lines=16> */
.L_x_20614:
[----:B------:R-:W-:Y:S05]  /*ba20*/  BSYNC B4 ;  /* 0x0000000000047941 */ /* 0x000fea0003800000 */
.L_x_20613:
        /* <DEDUP_REMOVED lines=43> */
.L_x_20612:
[----:B------:R-:W-:Y:S05]  /*bce0*/  BSYNC B3 ;  /* 0x0000000000037941 */ /* 0x000fea0003800000 */
.L_x_20611:
        /* <DEDUP_REMOVED lines=11> */
.L_x_20607:
[----:B------:R-:W-:Y:S05]  /*bda0*/  BSYNC B2 ;  /* 0x0000000000027941 */ /* 0x000fea0003800000 */
.L_x_20605:
        /* <DEDUP_REMOVED lines=8> */
.L_x_20616:
        /* <DEDUP_REMOVED lines=12> */
.L_x_20619:
[----:B------:R-:W-:-:S07]  /*bef0*/  MOV R21, R10 ;  /* 0x0000000a00157202 */ /* 0x000fce0000000f00 */
.L_x_20620:
[----:B------:R-:W-:Y:S05]  /*bf00*/  BSYNC B3 ;  /* 0x0000000000037941 */ /* 0x000fea0003800000 */
.L_x_20618:
        /* <DEDUP_REMOVED lines=16> */
.L_x_20624:
[----:B------:R-:W-:Y:S05]  /*c010*/  BSYNC B4 ;  /* 0x0000000000047941 */ /* 0x000fea0003800000 */
.L_x_20623:
        /* <DEDUP_REMOVED lines=43> */
.L_x_20622:
[----:B------:R-:W-:Y:S05]  /*c2d0*/  BSYNC B3 ;  /* 0x0000000000037941 */ /* 0x000fea0003800000 */
.L_x_20621:
        /* <DEDUP_REMOVED lines=11> */
.L_x_20617:
[----:B------:R-:W-:Y:S05]  /*c390*/  BSYNC B2 ;  /* 0x0000000000027941 */ /* 0x000fea0003800000 */
.L_x_20615:
        /* <DEDUP_REMOVED lines=8> */
.L_x_20626:
        /* <DEDUP_REMOVED lines=12> */
.L_x_20629:
[----:B------:R-:W-:-:S07]  /*c4e0*/  MOV R23, R10 ;  /* 0x0000000a00177202 */ /* 0x000fce0000000f00 */
.L_x_20630:
[----:B------:R-:W-:Y:S05]  /*c4f0*/  BSYNC B3 ;  /* 0x0000000000037941 */ /* 0x000fea0003800000 */
.L_x_20628:
        /* <DEDUP_REMOVED lines=16> */
.L_x_20634:
[----:B------:R-:W-:Y:S05]  /*c600*/  BSYNC B4 ;  /* 0x0000000000047941 */ /* 0x000fea0003800000 */
.L_x_20633:
        /* <DEDUP_REMOVED lines=43> */
.L_x_20632:
[----:B------:R-:W-:Y:S05]  /*c8c0*/  BSYNC B3 ;  /* 0x0000000000037941 */ /* 0x000fea0003800000 */
.L_x_20631:
        /* <DEDUP_REMOVED lines=11> */
.L_x_20627:
[----:B------:R-:W-:Y:S05]  /*c980*/  BSYNC B2 ;  /* 0x0000000000027941 */ /* 0x000fea0003800000 */
.L_x_20625:
        /* <DEDUP_REMOVED lines=8> */
.L_x_20636:
        /* <DEDUP_REMOVED lines=12> */
.L_x_20639:
[----:B------:R-:W-:-:S07]  /*cad0*/  MOV R25, R10 ;  /* 0x0000000a00197202 */ /* 0x000fce0000000f00 */
.L_x_20640:
[----:B------:R-:W-:Y:S05]  /*cae0*/  BSYNC B3 ;  /* 0x0000000000037941 */ /* 0x000fea0003800000 */
.L_x_20638:
        /* <DEDUP_REMOVED lines=16> */
.L_x_20644:
[----:B------:R-:W-:Y:S05]  /*cbf0*/  BSYNC B4 ;  /* 0x0000000000047941 */ /* 0x000fea0003800000 */
.L_x_20643:
        /* <DEDUP_REMOVED lines=43> */
.L_x_20642:
[----:B------:R-:W-:Y:S05]  /*ceb0*/  BSYNC B3 ;  /* 0x0000000000037941 */ /* 0x000fea0003800000 */
.L_x_20641:
        /* <DEDUP_REMOVED lines=11> */
.L_x_20637:
[----:B------:R-:W-:Y:S05]  /*cf70*/  BSYNC B2 ;  /* 0x0000000000027941 */ /* 0x000fea0003800000 */
.L_x_20635:
        /* <DEDUP_REMOVED lines=8> */
.L_x_20646:
        /* <DEDUP_REMOVED lines=12> */
.L_x_20649:
[----:B------:R-:W-:-:S07]  /*d0c0*/  MOV R27, R10 ;  /* 0x0000000a001b7202 */ /* 0x000fce0000000f00 */
.L_x_20650:
[----:B------:R-:W-:Y:S05]  /*d0d0*/  BSYNC B3 ;  /* 0x0000000000037941 */ /* 0x000fea0003800000 */
.L_x_20648:
        /* <DEDUP_REMOVED lines=16> */
.L_x_20654:
[----:B------:R-:W-:Y:S05]  /*d1e0*/  BSYNC B4 ;  /* 0x0000000000047941 */ /* 0x000fea0003800000 */
.L_x_20653:
        /* <DEDUP_REMOVED lines=43> */
.L_x_20652:
[----:B------:R-:W-:Y:S05]  /*d4a0*/  BSYNC B3 ;  /* 0x0000000000037941 */ /* 0x000fea0003800000 */
.L_x_20651:
        /* <DEDUP_REMOVED lines=11> */
.L_x_20647:
[----:B------:R-:W-:Y:S05]  /*d560*/  BSYNC B2 ;  /* 0x0000000000027941 */ /* 0x000fea0003800000 */
.L_x_20645:
        /* <DEDUP_REMOVED lines=29> */
.L_x_20656:
[----:B------:R-:W-:Y:S05]  /*d740*/  BSYNC B2 ;  /* 0x0000000000027941 */ /* 0x000fea0003800000 */
.L_x_20655:
[----:B------:R-:W-:Y:S02]  /*d750*/  IADD3 R104, R104, 0x20, RZ ;  /* 0x0000002068687810 */ /* 0x000fe40007ffe0ff */
[----:B------:R-:W-:-:S07]  /*d760*/  IADD3 R100, R100, 0x20, RZ ;  /* 0x0000002064647810 */ /* 0x000fce0007ffe0ff */
.L_x_20574:
[----:B------:R-:W-:Y:S05]  /*d770*/  BSYNC B1 ;  /* 0x0000000000017941 */ /* 0x000fea0003800000 */
.L_x_20573:
        /* <DEDUP_REMOVED lines=20> */
.L_x_20660:
        /* <DEDUP_REMOVED lines=12> */
.L_x_20663:
[----:B------:R-:W-:-:S07]  /*d980*/  MOV R13, R10 ;  /* 0x0000000a000d7202 */ /* 0x000fce0000000f00 */
.L_x_20664:
[----:B------:R-:W-:Y:S05]  /*d990*/  BSYNC B3 ;  /* 0x0000000000037941 */ /* 0x000fea0003800000 */
.L_x_20662:
        /* <DEDUP_REMOVED lines=16> */
.L_x_20668:
[----:B------:R-:W-:Y:S05]  /*daa0*/  BSYNC B4 ;  /* 0x0000000000047941 */ /* 0x000fea0003800000 */
.L_x_20667:
        /* <DEDUP_REMOVED lines=43> */
.L_x_20666:
[----:B------:R-:W-:Y:S05]  /*dd60*/  BSYNC B3 ;  /* 0x0000000000037941 */ /* 0x000fea0003800000 */
.L_x_20665:
        /* <DEDUP_REMOVED lines=11> */
.L_x_20661:
[----:B------:R-:W-:Y:S05]  /*de20*/  BSYNC B2 ;  /* 0x0000000000027941 */ /* 0x000fea0003800000 */
.L_x_20659:
        /* <DEDUP_REMOVED lines=8> */
.L_x_20670:
        /* <DEDUP_REMOVED lines=12> */
.L_x_20673:
[----:B------:R-:W-:-:S07]  /*df70*/  MOV R15, R10 ;  /* 0x0000000a000f7202 */ /* 0x000fce0000000f00 */
.L_x_20674:
[----:B------:R-:W-:Y:S05]  /*df80*/  BSYNC B3 ;  /* 0x0000000000037941 */ /* 0x000fea0003800000 */
.L_x_20672:
        /* <DEDUP_REMOVED lines=16> */
.L_x_20678:
[----:B------:R-:W-:Y:S05]  /*e090*/  BSYNC B4 ;  /* 0x0000000000047941 */ /* 0x000fea0003800000 */
.L_x_20677:
        /* <DEDUP_REMOVED lines=43> */
.L_x_20676:
[----:B------:R-:W-:Y:S05]  /*e350*/  BSYNC B3 ;  /* 0x0000000000037941 */ /* 0x000fea0003800000 */
.L_x_20675:
        /* <DEDUP_REMOVED lines=11> */
.L_x_20671:
[----:B------:R-:W-:Y:S05]  /*e410*/  BSYNC B2 ;  /* 0x0000000000027941 */ /* 0x000fea0003800000 */
.L_x_20669:
        /* <DEDUP_REMOVED lines=8> */
.L_x_20680:
        /* <DEDUP_REMOVED lines=12> */
.L_x_20683:
[----:B------:R-:W-:-:S07]  /*e560*/  MOV R17, R10 ;  /* 0x0000000a00117202 */ /* 0x000fce0000000f00 */
.L_x_20684:
[----:B------:R-:W-:Y:S05]  /*e570*/  BSYNC B3 ;  /* 0x0000000000037941 */ /* 0x000fea0003800000 */
.L_x_20682:
        /* <DEDUP_REMOVED lines=16> */
.L_x_20688:
[----:B------:R-:W-:Y:S05]  /*e680*/  BSYNC B4 ;  /* 0x0000000000047941 */ /* 0x000fea0003800000 */
.L_x_20687:
        /* <DEDUP_REMOVED lines=43> */
.L_x_20686:
[----:B------:R-:W-:Y:S05]  /*e940*/  BSYNC B3 ;  /* 0x0000000000037941 */ /* 0x000fea0003800000 */
.L_x_20685:
        /* <DEDUP_REMOVED lines=11> */
.L_x_20681:
[----:B------:R-:W-:Y:S05]  /*ea00*/  BSYNC B2 ;  /* 0x0000000000027941 */ /* 0x000fea0003800000 */
.L_x_20679:
        /* <DEDUP_REMOVED lines=8> */
.L_x_20690:
        /* <DEDUP_REMOVED lines=12> */
.L_x_20693:
[----:B------:R-:W-:-:S07]  /*eb50*/  MOV R19, R10 ;  /* 0x0000000a00137202 */ /* 0x000fce0000000f00 */
.L_x_20694:
[----:B------:R-:W-:Y:S05]  /*eb60*/  BSYNC B3 ;  /* 0x0000000000037941 */ /* 0x000fea0003800000 */
.L_x_20692:
        /* <DEDUP_REMOVED lines=16> */
.L_x_20698:
[----:B------:R-:W-:Y:S05]  /*ec70*/  BSYNC B4 ;  /* 0x0000000000047941 */ /* 0x000fea0003800000 */
.L_x_20697:
        /* <DEDUP_REMOVED lines=43> */
.L_x_20696:
[----:B------:R-:W-:Y:S05]  /*ef30*/  BSYNC B3 ;  /* 0x0000000000037941 */ /* 0x000fea0003800000 */
.L_x_20695:
        /* <DEDUP_REMOVED lines=11> */
.L_x_20691:
[----:B------:R-:W-:Y:S05]  /*eff0*/  BSYNC B2 ;  /* 0x0000000000027941 */ /* 0x000fea0003800000 */
.L_x_20689:
        /* <DEDUP_REMOVED lines=8> */
.L_x_20700:
        /* <DEDUP_REMOVED lines=12> */
.L_x_20703:
[----:B------:R-:W-:-:S07]  /*f140*/  MOV R21, R10 ;  /* 0x0000000a00157202 */ /* 0x000fce0000000f00 */
.L_x_20704:
[----:B------:R-:W-:Y:S05]  /*f150*/  BSYNC B3 ;  /* 0x0000000000037941 */ /* 0x000fea0003800000 */
.L_x_20702:
        /* <DEDUP_REMOVED lines=16> */
.L_x_20708:
[----:B------:R-:W-:Y:S05]  /*f260*/  BSYNC B4 ;  /* 0x0000000000047941 */ /* 0x000fea0003800000 */
.L_x_20707:
        /* <DEDUP_REMOVED lines=43> */
.L_x_20706:
[----:B------:R-:W-:Y:S05]  /*f520*/  BSYNC B3 ;  /* 0x0000000000037941 */ /* 0x000fea0003800000 */
.L_x_20705:
        /* <DEDUP_REMOVED lines=11> */
.L_x_20701:
[----:B------:R-:W-:Y:S05]  /*f5e0*/  BSYNC B2 ;  /* 0x0000000000027941 */ /* 0x000fea0003800000 */
.L_x_20699:
        /* <DEDUP_REMOVED lines=8> */
.L_x_20710:
        /* <DEDUP_REMOVED lines=12> */
.L_x_20713:
[----:B------:R-:W-:-:S07]  /*f730*/  MOV R23, R10 ;  /* 0x0000000a00177202 */ /* 0x000fce0000000f00 */
.L_x_20714:
[----:B------:R-:W-:Y:S05]  /*f740*/  BSYNC B3 ;  /* 0x0000000000037941 */ /* 0x000fea0003800000 */
.L_x_20712:
        /* <DEDUP_REMOVED lines=16> */
.L_x_20718:
[----:B------:R-:W-:Y:S05]  /*f850*/  BSYNC B4 ;  /* 0x0000000000047941 */ /* 0x000fea0003800000 */
.L_x_20717:
        /* <DEDUP_REMOVED lines=43> */
.L_x_20716:
[----:B------:R-:W-:Y:S05]  /*fb10*/  BSYNC B3 ;  /* 0x0000000000037941 */ /* 0x000fea0003800000 */
.L_x_20715:
        /* <DEDUP_REMOVED lines=11> */
.L_x_20711:
[----:B------:R-:W-:Y:S05]  /*fbd0*/  BSYNC B2 ;  /* 0x0000000000027941 */ /* 0x000fea0003800000 */
.L_x_20709:
        /* <DEDUP_REMOVED lines=8> */
.L_x_20720:
        /* <DEDUP_REMOVED lines=12> */
.L_x_20723:
[----:B------:R-:W-:-:S07]  /*fd20*/  MOV R25, R10 ;  /* 0x0000000a00197202 */ /* 0x000fce0000000f00 */
.L_x_20724:
[----:B------:R-:W-:Y:S05]  /*fd30*/  BSYNC B3 ;  /* 0x0000000000037941 */ /* 0x000fea0003800000 */
.L_x_20722:
        /* <DEDUP_REMOVED lines=16> */
.L_x_20728:
[----:B------:R-:W-:Y:S05]  /*fe40*/  BSYNC B4 ;  /* 0x0000000000047941 */ /* 0x000fea0003800000 */
.L_x_20727:
        /* <DEDUP_REMOVED lines=43> */
.L_x_20726:
[----:B------:R-:W-:Y:S05]  /*10100*/  BSYNC B3 ;  /* 0x0000000000037941 */ /* 0x000fea0003800000 */
.L_x_20725:
        /* <DEDUP_REMOVED lines=11> */
.L_x_20721:
[----:B------:R-:W-:Y:S05]  /*101c0*/  BSYNC B2 ;  /* 0x0000000000027941 */ /* 0x000fea0003800000 */
.L_x_20719:
        /* <DEDUP_REMOVED lines=8> */
.L_x_20730:
        /* <DEDUP_REMOVED lines=12> */
.L_x_20733:
[----:B------:R-:W-:-:S07]  /*10310*/  MOV R27, R10 ;  /* 0x0000000a001b7202 */ /* 0x000fce0000000f00 */
.L_x_20734:
[----:B------:R-:W-:Y:S05]  /*10320*/  BSYNC B3 ;  /* 0x0000000000037941 */ /* 0x000fea0003800000 */
.L_x_20732:
        /* <DEDUP_REMOVED lines=16> */
.L_x_20738:
[----:B------:R-:W-:Y:S05]  /*10430*/  BSYNC B4 ;  /* 0x0000000000047941 */ /* 0x000fea0003800000 */
.L_x_20737:
        /* <DEDUP_REMOVED lines=43> */
.L_x_20736:
[----:B------:R-:W-:Y:S05]  /*106f0*/  BSYNC B3 ;  /* 0x0000000000037941 */ /* 0x000fea0003800000 */
.L_x_20735:
        /* <DEDUP_REMOVED lines=11> */
.L_x_20731:
[----:B------:R-:W-:Y:S05]  /*107b0*/  BSYNC B2 ;  /* 0x0000000000027941 */ /* 0x000fea0003800000 */
.L_x_20729:
        /* <DEDUP_REMOVED lines=28> */
.L_x_20658:
[----:B------:R-:W-:Y:S05]  /*10980*/  BSYNC B1 ;  /* 0x0000000000017941 */ /* 0x000fea0003800000 */
.L_x_20657:
        /* <DEDUP_REMOVED lines=150> */
.L_x_20762:
        /* <DEDUP_REMOVED lines=43> */
[----:B------:R-:W-:Y:S01]  /*115a0*/  F2FP.F16.F32.PACK_AB R68, R69, R68 ;  /* 0x000000444544723e */ /* 0x000fe200000000ff */
[--C-:B------:R-:W-:Y:S01]  /*115b0*/  FADD.FTZ R107, R20, -R104.reuse ;  /* 0x80000068146b7221 */ /* 0x100fe20000010000 */
[----:B------:R-:W-:Y:S01]  /*115c0*/  F2FP.F16.F32.PACK_AB R69, R100, R101 ;  /* 0x000000656445723e */ /* 0x000fe200000000ff */
        /* <DEDUP_REMOVED lines=10> */
[----:B------:R-:W-:Y:S02]  /*11670*/  F2FP.F16.F32.PACK_AB R70, R70, R107 ;  /* 0x0000006b4646723e */ /* 0x000fe400000000ff */
[----:B------:R-:W-:Y:S01]  /*11680*/  F2FP.F16.F32.PACK_AB R71, R106, R71 ;  /* 0x000000476a47723e */ /* 0x000fe200000000ff */
[C---:B0-----:R-:W-:Y:S01]  /*11690*/  IMAD.WIDE.U32 R100, R103.reuse, 0x10, R100 ;  /* 0x0000001067647825 */ /* 0x041fe200078e0064 */
[----:B------:R-:W-:-:S04]  /*116a0*/  IADD3 R103, R103, 0x20, RZ ;  /* 0x0000002067677810 */ /* 0x000fc80007ffe0ff */
[----:B------:R1:W-:Y:S03]  /*116b0*/  STG.E.128 desc[UR6][R100.64], R68 ;  /* 0x0000004464007986 */ /* 0x0003e6000c101d06 */
.L_x_20743:
[----:B------:R-:W-:Y:S05]  /*116c0*/  BSYNC B2 ;  /* 0x0000000000027941 */ /* 0x000fea0003800000 */
.L_x_20742:
        /* <DEDUP_REMOVED lines=32> */
[----:B0-----:R-:W-:-:S04]  /*118d0*/  IMAD.WIDE.U32 R100, R103, 0x10, R100 ;  /* 0x0000001067647825 */ /* 0x001fc800078e0064 */
[----:B------:R-:W-:Y:S01]  /*118e0*/  VIADD R103, R103, 0x20 ;  /* 0x0000002067677836 */ /* 0x000fe20000000000 */
[----:B------:R2:W-:Y:S06]  /*118f0*/  STG.E.128 desc[UR6][R100.64], R68 ;  /* 0x0000004464007986 */ /* 0x0005ec000c101d06 */
.L_x_20745:
[----:B------:R-:W-:Y:S05]  /*11900*/  BSYNC B2 ;  /* 0x0000000000027941 */ /* 0x000fea0003800000 */
.L_x_20744:
        /* <DEDUP_REMOVED lines=35> */
.L_x_20747:
[----:B------:R-:W-:Y:S05]  /*11b40*/  BSYNC B2 ;  /* 0x0000000000027941 */ /* 0x000fea0003800000 */
.L_x_20746:
        /* <DEDUP_REMOVED lines=35> */
.L_x_20749:
[----:B------:R-:W-:Y:S05]  /*11d80*/  BSYNC B2 ;  /* 0x0000000000027941 */ /* 0x000fea0003800000 */
.L_x_20748:
        /* <DEDUP_REMOVED lines=24> */
[----:B------:R-:W-:Y:S01]  /*11f10*/  F2FP.F16.F32.PACK_AB R71, R102, R71 ;  /* 0x000000476647723e */ /* 0x000fe200000000ff */
[----:B------:R-:W-:Y:S01]  /*11f20*/  FFMA.FTZ R102, R148, R69, R52 ;  /* 0x0000004594667223 */ /* 0x000fe20000010034 */
[----:B------:R-:W-:Y:S01]  /*11f30*/  FFMA.FTZ R69, R150, R107, R54 ;  /* 0x0000006b96457223 */ /* 0x000fe20000010036 */
[----:B------:R-:W-:Y:S01]  /*11f40*/  FFMA.FTZ R107, R149, R68, R53 ;  /* 0x00000044956b7223 */ /* 0x000fe20000010035 */
[----:B------:R-:W-:-:S03]  /*11f50*/  F2FP.F16.F32.PACK_AB R70, R106, R165 ;  /* 0x000000a56a46723e */ /* 0x000fc600000000ff */
[----:B------:R-:W-:Y:S02]  /*11f60*/  F2FP.F16.F32.PACK_AB R69, R104, R69 ;  /* 0x000000456845723e */ /* 0x000fe400000000ff */
[----:B------:R-:W-:Y:S01]  /*11f70*/  F2FP.F16.F32.PACK_AB R68, R107, R102 ;  /* 0x000000666b44723e */ /* 0x000fe200000000ff */
[----:B0-----:R-:W-:-:S05]  /*11f80*/  IMAD.WIDE.U32 R100, R103, 0x10, R100 ;  /* 0x0000001067647825 */ /* 0x001fca00078e0064 */
[----:B------:R0:W-:Y:S02]  /*11f90*/  STG.E.128 desc[UR6][R100.64], R68 ;  /* 0x0000004464007986 */ /* 0x0001e4000c101d06 */
.L_x_20741:
[----:B------:R-:W-:Y:S05]  /*11fa0*/  BSYNC B1 ;  /* 0x0000000000017941 */ /* 0x000fea0003800000 */
.L_x_20740:
[----:B01234-:R-:W0:Y:S02]  /*11fb0*/  LDC.64 R68, c[0x0][0x210] ;  /* 0x00008400ff447b82 */ /* 0x01fe240000000a00 */
[----:B0-----:R-:W-:-:S05]  /*11fc0*/  IMAD R5, R68, 0x4, R5 ;  /* 0x0000000444057824 */ /* 0x001fca00078e0205 */
[----:B------:R-:W-:-:S13]  /*11fd0*/  ISETP.GE.AND P1, PT, R5, R69, PT ;  /* 0x000000450500720c */ /* 0x000fda0003f26270 */
[----:B------:R-:W-:Y:S05]  /*11fe0*/  @!P1 BRA `(.L_x_20750) ;  /* 0xfffffeec00489947 */ /* 0x000fea000383ffff */
[----:B------:R-:W-:Y:S05]  /*11ff0*/  BSYNC B0 ;  /* 0x0000000000007941 */ /* 0x000fea0003800000 */
.L_x_20320:
[----:B------:R-:W-:Y:S05]  /*12000*/  EXIT ;  /* 0x000000000000794d */ /* 0x000fea0003800000 */
.L_x_20739:
        /* <DEDUP_REMOVED lines=8> */
.L_x_20752:
[----:B------:R-:W-:Y:S05]  /*12090*/  BSYNC B1 ;  /* 0x0000000000017941 */ /* 0x000fea0003800000 */
.L_x_20751:
[----:B------:R-:W-:Y:S01]  /*120a0*/  HFMA2.MMA R100, -RZ, RZ, 0, 1.1920928955078125e-07 ;  /* 0x00000002ff647435 */ /* 0x000fe200000001ff */
[----:B------:R-:W-:Y:S01]  /*120b0*/  FADD.FTZ R103, R69, R102 ;  /* 0x0000006645677221 */ /* 0x000fe20000010000 */
[----:B------:R-:W-:Y:S01]  /*120c0*/  IMAD.MOV.U32 R71, RZ, RZ, 0x1f ;  /* 0x0000001fff477424 */ /* 0x000fe200078e00ff */
[----:B------:R-:W-:Y:S01]  /*120d0*/  MOV R70, 0xffffffff ;  /* 0xffffffff00467802 */ /* 0x000fe20000000f00 */
[----:B------:R-:W0:Y:S07]  /*120e0*/  LDC R101, c[0x0][0x290] ;  /* 0x0000a400ff657b82 */ /* 0x000e2e0000000800 */
[----:B0-----:R-:W-:Y:S05]  /*120f0*/  WARPSYNC.COLLECTIVE R70, `(.L_x_20753) ;  /* 0x0000000046087348 */ /* 0x001fea0003c00000 */
[----:B------:R1:W2:Y:S02]  /*12100*/  SHFL.BFLY P6, R102, R103, R100, R71 ;  /* 0x0c00006467667389 */ /* 0x0002a400000c0047 */
[----:B012---:R-:W-:Y:S01]  /*12110*/  ENDCOLLECTIVE ;  /* 0x000000000000791b */ /* 0x007fe20003800000 */
.L_x_20753:
[----:B------:R-:W-:Y:S02]  /*12120*/  IMAD.MOV.U32 R100, RZ, RZ, 0x4 ;  /* 0x00000004ff647424 */ /* 0x000fe400078e00ff */
[----:B------:R-:W-:-:S05]  /*12130*/  FADD.FTZ R165, R103, R102 ;  /* 0x0000006667a57221 */ /* 0x000fca0000010000 */
[----:B------:R-:W-:-:S07]  /*12140*/  MOV R103, R165 ;  /* 0x000000a500677202 */ /* 0x000fce0000000f00 */
[----:B------:R-:W-:Y:S05]  /*12150*/  WARPSYNC.COLLECTIVE R70, `(.L_x_20754) ;  /* 0x0000000046087348 */ /* 0x000fea0003c00000 */
[----:B------:R0:W1:Y:S02]  /*12160*/  SHFL.BFLY P6, R102, R103, R100, R71 ;  /* 0x0c00006467667389 */ /* 0x00006400000c0047 */
[----:B01----:R-:W-:Y:S01]  /*12170*/  ENDCOLLECTIVE ;  /* 0x000000000000791b */ /* 0x003fe20003800000 */
.L_x_20754:
[----:B------:R-:W-:Y:S01]  /*12180*/  HFMA2.MMA R100, -RZ, RZ, 0, 4.76837158203125e-07 ;  /* 0x00000008ff647435 */ /* 0x000fe200000001ff */
[----:B------:R-:W-:-:S05]  /*12190*/  FADD.FTZ R165, R165, R102 ;  /* 0x00000066a5a57221 */ /* 0x000fca0000010000 */
[----:B------:R-:W-:-:S07]  /*121a0*/  MOV R103, R165 ;  /* 0x000000a500677202 */ /* 0x000fce0000000f00 */
[----:B------:R-:W-:Y:S05]  /*121b0*/  WARPSYNC.COLLECTIVE R70, `(.L_x_20755) ;  /* 0x0000000046087348 */ /* 0x000fea0003c00000 */
[----:B------:R0:W1:Y:S02]  /*121c0*/  SHFL.BFLY P6, R102, R103, R100, R71 ;  /* 0x0c00006467667389 */ /* 0x00006400000c0047 */
[----:B01----:R-:W-:Y:S01]  /*121d0*/  ENDCOLLECTIVE ;  /* 0x000000000000791b */ /* 0x003fe20003800000 */
.L_x_20755:
[----:B------:R-:W-:Y:S01]  /*121e0*/  MOV R100, 0x10 ;  /* 0x0000001000647802 */ /* 0x000fe20000000f00 */
[----:B------:R-:W-:-:S04]  /*121f0*/  FADD.FTZ R68, R165, R102 ;  /* 0x00000066a5447221 */ /* 0x000fc80000010000 */
[----:B------:R-:W-:-:S07]  /*12200*/  IMAD.MOV.U32 R103, RZ, RZ, R68 ;  /* 0x000000ffff677224 */ /* 0x000fce00078e0044 */
[----:B------:R-:W-:Y:S05]  /*12210*/  WARPSYNC.COLLECTIVE R70, `(.L_x_20756) ;  /* 0x0000000046087348 */ /* 0x000fea0003c00000 */
[----:B------:R0:W1:Y:S02]  /*12220*/  SHFL.BFLY P6, R102, R103, R100, R71 ;  /* 0x0c00006467667389 */ /* 0x00006400000c0047 */
[----:B01----:R-:W-:Y:S01]  /*12230*/  ENDCOLLECTIVE ;  /* 0x000000000000791b */ /* 0x003fe20003800000 */
.L_x_20756:
[----:B------:R-:W-:Y:S02]  /*12240*/  IMAD.MOV.U32 R100, RZ, RZ, 0x1 ;  /* 0x00000001ff647424 */ /* 0x000fe400078e00ff */
        /* <DEDUP_REMOVED lines=83> */
[----:B------:R-:W-:-:S04]  /*12780*/  MOV R70, 0xffffffff ;  /* 0xffffffff00467802 */ /* 0x000fc80000000f00 */
[----:B------:R-:W-:-:S07]  /*12790*/  MOV R103, R68 ;  /* 0x0000004400677202 */ /* 0x000fce0000000f00 */
[----:B------:R-:W-:Y:S05]  /*127a0*/  WARPSYNC.COLLECTIVE R70, `(.L_x_20757) ;  /* 0x0000000046087348 */ /* 0x000fea0003c00000 */
[----:B------:R0:W1:Y:S02]  /*127b0*/  SHFL.BFLY P6, R102, R103, R100, R71 ;  /* 0x0c00006467667389 */ /* 0x00006400000c0047 */
[----:B01----:R-:W-:Y:S01]  /*127c0*/  ENDCOLLECTIVE ;  /* 0x000000000000791b */ /* 0x003fe20003800000 */
.L_x_20757:
[----:B------:R-:W-:Y:S02]  /*127d0*/  IMAD.MOV.U32 R100, RZ, RZ, 0x2 ;  /* 0x00000002ff647424 */ /* 0x000fe400078e00ff */
[----:B------:R-:W-:-:S05]  /*127e0*/  FADD.FTZ R69, R68, R102 ;  /* 0x0000006644457221 */ /* 0x000fca0000010000 */
[----:B------:R-:W-:-:S07]  /*127f0*/  MOV R103, R69 ;  /* 0x0000004500677202 */ /* 0x000fce0000000f00 */
[----:B------:R-:W-:Y:S05]  /*12800*/  WARPSYNC.COLLECTIVE R70, `(.L_x_20758) ;  /* 0x0000000046087348 */ /* 0x000fea0003c00000 */
[----:B------:R0:W1:Y:S02]  /*12810*/  SHFL.BFLY P6, R102, R103, R100, R71 ;  /* 0x0c00006467667389 */ /* 0x00006400000c0047 */
[----:B01----:R-:W-:Y:S01]  /*12820*/  ENDCOLLECTIVE ;  /* 0x000000000000791b */ /* 0x003fe20003800000 */
.L_x_20758:
[----:B------:R-:W-:Y:S01]  /*12830*/  HFMA2.MMA R100, -RZ, RZ, 0, 2.384185791015625e-07 ;  /* 0x00000004ff647435 */ /* 0x000fe200000001ff */
[----:B------:R-:W-:-:S10]  /*12840*/  FADD.FTZ R103, R69, R102 ;  /* 0x0000006645677221 */ /* 0x000fd40000010000 */
[----:B------:R-:W-:Y:S05]  /*12850*/  WARPSYNC.COLLECTIVE R70, `(.L_x_20759) ;  /* 0x0000000046087348 */ /* 0x000fea0003c00000 */
[----:B------:R0:W1:Y:S02]  /*12860*/  SHFL.BFLY P6, R102, R103, R100, R71 ;  /* 0x0c00006467667389 */ /* 0x00006400000c0047 */
[----:B01----:R-:W-:Y:S01]  /*12870*/  ENDCOLLECTIVE ;  /* 0x000000000000791b */ /* 0x003fe20003800000 */
.L_x_20759:
[----:B------:R-:W-:Y:S02]  /*12880*/  IMAD.MOV.U32 R100, RZ, RZ, 0x8 ;  /* 0x00000008ff647424 */ /* 0x000fe400078e00ff */
[----:B------:R-:W-:-:S05]  /*12890*/  FADD.FTZ R165, R103, R102 ;  /* 0x0000006667a57221 */ /* 0x000fca0000010000 */
[----:B------:R-:W-:-:S07]  /*128a0*/  MOV R103, R165 ;  /* 0x000000a500677202 */ /* 0x000fce0000000f00 */
[----:B------:R-:W-:Y:S05]  /*128b0*/  WARPSYNC.COLLECTIVE R70, `(.L_x_20760) ;  /* 0x0000000046087348 */ /* 0x000fea0003c00000 */
[----:B------:R0:W1:Y:S02]  /*128c0*/  SHFL.BFLY P6, R102, R103, R100, R71 ;  /* 0x0c00006467667389 */ /* 0x00006400000c0047 */
[----:B01----:R-:W-:Y:S01]  /*128d0*/  ENDCOLLECTIVE ;  /* 0x000000000000791b */ /* 0x003fe20003800000 */
.L_x_20760:
[----:B------:R-:W-:Y:S01]  /*128e0*/  HFMA2.MMA R100, -RZ, RZ, 0, 9.5367431640625e-07 ;  /* 0x00000010ff647435 */ /* 0x000fe200000001ff */
[----:B------:R-:W-:-:S05]  /*128f0*/  FADD.FTZ R165, R165, R102 ;  /* 0x00000066a5a57221 */ /* 0x000fca0000010000 */
[----:B------:R-:W-:-:S07]  /*12900*/  MOV R103, R165 ;  /* 0x000000a500677202 */ /* 0x000fce0000000f00 */
[----:B------:R-:W-:Y:S05]  /*12910*/  WARPSYNC.COLLECTIVE R70, `(.L_x_20761) ;  /* 0x0000000046087348 */ /* 0x000fea0003c00000 */
[----:B------:R0:W1:Y:S02]  /*12920*/  SHFL.BFLY P6, R102, R103, R100, R71 ;  /* 0x0c00006467667389 */ /* 0x00006400000c0047 */
[----:B01----:R-:W-:Y:S01]  /*12930*/  ENDCOLLECTIVE ;  /* 0x000000000000791b */ /* 0x003fe20003800000 */
.L_x_20761:
[----:B------:R-:W-:Y:S05]  /*12940*/  BRA `(.L_x_20762) ;  /* 0xffffffe800687947 */ /* 0x000fea000383ffff */
.L_x_20763:
        /* <DEDUP_REMOVED lines=11> */
.L_x_37456:


//--------------------- .text._ZN10layer_norm13ln_fwd_kernelINS_13Kernel_traitsIf6__halfS2_S2_fjLj1280ELj1ELj4ELj1ELj16ENS_18Kernel_traits_baseILj1280EfS2_S2_S2_fjLj128EEEEELb1ELb0ELb1ELb1EEEvNS_9FwdParamsE --------------------------
	.section	.text._ZN10layer_norm13ln_fwd_kernelINS_13Kernel_traitsIf6__halfS2_S2_fjLj1280ELj1ELj4ELj1ELj16ENS_18Kernel_traits_baseILj1280EfS2_S2_S2_fjLj128EEEEELb1ELb0ELb1ELb1EEEvNS_9FwdParamsE,"ax",@progbits
	.align	128
        .global         _ZN10layer_norm13ln_fwd_kernelINS_13Kernel_traitsIf6__halfS2_S2_fjLj1280ELj1ELj4ELj1ELj16ENS_18Kernel_traits_baseILj1280EfS2_S2_S2_fjLj128EEEEELb1ELb0ELb1ELb1EEEvNS_9FwdParamsE
        .type           _ZN10layer_norm13ln_fwd_kernelINS_13Kernel_traitsIf6__halfS2_S2_fjLj1280ELj1ELj4ELj1ELj16ENS_18Kernel_traits_baseILj1280EfS2_S2_S2_fjLj128EEEEELb1ELb0ELb1ELb1EEEvNS_9FwdParamsE,@function
        .size           _ZN10layer_norm13ln_fwd_kernelINS_13Kernel_traitsIf6__halfS2_S2_fjLj1280ELj1ELj4ELj1ELj16ENS_18Kernel_traits_baseILj1280EfS2_S2_S2_fjLj128EEEEELb1ELb0ELb1ELb1EEEvNS_9FwdParamsE,(.L_x_37457 - _ZN10layer_norm13ln_fwd_kernelINS_13Kernel_traitsIf6__halfS2_S2_fjLj1280ELj1ELj4ELj1ELj16ENS_18Kernel_traits_baseILj1280EfS2_S2_S2_fjLj128EEEEELb1ELb0ELb1ELb1EEEvNS_9FwdParamsE)
        .other          _ZN10layer_norm13ln_fwd_kernelINS_13Kernel_traitsIf6__halfS2_S2_fjLj1280ELj1ELj4ELj1ELj16ENS_18Kernel_traits_baseILj1280EfS2_S2_S2_fjLj128EEEEELb1ELb0ELb1ELb1EEEvNS_9FwdParamsE,@"STO_CUDA_ENTRY STV_DEFAULT"
_ZN10layer_norm13ln_fwd_kernelINS_13Kernel_traitsIf6__halfS2_S2_fjLj1280ELj1ELj4ELj1ELj16ENS_18Kernel_traits_baseILj1280EfS2_S2_S2_fjLj128EEEEELb1ELb0ELb1ELb1EEEvNS_9FwdParamsE:
.text._ZN10layer_norm13ln_fwd_kernelINS_13Kernel_traitsIf6__halfS2_S2_fjLj1280ELj1ELj4ELj1ELj16ENS_18Kernel_traits_baseILj1280EfS2_S2_S2_fjLj128EEEEELb1ELb0ELb1ELb1EEEvNS_9FwdParamsE:
        /* <DEDUP_REMOVED lines=27> */
[----:B--2---:R-:W-:Y:S01]  /*01b0*/  IMAD R10, R11, UR8, R0 ;  /* 0x000000080b0a7c24 */ /* 0x004fe2000f8e0200 */
[----:B------:R-:W-:Y:S01]  /*01c0*/  ULDC.64 UR8, c[0x0][0x2c8] ;  /* 0x0000b20000087ab9 */ /* 0x000fe20000000a00 */
        /* <DEDUP_REMOVED lines=18> */
[----:B------:R-:W-:Y:S01]  /*02f0*/  UIADD3 UR19, UR5, 0x32370b8f, URZ ;  /* 0x32370b8f05137890 */ /* 0x000fe2000fffe03f */
[----:B------:R-:W-:Y:S01]  /*0300*/  @P0 IADD3.X R129, RZ, R5, RZ, P1, !PT ;  /* 0x00000005ff810210 */ /* 0x000fe20000ffe4ff */
[----:B------:R-:W-:Y:S01]  /*0310*/  IMAD.WIDE.U32 R4, R10, -0x326172a9, RZ ;  /* 0xcd9e8d570a047825 */ /* 0x000fe200078e00ff */
[----:B------:R-:W-:Y:S01]  /*0320*/  UIADD3 UR18, UR4, -0x255992d5, URZ ;  /* 0xdaa66d2b04127890 */ /* 0x000fe2000fffe03f */
[----:B------:R-:W-:Y:S01]  /*0330*/  ISETP.NE.U32.AND P0, PT, RZ, UR8, PT ;  /* 0x00000008ff007c0c */ /* 0x000fe2000bf05070 */
[----:B------:R-:W-:Y:S01]  /*0340*/  UIADD3 UR20, UR4, 0x78dde6e4, URZ ;  /* 0x78dde6e404147890 */ /* 0x000fe2000fffe03f */
[--C-:B------:R-:W-:Y:S01]  /*0350*/  SHF.R.U32.HI R13, RZ, 0x2, R129.reuse ;  /* 0x00000002ff0d7819 */ /* 0x100fe20000011681 */
[----:B------:R-:W-:Y:S01]  /*0360*/  UIADD3 UR21, UR5, -0x126145ec, URZ ;  /* 0xed9eba1405157890 */ /* 0x000fe2000fffe03f */
[----:B------:R-:W-:Y:S01]  /*0370*/  SHF.R.U64 R12, R128, 0x2, R129 ;  /* 0x00000002800c7819 */ /* 0x000fe20000001281 */
[----:B------:R-:W-:Y:S01]  /*0380*/  UIADD3 UR23, UR5, -0x56f99767, URZ ;  /* 0xa906689905177890 */ /* 0x000fe2000fffe03f */
[----:B------:R-:W-:Y:S01]  /*0390*/  LOP3.LUT R6, R5, UR4, R13, 0x96, !PT ;  /* 0x0000000405067c12 */ /* 0x000fe2000f8e960d */
[----:B------:R-:W-:Y:S01]  /*03a0*/  UIADD3 UR22, UR4, 0x1715609d, URZ ;  /* 0x1715609d04167890 */ /* 0x000fe2000fffe03f */
[----:B------:R-:W-:Y:S01]  /*03b0*/  ISETP.NE.AND.EX P0, PT, RZ, UR9, PT, P0 ;  /* 0x00000009ff007c0c */ /* 0x000fe2000bf05300 */
[----:B------:R-:W-:Y:S01]  /*03c0*/  IMAD.WIDE.U32 R2, R12, -0x2daee0ad, RZ ;  /* 0xd2511f530c027825 */ /* 0x000fe200078e00ff */
[----:B------:R-:W-:-:S02]  /*03d0*/  UIADD3 UR24, UR4, -0x4ab325aa, URZ ;  /* 0xb54cda5604187890 */ /* 0x000fc4000fffe03f */
[----:B------:R-:W-:Y:S01]  /*03e0*/  UIADD3 UR25, UR5, 0x646e171e, URZ ;  /* 0x646e171e05197890 */ /* 0x000fe2000fffe03f */
[----:B------:R-:W-:Y:S01]  /*03f0*/  IMAD.WIDE.U32 R6, R6, -0x2daee0ad, RZ ;  /* 0xd2511f5306067825 */ /* 0x000fe200078e00ff */
[----:B------:R-:W-:Y:S01]  /*0400*/  LOP3.LUT R3, R3, UR5, RZ, 0x3c, !PT ;  /* 0x0000000503037c12 */ /* 0x000fe2000f8e3cff */
[----:B------:R-:W-:Y:S02]  /*0410*/  UIADD3 UR27, UR5, 0x1fd5c5a3, URZ ;  /* 0x1fd5c5a3051b7890 */ /* 0x000fe4000fffe03f */
[----:B------:R-:W-:Y:S01]  /*0420*/  UIADD3 UR26, UR4, 0x5384540f, URZ ;  /* 0x5384540f041a7890 */ /* 0x000fe2000fffe03f */
[----:B------:R-:W-:Y:S01]  /*0430*/  LOP3.LUT R8, R7, UR15, R2, 0x96, !PT ;  /* 0x0000000f07087c12 */ /* 0x000fe2000f8e9602 */
[----:B------:R-:W-:Y:S01]  /*0440*/  IMAD.WIDE.U32 R2, R3, -0x326172a9, RZ ;  /* 0xcd9e8d5703027825 */ /* 0x000fe200078e00ff */
[----:B------:R-:W-:Y:S02]  /*0450*/  UIADD3 UR28, UR4, -0xe443238, URZ ;  /* 0xf1bbcdc8041c7890 */ /* 0x000fe4000fffe03f */
[----:B------:R-:W-:Y:S01]  /*0460*/  UIADD3 UR29, UR5, -0x24c28bd8, URZ ;  /* 0xdb3d7428051d7890 */ /* 0x000fe2000fffe03f */
        /* <DEDUP_REMOVED lines=21> */
[----:B------:R-:W-:Y:S01]  /*05c0*/  IMAD.WIDE.U32 R6, R6, -0x2daee0ad, RZ ;  /* 0xd2511f5306067825 */ /* 0x000fe200078e00ff */
[----:B------:R-:W-:Y:S02]  /*05d0*/  LOP3.LUT R8, R3, UR25, R8, 0x96, !PT ;  /* 0x0000001903087c12 */ /* 0x000fe4000f8e9608 */
[----:B------:R-:W-:Y:S02]  /*05e0*/  LOP3.LUT R5, R5, 0x3e0, RZ, 0xc0, !PT ;  /* 0x000003e005057812 */ /* 0x000fe400078ec0ff */
[----:B------:R-:W-:Y:S01]  /*05f0*/  LOP3.LUT R14, R7, UR27, R2, 0x96, !PT ;  /* 0x0000001b070e7c12 */ /* 0x000fe2000f8e9602 */
[----:B------:R-:W-:Y:S01]  /*0600*/  IMAD.WIDE.U32 R8, R8, -0x326172a9, RZ ;  /* 0xcd9e8d5708087825 */ /* 0x000fe200078e00ff */
[----:B------:R-:W-:-:S03]  /*0610*/  SHF.R.U32.HI R2, RZ, 0x5, R0 ;  /* 0x00000005ff027819 */ /* 0x000fc60000011600 */
[----:B------:R-:W-:Y:S01]  /*0620*/  IMAD.HI.U32 R3, R14, -0x326172a9, RZ ;  /* 0xcd9e8d570e037827 */ /* 0x000fe200078e00ff */
[----:B------:R-:W-:Y:S02]  /*0630*/  LOP3.LUT R7, R9, UR26, R4, 0x96, !PT ;  /* 0x0000001a09077c12 */ /* 0x000fe4000f8e9604 */
[----:B------:R-:W-:Y:S01]  /*0640*/  IADD3 R4, P2, R5, UR8, RZ ;  /* 0x0000000805047c10 */ /* 0x000fe2000ff5e0ff */
[----:B------:R-:W-:Y:S01]  /*0650*/  IMAD R2, R11, 0x4, R2 ;  /* 0x000000040b027824 */ /* 0x000fe200078e0202 */
[----:B------:R-:W-:Y:S01]  /*0660*/  LOP3.LUT R11, R3, UR28, R8, 0x96, !PT ;  /* 0x0000001c030b7c12 */ /* 0x000fe2000f8e9608 */
[----:B------:R-:W-:Y:S01]  /*0670*/  ULDC UR8, c[0x0][0x214] ;  /* 0x0000850000087ab9 */ /* 0x000fe20000000800 */
[----:B------:R-:W-:Y:S01]  /*0680*/  IADD3 R8, P1, R5, UR10, RZ ;  /* 0x0000000a05087c10 */ /* 0x000fe2000ff3e0ff */
[----:B------:R-:W-:Y:S02]  /*0690*/  IMAD.X R5, RZ, RZ, UR9, P2 ;  /* 0x00000009ff057e24 */ /* 0x000fe400090e06ff */
[----:B------:R-:W-:Y:S01]  /*06a0*/  IMAD.HI.U32 R3, R7, -0x2daee0ad, RZ ;  /* 0xd2511f5307037827 */ /* 0x000fe200078e00ff */
[----:B------:R-:W-:-:S02]  /*06b0*/  IADD3.X R9, RZ, UR11, RZ, P1, !PT ;  /* 0x0000000bff097c10 */ /* 0x000fc40008ffe4ff */
[----:B------:R0:W5:Y:S01]  /*06c0*/  @P0 LDG.E.128 R16, desc[UR6][R4.64] ;  /* 0x0000000604100981 */ /* 0x000162000c1e1d00 */
[----:B------:R-:W-:Y:S02]  /*06d0*/  ISETP.GE.AND P1, PT, R2, UR8, PT ;  /* 0x0000000802007c0c */ /* 0x000fe4000bf26270 */
[----:B------:R-:W-:Y:S01]  /*06e0*/  LOP3.LUT R15, R3, UR29, R6, 0x96, !PT ;  /* 0x0000001d030f7c12 */ /* 0x000fe2000f8e9606 */
        /* <DEDUP_REMOVED lines=16> */
[----:B------:R-:W-:Y:S02]  /*07f0*/  ULDC.U8 UR8, c[0x0][0x2a0] ;  /* 0x0000a80000087ab9 */ /* 0x000fe40000000000 */
[----:B------:R-:W5:Y:S01]  /*0800*/  LDG.E.128 R60, desc[UR6][R8.64+0x10] ;  /* 0x00001006083c7981 */ /* 0x000f62000c1e1d00 */
[----:B------:R-:W-:Y:S01]  /*0810*/  IMAD.WIDE.U32 R6, R11, -0x2daee0ad, RZ ;  /* 0xd2511f530b067825 */ /* 0x000fe200078e00ff */
[----:B------:R-:W-:Y:S01]  /*0820*/  LOP3.LUT R3, R3, UR30, R4, 0x96, !PT ;  /* 0x0000001e03037c12 */ /* 0x000fe2000f8e9604 */
[----:B------:R-:W-:Y:S01]  /*0830*/  BSSY B0, `(.L_x_20764) ;  /* 0x000112d000007945 */ /* 0x000fe20003800000 */
[----:B------:R-:W5:Y:S01]  /*0840*/  LDG.E.128 R64, desc[UR6][R8.64+0x400] ;  /* 0x0004000608407981 */ /* 0x000f62000c1e1d00 */
[----:B------:R-:W-:Y:S01]  /*0850*/  LOP3.LUT R128, R128, 0x3, RZ, 0xc0, !PT ;  /* 0x0000000380807812 */ /* 0x000fe200078ec0ff */
[----:B------:R-:W-:Y:S01]  /*0860*/  ULDC UR10, c[0x0][0x294] ;  /* 0x0000a500000a7ab9 */ /* 0x000fe20000000800 */
[----:B------:R-:W-:Y:S01]  /*0870*/  LOP3.LUT R4, R7, UR31, R5, 0x96, !PT ;  /* 0x0000001f07047c12 */ /* 0x000fe2000f8e9605 */
[----:B------:R-:W5:Y:S01]  /*0880*/  LDG.E.128 R68, desc[UR6][R8.64+0x410] ;  /* 0x0004100608447981 */ /* 0x000f62000c1e1d00 */
[----:B------:R-:W-:-:S03]  /*0890*/  IMAD.MOV.U32 R5, RZ, RZ, R10 ;  /* 0x000000ffff057224 */ /* 0x000fc600078e000a */
[----:B------:R-:W5:Y:S01]  /*08a0*/  LDG.E.128 R72, desc[UR6][R8.64+0x800] ;  /* 0x0008000608487981 */ /* 0x000f62000c1e1d00 */
[----:B------:R-:W-:-:S03]  /*08b0*/  MOV R7, R12 ;  /* 0x0000000c00077202 */ /* 0x000fc60000000f00 */
[----:B------:R-:W5:Y:S01]  /*08c0*/  LDG.E.128 R76, desc[UR6][R8.64+0x810] ;  /* 0x00081006084c7981 */ /* 0x000f62000c1e1d00 */
[----:B------:R-:W-:-:S03]  /*08d0*/  IMAD R10, R15, -0x326172a9, RZ ;  /* 0xcd9e8d570f0a7824 */ /* 0x000fc600078e02ff */
[----:B------:R-:W5:Y:S01]  /*08e0*/  LDG.E.128 R80, desc[UR6][R8.64+0xc00] ;  /* 0x000c000608507981 */ /* 0x000f62000c1e1d00 */
[----:B------:R-:W-:Y:S01]  /*08f0*/  LOP3.LUT R11, R0, 0x1f, RZ, 0xc0, !PT ;  /* 0x0000001f000b7812 */ /* 0x000fe200078ec0ff */
[----:B------:R-:W-:Y:S02]  /*0900*/  ULDC UR11, c[0x0][0x2d8] ;  /* 0x0000b600000b7ab9 */ /* 0x000fe40000000800 */
[----:B------:R-:W5:Y:S04]  /*0910*/  LDG.E.128 R84, desc[UR6][R8.64+0xc10] ;  /* 0x000c100608547981 */ /* 0x000f68000c1e1d00 */
[----:B------:R-:W5:Y:S04]  /*0920*/  LDG.E.128 R88, desc[UR6][R8.64+0x1000] ;  /* 0x0010000608587981 */ /* 0x000f68000c1e1d00 */
[----:B------:R0:W5:Y:S01]  /*0930*/  LDG.E.128 R92, desc[UR6][R8.64+0x1010] ;  /* 0x00101006085c7981 */ /* 0x000162000c1e1d00 */
[----:B------:R-:W-:Y:S01]  /*0940*/  ISETP.NE.AND P1, PT, RZ, UR8, PT ;  /* 0x00000008ff007c0c */ /* 0x000fe2000bf25270 */
[----:B------:R-:W-:Y:S01]  /*0950*/  ULDC.64 UR12, c[0x0][0x298] ;  /* 0x0000a600000c7ab9 */ /* 0x000fe20000000a00 */
[----:B------:R-:W-:Y:S01]  /*0960*/  ULDC.64 UR8, c[0x0][0x230] ;  /* 0x00008c0000087ab9 */ /* 0x000fe20000000a00 */
[----:B0-----:R-:W-:Y:S01]  /*0970*/  HFMA2.MMA R9, -RZ, RZ, 0, 0 ;  /* 0x00000000ff097435 */ /* 0x001fe200000001ff */
[----:B------:R-:W-:-:S10]  /*0980*/  IMAD.MOV.U32 R8, RZ, RZ, R13 ;  /* 0x000000ffff087224 */ /* 0x000fd400078e000d */
.L_x_21178:
        /* <DEDUP_REMOVED lines=9> */
[----:B0-----:R-:W-:-:S07]  /*0a20*/  SHF.R.S32.HI R105, RZ, 0x1f, R112 ;  /* 0x0000001fff697819 */ /* 0x001fce0000011470 */
        /* <DEDUP_REMOVED lines=21> */
[----:B------:R-:W-:Y:S01]  /*0b80*/  IMAD.MOV.U32 R115, RZ, RZ, RZ ;  /* 0x000000ffff737224 */ /* 0x000fe200078e00ff */
[----:B------:R-:W-:Y:S01]  /*0b90*/  MOV R104, R128 ;  /* 0x0000008000687202 */ /* 0x000fe20000000f00 */
[----:B------:R-:W-:Y:S06]  /*0ba0*/  @!P0 BRA `(.L_x_20767) ;  /* 0x0000000400688947 */ /* 0x000fec0003800000 */
[----:B------:R-:W-:Y:S02]  /*0bb0*/  IMAD.MOV.U32 R104, RZ, RZ, R128 ;  /* 0x000000ffff687224 */ /* 0x000fe400078e0080 */
[----:B-----5:R-:W-:Y:S01]  /*0bc0*/  HADD2.F32 R115, -RZ, R100.H0_H0 ;  /* 0x20000064ff737230 */ /* 0x020fe20000004100 */
[----:B------:R-:W-:Y:S06]  /*0bd0*/  BRA `(.L_x_20767) ;  /* 0x00000004005c7947 */ /* 0x000fec0003800000 */
.L_x_20766:
        /* <DEDUP_REMOVED lines=12> */
.L_x_20769:
[----:B------:R-:W-:-:S07]  /*0ca0*/  MOV R12, R10 ;  /* 0x0000000a000c7202 */ /* 0x000fce0000000f00 */
.L_x_20770:
[----:B------:R-:W-:Y:S05]  /*0cb0*/  BSYNC B2 ;  /* 0x0000000000027941 */ /* 0x000fea0003800000 */
.L_x_20768:
        /* <DEDUP_REMOVED lines=16> */
.L_x_20774:
[----:B------:R-:W-:Y:S05]  /*0dc0*/  BSYNC B3 ;  /* 0x0000000000037941 */ /* 0x000fea0003800000 */
.L_x_20773:
        /* <DEDUP_REMOVED lines=44> */
.L_x_20772:
[----:B------:R-:W-:Y:S05]  /*1090*/  BSYNC B2 ;  /* 0x0000000000027941 */ /* 0x000fea0003800000 */
.L_x_20771:
        /* <DEDUP_REMOVED lines=10> */
[----:B------:R-:W-:-:S07]  /*1140*/  @P0 FADD.FTZ R115, R115, R106 ;  /* 0x0000006a73730221 */ /* 0x000fce0000010000 */
.L_x_20767:
[----:B------:R-:W-:Y:S05]  /*1150*/  BSYNC B1 ;  /* 0x0000000000017941 */ /* 0x000fea0003800000 */
.L_x_20765:
        /* <DEDUP_REMOVED lines=8> */
.L_x_20776:
        /* <DEDUP_REMOVED lines=12> */
.L_x_20779:
[----:B------:R-:W-:-:S07]  /*12a0*/  IMAD.MOV.U32 R13, RZ, RZ, R10 ;  /* 0x000000ffff0d7224 */ /* 0x000fce00078e000a */
.L_x_20780:
[----:B------:R-:W-:Y:S05]  /*12b0*/  BSYNC B2 ;  /* 0x0000000000027941 */ /* 0x000fea0003800000 */
.L_x_20778:
        /* <DEDUP_REMOVED lines=16> */
.L_x_20784:
[----:B------:R-:W-:Y:S05]  /*13c0*/  BSYNC B3 ;  /* 0x0000000000037941 */ /* 0x000fea0003800000 */
.L_x_20783:
        /* <DEDUP_REMOVED lines=44> */
.L_x_20782:
[----:B------:R-:W-:Y:S05]  /*1690*/  BSYNC B2 ;  /* 0x0000000000027941 */ /* 0x000fea0003800000 */
.L_x_20781:
        /* <DEDUP_REMOVED lines=10> */
[----:B------:R-:W-:-:S07]  /*1740*/  @P0 FADD.FTZ R114, R114, R107 ;  /* 0x0000006b72720221 */ /* 0x000fce0000010000 */
.L_x_20777:
[----:B------:R-:W-:Y:S05]  /*1750*/  BSYNC B1 ;  /* 0x0000000000017941 */ /* 0x000fea0003800000 */
.L_x_20775:
        /* <DEDUP_REMOVED lines=8> */
.L_x_20786:
        /* <DEDUP_REMOVED lines=12> */
.L_x_20789:
[----:B------:R-:W-:-:S07]  /*18a0*/  MOV R14, R10 ;  /* 0x0000000a000e7202 */ /* 0x000fce0000000f00 */
.L_x_20790:
[----:B------:R-:W-:Y:S05]  /*18b0*/  BSYNC B2 ;  /* 0x0000000000027941 */ /* 0x000fea0003800000 */
.L_x_20788:
        /* <DEDUP_REMOVED lines=16> */
.L_x_20794:
[----:B------:R-:W-:Y:S05]  /*19c0*/  BSYNC B3 ;  /* 0x0000000000037941 */ /* 0x000fea0003800000 */
.L_x_20793:
        /* <DEDUP_REMOVED lines=44> */
.L_x_20792:
[----:B------:R-:W-:Y:S05]  /*1c90*/  BSYNC B2 ;  /* 0x0000000000027941 */ /* 0x000fea0003800000 */
.L_x_20791:
        /* <DEDUP_REMOVED lines=11> */
.L_x_20787:
[----:B------:R-:W-:Y:S05]  /*1d50*/  BSYNC B1 ;  /* 0x0000000000017941 */ /* 0x000fea0003800000 */
.L_x_20785:
        /* <DEDUP_REMOVED lines=8> */
.L_x_20796:
        /* <DEDUP_REMOVED lines=12> */
.L_x_20799:
[----:B------:R-:W-:-:S07]  /*1ea0*/  IMAD.MOV.U32 R15, RZ, RZ, R10 ;  /* 0x000000ffff0f7224 */ /* 0x000fce00078e000a */
.L_x_20800:
[----:B------:R-:W-:Y:S05]  /*1eb0*/  BSYNC B2 ;  /* 0x0000000000027941 */ /* 0x000fea0003800000 */
.L_x_20798:
        /* <DEDUP_REMOVED lines=16> */
.L_x_20804:
[----:B------:R-:W-:Y:S05]  /*1fc0*/  BSYNC B3 ;  /* 0x0000000000037941 */ /* 0x000fea0003800000 */
.L_x_20803:
        /* <DEDUP_REMOVED lines=44> */
.L_x_20802:
[----:B------:R-:W-:Y:S05]  /*2290*/  BSYNC B2 ;  /* 0x0000000000027941 */ /* 0x000fea0003800000 */
.L_x_20801:
        /* <DEDUP_REMOVED lines=11> */
.L_x_20797:
[----:B------:R-:W-:Y:S05]  /*2350*/  BSYNC B1 ;  /* 0x0000000000017941 */ /* 0x000fea0003800000 */
.L_x_20795:
        /* <DEDUP_REMOVED lines=8> */
.L_x_20806:
        /* <DEDUP_REMOVED lines=12> */
.L_x_20809:
[----:B------:R-:W-:-:S07]  /*24a0*/  MOV R104, R10 ;  /* 0x0000000a00687202 */ /* 0x000fce0000000f00 */
.L_x_20810:
[----:B------:R-:W-:Y:S05]  /*24b0*/  BSYNC B2 ;  /* 0x0000000000027941 */ /* 0x000fea0003800000 */
.L_x_20808:
        /* <DEDUP_REMOVED lines=16> */
.L_x_20814:
[----:B------:R-:W-:Y:S05]  /*25c0*/  BSYNC B3 ;  /* 0x0000000000037941 */ /* 0x000fea0003800000 */
.L_x_20813:
        /* <DEDUP_REMOVED lines=44> */
.L_x_20812:
[----:B------:R-:W-:Y:S05]  /*2890*/  BSYNC B2 ;  /* 0x0000000000027941 */ /* 0x000fea0003800000 */
.L_x_20811:
        /* <DEDUP_REMOVED lines=11> */
.L_x_20807:
[----:B------:R-:W-:Y:S05]  /*2950*/  BSYNC B1 ;  /* 0x0000000000017941 */ /* 0x000fea0003800000 */
.L_x_20805:
        /* <DEDUP_REMOVED lines=8> */
.L_x_20816:
        /* <DEDUP_REMOVED lines=12> */
.L_x_20819:
[----:B------:R-:W-:-:S07]  /*2aa0*/  IMAD.MOV.U32 R104, RZ, RZ, R10 ;  /* 0x000000ffff687224 */ /* 0x000fce00078e000a */
.L_x_20820:
[----:B------:R-:W-:Y:S05]  /*2ab0*/  BSYNC B2 ;  /* 0x0000000000027941 */ /* 0x000fea0003800000 */
.L_x_20818:
        /* <DEDUP_REMOVED lines=16> */
.L_x_20824:
[----:B------:R-:W-:Y:S05]  /*2bc0*/  BSYNC B3 ;  /* 0x0000000000037941 */ /* 0x000fea0003800000 */
.L_x_20823:
        /* <DEDUP_REMOVED lines=44> */
.L_x_20822:
[----:B------:R-:W-:Y:S05]  /*2e90*/  BSYNC B2 ;  /* 0x0000000000027941 */ /* 0x000fea0003800000 */
.L_x_20821:
        /* <DEDUP_REMOVED lines=11> */
.L_x_20817:
[----:B------:R-:W-:Y:S05]  /*2f50*/  BSYNC B1 ;  /* 0x0000000000017941 */ /* 0x000fea0003800000 */
.L_x_20815:
        /* <DEDUP_REMOVED lines=8> */
.L_x_20826:
        /* <DEDUP_REMOVED lines=12> */
.L_x_20829:
[----:B------:R-:W-:-:S07]  /*30a0*/  MOV R104, R10 ;  /* 0x0000000a00687202 */ /* 0x000fce0000000f00 */
.L_x_20830:
[----:B------:R-:W-:Y:S05]  /*30b0*/  BSYNC B2 ;  /* 0x0000000000027941 */ /* 0x000fea0003800000 */
.L_x_20828:
        /* <DEDUP_REMOVED lines=16> */
.L_x_20834:
[----:B------:R-:W-:Y:S05]  /*31c0*/  BSYNC B3 ;  /* 0x0000000000037941 */ /* 0x000fea0003800000 */
.L_x_20833:
        /* <DEDUP_REMOVED lines=44> */
.L_x_20832:
[----:B------:R-:W-:Y:S05]  /*3490*/  BSYNC B2 ;  /* 0x0000000000027941 */ /* 0x000fea0003800000 */
.L_x_20831:
        /* <DEDUP_REMOVED lines=11> */
.L_x_20827:
[----:B------:R-:W-:Y:S05]  /*3550*/  BSYNC B1 ;  /* 0x0000000000017941 */ /* 0x000fea0003800000 */
.L_x_20825:
        /* <DEDUP_REMOVED lines=8> */
.L_x_20836:
        /* <DEDUP_REMOVED lines=12> */
.L_x_20839:
[----:B------:R-:W-:-:S07]  /*36a0*/  IMAD.MOV.U32 R104, RZ, RZ, R10 ;  /* 0x000000ffff687224 */ /* 0x000fce00078e000a */
.L_x_20840:
[----:B------:R-:W-:Y:S05]  /*36b0*/  BSYNC B2 ;  /* 0x0000000000027941 */ /* 0x000fea0003800000 */
.L_x_20838:
        /* <DEDUP_REMOVED lines=16> */
.L_x_20844:
[----:B------:R-:W-:Y:S05]  /*37c0*/  BSYNC B3 ;  /* 0x0000000000037941 */ /* 0x000fea0003800000 */
.L_x_20843:
        /* <DEDUP_REMOVED lines=44> */
.L_x_20842:
[----:B------:R-:W-:Y:S05]  /*3a90*/  BSYNC B2 ;  /* 0x0000000000027941 */ /* 0x000fea0003800000 */
.L_x_20841:
        /* <DEDUP_REMOVED lines=11> */
.L_x_20837:
[----:B------:R-:W-:Y:S05]  /*3b50*/  BSYNC B1 ;  /* 0x0000000000017941 */ /* 0x000fea0003800000 */
.L_x_20835:
        /* <DEDUP_REMOVED lines=35> */
.L_x_20846:
[----:B------:R-:W-:Y:S05]  /*3d90*/  BSYNC B1 ;  /* 0x0000000000017941 */ /* 0x000fea0003800000 */
.L_x_20845:
        /* <DEDUP_REMOVED lines=10> */
.L_x_20848:
        /* <DEDUP_REMOVED lines=12> */
.L_x_20851:
[----:B------:R-:W-:-:S07]  /*3f00*/  IMAD.MOV.U32 R12, RZ, RZ, R10 ;  /* 0x000000ffff0c7224 */ /* 0x000fce00078e000a */
.L_x_20852:
[----:B------:R-:W-:Y:S05]  /*3f10*/  BSYNC B2 ;  /* 0x0000000000027941 */ /* 0x000fea0003800000 */
.L_x_20850:
        /* <DEDUP_REMOVED lines=16> */
.L_x_20856:
[----:B------:R-:W-:Y:S05]  /*4020*/  BSYNC B3 ;  /* 0x0000000000037941 */ /* 0x000fea0003800000 */
.L_x_20855:
        /* <DEDUP_REMOVED lines=44> */
.L_x_20854:
[----:B------:R-:W-:Y:S05]  /*42f0*/  BSYNC B2 ;  /* 0x0000000000027941 */ /* 0x000fea0003800000 */
.L_x_20853:
        /* <DEDUP_REMOVED lines=10> */
[----:B------:R-:W-:-:S07]  /*43a0*/  @P0 FADD.FTZ R131, R118, R131 ;  /* 0x0000008376830221 */ /* 0x000fce0000010000 */
.L_x_20849:
[----:B------:R-:W-:Y:S05]  /*43b0*/  BSYNC B1 ;  /* 0x0000000000017941 */ /* 0x000fea0003800000 */
.L_x_20847:
        /* <DEDUP_REMOVED lines=8> */
.L_x_20858:
        /* <DEDUP_REMOVED lines=12> */
.L_x_20861:
[----:B------:R-:W-:-:S07]  /*4500*/  MOV R13, R10 ;  /* 0x0000000a000d7202 */ /* 0x000fce0000000f00 */
.L_x_20862:
[----:B------:R-:W-:Y:S05]  /*4510*/  BSYNC B2 ;  /* 0x0000000000027941 */ /* 0x000fea0003800000 */
.L_x_20860:
        /* <DEDUP_REMOVED lines=16> */
.L_x_20866:
[----:B------:R-:W-:Y:S05]  /*4620*/  BSYNC B3 ;  /* 0x0000000000037941 */ /* 0x000fea0003800000 */
.L_x_20865:
        /* <DEDUP_REMOVED lines=44> */
.L_x_20864:
[----:B------:R-:W-:Y:S05]  /*48f0*/  BSYNC B2 ;  /* 0x0000000000027941 */ /* 0x000fea0003800000 */
.L_x_20863:
        /* <DEDUP_REMOVED lines=10> */
[----:B------:R-:W-:-:S07]  /*49a0*/  @P0 FADD.FTZ R130, R107, R130 ;  /* 0x000000826b820221 */ /* 0x000fce0000010000 */
.L_x_20859:
[----:B------:R-:W-:Y:S05]  /*49b0*/  BSYNC B1 ;  /* 0x0000000000017941 */ /* 0x000fea0003800000 */
.L_x_20857:
        /* <DEDUP_REMOVED lines=8> */
.L_x_20868:
        /* <DEDUP_REMOVED lines=12> */
.L_x_20871:
[----:B------:R-:W-:-:S07]  /*4b00*/  IMAD.MOV.U32 R14, RZ, RZ, R10 ;  /* 0x000000ffff0e7224 */ /* 0x000fce00078e000a */
.L_x_20872:
[----:B------:R-:W-:Y:S05]  /*4b10*/  BSYNC B2 ;  /* 0x0000000000027941 */ /* 0x000fea0003800000 */
.L_x_20870:
        /* <DEDUP_REMOVED lines=16> */
.L_x_20876:
[----:B------:R-:W-:Y:S05]  /*4c20*/  BSYNC B3 ;  /* 0x0000000000037941 */ /* 0x000fea0003800000 */
.L_x_20875:
        /* <DEDUP_REMOVED lines=44> */
.L_x_20874:
[----:B------:R-:W-:Y:S05]  /*4ef0*/  BSYNC B2 ;  /* 0x0000000000027941 */ /* 0x000fea0003800000 */
.L_x_20873:
        /* <DEDUP_REMOVED lines=11> */
.L_x_20869:
[----:B------:R-:W-:Y:S05]  /*4fb0*/  BSYNC B1 ;  /* 0x0000000000017941 */ /* 0x000fea0003800000 */
.L_x_20867:
[----:B------:R-:W-:Y:S04]  /*4fc0*/  BSSY B1, `(.L_x_20877) ;  /* 0x000005f000017945 */ /* 0x000fe80003800000 */
[----:B------:R-:W-:Y:S05]  /*4fd0*/  @P3 BRA `(.L_x_20878) ;  /* 0x0000000000183947 */ /* 0x000fea0003800000 */
[----:B--2---:R-:W-:Y:S01]  /*4fe0*/  IMAD.MOV.U32 R122, RZ, RZ, RZ ;  /* 0x000000ffff7a7224 */ /* 0x004fe200078e00ff */
[----:B------:R-:W-:Y:S01]  /*4ff0*/  MOV R105, R104 ;  /* 0x0000006800697202 */ /* 0x000fe20000000f00 */
[----:B------:R-:W-:Y:S06]  /*5000*/  @!P0 BRA `(.L_x_20879) ;  /* 0x0000000400688947 */ /* 0x000fec0003800000 */
[----:B------:R-:W-:Y:S02]  /*5010*/  IMAD.MOV.U32 R105, RZ, RZ, R104 ;  /* 0x000000ffff697224 */ /* 0x000fe400078e0068 */
[----:B-----5:R-:W-:Y:S01]  /*5020*/  HADD2.F32 R122, -RZ, R101.H1_H1 ;  /* 0x30000065ff7a7230 */ /* 0x020fe20000004100 */
[----:B------:R-:W-:Y:S06]  /*5030*/  BRA `(.L_x_20879) ;  /* 0x00000004005c7947 */ /* 0x000fec0003800000 */
.L_x_20878:
        /* <DEDUP_REMOVED lines=12> */
.L_x_20881:
[----:B------:R-:W-:-:S07]  /*5100*/  MOV R15, R10 ;  /* 0x0000000a000f7202 */ /* 0x000fce0000000f00 */
.L_x_20882:
[----:B------:R-:W-:Y:S05]  /*5110*/  BSYNC B2 ;  /* 0x0000000000027941 */ /* 0x000fea0003800000 */
.L_x_20880:
        /* <DEDUP_REMOVED lines=16> */
.L_x_20886:
[----:B------:R-:W-:Y:S05]  /*5220*/  BSYNC B3 ;  /* 0x0000000000037941 */ /* 0x000fea0003800000 */
.L_x_20885:
        /* <DEDUP_REMOVED lines=44> */
.L_x_20884:
[----:B------:R-:W-:Y:S05]  /*54f0*/  BSYNC B2 ;  /* 0x0000000000027941 */ /* 0x000fea0003800000 */
.L_x_20883:
        /* <DEDUP_REMOVED lines=8> */
[----:B--2---:R-:W-:Y:S02]  /*5580*/  FSEL R122, R106, RZ, !P4 ;  /* 0x000000ff6a7a7208 */ /* 0x004fe40006000000 */
[----:B------:R-:W-:-:S03]  /*5590*/  SEL R15, RZ, 0x1, P4 ;  /* 0x00000001ff0f7807 */ /* 0x000fc60002000000 */
[----:B------:R-:W-:-:S07]  /*55a0*/  @P0 FADD.FTZ R122, R107, R122 ;  /* 0x0000007a6b7a0221 */ /* 0x000fce0000010000 */
.L_x_20879:
[----:B------:R-:W-:Y:S05]  /*55b0*/  BSYNC B1 ;  /* 0x0000000000017941 */ /* 0x000fea0003800000 */
.L_x_20877:
        /* <DEDUP_REMOVED lines=8> */
.L_x_20888:
        /* <DEDUP_REMOVED lines=12> */
.L_x_20891:
[----:B------:R-:W-:-:S07]  /*5700*/  IMAD.MOV.U32 R118, RZ, RZ, R10 ;  /* 0x000000ffff767224 */ /* 0x000fce00078e000a */
.L_x_20892:
[----:B------:R-:W-:Y:S05]  /*5710*/  BSYNC B2 ;  /* 0x0000000000027941 */ /* 0x000fea0003800000 */
.L_x_20890:
        /* <DEDUP_REMOVED lines=16> */
.L_x_20896:
[----:B------:R-:W-:Y:S05]  /*5820*/  BSYNC B3 ;  /* 0x0000000000037941 */ /* 0x000fea0003800000 */
.L_x_20895:
        /* <DEDUP_REMOVED lines=44> */
.L_x_20894:
[----:B------:R-:W-:Y:S05]  /*5af0*/  BSYNC B2 ;  /* 0x0000000000027941 */ /* 0x000fea0003800000 */
.L_x_20893:
        /* <DEDUP_REMOVED lines=11> */
.L_x_20889:
[----:B------:R-:W-:Y:S05]  /*5bb0*/  BSYNC B1 ;  /* 0x0000000000017941 */ /* 0x000fea0003800000 */
.L_x_20887:
        /* <DEDUP_REMOVED lines=8> */
.L_x_20898:
        /* <DEDUP_REMOVED lines=12> */
.L_x_20901:
[----:B------:R-:W-:-:S07]  /*5d00*/  MOV R118, R10 ;  /* 0x0000000a00767202 */ /* 0x000fce0000000f00 */
.L_x_20902:
[----:B------:R-:W-:Y:S05]  /*5d10*/  BSYNC B2 ;  /* 0x0000000000027941 */ /* 0x000fea0003800000 */
.L_x_20900:
        /* <DEDUP_REMOVED lines=16> */
.L_x_20906:
[----:B------:R-:W-:Y:S05]  /*5e20*/  BSYNC B3 ;  /* 0x0000000000037941 */ /* 0x000fea0003800000 */
.L_x_20905:
        /* <DEDUP_REMOVED lines=44> */
.L_x_20904:
[----:B------:R-:W-:Y:S05]  /*60f0*/  BSYNC B2 ;  /* 0x0000000000027941 */ /* 0x000fea0003800000 */
.L_x_20903:
        /* <DEDUP_REMOVED lines=11> */
.L_x_20899:
[----:B------:R-:W-:Y:S05]  /*61b0*/  BSYNC B1 ;  /* 0x0000000000017941 */ /* 0x000fea0003800000 */
.L_x_20897:
        /* <DEDUP_REMOVED lines=8> */
.L_x_20908:
        /* <DEDUP_REMOVED lines=12> */
.L_x_20911:
[----:B------:R-:W-:-:S07]  /*6300*/  IMAD.MOV.U32 R118, RZ, RZ, R10 ;  /* 0x000000ffff767224 */ /* 0x000fce00078e000a */
.L_x_20912:
[----:B------:R-:W-:Y:S05]  /*6310*/  BSYNC B2 ;  /* 0x0000000000027941 */ /* 0x000fea0003800000 */
.L_x_20910:
        /* <DEDUP_REMOVED lines=16> */
.L_x_20916:
[----:B------:R-:W-:Y:S05]  /*6420*/  BSYNC B3 ;  /* 0x0000000000037941 */ /* 0x000fea0003800000 */
.L_x_20915:
        /* <DEDUP_REMOVED lines=44> */
.L_x_20914:
[----:B------:R-:W-:Y:S05]  /*66f0*/  BSYNC B2 ;  /* 0x0000000000027941 */ /* 0x000fea0003800000 */
.L_x_20913:
        /* <DEDUP_REMOVED lines=11> */
.L_x_20909:
[----:B------:R-:W-:Y:S05]  /*67b0*/  BSYNC B1 ;  /* 0x0000000000017941 */ /* 0x000fea0003800000 */
.L_x_20907:
        /* <DEDUP_REMOVED lines=8> */
.L_x_20918:
        /* <DEDUP_REMOVED lines=12> */
.L_x_20921:
[----:B------:R-:W-:-:S07]  /*6900*/  MOV R118, R10 ;  /* 0x0000000a00767202 */ /* 0x000fce0000000f00 */
.L_x_20922:
[----:B------:R-:W-:Y:S05]  /*6910*/  BSYNC B2 ;  /* 0x0000000000027941 */ /* 0x000fea0003800000 */
.L_x_20920:
        /* <DEDUP_REMOVED lines=16> */
.L_x_20926:
[----:B------:R-:W-:Y:S05]  /*6a20*/  BSYNC B3 ;  /* 0x0000000000037941 */ /* 0x000fea0003800000 */
.L_x_20925:
        /* <DEDUP_REMOVED lines=44> */
.L_x_20924:
[----:B------:R-:W-:Y:S05]  /*6cf0*/  BSYNC B2 ;  /* 0x0000000000027941 */ /* 0x000fea0003800000 */
.L_x_20923:
        /* <DEDUP_REMOVED lines=11> */
.L_x_20919:
[----:B------:R-:W-:Y:S05]  /*6db0*/  BSYNC B1 ;  /* 0x0000000000017941 */ /* 0x000fea0003800000 */
.L_x_20917:
        /* <DEDUP_REMOVED lines=34> */
.L_x_20928:
[----:B------:R-:W-:Y:S05]  /*6fe0*/  BSYNC B1 ;  /* 0x0000000000017941 */ /* 0x000fea0003800000 */
.L_x_20927:
[----:B-----5:R1:W5:Y:S04]  /*6ff0*/  @P2 LDG.E.128 R96, desc[UR6][R134.64] ;  /* 0x0000000686602981 */ /* 0x020368000c1e1d00 */
[----:B------:R1:W5:Y:S01]  /*7000*/  @P0 LDG.E.128 R100, desc[UR6][R132.64] ;  /* 0x0000000684640981 */ /* 0x000362000c1e1d00 */
[----:B------:R-:W-:Y:S04]  /*7010*/  BSSY B1, `(.L_x_20929) ;  /* 0x000005f000017945 */ /* 0x000fe80003800000 */
[----:B------:R-:W-:Y:S05]  /*7020*/  @P3 BRA `(.L_x_20930) ;  /* 0x0000000000183947 */ /* 0x000fea0003800000 */
[----:B------:R-:W-:Y:S01]  /*7030*/  IMAD.MOV.U32 R139, RZ, RZ, RZ ;  /* 0x000000ffff8b7224 */ /* 0x000fe200078e00ff */
[----:B0-----:R-:W-:Y:S01]  /*7040*/  MOV R104, R128 ;  /* 0x0000008000687202 */ /* 0x001fe20000000f00 */
[----:B------:R-:W-:Y:S06]  /*7050*/  @!P0 BRA `(.L_x_20931) ;  /* 0x0000000400688947 */ /* 0x000fec0003800000 */
[----:B------:R-:W-:Y:S02]  /*7060*/  IMAD.MOV.U32 R104, RZ, RZ, R128 ;  /* 0x000000ffff687224 */ /* 0x000fe400078e0080 */
[----:B-----5:R-:W-:Y:S01]  /*7070*/  HADD2.F32 R139, -RZ, R100.H0_H0 ;  /* 0x20000064ff8b7230 */ /* 0x020fe20000004100 */
[----:B------:R-:W-:Y:S06]  /*7080*/  BRA `(.L_x_20931) ;  /* 0x00000004005c7947 */ /* 0x000fec0003800000 */
.L_x_20930:
        /* <DEDUP_REMOVED lines=12> */
.L_x_20933:
[----:B------:R-:W-:-:S07]  /*7150*/  MOV R12, R10 ;  /* 0x0000000a000c7202 */ /* 0x000fce0000000f00 */
.L_x_20934:
[----:B------:R-:W-:Y:S05]  /*7160*/  BSYNC B2 ;  /* 0x0000000000027941 */ /* 0x000fea0003800000 */
.L_x_20932:
        /* <DEDUP_REMOVED lines=16> */
.L_x_20938:
[----:B------:R-:W-:Y:S05]  /*7270*/  BSYNC B3 ;  /* 0x0000000000037941 */ /* 0x000fea0003800000 */
.L_x_20937:
        /* <DEDUP_REMOVED lines=44> */
.L_x_20936:
[----:B------:R-:W-:Y:S05]  /*7540*/  BSYNC B2 ;  /* 0x0000000000027941 */ /* 0x000fea0003800000 */
.L_x_20935:
        /* <DEDUP_REMOVED lines=11> */
.L_x_20931:
[----:B------:R-:W-:Y:S05]  /*7600*/  BSYNC B1 ;  /* 0x0000000000017941 */ /* 0x000fea0003800000 */
.L_x_20929:
        /* <DEDUP_REMOVED lines=8> */
.L_x_20940:
        /* <DEDUP_REMOVED lines=12> */
.L_x_20943:
[----:B------:R-:W-:-:S07]  /*7750*/  IMAD.MOV.U32 R13, RZ, RZ, R10 ;  /* 0x000000ffff0d7224 */ /* 0x000fce00078e000a */
.L_x_20944:
[----:B------:R-:W-:Y:S05]  /*7760*/  BSYNC B2 ;  /* 0x0000000000027941 */ /* 0x000fea0003800000 */
.L_x_20942:
        /* <DEDUP_REMOVED lines=16> */
.L_x_20948:
[----:B------:R-:W-:Y:S05]  /*7870*/  BSYNC B3 ;  /* 0x0000000000037941 */ /* 0x000fea0003800000 */
.L_x_20947:
        /* <DEDUP_REMOVED lines=44> */
.L_x_20946:
[----:B------:R-:W-:Y:S05]  /*7b40*/  BSYNC B2 ;  /* 0x0000000000027941 */ /* 0x000fea0003800000 */
.L_x_20945:
        /* <DEDUP_REMOVED lines=11> */
.L_x_20941:
[----:B------:R-:W-:Y:S05]  /*7c00*/  BSYNC B1 ;  /* 0x0000000000017941 */ /* 0x000fea0003800000 */
.L_x_20939:
        /* <DEDUP_REMOVED lines=8> */
.L_x_20950:
        /* <DEDUP_REMOVED lines=12> */
.L_x_20953:
[----:B------:R-:W-:-:S07]  /*7d50*/  MOV R14, R10 ;  /* 0x0000000a000e7202 */ /* 0x000fce0000000f00 */
.L_x_20954:
[----:B------:R-:W-:Y:S05]  /*7d60*/  BSYNC B2 ;  /* 0x0000000000027941 */ /* 0x000fea0003800000 */
.L_x_20952:
        /* <DEDUP_REMOVED lines=16> */
.L_x_20958:
[----:B------:R-:W-:Y:S05]  /*7e70*/  BSYNC B3 ;  /* 0x0000000000037941 */ /* 0x000fea0003800000 */
.L_x_20957:
        /* <DEDUP_REMOVED lines=44> */
.L_x_20956:
[----:B------:R-:W-:Y:S05]  /*8140*/  BSYNC B2 ;  /* 0x0000000000027941 */ /* 0x000fea0003800000 */
.L_x_20955:
        /* <DEDUP_REMOVED lines=11> */
.L_x_20951:
[----:B------:R-:W-:Y:S05]  /*8200*/  BSYNC B1 ;  /* 0x0000000000017941 */ /* 0x000fea0003800000 */
.L_x_20949:
        /* <DEDUP_REMOVED lines=8> */
.L_x_20960:
        /* <DEDUP_REMOVED lines=12> */
.L_x_20963:
[----:B------:R-:W-:-:S07]  /*8350*/  MOV R15, R10 ;  /* 0x0000000a000f7202 */ /* 0x000fce0000000f00 */
.L_x_20964:
[----:B------:R-:W-:Y:S05]  /*8360*/  BSYNC B2 ;  /* 0x0000000000027941 */ /* 0x000fea0003800000 */
.L_x_20962:
        /* <DEDUP_REMOVED lines=16> */
.L_x_20968:
[----:B------:R-:W-:Y:S05]  /*8470*/  BSYNC B3 ;  /* 0x0000000000037941 */ /* 0x000fea0003800000 */
.L_x_20967:
        /* <DEDUP_REMOVED lines=44> */
.L_x_20966:
[----:B------:R-:W-:Y:S05]  /*8740*/  BSYNC B2 ;  /* 0x0000000000027941 */ /* 0x000fea0003800000 */
.L_x_20965:
        /* <DEDUP_REMOVED lines=11> */
.L_x_20961:
[----:B------:R-:W-:Y:S05]  /*8800*/  BSYNC B1 ;  /* 0x0000000000017941 */ /* 0x000fea0003800000 */
.L_x_20959:
        /* <DEDUP_REMOVED lines=8> */
.L_x_20970:
        /* <DEDUP_REMOVED lines=12> */
.L_x_20973:
[----:B------:R-:W-:-:S07]  /*8950*/  IMAD.MOV.U32 R124, RZ, RZ, R10 ;  /* 0x000000ffff7c7224 */ /* 0x000fce00078e000a */
.L_x_20974:
[----:B------:R-:W-:Y:S05]  /*8960*/  BSYNC B2 ;  /* 0x0000000000027941 */ /* 0x000fea0003800000 */
.L_x_20972:
        /* <DEDUP_REMOVED lines=16> */
.L_x_20978:
[----:B------:R-:W-:Y:S05]  /*8a70*/  BSYNC B3 ;  /* 0x0000000000037941 */ /* 0x000fea0003800000 */
.L_x_20977:
        /* <DEDUP_REMOVED lines=44> */
.L_x_20976:
[----:B------:R-:W-:Y:S05]  /*8d40*/  BSYNC B2 ;  /* 0x0000000000027941 */ /* 0x000fea0003800000 */
.L_x_20975:
        /* <DEDUP_REMOVED lines=11> */
.L_x_20971:
[----:B------:R-:W-:Y:S05]  /*8e00*/  BSYNC B1 ;  /* 0x0000000000017941 */ /* 0x000fea0003800000 */
.L_x_20969:
        /* <DEDUP_REMOVED lines=8> */
.L_x_20980:
        /* <DEDUP_REMOVED lines=12> */
.L_x_20983:
[----:B------:R-:W-:-:S07]  /*8f50*/  MOV R125, R10 ;  /* 0x0000000a007d7202 */ /* 0x000fce0000000f00 */
.L_x_20984:
[----:B------:R-:W-:Y:S05]  /*8f60*/  BSYNC B2 ;  /* 0x0000000000027941 */ /* 0x000fea0003800000 */
.L_x_20982:
        /* <DEDUP_REMOVED lines=16> */
.L_x_20988:
[----:B------:R-:W-:Y:S05]  /*9070*/  BSYNC B3 ;  /* 0x0000000000037941 */ /* 0x000fea0003800000 */
.L_x_20987:
        /* <DEDUP_REMOVED lines=44> */
.L_x_20986:
[----:B------:R-:W-:Y:S05]  /*9340*/  BSYNC B2 ;  /* 0x0000000000027941 */ /* 0x000fea0003800000 */
.L_x_20985:
        /* <DEDUP_REMOVED lines=11> */
.L_x_20981:
[----:B------:R-:W-:Y:S05]  /*9400*/  BSYNC B1 ;  /* 0x0000000000017941 */ /* 0x000fea0003800000 */
.L_x_20979:
        /* <DEDUP_REMOVED lines=8> */
.L_x_20990:
        /* <DEDUP_REMOVED lines=12> */
.L_x_20993:
[----:B------:R-:W-:-:S07]  /*9550*/  MOV R126, R10 ;  /* 0x0000000a007e7202 */ /* 0x000fce0000000f00 */
.L_x_20994:
[----:B------:R-:W-:Y:S05]  /*9560*/  BSYNC B2 ;  /* 0x0000000000027941 */ /* 0x000fea0003800000 */
.L_x_20992:
        /* <DEDUP_REMOVED lines=16> */
.L_x_20998:
[----:B------:R-:W-:Y:S05]  /*9670*/  BSYNC B3 ;  /* 0x0000000000037941 */ /* 0x000fea0003800000 */
.L_x_20997:
        /* <DEDUP_REMOVED lines=44> */
.L_x_20996:
[----:B------:R-:W-:Y:S05]  /*9940*/  BSYNC B2 ;  /* 0x0000000000027941 */ /* 0x000fea0003800000 */
.L_x_20995:
        /* <DEDUP_REMOVED lines=11> */
.L_x_20991:
[----:B------:R-:W-:Y:S05]  /*9a00*/  BSYNC B1 ;  /* 0x0000000000017941 */ /* 0x000fea0003800000 */
.L_x_20989:
        /* <DEDUP_REMOVED lines=8> */
.L_x_21000:
        /* <DEDUP_REMOVED lines=12> */
.L_x_21003:
[----:B------:R-:W-:-:S07]  /*9b50*/  IMAD.MOV.U32 R127, RZ, RZ, R10 ;  /* 0x000000ffff7f7224 */ /* 0x000fce00078e000a */
.L_x_21004:
[----:B------:R-:W-:Y:S05]  /*9b60*/  BSYNC B2 ;  /* 0x0000000000027941 */ /* 0x000fea0003800000 */
.L_x_21002:
        /* <DEDUP_REMOVED lines=16> */
.L_x_21008:
[----:B------:R-:W-:Y:S05]  /*9c70*/  BSYNC B3 ;  /* 0x0000000000037941 */ /* 0x000fea0003800000 */
.L_x_21007:
        /* <DEDUP_REMOVED lines=44> */
.L_x_21006:
[----:B------:R-:W-:Y:S05]  /*9f40*/  BSYNC B2 ;  /* 0x0000000000027941 */ /* 0x000fea0003800000 */
.L_x_21005:
        /* <DEDUP_REMOVED lines=11> */
.L_x_21001:
[----:B------:R-:W-:Y:S05]  /*a000*/  BSYNC B1 ;  /* 0x0000000000017941 */ /* 0x000fea0003800000 */
.L_x_20999:
        /* <DEDUP_REMOVED lines=34> */
.L_x_21010:
[----:B------:R-:W-:Y:S05]  /*a230*/  BSYNC B1 ;  /* 0x0000000000017941 */ /* 0x000fea0003800000 */
.L_x_21009:
[----:B-----5:R1:W5:Y:S04]  /*a240*/  @P2 LDG.E.128 R96, desc[UR6][R146.64] ;  /* 0x0000000692602981 */ /* 0x020368000c1e1d00 */
[----:B------:R1:W5:Y:S01]  /*a250*/  @P0 LDG.E.128 R100, desc[UR6][R144.64] ;  /* 0x0000000690640981 */ /* 0x000362000c1e1d00 */
[----:B------:R-:W-:Y:S04]  /*a260*/  BSSY B1, `(.L_x_21011) ;  /* 0x000005f000017945 */ /* 0x000fe80003800000 */
[----:B------:R-:W-:Y:S05]  /*a270*/  @P3 BRA `(.L_x_21012) ;  /* 0x0000000000183947 */ /* 0x000fea0003800000 */
[----:B-1----:R-:W-:Y:S01]  /*a280*/  IMAD.MOV.U32 R146, RZ, RZ, RZ ;  /* 0x000000ffff927224 */ /* 0x002fe200078e00ff */
[----:B0-----:R-:W-:Y:S01]  /*a290*/  MOV R104, R128 ;  /* 0x0000008000687202 */ /* 0x001fe20000000f00 */
[----:B------:R-:W-:Y:S06]  /*a2a0*/  @!P0 BRA `(.L_x_21013) ;  /* 0x0000000400688947 */ /* 0x000fec0003800000 */
[----:B------:R-:W-:Y:S01]  /*a2b0*/  MOV R104, R128 ;  /* 0x0000008000687202 */ /* 0x000fe20000000f00 */
[----:B-----5:R-:W-:Y:S01]  /*a2c0*/  HADD2.F32 R146, -RZ, R100.H0_H0 ;  /* 0x20000064ff927230 */ /* 0x020fe20000004100 */
[----:B------:R-:W-:Y:S06]  /*a2d0*/  BRA `(.L_x_21013) ;  /* 0x00000004005c7947 */ /* 0x000fec0003800000 */
.L_x_21012:
        /* <DEDUP_REMOVED lines=12> */
.L_x_21015:
[----:B------:R-:W-:-:S07]  /*a3a0*/  MOV R12, R10 ;  /* 0x0000000a000c7202 */ /* 0x000fce0000000f00 */
.L_x_21016:
[----:B------:R-:W-:Y:S05]  /*a3b0*/  BSYNC B2 ;  /* 0x0000000000027941 */ /* 0x000fea0003800000 */
.L_x_21014:
        /* <DEDUP_REMOVED lines=16> */
.L_x_21020:
[----:B------:R-:W-:Y:S05]  /*a4c0*/  BSYNC B3 ;  /* 0x0000000000037941 */ /* 0x000fea0003800000 */
.L_x_21019:
        /* <DEDUP_REMOVED lines=44> */
.L_x_21018:
[----:B------:R-:W-:Y:S05]  /*a790*/  BSYNC B2 ;  /* 0x0000000000027941 */ /* 0x000fea0003800000 */
.L_x_21017:
        /* <DEDUP_REMOVED lines=11> */
.L_x_21013:
[----:B------:R-:W-:Y:S05]  /*a850*/  BSYNC B1 ;  /* 0x0000000000017941 */ /* 0x000fea0003800000 */
.L_x_21011:
        /* <DEDUP_REMOVED lines=8> */
.L_x_21022:
        /* <DEDUP_REMOVED lines=12> */
.L_x_21025:
[----:B------:R-:W-:-:S07]  /*a9a0*/  MOV R13, R10 ;  /* 0x0000000a000d7202 */ /* 0x000fce0000000f00 */
.L_x_21026:
[----:B------:R-:W-:Y:S05]  /*a9b0*/  BSYNC B2 ;  /* 0x0000000000027941 */ /* 0x000fea0003800000 */
.L_x_21024:
        /* <DEDUP_REMOVED lines=16> */
.L_x_21030:
[----:B------:R-:W-:Y:S05]  /*aac0*/  BSYNC B3 ;  /* 0x0000000000037941 */ /* 0x000fea0003800000 */
.L_x_21029:
        /* <DEDUP_REMOVED lines=44> */
.L_x_21028:
[----:B------:R-:W-:Y:S05]  /*ad90*/  BSYNC B2 ;  /* 0x0000000000027941 */ /* 0x000fea0003800000 */
.L_x_21027:
        /* <DEDUP_REMOVED lines=11> */
.L_x_21023:
[----:B------:R-:W-:Y:S05]  /*ae50*/  BSYNC B1 ;  /* 0x0000000000017941 */ /* 0x000fea0003800000 */
.L_x_21021:
        /* <DEDUP_REMOVED lines=8> */
.L_x_21032:
        /* <DEDUP_REMOVED lines=12> */
.L_x_21035:
[----:B------:R-:W-:-:S07]  /*afa0*/  IMAD.MOV.U32 R14, RZ, RZ, R10 ;  /* 0x000000ffff0e7224 */ /* 0x000fce00078e000a */
.L_x_21036:
[----:B------:R-:W-:Y:S05]  /*afb0*/  BSYNC B2 ;  /* 0x0000000000027941 */ /* 0x000fea0003800000 */
.L_x_21034:
        /* <DEDUP_REMOVED lines=16> */
.L_x_21040:
[----:B------:R-:W-:Y:S05]  /*b0c0*/  BSYNC B3 ;  /* 0x0000000000037941 */ /* 0x000fea0003800000 */
.L_x_21039:
        /* <DEDUP_REMOVED lines=44> */
.L_x_21038:
[----:B------:R-:W-:Y:S05]  /*b390*/  BSYNC B2 ;  /* 0x0000000000027941 */ /* 0x000fea0003800000 */
.L_x_21037:
        /* <DEDUP_REMOVED lines=11> */
.L_x_21033:
[----:B------:R-:W-:Y:S05]  /*b450*/  BSYNC B1 ;  /* 0x0000000000017941 */ /* 0x000fea0003800000 */
.L_x_21031:
        /* <DEDUP_REMOVED lines=8> */
.L_x_21042:
        /* <DEDUP_REMOVED lines=12> */
.L_x_21045:
[----:B------:R-:W-:-:S07]  /*b5a0*/  MOV R15, R10 ;  /* 0x0000000a000f7202 */ /* 0x000fce0000000f00 */
.L_x_21046:
[----:B------:R-:W-:Y:S05]  /*b5b0*/  BSYNC B2 ;  /* 0x0000000000027941 */ /* 0x000fea0003800000 */
.L_x_21044:
        /* <DEDUP_REMOVED lines=16> */
.L_x_21050:
[----:B------:R-:W-:Y:S05]  /*b6c0*/  BSYNC B3 ;  /* 0x0000000000037941 */ /* 0x000fea0003800000 */
.L_x_21049:
        /* <DEDUP_REMOVED lines=44> */
.L_x_21048:
[----:B------:R-:W-:Y:S05]  /*b990*/  BSYNC B2 ;  /* 0x0000000000027941 */ /* 0x000fea0003800000 */
.L_x_21047:
        /* <DEDUP_REMOVED lines=11> */
.L_x_21043:
[----:B------:R-:W-:Y:S05]  /*ba50*/  BSYNC B1 ;  /* 0x0000000000017941 */ /* 0x000fea0003800000 */
.L_x_21041:
        /* <DEDUP_REMOVED lines=8> */
.L_x_21052:
        /* <DEDUP_REMOVED lines=12> */
.L_x_21055:
[----:B------:R-:W-:-:S07]  /*bba0*/  MOV R124, R10 ;  /* 0x0000000a007c7202 */ /* 0x000fce0000000f00 */
.L_x_21056:
[----:B------:R-:W-:Y:S05]  /*bbb0*/  BSYNC B2 ;  /* 0x0000000000027941 */ /* 0x000fea0003800000 */
.L_x_21054:
        /* <DEDUP_REMOVED lines=16> */
.L_x_21060:
[----:B------:R-:W-:Y:S05]  /*bcc0*/  BSYNC B3 ;  /* 0x0000000000037941 */ /* 0x000fea0003800000 */
.L_x_21059:
        /* <DEDUP_REMOVED lines=44> */
.L_x_21058:
[----:B------:R-:W-:Y:S05]  /*bf90*/  BSYNC B2 ;  /* 0x0000000000027941 */ /* 0x000fea0003800000 */
.L_x_21057:
        /* <DEDUP_REMOVED lines=11> */
.L_x_21053:
[----:B------:R-:W-:Y:S05]  /*c050*/  BSYNC B1 ;  /* 0x0000000000017941 */ /* 0x000fea0003800000 */
.L_x_21051:
        /* <DEDUP_REMOVED lines=8> */
.L_x_21062:
        /* <DEDUP_REMOVED lines=12> */
.L_x_21065:
[----:B------:R-:W-:-:S07]  /*c1a0*/  IMAD.MOV.U32 R125, RZ, RZ, R10 ;  /* 0x000000ffff7d7224 */ /* 0x000fce00078e000a */
.L_x_21066:
[----:B------:R-:W-:Y:S05]  /*c1b0*/  BSYNC B2 ;  /* 0x0000000000027941 */ /* 0x000fea0003800000 */
.L_x_21064:
        /* <DEDUP_REMOVED lines=16> */
.L_x_21070:
[----:B------:R-:W-:Y:S05]  /*c2c0*/  BSYNC B3 ;  /* 0x0000000000037941 */ /* 0x000fea0003800000 */
.L_x_21069:
        /* <DEDUP_REMOVED lines=44> */
.L_x_21068:
[----:B------:R-:W-:Y:S05]  /*c590*/  BSYNC B2 ;  /* 0x0000000000027941 */ /* 0x000fea0003800000 */
.L_x_21067:
        /* <DEDUP_REMOVED lines=11> */
.L_x_21063:
[----:B------:R-:W-:Y:S05]  /*c650*/  BSYNC B1 ;  /* 0x0000000000017941 */ /* 0x000fea0003800000 */
.L_x_21061:
        /* <DEDUP_REMOVED lines=8> */
.L_x_21072:
        /* <DEDUP_REMOVED lines=12> */
.L_x_21075:
[----:B------:R-:W-:-:S07]  /*c7a0*/  MOV R126, R10 ;  /* 0x0000000a007e7202 */ /* 0x000fce0000000f00 */
.L_x_21076:
[----:B------:R-:W-:Y:S05]  /*c7b0*/  BSYNC B2 ;  /* 0x0000000000027941 */ /* 0x000fea0003800000 */
.L_x_21074:
        /* <DEDUP_REMOVED lines=16> */
.L_x_21080:
[----:B------:R-:W-:Y:S05]  /*c8c0*/  BSYNC B3 ;  /* 0x0000000000037941 */ /* 0x000fea0003800000 */
.L_x_21079:
        /* <DEDUP_REMOVED lines=44> */
.L_x_21078:
[----:B------:R-:W-:Y:S05]  /*cb90*/  BSYNC B2 ;  /* 0x0000000000027941 */ /* 0x000fea0003800000 */
.L_x_21077:
        /* <DEDUP_REMOVED lines=11> */
.L_x_21073:
[----:B------:R-:W-:Y:S05]  /*cc50*/  BSYNC B1 ;  /* 0x0000000000017941 */ /* 0x000fea0003800000 */
.L_x_21071:
        /* <DEDUP_REMOVED lines=8> */
.L_x_21082:
        /* <DEDUP_REMOVED lines=12> */
.L_x_21085:
[----:B------:R-:W-:-:S07]  /*cda0*/  MOV R127, R10 ;  /* 0x0000000a007f7202 */ /* 0x000fce0000000f00 */
.L_x_21086:
[----:B------:R-:W-:Y:S05]  /*cdb0*/  BSYNC B2 ;  /* 0x0000000000027941 */ /* 0x000fea0003800000 */
.L_x_21084:
        /* <DEDUP_REMOVED lines=16> */
.L_x_21090:
[----:B------:R-:W-:Y:S05]  /*cec0*/  BSYNC B3 ;  /* 0x0000000000037941 */ /* 0x000fea0003800000 */
.L_x_21089:
        /* <DEDUP_REMOVED lines=44> */
.L_x_21088:
[----:B------:R-:W-:Y:S05]  /*d190*/  BSYNC B2 ;  /* 0x0000000000027941 */ /* 0x000fea0003800000 */
.L_x_21087:
        /* <DEDUP_REMOVED lines=11> */
.L_x_21083:
[----:B------:R-:W-:Y:S05]  /*d250*/  BSYNC B1 ;  /* 0x0000000000017941 */ /* 0x000fea0003800000 */
.L_x_21081:
        /* <DEDUP_REMOVED lines=28> */
.L_x_21092:
[----:B------:R-:W-:Y:S05]  /*d420*/  BSYNC B1 ;  /* 0x0000000000017941 */ /* 0x000fea0003800000 */
.L_x_21091:
        /* <DEDUP_REMOVED lines=16> */
.L_x_21094:
        /* <DEDUP_REMOVED lines=12> */
.L_x_21097:
[----:B------:R-:W-:-:S07]  /*d5f0*/  IMAD.MOV.U32 R12, RZ, RZ, R10 ;  /* 0x000000ffff0c7224 */ /* 0x000fce00078e000a */
.L_x_21098:
[----:B------:R-:W-:Y:S05]  /*d600*/  BSYNC B2 ;  /* 0x0000000000027941 */ /* 0x000fea0003800000 */
.L_x_21096:
        /* <DEDUP_REMOVED lines=16> */
.L_x_21102:
[----:B------:R-:W-:Y:S05]  /*d710*/  BSYNC B3 ;  /* 0x0000000000037941 */ /* 0x000fea0003800000 */
.L_x_21101:
        /* <DEDUP_REMOVED lines=44> */
.L_x_21100:
[----:B------:R-:W-:Y:S05]  /*d9e0*/  BSYNC B2 ;  /* 0x0000000000027941 */ /* 0x000fea0003800000 */
.L_x_21099:
        /* <DEDUP_REMOVED lines=11> */
.L_x_21095:
[----:B------:R-:W-:Y:S05]  /*daa0*/  BSYNC B1 ;  /* 0x0000000000017941 */ /* 0x000fea0003800000 */
.L_x_21093:
        /* <DEDUP_REMOVED lines=8> */
.L_x_21104:
        /* <DEDUP_REMOVED lines=12> */
.L_x_21107:
[----:B------:R-:W-:-:S07]  /*dbf0*/  MOV R13, R10 ;  /* 0x0000000a000d7202 */ /* 0x000fce0000000f00 */
.L_x_21108:
[----:B------:R-:W-:Y:S05]  /*dc00*/  BSYNC B2 ;  /* 0x0000000000027941 */ /* 0x000fea0003800000 */
.L_x_21106:
        /* <DEDUP_REMOVED lines=16> */
.L_x_21112:
[----:B------:R-:W-:Y:S05]  /*dd10*/  BSYNC B3 ;  /* 0x0000000000037941 */ /* 0x000fea0003800000 */
.L_x_21111:
        /* <DEDUP_REMOVED lines=44> */
.L_x_21110:
[----:B------:R-:W-:Y:S05]  /*dfe0*/  BSYNC B2 ;  /* 0x0000000000027941 */ /* 0x000fea0003800000 */
.L_x_21109:
        /* <DEDUP_REMOVED lines=11> */
.L_x_21105:
[----:B------:R-:W-:Y:S05]  /*e0a0*/  BSYNC B1 ;  /* 0x0000000000017941 */ /* 0x000fea0003800000 */
.L_x_21103:
        /* <DEDUP_REMOVED lines=8> */
.L_x_21114:
        /* <DEDUP_REMOVED lines=12> */
.L_x_21117:
[----:B------:R-:W-:-:S07]  /*e1f0*/  MOV R14, R10 ;  /* 0x0000000a000e7202 */ /* 0x000fce0000000f00 */
.L_x_21118:
[----:B------:R-:W-:Y:S05]  /*e200*/  BSYNC B2 ;  /* 0x0000000000027941 */ /* 0x000fea0003800000 */
.L_x_21116:
        /* <DEDUP_REMOVED lines=16> */
.L_x_21122:
[----:B------:R-:W-:Y:S05]  /*e310*/  BSYNC B3 ;  /* 0x0000000000037941 */ /* 0x000fea0003800000 */
.L_x_21121:
        /* <DEDUP_REMOVED lines=44> */
.L_x_21120:
[----:B------:R-:W-:Y:S05]  /*e5e0*/  BSYNC B2 ;  /* 0x0000000000027941 */ /* 0x000fea0003800000 */
.L_x_21119:
        /* <DEDUP_REMOVED lines=11> */
.L_x_21115:
[----:B------:R-:W-:Y:S05]  /*e6a0*/  BSYNC B1 ;  /* 0x0000000000017941 */ /* 0x000fea0003800000 */
.L_x_21113:
        /* <DEDUP_REMOVED lines=8> */
.L_x_21124:
        /* <DEDUP_REMOVED lines=12> */
.L_x_21127:
[----:B------:R-:W-:-:S07]  /*e7f0*/  IMAD.MOV.U32 R15, RZ, RZ, R10 ;  /* 0x000000ffff0f7224 */ /* 0x000fce00078e000a */
.L_x_21128:
[----:B------:R-:W-:Y:S05]  /*e800*/  BSYNC B2 ;  /* 0x0000000000027941 */ /* 0x000fea0003800000 */
.L_x_21126:
        /* <DEDUP_REMOVED lines=16> */
.L_x_21132:
[----:B------:R-:W-:Y:S05]  /*e910*/  BSYNC B3 ;  /* 0x0000000000037941 */ /* 0x000fea0003800000 */
.L_x_21131:
        /* <DEDUP_REMOVED lines=44> */
.L_x_21130:
[----:B------:R-:W-:Y:S05]  /*ebe0*/  BSYNC B2 ;  /* 0x0000000000027941 */ /* 0x000fea0003800000 */
.L_x_21129:
[----:B------:R-:W-:Y:S02]  /*ebf0*/  I2FP.F32.U32 R15, R15 ;  /* 0x0000000f000f7245 */ /* 0x000fe40000201000 */
[----:B------:R-:W-:-:S05]  /*ec00*/  MOV R104, 0x2f800000 ;  /* 0x2f80000000687802 */ /* 0x000fca0000000f00 */
[----:B------:R-:W-:Y:S01]  /*ec10*/  FFMA.FTZ R15, R15, R104, 1.1641532182693481445e-10 ;  /* 0x2f0000000f0f7423 */ /* 0x000fe20000010068 */
[----:B-----5:R-:W-:-:S04]  /*ec20*/  HADD2.F32 R104, -RZ, R97.H1_H1 ;  /* 0x30000061ff687230 */ /* 0x020fc80000004100 */
[----:B------:R-:W-:Y:S01]  /*ec30*/  FSETP.GTU.FTZ.AND P4, PT, R15, UR10, PT ;  /* 0x0000000a0f007c0b */ /* 0x000fe2000bf9c000 */
[----:B------:R-:W-:-:S03]  /*ec40*/  FMUL.FTZ R104, R104, UR13 ;  /* 0x0000000d68687c20 */ /* 0x000fc60008410000 */
[----:B------:R-:W-:Y:S01]  /*ec50*/  SEL R15, RZ, 0x1, P4 ;  /* 0x00000001ff0f7807 */ /* 0x000fe20002000000 */
[----:B------:R-:W-:-:S05]  /*ec60*/  FMUL.FTZ R104, R104, UR12 ;  /* 0x0000000c68687c20 */ /* 0x000fca0008410000 */
[----:B------:R-:W-:Y:S01]  /*ec70*/  FSEL R149, R104, RZ, !P4 ;  /* 0x000000ff68957208 */ /* 0x000fe20006000000 */
[----:B------:R-:W-:-:S05]  /*ec80*/  @P0 HADD2.F32 R104, -RZ, R101.H1_H1 ;  /* 0x30000065ff680230 */ /* 0x000fca0000004100 */
[----:B------:R-:W-:-:S07]  /*ec90*/  @P0 FADD.FTZ R149, R104, R149 ;  /* 0x0000009568950221 */ /* 0x000fce0000010000 */
.L_x_21125:
[----:B------:R-:W-:Y:S05]  /*eca0*/  BSYNC B1 ;  /* 0x0000000000017941 */ /* 0x000fea0003800000 */
.L_x_21123:
        /* <DEDUP_REMOVED lines=8> */
.L_x_21134:
        /* <DEDUP_REMOVED lines=12> */
.L_x_21137:
[----:B------:R-:W-:-:S07]  /*edf0*/  MOV R124, R10 ;  /* 0x0000000a007c7202 */ /* 0x000fce0000000f00 */
.L_x_21138:
[----:B------:R-:W-:Y:S05]  /*ee00*/  BSYNC B2 ;  /* 0x0000000000027941 */ /* 0x000fea0003800000 */
.L_x_21136:
        /* <DEDUP_REMOVED lines=16> */
.L_x_21142:
[----:B------:R-:W-:Y:S05]  /*ef10*/  BSYNC B3 ;  /* 0x0000000000037941 */ /* 0x000fea0003800000 */
.L_x_21141:
        /* <DEDUP_REMOVED lines=44> */
.L_x_21140:
[----:B------:R-:W-:Y:S05]  /*f1e0*/  BSYNC B2 ;  /* 0x0000000000027941 */ /* 0x000fea0003800000 */
.L_x_21139:
        /* <DEDUP_REMOVED lines=9> */
[----:B------:R-:W-:-:S05]  /*f280*/  @P0 HADD2.F32 R105, -RZ, R102.H0_H0 ;  /* 0x20000066ff690230 */ /* 0x000fca0000004100 */
[----:B------:R-:W-:-:S07]  /*f290*/  @P0 FADD.FTZ R152, R105, R152 ;  /* 0x0000009869980221 */ /* 0x000fce0000010000 */
.L_x_21135:
[----:B------:R-:W-:Y:S05]  /*f2a0*/  BSYNC B1 ;  /* 0x0000000000017941 */ /* 0x000fea0003800000 */
.L_x_21133:
        /* <DEDUP_REMOVED lines=8> */
.L_x_21144:
        /* <DEDUP_REMOVED lines=12> */
.L_x_21147:
[----:B------:R-:W-:-:S07]  /*f3f0*/  MOV R125, R10 ;  /* 0x0000000a007d7202 */ /* 0x000fce0000000f00 */
.L_x_21148:
[----:B------:R-:W-:Y:S05]  /*f400*/  BSYNC B2 ;  /* 0x0000000000027941 */ /* 0x000fea0003800000 */
.L_x_21146:
        /* <DEDUP_REMOVED lines=16> */
.L_x_21152:
[----:B------:R-:W-:Y:S05]  /*f510*/  BSYNC B3 ;  /* 0x0000000000037941 */ /* 0x000fea0003800000 */
.L_x_21151:
        /* <DEDUP_REMOVED lines=44> */
.L_x_21150:
[----:B------:R-:W-:Y:S05]  /*f7e0*/  BSYNC B2 ;  /* 0x0000000000027941 */ /* 0x000fea0003800000 */
.L_x_21149:
[----:B------:R-:W-:Y:S01]  /*f7f0*/  HFMA2.MMA R106, -RZ, RZ, 0.1171875, 0 ;  /* 0x2f800000ff6a7435 */ /* 0x000fe200000001ff */
[----:B------:R-:W-:-:S09]  /*f800*/  I2FP.F32.U32 R105, R125 ;  /* 0x0000007d00697245 */ /* 0x000fd20000201000 */
        /* <DEDUP_REMOVED lines=9> */
.L_x_21145:
[----:B------:R-:W-:Y:S05]  /*f8a0*/  BSYNC B1 ;  /* 0x0000000000017941 */ /* 0x000fea0003800000 */
.L_x_21143:
        /* <DEDUP_REMOVED lines=8> */
.L_x_21154:
        /* <DEDUP_REMOVED lines=12> */
.L_x_21157:
[----:B------:R-:W-:-:S07]  /*f9f0*/  IMAD.MOV.U32 R126, RZ, RZ, R10 ;  /* 0x000000ffff7e7224 */ /* 0x000fce00078e000a */
.L_x_21158:
[----:B------:R-:W-:Y:S05]  /*fa00*/  BSYNC B2 ;  /* 0x0000000000027941 */ /* 0x000fea0003800000 */
.L_x_21156:
        /* <DEDUP_REMOVED lines=16> */
.L_x_21162:
[----:B------:R-:W-:Y:S05]  /*fb10*/  BSYNC B3 ;  /* 0x0000000000037941 */ /* 0x000fea0003800000 */
.L_x_21161:
        /* <DEDUP_REMOVED lines=44> */
.L_x_21160:
[----:B------:R-:W-:Y:S05]  /*fde0*/  BSYNC B2 ;  /* 0x0000000000027941 */ /* 0x000fea0003800000 */
.L_x_21159:
        /* <DEDUP_REMOVED lines=11> */
.L_x_21155:
[----:B------:R-:W-:Y:S05]  /*fea0*/  BSYNC B1 ;  /* 0x0000000000017941 */ /* 0x000fea0003800000 */
.L_x_21153:
        /* <DEDUP_REMOVED lines=8> */
.L_x_21164:
        /* <DEDUP_REMOVED lines=12> */
.L_x_21167:
[----:B------:R-:W-:-:S07]  /*fff0*/  MOV R127, R10 ;  /* 0x0000000a007f7202 */ /* 0x000fce0000000f00 */
.L_x_21168:
[----:B------:R-:W-:Y:S05]  /*10000*/  BSYNC B2 ;  /* 0x0000000000027941 */ /* 0x000fea0003800000 */
.L_x_21166:
        /* <DEDUP_REMOVED lines=16> */
.L_x_21172:
[----:B------:R-:W-:Y:S05]  /*10110*/  BSYNC B3 ;  /* 0x0000000000037941 */ /* 0x000fea0003800000 */
.L_x_21171:
        /* <DEDUP_REMOVED lines=44> */
.L_x_21170:
[----:B------:R-:W-:Y:S05]  /*103e0*/  BSYNC B2 ;  /* 0x0000000000027941 */ /* 0x000fea0003800000 */
.L_x_21169:
[----:B------:R-:W-:Y:S01]  /*103f0*/  I2FP.F32.U32 R104, R127 ;  /* 0x0000007f00687245 */ /* 0x000fe20000201000 */
[----:B------:R-:W-:-:S04]  /*10400*/  IMAD.MOV.U32 R105, RZ, RZ, 0x2f800000 ;  /* 0x2f800000ff697424 */ /* 0x000fc800078e00ff */
        /* <DEDUP_REMOVED lines=9> */
.L_x_21165:
[----:B------:R-:W-:Y:S05]  /*104a0*/  BSYNC B1 ;  /* 0x0000000000017941 */ /* 0x000fea0003800000 */
.L_x_21163:
        /* <DEDUP_REMOVED lines=28> */
.L_x_21174:
[----:B------:R-:W-:Y:S05]  /*10670*/  BSYNC B1 ;  /* 0x0000000000017941 */ /* 0x000fea0003800000 */
.L_x_21173:
        /* <DEDUP_REMOVED lines=144> */
.L_x_21190:
        /* <DEDUP_REMOVED lines=41> */
[----:B------:R-:W-:Y:S01]  /*11210*/  F2FP.F16.F32.PACK_AB R107, R114, R107 ;  /* 0x0000006b726b723e */ /* 0x000fe200000000ff */
        /* <DEDUP_REMOVED lines=47> */
[----:B------:R-:W-:Y:S01]  /*11510*/  F2FP.F16.F32.PACK_AB R105, R110, R105 ;  /* 0x000000696e69723e */ /* 0x000fe200000000ff */
        /* <DEDUP_REMOVED lines=31> */
[----:B------:R-:W-:Y:S01]  /*11710*/  F2FP.F16.F32.PACK_AB R110, R113, R110 ;  /* 0x0000006e716e723e */ /* 0x000fe200000000ff */
[----:B------:R-:W-:Y:S01]  /*11720*/  FFMA.FTZ R114, R76, R135, R36 ;  /* 0x000000874c727223 */ /* 0x000fe20000010024 */
[----:B------:R-:W-:Y:S01]  /*11730*/  F2FP.F16.F32.PACK_AB R109, R112, R109 ;  /* 0x0000006d706d723e */ /* 0x000fe200000000ff */
[----:B------:R-:W-:Y:S01]  /*11740*/  FFMA.FTZ R113, R77, R134, R37 ;  /* 0x000000864d717223 */ /* 0x000fe20000010025 */
[----:B------:R-:W-:Y:S01]  /*11750*/  LEA.HI.SX32 R163, R148, R11, 0x1d ;  /* 0x0000000b94a37211 */ /* 0x000fe200078feaff */
        /* <DEDUP_REMOVED lines=10> */
[----:B------:R-:W-:Y:S01]  /*11800*/  VIADD R161, R163, 0x20 ;  /* 0x00000020a3a17836 */ /* 0x000fe20000000000 */
[----:B------:R-:W-:Y:S01]  /*11810*/  F2FP.F16.F32.PACK_AB R114, R113, R114 ;  /* 0x000000727172723e */ /* 0x000fe200000000ff */
[----:B------:R-:W-:Y:S01]  /*11820*/  FFMA.FTZ R115, R78, R133, R38 ;  /* 0x000000854e737223 */ /* 0x000fe20000010026 */
[----:B------:R-:W-:Y:S01]  /*11830*/  IADD3 R159, R163, 0x40, RZ ;  /* 0x00000040a39f7810 */ /* 0x000fe20007ffe0ff */
[----:B------:R-:W-:Y:S01]  /*11840*/  FFMA.FTZ R132, R79, R132, R39 ;  /* 0x000000844f847223 */ /* 0x000fe20000010027 */
[----:B------:R-:W-:Y:S01]  /*11850*/  FFMA.FTZ R113, R74, R137, R34 ;  /* 0x000000894a717223 */ /* 0x000fe20000010022 */
[----:B------:R-:W-:Y:S01]  /*11860*/  FFMA.FTZ R136, R75, R136, R35 ;  /* 0x000000884b887223 */ /* 0x000fe20000010023 */
[----:B------:R-:W-:Y:S01]  /*11870*/  F2FP.F16.F32.PACK_AB R112, R117, R112 ;  /* 0x000000707570723e */ /* 0x000fe200000000ff */
[----:B------:R-:W-:Y:S01]  /*11880*/  FFMA.FTZ R116, R80, R121, R40 ;  /* 0x0000007950747223 */ /* 0x000fe20000010028 */
[----:B------:R-:W-:Y:S01]  /*11890*/  IADD3 R155, R163, 0x60, RZ ;  /* 0x00000060a39b7810 */ /* 0x000fe20007ffe0ff */
[----:B------:R-:W-:Y:S01]  /*118a0*/  FFMA.FTZ R119, R86, R157, R46 ;  /* 0x0000009d56777223 */ /* 0x000fe2000001002e */
[----:B------:R-:W-:Y:S01]  /*118b0*/  F2FP.F16.F32.PACK_AB R108, R108, R131 ;  /* 0x000000836c6c723e */ /* 0x000fe200000000ff */
[----:B------:R-:W-:Y:S01]  /*118c0*/  FFMA.FTZ R144, R87, R144, R47 ;  /* 0x0000009057907223 */ /* 0x000fe2000001002f */
[----:B------:R-:W-:Y:S01]  /*118d0*/  F2FP.F16.F32.PACK_AB R118, R123, R118 ;  /* 0x000000767b76723e */ /* 0x000fe200000000ff */
[----:B------:R-:W-:Y:S01]  /*118e0*/  FFMA.FTZ R121, R81, R120, R41 ;  /* 0x0000007851797223 */ /* 0x000fe20000010029 */
[----:B------:R-:W-:Y:S01]  /*118f0*/  F2FP.F16.F32.PACK_AB R117, R122, R147 ;  /* 0x000000937a75723e */ /* 0x000fe200000000ff */
        /* <DEDUP_REMOVED lines=10> */
[----:B------:R-:W-:Y:S02]  /*119a0*/  F2FP.F16.F32.PACK_AB R115, R132, R115 ;  /* 0x000000738473723e */ /* 0x000fe400000000ff */
[----:B------:R-:W-:Y:S01]  /*119b0*/  F2FP.F16.F32.PACK_AB R113, R136, R113 ;  /* 0x000000718871723e */ /* 0x000fe200000000ff */
[--C-:B0-----:R-:W-:Y:S01]  /*119c0*/  IMAD.WIDE.U32 R160, R161, 0x10, R164.reuse ;  /* 0x00000010a1a07825 */ /* 0x101fe200078e00a4 */
[----:B------:R-:W-:Y:S01]  /*119d0*/  F2FP.F16.F32.PACK_AB R119, R144, R119 ;  /* 0x000000779077723e */ /* 0x000fe200000000ff */
[----:B------:R1:W-:Y:S01]  /*119e0*/  STG.E.128 desc[UR6][R162.64], R104 ;  /* 0x00000068a2007986 */ /* 0x0003e2000c101d06 */
[----:B------:R-:W-:Y:S01]  /*119f0*/  F2FP.F16.F32.PACK_AB R116, R121, R116 ;  /* 0x000000747974723e */ /* 0x000fe200000000ff */
[--C-:B------:R-:W-:Y:S01]  /*11a00*/  IMAD.WIDE.U32 R158, R159, 0x10, R164.reuse ;  /* 0x000000109f9e7825 */ /* 0x100fe200078e00a4 */
[----:B------:R-:W-:Y:S01]  /*11a10*/  F2FP.F16.F32.PACK_AB R123, R156, R123 ;  /* 0x0000007b9c7b723e */ /* 0x000fe200000000ff */
[----:B------:R1:W-:Y:S01]  /*11a20*/  STG.E.128 desc[UR6][R160.64], R108 ;  /* 0x0000006ca0007986 */ /* 0x0003e2000c101d06 */
[----:B------:R-:W-:Y:S01]  /*11a30*/  F2FP.F16.F32.PACK_AB R122, R131, R122 ;  /* 0x0000007a837a723e */ /* 0x000fe200000000ff */
[--C-:B------:R-:W-:Y:S01]  /*11a40*/  IMAD.WIDE.U32 R154, R155, 0x10, R164.reuse ;  /* 0x000000109b9a7825 */ /* 0x100fe200078e00a4 */
[----:B------:R-:W-:Y:S01]  /*11a50*/  F2FP.F16.F32.PACK_AB R121, R140, R143 ;  /* 0x0000008f8c79723e */ /* 0x000fe200000000ff */
[----:B------:R1:W-:Y:S01]  /*11a60*/  STG.E.128 desc[UR6][R158.64], R112 ;  /* 0x000000709e007986 */ /* 0x0003e2000c101d06 */
[----:B------:R-:W-:Y:S01]  /*11a70*/  F2FP.F16.F32.PACK_AB R120, R129, R120 ;  /* 0x000000788178723e */ /* 0x000fe200000000ff */
[----:B------:R-:W-:-:S02]  /*11a80*/  IMAD.WIDE.U32 R150, R151, 0x10, R164 ;  /* 0x0000001097967825 */ /* 0x000fc400078e00a4 */
[----:B------:R1:W-:Y:S04]  /*11a90*/  STG.E.128 desc[UR6][R154.64], R116 ;  /* 0x000000749a007986 */ /* 0x0003e8000c101d06 */
[----:B------:R1:W-:Y:S02]  /*11aa0*/  STG.E.128 desc[UR6][R150.64], R120 ;  /* 0x0000007896007986 */ /* 0x0003e4000c101d06 */
.L_x_21177:
[----:B------:R-:W-:Y:S05]  /*11ab0*/  BSYNC B1 ;  /* 0x0000000000017941 */ /* 0x000fea0003800000 */
.L_x_21176:
[----:B-1----:R-:W1:Y:S02]  /*11ac0*/  LDC.64 R104, c[0x0][0x210] ;  /* 0x00008400ff687b82 */ /* 0x002e640000000a00 */
[----:B-1----:R-:W-:-:S04]  /*11ad0*/  LEA R2, R104, R2, 0x2 ;  /* 0x0000000268027211 */ /* 0x002fc800078e10ff */
[----:B------:R-:W-:-:S13]  /*11ae0*/  ISETP.GE.AND P0, PT, R2, R105, PT ;  /* 0x000000690200720c */ /* 0x000fda0003f06270 */
[----:B------:R-:W-:Y:S05]  /*11af0*/  @!P0 BRA `(.L_x_21178) ;  /* 0xfffffeec00a48947 */ /* 0x000fea000383ffff */
[----:B------:R-:W-:Y:S05]  /*11b00*/  BSYNC B0 ;  /* 0x0000000000007941 */ /* 0x000fea0003800000 */
.L_x_20764:
[----:B------:R-:W-:Y:S05]  /*11b10*/  EXIT ;  /* 0x000000000000794d */ /* 0x000fea0003800000 */
.L_x_21175:
        /* <DEDUP_REMOVED lines=8> */
.L_x_21180:
[----:B------:R-:W-:Y:S05]  /*11ba0*/  BSYNC B1 ;  /* 0x0000000000017941 */ /* 0x000fea0003800000 */
.L_x_21179:
        /* <DEDUP_REMOVED lines=9> */
.L_x_21181:
[----:B------:R-:W-:Y:S01]  /*11c40*/  HFMA2.MMA R156, -RZ, RZ, 0, 2.384185791015625e-07 ;  /* 0x00000004ff9c7435 */ /* 0x000fe200000001ff */
[----:B------:R-:W-:-:S05]  /*11c50*/  MOV R105, R162 ;  /* 0x000000a200697202 */ /* 0x000fca0000000f00 */
[----:B------:R-:W-:-:S04]  /*11c60*/  FADD.FTZ R159, R158, R105 ;  /* 0x000000699e9f7221 */ /* 0x000fc80000010000 */
[----:B------:R-:W-:-:S07]  /*11c70*/  IMAD.MOV.U32 R165, RZ, RZ, R159 ;  /* 0x000000ffffa57224 */ /* 0x000fce00078e009f */
[----:B------:R-:W-:Y:S05]  /*11c80*/  WARPSYNC.COLLECTIVE R106, `(.L_x_21182) ;  /* 0x000000006a087348 */ /* 0x000fea0003c00000 */
[----:B------:R0:W1:Y:S02]  /*11c90*/  SHFL.BFLY P2, R162, R165, R156, R107 ;  /* 0x0c00009ca5a27389 */ /* 0x000064000004006b */
[----:B01----:R-:W-:Y:S01]  /*11ca0*/  ENDCOLLECTIVE ;  /* 0x000000000000791b */ /* 0x003fe20003800000 */
.L_x_21182:
[----:B------:R-:W-:Y:S01]  /*11cb0*/  HFMA2.MMA R156, -RZ, RZ, 0, 4.76837158203125e-07 ;  /* 0x00000008ff9c7435 */ /* 0x000fe200000001ff */
[----:B------:R-:W-:-:S05]  /*11cc0*/  MOV R160, R162 ;  /* 0x000000a200a07202 */ /* 0x000fca0000000f00 */
[----:B------:R-:W-:-:S04]  /*11cd0*/  FADD.FTZ R160, R159, R160 ;  /* 0x000000a09fa07221 */ /* 0x000fc80000010000 */
[----:B------:R-:W-:-:S07]  /*11ce0*/  IMAD.MOV.U32 R165, RZ, RZ, R160 ;  /* 0x000000ffffa57224 */ /* 0x000fce00078e00a0 */
[----:B------:R-:W-:Y:S05]  /*11cf0*/  WARPSYNC.COLLECTIVE R106, `(.L_x_21183) ;  /* 0x000000006a087348 */ /* 0x000fea0003c00000 */
[----:B------:R0:W1:Y:S02]  /*11d00*/  SHFL.BFLY P2, R162, R165, R156, R107 ;  /* 0x0c00009ca5a27389 */ /* 0x000064000004006b */
[----:B01----:R-:W-:Y:S01]  /*11d10*/  ENDCOLLECTIVE ;  /* 0x000000000000791b */ /* 0x003fe20003800000 */
.L_x_21183:
        /* <DEDUP_REMOVED lines=8> */
.L_x_21184:
        /* <DEDUP_REMOVED lines=88> */
.L_x_21185:
[----:B------:R-:W-:Y:S01]  /*12320*/  HFMA2.MMA R156, -RZ, RZ, 0, 1.1920928955078125e-07 ;  /* 0x00000002ff9c7435 */ /* 0x000fe200000001ff */
[----:B------:R-:W-:-:S05]  /*12330*/  MOV R159, R162 ;  /* 0x000000a2009f7202 */ /* 0x000fca0000000f00 */
[----:B------:R-:W-:-:S04]  /*12340*/  FADD.FTZ R159, R104, R159 ;  /* 0x0000009f689f7221 */ /* 0x000fc80000010000 */
[----:B------:R-:W-:-:S07]  /*12350*/  IMAD.MOV.U32 R165, RZ, RZ, R159 ;  /* 0x000000ffffa57224 */ /* 0x000fce00078e009f */
[----:B------:R-:W-:Y:S05]  /*12360*/  WARPSYNC.COLLECTIVE R106, `(.L_x_21186) ;  /* 0x000000006a087348 */ /* 0x000fea0003c00000 */
[----:B------:R0:W1:Y:S02]  /*12370*/  SHFL.BFLY P2, R162, R165, R156, R107 ;  /* 0x0c00009ca5a27389 */ /* 0x000064000004006b */
[----:B01----:R-:W-:Y:S01]  /*12380*/  ENDCOLLECTIVE ;  /* 0x000000000000791b */ /* 0x003fe20003800000 */
.L_x_21186:
[----:B------:R-:W-:Y:S01]  /*12390*/  HFMA2.MMA R156, -RZ, RZ, 0, 2.384185791015625e-07 ;  /* 0x00000004ff9c7435 */ /* 0x000fe200000001ff */
[----:B------:R-:W-:-:S05]  /*123a0*/  MOV R158, R162 ;  /* 0x000000a2009e7202 */ /* 0x000fca0000000f00 */
[----:B------:R-:W-:-:S04]  /*123b0*/  FADD.FTZ R158, R159, R158 ;  /* 0x0000009e9f9e7221 */ /* 0x000fc80000010000 */
[----:B------:R-:W-:-:S07]  /*123c0*/  IMAD.MOV.U32 R165, RZ, RZ, R158 ;  /* 0x000000ffffa57224 */ /* 0x000fce00078e009e */
[----:B------:R-:W-:Y:S05]  /*123d0*/  WARPSYNC.COLLECTIVE R106, `(.L_x_21187) ;  /* 0x000000006a087348 */ /* 0x000fea0003c00000 */
[----:B------:R0:W1:Y:S02]  /*123e0*/  SHFL.BFLY P2, R162, R165, R156, R107 ;  /* 0x0c00009ca5a27389 */ /* 0x000064000004006b */
[----:B01----:R-:W-:Y:S01]  /*123f0*/  ENDCOLLECTIVE ;  /* 0x000000000000791b */ /* 0x003fe20003800000 */
.L_x_21187:
[----:B------:R-:W-:Y:S01]  /*12400*/  HFMA2.MMA R156, -RZ, RZ, 0, 4.76837158203125e-07 ;  /* 0x00000008ff9c7435 */ /* 0x000fe200000001ff */
[----:B------:R-:W-:-:S05]  /*12410*/  MOV R161, R162 ;  /* 0x000000a200a17202 */ /* 0x000fca0000000f00 */
[----:B------:R-:W-:-:S04]  /*12420*/  FADD.FTZ R161, R158, R161 ;  /* 0x000000a19ea17221 */ /* 0x000fc80000010000 */
[----:B------:R-:W-:-:S07]  /*12430*/  IMAD.MOV.U32 R165, RZ, RZ, R161 ;  /* 0x000000ffffa57224 */ /* 0x000fce00078e00a1 */
[----:B------:R-:W-:Y:S05]  /*12440*/  WARPSYNC.COLLECTIVE R106, `(.L_x_21188) ;  /* 0x000000006a087348 */ /* 0x000fea0003c00000 */
[----:B------:R0:W1:Y:S02]  /*12450*/  SHFL.BFLY P2, R162, R165, R156, R107 ;  /* 0x0c00009ca5a27389 */ /* 0x000064000004006b */
[----:B01----:R-:W-:Y:S01]  /*12460*/  ENDCOLLECTIVE ;  /* 0x000000000000791b */ /* 0x003fe20003800000 */
.L_x_21188:
[----:B------:R-:W-:Y:S01]  /*12470*/  HFMA2.MMA R156, -RZ, RZ, 0, 9.5367431640625e-07 ;  /* 0x00000010ff9c7435 */ /* 0x000fe200000001ff */
[----:B------:R-:W-:-:S05]  /*12480*/  MOV R160, R162 ;  /* 0x000000a200a07202 */ /* 0x000fca0000000f00 */
[----:B------:R-:W-:-:S04]  /*12490*/  FADD.FTZ R160, R161, R160 ;  /* 0x000000a0a1a07221 */ /* 0x000fc80000010000 */
[----:B------:R-:W-:-:S07]  /*124a0*/  IMAD.MOV.U32 R165, RZ, RZ, R160 ;  /* 0x000000ffffa57224 */ /* 0x000fce00078e00a0 */
[----:B------:R-:W-:Y:S05]  /*124b0*/  WARPSYNC.COLLECTIVE R106, `(.L_x_21189) ;  /* 0x000000006a087348 */ /* 0x000fea0003c00000 */
[----:B------:R0:W1:Y:S02]  /*124c0*/  SHFL.BFLY P2, R162, R165, R156, R107 ;  /* 0x0c00009ca5a27389 */ /* 0x000064000004006b */
[----:B01----:R-:W-:Y:S01]  /*124d0*/  ENDCOLLECTIVE ;  /* 0x000000000000791b */ /* 0x003fe20003800000 */
.L_x_21189:
[----:B------:R-:W-:Y:S01]  /*124e0*/  MOV R163, R162 ;  /* 0x000000a200a37202 */ /* 0x000fe20000000f00 */
[----:B------:R-:W-:Y:S06]  /*124f0*/  BRA `(.L_x_21190) ;  /* 0xffffffe800a07947 */ /* 0x000fec000383ffff */
.L_x_21191:
        /* <DEDUP_REMOVED lines=16> */
.L_x_37457:


//--------------------- .text._ZN10layer_norm13ln_fwd_kernelINS_13Kernel_traitsIf6__halfS2_S2_fjLj1280ELj1ELj4ELj1ELj16ENS_18Kernel_traits_baseILj1280EfS2_S2_S2_fjLj128EEEEELb1ELb1ELb0ELb0EEEvNS_9FwdParamsE --------------------------
	.section	.text._ZN10layer_norm13ln_fwd_kernelINS_13Kernel_traitsIf6__halfS2_S2_fjLj1280ELj1ELj4ELj1ELj16ENS_18Kernel_traits_baseILj1280EfS2_S2_S2_fjLj128EEEEELb1ELb1ELb0ELb0EEEvNS_9FwdParamsE,"ax",@progbits
	.align	128
        .global         _ZN10layer_norm13ln_fwd_kernelINS_13Kernel_traitsIf6__halfS2_S2_fjLj1280ELj1ELj4ELj1ELj16ENS_18Kernel_traits_baseILj1280EfS2_S2_S2_fjLj128EEEEELb1ELb1ELb0ELb0EEEvNS_9FwdParamsE
        .type           _ZN10layer_norm13ln_fwd_kernelINS_13Kernel_traitsIf6__halfS2_S2_fjLj1280ELj1ELj4ELj1ELj16ENS_18Kernel_traits_baseILj1280EfS2_S2_S2_fjLj128EEEEELb1ELb1ELb0ELb0EEEvNS_9FwdParamsE,@function
        .size           _ZN10layer_norm13ln_fwd_kernelINS_13Kernel_traitsIf6__halfS2_S2_fjLj1280ELj1ELj4ELj1ELj16ENS_18Kernel_traits_baseILj1280EfS2_S2_S2_fjLj128EEEEELb1ELb1ELb0ELb0EEEvNS_9FwdParamsE,(.L_x_37458 - _ZN10layer_norm13ln_fwd_kernelINS_13Kernel_traitsIf6__halfS2_S2_fjLj1280ELj1ELj4ELj1ELj16ENS_18Kernel_traits_baseILj1280EfS2_S2_S2_fjLj128EEEEELb1ELb1ELb0ELb0EEEvNS_9FwdParamsE)
        .other          _ZN10layer_norm13ln_fwd_kernelINS_13Kernel_traitsIf6__halfS2_S2_fjLj1280ELj1ELj4ELj1ELj16ENS_18Kernel_traits_baseILj1280EfS2_S2_S2_fjLj128EEEEELb1ELb1ELb0ELb0EEEvNS_9FwdParamsE,@"STO_CUDA_ENTRY STV_DEFAULT"
_ZN10layer_norm13ln_fwd_kernelINS_13Kernel_traitsIf6__halfS2_S2_fjLj1280ELj1ELj4ELj1ELj16ENS_18Kernel_traits_baseILj1280EfS2_S2_S2_fjLj128EEEEELb1ELb1ELb0ELb0EEEvNS_9FwdParamsE:
.text._ZN10layer_norm13ln_fwd_kernelINS_13Kernel_traitsIf6__halfS2_S2_fjLj1280ELj1ELj4ELj1ELj16ENS_18Kernel_traits_baseILj1280EfS2_S2_S2_fjLj128EEEEELb1ELb1ELb0ELb0EEEvNS_9FwdParamsE:
        /* <DEDUP_REMOVED lines=10> */
[----:B0-----:R-:W-:-:S07]  /*00a0*/  @P0 MOV R2, R6 ;  /* 0x0000000600020202 */ /* 0x001fce0000000f00 */
        /* <DEDUP_REMOVED lines=13> */
[----:B------:R-:W-:-:S03]  /*0180*/  IMAD.WIDE.U32 R8, R160, -0x326172a9, RZ ;  /* 0xcd9e8d57a0087825 */ /* 0x000fc600078e00ff */
[----:B------:R-:W-:-:S04]  /*0190*/  @P0 IADD3.X R7, RZ, R3, RZ, P1, !PT ;  /* 0x00000003ff070210 */ /* 0x000fc80000ffe4ff */
[--C-:B------:R-:W-:Y:S01]  /*01a0*/  SHF.R.U64 R31, R6, 0x2, R7.reuse ;  /* 0x00000002061f7819 */ /* 0x100fe20000001207 */
[----:B----4-:R-:W-:Y:S01]  /*01b0*/  VIADD R29, R201, 0xbb67ae85 ;  /* 0xbb67ae85c91d7836 */ /* 0x010fe20000000000 */
[----:B------:R-:W-:Y:S01]  /*01c0*/  SHF.R.U32.HI R30, RZ, 0x2, R7 ;  /* 0x00000002ff1e7819 */ /* 0x000fe20000011607 */
[C---:B------:R-:W-:Y:S01]  /*01d0*/  VIADD R27, R200.reuse, 0x3c6ef372 ;  /* 0x3c6ef372c81b7836 */ /* 0x040fe20000000000 */
[----:B------:R-:W-:Y:S01]  /*01e0*/  IADD3 R28, R200, -0x61c88647, RZ ;  /* 0x9e3779b9c81c7810 */ /* 0x000fe20007ffe0ff */
[----:B------:R-:W-:Y:S01]  /*01f0*/  IMAD.WIDE.U32 R2, R31, -0x2daee0ad, RZ ;  /* 0xd2511f531f027825 */ /* 0x000fe200078e00ff */
[----:B------:R-:W-:Y:S02]  /*0200*/  LOP3.LUT R10, R9, R30, R200, 0x96, !PT ;  /* 0x0000001e090a7212 */ /* 0x000fe400078e96c8 */
[----:B------:R-:W-:Y:S01]  /*0210*/  LOP3.LUT R7, R14, 0x1f, RZ, 0xc0, !PT ;  /* 0x0000001f0e077812 */ /* 0x000fe200078ec0ff */
[----:B------:R-:W-:Y:S01]  /*0220*/  VIADD R25, R201, 0x32370b8f ;  /* 0x32370b8fc9197836 */ /* 0x000fe20000000000 */
[----:B------:R-:W-:Y:S01]  /*0230*/  LOP3.LUT R12, R3, R201, RZ, 0x3c, !PT ;  /* 0x000000c9030c7212 */ /* 0x000fe200078e3cff */
[----:B------:R-:W-:Y:S01]  /*0240*/  IMAD.WIDE.U32 R10, R10, -0x2daee0ad, RZ ;  /* 0xd2511f530a0a7825 */ /* 0x000fe200078e00ff */
[----:B------:R-:W-:-:S02]  /*0250*/  IADD3 R26, R201, 0x76cf5d0a, RZ ;  /* 0x76cf5d0ac91a7810 */ /* 0x000fc40007ffe0ff */
[----:B------:R-:W-:Y:S01]  /*0260*/  LOP3.LUT R17, R7, 0x1f, RZ, 0x3c, !PT ;  /* 0x0000001f07117812 */ /* 0x000fe200078e3cff */
[----:B------:R-:W-:Y:S01]  /*0270*/  IMAD.WIDE.U32 R12, R12, -0x326172a9, RZ ;  /* 0xcd9e8d570c0c7825 */ /* 0x000fe200078e00ff */
[----:B------:R-:W-:Y:S02]  /*0280*/  LOP3.LUT R9, R11, R2, R29, 0x96, !PT ;  /* 0x000000020b097212 */ /* 0x000fe400078e961d */
[----:B------:R-:W-:Y:S01]  /*0290*/  LEA.HI.SX32 R17, R0, R17, 0x1d ;  /* 0x0000001100117211 */ /* 0x000fe200078feaff */
[C---:B------:R-:W-:Y:S01]  /*02a0*/  VIADD R23, R200.reuse, 0x78dde6e4 ;  /* 0x78dde6e4c8177836 */ /* 0x040fe20000000000 */
[----:B------:R-:W-:Y:S01]  /*02b0*/  LOP3.LUT R2, R13, R28, R8, 0x96, !PT ;  /* 0x0000001c0d027212 */ /* 0x000fe200078e9608 */
[----:B------:R-:W-:Y:S01]  /*02c0*/  IMAD.WIDE.U32 R8, R9, -0x326172a9, RZ ;  /* 0xcd9e8d5709087825 */ /* 0x000fe200078e00ff */
[----:B------:R-:W-:Y:S02]  /*02d0*/  IADD3 R24, R200, -0x255992d5, RZ ;  /* 0xdaa66d2bc8187810 */ /* 0x000fe40007ffe0ff */
[----:B------:R-:W-:Y:S01]  /*02e0*/  LOP3.LUT P6, RZ, R17, 0xffffffe0, RZ, 0xc0, !PT ;  /* 0xffffffe011ff7812 */ /* 0x000fe200078cc0ff */
[----:B------:R-:W-:Y:S01]  /*02f0*/  IMAD.WIDE.U32 R2, R2, -0x2daee0ad, RZ ;  /* 0xd2511f5302027825 */ /* 0x000fe200078e00ff */
[----:B------:R-:W-:-:S02]  /*0300*/  LOP3.LUT R11, R9, R12, R27, 0x96, !PT ;  /* 0x0000000c090b7212 */ /* 0x000fc400078e961b */
[----:B------:R-:W-:Y:S01]  /*0310*/  ISETP.GE.U32.AND P5, PT, R17, 0x40, PT ;  /* 0x000000401100780c */ /* 0x000fe20003fa6070 */
[----:B------:R-:W-:Y:S01]  /*0320*/  VIADD R21, R201, 0xa9066899 ;  /* 0xa9066899c9157836 */ /* 0x000fe20000000000 */
[----:B------:R-:W-:Y:S01]  /*0330*/  LOP3.LUT R12, R3, R10, R26, 0x96, !PT ;  /* 0x0000000a030c7212 */ /* 0x000fe200078e961a */
[----:B------:R-:W-:Y:S01]  /*0340*/  IMAD.WIDE.U32 R10, R11, -0x2daee0ad, RZ ;  /* 0xd2511f530b0a7825 */ /* 0x000fe200078e00ff */
[----:B------:R-:W-:Y:S02]  /*0350*/  IADD3 R22, R201, -0x126145ec, RZ ;  /* 0xed9eba14c9167810 */ /* 0x000fe40007ffe0ff */
        /* <DEDUP_REMOVED lines=8> */
[----:B------:R-:W-:Y:S01]  /*03e0*/  IADD3 R20, R200, 0x1715609d, RZ ;  /* 0x1715609dc8147810 */ /* 0x000fe20007ffe0ff */
[----:B------:R-:W-:Y:S01]  /*03f0*/  IMAD.WIDE.U32 R2, R2, -0x2daee0ad, RZ ;  /* 0xd2511f5302027825 */ /* 0x000fe200078e00ff */
[----:B------:R-:W-:Y:S02]  /*0400*/  LOP3.LUT R11, R9, R12, R23, 0x96, !PT ;  /* 0x0000000c090b7212 */ /* 0x000fe400078e9617 */
[----:B------:R-:W-:Y:S01]  /*0410*/  @P5 LOP3.LUT R5, R5, 0x100, RZ, 0xfc, !PT ;  /* 0x0000010005055812 */ /* 0x000fe200078efcff */
[----:B------:R-:W-:Y:S01]  /*0420*/  VIADD R16, R201, 0x1fd5c5a3 ;  /* 0x1fd5c5a3c9107836 */ /* 0x000fe20000000000 */
[----:B------:R-:W-:Y:S01]  /*0430*/  LOP3.LUT R3, R3, R10, R22, 0x96, !PT ;  /* 0x0000000a03037212 */ /* 0x000fe200078e9616 */
[----:B------:R-:W-:Y:S01]  /*0440*/  IMAD.WIDE.U32 R10, R11, -0x2daee0ad, RZ ;  /* 0xd2511f530b0a7825 */ /* 0x000fe200078e00ff */
[----:B------:R-:W-:Y:S02]  /*0450*/  ISETP.GE.U32.AND P3, PT, R17, 0x80, PT ;  /* 0x000000801100780c */ /* 0x000fe40003f66070 */
[----:B------:R-:W-:-:S02]  /*0460*/  LOP3.LUT R5, R5, 0xffffff7f, RZ, 0xc0, !PT ;  /* 0xffffff7f05057812 */ /* 0x000fc400078ec0ff */
[----:B------:R-:W-:Y:S01]  /*0470*/  LOP3.LUT R12, R11, R2, R21, 0x96, !PT ;  /* 0x000000020b0c7212 */ /* 0x000fe200078e9615 */
[----:B------:R-:W-:Y:S01]  /*0480*/  IMAD.WIDE.U32 R2, R3, -0x326172a9, RZ ;  /* 0xcd9e8d5703027825 */ /* 0x000fe200078e00ff */
[----:B------:R-:W-:Y:S02]  /*0490*/  @P4 LOP3.LUT R5, R5, 0x80, RZ, 0xfc, !PT ;  /* 0x0000008005054812 */ /* 0x000fe400078efcff */
[----:B------:R-:W-:Y:S01]  /*04a0*/  IADD3 R18, R201, 0x646e171e, RZ ;  /* 0x646e171ec9127810 */ /* 0x000fe20007ffe0ff */
[----:B------:R-:W-:Y:S01]  /*04b0*/  IMAD.WIDE.U32 R12, R12, -0x326172a9, RZ ;  /* 0xcd9e8d570c0c7825 */ /* 0x000fe200078e00ff */
[----:B------:R-:W-:Y:S02]  /*04c0*/  LOP3.LUT R8, R3, R8, R20, 0x96, !PT ;  /* 0x0000000803087212 */ /* 0x000fe400078e9614 */
[----:B------:R-:W-:Y:S02]  /*04d0*/  ISETP.GE.U32.AND P2, PT, R17, 0xa0, PT ;  /* 0x000000a01100780c */ /* 0x000fe40003f46070 */
[----:B------:R-:W-:Y:S01]  /*04e0*/  LOP3.LUT R5, R5, 0xffffffbf, RZ, 0xc0, !PT ;  /* 0xffffffbf05057812 */ /* 0x000fe200078ec0ff */
[----:B------:R-:W-:Y:S01]  /*04f0*/  IMAD.WIDE.U32 R8, R8, -0x2daee0ad, RZ ;  /* 0xd2511f5308087825 */ /* 0x000fe200078e00ff */
[----:B------:R-:W-:-:S02]  /*0500*/  LOP3.LUT R32, R13, R2, R19, 0x96, !PT ;  /* 0x000000020d207212 */ /* 0x000fc400078e9613 */
[----:B------:R-:W-:Y:S02]  /*0510*/  @P3 LOP3.LUT R5, R5, 0x40, RZ, 0xfc, !PT ;  /* 0x0000004005053812 */ /* 0x000fe400078efcff */
[----:B------:R-:W-:Y:S01]  /*0520*/  LOP3.LUT R34, R9, R10, R18, 0x96, !PT ;  /* 0x0000000a09227212 */ /* 0x000fe200078e9612 */
[----:B------:R-:W-:Y:S01]  /*0530*/  IMAD.WIDE.U32 R32, R32, -0x2daee0ad, RZ ;  /* 0xd2511f5320207825 */ /* 0x000fe200078e00ff */
[----:B------:R-:W-:Y:S02]  /*0540*/  SHF.R.U32.HI R14, RZ, 0x5, R14 ;  /* 0x00000005ff0e7819 */ /* 0x000fe4000001160e */
[----:B------:R-:W-:Y:S01]  /*0550*/  IADD3 R15, R200, 0x5384540f, RZ ;  /* 0x5384540fc80f7810 */ /* 0x000fe20007ffe0ff */
[----:B------:R-:W-:Y:S01]  /*0560*/  IMAD.WIDE.U32 R34, R34, -0x326172a9, RZ ;  /* 0xcd9e8d5722227825 */ /* 0x000fe200078e00ff */
[----:B------:R-:W-:Y:S02]  /*0570*/  LOP3.LUT R5, R5, 0xffffffdf, RZ, 0xc0, !PT ;  /* 0xffffffdf05057812 */ /* 0x000fe400078ec0ff */
[----:B------:R-:W-:Y:S01]  /*0580*/  LOP3.LUT R156, R33, R8, R16, 0x96, !PT ;  /* 0x00000008219c7212 */ /* 0x000fe200078e9610 */
[----:B------:R-:W-:Y:S01]  /*0590*/  IMAD R14, R37, 0x4, R14 ;  /* 0x00000004250e7824 */ /* 0x000fe200078e020e */
[----:B------:R-:W-:-:S02]  /*05a0*/  @P2 LOP3.LUT R5, R5, 0x20, RZ, 0xfc, !PT ;  /* 0x0000002005052812 */ /* 0x000fc400078efcff */
        /* <DEDUP_REMOVED lines=23> */
.L_x_21193:
[----:B------:R-:W-:Y:S05]  /*0720*/  BSYNC B0 ;  /* 0x0000000000007941 */ /* 0x000fea0003800000 */
.L_x_21192:
        /* <DEDUP_REMOVED lines=23> */
.L_x_21195:
[----:B------:R-:W-:Y:S05]  /*08a0*/  BSYNC B0 ;  /* 0x0000000000007941 */ /* 0x000fea0003800000 */
.L_x_21194:
        /* <DEDUP_REMOVED lines=23> */
.L_x_21197:
[----:B------:R-:W-:Y:S05]  /*0a20*/  BSYNC B0 ;  /* 0x0000000000007941 */ /* 0x000fea0003800000 */
.L_x_21196:
        /* <DEDUP_REMOVED lines=23> */
.L_x_21199:
[----:B------:R-:W-:Y:S05]  /*0ba0*/  BSYNC B0 ;  /* 0x0000000000007941 */ /* 0x000fea0003800000 */
.L_x_21198:
        /* <DEDUP_REMOVED lines=22> */
.L_x_21201:
[----:B------:R-:W-:Y:S05]  /*0d10*/  BSYNC B0 ;  /* 0x0000000000007941 */ /* 0x000fea0003800000 */
.L_x_21200:
[----:B------:R-:W-:Y:S01]  /*0d20*/  ULDC UR6, c[0x0][0x214] ;  /* 0x0000850000067ab9 */ /* 0x000fe20000000800 */
[----:B------:R-:W-:Y:S01]  /*0d30*/  VIADD R13, R200, 0xf1bbcdc8 ;  /* 0xf1bbcdc8c80d7836 */ /* 0x000fe20000000000 */
[----:B------:R-:W-:Y:S01]  /*0d40*/  ISETP.GE.AND P0, PT, R14, UR6, PT ;  /* 0x000000060e007c0c */ /* 0x000fe2000bf06270 */
[----:B------:R-:W-:Y:S01]  /*0d50*/  IMAD.HI.U32 R0, R156, -0x326172a9, RZ ;  /* 0xcd9e8d579c007827 */ /* 0x000fe200078e00ff */
[----:B------:R-:W-:-:S03]  /*0d60*/  IADD3 R12, R201, -0x24c28bd8, RZ ;  /* 0xdb3d7428c90c7810 */ /* 0x000fc60007ffe0ff */
[----:B01234-:R-:W-:Y:S01]  /*0d70*/  IMAD.HI.U32 R3, R4, -0x2daee0ad, RZ ;  /* 0xd2511f5304037827 */ /* 0x01ffe200078e00ff */
[----:B------:R-:W-:-:S03]  /*0d80*/  LOP3.LUT R8, R0, R34, R13, 0x96, !PT ;  /* 0x0000002200087212 */ /* 0x000fc600078e960d */
[----:B------:R-:W-:Y:S01]  /*0d90*/  VIADD R11, R201, 0x96a522ad ;  /* 0x96a522adc90b7836 */ /* 0x000fe20000000000 */
[----:B------:R-:W-:-:S03]  /*0da0*/  LOP3.LUT R32, R3, R32, R12, 0x96, !PT ;  /* 0x0000002003207212 */ /* 0x000fc600078e960c */
[----:B------:R-:W-:Y:S05]  /*0db0*/  @P0 EXIT ;  /* 0x000000000000094d */ /* 0x000fea0003800000 */
        /* <DEDUP_REMOVED lines=24> */
.L_x_21503:
        /* <DEDUP_REMOVED lines=36> */
.L_x_21205:
[----:B------:R-:W-:-:S07]  /*1180*/  MOV R2, R4 ;  /* 0x0000000400027202 */ /* 0x000fce0000000f00 */
.L_x_21206:
[----:B------:R-:W-:Y:S05]  /*1190*/  BSYNC B1 ;  /* 0x0000000000017941 */ /* 0x000fea0003800000 */
.L_x_21204:
        /* <DEDUP_REMOVED lines=16> */
.L_x_21210:
[----:B------:R-:W-:Y:S05]  /*12a0*/  BSYNC B2 ;  /* 0x0000000000027941 */ /* 0x000fea0003800000 */
.L_x_21209:
        /* <DEDUP_REMOVED lines=43> */
.L_x_21208:
[----:B------:R-:W-:Y:S05]  /*1560*/  BSYNC B1 ;  /* 0x0000000000017941 */ /* 0x000fea0003800000 */
.L_x_21207:
[----:B------:R-:W0:Y:S01]  /*1570*/  LDC R205, c[0x0][0x294] ;  /* 0x0000a500ffcd7b82 */ /* 0x000e220000000800 */
[----:B------:R-:W-:Y:S01]  /*1580*/  HFMA2.MMA R206, -RZ, RZ, 0.1171875, 0 ;  /* 0x2f800000ffce7435 */ /* 0x000fe200000001ff */
[----:B------:R-:W-:Y:S01]  /*1590*/  I2FP.F32.U32 R169, R2 ;  /* 0x0000000200a97245 */ /* 0x000fe20000201000 */
[----:B-----5:R-:W-:Y:S01]  /*15a0*/  HADD2.F32 R6, -RZ, R156.H0_H0 ;  /* 0x2000009cff067230 */ /* 0x020fe20000004100 */
[----:B------:R-:W-:Y:S01]  /*15b0*/  LOP3.LUT R5, R5, 0xfffffffb, RZ, 0xc0, !PT ;  /* 0xfffffffb05057812 */ /* 0x000fe200078ec0ff */
[----:B------:R-:W-:Y:S01]  /*15c0*/  @P0 HADD2.F32 R179, -RZ, R32.H0_H0 ;  /* 0x20000020ffb30230 */ /* 0x000fe20000004100 */
[----:B------:R-:W-:Y:S01]  /*15d0*/  BSSY B1, `(.L_x_21211) ;  /* 0x0000016000017945 */ /* 0x000fe20003800000 */
[----:B------:R-:W-:Y:S01]  /*15e0*/  VIADD R168, R181, 0x1 ;  /* 0x00000001b5a87836 */ /* 0x000fe20000000000 */
[----:B------:R-:W1:Y:S03]  /*15f0*/  LDC R204, c[0x0][0x298] ;  /* 0x0000a600ffcc7b82 */ /* 0x000e660000000800 */
[----:B------:R-:W-:Y:S01]  /*1600*/  FFMA.FTZ R2, R169, R206, 1.1641532182693481445e-10 ;  /* 0x2f000000a9027423 */ /* 0x000fe200000100ce */
[----:B------:R-:W-:-:S04]  /*1610*/  FMUL.FTZ R169, R6, R211 ;  /* 0x000000d306a97220 */ /* 0x000fc80000410000 */
        /* <DEDUP_REMOVED lines=16> */
.L_x_21212:
[----:B------:R-:W-:-:S07]  /*1720*/  IMAD.MOV.U32 R179, RZ, RZ, R4 ;  /* 0x000000ffffb37224 */ /* 0x000fce00078e0004 */
.L_x_21213:
[----:B------:R-:W-:Y:S05]  /*1730*/  BSYNC B1 ;  /* 0x0000000000017941 */ /* 0x000fea0003800000 */
.L_x_21211:
        /* <DEDUP_REMOVED lines=16> */
.L_x_21217:
[----:B------:R-:W-:Y:S05]  /*1840*/  BSYNC B2 ;  /* 0x0000000000027941 */ /* 0x000fea0003800000 */
.L_x_21216:
        /* <DEDUP_REMOVED lines=43> */
.L_x_21215:
[----:B------:R-:W-:Y:S05]  /*1b00*/  BSYNC B1 ;  /* 0x0000000000017941 */ /* 0x000fea0003800000 */
.L_x_21214:
[----:B------:R-:W-:Y:S01]  /*1b10*/  I2FP.F32.U32 R169, R179 ;  /* 0x000000b300a97245 */ /* 0x000fe20000201000 */
[----:B------:R-:W-:Y:S01]  /*1b20*/  HADD2.F32 R156, -RZ, R156.H1_H1 ;  /* 0x3000009cff9c7230 */ /* 0x000fe20000004100 */
[----:B------:R-:W-:Y:S01]  /*1b30*/  LOP3.LUT R5, R5, 0xfffffffd, RZ, 0xc0, !PT ;  /* 0xfffffffd05057812 */ /* 0x000fe200078ec0ff */
[----:B------:R-:W-:Y:S01]  /*1b40*/  BSSY B1, `(.L_x_21218) ;  /* 0x0000016000017945 */ /* 0x000fe20003800000 */
[----:B------:R-:W-:Y:S02]  /*1b50*/  VIADD R192, R168, 0x1 ;  /* 0x00000001a8c07836 */ /* 0x000fe40000000000 */
        /* <DEDUP_REMOVED lines=19> */
.L_x_21219:
[----:B------:R-:W-:-:S07]  /*1c90*/  IMAD.MOV.U32 R156, RZ, RZ, R4 ;  /* 0x000000ffff9c7224 */ /* 0x000fce00078e0004 */
.L_x_21220:
[----:B------:R-:W-:Y:S05]  /*1ca0*/  BSYNC B1 ;  /* 0x0000000000017941 */ /* 0x000fea0003800000 */
.L_x_21218:
        /* <DEDUP_REMOVED lines=16> */
.L_x_21224:
[----:B------:R-:W-:Y:S05]  /*1db0*/  BSYNC B2 ;  /* 0x0000000000027941 */ /* 0x000fea0003800000 */
.L_x_21223:
        /* <DEDUP_REMOVED lines=43> */
.L_x_21222:
[----:B------:R-:W-:Y:S05]  /*2070*/  BSYNC B1 ;  /* 0x0000000000017941 */ /* 0x000fea0003800000 */
.L_x_21221:
        /* <DEDUP_REMOVED lines=22> */
.L_x_21226:
[----:B------:R-:W-:-:S07]  /*21e0*/  IMAD.MOV.U32 R156, RZ, RZ, R4 ;  /* 0x000000ffff9c7224 */ /* 0x000fce00078e0004 */
.L_x_21227:
[----:B------:R-:W-:Y:S05]  /*21f0*/  BSYNC B1 ;  /* 0x0000000000017941 */ /* 0x000fea0003800000 */
.L_x_21225:
        /* <DEDUP_REMOVED lines=16> */
.L_x_21231:
[----:B------:R-:W-:Y:S05]  /*2300*/  BSYNC B2 ;  /* 0x0000000000027941 */ /* 0x000fea0003800000 */
.L_x_21230:
        /* <DEDUP_REMOVED lines=43> */
.L_x_21229:
[----:B------:R-:W-:Y:S05]  /*25c0*/  BSYNC B1 ;  /* 0x0000000000017941 */ /* 0x000fea0003800000 */
.L_x_21228:
        /* <DEDUP_REMOVED lines=22> */
.L_x_21233:
[----:B------:R-:W-:-:S07]  /*2730*/  IMAD.MOV.U32 R179, RZ, RZ, R4 ;  /* 0x000000ffffb37224 */ /* 0x000fce00078e0004 */
.L_x_21234:
[----:B------:R-:W-:Y:S05]  /*2740*/  BSYNC B1 ;  /* 0x0000000000017941 */ /* 0x000fea0003800000 */
.L_x_21232:
        /* <DEDUP_REMOVED lines=16> */
.L_x_21238:
[----:B------:R-:W-:Y:S05]  /*2850*/  BSYNC B2 ;  /* 0x0000000000027941 */ /* 0x000fea0003800000 */
.L_x_21237:
        /* <DEDUP_REMOVED lines=43> */
.L_x_21236:
[----:B------:R-:W-:Y:S05]  /*2b10*/  BSYNC B1 ;  /* 0x0000000000017941 */ /* 0x000fea0003800000 */
.L_x_21235:
[----:B------:R-:W-:Y:S01]  /*2b20*/  I2FP.F32.U32 R157, R179 ;  /* 0x000000b3009d7245 */ /* 0x000fe20000201000 */
[----:B------:R-:W-:Y:S01]  /*2b30*/  HADD2.F32 R156, -RZ, R158.H0_H0 ;  /* 0x2000009eff9c7230 */ /* 0x000fe20000004100 */
[----:B------:R-:W-:Y:S01]  /*2b40*/  ISETP.NE.AND P4, PT, R192, 0x1, PT ;  /* 0x00000001c000780c */ /* 0x000fe20003f85270 */
[----:B------:R-:W-:Y:S02]  /*2b50*/  BSSY B1, `(.L_x_21239) ;  /* 0x0000014000017945 */ /* 0x000fe40003800000 */
[----:B------:R-:W-:Y:S01]  /*2b60*/  FFMA.FTZ R6, R157, R206, 1.1641532182693481445e-10 ;  /* 0x2f0000009d067423 */ /* 0x000fe200000100ce */
[----:B------:R-:W-:Y:S01]  /*2b70*/  FMUL.FTZ R157, R156, R211 ;  /* 0x000000d39c9d7220 */ /* 0x000fe20000410000 */
[----:B------:R-:W-:-:S03]  /*2b80*/  VIADD R156, R192, 0x1 ;  /* 0x00000001c09c7836 */ /* 0x000fc60000000000 */
        /* <DEDUP_REMOVED lines=15> */
.L_x_21240:
[----:B------:R-:W-:-:S07]  /*2c80*/  IMAD.MOV.U32 R194, RZ, RZ, R4 ;  /* 0x000000ffffc27224 */ /* 0x000fce00078e0004 */
.L_x_21241:
[----:B------:R-:W-:Y:S05]  /*2c90*/  BSYNC B1 ;  /* 0x0000000000017941 */ /* 0x000fea0003800000 */
.L_x_21239:
        /* <DEDUP_REMOVED lines=16> */
.L_x_21245:
[----:B------:R-:W-:Y:S05]  /*2da0*/  BSYNC B2 ;  /* 0x0000000000027941 */ /* 0x000fea0003800000 */
.L_x_21244:
        /* <DEDUP_REMOVED lines=43> */
.L_x_21243:
[----:B------:R-:W-:Y:S05]  /*3060*/  BSYNC B1 ;  /* 0x0000000000017941 */ /* 0x000fea0003800000 */
.L_x_21242:
        /* <DEDUP_REMOVED lines=22> */
.L_x_21247:
[----:B------:R-:W-:-:S07]  /*31d0*/  IMAD.MOV.U32 R158, RZ, RZ, R4 ;  /* 0x000000ffff9e7224 */ /* 0x000fce00078e0004 */
.L_x_21248:
[----:B------:R-:W-:Y:S05]  /*31e0*/  BSYNC B1 ;  /* 0x0000000000017941 */ /* 0x000fea0003800000 */
.L_x_21246:
        /* <DEDUP_REMOVED lines=16> */
.L_x_21252:
[----:B------:R-:W-:Y:S05]  /*32f0*/  BSYNC B2 ;  /* 0x0000000000027941 */ /* 0x000fea0003800000 */
.L_x_21251:
        /* <DEDUP_REMOVED lines=43> */
.L_x_21250:
[----:B------:R-:W-:Y:S05]  /*35b0*/  BSYNC B1 ;  /* 0x0000000000017941 */ /* 0x000fea0003800000 */
.L_x_21249:
        /* <DEDUP_REMOVED lines=22> */
.L_x_21254:
[----:B------:R-:W-:-:S07]  /*3720*/  IMAD.MOV.U32 R158, RZ, RZ, R4 ;  /* 0x000000ffff9e7224 */ /* 0x000fce00078e0004 */
.L_x_21255:
[----:B------:R-:W-:Y:S05]  /*3730*/  BSYNC B1 ;  /* 0x0000000000017941 */ /* 0x000fea0003800000 */
.L_x_21253:
        /* <DEDUP_REMOVED lines=18> */
.L_x_21259:
[----:B------:R-:W-:Y:S05]  /*3860*/  BSYNC B2 ;  /* 0x0000000000027941 */ /* 0x000fea0003800000 */
.L_x_21258:
        /* <DEDUP_REMOVED lines=43> */
.L_x_21257:
[----:B------:R-:W-:Y:S05]  /*3b20*/  BSYNC B1 ;  /* 0x0000000000017941 */ /* 0x000fea0003800000 */
.L_x_21256:
        /* <DEDUP_REMOVED lines=13> */
[----:B------:R-:W-:Y:S02]  /*3c00*/  FSEL R156, R157, RZ, !P4 ;  /* 0x000000ff9d9c7208 */ /* 0x000fe40006000000 */
[----:B------:R-:W-:Y:S01]  /*3c10*/  LOP3.LUT P6, RZ, R5, 0x4, RZ, 0xc0, !PT ;  /* 0x0000000405ff7812 */ /* 0x000fe200078cc0ff */
[----:B------:R-:W-:Y:S01]  /*3c20*/  IMAD.WIDE.U32 R206, R206, 0x100, RZ ;  /* 0x00000100cece7825 */ /* 0x000fe200078e00ff */
[----:B------:R-:W-:-:S03]  /*3c30*/  SEL R215, RZ, 0x1, P3 ;  /* 0x00000001ffd77807 */ /* 0x000fc60001800000 */
[----:B------:R-:W-:Y:S01]  /*3c40*/  FMUL.FTZ R193, R135, R156 ;  /* 0x0000009c87c17220 */ /* 0x000fe20000410000 */
[----:B------:R-:W-:Y:S02]  /*3c50*/  SEL R156, RZ, 0x1, P2 ;  /* 0x00000001ff9c7807 */ /* 0x000fe40001000000 */
[----:B------:R-:W-:Y:S01]  /*3c60*/  SEL R213, RZ, 0x1, P6 ;  /* 0x00000001ffd57807 */ /* 0x000fe20003000000 */
[----:B------:R-:W-:Y:S01]  /*3c70*/  @P0 FADD.FTZ R193, R158, R193 ;  /* 0x000000c19ec10221 */ /* 0x000fe20000010000 */
[----:B------:R-:W-:Y:S01]  /*3c80*/  SEL R158, RZ, 0x1000000, P4 ;  /* 0x01000000ff9e7807 */ /* 0x000fe20002000000 */
[----:B------:R-:W-:Y:S01]  /*3c90*/  IMAD.WIDE.U32 R156, R156, 0x1000000, RZ ;  /* 0x010000009c9c7825 */ /* 0x000fe200078e00ff */
[----:B------:R-:W-:Y:S02]  /*3ca0*/  LEA R204, P0, R198, UR8, 0x4 ;  /* 0x00000008c6cc7c11 */ /* 0x000fe4000f8020ff */
[----:B------:R-:W-:Y:S01]  /*3cb0*/  LOP3.LUT R158, R212, R158, R217, 0xfe, !PT ;  /* 0x0000009ed49e7212 */ /* 0x000fe200078efed9 */
[C---:B------:R-:W-:Y:S01]  /*3cc0*/  VIADD R212, R198.reuse, 0x20 ;  /* 0x00000020c6d47836 */ /* 0x040fe20000000000 */
[----:B------:R-:W-:-:S02]  /*3cd0*/  LEA.HI.X R205, R198, UR9, RZ, 0x4, P0 ;  /* 0x00000009c6cd7c11 */ /* 0x000fc400080f24ff */
[----:B------:R-:W-:Y:S02]  /*3ce0*/  LEA R202, P0, R198, UR10, 0x3 ;  /* 0x0000000ac6ca7c11 */ /* 0x000fe4000f8018ff */
[----:B------:R-:W-:Y:S02]  /*3cf0*/  LOP3.LUT R206, R206, R156, R208, 0xfe, !PT ;  /* 0x0000009ccece7212 */ /* 0x000fe400078efed0 */
[----:B------:R-:W-:Y:S02]  /*3d00*/  LOP3.LUT R215, R157, R158, R215, 0xfe, !PT ;  /* 0x0000009e9dd77212 */ /* 0x000fe400078efed7 */
[----:B------:R-:W-:Y:S02]  /*3d10*/  F2FP.F16.F32.PACK_AB R158, R194, R179 ;  /* 0x000000b3c29e723e */ /* 0x000fe400000000ff */
[----:B------:R-:W-:Y:S02]  /*3d20*/  F2FP.F16.F32.PACK_AB R157, R181, R168 ;  /* 0x000000a8b59d723e */ /* 0x000fe400000000ff */
[----:B------:R-:W-:-:S02]  /*3d30*/  F2FP.F16.F32.PACK_AB R156, R169, R2 ;  /* 0x00000002a99c723e */ /* 0x000fc400000000ff */
[----:B------:R-:W-:Y:S02]  /*3d40*/  F2FP.F16.F32.PACK_AB R159, R193, R192 ;  /* 0x000000c0c19f723e */ /* 0x000fe400000000ff */
[----:B------:R-:W-:Y:S02]  /*3d50*/  LEA.HI.X R203, R198, UR11, RZ, 0x3, P0 ;  /* 0x0000000bc6cb7c11 */ /* 0x000fe400080f1cff */
[----:B------:R-:W-:Y:S01]  /*3d60*/  LOP3.LUT R206, R206, R213, RZ, 0xfc, !PT ;  /* 0x000000d5cece7212 */ /* 0x000fe200078efcff */
[----:B------:R0:W-:Y:S01]  /*3d70*/  STG.E.128 desc[UR4][R204.64], R156 ;  /* 0x0000009ccc007986 */ /* 0x0001e2000c101d04 */
[----:B------:R-:W-:-:S05]  /*3d80*/  LOP3.LUT R207, R207, R215, R209, 0xfe, !PT ;  /* 0x000000d7cfcf7212 */ /* 0x000fca00078efed1 */
[----:B------:R0:W-:Y:S02]  /*3d90*/  STG.E.64 desc[UR4][R202.64], R206 ;  /* 0x000000ceca007986 */ /* 0x0001e4000c101b04 */
.L_x_21203:
[----:B------:R-:W-:Y:S05]  /*3da0*/  BSYNC B0 ;  /* 0x0000000000007941 */ /* 0x000fea0003800000 */
.L_x_21202:
        /* <DEDUP_REMOVED lines=23> */
.L_x_21263:
[----:B------:R-:W-:-:S07]  /*3f20*/  MOV R0, R4 ;  /* 0x0000000400007202 */ /* 0x000fce0000000f00 */
.L_x_21264:
[----:B------:R-:W-:Y:S05]  /*3f30*/  BSYNC B1 ;  /* 0x0000000000017941 */ /* 0x000fea0003800000 */
.L_x_21262:
        /* <DEDUP_REMOVED lines=16> */
.L_x_21268:
[----:B------:R-:W-:Y:S05]  /*4040*/  BSYNC B2 ;  /* 0x0000000000027941 */ /* 0x000fea0003800000 */
.L_x_21267:
        /* <DEDUP_REMOVED lines=43> */
.L_x_21266:
[----:B------:R-:W-:Y:S05]  /*4300*/  BSYNC B1 ;  /* 0x0000000000017941 */ /* 0x000fea0003800000 */
.L_x_21265:
        /* <DEDUP_REMOVED lines=8> */
[----:B------:R-:W1:Y:S01]  /*4390*/  LDC R195, c[0x0][0x298] ;  /* 0x0000a600ffc37b82 */ /* 0x000e620000000800 */
[----:B------:R-:W-:Y:S02]  /*43a0*/  FMUL.FTZ R6, R6, R211 ;  /* 0x000000d306067220 */ /* 0x000fe40000410000 */
        /* <DEDUP_REMOVED lines=17> */
.L_x_21270:
[----:B------:R-:W-:-:S07]  /*44c0*/  IMAD.MOV.U32 R165, RZ, RZ, R4 ;  /* 0x000000ffffa57224 */ /* 0x000fce00078e0004 */
.L_x_21271:
[----:B------:R-:W-:Y:S05]  /*44d0*/  BSYNC B1 ;  /* 0x0000000000017941 */ /* 0x000fea0003800000 */
.L_x_21269:
        /* <DEDUP_REMOVED lines=16> */
.L_x_21275:
[----:B------:R-:W-:Y:S05]  /*45e0*/  BSYNC B2 ;  /* 0x0000000000027941 */ /* 0x000fea0003800000 */
.L_x_21274:
        /* <DEDUP_REMOVED lines=43> */
.L_x_21273:
[----:B------:R-:W-:Y:S05]  /*48a0*/  BSYNC B1 ;  /* 0x0000000000017941 */ /* 0x000fea0003800000 */
.L_x_21272:
        /* <DEDUP_REMOVED lines=24> */
.L_x_21277:
[----:B------:R-:W-:-:S07]  /*4a30*/  IMAD.MOV.U32 R156, RZ, RZ, R4 ;  /* 0x000000ffff9c7224 */ /* 0x000fce00078e0004 */
.L_x_21278:
[----:B------:R-:W-:Y:S05]  /*4a40*/  BSYNC B1 ;  /* 0x0000000000017941 */ /* 0x000fea0003800000 */
.L_x_21276:
        /* <DEDUP_REMOVED lines=16> */
.L_x_21282:
[----:B------:R-:W-:Y:S05]  /*4b50*/  BSYNC B2 ;  /* 0x0000000000027941 */ /* 0x000fea0003800000 */
.L_x_21281:
        /* <DEDUP_REMOVED lines=43> */
.L_x_21280:
[----:B------:R-:W-:Y:S05]  /*4e10*/  BSYNC B1 ;  /* 0x0000000000017941 */ /* 0x000fea0003800000 */
.L_x_21279:
        /* <DEDUP_REMOVED lines=22> */
.L_x_21284:
[----:B------:R-:W-:-:S07]  /*4f80*/  IMAD.MOV.U32 R156, RZ, RZ, R4 ;  /* 0x000000ffff9c7224 */ /* 0x000fce00078e0004 */
.L_x_21285:
[----:B------:R-:W-:Y:S05]  /*4f90*/  BSYNC B1 ;  /* 0x0000000000017941 */ /* 0x000fea0003800000 */
.L_x_21283:
        /* <DEDUP_REMOVED lines=16> */
.L_x_21289:
[----:B------:R-:W-:Y:S05]  /*50a0*/  BSYNC B2 ;  /* 0x0000000000027941 */ /* 0x000fea0003800000 */
.L_x_21288:
        /* <DEDUP_REMOVED lines=43> */
.L_x_21287:
[----:B------:R-:W-:Y:S05]  /*5360*/  BSYNC B1 ;  /* 0x0000000000017941 */ /* 0x000fea0003800000 */
.L_x_21286:
        /* <DEDUP_REMOVED lines=22> */
.L_x_21291:
[----:B------:R-:W-:-:S07]  /*54d0*/  IMAD.MOV.U32 R178, RZ, RZ, R4 ;  /* 0x000000ffffb27224 */ /* 0x000fce00078e0004 */
.L_x_21292:
[----:B------:R-:W-:Y:S05]  /*54e0*/  BSYNC B1 ;  /* 0x0000000000017941 */ /* 0x000fea0003800000 */
.L_x_21290:
        /* <DEDUP_REMOVED lines=16> */
.L_x_21296:
[----:B------:R-:W-:Y:S05]  /*55f0*/  BSYNC B2 ;  /* 0x0000000000027941 */ /* 0x000fea0003800000 */
.L_x_21295:
        /* <DEDUP_REMOVED lines=43> */
.L_x_21294:
[----:B------:R-:W-:Y:S05]  /*58b0*/  BSYNC B1 ;  /* 0x0000000000017941 */ /* 0x000fea0003800000 */
.L_x_21293:
        /* <DEDUP_REMOVED lines=22> */
.L_x_21298:
[----:B------:R-:W-:-:S07]  /*5a20*/  IMAD.MOV.U32 R202, RZ, RZ, R4 ;  /* 0x000000ffffca7224 */ /* 0x000fce00078e0004 */
.L_x_21299:
[----:B------:R-:W-:Y:S05]  /*5a30*/  BSYNC B1 ;  /* 0x0000000000017941 */ /* 0x000fea0003800000 */
.L_x_21297:
        /* <DEDUP_REMOVED lines=16> */
.L_x_21303:
[----:B------:R-:W-:Y:S05]  /*5b40*/  BSYNC B2 ;  /* 0x0000000000027941 */ /* 0x000fea0003800000 */
.L_x_21302:
        /* <DEDUP_REMOVED lines=43> */
.L_x_21301:
[----:B------:R-:W-:Y:S05]  /*5e00*/  BSYNC B1 ;  /* 0x0000000000017941 */ /* 0x000fea0003800000 */
.L_x_21300:
        /* <DEDUP_REMOVED lines=22> */
.L_x_21305:
[----:B------:R-:W-:-:S07]  /*5f70*/  IMAD.MOV.U32 R158, RZ, RZ, R4 ;  /* 0x000000ffff9e7224 */ /* 0x000fce00078e0004 */
.L_x_21306:
[----:B------:R-:W-:Y:S05]  /*5f80*/  BSYNC B1 ;  /* 0x0000000000017941 */ /* 0x000fea0003800000 */
.L_x_21304:
        /* <DEDUP_REMOVED lines=16> */
.L_x_21310:
[----:B------:R-:W-:Y:S05]  /*6090*/  BSYNC B2 ;  /* 0x0000000000027941 */ /* 0x000fea0003800000 */
.L_x_21309:
        /* <DEDUP_REMOVED lines=43> */
.L_x_21308:
[----:B------:R-:W-:Y:S05]  /*6350*/  BSYNC B1 ;  /* 0x0000000000017941 */ /* 0x000fea0003800000 */
.L_x_21307:
        /* <DEDUP_REMOVED lines=22> */
.L_x_21312:
[----:B------:R-:W-:-:S07]  /*64c0*/  IMAD.MOV.U32 R158, RZ, RZ, R4 ;  /* 0x000000ffff9e7224 */ /* 0x000fce00078e0004 */
.L_x_21313:
[----:B------:R-:W-:Y:S05]  /*64d0*/  BSYNC B1 ;  /* 0x0000000000017941 */ /* 0x000fea0003800000 */
.L_x_21311:
        /* <DEDUP_REMOVED lines=18> */
.L_x_21317:
[----:B------:R-:W-:Y:S05]  /*6600*/  BSYNC B2 ;  /* 0x0000000000027941 */ /* 0x000fea0003800000 */
.L_x_21316:
        /* <DEDUP_REMOVED lines=43> */
.L_x_21315:
[----:B------:R-:W-:Y:S05]  /*68c0*/  BSYNC B1 ;  /* 0x0000000000017941 */ /* 0x000fea0003800000 */
.L_x_21314:
        /* <DEDUP_REMOVED lines=33> */
[C---:B------:R-:W-:Y:S01]  /*6ae0*/  LEA.HI.X R203, R212.reuse, UR11, RZ, 0x3, P0 ;  /* 0x0000000bd4cb7c11 */ /* 0x040fe200080f1cff */
[----:B------:R-:W-:Y:S01]  /*6af0*/  VIADD R212, R212, 0x20 ;  /* 0x00000020d4d47836 */ /* 0x000fe20000000000 */
[----:B------:R-:W-:Y:S01]  /*6b00*/  LOP3.LUT R206, R206, R213, RZ, 0xfc, !PT ;  /* 0x000000d5cece7212 */ /* 0x000fe200078efcff */
[----:B------:R1:W-:Y:S01]  /*6b10*/  STG.E.128 desc[UR4][R204.64], R156 ;  /* 0x0000009ccc007986 */ /* 0x0003e2000c101d04 */
[----:B------:R-:W-:-:S05]  /*6b20*/  LOP3.LUT R207, R207, R215, R209, 0xfe, !PT ;  /* 0x000000d7cfcf7212 */ /* 0x000fca00078efed1 */
[----:B------:R1:W-:Y:S02]  /*6b30*/  STG.E.64 desc[UR4][R202.64], R206 ;  /* 0x000000ceca007986 */ /* 0x0003e4000c101b04 */
.L_x_21261:
[----:B------:R-:W-:Y:S05]  /*6b40*/  BSYNC B0 ;  /* 0x0000000000007941 */ /* 0x000fea0003800000 */
.L_x_21260:
        /* <DEDUP_REMOVED lines=23> */
.L_x_21321:
[----:B------:R-:W-:-:S07]  /*6cc0*/  MOV R161, R4 ;  /* 0x0000000400a17202 */ /* 0x000fce0000000f00 */
.L_x_21322:
[----:B------:R-:W-:Y:S05]  /*6cd0*/  BSYNC B1 ;  /* 0x0000000000017941 */ /* 0x000fea0003800000 */
.L_x_21320:
        /* <DEDUP_REMOVED lines=16> */
.L_x_21326:
[----:B------:R-:W-:Y:S05]  /*6de0*/  BSYNC B2 ;  /* 0x0000000000027941 */ /* 0x000fea0003800000 */
.L_x_21325:
        /* <DEDUP_REMOVED lines=43> */
.L_x_21324:
[----:B------:R-:W-:Y:S05]  /*70a0*/  BSYNC B1 ;  /* 0x0000000000017941 */ /* 0x000fea0003800000 */
.L_x_21323:
[----:B------:R-:W0:Y:S01]  /*70b0*/  LDC R204, c[0x0][0x294] ;  /* 0x0000a500ffcc7b82 */ /* 0x000e220000000800 */
[----:B------:R-:W-:Y:S01]  /*70c0*/  HFMA2.MMA R205, -RZ, RZ, 0.1171875, 0 ;  /* 0x2f800000ffcd7435 */ /* 0x000fe200000001ff */
[----:B------:R-:W-:Y:S01]  /*70d0*/  I2FP.F32.U32 R6, R161 ;  /* 0x000000a100067245 */ /* 0x000fe20000201000 */
[----:B-----5:R-:W-:Y:S01]  /*70e0*/  HADD2.F32 R164, -RZ, R156.H0_H0 ;  /* 0x2000009cffa47230 */ /* 0x020fe20000004100 */
[----:B------:R-:W-:Y:S01]  /*70f0*/  LOP3.LUT R5, R5, 0xfffffffb, RZ, 0xc0, !PT ;  /* 0xfffffffb05057812 */ /* 0x000fe200078ec0ff */
[----:B------:R-:W-:Y:S01]  /*7100*/  BSSY B1, `(.L_x_21327) ;  /* 0x0000017000017945 */ /* 0x000fe20003800000 */
[----:B------:R-:W-:Y:S02]  /*7110*/  VIADD R176, R166, 0x1 ;  /* 0x00000001a6b07836 */ /* 0x000fe40000000000 */
        /* <DEDUP_REMOVED lines=20> */
.L_x_21328:
[----:B------:R-:W-:-:S07]  /*7260*/  IMAD.MOV.U32 R164, RZ, RZ, R4 ;  /* 0x000000ffffa47224 */ /* 0x000fce00078e0004 */
.L_x_21329:
[----:B------:R-:W-:Y:S05]  /*7270*/  BSYNC B1 ;  /* 0x0000000000017941 */ /* 0x000fea0003800000 */
.L_x_21327:
        /* <DEDUP_REMOVED lines=16> */
.L_x_21333:
[----:B------:R-:W-:Y:S05]  /*7380*/  BSYNC B2 ;  /* 0x0000000000027941 */ /* 0x000fea0003800000 */
.L_x_21332:
        /* <DEDUP_REMOVED lines=43> */
.L_x_21331:
[----:B------:R-:W-:Y:S05]  /*7640*/  BSYNC B1 ;  /* 0x0000000000017941 */ /* 0x000fea0003800000 */
.L_x_21330:
[----:B------:R-:W-:Y:S01]  /*7650*/  I2FP.F32.U32 R6, R164 ;  /* 0x000000a400067245 */ /* 0x000fe20000201000 */
[----:B------:R-:W-:Y:S01]  /*7660*/  HADD2.F32 R156, -RZ, R156.H1_H1 ;  /* 0x3000009cff9c7230 */ /* 0x000fe20000004100 */
[----:B------:R-:W-:Y:S01]  /*7670*/  LOP3.LUT R5, R5, 0xfffffffd, RZ, 0xc0, !PT ;  /* 0xfffffffd05057812 */ /* 0x000fe200078ec0ff */
[----:B------:R-:W-:Y:S01]  /*7680*/  BSSY B1, `(.L_x_21334) ;  /* 0x0000016000017945 */ /* 0x000fe20003800000 */
[----:B------:R-:W-:Y:S02]  /*7690*/  VIADD R188, R176, 0x1 ;  /* 0x00000001b0bc7836 */ /* 0x000fe40000000000 */
        /* <DEDUP_REMOVED lines=19> */
.L_x_21335:
[----:B------:R-:W-:-:S07]  /*77d0*/  IMAD.MOV.U32 R156, RZ, RZ, R4 ;  /* 0x000000ffff9c7224 */ /* 0x000fce00078e0004 */
.L_x_21336:
[----:B------:R-:W-:Y:S05]  /*77e0*/  BSYNC B1 ;  /* 0x0000000000017941 */ /* 0x000fea0003800000 */
.L_x_21334:
        /* <DEDUP_REMOVED lines=16> */
.L_x_21340:
[----:B------:R-:W-:Y:S05]  /*78f0*/  BSYNC B2 ;  /* 0x0000000000027941 */ /* 0x000fea0003800000 */
.L_x_21339:
        /* <DEDUP_REMOVED lines=43> */
.L_x_21338:
[----:B------:R-:W-:Y:S05]  /*7bb0*/  BSYNC B1 ;  /* 0x0000000000017941 */ /* 0x000fea0003800000 */
.L_x_21337:
        /* <DEDUP_REMOVED lines=22> */
.L_x_21342:
[----:B------:R-:W-:-:S07]  /*7d20*/  IMAD.MOV.U32 R156, RZ, RZ, R4 ;  /* 0x000000ffff9c7224 */ /* 0x000fce00078e0004 */
.L_x_21343:
[----:B------:R-:W-:Y:S05]  /*7d30*/  BSYNC B1 ;  /* 0x0000000000017941 */ /* 0x000fea0003800000 */
.L_x_21341:
        /* <DEDUP_REMOVED lines=16> */
.L_x_21347:
[----:B------:R-:W-:Y:S05]  /*7e40*/  BSYNC B2 ;  /* 0x0000000000027941 */ /* 0x000fea0003800000 */
.L_x_21346:
        /* <DEDUP_REMOVED lines=43> */
.L_x_21345:
[----:B------:R-:W-:Y:S05]  /*8100*/  BSYNC B1 ;  /* 0x0000000000017941 */ /* 0x000fea0003800000 */
.L_x_21344:
        /* <DEDUP_REMOVED lines=22> */
.L_x_21349:
[----:B------:R-:W-:-:S07]  /*8270*/  IMAD.MOV.U32 R176, RZ, RZ, R4 ;  /* 0x000000ffffb07224 */ /* 0x000fce00078e0004 */
.L_x_21350:
[----:B------:R-:W-:Y:S05]  /*8280*/  BSYNC B1 ;  /* 0x0000000000017941 */ /* 0x000fea0003800000 */
.L_x_21348:
        /* <DEDUP_REMOVED lines=16> */
.L_x_21354:
[----:B------:R-:W-:Y:S05]  /*8390*/  BSYNC B2 ;  /* 0x0000000000027941 */ /* 0x000fea0003800000 */
.L_x_21353:
        /* <DEDUP_REMOVED lines=43> */
.L_x_21352:
[----:B------:R-:W-:Y:S05]  /*8650*/  BSYNC B1 ;  /* 0x0000000000017941 */ /* 0x000fea0003800000 */
.L_x_21351:
        /* <DEDUP_REMOVED lines=22> */
.L_x_21356:
[----:B------:R-:W-:-:S07]  /*87c0*/  IMAD.MOV.U32 R202, RZ, RZ, R4 ;  /* 0x000000ffffca7224 */ /* 0x000fce00078e0004 */
.L_x_21357:
[----:B------:R-:W-:Y:S05]  /*87d0*/  BSYNC B1 ;  /* 0x0000000000017941 */ /* 0x000fea0003800000 */
.L_x_21355:
        /* <DEDUP_REMOVED lines=16> */
.L_x_21361:
[----:B------:R-:W-:Y:S05]  /*88e0*/  BSYNC B2 ;  /* 0x0000000000027941 */ /* 0x000fea0003800000 */
.L_x_21360:
        /* <DEDUP_REMOVED lines=43> */
.L_x_21359:
[----:B------:R-:W-:Y:S05]  /*8ba0*/  BSYNC B1 ;  /* 0x0000000000017941 */ /* 0x000fea0003800000 */
.L_x_21358:
        /* <DEDUP_REMOVED lines=22> */
.L_x_21363:
[----:B------:R-:W-:-:S07]  /*8d10*/  IMAD.MOV.U32 R158, RZ, RZ, R4 ;  /* 0x000000ffff9e7224 */ /* 0x000fce00078e0004 */
.L_x_21364:
[----:B------:R-:W-:Y:S05]  /*8d20*/  BSYNC B1 ;  /* 0x0000000000017941 */ /* 0x000fea0003800000 */
.L_x_21362:
        /* <DEDUP_REMOVED lines=16> */
.L_x_21368:
[----:B------:R-:W-:Y:S05]  /*8e30*/  BSYNC B2 ;  /* 0x0000000000027941 */ /* 0x000fea0003800000 */
.L_x_21367:
        /* <DEDUP_REMOVED lines=43> */
.L_x_21366:
[----:B------:R-:W-:Y:S05]  /*90f0*/  BSYNC B1 ;  /* 0x0000000000017941 */ /* 0x000fea0003800000 */
.L_x_21365:
        /* <DEDUP_REMOVED lines=22> */
.L_x_21370:
[----:B------:R-:W-:-:S07]  /*9260*/  IMAD.MOV.U32 R158, RZ, RZ, R4 ;  /* 0x000000ffff9e7224 */ /* 0x000fce00078e0004 */
.L_x_21371:
[----:B------:R-:W-:Y:S05]  /*9270*/  BSYNC B1 ;  /* 0x0000000000017941 */ /* 0x000fea0003800000 */
.L_x_21369:
        /* <DEDUP_REMOVED lines=18> */
.L_x_21375:
[----:B------:R-:W-:Y:S05]  /*93a0*/  BSYNC B2 ;  /* 0x0000000000027941 */ /* 0x000fea0003800000 */
.L_x_21374:
        /* <DEDUP_REMOVED lines=43> */
.L_x_21373:
[----:B------:R-:W-:Y:S05]  /*9660*/  BSYNC B1 ;  /* 0x0000000000017941 */ /* 0x000fea0003800000 */
.L_x_21372:
        /* <DEDUP_REMOVED lines=39> */
.L_x_21319:
[----:B------:R-:W-:Y:S05]  /*98e0*/  BSYNC B0 ;  /* 0x0000000000007941 */ /* 0x000fea0003800000 */
.L_x_21318:
        /* <DEDUP_REMOVED lines=23> */
.L_x_21379:
[----:B------:R-:W-:-:S07]  /*9a60*/  MOV R162, R4 ;  /* 0x0000000400a27202 */ /* 0x000fce0000000f00 */
.L_x_21380:
[----:B------:R-:W-:Y:S05]  /*9a70*/  BSYNC B1 ;  /* 0x0000000000017941 */ /* 0x000fea0003800000 */
.L_x_21378:
        /* <DEDUP_REMOVED lines=16> */
.L_x_21384:
[----:B------:R-:W-:Y:S05]  /*9b80*/  BSYNC B2 ;  /* 0x0000000000027941 */ /* 0x000fea0003800000 */
.L_x_21383:
        /* <DEDUP_REMOVED lines=43> */
.L_x_21382:
[----:B------:R-:W-:Y:S05]  /*9e40*/  BSYNC B1 ;  /* 0x0000000000017941 */ /* 0x000fea0003800000 */
.L_x_21381:
        /* <DEDUP_REMOVED lines=27> */
.L_x_21386:
[----:B------:R-:W-:-:S07]  /*a000*/  IMAD.MOV.U32 R185, RZ, RZ, R4 ;  /* 0x000000ffffb97224 */ /* 0x000fce00078e0004 */
.L_x_21387:
[----:B------:R-:W-:Y:S05]  /*a010*/  BSYNC B1 ;  /* 0x0000000000017941 */ /* 0x000fea0003800000 */
.L_x_21385:
        /* <DEDUP_REMOVED lines=16> */
.L_x_21391:
[----:B------:R-:W-:Y:S05]  /*a120*/  BSYNC B2 ;  /* 0x0000000000027941 */ /* 0x000fea0003800000 */
.L_x_21390:
        /* <DEDUP_REMOVED lines=43> */
.L_x_21389:
[----:B------:R-:W-:Y:S05]  /*a3e0*/  BSYNC B1 ;  /* 0x0000000000017941 */ /* 0x000fea0003800000 */
.L_x_21388:
        /* <DEDUP_REMOVED lines=24> */
.L_x_21393:
[----:B------:R-:W-:-:S07]  /*a570*/  IMAD.MOV.U32 R156, RZ, RZ, R4 ;  /* 0x000000ffff9c7224 */ /* 0x000fce00078e0004 */
.L_x_21394:
[----:B------:R-:W-:Y:S05]  /*a580*/  BSYNC B1 ;  /* 0x0000000000017941 */ /* 0x000fea0003800000 */
.L_x_21392:
        /* <DEDUP_REMOVED lines=16> */
.L_x_21398:
[----:B------:R-:W-:Y:S05]  /*a690*/  BSYNC B2 ;  /* 0x0000000000027941 */ /* 0x000fea0003800000 */
.L_x_21397:
        /* <DEDUP_REMOVED lines=43> */
.L_x_21396:
[----:B------:R-:W-:Y:S05]  /*a950*/  BSYNC B1 ;  /* 0x0000000000017941 */ /* 0x000fea0003800000 */
.L_x_21395:
        /* <DEDUP_REMOVED lines=22> */
.L_x_21400:
[----:B------:R-:W-:-:S07]  /*aac0*/  IMAD.MOV.U32 R156, RZ, RZ, R4 ;  /* 0x000000ffff9c7224 */ /* 0x000fce00078e0004 */
.L_x_21401:
[----:B------:R-:W-:Y:S05]  /*aad0*/  BSYNC B1 ;  /* 0x0000000000017941 */ /* 0x000fea0003800000 */
.L_x_21399:
        /* <DEDUP_REMOVED lines=16> */
.L_x_21405:
[----:B------:R-:W-:Y:S05]  /*abe0*/  BSYNC B2 ;  /* 0x0000000000027941 */ /* 0x000fea0003800000 */
.L_x_21404:
        /* <DEDUP_REMOVED lines=43> */
.L_x_21403:
[----:B------:R-:W-:Y:S05]  /*aea0*/  BSYNC B1 ;  /* 0x0000000000017941 */ /* 0x000fea0003800000 */
.L_x_21402:
        /* <DEDUP_REMOVED lines=22> */
.L_x_21407:
[----:B------:R-:W-:-:S07]  /*b010*/  IMAD.MOV.U32 R174, RZ, RZ, R4 ;  /* 0x000000ffffae7224 */ /* 0x000fce00078e0004 */
.L_x_21408:
[----:B------:R-:W-:Y:S05]  /*b020*/  BSYNC B1 ;  /* 0x0000000000017941 */ /* 0x000fea0003800000 */
.L_x_21406:
        /* <DEDUP_REMOVED lines=16> */
.L_x_21412:
[----:B------:R-:W-:Y:S05]  /*b130*/  BSYNC B2 ;  /* 0x0000000000027941 */ /* 0x000fea0003800000 */
.L_x_21411:
        /* <DEDUP_REMOVED lines=43> */
.L_x_21410:
[----:B------:R-:W-:Y:S05]  /*b3f0*/  BSYNC B1 ;  /* 0x0000000000017941 */ /* 0x000fea0003800000 */
.L_x_21409:
        /* <DEDUP_REMOVED lines=22> */
.L_x_21414:
[----:B------:R-:W-:-:S07]  /*b560*/  IMAD.MOV.U32 R185, RZ, RZ, R4 ;  /* 0x000000ffffb97224 */ /* 0x000fce00078e0004 */
.L_x_21415:
[----:B------:R-:W-:Y:S05]  /*b570*/  BSYNC B1 ;  /* 0x0000000000017941 */ /* 0x000fea0003800000 */
.L_x_21413:
        /* <DEDUP_REMOVED lines=16> */
.L_x_21419:
[----:B------:R-:W-:Y:S05]  /*b680*/  BSYNC B2 ;  /* 0x0000000000027941 */ /* 0x000fea0003800000 */
.L_x_21418:
        /* <DEDUP_REMOVED lines=43> */
.L_x_21417:
[----:B------:R-:W-:Y:S05]  /*b940*/  BSYNC B1 ;  /* 0x0000000000017941 */ /* 0x000fea0003800000 */
.L_x_21416:
        /* <DEDUP_REMOVED lines=22> */
.L_x_21421:
[----:B------:R-:W-:-:S07]  /*bab0*/  IMAD.MOV.U32 R158, RZ, RZ, R4 ;  /* 0x000000ffff9e7224 */ /* 0x000fce00078e0004 */
.L_x_21422:
[----:B------:R-:W-:Y:S05]  /*bac0*/  BSYNC B1 ;  /* 0x0000000000017941 */ /* 0x000fea0003800000 */
.L_x_21420:
        /* <DEDUP_REMOVED lines=16> */
.L_x_21426:
[----:B------:R-:W-:Y:S05]  /*bbd0*/  BSYNC B2 ;  /* 0x0000000000027941 */ /* 0x000fea0003800000 */
.L_x_21425:
        /* <DEDUP_REMOVED lines=43> */
.L_x_21424:
[----:B------:R-:W-:Y:S05]  /*be90*/  BSYNC B1 ;  /* 0x0000000000017941 */ /* 0x000fea0003800000 */
.L_x_21423:
[----:B------:R-:W-:Y:S01]  /*bea0*/  I2FP.F32.U32 R6, R158 ;  /* 0x0000009e00067245 */ /* 0x000fe20000201000 */
[----:B------:R-:W-:Y:S01]  /*beb0*/  HADD2.F32 R156, -RZ, R159.H0_H0 ;  /* 0x2000009fff9c7230 */ /* 0x000fe20000004100 */
[C---:B------:R-:W-:Y:S01]  /*bec0*/  ISETP.NE.AND P6, PT, R203.reuse, 0x1, PT ;  /* 0x00000001cb00780c */ /* 0x040fe20003fc5270 */
[----:B------:R-:W-:Y:S02]  /*bed0*/  BSSY B1, `(.L_x_21427) ;  /* 0x0000014000017945 */ /* 0x000fe40003800000 */
        /* <DEDUP_REMOVED lines=18> */
.L_x_21428:
[----:B------:R-:W-:-:S07]  /*c000*/  IMAD.MOV.U32 R158, RZ, RZ, R4 ;  /* 0x000000ffff9e7224 */ /* 0x000fce00078e0004 */
.L_x_21429:
[----:B------:R-:W-:Y:S05]  /*c010*/  BSYNC B1 ;  /* 0x0000000000017941 */ /* 0x000fea0003800000 */
.L_x_21427:
        /* <DEDUP_REMOVED lines=18> */
.L_x_21433:
[----:B------:R-:W-:Y:S05]  /*c140*/  BSYNC B2 ;  /* 0x0000000000027941 */ /* 0x000fea0003800000 */
.L_x_21432:
        /* <DEDUP_REMOVED lines=43> */
.L_x_21431:
[----:B------:R-:W-:Y:S05]  /*c400*/  BSYNC B1 ;  /* 0x0000000000017941 */ /* 0x000fea0003800000 */
.L_x_21430:
        /* <DEDUP_REMOVED lines=36> */
[----:B------:R3:W-:Y:S01]  /*c650*/  STG.E.128 desc[UR4][R204.64], R156 ;  /* 0x0000009ccc007986 */ /* 0x0007e2000c101d04 */
[----:B------:R-:W-:-:S05]  /*c660*/  LOP3.LUT R207, R207, R215, R209, 0xfe, !PT ;  /* 0x000000d7cfcf7212 */ /* 0x000fca00078efed1 */
[----:B------:R3:W-:Y:S02]  /*c670*/  STG.E.64 desc[UR4][R202.64], R206 ;  /* 0x000000ceca007986 */ /* 0x0007e4000c101b04 */
.L_x_21377:
[----:B------:R-:W-:Y:S05]  /*c680*/  BSYNC B0 ;  /* 0x0000000000007941 */ /* 0x000fea0003800000 */
.L_x_21376:
        /* <DEDUP_REMOVED lines=23> */
.L_x_21437:
[----:B------:R-:W-:-:S07]  /*c800*/  MOV R163, R4 ;  /* 0x0000000400a37202 */ /* 0x000fce0000000f00 */
.L_x_21438:
[----:B------:R-:W-:Y:S05]  /*c810*/  BSYNC B1 ;  /* 0x0000000000017941 */ /* 0x000fea0003800000 */
.L_x_21436:
        /* <DEDUP_REMOVED lines=16> */
.L_x_21442:
[----:B------:R-:W-:Y:S05]  /*c920*/  BSYNC B2 ;  /* 0x0000000000027941 */ /* 0x000fea0003800000 */
.L_x_21441:
        /* <DEDUP_REMOVED lines=43> */
.L_x_21440:
[----:B------:R-:W-:Y:S05]  /*cbe0*/  BSYNC B1 ;  /* 0x0000000000017941 */ /* 0x000fea0003800000 */
.L_x_21439:
        /* <DEDUP_REMOVED lines=27> */
.L_x_21444:
[----:B------:R-:W-:-:S07]  /*cda0*/  IMAD.MOV.U32 R184, RZ, RZ, R4 ;  /* 0x000000ffffb87224 */ /* 0x000fce00078e0004 */
.L_x_21445:
[----:B------:R-:W-:Y:S05]  /*cdb0*/  BSYNC B1 ;  /* 0x0000000000017941 */ /* 0x000fea0003800000 */
.L_x_21443:
        /* <DEDUP_REMOVED lines=16> */
.L_x_21449:
[----:B------:R-:W-:Y:S05]  /*cec0*/  BSYNC B2 ;  /* 0x0000000000027941 */ /* 0x000fea0003800000 */
.L_x_21448:
        /* <DEDUP_REMOVED lines=43> */
.L_x_21447:
[----:B------:R-:W-:Y:S05]  /*d180*/  BSYNC B1 ;  /* 0x0000000000017941 */ /* 0x000fea0003800000 */
.L_x_21446:
        /* <DEDUP_REMOVED lines=24> */
.L_x_21451:
[----:B------:R-:W-:-:S07]  /*d310*/  MOV R156, R4 ;  /* 0x00000004009c7202 */ /* 0x000fce0000000f00 */
.L_x_21452:
[----:B------:R-:W-:Y:S05]  /*d320*/  BSYNC B1 ;  /* 0x0000000000017941 */ /* 0x000fea0003800000 */
.L_x_21450:
        /* <DEDUP_REMOVED lines=16> */
.L_x_21456:
[----:B------:R-:W-:Y:S05]  /*d430*/  BSYNC B2 ;  /* 0x0000000000027941 */ /* 0x000fea0003800000 */
.L_x_21455:
        /* <DEDUP_REMOVED lines=43> */
.L_x_21454:
[----:B------:R-:W-:Y:S05]  /*d6f0*/  BSYNC B1 ;  /* 0x0000000000017941 */ /* 0x000fea0003800000 */
.L_x_21453:
        /* <DEDUP_REMOVED lines=22> */
.L_x_21458:
[----:B------:R-:W-:-:S07]  /*d860*/  MOV R156, R4 ;  /* 0x00000004009c7202 */ /* 0x000fce0000000f00 */
.L_x_21459:
[----:B------:R-:W-:Y:S05]  /*d870*/  BSYNC B1 ;  /* 0x0000000000017941 */ /* 0x000fea0003800000 */
.L_x_21457:
        /* <DEDUP_REMOVED lines=16> */
.L_x_21463:
[----:B------:R-:W-:Y:S05]  /*d980*/  BSYNC B2 ;  /* 0x0000000000027941 */ /* 0x000fea0003800000 */
.L_x_21462:
        /* <DEDUP_REMOVED lines=43> */
.L_x_21461:
[----:B------:R-:W-:Y:S05]  /*dc40*/  BSYNC B1 ;  /* 0x0000000000017941 */ /* 0x000fea0003800000 */
.L_x_21460:
        /* <DEDUP_REMOVED lines=22> */
.L_x_21465:
[----:B------:R-:W-:-:S07]  /*ddb0*/  IMAD.MOV.U32 R183, RZ, RZ, R4 ;  /* 0x000000ffffb77224 */ /* 0x000fce00078e0004 */
.L_x_21466:
[----:B------:R-:W-:Y:S05]  /*ddc0*/  BSYNC B1 ;  /* 0x0000000000017941 */ /* 0x000fea0003800000 */
.L_x_21464:
        /* <DEDUP_REMOVED lines=16> */
.L_x_21470:
[----:B------:R-:W-:Y:S05]  /*ded0*/  BSYNC B2 ;  /* 0x0000000000027941 */ /* 0x000fea0003800000 */
.L_x_21469:
        /* <DEDUP_REMOVED lines=43> */
.L_x_21468:
[----:B------:R-:W-:Y:S05]  /*e190*/  BSYNC B1 ;  /* 0x0000000000017941 */ /* 0x000fea0003800000 */
.L_x_21467:
        /* <DEDUP_REMOVED lines=22> */
.L_x_21472:
[----:B------:R-:W-:-:S07]  /*e300*/  MOV R184, R4 ;  /* 0x0000000400b87202 */ /* 0x000fce0000000f00 */
.L_x_21473:
[----:B------:R-:W-:Y:S05]  /*e310*/  BSYNC B1 ;  /* 0x0000000000017941 */ /* 0x000fea0003800000 */
.L_x_21471:
        /* <DEDUP_REMOVED lines=16> */
.L_x_21477:
[----:B------:R-:W-:Y:S05]  /*e420*/  BSYNC B2 ;  /* 0x0000000000027941 */ /* 0x000fea0003800000 */
.L_x_21476:
        /* <DEDUP_REMOVED lines=43> */
.L_x_21475:
[----:B------:R-:W-:Y:S05]  /*e6e0*/  BSYNC B1 ;  /* 0x0000000000017941 */ /* 0x000fea0003800000 */
.L_x_21474:
        /* <DEDUP_REMOVED lines=22> */
.L_x_21479:
[----:B------:R-:W-:-:S07]  /*e850*/  MOV R158, R4 ;  /* 0x00000004009e7202 */ /* 0x000fce0000000f00 */
.L_x_21480:
[----:B------:R-:W-:Y:S05]  /*e860*/  BSYNC B1 ;  /* 0x0000000000017941 */ /* 0x000fea0003800000 */
.L_x_21478:
        /* <DEDUP_REMOVED lines=16> */
.L_x_21484:
[----:B------:R-:W-:Y:S05]  /*e970*/  BSYNC B2 ;  /* 0x0000000000027941 */ /* 0x000fea0003800000 */
.L_x_21483:
        /* <DEDUP_REMOVED lines=43> */
.L_x_21482:
[----:B------:R-:W-:Y:S05]  /*ec30*/  BSYNC B1 ;  /* 0x0000000000017941 */ /* 0x000fea0003800000 */
.L_x_21481:
        /* <DEDUP_REMOVED lines=22> */
.L_x_21486:
[----:B------:R-:W-:-:S07]  /*eda0*/  IMAD.MOV.U32 R158, RZ, RZ, R4 ;  /* 0x000000ffff9e7224 */ /* 0x000fce00078e0004 */
.L_x_21487:
[----:B------:R-:W-:Y:S05]  /*edb0*/  BSYNC B1 ;  /* 0x0000000000017941 */ /* 0x000fea0003800000 */
.L_x_21485:
        /* <DEDUP_REMOVED lines=18> */
.L_x_21491:
[----:B------:R-:W-:Y:S05]  /*eee0*/  BSYNC B2 ;  /* 0x0000000000027941 */ /* 0x000fea0003800000 */
.L_x_21490:
        /* <DEDUP_REMOVED lines=43> */
.L_x_21489:
[----:B------:R-:W-:Y:S05]  /*f1a0*/  BSYNC B1 ;  /* 0x0000000000017941 */ /* 0x000fea0003800000 */
.L_x_21488:
        /* <DEDUP_REMOVED lines=36> */
[----:B------:R-:W-:-:S05]  /*f3f0*/  LOP3.LUT R207, R207, R213, R209, 0xfe, !PT ;  /* 0x000000d5cfcf7212 */ /* 0x000fca00078efed1 */
[----:B------:R4:W-:Y:S02]  /*f400*/  STG.E.64 desc[UR4][R202.64], R206 ;  /* 0x000000ceca007986 */ /* 0x0009e4000c101b04 */
.L_x_21435:
[----:B------:R-:W-:Y:S05]  /*f410*/  BSYNC B0 ;  /* 0x0000000000007941 */ /* 0x000fea0003800000 */
.L_x_21434:
        /* <DEDUP_REMOVED lines=151> */
.L_x_21515:
        /* <DEDUP_REMOVED lines=48> */
.L_x_21494:
[----:B------:R-:W-:Y:S05]  /*10090*/  BSYNC B0 ;  /* 0x0000000000007941 */ /* 0x000fea0003800000 */
.L_x_21493:
        /* <DEDUP_REMOVED lines=35> */
.L_x_21496:
[----:B------:R-:W-:Y:S05]  /*102d0*/  BSYNC B0 ;  /* 0x0000000000007941 */ /* 0x000fea0003800000 */
.L_x_21495:
        /* <DEDUP_REMOVED lines=35> */
.L_x_21498:
[----:B------:R-:W-:Y:S05]  /*10510*/  BSYNC B0 ;  /* 0x0000000000007941 */ /* 0x000fea0003800000 */
.L_x_21497:
        /* <DEDUP_REMOVED lines=35> */
.L_x_21500:
[----:B------:R-:W-:Y:S05]  /*10750*/  BSYNC B0 ;  /* 0x0000000000007941 */ /* 0x000fea0003800000 */
.L_x_21499:
        /* <DEDUP_REMOVED lines=34> */
.L_x_21502:
[----:B------:R-:W-:Y:S05]  /*10980*/  BSYNC B0 ;  /* 0x0000000000007941 */ /* 0x000fea0003800000 */
.L_x_21501:
[----:B01234-:R-:W0:Y:S02]  /*10990*/  LDC.64 R156, c[0x0][0x210] ;  /* 0x00008400ff9c7b82 */ /* 0x01fe240000000a00 */
[----:B0-----:R-:W-:-:S04]  /*109a0*/  LEA R14, R156, R14, 0x2 ;  /* 0x0000000e9c0e7211 */ /* 0x001fc800078e10ff */
[----:B------:R-:W-:-:S13]  /*109b0*/  ISETP.GE.AND P0, PT, R14, R157, PT ;  /* 0x0000009d0e00720c */ /* 0x000fda0003f06270 */
[----:B------:R-:W-:Y:S05]  /*109c0*/  @!P0 BRA `(.L_x_21503) ;  /* 0xffffff04005c8947 */ /* 0x000fea000383ffff */
[----:B------:R-:W-:Y:S05]  /*109d0*/  EXIT ;  /* 0x000000000000794d */ /* 0x000fea0003800000 */
.L_x_21492:
        /* <DEDUP_REMOVED lines=8> */
.L_x_21505:
[----:B------:R-:W-:Y:S05]  /*10a60*/  BSYNC B0 ;  /* 0x0000000000007941 */ /* 0x000fea0003800000 */
.L_x_21504:
        /* <DEDUP_REMOVED lines=9> */
.L_x_21506:
[----:B------:R-:W-:Y:S01]  /*10b00*/  HFMA2.MMA R208, -RZ, RZ, 0, 2.384185791015625e-07 ;  /* 0x00000004ffd07435 */ /* 0x000fe200000001ff */
[----:B------:R-:W-:-:S04]  /*10b10*/  IMAD.MOV.U32 R158, RZ, RZ, R205 ;  /* 0x000000ffff9e7224 */ /* 0x000fc800078e00cd */
[----:B------:R-:W-:-:S05]  /*10b20*/  FADD.FTZ R158, R157, R158 ;  /* 0x0000009e9d9e7221 */ /* 0x000fca0000010000 */
[----:B------:R-:W-:-:S07]  /*10b30*/  MOV R207, R158 ;  /* 0x0000009e00cf7202 */ /* 0x000fce0000000f00 */
[----:B------:R-:W-:Y:S05]  /*10b40*/  WARPSYNC.COLLECTIVE R206, `(.L_x_21507) ;  /* 0x00000000ce087348 */ /* 0x000fea0003c00000 */
[----:B------:R0:W1:Y:S02]  /*10b50*/  SHFL.BFLY P5, R205, R207, R208, R209 ;  /* 0x0c0000d0cfcd7389 */ /* 0x00006400000a00d1 */
[----:B01----:R-:W-:Y:S01]  /*10b60*/  ENDCOLLECTIVE ;  /* 0x000000000000791b */ /* 0x003fe20003800000 */
.L_x_21507:
[----:B------:R-:W-:Y:S01]  /*10b70*/  HFMA2.MMA R208, -RZ, RZ, 0, 4.76837158203125e-07 ;  /* 0x00000008ffd07435 */ /* 0x000fe200000001ff */
[----:B------:R-:W-:-:S04]  /*10b80*/  IMAD.MOV.U32 R159, RZ, RZ, R205 ;  /* 0x000000ffff9f7224 */ /* 0x000fc800078e00cd */
[----:B------:R-:W-:-:S05]  /*10b90*/  FADD.FTZ R159, R158, R159 ;  /* 0x0000009f9e9f7221 */ /* 0x000fca0000010000 */
[----:B------:R-:W-:-:S07]  /*10ba0*/  MOV R207, R159 ;  /* 0x0000009f00cf7202 */ /* 0x000fce0000000f00 */
[----:B------:R-:W-:Y:S05]  /*10bb0*/  WARPSYNC.COLLECTIVE R206, `(.L_x_21508) ;  /* 0x00000000ce087348 */ /* 0x000fea0003c00000 */
[----:B------:R0:W1:Y:S02]  /*10bc0*/  SHFL.BFLY P5, R205, R207, R208, R209 ;  /* 0x0c0000d0cfcd7389 */ /* 0x00006400000a00d1 */
[----:B01----:R-:W-:Y:S01]  /*10bd0*/  ENDCOLLECTIVE ;  /* 0x000000000000791b */ /* 0x003fe20003800000 */
.L_x_21508:
        /* <DEDUP_REMOVED lines=8> */
.L_x_21509:
        /* <DEDUP_REMOVED lines=89> */
.L_x_21510:
[----:B------:R-:W-:Y:S01]  /*111f0*/  HFMA2.MMA R208, -RZ, RZ, 0, 1.1920928955078125e-07 ;  /* 0x00000002ffd07435 */ /* 0x000fe200000001ff */
[----:B------:R-:W-:-:S04]  /*11200*/  IMAD.MOV.U32 R157, RZ, RZ, R205 ;  /* 0x000000ffff9d7224 */ /* 0x000fc800078e00cd */
[----:B------:R-:W-:-:S05]  /*11210*/  FADD.FTZ R157, R156, R157 ;  /* 0x0000009d9c9d7221 */ /* 0x000fca0000010000 */
[----:B------:R-:W-:-:S07]  /*11220*/  MOV R207, R157 ;  /* 0x0000009d00cf7202 */ /* 0x000fce0000000f00 */
[----:B------:R-:W-:Y:S05]  /*11230*/  WARPSYNC.COLLECTIVE R206, `(.L_x_21511) ;  /* 0x00000000ce087348 */ /* 0x000fea0003c00000 */
[----:B------:R0:W1:Y:S02]  /*11240*/  SHFL.BFLY P5, R205, R207, R208, R209 ;  /* 0x0c0000d0cfcd7389 */ /* 0x00006400000a00d1 */
[----:B01----:R-:W-:Y:S01]  /*11250*/  ENDCOLLECTIVE ;  /* 0x000000000000791b */ /* 0x003fe20003800000 */
.L_x_21511:
[----:B------:R-:W-:Y:S01]  /*11260*/  HFMA2.MMA R208, -RZ, RZ, 0, 2.384185791015625e-07 ;  /* 0x00000004ffd07435 */ /* 0x000fe200000001ff */
[----:B------:R-:W-:-:S04]  /*11270*/  IMAD.MOV.U32 R158, RZ, RZ, R205 ;  /* 0x000000ffff9e7224 */ /* 0x000fc800078e00cd */
[----:B------:R-:W-:-:S05]  /*11280*/  FADD.FTZ R158, R157, R158 ;  /* 0x0000009e9d9e7221 */ /* 0x000fca0000010000 */
[----:B------:R-:W-:-:S07]  /*11290*/  MOV R207, R158 ;  /* 0x0000009e00cf7202 */ /* 0x000fce0000000f00 */
[----:B------:R-:W-:Y:S05]  /*112a0*/  WARPSYNC.COLLECTIVE R206, `(.L_x_21512) ;  /* 0x00000000ce087348 */ /* 0x000fea0003c00000 */
[----:B------:R0:W1:Y:S02]  /*112b0*/  SHFL.BFLY P5, R205, R207, R208, R209 ;  /* 0x0c0000d0cfcd7389 */ /* 0x00006400000a00d1 */
[----:B01----:R-:W-:Y:S01]  /*112c0*/  ENDCOLLECTIVE ;  /* 0x000000000000791b */ /* 0x003fe20003800000 */
.L_x_21512:
[----:B------:R-:W-:Y:S01]  /*112d0*/  HFMA2.MMA R208, -RZ, RZ, 0, 4.76837158203125e-07 ;  /* 0x00000008ffd07435 */ /* 0x000fe200000001ff */
[----:B------:R-:W-:-:S04]  /*112e0*/  IMAD.MOV.U32 R159, RZ, RZ, R205 ;  /* 0x000000ffff9f7224 */ /* 0x000fc800078e00cd */
[----:B------:R-:W-:-:S05]  /*112f0*/  FADD.FTZ R159, R158, R159 ;  /* 0x0000009f9e9f7221 */ /* 0x000fca0000010000 */
[----:B------:R-:W-:-:S07]  /*11300*/  MOV R207, R159 ;  /* 0x0000009f00cf7202 */ /* 0x000fce0000000f00 */
[----:B------:R-:W-:Y:S05]  /*11310*/  WARPSYNC.COLLECTIVE R206, `(.L_x_21513) ;  /* 0x00000000ce087348 */ /* 0x000fea0003c00000 */
[----:B------:R0:W1:Y:S02]  /*11320*/  SHFL.BFLY P5, R205, R207, R208, R209 ;  /* 0x0c0000d0cfcd7389 */ /* 0x00006400000a00d1 */
[----:B01----:R-:W-:Y:S01]  /*11330*/  ENDCOLLECTIVE ;  /* 0x000000000000791b */ /* 0x003fe20003800000 */
.L_x_21513:
[----:B------:R-:W-:Y:S01]  /*11340*/  HFMA2.MMA R208, -RZ, RZ, 0, 9.5367431640625e-07 ;  /* 0x00000010ffd07435 */ /* 0x000fe200000001ff */
[----:B------:R-:W-:-:S04]  /*11350*/  IMAD.MOV.U32 R204, RZ, RZ, R205 ;  /* 0x000000ffffcc7224 */ /* 0x000fc800078e00cd */
[----:B------:R-:W-:-:S05]  /*11360*/  FADD.FTZ R204, R159, R204 ;  /* 0x000000cc9fcc7221 */ /* 0x000fca0000010000 */
[----:B------:R-:W-:-:S07]  /*11370*/  MOV R207, R204 ;  /* 0x000000cc00cf7202 */ /* 0x000fce0000000f00 */
[----:B------:R-:W-:Y:S05]  /*11380*/  WARPSYNC.COLLECTIVE R206, `(.L_x_21514) ;  /* 0x00000000ce087348 */ /* 0x000fea0003c00000 */
[----:B------:R0:W1:Y:S02]  /*11390*/  SHFL.BFLY P5, R205, R207, R208, R209 ;  /* 0x0c0000d0cfcd7389 */ /* 0x00006400000a00d1 */
[----:B01----:R-:W-:Y:S01]  /*113a0*/  ENDCOLLECTIVE ;  /* 0x000000000000791b */ /* 0x003fe20003800000 */
.L_x_21514:
[----:B------:R-:W-:Y:S05]  /*113b0*/  BRA `(.L_x_21515) ;  /* 0xffffffe800747947 */ /* 0x000fea000383ffff */
.L_x_21516:
        /* <DEDUP_REMOVED lines=12> */
.L_x_37458:


//--------------------- .text._ZN10layer_norm13ln_fwd_kernelINS_13Kernel_traitsIf6__halfS2_S2_fjLj1280ELj1ELj4ELj1ELj16ENS_18Kernel_traits_baseILj1280EfS2_S2_S2_fjLj128EEEEELb1ELb1ELb0ELb1EEEvNS_9FwdParamsE --------------------------
	.section	.text._ZN10layer_norm13ln_fwd_kernelINS_13Kernel_traitsIf6__halfS2_S2_fjLj1280ELj1ELj4ELj1ELj16ENS_18Kernel_traits_baseILj1280EfS2_S2_S2_fjLj128EEEEELb1ELb1ELb0ELb1EEEvNS_9FwdParamsE,"ax",@progbits
	.align	128
        .global         _ZN10layer_norm13ln_fwd_kernelINS_13Kernel_traitsIf6__halfS2_S2_fjLj1280ELj1ELj4ELj1ELj16ENS_18Kernel_traits_baseILj1280EfS2_S2_S2_fjLj128EEEEELb1ELb1ELb0ELb1EEEvNS_9FwdParamsE
        .type           _ZN10layer_norm13ln_fwd_kernelINS_13Kernel_traitsIf6__halfS2_S2_fjLj1280ELj1ELj4ELj1ELj16ENS_18Kernel_traits_baseILj1280EfS2_S2_S2_fjLj128EEEEELb1ELb1ELb0ELb1EEEvNS_9FwdParamsE,@function
        .size           _ZN10layer_norm13ln_fwd_kernelINS_13Kernel_traitsIf6__halfS2_S2_fjLj1280ELj1ELj4ELj1ELj16ENS_18Kernel_traits_baseILj1280EfS2_S2_S2_fjLj128EEEEELb1ELb1ELb0ELb1EEEvNS_9FwdParamsE,(.L_x_37459 - _ZN10layer_norm13ln_fwd_kernelINS_13Kernel_traitsIf6__halfS2_S2_fjLj1280ELj1ELj4ELj1ELj16ENS_18Kernel_traits_baseILj1280EfS2_S2_S2_fjLj128EEEEELb1ELb1ELb0ELb1EEEvNS_9FwdParamsE)
        .other          _ZN10layer_norm13ln_fwd_kernelINS_13Kernel_traitsIf6__halfS2_S2_fjLj1280ELj1ELj4ELj1ELj16ENS_18Kernel_traits_baseILj1280EfS2_S2_S2_fjLj128EEEEELb1ELb1ELb0ELb1EEEvNS_9FwdParamsE,@"STO_CUDA_ENTRY STV_DEFAULT"
_ZN10layer_norm13ln_fwd_kernelINS_13Kernel_traitsIf6__halfS2_S2_fjLj1280ELj1ELj4ELj1ELj16ENS_18Kernel_traits_baseILj1280EfS2_S2_S2_fjLj128EEEEELb1ELb1ELb0ELb1EEEvNS_9FwdParamsE:
.text._ZN10layer_norm13ln_fwd_kernelINS_13Kernel_traitsIf6__halfS2_S2_fjLj1280ELj1ELj4ELj1ELj16ENS_18Kernel_traits_baseILj1280EfS2_S2_S2_fjLj128EEEEELb1ELb1ELb0ELb1EEEvNS_9FwdParamsE:
        /* <DEDUP_REMOVED lines=170> */
.L_x_21798:
        /* <DEDUP_REMOVED lines=19> */
[----:B------:R-:W-:-:S03]  /*0bd0*/  VIADD R162, R216, 0x1 ;  /* 0x00000001d8a27836 */ /* 0x000fc60000000000 */
[----:B---3--:R-:W-:-:S07]  /*0be0*/  @P2 HADD2.F32 R169, -RZ, R154.H0_H0 ;  /* 0x2000009affa92230 */ /* 0x008fce0000004100 */
        /* <DEDUP_REMOVED lines=9> */
.L_x_21518:
[----:B------:R-:W-:-:S07]  /*0c80*/  IMAD.MOV.U32 R153, RZ, RZ, R2 ;  /* 0x000000ffff997224 */ /* 0x000fce00078e0002 */
.L_x_21519:
[----:B------:R-:W-:Y:S05]  /*0c90*/  BSYNC B0 ;  /* 0x0000000000007941 */ /* 0x000fea0003800000 */
.L_x_21517:
        /* <DEDUP_REMOVED lines=16> */
.L_x_21523:
[----:B------:R-:W-:Y:S05]  /*0da0*/  BSYNC B1 ;  /* 0x0000000000017941 */ /* 0x000fea0003800000 */
.L_x_21522:
        /* <DEDUP_REMOVED lines=42> */
.L_x_21521:
[----:B------:R-:W-:Y:S05]  /*1050*/  BSYNC B0 ;  /* 0x0000000000007941 */ /* 0x000fea0003800000 */
.L_x_21520:
        /* <DEDUP_REMOVED lines=8> */
[----:B------:R-:W-:-:S05]  /*10e0*/  FFMA.FTZ R154, R153, R176, 1.1641532182693481445e-10 ;  /* 0x2f000000999a7423 */ /* 0x000fca00000100b0 */
[----:B0-----:R-:W-:Y:S01]  /*10f0*/  FSETP.GTU.FTZ.AND P1, PT, R154, R175, PT ;  /* 0x000000af9a00720b */ /* 0x001fe20003f3c000 */
[----:B------:R-:W-:Y:S02]  /*1100*/  @P0 HADD2.F32 R154, -RZ, R148.H0_H0 ;  /* 0x20000094ff9a0230 */ /* 0x000fe40000004100 */
[----:B-1----:R-:W-:-:S10]  /*1110*/  FMUL.FTZ R160, R160, R171 ;  /* 0x000000aba0a07220 */ /* 0x002fd40000410000 */
[----:B------:R-:W-:Y:S02]  /*1120*/  @P1 LOP3.LUT R168, R168, 0x4, RZ, 0xfc, !PT ;  /* 0x00000004a8a81812 */ /* 0x000fe400078efcff */
        /* <DEDUP_REMOVED lines=14> */
.L_x_21525:
[----:B------:R-:W-:-:S07]  /*1210*/  IMAD.MOV.U32 R164, RZ, RZ, R2 ;  /* 0x000000ffffa47224 */ /* 0x000fce00078e0002 */
.L_x_21526:
[----:B------:R-:W-:Y:S05]  /*1220*/  BSYNC B0 ;  /* 0x0000000000007941 */ /* 0x000fea0003800000 */
.L_x_21524:
        /* <DEDUP_REMOVED lines=16> */
.L_x_21530:
[----:B------:R-:W-:Y:S05]  /*1330*/  BSYNC B1 ;  /* 0x0000000000017941 */ /* 0x000fea0003800000 */
.L_x_21529:
        /* <DEDUP_REMOVED lines=43> */
.L_x_21528:
[----:B------:R-:W-:Y:S05]  /*15f0*/  BSYNC B0 ;  /* 0x0000000000007941 */ /* 0x000fea0003800000 */
.L_x_21527:
        /* <DEDUP_REMOVED lines=24> */
.L_x_21532:
[----:B------:R-:W-:-:S07]  /*1780*/  IMAD.MOV.U32 R156, RZ, RZ, R2 ;  /* 0x000000ffff9c7224 */ /* 0x000fce00078e0002 */
.L_x_21533:
[----:B------:R-:W-:Y:S05]  /*1790*/  BSYNC B0 ;  /* 0x0000000000007941 */ /* 0x000fea0003800000 */
.L_x_21531:
        /* <DEDUP_REMOVED lines=16> */
.L_x_21537:
[----:B------:R-:W-:Y:S05]  /*18a0*/  BSYNC B1 ;  /* 0x0000000000017941 */ /* 0x000fea0003800000 */
.L_x_21536:
        /* <DEDUP_REMOVED lines=43> */
.L_x_21535:
[----:B------:R-:W-:Y:S05]  /*1b60*/  BSYNC B0 ;  /* 0x0000000000007941 */ /* 0x000fea0003800000 */
.L_x_21534:
        /* <DEDUP_REMOVED lines=22> */
.L_x_21539:
[----:B------:R-:W-:-:S07]  /*1cd0*/  IMAD.MOV.U32 R154, RZ, RZ, R2 ;  /* 0x000000ffff9a7224 */ /* 0x000fce00078e0002 */
.L_x_21540:
[----:B------:R-:W-:Y:S05]  /*1ce0*/  BSYNC B0 ;  /* 0x0000000000007941 */ /* 0x000fea0003800000 */
.L_x_21538:
        /* <DEDUP_REMOVED lines=16> */
.L_x_21544:
[----:B------:R-:W-:Y:S05]  /*1df0*/  BSYNC B1 ;  /* 0x0000000000017941 */ /* 0x000fea0003800000 */
.L_x_21543:
        /* <DEDUP_REMOVED lines=43> */
.L_x_21542:
[----:B------:R-:W-:Y:S05]  /*20b0*/  BSYNC B0 ;  /* 0x0000000000007941 */ /* 0x000fea0003800000 */
.L_x_21541:
        /* <DEDUP_REMOVED lines=22> */
.L_x_21546:
[----:B------:R-:W-:-:S07]  /*2220*/  IMAD.MOV.U32 R154, RZ, RZ, R2 ;  /* 0x000000ffff9a7224 */ /* 0x000fce00078e0002 */
.L_x_21547:
[----:B------:R-:W-:Y:S05]  /*2230*/  BSYNC B0 ;  /* 0x0000000000007941 */ /* 0x000fea0003800000 */
.L_x_21545:
        /* <DEDUP_REMOVED lines=16> */
.L_x_21551:
[----:B------:R-:W-:Y:S05]  /*2340*/  BSYNC B1 ;  /* 0x0000000000017941 */ /* 0x000fea0003800000 */
.L_x_21550:
        /* <DEDUP_REMOVED lines=43> */
.L_x_21549:
[----:B------:R-:W-:Y:S05]  /*2600*/  BSYNC B0 ;  /* 0x0000000000007941 */ /* 0x000fea0003800000 */
.L_x_21548:
        /* <DEDUP_REMOVED lines=22> */
.L_x_21553:
[----:B------:R-:W-:-:S07]  /*2770*/  IMAD.MOV.U32 R154, RZ, RZ, R2 ;  /* 0x000000ffff9a7224 */ /* 0x000fce00078e0002 */
.L_x_21554:
[----:B------:R-:W-:Y:S05]  /*2780*/  BSYNC B0 ;  /* 0x0000000000007941 */ /* 0x000fea0003800000 */
.L_x_21552:
        /* <DEDUP_REMOVED lines=16> */
.L_x_21558:
[----:B------:R-:W-:Y:S05]  /*2890*/  BSYNC B1 ;  /* 0x0000000000017941 */ /* 0x000fea0003800000 */
.L_x_21557:
        /* <DEDUP_REMOVED lines=43> */
.L_x_21556:
[----:B------:R-:W-:Y:S05]  /*2b50*/  BSYNC B0 ;  /* 0x0000000000007941 */ /* 0x000fea0003800000 */
.L_x_21555:
[----:B------:R-:W-:Y:S01]  /*2b60*/  I2FP.F32.U32 R157, R154 ;  /* 0x0000009a009d7245 */ /* 0x000fe20000201000 */
[----:B------:R-:W-:Y:S01]  /*2b70*/  HADD2.F32 R158, -RZ, R158.H1_H1 ;  /* 0x3000009eff9e7230 */ /* 0x000fe20000004100 */
[----:B------:R-:W-:Y:S01]  /*2b80*/  ISETP.NE.AND P5, PT, R156, 0x1, PT ;  /* 0x000000019c00780c */ /* 0x000fe20003fa5270 */
[----:B------:R-:W-:Y:S02]  /*2b90*/  BSSY B0, `(.L_x_21559) ;  /* 0x0000014000007945 */ /* 0x000fe40003800000 */
[----:B------:R-:W-:Y:S01]  /*2ba0*/  FFMA.FTZ R154, R157, R176, 1.1641532182693481445e-10 ;  /* 0x2f0000009d9a7423 */ /* 0x000fe200000100b0 */
[----:B------:R-:W-:Y:S01]  /*2bb0*/  FMUL.FTZ R158, R158, R169 ;  /* 0x000000a99e9e7220 */ /* 0x000fe20000410000 */
[----:B------:R-:W-:-:S03]  /*2bc0*/  @P0 HADD2.F32 R157, -RZ, R150.H1_H1 ;  /* 0x30000096ff9d0230 */ /* 0x000fc60000004100 */
        /* <DEDUP_REMOVED lines=15> */
.L_x_21560:
[----:B------:R-:W-:-:S07]  /*2cc0*/  IMAD.MOV.U32 R154, RZ, RZ, R2 ;  /* 0x000000ffff9a7224 */ /* 0x000fce00078e0002 */
.L_x_21561:
[----:B------:R-:W-:Y:S05]  /*2cd0*/  BSYNC B0 ;  /* 0x0000000000007941 */ /* 0x000fea0003800000 */
.L_x_21559:
        /* <DEDUP_REMOVED lines=16> */
.L_x_21565:
[----:B------:R-:W-:Y:S05]  /*2de0*/  BSYNC B1 ;  /* 0x0000000000017941 */ /* 0x000fea0003800000 */
.L_x_21564:
        /* <DEDUP_REMOVED lines=43> */
.L_x_21563:
[----:B------:R-:W-:Y:S05]  /*30a0*/  BSYNC B0 ;  /* 0x0000000000007941 */ /* 0x000fea0003800000 */
.L_x_21562:
        /* <DEDUP_REMOVED lines=22> */
.L_x_21567:
[----:B------:R-:W-:-:S07]  /*3210*/  IMAD.MOV.U32 R154, RZ, RZ, R2 ;  /* 0x000000ffff9a7224 */ /* 0x000fce00078e0002 */
.L_x_21568:
[----:B------:R-:W-:Y:S05]  /*3220*/  BSYNC B0 ;  /* 0x0000000000007941 */ /* 0x000fea0003800000 */
.L_x_21566:
        /* <DEDUP_REMOVED lines=18> */
.L_x_21572:
[----:B------:R-:W-:Y:S05]  /*3350*/  BSYNC B1 ;  /* 0x0000000000017941 */ /* 0x000fea0003800000 */
.L_x_21571:
        /* <DEDUP_REMOVED lines=43> */
.L_x_21570:
[----:B------:R-:W-:Y:S05]  /*3610*/  BSYNC B0 ;  /* 0x0000000000007941 */ /* 0x000fea0003800000 */
.L_x_21569:
[----:B------:R-:W-:Y:S01]  /*3620*/  I2FP.F32.U32 R157, R154 ;  /* 0x0000009a009d7245 */ /* 0x000fe20000201000 */
[----:B------:R-:W-:Y:S01]  /*3630*/  HADD2.F32 R156, -RZ, R159.H1_H1 ;  /* 0x3000009fff9c7230 */ /* 0x000fe20000004100 */
[----:B------:R-:W-:Y:S01]  /*3640*/  SEL R158, RZ, 0x1, P1 ;  /* 0x00000001ff9e7807 */ /* 0x000fe20000800000 */
[----:B------:R-:W0:Y:S01]  /*3650*/  LDC.64 R182, c[0x0][0x238] ;  /* 0x00008e00ffb67b82 */ /* 0x000e220000000a00 */
[----:B------:R-:W-:Y:S01]  /*3660*/  SEL R163, RZ, 0x10000, P5 ;  /* 0x00010000ffa37807 */ /* 0x000fe20002800000 */
[----:B------:R-:W-:Y:S01]  /*3670*/  FFMA.FTZ R154, R157, R176, 1.1641532182693481445e-10 ;  /* 0x2f0000009d9a7423 */ /* 0x000fe200000100b0 */
[----:B------:R-:W-:Y:S01]  /*3680*/  LOP3.LUT P5, RZ, R168, 0x2, RZ, 0xc0, !PT ;  /* 0x00000002a8ff7812 */ /* 0x000fe200078ac0ff */
[----:B------:R-:W-:Y:S01]  /*3690*/  IMAD.WIDE.U32 R158, R158, 0x10000, RZ ;  /* 0x000100009e9e7825 */ /* 0x000fe200078e00ff */
[----:B------:R-:W-:Y:S02]  /*36a0*/  SEL R160, RZ, 0x1, P2 ;  /* 0x00000001ffa07807 */ /* 0x000fe40001000000 */
[----:B------:R-:W-:Y:S01]  /*36b0*/  FSETP.GTU.FTZ.AND P1, PT, R154, R175, PT ;  /* 0x000000af9a00720b */ /* 0x000fe20003f3c000 */
[----:B------:R-:W-:Y:S01]  /*36c0*/  FMUL.FTZ R154, R156, R169 ;  /* 0x000000a99c9a7220 */ /* 0x000fe20000410000 */
[----:B------:R-:W1:Y:S01]  /*36d0*/  LDC.64 R180, c[0x0][0x240] ;  /* 0x00009000ffb47b82 */ /* 0x000e620000000a00 */
[----:B------:R-:W-:Y:S01]  /*36e0*/  SEL R178, RZ, 0x1, P5 ;  /* 0x00000001ffb27807 */ /* 0x000fe20002800000 */
[----:B------:R-:W-:-:S04]  /*36f0*/  IMAD.WIDE.U32 R160, R160, 0x1000000, RZ ;  /* 0x01000000a0a07825 */ /* 0x000fc800078e00ff */
[----:B------:R-:W-:Y:S01]  /*3700*/  FMUL.FTZ R154, R154, R171 ;  /* 0x000000ab9a9a7220 */ /* 0x000fe20000410000 */
[----:B------:R-:W-:Y:S02]  /*3710*/  SEL R162, RZ, 0x100, P4 ;  /* 0x00000100ffa27807 */ /* 0x000fe40002000000 */
[----:B------:R-:W-:Y:S01]  /*3720*/  SEL R177, RZ, 0x1000000, P1 ;  /* 0x01000000ffb17807 */ /* 0x000fe20000800000 */
[----:B------:R-:W-:Y:S01]  /*3730*/  IMAD.WIDE.U32 R178, R178, 0x100, RZ ;  /* 0x00000100b2b27825 */ /* 0x000fe200078e00ff */
[----:B------:R-:W2:Y:S01]  /*3740*/  @P0 LDC.64 R156, c[0x0][0x230] ;  /* 0x00008c00ff9c0b82 */ /* 0x000ea20000000a00 */
[----:B------:R-:W-:Y:S02]  /*3750*/  FSEL R154, R154, RZ, !P1 ;  /* 0x000000ff9a9a7208 */ /* 0x000fe40004800000 */
[----:B------:R-:W-:Y:S01]  /*3760*/  LOP3.LUT R162, R162, R177, R163, 0xfe, !PT ;  /* 0x000000b1a2a27212 */ /* 0x000fe200078efea3 */
[----:B------:R-:W-:Y:S01]  /*3770*/  @P0 HADD2.F32 R163, -RZ, R151.H1_H1 ;  /* 0x30000097ffa30230 */ /* 0x000fe20000004100 */
[----:B------:R-:W-:Y:S01]  /*3780*/  LOP3.LUT R192, R178, R160, R158, 0xfe, !PT ;  /* 0x000000a0b2c07212 */ /* 0x000fe200078efe9e */
[----:B------:R-:W-:Y:S01]  /*3790*/  FMUL.FTZ R178, R63, R154 ;  /* 0x0000009a3fb27220 */ /* 0x000fe20000410000 */
[----:B------:R-:W-:Y:S01]  /*37a0*/  LOP3.LUT P6, RZ, R168, 0x4, RZ, 0xc0, !PT ;  /* 0x00000004a8ff7812 */ /* 0x000fe200078cc0ff */
[----:B------:R-:W-:Y:S01]  /*37b0*/  VIADD R154, R152, 0x20 ;  /* 0x00000020989a7836 */ /* 0x000fe20000000000 */
[----:B------:R-:W-:Y:S01]  /*37c0*/  SEL R177, RZ, 0x1, P3 ;  /* 0x00000001ffb17807 */ /* 0x000fe20001800000 */
[----:B------:R-:W-:Y:S01]  /*37d0*/  @P0 FADD.FTZ R178, R178, R163 ;  /* 0x000000a3b2b20221 */ /* 0x000fe20000010000 */
[----:B------:R-:W-:Y:S01]  /*37e0*/  SEL R193, RZ, 0x1, P6 ;  /* 0x00000001ffc17807 */ /* 0x000fe20003000000 */
[----:B0-----:R-:W-:Y:S01]  /*37f0*/  IMAD.WIDE.U32 R186, R152, 0x10, R182 ;  /* 0x0000001098ba7825 */ /* 0x001fe200078e00b6 */
[----:B------:R-:W-:-:S02]  /*3800*/  LOP3.LUT R177, R161, R162, R177, 0xfe, !PT ;  /* 0x000000a2a1b17212 */ /* 0x000fc400078efeb1 */
[----:B------:R-:W-:Y:S01]  /*3810*/  LOP3.LUT R192, R192, R193, RZ, 0xfc, !PT ;  /* 0x000000c1c0c07212 */ /* 0x000fe200078efcff */
[----:B-1----:R-:W-:Y:S01]  /*3820*/  IMAD.WIDE.U32 R188, R152, 0x8, R180 ;  /* 0x0000000898bc7825 */ /* 0x002fe200078e00b4 */
[----:B------:R-:W-:Y:S02]  /*3830*/  F2FP.F16.F32.PACK_AB R162, R174, R165 ;  /* 0x000000a5aea2723e */ /* 0x000fe400000000ff */
[----:B------:R-:W-:Y:S02]  /*3840*/  F2FP.F16.F32.PACK_AB R161, R166, R155 ;  /* 0x0000009ba6a1723e */ /* 0x000fe400000000ff */
[----:B------:R-:W-:Y:S02]  /*3850*/  F2FP.F16.F32.PACK_AB R160, R164, R153 ;  /* 0x00000099a4a0723e */ /* 0x000fe400000000ff */
[----:B------:R-:W-:Y:S01]  /*3860*/  F2FP.F16.F32.PACK_AB R163, R178, R167 ;  /* 0x000000a7b2a3723e */ /* 0x000fe200000000ff */
[----:B--2---:R-:W-:Y:S01]  /*3870*/  @P0 IMAD.WIDE.U32 R190, R154, 0x10, R156 ;  /* 0x000000109abe0825 */ /* 0x004fe200078e009c */
        /* <DEDUP_REMOVED lines=18> */
.L_x_21574:
[----:B------:R-:W-:-:S07]  /*39a0*/  MOV R177, R2 ;  /* 0x0000000200b17202 */ /* 0x000fce0000000f00 */
.L_x_21575:
[----:B------:R-:W-:Y:S05]  /*39b0*/  BSYNC B0 ;  /* 0x0000000000007941 */ /* 0x000fea0003800000 */
.L_x_21573:
        /* <DEDUP_REMOVED lines=16> */
.L_x_21579:
[----:B------:R-:W-:Y:S05]  /*3ac0*/  BSYNC B1 ;  /* 0x0000000000017941 */ /* 0x000fea0003800000 */
.L_x_21578:
        /* <DEDUP_REMOVED lines=43> */
.L_x_21577:
[----:B------:R-:W-:Y:S05]  /*3d80*/  BSYNC B0 ;  /* 0x0000000000007941 */ /* 0x000fea0003800000 */
.L_x_21576:
[----:B------:R-:W-:Y:S01]  /*3d90*/  I2FP.F32.U32 R161, R177 ;  /* 0x000000b100a17245 */ /* 0x000fe20000201000 */
[----:B-----5:R-:W-:Y:S01]  /*3da0*/  HADD2.F32 R162, -RZ, R156.H0_H0 ;  /* 0x2000009cffa27230 */ /* 0x020fe20000004100 */
[----:B------:R-:W-:Y:S01]  /*3db0*/  LOP3.LUT R168, R168, 0xfffffffb, RZ, 0xc0, !PT ;  /* 0xfffffffba8a87812 */ /* 0x000fe200078ec0ff */
[----:B------:R-:W-:Y:S02]  /*3dc0*/  BSSY B0, `(.L_x_21580) ;  /* 0x0000016000007945 */ /* 0x000fe40003800000 */
[----:B------:R-:W-:Y:S01]  /*3dd0*/  FFMA.FTZ R160, R161, R176, 1.1641532182693481445e-10 ;  /* 0x2f000000a1a07423 */ /* 0x000fe200000100b0 */
[----:B------:R-:W-:-:S04]  /*3de0*/  FMUL.FTZ R162, R162, R169 ;  /* 0x000000a9a2a27220 */ /* 0x000fc80000410000 */
[----:B------:R-:W-:Y:S01]  /*3df0*/  FSETP.GTU.FTZ.AND P1, PT, R160, R175, PT ;  /* 0x000000afa000720b */ /* 0x000fe20003f3c000 */
[----:B------:R-:W-:Y:S01]  /*3e00*/  FMUL.FTZ R162, R162, R171 ;  /* 0x000000aba2a27220 */ /* 0x000fe20000410000 */
[----:B------:R-:W-:-:S04]  /*3e10*/  @P0 HADD2.F32 R160, -RZ, R148.H0_H0 ;  /* 0x20000094ffa00230 */ /* 0x000fc80000004100 */
        /* <DEDUP_REMOVED lines=15> */
.L_x_21581:
[----:B------:R-:W-:-:S07]  /*3f10*/  MOV R188, R2 ;  /* 0x0000000200bc7202 */ /* 0x000fce0000000f00 */
.L_x_21582:
[----:B------:R-:W-:Y:S05]  /*3f20*/  BSYNC B0 ;  /* 0x0000000000007941 */ /* 0x000fea0003800000 */
.L_x_21580:
        /* <DEDUP_REMOVED lines=16> */
.L_x_21586:
[----:B------:R-:W-:Y:S05]  /*4030*/  BSYNC B1 ;  /* 0x0000000000017941 */ /* 0x000fea0003800000 */
.L_x_21585:
        /* <DEDUP_REMOVED lines=43> */
.L_x_21584:
[----:B------:R-:W-:Y:S05]  /*42f0*/  BSYNC B0 ;  /* 0x0000000000007941 */ /* 0x000fea0003800000 */
.L_x_21583:
        /* <DEDUP_REMOVED lines=24> */
.L_x_21588:
[----:B------:R-:W-:-:S07]  /*4480*/  MOV R156, R2 ;  /* 0x00000002009c7202 */ /* 0x000fce0000000f00 */
.L_x_21589:
[----:B------:R-:W-:Y:S05]  /*4490*/  BSYNC B0 ;  /* 0x0000000000007941 */ /* 0x000fea0003800000 */
.L_x_21587:
        /* <DEDUP_REMOVED lines=16> */
.L_x_21593:
[----:B------:R-:W-:Y:S05]  /*45a0*/  BSYNC B1 ;  /* 0x0000000000017941 */ /* 0x000fea0003800000 */
.L_x_21592:
        /* <DEDUP_REMOVED lines=41> */
[----:B------:R-:W-:Y:S02]  /*4840*/  LOP3.LUT R0, R161, R162, R22, 0x96, !PT ;  /* 0x000000a2a1007212 */ /* 0x000fe400078e9616 */
[----:B------:R-:W-:-:S07]  /*4850*/  MOV R170, R160 ;  /* 0x000000a000aa7202 */ /* 0x000fce0000000f00 */
.L_x_21591:
[----:B------:R-:W-:Y:S05]  /*4860*/  BSYNC B0 ;  /* 0x0000000000007941 */ /* 0x000fea0003800000 */
.L_x_21590:
        /* <DEDUP_REMOVED lines=22> */
.L_x_21595:
[----:B------:R-:W-:-:S07]  /*49d0*/  MOV R156, R2 ;  /* 0x00000002009c7202 */ /* 0x000fce0000000f00 */
.L_x_21596:
[----:B------:R-:W-:Y:S05]  /*49e0*/  BSYNC B0 ;  /* 0x0000000000007941 */ /* 0x000fea0003800000 */
.L_x_21594:
        /* <DEDUP_REMOVED lines=16> */
.L_x_21600:
[----:B------:R-:W-:Y:S05]  /*4af0*/  BSYNC B1 ;  /* 0x0000000000017941 */ /* 0x000fea0003800000 */
.L_x_21599:
        /* <DEDUP_REMOVED lines=43> */
.L_x_21598:
[----:B------:R-:W-:Y:S05]  /*4db0*/  BSYNC B0 ;  /* 0x0000000000007941 */ /* 0x000fea0003800000 */
.L_x_21597:
        /* <DEDUP_REMOVED lines=22> */
.L_x_21602:
[----:B------:R-:W-:-:S07]  /*4f20*/  IMAD.MOV.U32 R179, RZ, RZ, R2 ;  /* 0x000000ffffb37224 */ /* 0x000fce00078e0002 */
.L_x_21603:
[----:B------:R-:W-:Y:S05]  /*4f30*/  BSYNC B0 ;  /* 0x0000000000007941 */ /* 0x000fea0003800000 */
.L_x_21601:
        /* <DEDUP_REMOVED lines=16> */
.L_x_21607:
[----:B------:R-:W-:Y:S05]  /*5040*/  BSYNC B1 ;  /* 0x0000000000017941 */ /* 0x000fea0003800000 */
.L_x_21606:
        /* <DEDUP_REMOVED lines=43> */
.L_x_21605:
[----:B------:R-:W-:Y:S05]  /*5300*/  BSYNC B0 ;  /* 0x0000000000007941 */ /* 0x000fea0003800000 */
.L_x_21604:
        /* <DEDUP_REMOVED lines=22> */
.L_x_21609:
[----:B------:R-:W-:-:S07]  /*5470*/  MOV R179, R2 ;  /* 0x0000000200b37202 */ /* 0x000fce0000000f00 */
.L_x_21610:
[----:B------:R-:W-:Y:S05]  /*5480*/  BSYNC B0 ;  /* 0x0000000000007941 */ /* 0x000fea0003800000 */
.L_x_21608:
        /* <DEDUP_REMOVED lines=16> */
.L_x_21614:
[----:B------:R-:W-:Y:S05]  /*5590*/  BSYNC B1 ;  /* 0x0000000000017941 */ /* 0x000fea0003800000 */
.L_x_21613:
        /* <DEDUP_REMOVED lines=41> */
[----:B------:R-:W-:Y:S01]  /*5830*/  HFMA2.MMA R160, -RZ, RZ, 0, 0 ;  /* 0x00000000ffa07435 */ /* 0x000fe200000001ff */
[----:B------:R-:W-:-:S10]  /*5840*/  MOV R170, R156 ;  /* 0x0000009c00aa7202 */ /* 0x000fd40000000f00 */
.L_x_21612:
[----:B------:R-:W-:Y:S05]  /*5850*/  BSYNC B0 ;  /* 0x0000000000007941 */ /* 0x000fea0003800000 */
.L_x_21611:
        /* <DEDUP_REMOVED lines=22> */
.L_x_21616:
[----:B------:R-:W-:-:S07]  /*59c0*/  MOV R158, R2 ;  /* 0x00000002009e7202 */ /* 0x000fce0000000f00 */
.L_x_21617:
[----:B------:R-:W-:Y:S05]  /*59d0*/  BSYNC B0 ;  /* 0x0000000000007941 */ /* 0x000fea0003800000 */
.L_x_21615:
        /* <DEDUP_REMOVED lines=16> */
.L_x_21621:
[----:B------:R-:W-:Y:S05]  /*5ae0*/  BSYNC B1 ;  /* 0x0000000000017941 */ /* 0x000fea0003800000 */
.L_x_21620:
        /* <DEDUP_REMOVED lines=43> */
.L_x_21619:
[----:B------:R-:W-:Y:S05]  /*5da0*/  BSYNC B0 ;  /* 0x0000000000007941 */ /* 0x000fea0003800000 */
.L_x_21618:
        /* <DEDUP_REMOVED lines=22> */
.L_x_21623:
[----:B------:R-:W-:-:S07]  /*5f10*/  IMAD.MOV.U32 R158, RZ, RZ, R2 ;  /* 0x000000ffff9e7224 */ /* 0x000fce00078e0002 */
.L_x_21624:
[----:B------:R-:W-:Y:S05]  /*5f20*/  BSYNC B0 ;  /* 0x0000000000007941 */ /* 0x000fea0003800000 */
.L_x_21622:
        /* <DEDUP_REMOVED lines=18> */
.L_x_21628:
[----:B------:R-:W-:Y:S05]  /*6050*/  BSYNC B1 ;  /* 0x0000000000017941 */ /* 0x000fea0003800000 */
.L_x_21627:
        /* <DEDUP_REMOVED lines=43> */
.L_x_21626:
[----:B------:R-:W-:Y:S05]  /*6310*/  BSYNC B0 ;  /* 0x0000000000007941 */ /* 0x000fea0003800000 */
.L_x_21625:
[----:B------:R-:W-:Y:S01]  /*6320*/  I2FP.F32.U32 R157, R158 ;  /* 0x0000009e009d7245 */ /* 0x000fe20000201000 */
[----:B------:R-:W-:Y:S01]  /*6330*/  HADD2.F32 R158, -RZ, R159.H1_H1 ;  /* 0x3000009fff9e7230 */ /* 0x000fe20000004100 */
[----:B------:R-:W-:Y:S01]  /*6340*/  SEL R159, RZ, 0x1, P1 ;  /* 0x00000001ff9f7807 */ /* 0x000fe20000800000 */
[----:B------:R-:W-:Y:S01]  /*6350*/  IMAD.WIDE.U32 R198, R154, 0x8, R180 ;  /* 0x000000089ac67825 */ /* 0x000fe200078e00b4 */
[----:B------:R-:W-:-:S03]  /*6360*/  SEL R194, RZ, 0x10000, P5 ;  /* 0x00010000ffc27807 */ /* 0x000fc60002800000 */
[----:B------:R-:W-:Y:S01]  /*6370*/  FFMA.FTZ R156, R157, R176, 1.1641532182693481445e-10 ;  /* 0x2f0000009d9c7423 */ /* 0x000fe200000100b0 */
[----:B------:R-:W-:Y:S01]  /*6380*/  FMUL.FTZ R158, R158, R169 ;  /* 0x000000a99e9e7220 */ /* 0x000fe20000410000 */
[----:B------:R-:W-:Y:S02]  /*6390*/  LOP3.LUT P5, RZ, R168, 0x2, RZ, 0xc0, !PT ;  /* 0x00000002a8ff7812 */ /* 0x000fe400078ac0ff */
[----:B------:R-:W-:Y:S01]  /*63a0*/  SEL R160, RZ, 0x1, P2 ;  /* 0x00000001ffa07807 */ /* 0x000fe20001000000 */
[----:B------:R-:W-:Y:S01]  /*63b0*/  FMUL.FTZ R162, R158, R171 ;  /* 0x000000ab9ea27220 */ /* 0x000fe20000410000 */
[----:B------:R-:W-:Y:S01]  /*63c0*/  FSETP.GTU.FTZ.AND P1, PT, R156, R175, PT ;  /* 0x000000af9c00720b */ /* 0x000fe20003f3c000 */
[----:B------:R-:W-:Y:S01]  /*63d0*/  IMAD.WIDE.U32 R158, R159, 0x10000, RZ ;  /* 0x000100009f9e7825 */ /* 0x000fe200078e00ff */
[----:B------:R-:W0:Y:S01]  /*63e0*/  @P0 LDC.64 R156, c[0x0][0x230] ;  /* 0x00008c00ff9c0b82 */ /* 0x000e220000000a00 */
[----:B------:R-:W-:Y:S02]  /*63f0*/  SEL R179, RZ, 0x100, P4 ;  /* 0x00000100ffb37807 */ /* 0x000fe40002000000 */
[----:B------:R-:W-:Y:S01]  /*6400*/  SEL R196, RZ, 0x1, P5 ;  /* 0x00000001ffc47807 */ /* 0x000fe20002800000 */
[----:B------:R-:W-:Y:S01]  /*6410*/  IMAD.WIDE.U32 R160, R160, 0x1000000, RZ ;  /* 0x01000000a0a07825 */ /* 0x000fe200078e00ff */
[----:B------:R-:W-:-:S02]  /*6420*/  SEL R163, RZ, 0x1000000, P1 ;  /* 0x01000000ffa37807 */ /* 0x000fc40000800000 */
[----:B------:R-:W-:Y:S01]  /*6430*/  FSEL R162, R162, RZ, !P1 ;  /* 0x000000ffa2a27208 */ /* 0x000fe20004800000 */
[----:B------:R-:W-:Y:S01]  /*6440*/  IMAD.WIDE.U32 R196, R196, 0x100, RZ ;  /* 0x00000100c4c47825 */ /* 0x000fe200078e00ff */
[----:B------:R-:W-:Y:S02]  /*6450*/  LOP3.LUT R179, R179, R163, R194, 0xfe, !PT ;  /* 0x000000a3b3b37212 */ /* 0x000fe400078efec2 */
[----:B------:R-:W-:Y:S01]  /*6460*/  SEL R189, RZ, 0x1, P3 ;  /* 0x00000001ffbd7807 */ /* 0x000fe20001800000 */
[----:B------:R-:W-:Y:S01]  /*6470*/  @P0 HADD2.F32 R194, -RZ, R151.H1_H1 ;  /* 0x30000097ffc20230 */ /* 0x000fe20000004100 */
[----:B------:R-:W-:Y:S01]  /*6480*/  LOP3.LUT P6, RZ, R168, 0x4, RZ, 0xc0, !PT ;  /* 0x00000004a8ff7812 */ /* 0x000fe200078cc0ff */
[----:B------:R-:W-:Y:S01]  /*6490*/  FMUL.FTZ R193, R55, R162 ;  /* 0x000000a237c17220 */ /* 0x000fe20000410000 */
[----:B------:R-:W-:Y:S02]  /*64a0*/  LOP3.LUT R189, R161, R179, R189, 0xfe, !PT ;  /* 0x000000b3a1bd7212 */ /* 0x000fe400078efebd */
[----:B------:R-:W-:Y:S01]  /*64b0*/  SEL R163, RZ, 0x1, P6 ;  /* 0x00000001ffa37807 */ /* 0x000fe20003000000 */
[----:B------:R-:W-:Y:S01]  /*64c0*/  @P0 FADD.FTZ R193, R194, R193 ;  /* 0x000000c1c2c10221 */ /* 0x000fe20000010000 */
[----:B------:R-:W-:Y:S01]  /*64d0*/  LOP3.LUT R196, R196, R160, R158, 0xfe, !PT ;  /* 0x000000a0c4c47212 */ /* 0x000fe200078efe9e */
[----:B------:R-:W-:Y:S01]  /*64e0*/  IMAD.WIDE.U32 R194, R154, 0x10, R182 ;  /* 0x000000109ac27825 */ /* 0x000fe200078e00b6 */
[----:B------:R-:W-:-:S02]  /*64f0*/  IADD3 R179, R152, 0x40, RZ ;  /* 0x0000004098b37810 */ /* 0x000fc40007ffe0ff */
[----:B------:R-:W-:Y:S02]  /*6500*/  LOP3.LUT R196, R196, R163, RZ, 0xfc, !PT ;  /* 0x000000a3c4c47212 */ /* 0x000fe400078efcff */
[----:B------:R-:W-:Y:S01]  /*6510*/  F2FP.F16.F32.PACK_AB R162, R191, R190 ;  /* 0x000000bebfa2723e */ /* 0x000fe200000000ff */
[C---:B0-----:R-:W-:Y:S01]  /*6520*/  @P0 IMAD.WIDE.U32 R200, R179.reuse, 0x10, R156 ;  /* 0x00000010b3c80825 */ /* 0x041fe200078e009c */
[----:B------:R-:W-:Y:S02]  /*6530*/  F2FP.F16.F32.PACK_AB R161, R188, R187 ;  /* 0x000000bbbca1723e */ /* 0x000fe400000000ff */
[----:B------:R-:W-:Y:S01]  /*6540*/  F2FP.F16.F32.PACK_AB R160, R186, R177 ;  /* 0x000000b1baa0723e */ /* 0x000fe200000000ff */
[----:B------:R-:W-:Y:S01]  /*6550*/  IMAD.WIDE.U32 R156, R179, 0x10, R184 ;  /* 0x00000010b39c7825 */ /* 0x000fe200078e00b8 */
[----:B------:R-:W-:Y:S02]  /*6560*/  F2FP.F16.F32.PACK_AB R163, R193, R192 ;  /* 0x000000c0c1a3723e */ /* 0x000fe400000000ff */
[----:B------:R-:W-:-:S03]  /*6570*/  LOP3.LUT R197, R197, R189, R159, 0xfe, !PT ;  /* 0x000000bdc5c57212 */ /* 0x000fc600078efe9f */
        /* <DEDUP_REMOVED lines=16> */
.L_x_21630:
[----:B------:R-:W-:-:S07]  /*6680*/  IMAD.MOV.U32 R196, RZ, RZ, R2 ;  /* 0x000000ffffc47224 */ /* 0x000fce00078e0002 */
.L_x_21631:
[----:B------:R-:W-:Y:S05]  /*6690*/  BSYNC B0 ;  /* 0x0000000000007941 */ /* 0x000fea0003800000 */
.L_x_21629:
        /* <DEDUP_REMOVED lines=16> */
.L_x_21635:
[----:B------:R-:W-:Y:S05]  /*67a0*/  BSYNC B1 ;  /* 0x0000000000017941 */ /* 0x000fea0003800000 */
.L_x_21634:
        /* <DEDUP_REMOVED lines=43> */
.L_x_21633:
[----:B------:R-:W-:Y:S05]  /*6a60*/  BSYNC B0 ;  /* 0x0000000000007941 */ /* 0x000fea0003800000 */
.L_x_21632:
[----:B------:R-:W-:Y:S01]  /*6a70*/  I2FP.F32.U32 R161, R196 ;  /* 0x000000c400a17245 */ /* 0x000fe20000201000 */
[----:B-----5:R-:W-:Y:S01]  /*6a80*/  HADD2.F32 R162, -RZ, R156.H0_H0 ;  /* 0x2000009cffa27230 */ /* 0x020fe20000004100 */
[----:B------:R-:W-:Y:S01]  /*6a90*/  LOP3.LUT R168, R168, 0xfffffffb, RZ, 0xc0, !PT ;  /* 0xfffffffba8a87812 */ /* 0x000fe200078ec0ff */
[----:B------:R-:W-:Y:S01]  /*6aa0*/  @P0 HADD2.F32 R163, -RZ, R148.H0_H0 ;  /* 0x20000094ffa30230 */ /* 0x000fe20000004100 */
[----:B------:R-:W-:Y:S01]  /*6ab0*/  BSSY B0, `(.L_x_21636) ;  /* 0x0000015000007945 */ /* 0x000fe20003800000 */
[----:B------:R-:W-:Y:S01]  /*6ac0*/  FFMA.FTZ R160, R161, R176, 1.1641532182693481445e-10 ;  /* 0x2f000000a1a07423 */ /* 0x000fe200000100b0 */
[----:B------:R-:W-:-:S04]  /*6ad0*/  FMUL.FTZ R162, R162, R169 ;  /* 0x000000a9a2a27220 */ /* 0x000fc80000410000 */
        /* <DEDUP_REMOVED lines=17> */
.L_x_21637:
[----:B------:R-:W-:-:S07]  /*6bf0*/  MOV R195, R2 ;  /* 0x0000000200c37202 */ /* 0x000fce0000000f00 */
.L_x_21638:
[----:B------:R-:W-:Y:S05]  /*6c00*/  BSYNC B0 ;  /* 0x0000000000007941 */ /* 0x000fea0003800000 */
.L_x_21636:
        /* <DEDUP_REMOVED lines=16> */
.L_x_21642:
[----:B------:R-:W-:Y:S05]  /*6d10*/  BSYNC B1 ;  /* 0x0000000000017941 */ /* 0x000fea0003800000 */
.L_x_21641:
        /* <DEDUP_REMOVED lines=41> */
[----:B------:R-:W-:Y:S02]  /*6fb0*/  LOP3.LUT R0, R197, R160, R22, 0x96, !PT ;  /* 0x000000a0c5007212 */ /* 0x000fe400078e9616 */
[----:B------:R-:W-:-:S07]  /*6fc0*/  MOV R170, R196 ;  /* 0x000000c400aa7202 */ /* 0x000fce0000000f00 */
.L_x_21640:
[----:B------:R-:W-:Y:S05]  /*6fd0*/  BSYNC B0 ;  /* 0x0000000000007941 */ /* 0x000fea0003800000 */
.L_x_21639:
        /* <DEDUP_REMOVED lines=24> */
.L_x_21644:
[----:B------:R-:W-:-:S07]  /*7160*/  MOV R156, R2 ;  /* 0x00000002009c7202 */ /* 0x000fce0000000f00 */
.L_x_21645:
[----:B------:R-:W-:Y:S05]  /*7170*/  BSYNC B0 ;  /* 0x0000000000007941 */ /* 0x000fea0003800000 */
.L_x_21643:
        /* <DEDUP_REMOVED lines=16> */
.L_x_21649:
[----:B------:R-:W-:Y:S05]  /*7280*/  BSYNC B1 ;  /* 0x0000000000017941 */ /* 0x000fea0003800000 */
.L_x_21648:
        /* <DEDUP_REMOVED lines=43> */
.L_x_21647:
[----:B------:R-:W-:Y:S05]  /*7540*/  BSYNC B0 ;  /* 0x0000000000007941 */ /* 0x000fea0003800000 */
.L_x_21646:
        /* <DEDUP_REMOVED lines=22> */
.L_x_21651:
[----:B------:R-:W-:-:S07]  /*76b0*/  IMAD.MOV.U32 R156, RZ, RZ, R2 ;  /* 0x000000ffff9c7224 */ /* 0x000fce00078e0002 */
.L_x_21652:
[----:B------:R-:W-:Y:S05]  /*76c0*/  BSYNC B0 ;  /* 0x0000000000007941 */ /* 0x000fea0003800000 */
.L_x_21650:
        /* <DEDUP_REMOVED lines=16> */
.L_x_21656:
[----:B------:R-:W-:Y:S05]  /*77d0*/  BSYNC B1 ;  /* 0x0000000000017941 */ /* 0x000fea0003800000 */
.L_x_21655:
        /* <DEDUP_REMOVED lines=44> */
.L_x_21654:
[----:B------:R-:W-:Y:S05]  /*7aa0*/  BSYNC B0 ;  /* 0x0000000000007941 */ /* 0x000fea0003800000 */
.L_x_21653:
        /* <DEDUP_REMOVED lines=22> */
.L_x_21658:
[----:B------:R-:W-:-:S07]  /*7c10*/  IMAD.MOV.U32 R189, RZ, RZ, R2 ;  /* 0x000000ffffbd7224 */ /* 0x000fce00078e0002 */
.L_x_21659:
[----:B------:R-:W-:Y:S05]  /*7c20*/  BSYNC B0 ;  /* 0x0000000000007941 */ /* 0x000fea0003800000 */
.L_x_21657:
        /* <DEDUP_REMOVED lines=16> */
.L_x_21663:
[----:B------:R-:W-:Y:S05]  /*7d30*/  BSYNC B1 ;  /* 0x0000000000017941 */ /* 0x000fea0003800000 */
.L_x_21662:
        /* <DEDUP_REMOVED lines=44> */
.L_x_21661:
[----:B------:R-:W-:Y:S05]  /*8000*/  BSYNC B0 ;  /* 0x0000000000007941 */ /* 0x000fea0003800000 */
.L_x_21660:
        /* <DEDUP_REMOVED lines=22> */
.L_x_21665:
[----:B------:R-:W-:-:S07]  /*8170*/  IMAD.MOV.U32 R189, RZ, RZ, R2 ;  /* 0x000000ffffbd7224 */ /* 0x000fce00078e0002 */
.L_x_21666:
[----:B------:R-:W-:Y:S05]  /*8180*/  BSYNC B0 ;  /* 0x0000000000007941 */ /* 0x000fea0003800000 */
.L_x_21664:
        /* <DEDUP_REMOVED lines=16> */
.L_x_21670:
[----:B------:R-:W-:Y:S05]  /*8290*/  BSYNC B1 ;  /* 0x0000000000017941 */ /* 0x000fea0003800000 */
.L_x_21669:
        /* <DEDUP_REMOVED lines=43> */
.L_x_21668:
[----:B------:R-:W-:Y:S05]  /*8550*/  BSYNC B0 ;  /* 0x0000000000007941 */ /* 0x000fea0003800000 */
.L_x_21667:
        /* <DEDUP_REMOVED lines=22> */
.L_x_21672:
[----:B------:R-:W-:-:S07]  /*86c0*/  MOV R158, R2 ;  /* 0x00000002009e7202 */ /* 0x000fce0000000f00 */
.L_x_21673:
[----:B------:R-:W-:Y:S05]  /*86d0*/  BSYNC B0 ;  /* 0x0000000000007941 */ /* 0x000fea0003800000 */
.L_x_21671:
        /* <DEDUP_REMOVED lines=16> */
.L_x_21677:
[----:B------:R-:W-:Y:S05]  /*87e0*/  BSYNC B1 ;  /* 0x0000000000017941 */ /* 0x000fea0003800000 */
.L_x_21676:
        /* <DEDUP_REMOVED lines=43> */
.L_x_21675:
[----:B------:R-:W-:Y:S05]  /*8aa0*/  BSYNC B0 ;  /* 0x0000000000007941 */ /* 0x000fea0003800000 */
.L_x_21674:
        /* <DEDUP_REMOVED lines=22> */
.L_x_21679:
[----:B------:R-:W-:-:S07]  /*8c10*/  MOV R158, R2 ;  /* 0x00000002009e7202 */ /* 0x000fce0000000f00 */
.L_x_21680:
[----:B------:R-:W-:Y:S05]  /*8c20*/  BSYNC B0 ;  /* 0x0000000000007941 */ /* 0x000fea0003800000 */
.L_x_21678:
        /* <DEDUP_REMOVED lines=18> */
.L_x_21684:
[----:B------:R-:W-:Y:S05]  /*8d50*/  BSYNC B1 ;  /* 0x0000000000017941 */ /* 0x000fea0003800000 */
.L_x_21683:
        /* <DEDUP_REMOVED lines=43> */
.L_x_21682:
[----:B------:R-:W-:Y:S05]  /*9010*/  BSYNC B0 ;  /* 0x0000000000007941 */ /* 0x000fea0003800000 */
.L_x_21681:
[----:B------:R-:W-:Y:S01]  /*9020*/  I2FP.F32.U32 R157, R158 ;  /* 0x0000009e009d7245 */ /* 0x000fe20000201000 */
[----:B------:R-:W-:Y:S01]  /*9030*/  HADD2.F32 R158, -RZ, R159.H1_H1 ;  /* 0x3000009fff9e7230 */ /* 0x000fe20000004100 */
[----:B------:R-:W0:Y:S01]  /*9040*/  @P0 LDC.64 R206, c[0x0][0x230] ;  /* 0x00008c00ffce0b82 */ /* 0x000e220000000a00 */
[----:B------:R-:W-:Y:S01]  /*9050*/  SEL R202, RZ, 0x10000, P5 ;  /* 0x00010000ffca7807 */ /* 0x000fe20002800000 */
[----:B------:R-:W-:-:S04]  /*9060*/  IMAD.WIDE.U32 R210, R179, 0x10, R182 ;  /* 0x00000010b3d27825 */ /* 0x000fc800078e00b6 */
[----:B------:R-:W-:Y:S01]  /*9070*/  FFMA.FTZ R156, R157, R176, 1.1641532182693481445e-10 ;  /* 0x2f0000009d9c7423 */ /* 0x000fe200000100b0 */
[----:B------:R-:W-:Y:S01]  /*9080*/  FMUL.FTZ R158, R158, R169 ;  /* 0x000000a99e9e7220 */ /* 0x000fe20000410000 */
[----:B------:R-:W-:Y:S01]  /*9090*/  SEL R159, RZ, 0x1, P1 ;  /* 0x00000001ff9f7807 */ /* 0x000fe20000800000 */
[----:B------:R-:W-:Y:S01]  /*90a0*/  IMAD.WIDE.U32 R208, R179, 0x8, R180 ;  /* 0x00000008b3d07825 */ /* 0x000fe200078e00b4 */
[----:B------:R-:W-:-:S03]  /*90b0*/  LOP3.LUT P5, RZ, R168, 0x2, RZ, 0xc0, !PT ;  /* 0x00000002a8ff7812 */ /* 0x000fc600078ac0ff */
[----:B------:R-:W-:Y:S01]  /*90c0*/  FMUL.FTZ R162, R158, R171 ;  /* 0x000000ab9ea27220 */ /* 0x000fe20000410000 */
[----:B------:R-:W-:Y:S01]  /*90d0*/  FSETP.GTU.FTZ.AND P1, PT, R156, R175, PT ;  /* 0x000000af9c00720b */ /* 0x000fe20003f3c000 */
[----:B------:R-:W-:Y:S01]  /*90e0*/  IMAD.WIDE.U32 R158, R159, 0x10000, RZ ;  /* 0x000100009f9e7825 */ /* 0x000fe200078e00ff */
[----:B------:R-:W-:Y:S02]  /*90f0*/  SEL R163, RZ, 0x100, P4 ;  /* 0x00000100ffa37807 */ /* 0x000fe40002000000 */
[----:B------:R-:W-:Y:S02]  /*9100*/  SEL R160, RZ, 0x1, P2 ;  /* 0x00000001ffa07807 */ /* 0x000fe40001000000 */
[----:B------:R-:W-:Y:S02]  /*9110*/  SEL R156, RZ, 0x1, P5 ;  /* 0x00000001ff9c7807 */ /* 0x000fe40002800000 */
[----:B------:R-:W-:Y:S01]  /*9120*/  SEL R189, RZ, 0x1000000, P1 ;  /* 0x01000000ffbd7807 */ /* 0x000fe20000800000 */
[----:B------:R-:W-:Y:S01]  /*9130*/  IMAD.WIDE.U32 R160, R160, 0x1000000, RZ ;  /* 0x01000000a0a07825 */ /* 0x000fe200078e00ff */
[----:B------:R-:W-:-:S02]  /*9140*/  FSEL R162, R162, RZ, !P1 ;  /* 0x000000ffa2a27208 */ /* 0x000fc40004800000 */
[----:B------:R-:W-:Y:S01]  /*9150*/  LOP3.LUT R163, R163, R189, R202, 0xfe, !PT ;  /* 0x000000bda3a37212 */ /* 0x000fe200078efeca */
[----:B------:R-:W-:Y:S01]  /*9160*/  IMAD.WIDE.U32 R156, R156, 0x100, RZ ;  /* 0x000001009c9c7825 */ /* 0x000fe200078e00ff */
[----:B------:R-:W-:-:S03]  /*9170*/  LOP3.LUT P6, RZ, R168, 0x4, RZ, 0xc0, !PT ;  /* 0x00000004a8ff7812 */ /* 0x000fc600078cc0ff */
[----:B------:R-:W-:Y:S01]  /*9180*/  FMUL.FTZ R203, R47, R162 ;  /* 0x000000a22fcb7220 */ /* 0x000fe20000410000 */
[----:B------:R-:W-:Y:S01]  /*9190*/  SEL R189, RZ, 0x1, P3 ;  /* 0x00000001ffbd7807 */ /* 0x000fe20001800000 */
[----:B------:R-:W-:Y:S01]  /*91a0*/  @P0 HADD2.F32 R202, -RZ, R151.H1_H1 ;  /* 0x30000097ffca0230 */ /* 0x000fe20000004100 */
[----:B------:R-:W-:Y:S02]  /*91b0*/  SEL R205, RZ, 0x1, P6 ;  /* 0x00000001ffcd7807 */ /* 0x000fe40003000000 */
[----:B------:R-:W-:Y:S02]  /*91c0*/  LOP3.LUT R204, R156, R160, R158, 0xfe, !PT ;  /* 0x000000a09ccc7212 */ /* 0x000fe400078efe9e */
[----:B------:R-:W-:Y:S01]  /*91d0*/  @P0 FADD.FTZ R203, R202, R203 ;  /* 0x000000cbcacb0221 */ /* 0x000fe20000010000 */
[----:B------:R-:W-:Y:S02]  /*91e0*/  LOP3.LUT R189, R161, R163, R189, 0xfe, !PT ;  /* 0x000000a3a1bd7212 */ /* 0x000fe400078efebd */
[----:B------:R-:W-:-:S02]  /*91f0*/  IADD3 R195, R152, 0x60, RZ ;  /* 0x0000006098c37810 */ /* 0x000fc40007ffe0ff */
[----:B------:R-:W-:Y:S02]  /*9200*/  LOP3.LUT R204, R204, R205, RZ, 0xfc, !PT ;  /* 0x000000cdcccc7212 */ /* 0x000fe400078efcff */
[----:B------:R-:W-:Y:S01]  /*9210*/  F2FP.F16.F32.PACK_AB R162, R201, R198 ;  /* 0x000000c6c9a2723e */ /* 0x000fe200000000ff */
[----:B0-----:R-:W-:Y:S01]  /*9220*/  @P0 IMAD.WIDE.U32 R206, R195, 0x10, R206 ;  /* 0x00000010c3ce0825 */ /* 0x001fe200078e00ce */
[----:B------:R-:W-:Y:S02]  /*9230*/  F2FP.F16.F32.PACK_AB R161, R199, R196 ;  /* 0x000000c4c7a1723e */ /* 0x000fe400000000ff */
        /* <DEDUP_REMOVED lines=20> */
.L_x_21686:
[----:B------:R-:W-:-:S07]  /*9380*/  MOV R189, R2 ;  /* 0x0000000200bd7202 */ /* 0x000fce0000000f00 */
.L_x_21687:
[----:B------:R-:W-:Y:S05]  /*9390*/  BSYNC B0 ;  /* 0x0000000000007941 */ /* 0x000fea0003800000 */
.L_x_21685:
        /* <DEDUP_REMOVED lines=16> */
.L_x_21691:
[----:B------:R-:W-:Y:S05]  /*94a0*/  BSYNC B1 ;  /* 0x0000000000017941 */ /* 0x000fea0003800000 */
.L_x_21690:
        /* <DEDUP_REMOVED lines=43> */
.L_x_21689:
[----:B------:R-:W-:Y:S05]  /*9760*/  BSYNC B0 ;  /* 0x0000000000007941 */ /* 0x000fea0003800000 */
.L_x_21688:
        /* <DEDUP_REMOVED lines=24> */
.L_x_21693:
[----:B------:R-:W-:-:S07]  /*98f0*/  IMAD.MOV.U32 R189, RZ, RZ, R2 ;  /* 0x000000ffffbd7224 */ /* 0x000fce00078e0002 */
.L_x_21694:
[----:B------:R-:W-:Y:S05]  /*9900*/  BSYNC B0 ;  /* 0x0000000000007941 */ /* 0x000fea0003800000 */
.L_x_21692:
        /* <DEDUP_REMOVED lines=16> */
.L_x_21698:
[----:B------:R-:W-:Y:S05]  /*9a10*/  BSYNC B1 ;  /* 0x0000000000017941 */ /* 0x000fea0003800000 */
.L_x_21697:
        /* <DEDUP_REMOVED lines=43> */
.L_x_21696:
[----:B------:R-:W-:Y:S05]  /*9cd0*/  BSYNC B0 ;  /* 0x0000000000007941 */ /* 0x000fea0003800000 */
.L_x_21695:
        /* <DEDUP_REMOVED lines=24> */
.L_x_21700:
[----:B------:R-:W-:-:S07]  /*9e60*/  MOV R156, R2 ;  /* 0x00000002009c7202 */ /* 0x000fce0000000f00 */
.L_x_21701:
[----:B------:R-:W-:Y:S05]  /*9e70*/  BSYNC B0 ;  /* 0x0000000000007941 */ /* 0x000fea0003800000 */
.L_x_21699:
        /* <DEDUP_REMOVED lines=16> */
.L_x_21705:
[----:B------:R-:W-:Y:S05]  /*9f80*/  BSYNC B1 ;  /* 0x0000000000017941 */ /* 0x000fea0003800000 */
.L_x_21704:
        /* <DEDUP_REMOVED lines=43> */
.L_x_21703:
[----:B------:R-:W-:Y:S05]  /*a240*/  BSYNC B0 ;  /* 0x0000000000007941 */ /* 0x000fea0003800000 */
.L_x_21702:
        /* <DEDUP_REMOVED lines=22> */
.L_x_21707:
[----:B------:R-:W-:-:S07]  /*a3b0*/  MOV R156, R2 ;  /* 0x00000002009c7202 */ /* 0x000fce0000000f00 */
.L_x_21708:
[----:B------:R-:W-:Y:S05]  /*a3c0*/  BSYNC B0 ;  /* 0x0000000000007941 */ /* 0x000fea0003800000 */
.L_x_21706:
        /* <DEDUP_REMOVED lines=16> */
.L_x_21712:
[----:B------:R-:W-:Y:S05]  /*a4d0*/  BSYNC B1 ;  /* 0x0000000000017941 */ /* 0x000fea0003800000 */
.L_x_21711:
        /* <DEDUP_REMOVED lines=43> */
.L_x_21710:
[----:B------:R-:W-:Y:S05]  /*a790*/  BSYNC B0 ;  /* 0x0000000000007941 */ /* 0x000fea0003800000 */
.L_x_21709:
        /* <DEDUP_REMOVED lines=22> */
.L_x_21714:
[----:B------:R-:W-:-:S07]  /*a900*/  IMAD.MOV.U32 R189, RZ, RZ, R2 ;  /* 0x000000ffffbd7224 */ /* 0x000fce00078e0002 */
.L_x_21715:
[----:B------:R-:W-:Y:S05]  /*a910*/  BSYNC B0 ;  /* 0x0000000000007941 */ /* 0x000fea0003800000 */
.L_x_21713:
        /* <DEDUP_REMOVED lines=16> */
.L_x_21719:
[----:B------:R-:W-:Y:S05]  /*aa20*/  BSYNC B1 ;  /* 0x0000000000017941 */ /* 0x000fea0003800000 */
.L_x_21718:
        /* <DEDUP_REMOVED lines=43> */
.L_x_21717:
[----:B------:R-:W-:Y:S05]  /*ace0*/  BSYNC B0 ;  /* 0x0000000000007941 */ /* 0x000fea0003800000 */
.L_x_21716:
        /* <DEDUP_REMOVED lines=22> */
.L_x_21721:
[----:B------:R-:W-:-:S07]  /*ae50*/  MOV R189, R2 ;  /* 0x0000000200bd7202 */ /* 0x000fce0000000f00 */
.L_x_21722:
[----:B------:R-:W-:Y:S05]  /*ae60*/  BSYNC B0 ;  /* 0x0000000000007941 */ /* 0x000fea0003800000 */
.L_x_21720:
        /* <DEDUP_REMOVED lines=16> */
.L_x_21726:
[----:B------:R-:W-:Y:S05]  /*af70*/  BSYNC B1 ;  /* 0x0000000000017941 */ /* 0x000fea0003800000 */
.L_x_21725:
        /* <DEDUP_REMOVED lines=43> */
.L_x_21724:
[----:B------:R-:W-:Y:S05]  /*b230*/  BSYNC B0 ;  /* 0x0000000000007941 */ /* 0x000fea0003800000 */
.L_x_21723:
        /* <DEDUP_REMOVED lines=22> */
.L_x_21728:
[----:B------:R-:W-:-:S07]  /*b3a0*/  MOV R158, R2 ;  /* 0x00000002009e7202 */ /* 0x000fce0000000f00 */
.L_x_21729:
[----:B------:R-:W-:Y:S05]  /*b3b0*/  BSYNC B0 ;  /* 0x0000000000007941 */ /* 0x000fea0003800000 */
.L_x_21727:
        /* <DEDUP_REMOVED lines=16> */
.L_x_21733:
[----:B------:R-:W-:Y:S05]  /*b4c0*/  BSYNC B1 ;  /* 0x0000000000017941 */ /* 0x000fea0003800000 */
.L_x_21732:
        /* <DEDUP_REMOVED lines=43> */
.L_x_21731:
[----:B------:R-:W-:Y:S05]  /*b780*/  BSYNC B0 ;  /* 0x0000000000007941 */ /* 0x000fea0003800000 */
.L_x_21730:
        /* <DEDUP_REMOVED lines=22> */
.L_x_21735:
[----:B------:R-:W-:-:S07]  /*b8f0*/  IMAD.MOV.U32 R158, RZ, RZ, R2 ;  /* 0x000000ffff9e7224 */ /* 0x000fce00078e0002 */
.L_x_21736:
[----:B------:R-:W-:Y:S05]  /*b900*/  BSYNC B0 ;  /* 0x0000000000007941 */ /* 0x000fea0003800000 */
.L_x_21734:
        /* <DEDUP_REMOVED lines=18> */
.L_x_21740:
[----:B------:R-:W-:Y:S05]  /*ba30*/  BSYNC B1 ;  /* 0x0000000000017941 */ /* 0x000fea0003800000 */
.L_x_21739:
        /* <DEDUP_REMOVED lines=43> */
.L_x_21738:
[----:B------:R-:W-:Y:S05]  /*bcf0*/  BSYNC B0 ;  /* 0x0000000000007941 */ /* 0x000fea0003800000 */
.L_x_21737:
[----:B------:R-:W-:Y:S01]  /*bd00*/  I2FP.F32.U32 R157, R158 ;  /* 0x0000009e009d7245 */ /* 0x000fe20000201000 */
[----:B------:R-:W-:Y:S01]  /*bd10*/  HADD2.F32 R158, -RZ, R159.H1_H1 ;  /* 0x3000009fff9e7230 */ /* 0x000fe20000004100 */
[----:B------:R-:W-:Y:S01]  /*bd20*/  SEL R212, RZ, 0x1, P1 ;  /* 0x00000001ffd47807 */ /* 0x000fe20000800000 */
[----:B------:R-:W-:Y:S01]  /*bd30*/  IMAD.WIDE.U32 R216, R195, 0x10, R182 ;  /* 0x00000010c3d87825 */ /* 0x000fe200078e00b6 */
[----:B------:R-:W-:-:S03]  /*bd40*/  SEL R210, RZ, 0x10000, P5 ;  /* 0x00010000ffd27807 */ /* 0x000fc60002800000 */
[----:B------:R-:W-:Y:S01]  /*bd50*/  FFMA.FTZ R156, R157, R176, 1.1641532182693481445e-10 ;  /* 0x2f0000009d9c7423 */ /* 0x000fe200000100b0 */
[----:B------:R-:W-:Y:S01]  /*bd60*/  FMUL.FTZ R158, R158, R169 ;  /* 0x000000a99e9e7220 */ /* 0x000fe20000410000 */
[----:B------:R-:W-:Y:S01]  /*bd70*/  LOP3.LUT P5, RZ, R168, 0x2, RZ, 0xc0, !PT ;  /* 0x00000002a8ff7812 */ /* 0x000fe200078ac0ff */
[----:B------:R-:W-:Y:S01]  /*bd80*/  IMAD.WIDE.U32 R212, R212, 0x10000, RZ ;  /* 0x00010000d4d47825 */ /* 0x000fe200078e00ff */
[----:B------:R-:W-:-:S03]  /*bd90*/  SEL R160, RZ, 0x1, P2 ;  /* 0x00000001ffa07807 */ /* 0x000fc60001000000 */
[----:B------:R-:W-:Y:S01]  /*bda0*/  FMUL.FTZ R162, R158, R171 ;  /* 0x000000ab9ea27220 */ /* 0x000fe20000410000 */
[----:B------:R-:W-:Y:S02]  /*bdb0*/  FSETP.GTU.FTZ.AND P1, PT, R156, R175, PT ;  /* 0x000000af9c00720b */ /* 0x000fe40003f3c000 */
[----:B------:R-:W0:Y:S01]  /*bdc0*/  @P0 LDC.64 R156, c[0x0][0x230] ;  /* 0x00008c00ff9c0b82 */ /* 0x000e220000000a00 */
[----:B------:R-:W-:Y:S01]  /*bdd0*/  SEL R189, RZ, 0x100, P4 ;  /* 0x00000100ffbd7807 */ /* 0x000fe20002000000 */
[----:B------:R-:W-:Y:S01]  /*bde0*/  IMAD.WIDE.U32 R160, R160, 0x1000000, RZ ;  /* 0x01000000a0a07825 */ /* 0x000fe200078e00ff */
[----:B------:R-:W-:Y:S02]  /*bdf0*/  SEL R159, RZ, 0x1, P5 ;  /* 0x00000001ff9f7807 */ /* 0x000fe40002800000 */
[----:B------:R-:W-:Y:S02]  /*be00*/  SEL R163, RZ, 0x1000000, P1 ;  /* 0x01000000ffa37807 */ /* 0x000fe40000800000 */
[----:B------:R-:W-:Y:S01]  /*be10*/  FSEL R162, R162, RZ, !P1 ;  /* 0x000000ffa2a27208 */ /* 0x000fe20004800000 */
[----:B------:R-:W-:Y:S01]  /*be20*/  IMAD.WIDE.U32 R158, R159, 0x100, RZ ;  /* 0x000001009f9e7825 */ /* 0x000fe200078e00ff */
[----:B------:R-:W-:-:S02]  /*be30*/  LOP3.LUT R189, R189, R163, R210, 0xfe, !PT ;  /* 0x000000a3bdbd7212 */ /* 0x000fc400078efed2 */
[----:B------:R-:W-:Y:S01]  /*be40*/  SEL R215, RZ, 0x1, P3 ;  /* 0x00000001ffd77807 */ /* 0x000fe20001800000 */
[----:B------:R-:W-:Y:S01]  /*be50*/  @P0 HADD2.F32 R210, -RZ, R151.H1_H1 ;  /* 0x30000097ffd20230 */ /* 0x000fe20000004100 */
[----:B------:R-:W-:Y:S01]  /*be60*/  LOP3.LUT P6, RZ, R168, 0x4, RZ, 0xc0, !PT ;  /* 0x00000004a8ff7812 */ /* 0x000fe200078cc0ff */
[----:B------:R-:W-:Y:S01]  /*be70*/  FMUL.FTZ R211, R39, R162 ;  /* 0x000000a227d37220 */ /* 0x000fe20000410000 */
[----:B------:R-:W-:Y:S02]  /*be80*/  LOP3.LUT R215, R161, R189, R215, 0xfe, !PT ;  /* 0x000000bda1d77212 */ /* 0x000fe400078efed7 */
[----:B------:R-:W-:Y:S01]  /*be90*/  SEL R163, RZ, 0x1, P6 ;  /* 0x00000001ffa37807 */ /* 0x000fe20003000000 */
[----:B------:R-:W-:Y:S01]  /*bea0*/  @P0 FADD.FTZ R211, R210, R211 ;  /* 0x000000d3d2d30221 */ /* 0x000fe20000010000 */
[----:B------:R-:W-:Y:S02]  /*beb0*/  LOP3.LUT R212, R158, R160, R212, 0xfe, !PT ;  /* 0x000000a09ed47212 */ /* 0x000fe400078efed4 */
[----:B------:R-:W-:-:S02]  /*bec0*/  IADD3 R189, R152, 0x80, RZ ;  /* 0x0000008098bd7810 */ /* 0x000fc40007ffe0ff */
[----:B------:R-:W-:Y:S02]  /*bed0*/  LOP3.LUT R212, R212, R163, RZ, 0xfc, !PT ;  /* 0x000000a3d4d47212 */ /* 0x000fe400078efcff */
[----:B------:R-:W-:Y:S01]  /*bee0*/  F2FP.F16.F32.PACK_AB R162, R209, R206 ;  /* 0x000000ced1a2723e */ /* 0x000fe200000000ff */
[----:B0-----:R-:W-:Y:S01]  /*bef0*/  @P0 IMAD.WIDE.U32 R218, R189, 0x10, R156 ;  /* 0x00000010bdda0825 */ /* 0x001fe200078e009c */
[----:B------:R-:W-:Y:S02]  /*bf00*/  F2FP.F16.F32.PACK_AB R161, R207, R204 ;  /* 0x000000cccfa1723e */ /* 0x000fe400000000ff */
[----:B------:R-:W-:Y:S01]  /*bf10*/  F2FP.F16.F32.PACK_AB R160, R205, R202 ;  /* 0x000000cacda0723e */ /* 0x000fe200000000ff */
[----:B------:R-:W-:Y:S01]  /*bf20*/  IMAD.WIDE.U32 R156, R189, 0x10, R184 ;  /* 0x00000010bd9c7825 */ /* 0x000fe200078e00b8 */
        /* <DEDUP_REMOVED lines=19> */
.L_x_21742:
[----:B------:R-:W-:-:S07]  /*c060*/  IMAD.MOV.U32 R210, RZ, RZ, R2 ;  /* 0x000000ffffd27224 */ /* 0x000fce00078e0002 */
.L_x_21743:
[----:B------:R-:W-:Y:S05]  /*c070*/  BSYNC B0 ;  /* 0x0000000000007941 */ /* 0x000fea0003800000 */
.L_x_21741:
        /* <DEDUP_REMOVED lines=16> */
.L_x_21747:
[----:B------:R-:W-:Y:S05]  /*c180*/  BSYNC B1 ;  /* 0x0000000000017941 */ /* 0x000fea0003800000 */
.L_x_21746:
        /* <DEDUP_REMOVED lines=43> */
.L_x_21745:
[----:B------:R-:W-:Y:S05]  /*c440*/  BSYNC B0 ;  /* 0x0000000000007941 */ /* 0x000fea0003800000 */
.L_x_21744:
        /* <DEDUP_REMOVED lines=24> */
.L_x_21749:
[----:B------:R-:W-:-:S07]  /*c5d0*/  MOV R185, R2 ;  /* 0x0000000200b97202 */ /* 0x000fce0000000f00 */
.L_x_21750:
[----:B------:R-:W-:Y:S05]  /*c5e0*/  BSYNC B0 ;  /* 0x0000000000007941 */ /* 0x000fea0003800000 */
.L_x_21748:
        /* <DEDUP_REMOVED lines=16> */
.L_x_21754:
[----:B------:R-:W-:Y:S05]  /*c6f0*/  BSYNC B1 ;  /* 0x0000000000017941 */ /* 0x000fea0003800000 */
.L_x_21753:
        /* <DEDUP_REMOVED lines=43> */
.L_x_21752:
[----:B------:R-:W-:Y:S05]  /*c9b0*/  BSYNC B0 ;  /* 0x0000000000007941 */ /* 0x000fea0003800000 */
.L_x_21751:
        /* <DEDUP_REMOVED lines=24> */
.L_x_21756:
[----:B------:R-:W-:-:S07]  /*cb40*/  MOV R156, R2 ;  /* 0x00000002009c7202 */ /* 0x000fce0000000f00 */
.L_x_21757:
[----:B------:R-:W-:Y:S05]  /*cb50*/  BSYNC B0 ;  /* 0x0000000000007941 */ /* 0x000fea0003800000 */
.L_x_21755:
        /* <DEDUP_REMOVED lines=16> */
.L_x_21761:
[----:B------:R-:W-:Y:S05]  /*cc60*/  BSYNC B1 ;  /* 0x0000000000017941 */ /* 0x000fea0003800000 */
.L_x_21760:
        /* <DEDUP_REMOVED lines=43> */
.L_x_21759:
[----:B------:R-:W-:Y:S05]  /*cf20*/  BSYNC B0 ;  /* 0x0000000000007941 */ /* 0x000fea0003800000 */
.L_x_21758:
        /* <DEDUP_REMOVED lines=22> */
.L_x_21763:
[----:B------:R-:W-:-:S07]  /*d090*/  IMAD.MOV.U32 R156, RZ, RZ, R2 ;  /* 0x000000ffff9c7224 */ /* 0x000fce00078e0002 */
.L_x_21764:
[----:B------:R-:W-:Y:S05]  /*d0a0*/  BSYNC B0 ;  /* 0x0000000000007941 */ /* 0x000fea0003800000 */
.L_x_21762:
        /* <DEDUP_REMOVED lines=16> */
.L_x_21768:
[----:B------:R-:W-:Y:S05]  /*d1b0*/  BSYNC B1 ;  /* 0x0000000000017941 */ /* 0x000fea0003800000 */
.L_x_21767:
        /* <DEDUP_REMOVED lines=43> */
.L_x_21766:
[----:B------:R-:W-:Y:S05]  /*d470*/  BSYNC B0 ;  /* 0x0000000000007941 */ /* 0x000fea0003800000 */
.L_x_21765:
        /* <DEDUP_REMOVED lines=22> */
.L_x_21770:
[----:B------:R-:W-:-:S07]  /*d5e0*/  MOV R212, R2 ;  /* 0x0000000200d47202 */ /* 0x000fce0000000f00 */
.L_x_21771:
[----:B------:R-:W-:Y:S05]  /*d5f0*/  BSYNC B0 ;  /* 0x0000000000007941 */ /* 0x000fea0003800000 */
.L_x_21769:
        /* <DEDUP_REMOVED lines=16> */
.L_x_21775:
[----:B------:R-:W-:Y:S05]  /*d700*/  BSYNC B1 ;  /* 0x0000000000017941 */ /* 0x000fea0003800000 */
.L_x_21774:
        /* <DEDUP_REMOVED lines=41> */
[----:B------:R-:W-:Y:S02]  /*d9a0*/  LOP3.LUT R0, R157, R160, R22, 0x96, !PT ;  /* 0x000000a09d007212 */ /* 0x000fe400078e9616 */
[----:B------:R-:W-:-:S07]  /*d9b0*/  MOV R170, R156 ;  /* 0x0000009c00aa7202 */ /* 0x000fce0000000f00 */
.L_x_21773:
[----:B------:R-:W-:Y:S05]  /*d9c0*/  BSYNC B0 ;  /* 0x0000000000007941 */ /* 0x000fea0003800000 */
.L_x_21772:
        /* <DEDUP_REMOVED lines=22> */
.L_x_21777:
[----:B------:R-:W-:-:S07]  /*db30*/  MOV R214, R2 ;  /* 0x0000000200d67202 */ /* 0x000fce0000000f00 */
.L_x_21778:
[----:B------:R-:W-:Y:S05]  /*db40*/  BSYNC B0 ;  /* 0x0000000000007941 */ /* 0x000fea0003800000 */
.L_x_21776:
        /* <DEDUP_REMOVED lines=16> */
.L_x_21782:
[----:B------:R-:W-:Y:S05]  /*dc50*/  BSYNC B1 ;  /* 0x0000000000017941 */ /* 0x000fea0003800000 */
.L_x_21781:
        /* <DEDUP_REMOVED lines=43> */
.L_x_21780:
[----:B------:R-:W-:Y:S05]  /*df10*/  BSYNC B0 ;  /* 0x0000000000007941 */ /* 0x000fea0003800000 */
.L_x_21779:
        /* <DEDUP_REMOVED lines=22> */
.L_x_21784:
[----:B------:R-:W-:-:S07]  /*e080*/  IMAD.MOV.U32 R158, RZ, RZ, R2 ;  /* 0x000000ffff9e7224 */ /* 0x000fce00078e0002 */
.L_x_21785:
[----:B------:R-:W-:Y:S05]  /*e090*/  BSYNC B0 ;  /* 0x0000000000007941 */ /* 0x000fea0003800000 */
.L_x_21783:
        /* <DEDUP_REMOVED lines=16> */
.L_x_21789:
[----:B------:R-:W-:Y:S05]  /*e1a0*/  BSYNC B1 ;  /* 0x0000000000017941 */ /* 0x000fea0003800000 */
.L_x_21788:
        /* <DEDUP_REMOVED lines=43> */
.L_x_21787:
[----:B------:R-:W-:Y:S05]  /*e460*/  BSYNC B0 ;  /* 0x0000000000007941 */ /* 0x000fea0003800000 */
.L_x_21786:
        /* <DEDUP_REMOVED lines=22> */
.L_x_21791:
[----:B------:R-:W-:-:S07]  /*e5d0*/  MOV R158, R2 ;  /* 0x00000002009e7202 */ /* 0x000fce0000000f00 */
.L_x_21792:
[----:B------:R-:W-:Y:S05]  /*e5e0*/  BSYNC B0 ;  /* 0x0000000000007941 */ /* 0x000fea0003800000 */
.L_x_21790:
        /* <DEDUP_REMOVED lines=18> */
.L_x_21796:
[----:B------:R-:W-:Y:S05]  /*e710*/  BSYNC B1 ;  /* 0x0000000000017941 */ /* 0x000fea0003800000 */
.L_x_21795:
        /* <DEDUP_REMOVED lines=43> */
.L_x_21794:
[----:B------:R-:W-:Y:S05]  /*e9d0*/  BSYNC B0 ;  /* 0x0000000000007941 */ /* 0x000fea0003800000 */
.L_x_21793:
[----:B------:R-:W-:Y:S01]  /*e9e0*/  FADD.FTZ R157, RZ, R153 ;  /* 0x00000099ff9d7221 */ /* 0x000fe20000010000 */
[----:B------:R-:W-:Y:S01]  /*e9f0*/  SEL R162, RZ, 0x1, P1 ;  /* 0x00000001ffa27807 */ /* 0x000fe20000800000 */
[----:B------:R-:W-:Y:S01]  /*ea00*/  IMAD.WIDE.U32 R182, R189, 0x10, R182 ;  /* 0x00000010bdb67825 */ /* 0x000fe200078e00b6 */
[----:B------:R-:W-:-:S03]  /*ea10*/  SEL R218, RZ, 0x10000, P5 ;  /* 0x00010000ffda7807 */ /* 0x000fc60002800000 */
[----:B------:R-:W-:Y:S01]  /*ea20*/  FADD.FTZ R156, R157, R164 ;  /* 0x000000a49d9c7221 */ /* 0x000fe20000010000 */
[----:B------:R-:W-:Y:S01]  /*ea30*/  LOP3.LUT P5, RZ, R168, 0x2, RZ, 0xc0, !PT ;  /* 0x00000002a8ff7812 */ /* 0x000fe200078ac0ff */
[----:B------:R-:W-:Y:S01]  /*ea40*/  IMAD.WIDE.U32 R162, R162, 0x10000, RZ ;  /* 0x00010000a2a27825 */ /* 0x000fe200078e00ff */
[----:B------:R-:W-:-:S03]  /*ea50*/  SEL R217, RZ, 0x100, P4 ;  /* 0x00000100ffd97807 */ /* 0x000fc60002000000 */
[----:B------:R-:W-:Y:S01]  /*ea60*/  FADD.FTZ R157, R156, R155 ;  /* 0x0000009b9c9d7221 */ /* 0x000fe20000010000 */
[----:B------:R-:W-:Y:S01]  /*ea70*/  SEL R160, RZ, 0x1, P2 ;  /* 0x00000001ffa07807 */ /* 0x000fe20001000000 */
[----:B------:R-:W-:Y:S01]  /*ea80*/  IMAD.WIDE.U32 R180, R189, 0x8, R180 ;  /* 0x00000008bdb47825 */ /* 0x000fe200078e00b4 */
[----:B------:R-:W-:-:S03]  /*ea90*/  LOP3.LUT P6, RZ, R168, 0x4, RZ, 0xc0, !PT ;  /* 0x00000004a8ff7812 */ /* 0x000fc600078cc0ff */
[----:B------:R-:W-:Y:S01]  /*eaa0*/  FADD.FTZ R156, R157, R166 ;  /* 0x000000a69d9c7221 */ /* 0x000fe20000010000 */
        /* <DEDUP_REMOVED lines=21> */
[----:B------:R-:W-:Y:S01]  /*ec00*/  FADD.FTZ R161, R156, R203 ;  /* 0x000000cb9ca17221 */ /* 0x000fe20000010000 */
[----:B------:R-:W-:Y:S02]  /*ec10*/  HADD2.F32 R156, -RZ, R159.H1_H1 ;  /* 0x3000009fff9c7230 */ /* 0x000fe40000004100 */
[----:B------:R-:W-:Y:S01]  /*ec20*/  FFMA.FTZ R176, R157, R176, 1.1641532182693481445e-10 ;  /* 0x2f0000009db07423 */ /* 0x000fe200000100b0 */
[----:B------:R-:W-:Y:S01]  /*ec30*/  FADD.FTZ R158, R161, R202 ;  /* 0x000000caa19e7221 */ /* 0x000fe20000010000 */
[----:B------:R-:W-:Y:S01]  /*ec40*/  SEL R161, RZ, 0x1, P5 ;  /* 0x00000001ffa17807 */ /* 0x000fe20002800000 */
[----:B------:R-:W-:Y:S02]  /*ec50*/  FMUL.FTZ R156, R156, R169 ;  /* 0x000000a99c9c7220 */ /* 0x000fe40000410000 */
[----:B------:R-:W-:Y:S01]  /*ec60*/  FSETP.GTU.FTZ.AND P1, PT, R176, R175, PT ;  /* 0x000000afb000720b */ /* 0x000fe20003f3c000 */
[----:B------:R-:W-:Y:S01]  /*ec70*/  FADD.FTZ R157, R158, R205 ;  /* 0x000000cd9e9d7221 */ /* 0x000fe20000010000 */
[----:B------:R-:W-:Y:S01]  /*ec80*/  SEL R175, RZ, 0x1, P3 ;  /* 0x00000001ffaf7807 */ /* 0x000fe20001800000 */
[----:B------:R-:W-:-:S02]  /*ec90*/  FMUL.FTZ R171, R156, R171 ;  /* 0x000000ab9cab7220 */ /* 0x000fc40000410000 */
[----:B------:R-:W-:Y:S01]  /*eca0*/  FADD.FTZ R158, R157, R204 ;  /* 0x000000cc9d9e7221 */ /* 0x000fe20000010000 */
[----:B------:R-:W-:-:S03]  /*ecb0*/  SEL R157, RZ, 0x1000000, P1 ;  /* 0x01000000ff9d7807 */ /* 0x000fc60000800000 */
[----:B------:R-:W-:Y:S01]  /*ecc0*/  FADD.FTZ R159, R158, R207 ;  /* 0x000000cf9e9f7221 */ /* 0x000fe20000010000 */
[----:B------:R-:W-:Y:S01]  /*ecd0*/  LOP3.LUT R217, R217, R157, R218, 0xfe, !PT ;  /* 0x0000009dd9d97212 */ /* 0x000fe200078efeda */
[----:B------:R-:W-:Y:S01]  /*ece0*/  IMAD.WIDE.U32 R156, R160, 0x1000000, RZ ;  /* 0x01000000a09c7825 */ /* 0x000fe200078e00ff */
[----:B------:R-:W-:-:S03]  /*ecf0*/  FSEL R158, R171, RZ, !P1 ;  /* 0x000000ffab9e7208 */ /* 0x000fc60004800000 */
[----:B------:R-:W-:Y:S01]  /*ed00*/  FADD.FTZ R176, R159, R206 ;  /* 0x000000ce9fb07221 */ /* 0x000fe20000010000 */
[----:B------:R-:W-:Y:S01]  /*ed10*/  SEL R171, RZ, 0x1, P6 ;  /* 0x00000001ffab7807 */ /* 0x000fe20003000000 */
[----:B------:R-:W-:-:S04]  /*ed20*/  IMAD.WIDE.U32 R160, R161, 0x100, RZ ;  /* 0x00000100a1a07825 */ /* 0x000fc800078e00ff */
[----:B------:R-:W-:Y:S01]  /*ed30*/  FADD.FTZ R159, R176, R209 ;  /* 0x000000d1b09f7221 */ /* 0x000fe20000010000 */
[----:B------:R-:W-:Y:S01]  /*ed40*/  FMUL.FTZ R169, R31, R158 ;  /* 0x0000009e1fa97220 */ /* 0x000fe20000410000 */
[----:B------:R-:W-:Y:S01]  /*ed50*/  @P0 HADD2.F32 R218, -RZ, R151.H1_H1 ;  /* 0x30000097ffda0230 */ /* 0x000fe20000004100 */
[----:B------:R-:W-:Y:S01]  /*ed60*/  LOP3.LUT R160, R160, R156, R162, 0xfe, !PT ;  /* 0x0000009ca0a07212 */ /* 0x000fe200078efea2 */
[----:B------:R-:W-:Y:S01]  /*ed70*/  FADD.FTZ R156, R159, R208 ;  /* 0x000000d09f9c7221 */ /* 0x000fe20000010000 */
[----:B------:R-:W-:Y:S02]  /*ed80*/  F2FP.F16.F32.PACK_AB R158, R215, R212 ;  /* 0x000000d4d79e723e */ /* 0x000fe400000000ff */
[----:B------:R-:W-:Y:S01]  /*ed90*/  LOP3.LUT R160, R160, R171, RZ, 0xfc, !PT ;  /* 0x000000aba0a07212 */ /* 0x000fe200078efcff */
[----:B------:R-:W-:Y:S01]  /*eda0*/  @P0 FADD.FTZ R169, R218, R169 ;  /* 0x000000a9daa90221 */ /* 0x000fe20000010000 */
[----:B------:R-:W-:Y:S01]  /*edb0*/  LOP3.LUT R171, R157, R217, R175, 0xfe, !PT ;  /* 0x000000d99dab7212 */ /* 0x000fe200078efeaf */
[----:B------:R-:W-:Y:S01]  /*edc0*/  FADD.FTZ R157, R156, R211 ;  /* 0x000000d39c9d7221 */ /* 0x000fe20000010000 */
[----:B------:R-:W-:-:S02]  /*edd0*/  F2FP.F16.F32.PACK_AB R156, R213, R184 ;  /* 0x000000b8d59c723e */ /* 0x000fc400000000ff */
[----:B------:R-:W-:Y:S01]  /*ede0*/  F2FP.F16.F32.PACK_AB R159, R169, R214 ;  /* 0x000000d6a99f723e */ /* 0x000fe200000000ff */
[----:B------:R-:W-:Y:S01]  /*edf0*/  FADD.FTZ R162, R157, R184 ;  /* 0x000000b89da27221 */ /* 0x000fe20000010000 */
[----:B------:R-:W-:Y:S02]  /*ee00*/  F2FP.F16.F32.PACK_AB R157, R210, R185 ;  /* 0x000000b9d29d723e */ /* 0x000fe400000000ff */
[----:B------:R-:W-:Y:S01]  /*ee10*/  LOP3.LUT R161, R161, R171, R163, 0xfe, !PT ;  /* 0x000000aba1a17212 */ /* 0x000fe200078efea3 */
[----:B------:R-:W-:Y:S01]  /*ee20*/  FADD.FTZ R162, R162, R213 ;  /* 0x000000d5a2a27221 */ /* 0x000fe20000010000 */
[----:B------:R-:W-:Y:S01]  /*ee30*/  ISETP.NE.AND P0, PT, R5, RZ, PT ;  /* 0x000000ff0500720c */ /* 0x000fe20003f05270 */
        /* <DEDUP_REMOVED lines=110> */
.L_x_21810:
        /* <DEDUP_REMOVED lines=51> */
[----:B------:R-:W-:Y:S01]  /*f850*/  F2FP.F16.F32.PACK_AB R158, R230, R163 ;  /* 0x000000a3e69e723e */ /* 0x000fe200000000ff */
[----:B------:R-:W-:Y:S01]  /*f860*/  FFMA.FTZ R157, R106, R161, R146 ;  /* 0x000000a16a9d7223 */ /* 0x000fe20000010092 */
[----:B------:R-:W0:Y:S01]  /*f870*/  LDC.64 R162, c[0x0][0x2b8] ;  /* 0x0000ae00ffa27b82 */ /* 0x000e220000000a00 */
[----:B------:R-:W-:Y:S01]  /*f880*/  LEA.HI.X R161, R152, UR11, RZ, 0x4, P1 ;  /* 0x0000000b98a17c11 */ /* 0x000fe200088f24ff */
[C---:B------:R-:W-:Y:S01]  /*f890*/  FMUL.FTZ R182, R153.reuse, R182 ;  /* 0x000000b699b67220 */ /* 0x040fe20000410000 */
[----:B------:R-:W-:Y:S01]  /*f8a0*/  F2FP.F16.F32.PACK_AB R156, R156, R155 ;  /* 0x0000009b9c9c723e */ /* 0x000fe200000000ff */
[C---:B------:R-:W-:Y:S01]  /*f8b0*/  FMUL.FTZ R155, R153.reuse, R190 ;  /* 0x000000be999b7220 */ /* 0x040fe20000410000 */
[----:B------:R-:W-:Y:S01]  /*f8c0*/  F2FP.F16.F32.PACK_AB R157, R226, R157 ;  /* 0x0000009de29d723e */ /* 0x000fe200000000ff */
        /* <DEDUP_REMOVED lines=25> */
[----:B------:R-:W-:Y:S01]  /*fa60*/  F2FP.F16.F32.PACK_AB R154, R185, R152 ;  /* 0x00000098b99a723e */ /* 0x000fe200000000ff */
        /* <DEDUP_REMOVED lines=15> */
[----:B------:R-:W-:Y:S01]  /*fb60*/  F2FP.F16.F32.PACK_AB R163, R182, R163 ;  /* 0x000000a3b6a3723e */ /* 0x000fe200000000ff */
[----:B------:R-:W-:Y:S01]  /*fb70*/  FADD.FTZ R224, -R224, R169 ;  /* 0x000000a9e0e07221 */ /* 0x000fe20000010100 */
[----:B------:R-:W-:Y:S01]  /*fb80*/  F2FP.F16.F32.PACK_AB R159, R234, R159 ;  /* 0x0000009fea9f723e */ /* 0x000fe200000000ff */
        /* <DEDUP_REMOVED lines=50> */
[----:B------:R-:W-:-:S02]  /*feb0*/  F2FP.F16.F32.PACK_AB R155, R192, R155 ;  /* 0x0000009bc09b723e */ /* 0x000fc400000000ff */
[----:B------:R-:W-:Y:S02]  /*fec0*/  F2FP.F16.F32.PACK_AB R153, R188, R153 ;  /* 0x00000099bc99723e */ /* 0x000fe400000000ff */
[----:B------:R-:W-:Y:S02]  /*fed0*/  F2FP.F16.F32.PACK_AB R152, R157, R152 ;  /* 0x000000989d98723e */ /* 0x000fe400000000ff */
[----:B------:R-:W-:Y:S02]  /*fee0*/  F2FP.F16.F32.PACK_AB R159, R198, R159 ;  /* 0x0000009fc69f723e */ /* 0x000fe400000000ff */
[----:B------:R-:W-:Y:S01]  /*fef0*/  F2FP.F16.F32.PACK_AB R157, R194, R191 ;  /* 0x000000bfc29d723e */ /* 0x000fe200000000ff */
[----:B------:R0:W-:Y:S01]  /*ff00*/  STG.E.128 desc[UR4][R174.64], R152 ;  /* 0x00000098ae007986 */ /* 0x0001e2000c101d04 */
[----:B------:R-:W-:Y:S02]  /*ff10*/  F2FP.F16.F32.PACK_AB R156, R161, R156 ;  /* 0x0000009ca19c723e */ /* 0x000fe400000000ff */
[----:B------:R-:W-:-:S02]  /*ff20*/  F2FP.F16.F32.PACK_AB R161, R200, R201 ;  /* 0x000000c9c8a1723e */ /* 0x000fc400000000ff */
[----:B------:R-:W-:Y:S01]  /*ff30*/  F2FP.F16.F32.PACK_AB R167, R224, R207 ;  /* 0x000000cfe0a7723e */ /* 0x000fe200000000ff */
[----:B------:R0:W-:Y:S01]  /*ff40*/  STG.E.128 desc[UR4][R176.64], R156 ;  /* 0x0000009cb0007986 */ /* 0x0001e2000c101d04 */
[----:B------:R-:W-:Y:S02]  /*ff50*/  F2FP.F16.F32.PACK_AB R166, R171, R166 ;  /* 0x000000a6aba6723e */ /* 0x000fe400000000ff */
[----:B------:R-:W-:Y:S01]  /*ff60*/  F2FP.F16.F32.PACK_AB R165, R210, R165 ;  /* 0x000000a5d2a5723e */ /* 0x000fe200000000ff */
[----:B------:R0:W-:Y:S01]  /*ff70*/  STG.E.128 desc[UR4][R178.64], R160 ;  /* 0x000000a0b2007986 */ /* 0x0001e2000c101d04 */
[----:B------:R-:W-:Y:S02]  /*ff80*/  LEA.HI.X R181, R189, UR11, RZ, 0x4, P0 ;  /* 0x0000000bbdb57c11 */ /* 0x000fe400080f24ff */
[----:B------:R-:W-:Y:S02]  /*ff90*/  F2FP.F16.F32.PACK_AB R164, R169, R164 ;  /* 0x000000a4a9a4723e */ /* 0x000fe400000000ff */
[----:B------:R-:W-:-:S03]  /*ffa0*/  ISETP.GE.AND P0, PT, R4, R183, PT ;  /* 0x000000b70400720c */ /* 0x000fc60003f06270 */
[----:B------:R0:W-:Y:S10]  /*ffb0*/  STG.E.128 desc[UR4][R180.64], R164 ;  /* 0x000000a4b4007986 */ /* 0x0001f4000c101d04 */
[----:B------:R-:W-:Y:S05]  /*ffc0*/  @!P0 BRA `(.L_x_21798) ;  /* 0xffffff0800b48947 */ /* 0x000fea000383ffff */
[----:B------:R-:W-:Y:S05]  /*ffd0*/  EXIT ;  /* 0x000000000000794d */ /* 0x000fea0003800000 */
.L_x_21797:
[----:B------:R-:W-:Y:S01]  /*ffe0*/  HFMA2.MMA R176, -RZ, RZ, 0, 5.9604644775390625e-08 ;  /* 0x00000001ffb07435 */ /* 0x000fe200000001ff */
[----:B------:R-:W-:Y:S01]  /*fff0*/  BSSY B0, `(.L_x_21799) ;  /* 0x0000006000007945 */ /* 0x000fe20003800000 */
[----:B------:R-:W-:Y:S01]  /*10000*/  MOV R181, 0x1f ;  /* 0x0000001f00b57802 */ /* 0x000fe20000000f00 */
[----:B------:R-:W-:-:S08]  /*10010*/  IMAD.MOV.U32 R175, RZ, RZ, -0x1 ;  /* 0xffffffffffaf7424 */ /* 0x000fd000078e00ff */
[----:B------:R-:W-:Y:S05]  /*10020*/  WARPSYNC.COLLECTIVE R175, `(.L_x_21800) ;  /* 0x00000000af087348 */ /* 0x000fea0003c00000 */
[----:B------:R0:W1:Y:S02]  /*10030*/  SHFL.BFLY P1, R171, R162, R176, R181 ;  /* 0x0c0000b0a2ab7389 */ /* 0x00006400000200b5 */
[----:B01----:R-:W-:Y:S01]  /*10040*/  ENDCOLLECTIVE ;  /* 0x000000000000791b */ /* 0x003fe20003800000 */
.L_x_21800:
[----:B------:R-:W-:Y:S05]  /*10050*/  BSYNC B0 ;  /* 0x0000000000007941 */ /* 0x000fea0003800000 */
.L_x_21799:
        /* <DEDUP_REMOVED lines=9> */
.L_x_21801:
[----:B------:R-:W-:Y:S01]  /*100f0*/  HFMA2.MMA R176, -RZ, RZ, 0, 2.384185791015625e-07 ;  /* 0x00000004ffb07435 */ /* 0x000fe200000001ff */
[----:B------:R-:W-:-:S04]  /*10100*/  IMAD.MOV.U32 R157, RZ, RZ, R171 ;  /* 0x000000ffff9d7224 */ /* 0x000fc800078e00ab */
[----:B------:R-:W-:-:S05]  /*10110*/  FADD.FTZ R160, R158, R157 ;  /* 0x0000009d9ea07221 */ /* 0x000fca0000010000 */
[----:B------:R-:W-:-:S07]  /*10120*/  MOV R162, R160 ;  /* 0x000000a000a27202 */ /* 0x000fce0000000f00 */
[----:B------:R-:W-:Y:S05]  /*10130*/  WARPSYNC.COLLECTIVE R175, `(.L_x_21802) ;  /* 0x00000000af087348 */ /* 0x000fea0003c00000 */
[----:B------:R0:W1:Y:S02]  /*10140*/  SHFL.BFLY P1, R171, R162, R176, R181 ;  /* 0x0c0000b0a2ab7389 */ /* 0x00006400000200b5 */
[----:B01----:R-:W-:Y:S01]  /*10150*/  ENDCOLLECTIVE ;  /* 0x000000000000791b */ /* 0x003fe20003800000 */
.L_x_21802:
        /* <DEDUP_REMOVED lines=8> */
.L_x_21803:
[----:B------:R-:W-:Y:S01]  /*101e0*/  HFMA2.MMA R176, -RZ, RZ, 0, 9.5367431640625e-07 ;  /* 0x00000010ffb07435 */ /* 0x000fe200000001ff */
[----:B------:R-:W-:-:S04]  /*101f0*/  IMAD.MOV.U32 R156, RZ, RZ, R171 ;  /* 0x000000ffff9c7224 */ /* 0x000fc800078e00ab */
[----:B------:R-:W-:-:S05]  /*10200*/  FADD.FTZ R163, R161, R156 ;  /* 0x0000009ca1a37221 */ /* 0x000fca0000010000 */
[----:B------:R-:W-:-:S07]  /*10210*/  MOV R162, R163 ;  /* 0x000000a300a27202 */ /* 0x000fce0000000f00 */
[----:B------:R-:W-:Y:S05]  /*10220*/  WARPSYNC.COLLECTIVE R175, `(.L_x_21804) ;  /* 0x00000000af087348 */ /* 0x000fea0003c00000 */
[----:B------:R0:W1:Y:S02]  /*10230*/  SHFL.BFLY P1, R171, R162, R176, R181 ;  /* 0x0c0000b0a2ab7389 */ /* 0x00006400000200b5 */
[----:B01----:R-:W-:Y:S01]  /*10240*/  ENDCOLLECTIVE ;  /* 0x000000000000791b */ /* 0x003fe20003800000 */
.L_x_21804:
        /* <DEDUP_REMOVED lines=88> */
.L_x_21805:
[----:B------:R-:W-:Y:S01]  /*107d0*/  HFMA2.MMA R176, -RZ, RZ, 0, 1.1920928955078125e-07 ;  /* 0x00000002ffb07435 */ /* 0x000fe200000001ff */
[----:B------:R-:W-:-:S04]  /*107e0*/  IMAD.MOV.U32 R161, RZ, RZ, R171 ;  /* 0x000000ffffa17224 */ /* 0x000fc800078e00ab */
[----:B------:R-:W-:-:S05]  /*107f0*/  FADD.FTZ R161, R156, R161 ;  /* 0x000000a19ca17221 */ /* 0x000fca0000010000 */
[----:B------:R-:W-:-:S07]  /*10800*/  MOV R162, R161 ;  /* 0x000000a100a27202 */ /* 0x000fce0000000f00 */
[----:B------:R-:W-:Y:S05]  /*10810*/  WARPSYNC.COLLECTIVE R175, `(.L_x_21806) ;  /* 0x00000000af087348 */ /* 0x000fea0003c00000 */
[----:B------:R0:W1:Y:S02]  /*10820*/  SHFL.BFLY P1, R171, R162, R176, R181 ;  /* 0x0c0000b0a2ab7389 */ /* 0x00006400000200b5 */
[----:B01----:R-:W-:Y:S01]  /*10830*/  ENDCOLLECTIVE ;  /* 0x000000000000791b */ /* 0x003fe20003800000 */
.L_x_21806:
[----:B------:R-:W-:Y:S01]  /*10840*/  HFMA2.MMA R176, -RZ, RZ, 0, 2.384185791015625e-07 ;  /* 0x00000004ffb07435 */ /* 0x000fe200000001ff */
[----:B------:R-:W-:-:S04]  /*10850*/  IMAD.MOV.U32 R158, RZ, RZ, R171 ;  /* 0x000000ffff9e7224 */ /* 0x000fc800078e00ab */
[----:B------:R-:W-:-:S05]  /*10860*/  FADD.FTZ R158, R161, R158 ;  /* 0x0000009ea19e7221 */ /* 0x000fca0000010000 */
[----:B------:R-:W-:-:S07]  /*10870*/  MOV R162, R158 ;  /* 0x0000009e00a27202 */ /* 0x000fce0000000f00 */
[----:B------:R-:W-:Y:S05]  /*10880*/  WARPSYNC.COLLECTIVE R175, `(.L_x_21807) ;  /* 0x00000000af087348 */ /* 0x000fea0003c00000 */
[----:B------:R0:W1:Y:S02]  /*10890*/  SHFL.BFLY P1, R171, R162, R176, R181 ;  /* 0x0c0000b0a2ab7389 */ /* 0x00006400000200b5 */
[----:B01----:R-:W-:Y:S01]  /*108a0*/  ENDCOLLECTIVE ;  /* 0x000000000000791b */ /* 0x003fe20003800000 */
.L_x_21807:
[----:B------:R-:W-:Y:S01]  /*108b0*/  HFMA2.MMA R176, -RZ, RZ, 0, 4.76837158203125e-07 ;  /* 0x00000008ffb07435 */ /* 0x000fe200000001ff */
[----:B------:R-:W-:-:S04]  /*108c0*/  IMAD.MOV.U32 R163, RZ, RZ, R171 ;  /* 0x000000ffffa37224 */ /* 0x000fc800078e00ab */
[----:B------:R-:W-:-:S05]  /*108d0*/  FADD.FTZ R163, R158, R163 ;  /* 0x000000a39ea37221 */ /* 0x000fca0000010000 */
[----:B------:R-:W-:-:S07]  /*108e0*/  MOV R162, R163 ;  /* 0x000000a300a27202 */ /* 0x000fce0000000f00 */
[----:B------:R-:W-:Y:S05]  /*108f0*/  WARPSYNC.COLLECTIVE R175, `(.L_x_21808) ;  /* 0x00000000af087348 */ /* 0x000fea0003c00000 */
[----:B------:R0:W1:Y:S02]  /*10900*/  SHFL.BFLY P1, R171, R162, R176, R181 ;  /* 0x0c0000b0a2ab7389 */ /* 0x00006400000200b5 */
[----:B01----:R-:W-:Y:S01]  /*10910*/  ENDCOLLECTIVE ;  /* 0x000000000000791b */ /* 0x003fe20003800000 */
.L_x_21808:
[----:B------:R-:W-:Y:S01]  /*10920*/  HFMA2.MMA R176, -RZ, RZ, 0, 9.5367431640625e-07 ;  /* 0x00000010ffb07435 */ /* 0x000fe200000001ff */
[----:B------:R-:W-:-:S04]  /*10930*/  IMAD.MOV.U32 R160, RZ, RZ, R171 ;  /* 0x000000ffffa07224 */ /* 0x000fc800078e00ab */
[----:B------:R-:W-:-:S05]  /*10940*/  FADD.FTZ R160, R163, R160 ;  /* 0x000000a0a3a07221 */ /* 0x000fca0000010000 */
[----:B------:R-:W-:-:S07]  /*10950*/  MOV R162, R160 ;  /* 0x000000a000a27202 */ /* 0x000fce0000000f00 */
[----:B------:R-:W-:Y:S05]  /*10960*/  WARPSYNC.COLLECTIVE R175, `(.L_x_21809) ;  /* 0x00000000af087348 */ /* 0x000fea0003c00000 */
[----:B------:R0:W1:Y:S02]  /*10970*/  SHFL.BFLY P1, R171, R162, R176, R181 ;  /* 0x0c0000b0a2ab7389 */ /* 0x00006400000200b5 */
[----:B01----:R-:W-:Y:S01]  /*10980*/  ENDCOLLECTIVE ;  /* 0x000000000000791b */ /* 0x003fe20003800000 */
.L_x_21809:
[----:B------:R-:W-:Y:S05]  /*10990*/  BRA `(.L_x_21810) ;  /* 0xffffffe800e07947 */ /* 0x000fea000383ffff */
.L_x_21811:
        /* <DEDUP_REMOVED lines=14> */
.L_x_37459:


//--------------------- .text._ZN10layer_norm13ln_fwd_kernelINS_13Kernel_traitsIf6__halfS2_S2_fjLj1280ELj1ELj4ELj1ELj16ENS_18Kernel_traits_baseILj1280EfS2_S2_S2_fjLj128EEEEELb1ELb1ELb1ELb0EEEvNS_9FwdParamsE --------------------------
	.section	.text._ZN10layer_norm13ln_fwd_kernelINS_13Kernel_traitsIf6__halfS2_S2_fjLj1280ELj1ELj4ELj1ELj16ENS_18Kernel_traits_baseILj1280EfS2_S2_S2_fjLj128EEEEELb1ELb1ELb1ELb0EEEvNS_9FwdParamsE,"ax",@progbits
	.align	128
        .global         _ZN10layer_norm13ln_fwd_kernelINS_13Kernel_traitsIf6__halfS2_S2_fjLj1280ELj1ELj4ELj1ELj16ENS_18Kernel_traits_baseILj1280EfS2_S2_S2_fjLj128EEEEELb1ELb1ELb1ELb0EEEvNS_9FwdParamsE
        .type           _ZN10layer_norm13ln_fwd_kernelINS_13Kernel_traitsIf6__halfS2_S2_fjLj1280ELj1ELj4ELj1ELj16ENS_18Kernel_traits_baseILj1280EfS2_S2_S2_fjLj128EEEEELb1ELb1ELb1ELb0EEEvNS_9FwdParamsE,@function
        .size           _ZN10layer_norm13ln_fwd_kernelINS_13Kernel_traitsIf6__halfS2_S2_fjLj1280ELj1ELj4ELj1ELj16ENS_18Kernel_traits_baseILj1280EfS2_S2_S2_fjLj128EEEEELb1ELb1ELb1ELb0EEEvNS_9FwdParamsE,(.L_x_37460 - _ZN10layer_norm13ln_fwd_kernelINS_13Kernel_traitsIf6__halfS2_S2_fjLj1280ELj1ELj4ELj1ELj16ENS_18Kernel_traits_baseILj1280EfS2_S2_S2_fjLj128EEEEELb1ELb1ELb1ELb0EEEvNS_9FwdParamsE)
        .other          _ZN10layer_norm13ln_fwd_kernelINS_13Kernel_traitsIf6__halfS2_S2_fjLj1280ELj1ELj4ELj1ELj16ENS_18Kernel_traits_baseILj1280EfS2_S2_S2_fjLj128EEEEELb1ELb1ELb1ELb0EEEvNS_9FwdParamsE,@"STO_CUDA_ENTRY STV_DEFAULT"
_ZN10layer_norm13ln_fwd_kernelINS_13Kernel_traitsIf6__halfS2_S2_fjLj1280ELj1ELj4ELj1ELj16ENS_18Kernel_traits_baseILj1280EfS2_S2_S2_fjLj128EEEEELb1ELb1ELb1ELb0EEEvNS_9FwdParamsE:
.text._ZN10layer_norm13ln_fwd_kernelINS_13Kernel_traitsIf6__halfS2_S2_fjLj1280ELj1ELj4ELj1ELj16ENS_18Kernel_traits_baseILj1280EfS2_S2_S2_fjLj128EEEEELb1ELb1ELb1ELb0EEEvNS_9FwdParamsE:
        /* <DEDUP_REMOVED lines=13> */
[----:B------:R-:W2:Y:S04]  /*00d0*/  S2R R29, SR_CTAID.X ;  /* 0x00000000001d7919 */ /* 0x000ea80000002500 */
[----:B------:R-:W0:Y:S01]  /*00e0*/  LDC R30, c[0x0][0x218] ;  /* 0x00008600ff1e7b82 */ /* 0x000e220000000800 */
[----:B-1----:R-:W-:-:S06]  /*00f0*/  @P0 IMAD.MOV.U32 R3, RZ, RZ, R7 ;  /* 0x000000ffff030224 */ /* 0x002fcc00078e0007 */
[----:B------:R-:W3:Y:S01]  /*0100*/  @P0 LDG.E.64 R2, desc[UR4][R2.64] ;  /* 0x0000000402020981 */ /* 0x000ee2000c1e1b00 */
[----:B------:R-:W-:Y:S02]  /*0110*/  ULDC UR6, c[0x0][0x0] ;  /* 0x0000000000067ab9 */ /* 0x000fe40000000800 */
[----:B--2---:R-:W-:Y:S01]  /*0120*/  IMAD R12, R29, UR6, R13 ;  /* 0x000000061d0c7c24 */ /* 0x004fe2000f8e020d */
[----:B------:R-:W-:Y:S02]  /*0130*/  LOP3.LUT R211, R13, 0x1f, RZ, 0xc0, !PT ;  /* 0x0000001f0dd37812 */ /* 0x000fe400078ec0ff */
[----:B------:R-:W-:Y:S01]  /*0140*/  LOP3.LUT R212, R212, 0xfffffff7, RZ, 0xc0, !PT ;  /* 0xfffffff7d4d47812 */ /* 0x000fe200078ec0ff */
[----:B------:R-:W-:Y:S01]  /*0150*/  BSSY B0, `(.L_x_21812) ;  /* 0x000005c000007945 */ /* 0x000fe20003800000 */
[----:B----4-:R-:W-:Y:S01]  /*0160*/  VIADD R9, R215, 0xbb67ae85 ;  /* 0xbb67ae85d7097836 */ /* 0x010fe20000000000 */
[----:B---3--:R-:W-:Y:S01]  /*0170*/  @P0 IADD3 R28, P1, R2, R5, RZ ;  /* 0x00000005021c0210 */ /* 0x008fe20007f3e0ff */
[----:B------:R-:W-:-:S03]  /*0180*/  IMAD.WIDE.U32 R4, R12, -0x326172a9, RZ ;  /* 0xcd9e8d570c047825 */ /* 0x000fc600078e00ff */
[----:B------:R-:W-:-:S04]  /*0190*/  @P0 IADD3.X R7, RZ, R3, RZ, P1, !PT ;  /* 0x00000003ff070210 */ /* 0x000fc80000ffe4ff */
[--C-:B------:R-:W-:Y:S02]  /*01a0*/  SHF.R.U32.HI R11, RZ, 0x2, R7.reuse ;  /* 0x00000002ff0b7819 */ /* 0x100fe40000011607 */
[----:B------:R-:W-:Y:S02]  /*01b0*/  SHF.R.U64 R10, R28, 0x2, R7 ;  /* 0x000000021c0a7819 */ /* 0x000fe40000001207 */
[----:B------:R-:W-:-:S03]  /*01c0*/  LOP3.LUT R14, R5, R11, R214, 0x96, !PT ;  /* 0x0000000b050e7212 */ /* 0x000fc600078e96d6 */
[----:B------:R-:W-:-:S04]  /*01d0*/  IMAD.WIDE.U32 R2, R10, -0x2daee0ad, RZ ;  /* 0xd2511f530a027825 */ /* 0x000fc800078e00ff */
[----:B------:R-:W-:Y:S01]  /*01e0*/  IMAD.WIDE.U32 R14, R14, -0x2daee0ad, RZ ;  /* 0xd2511f530e0e7825 */ /* 0x000fe200078e00ff */
[----:B------:R-:W-:Y:S02]  /*01f0*/  LOP3.LUT R3, R3, R215, RZ, 0x3c, !PT ;  /* 0x000000d703037212 */ /* 0x000fe400078e3cff */
[----:B------:R-:W-:Y:S02]  /*0200*/  IADD3 R8, R214, -0x61c88647, RZ ;  /* 0x9e3779b9d6087810 */ /* 0x000fe40007ffe0ff */
[----:B------:R-:W-:Y:S01]  /*0210*/  LOP3.LUT R16, R15, R2, R9, 0x96, !PT ;  /* 0x000000020f107212 */ /* 0x000fe200078e9609 */
[----:B------:R-:W-:-:S04]  /*0220*/  IMAD.WIDE.U32 R2, R3, -0x326172a9, RZ ;  /* 0xcd9e8d5703027825 */ /* 0x000fc800078e00ff */
[----:B------:R-:W-:Y:S01]  /*0230*/  IMAD.WIDE.U32 R16, R16, -0x326172a9, RZ ;  /* 0xcd9e8d5710107825 */ /* 0x000fe200078e00ff */
[----:B------:R-:W-:-:S03]  /*0240*/  LOP3.LUT R3, R3, R8, R4, 0x96, !PT ;  /* 0x0000000803037212 */ /* 0x000fc600078e9604 */
[----:B------:R-:W-:Y:S01]  /*0250*/  VIADD R7, R214, 0x3c6ef372 ;  /* 0x3c6ef372d6077836 */ /* 0x000fe20000000000 */
[----:B------:R-:W-:-:S04]  /*0260*/  IADD3 R6, R215, 0x76cf5d0a, RZ ;  /* 0x76cf5d0ad7067810 */ /* 0x000fc80007ffe0ff */
[----:B------:R-:W-:Y:S01]  /*0270*/  LOP3.LUT R18, R17, R2, R7, 0x96, !PT ;  /* 0x0000000211127212 */ /* 0x000fe200078e9607 */
[----:B------:R-:W-:-:S04]  /*0280*/  IMAD.WIDE.U32 R2, R3, -0x2daee0ad, RZ ;  /* 0xd2511f5303027825 */ /* 0x000fc800078e00ff */
[----:B------:R-:W-:Y:S01]  /*0290*/  IMAD.WIDE.U32 R18, R18, -0x2daee0ad, RZ ;  /* 0xd2511f5312127825 */ /* 0x000fe200078e00ff */
[----:B------:R-:W-:-:S03]  /*02a0*/  LOP3.LUT R14, R3, R14, R6, 0x96, !PT ;  /* 0x0000000e030e7212 */ /* 0x000fc600078e9606 */
[----:B------:R-:W-:Y:S01]  /*02b0*/  VIADD R5, R215, 0x32370b8f ;  /* 0x32370b8fd7057836 */ /* 0x000fe20000000000 */
[----:B------:R-:W-:Y:S01]  /*02c0*/  IADD3 R4, R214, -0x255992d5, RZ ;  /* 0xdaa66d2bd6047810 */ /* 0x000fe20007ffe0ff */
[----:B------:R-:W-:-:S03]  /*02d0*/  IMAD.WIDE.U32 R14, R14, -0x326172a9, RZ ;  /* 0xcd9e8d570e0e7825 */ /* 0x000fc600078e00ff */
[----:B------:R-:W-:Y:S01]  /*02e0*/  LOP3.LUT R20, R19, R2, R5, 0x96, !PT ;  /* 0x0000000213147212 */ /* 0x000fe200078e9605 */
[----:B------:R-:W-:Y:S01]  /*02f0*/  VIADD R3, R214, 0x78dde6e4 ;  /* 0x78dde6e4d6037836 */ /* 0x000fe20000000000 */
[----:B------:R-:W-:-:S03]  /*0300*/  LOP3.LUT R15, R15, R16, R4, 0x96, !PT ;  /* 0x000000100f0f7212 */ /* 0x000fc600078e9604 */
[----:B------:R-:W-:Y:S01]  /*0310*/  IMAD.WIDE.U32 R20, R20, -0x326172a9, RZ ;  /* 0xcd9e8d5714147825 */ /* 0x000fe200078e00ff */
[----:B------:R-:W-:-:S04]  /*0320*/  IADD3 R2, R215, -0x126145ec, RZ ;  /* 0xed9eba14d7027810 */ /* 0x000fc80007ffe0ff */
[----:B------:R-:W-:Y:S01]  /*0330*/  LOP3.LUT R22, R21, R14, R3, 0x96, !PT ;  /* 0x0000000e15167212 */ /* 0x000fe200078e9603 */
[----:B------:R-:W-:-:S04]  /*0340*/  IMAD.WIDE.U32 R14, R15, -0x2daee0ad, RZ ;  /* 0xd2511f530f0e7825 */ /* 0x000fc800078e00ff */
[----:B------:R-:W-:Y:S01]  /*0350*/  IMAD.WIDE.U32 R22, R22, -0x2daee0ad, RZ ;  /* 0xd2511f5316167825 */ /* 0x000fe200078e00ff */
[----:B------:R-:W-:-:S03]  /*0360*/  LOP3.LUT R18, R15, R18, R2, 0x96, !PT ;  /* 0x000000120f127212 */ /* 0x000fc600078e9602 */
[----:B------:R-:W-:Y:S02]  /*0370*/  VIADD R0, R215, 0xa9066899 ;  /* 0xa9066899d7007836 */ /* 0x000fe40000000000 */
[----:B------:R-:W-:Y:S01]  /*0380*/  IMAD.WIDE.U32 R18, R18, -0x326172a9, RZ ;  /* 0xcd9e8d5712127825 */ /* 0x000fe200078e00ff */
[----:B0-----:R-:W-:Y:S02]  /*0390*/  SHF.R.S32.HI R15, RZ, 0x1f, R30 ;  /* 0x0000001fff0f7819 */ /* 0x001fe4000001141e */
[----:B------:R-:W-:Y:S01]  /*03a0*/  LOP3.LUT R26, R23, R14, R0, 0x96, !PT ;  /* 0x0000000e171a7212 */ /* 0x000fe200078e9600 */
[----:B------:R-:W-:Y:S01]  /*03b0*/  IMAD.MOV.U32 R21, RZ, RZ, R211 ;  /* 0x000000ffff157224 */ /* 0x000fe200078e00d3 */
[----:B------:R-:W-:Y:S02]  /*03c0*/  IADD3 R14, R214, 0x1715609d, RZ ;  /* 0x1715609dd60e7810 */ /* 0x000fe40007ffe0ff */
[----:B------:R-:W-:Y:S02]  /*03d0*/  LEA.HI R17, R15, R30, RZ, 0x3 ;  /* 0x0000001e0f117211 */ /* 0x000fe400078f18ff */
[----:B------:R-:W-:-:S02]  /*03e0*/  LOP3.LUT R24, R19, R20, R14, 0x96, !PT ;  /* 0x0000001413187212 */ /* 0x000fc400078e960e */
[----:B------:R-:W-:-:S04]  /*03f0*/  LOP3.LUT R20, R21, 0x1f, RZ, 0x3c, !PT ;  /* 0x0000001f15147812 */ /* 0x000fc800078e3cff */
[----:B------:R-:W-:-:S04]  /*0400*/  LEA.HI.SX32 R17, R17, R20, 0x1d ;  /* 0x0000001411117211 */ /* 0x000fc800078feaff */
[C---:B------:R-:W-:Y:S02]  /*0410*/  ISETP.GE.U32.AND P6, PT, R17.reuse, 0x40, PT ;  /* 0x000000401100780c */ /* 0x040fe40003fc6070 */
[C---:B------:R-:W-:Y:S02]  /*0420*/  ISETP.GE.U32.AND P5, PT, R17.reuse, 0x60, PT ;  /* 0x000000601100780c */ /* 0x040fe40003fa6070 */
[----:B------:R-:W-:-:S09]  /*0430*/  ISETP.GE.U32.AND P4, PT, R17, 0x80, PT ;  /* 0x000000801100780c */ /* 0x000fd20003f86070 */
[----:B------:R-:W-:-:S04]  /*0440*/  @P6 LOP3.LUT R212, R212, 0x8, RZ, 0xfc, !PT ;  /* 0x00000008d4d46812 */ /* 0x000fc800078efcff */
[----:B------:R-:W-:Y:S01]  /*0450*/  LOP3.LUT R212, R212, 0xfffffffb, RZ, 0xc0, !PT ;  /* 0xfffffffbd4d47812 */ /* 0x000fe200078ec0ff */
[----:B------:R-:W-:Y:S01]  /*0460*/  IMAD.WIDE.U32 R26, R26, -0x326172a9, RZ ;  /* 0xcd9e8d571a1a7825 */ /* 0x000fe200078e00ff */
[----:B------:R-:W-:Y:S02]  /*0470*/  LOP3.LUT P0, RZ, R17, 0xffffffe0, RZ, 0xc0, !PT ;  /* 0xffffffe011ff7812 */ /* 0x000fe4000780c0ff */
[----:B------:R-:W-:Y:S01]  /*0480*/  @P5 LOP3.LUT R212, R212, 0x4, RZ, 0xfc, !PT ;  /* 0x00000004d4d45812 */ /* 0x000fe200078efcff */
[----:B------:R-:W-:Y:S01]  /*0490*/  IMAD.WIDE.U32 R24, R24, -0x2daee0ad, RZ ;  /* 0xd2511f5318187825 */ /* 0x000fe200078e00ff */
[----:B------:R-:W-:-:S03]  /*04a0*/  IADD3 R15, R214, -0x4ab325aa, RZ ;  /* 0xb54cda56d60f7810 */ /* 0x000fc60007ffe0ff */
[----:B------:R-:W-:Y:S01]  /*04b0*/  VIADD R16, R215, 0x646e171e ;  /* 0x646e171ed7107836 */ /* 0x000fe20000000000 */
[----:B------:R-:W-:Y:S02]  /*04c0*/  ISETP.GE.U32.AND P3, PT, R17, 0xa0, PT ;  /* 0x000000a01100780c */ /* 0x000fe40003f66070 */
[----:B------:R-:W-:Y:S02]  /*04d0*/  LOP3.LUT R212, R212, 0xfffffffd, RZ, 0xc0, !PT ;  /* 0xfffffffdd4d47812 */ /* 0x000fe400078ec0ff */
[----:B------:R-:W-:Y:S02]  /*04e0*/  LOP3.LUT R30, R27, R18, R15, 0x96, !PT ;  /* 0x000000121b1e7212 */ /* 0x000fe400078e960f */
[----:B------:R-:W-:Y:S02]  /*04f0*/  LOP3.LUT R152, R25, R22, R16, 0x96, !PT ;  /* 0x0000001619987212 */ /* 0x000fe400078e9610 */
[----:B------:R-:W-:Y:S01]  /*0500*/  @P4 LOP3.LUT R212, R212, 0x2, RZ, 0xfc, !PT ;  /* 0x00000002d4d44812 */ /* 0x000fe200078efcff */
[----:B------:R-:W-:Y:S01]  /*0510*/  IMAD.WIDE.U32 R30, R30, -0x2daee0ad, RZ ;  /* 0xd2511f531e1e7825 */ /* 0x000fe200078e00ff */
[----:B------:R-:W-:-:S02]  /*0520*/  SHF.R.U32.HI R20, RZ, 0x5, R13 ;  /* 0x00000005ff147819 */ /* 0x000fc4000001160d */
[----:B------:R-:W-:Y:S01]  /*0530*/  IADD3 R18, R215, 0x1fd5c5a3, RZ ;  /* 0x1fd5c5a3d7127810 */ /* 0x000fe20007ffe0ff */
[----:B------:R-:W-:Y:S01]  /*0540*/  IMAD.WIDE.U32 R152, R152, -0x326172a9, RZ ;  /* 0xcd9e8d5798987825 */ /* 0x000fe200078e00ff */
[----:B------:R-:W-:-:S03]  /*0550*/  LOP3.LUT R212, R212, 0xfffffffe, RZ, 0xc0, !PT ;  /* 0xfffffffed4d47812 */ /* 0x000fc600078ec0ff */
[----:B------:R-:W-:Y:S01]  /*0560*/  VIADD R19, R214, 0x5384540f ;  /* 0x5384540fd6137836 */ /* 0x000fe20000000000 */
[----:B------:R-:W-:Y:S02]  /*0570*/  LEA R20, R29, R20, 0x2 ;  /* 0x000000141d147211 */ /* 0x000fe400078e10ff */
[----:B------:R-:W-:Y:S02]  /*0580*/  @P3 LOP3.LUT R212, R212, 0x1, RZ, 0xfc, !PT ;  /* 0x00000001d4d43812 */ /* 0x000fe400078efcff */
[----:B------:R-:W-:Y:S02]  /*0590*/  LOP3.LUT R154, R31, R24, R18, 0x96, !PT ;  /* 0x000000181f9a7212 */ /* 0x000fe400078e9612 */
        /* <DEDUP_REMOVED lines=23> */
.L_x_21813:
[----:B------:R-:W-:Y:S05]  /*0710*/  BSYNC B0 ;  /* 0x0000000000007941 */ /* 0x000fea0003800000 */
.L_x_21812:
        /* <DEDUP_REMOVED lines=23> */
.L_x_21815:
[----:B------:R-:W-:Y:S05]  /*0890*/  BSYNC B0 ;  /* 0x0000000000007941 */ /* 0x000fea0003800000 */
.L_x_21814:
        /* <DEDUP_REMOVED lines=23> */
.L_x_21817:
[----:B------:R-:W-:Y:S05]  /*0a10*/  BSYNC B0 ;  /* 0x0000000000007941 */ /* 0x000fea0003800000 */
.L_x_21816:
        /* <DEDUP_REMOVED lines=23> */
.L_x_21819:
[----:B------:R-:W-:Y:S05]  /*0b90*/  BSYNC B0 ;  /* 0x0000000000007941 */ /* 0x000fea0003800000 */
.L_x_21818:
        /* <DEDUP_REMOVED lines=22> */
.L_x_21821:
[----:B------:R-:W-:Y:S05]  /*0d00*/  BSYNC B0 ;  /* 0x0000000000007941 */ /* 0x000fea0003800000 */
.L_x_21820:
[----:B------:R-:W-:Y:S01]  /*0d10*/  ULDC UR6, c[0x0][0x214] ;  /* 0x0000850000067ab9 */ /* 0x000fe20000000800 */
[----:B01234-:R-:W-:Y:S01]  /*0d20*/  IMAD.HI.U32 R23, R29, -0x2daee0ad, RZ ;  /* 0xd2511f531d177827 */ /* 0x01ffe200078e00ff */
[----:B------:R-:W-:Y:S02]  /*0d30*/  ISETP.GE.AND P1, PT, R20, UR6, PT ;  /* 0x0000000614007c0c */ /* 0x000fe4000bf26270 */
[----:B------:R-:W-:Y:S01]  /*0d40*/  IADD3 R21, R214, -0xe443238, RZ ;  /* 0xf1bbcdc8d6157810 */ /* 0x000fe20007ffe0ff */
[----:B------:R-:W-:Y:S02]  /*0d50*/  VIADD R22, R215, 0xdb3d7428 ;  /* 0xdb3d7428d7167836 */ /* 0x000fe40000000000 */
[----:B------:R-:W-:-:S03]  /*0d60*/  IMAD.HI.U32 R24, R154, -0x326172a9, RZ ;  /* 0xcd9e8d579a187827 */ /* 0x000fc600078e00ff */
[----:B------:R-:W-:Y:S02]  /*0d70*/  LOP3.LUT R31, R23, R30, R22, 0x96, !PT ;  /* 0x0000001e171f7212 */ /* 0x000fe400078e9616 */
[----:B------:R-:W-:Y:S02]  /*0d80*/  LOP3.LUT R24, R24, R152, R21, 0x96, !PT ;  /* 0x0000009818187212 */ /* 0x000fe400078e9615 */
[----:B------:R-:W-:Y:S01]  /*0d90*/  IADD3 R23, R214, -0x700cb87f, RZ ;  /* 0x8ff34781d6177810 */ /* 0x000fe20007ffe0ff */
        /* <DEDUP_REMOVED lines=17> */
[----:B------:R-:W-:Y:S01]  /*0eb0*/  HFMA2.MMA R29, -RZ, RZ, 0, 0 ;  /* 0x00000000ff1d7435 */ /* 0x000fe200000001ff */
[----:B------:R-:W-:-:S10]  /*0ec0*/  IMAD R30, R31, -0x326172a9, RZ ;  /* 0xcd9e8d571f1e7824 */ /* 0x000fd400078e02ff */
.L_x_22251:
        /* <DEDUP_REMOVED lines=9> */
[----:B------:R-:W-:Y:S02]  /*0f60*/  MOV R223, RZ ;  /* 0x000000ff00df7202 */ /* 0x000fe40000000f00 */
[----:B------:R-:W-:Y:S02]  /*0f70*/  SHF.R.S32.HI R220, RZ, 0x1f, R20 ;  /* 0x0000001fffdc7819 */ /* 0x000fe40000011414 */
        /* <DEDUP_REMOVED lines=28> */
.L_x_21825:
        /* <DEDUP_REMOVED lines=12> */
.L_x_21828:
[----:B------:R-:W-:-:S07]  /*1200*/  MOV R164, R30 ;  /* 0x0000001e00a47202 */ /* 0x000fce0000000f00 */
.L_x_21829:
[----:B------:R-:W-:Y:S05]  /*1210*/  BSYNC B2 ;  /* 0x0000000000027941 */ /* 0x000fea0003800000 */
.L_x_21827:
        /* <DEDUP_REMOVED lines=16> */
.L_x_21833:
[----:B------:R-:W-:Y:S05]  /*1320*/  BSYNC B3 ;  /* 0x0000000000037941 */ /* 0x000fea0003800000 */
.L_x_21832:
        /* <DEDUP_REMOVED lines=43> */
.L_x_21831:
[----:B------:R-:W-:Y:S05]  /*15e0*/  BSYNC B2 ;  /* 0x0000000000027941 */ /* 0x000fea0003800000 */
.L_x_21830:
        /* <DEDUP_REMOVED lines=10> */
[----:B------:R-:W-:-:S04]  /*1690*/  FMUL.FTZ R31, R52, R31 ;  /* 0x0000001f341f7220 */ /* 0x000fc80000410000 */
[----:B------:R-:W-:-:S07]  /*16a0*/  @P2 FADD.FTZ R31, R28, R31 ;  /* 0x0000001f1c1f2221 */ /* 0x000fce0000010000 */
.L_x_21826:
[----:B------:R-:W-:Y:S05]  /*16b0*/  BSYNC B1 ;  /* 0x0000000000017941 */ /* 0x000fea0003800000 */
.L_x_21824:
        /* <DEDUP_REMOVED lines=8> */
.L_x_21835:
        /* <DEDUP_REMOVED lines=12> */
.L_x_21838:
[----:B------:R-:W-:-:S07]  /*1800*/  MOV R28, R30 ;  /* 0x0000001e001c7202 */ /* 0x000fce0000000f00 */
.L_x_21839:
[----:B------:R-:W-:Y:S05]  /*1810*/  BSYNC B2 ;  /* 0x0000000000027941 */ /* 0x000fea0003800000 */
.L_x_21837:
        /* <DEDUP_REMOVED lines=16> */
.L_x_21843:
[----:B------:R-:W-:Y:S05]  /*1920*/  BSYNC B3 ;  /* 0x0000000000037941 */ /* 0x000fea0003800000 */
.L_x_21842:
        /* <DEDUP_REMOVED lines=44> */
.L_x_21841:
[----:B------:R-:W-:Y:S05]  /*1bf0*/  BSYNC B2 ;  /* 0x0000000000027941 */ /* 0x000fea0003800000 */
.L_x_21840:
        /* <DEDUP_REMOVED lines=12> */
.L_x_21836:
[----:B------:R-:W-:Y:S05]  /*1cc0*/  BSYNC B1 ;  /* 0x0000000000017941 */ /* 0x000fea0003800000 */
.L_x_21834:
        /* <DEDUP_REMOVED lines=8> */
.L_x_21845:
        /* <DEDUP_REMOVED lines=12> */
.L_x_21848:
[----:B------:R-:W-:-:S07]  /*1e10*/  IMAD.MOV.U32 R28, RZ, RZ, R30 ;  /* 0x000000ffff1c7224 */ /* 0x000fce00078e001e */
.L_x_21849:
[----:B------:R-:W-:Y:S05]  /*1e20*/  BSYNC B2 ;  /* 0x0000000000027941 */ /* 0x000fea0003800000 */
.L_x_21847:
        /* <DEDUP_REMOVED lines=16> */
.L_x_21853:
[----:B------:R-:W-:Y:S05]  /*1f30*/  BSYNC B3 ;  /* 0x0000000000037941 */ /* 0x000fea0003800000 */
.L_x_21852:
        /* <DEDUP_REMOVED lines=44> */
.L_x_21851:
[----:B------:R-:W-:Y:S05]  /*2200*/  BSYNC B2 ;  /* 0x0000000000027941 */ /* 0x000fea0003800000 */
.L_x_21850:
        /* <DEDUP_REMOVED lines=12> */
.L_x_21846:
[----:B------:R-:W-:Y:S05]  /*22d0*/  BSYNC B1 ;  /* 0x0000000000017941 */ /* 0x000fea0003800000 */
.L_x_21844:
        /* <DEDUP_REMOVED lines=8> */
.L_x_21855:
        /* <DEDUP_REMOVED lines=12> */
.L_x_21858:
[----:B------:R-:W-:-:S07]  /*2420*/  MOV R28, R30 ;  /* 0x0000001e001c7202 */ /* 0x000fce0000000f00 */
.L_x_21859:
[----:B------:R-:W-:Y:S05]  /*2430*/  BSYNC B2 ;  /* 0x0000000000027941 */ /* 0x000fea0003800000 */
.L_x_21857:
        /* <DEDUP_REMOVED lines=16> */
.L_x_21863:
[----:B------:R-:W-:Y:S05]  /*2540*/  BSYNC B3 ;  /* 0x0000000000037941 */ /* 0x000fea0003800000 */
.L_x_21862:
        /* <DEDUP_REMOVED lines=44> */
.L_x_21861:
[----:B------:R-:W-:Y:S05]  /*2810*/  BSYNC B2 ;  /* 0x0000000000027941 */ /* 0x000fea0003800000 */
.L_x_21860:
        /* <DEDUP_REMOVED lines=12> */
.L_x_21856:
[----:B------:R-:W-:Y:S05]  /*28e0*/  BSYNC B1 ;  /* 0x0000000000017941 */ /* 0x000fea0003800000 */
.L_x_21854:
        /* <DEDUP_REMOVED lines=8> */
.L_x_21865:
        /* <DEDUP_REMOVED lines=12> */
.L_x_21868:
[----:B------:R-:W-:-:S07]  /*2a30*/  IMAD.MOV.U32 R28, RZ, RZ, R30 ;  /* 0x000000ffff1c7224 */ /* 0x000fce00078e001e */
.L_x_21869:
[----:B------:R-:W-:Y:S05]  /*2a40*/  BSYNC B2 ;  /* 0x0000000000027941 */ /* 0x000fea0003800000 */
.L_x_21867:
        /* <DEDUP_REMOVED lines=16> */
.L_x_21873:
[----:B------:R-:W-:Y:S05]  /*2b50*/  BSYNC B3 ;  /* 0x0000000000037941 */ /* 0x000fea0003800000 */
.L_x_21872:
        /* <DEDUP_REMOVED lines=44> */
.L_x_21871:
[----:B------:R-:W-:Y:S05]  /*2e20*/  BSYNC B2 ;  /* 0x0000000000027941 */ /* 0x000fea0003800000 */
.L_x_21870:
        /* <DEDUP_REMOVED lines=12> */
.L_x_21866:
[----:B------:R-:W-:Y:S05]  /*2ef0*/  BSYNC B1 ;  /* 0x0000000000017941 */ /* 0x000fea0003800000 */
.L_x_21864:
        /* <DEDUP_REMOVED lines=8> */
.L_x_21875:
        /* <DEDUP_REMOVED lines=12> */
.L_x_21878:
[----:B------:R-:W-:-:S07]  /*3040*/  MOV R28, R30 ;  /* 0x0000001e001c7202 */ /* 0x000fce0000000f00 */
.L_x_21879:
[----:B------:R-:W-:Y:S05]  /*3050*/  BSYNC B2 ;  /* 0x0000000000027941 */ /* 0x000fea0003800000 */
.L_x_21877:
        /* <DEDUP_REMOVED lines=16> */
.L_x_21883:
[----:B------:R-:W-:Y:S05]  /*3160*/  BSYNC B3 ;  /* 0x0000000000037941 */ /* 0x000fea0003800000 */
.L_x_21882:
        /* <DEDUP_REMOVED lines=44> */
.L_x_21881:
[----:B------:R-:W-:Y:S05]  /*3430*/  BSYNC B2 ;  /* 0x0000000000027941 */ /* 0x000fea0003800000 */
.L_x_21880:
        /* <DEDUP_REMOVED lines=12> */
.L_x_21876:
[----:B------:R-:W-:Y:S05]  /*3500*/  BSYNC B1 ;  /* 0x0000000000017941 */ /* 0x000fea0003800000 */
.L_x_21874:
        /* <DEDUP_REMOVED lines=8> */
.L_x_21885:
        /* <DEDUP_REMOVED lines=12> */
.L_x_21888:
[----:B------:R-:W-:-:S07]  /*3650*/  IMAD.MOV.U32 R28, RZ, RZ, R30 ;  /* 0x000000ffff1c7224 */ /* 0x000fce00078e001e */
.L_x_21889:
[----:B------:R-:W-:Y:S05]  /*3660*/  BSYNC B2 ;  /* 0x0000000000027941 */ /* 0x000fea0003800000 */
.L_x_21887:
        /* <DEDUP_REMOVED lines=16> */
.L_x_21893:
[----:B------:R-:W-:Y:S05]  /*3770*/  BSYNC B3 ;  /* 0x0000000000037941 */ /* 0x000fea0003800000 */
.L_x_21892:
        /* <DEDUP_REMOVED lines=44> */
.L_x_21891:
[----:B------:R-:W-:Y:S05]  /*3a40*/  BSYNC B2 ;  /* 0x0000000000027941 */ /* 0x000fea0003800000 */
.L_x_21890:
        /* <DEDUP_REMOVED lines=12> */
.L_x_21886:
[----:B------:R-:W-:Y:S05]  /*3b10*/  BSYNC B1 ;  /* 0x0000000000017941 */ /* 0x000fea0003800000 */
.L_x_21884:
        /* <DEDUP_REMOVED lines=8> */
.L_x_21895:
        /* <DEDUP_REMOVED lines=12> */
.L_x_21898:
[----:B------:R-:W-:-:S07]  /*3c60*/  MOV R177, R30 ;  /* 0x0000001e00b17202 */ /* 0x000fce0000000f00 */
.L_x_21899:
[----:B------:R-:W-:Y:S05]  /*3c70*/  BSYNC B2 ;  /* 0x0000000000027941 */ /* 0x000fea0003800000 */
.L_x_21897:
        /* <DEDUP_REMOVED lines=16> */
.L_x_21903:
[----:B------:R-:W-:Y:S05]  /*3d80*/  BSYNC B3 ;  /* 0x0000000000037941 */ /* 0x000fea0003800000 */
.L_x_21902:
        /* <DEDUP_REMOVED lines=44> */
.L_x_21901:
[----:B------:R-:W-:Y:S05]  /*4050*/  BSYNC B2 ;  /* 0x0000000000027941 */ /* 0x000fea0003800000 */
.L_x_21900:
        /* <DEDUP_REMOVED lines=12> */
.L_x_21896:
[----:B------:R-:W-:Y:S05]  /*4120*/  BSYNC B1 ;  /* 0x0000000000017941 */ /* 0x000fea0003800000 */
.L_x_21894:
        /* <DEDUP_REMOVED lines=29> */
.L_x_21905:
[----:B------:R-:W-:Y:S05]  /*4300*/  BSYNC B1 ;  /* 0x0000000000017941 */ /* 0x000fea0003800000 */
.L_x_21904:
[----:B------:R-:W-:Y:S01]  /*4310*/  VIADD R222, R222, 0x20 ;  /* 0x00000020dede7836 */ /* 0x000fe20000000000 */
[----:B------:R-:W-:-:S07]  /*4320*/  IADD3 R223, R223, 0x20, RZ ;  /* 0x00000020dfdf7810 */ /* 0x000fce0007ffe0ff */
.L_x_21823:
[----:B------:R-:W-:Y:S05]  /*4330*/  BSYNC B0 ;  /* 0x0000000000007941 */ /* 0x000fea0003800000 */
.L_x_21822:
        /* <DEDUP_REMOVED lines=20> */
.L_x_21909:
        /* <DEDUP_REMOVED lines=12> */
.L_x_21912:
[----:B------:R-:W-:-:S07]  /*4540*/  MOV R164, R30 ;  /* 0x0000001e00a47202 */ /* 0x000fce0000000f00 */
.L_x_21913:
[----:B------:R-:W-:Y:S05]  /*4550*/  BSYNC B2 ;  /* 0x0000000000027941 */ /* 0x000fea0003800000 */
.L_x_21911:
        /* <DEDUP_REMOVED lines=16> */
.L_x_21917:
[----:B------:R-:W-:Y:S05]  /*4660*/  BSYNC B3 ;  /* 0x0000000000037941 */ /* 0x000fea0003800000 */
.L_x_21916:
        /* <DEDUP_REMOVED lines=44> */
.L_x_21915:
[----:B------:R-:W-:Y:S05]  /*4930*/  BSYNC B2 ;  /* 0x0000000000027941 */ /* 0x000fea0003800000 */
.L_x_21914:
        /* <DEDUP_REMOVED lines=10> */
[----:B------:R-:W-:-:S04]  /*49e0*/  FMUL.FTZ R179, R76, R179 ;  /* 0x000000b34cb37220 */ /* 0x000fc80000410000 */
[----:B------:R-:W-:-:S07]  /*49f0*/  @P2 FADD.FTZ R179, R28, R179 ;  /* 0x000000b31cb32221 */ /* 0x000fce0000010000 */
.L_x_21910:
[----:B------:R-:W-:Y:S05]  /*4a00*/  BSYNC B1 ;  /* 0x0000000000017941 */ /* 0x000fea0003800000 */
.L_x_21908:
        /* <DEDUP_REMOVED lines=8> */
.L_x_21919:
        /* <DEDUP_REMOVED lines=12> */
.L_x_21922:
[----:B------:R-:W-:-:S07]  /*4b50*/  IMAD.MOV.U32 R28, RZ, RZ, R30 ;  /* 0x000000ffff1c7224 */ /* 0x000fce00078e001e */
.L_x_21923:
[----:B------:R-:W-:Y:S05]  /*4b60*/  BSYNC B2 ;  /* 0x0000000000027941 */ /* 0x000fea0003800000 */
.L_x_21921:
        /* <DEDUP_REMOVED lines=16> */
.L_x_21927:
[----:B------:R-:W-:Y:S05]  /*4c70*/  BSYNC B3 ;  /* 0x0000000000037941 */ /* 0x000fea0003800000 */
.L_x_21926:
        /* <DEDUP_REMOVED lines=44> */
.L_x_21925:
[----:B------:R-:W-:Y:S05]  /*4f40*/  BSYNC B2 ;  /* 0x0000000000027941 */ /* 0x000fea0003800000 */
.L_x_21924:
        /* <DEDUP_REMOVED lines=12> */
.L_x_21920:
[----:B------:R-:W-:Y:S05]  /*5010*/  BSYNC B1 ;  /* 0x0000000000017941 */ /* 0x000fea0003800000 */
.L_x_21918:
        /* <DEDUP_REMOVED lines=8> */
.L_x_21929:
        /* <DEDUP_REMOVED lines=12> */
.L_x_21932:
[----:B------:R-:W-:-:S07]  /*5160*/  MOV R28, R30 ;  /* 0x0000001e001c7202 */ /* 0x000fce0000000f00 */
.L_x_21933:
[----:B------:R-:W-:Y:S05]  /*5170*/  BSYNC B2 ;  /* 0x0000000000027941 */ /* 0x000fea0003800000 */
.L_x_21931:
        /* <DEDUP_REMOVED lines=16> */
.L_x_21937:
[----:B------:R-:W-:Y:S05]  /*5280*/  BSYNC B3 ;  /* 0x0000000000037941 */ /* 0x000fea0003800000 */
.L_x_21936:
        /* <DEDUP_REMOVED lines=44> */
.L_x_21935:
[----:B------:R-:W-:Y:S05]  /*5550*/  BSYNC B2 ;  /* 0x0000000000027941 */ /* 0x000fea0003800000 */
.L_x_21934:
        /* <DEDUP_REMOVED lines=12> */
.L_x_21930:
[----:B------:R-:W-:Y:S05]  /*5620*/  BSYNC B1 ;  /* 0x0000000000017941 */ /* 0x000fea0003800000 */
.L_x_21928:
        /* <DEDUP_REMOVED lines=8> */
.L_x_21939:
        /* <DEDUP_REMOVED lines=12> */
.L_x_21942:
[----:B------:R-:W-:-:S07]  /*5770*/  IMAD.MOV.U32 R28, RZ, RZ, R30 ;  /* 0x000000ffff1c7224 */ /* 0x000fce00078e001e */
.L_x_21943:
[----:B------:R-:W-:Y:S05]  /*5780*/  BSYNC B2 ;  /* 0x0000000000027941 */ /* 0x000fea0003800000 */
.L_x_21941:
        /* <DEDUP_REMOVED lines=16> */
.L_x_21947:
[----:B------:R-:W-:Y:S05]  /*5890*/  BSYNC B3 ;  /* 0x0000000000037941 */ /* 0x000fea0003800000 */
.L_x_21946:
        /* <DEDUP_REMOVED lines=44> */
.L_x_21945:
[----:B------:R-:W-:Y:S05]  /*5b60*/  BSYNC B2 ;  /* 0x0000000000027941 */ /* 0x000fea0003800000 */
.L_x_21944:
        /* <DEDUP_REMOVED lines=12> */
.L_x_21940:
[----:B------:R-:W-:Y:S05]  /*5c30*/  BSYNC B1 ;  /* 0x0000000000017941 */ /* 0x000fea0003800000 */
.L_x_21938:
        /* <DEDUP_REMOVED lines=8> */
.L_x_21949:
        /* <DEDUP_REMOVED lines=12> */
.L_x_21952:
[----:B------:R-:W-:-:S07]  /*5d80*/  MOV R28, R30 ;  /* 0x0000001e001c7202 */ /* 0x000fce0000000f00 */
.L_x_21953:
[----:B------:R-:W-:Y:S05]  /*5d90*/  BSYNC B2 ;  /* 0x0000000000027941 */ /* 0x000fea0003800000 */
.L_x_21951:
        /* <DEDUP_REMOVED lines=16> */
.L_x_21957:
[----:B------:R-:W-:Y:S05]  /*5ea0*/  BSYNC B3 ;  /* 0x0000000000037941 */ /* 0x000fea0003800000 */
.L_x_21956:
        /* <DEDUP_REMOVED lines=44> */
.L_x_21955:
[----:B------:R-:W-:Y:S05]  /*6170*/  BSYNC B2 ;  /* 0x0000000000027941 */ /* 0x000fea0003800000 */
.L_x_21954:
        /* <DEDUP_REMOVED lines=12> */
.L_x_21950:
[----:B------:R-:W-:Y:S05]  /*6240*/  BSYNC B1 ;  /* 0x0000000000017941 */ /* 0x000fea0003800000 */
.L_x_21948:
        /* <DEDUP_REMOVED lines=8> */
.L_x_21959:
        /* <DEDUP_REMOVED lines=12> */
.L_x_21962:
[----:B------:R-:W-:-:S07]  /*6390*/  IMAD.MOV.U32 R28, RZ, RZ, R30 ;  /* 0x000000ffff1c7224 */ /* 0x000fce00078e001e */
.L_x_21963:
[----:B------:R-:W-:Y:S05]  /*63a0*/  BSYNC B2 ;  /* 0x0000000000027941 */ /* 0x000fea0003800000 */
.L_x_21961:
        /* <DEDUP_REMOVED lines=16> */
.L_x_21967:
[----:B------:R-:W-:Y:S05]  /*64b0*/  BSYNC B3 ;  /* 0x0000000000037941 */ /* 0x000fea0003800000 */
.L_x_21966:
        /* <DEDUP_REMOVED lines=44> */
.L_x_21965:
[----:B------:R-:W-:Y:S05]  /*6780*/  BSYNC B2 ;  /* 0x0000000000027941 */ /* 0x000fea0003800000 */
.L_x_21964:
        /* <DEDUP_REMOVED lines=12> */
.L_x_21960:
[----:B------:R-:W-:Y:S05]  /*6850*/  BSYNC B1 ;  /* 0x0000000000017941 */ /* 0x000fea0003800000 */
.L_x_21958:
        /* <DEDUP_REMOVED lines=8> */
.L_x_21969:
        /* <DEDUP_REMOVED lines=12> */
.L_x_21972:
[----:B------:R-:W-:-:S07]  /*69a0*/  MOV R28, R30 ;  /* 0x0000001e001c7202 */ /* 0x000fce0000000f00 */
.L_x_21973:
[----:B------:R-:W-:Y:S05]  /*69b0*/  BSYNC B2 ;  /* 0x0000000000027941 */ /* 0x000fea0003800000 */
.L_x_21971:
        /* <DEDUP_REMOVED lines=16> */
.L_x_21977:
[----:B------:R-:W-:Y:S05]  /*6ac0*/  BSYNC B3 ;  /* 0x0000000000037941 */ /* 0x000fea0003800000 */
.L_x_21976:
        /* <DEDUP_REMOVED lines=44> */
.L_x_21975:
[----:B------:R-:W-:Y:S05]  /*6d90*/  BSYNC B2 ;  /* 0x0000000000027941 */ /* 0x000fea0003800000 */
.L_x_21974:
        /* <DEDUP_REMOVED lines=12> */
.L_x_21970:
[----:B------:R-:W-:Y:S05]  /*6e60*/  BSYNC B1 ;  /* 0x0000000000017941 */ /* 0x000fea0003800000 */
.L_x_21968:
        /* <DEDUP_REMOVED lines=8> */
.L_x_21979:
        /* <DEDUP_REMOVED lines=12> */
.L_x_21982:
[----:B------:R-:W-:-:S07]  /*6fb0*/  IMAD.MOV.U32 R177, RZ, RZ, R30 ;  /* 0x000000ffffb17224 */ /* 0x000fce00078e001e */
.L_x_21983:
[----:B------:R-:W-:Y:S05]  /*6fc0*/  BSYNC B2 ;  /* 0x0000000000027941 */ /* 0x000fea0003800000 */
.L_x_21981:
        /* <DEDUP_REMOVED lines=16> */
.L_x_21987:
[----:B------:R-:W-:Y:S05]  /*70d0*/  BSYNC B3 ;  /* 0x0000000000037941 */ /* 0x000fea0003800000 */
.L_x_21986:
        /* <DEDUP_REMOVED lines=44> */
.L_x_21985:
[----:B------:R-:W-:Y:S05]  /*73a0*/  BSYNC B2 ;  /* 0x0000000000027941 */ /* 0x000fea0003800000 */
.L_x_21984:
        /* <DEDUP_REMOVED lines=12> */
.L_x_21980:
[----:B------:R-:W-:Y:S05]  /*7470*/  BSYNC B1 ;  /* 0x0000000000017941 */ /* 0x000fea0003800000 */
.L_x_21978:
        /* <DEDUP_REMOVED lines=29> */
.L_x_21989:
[----:B------:R-:W-:Y:S05]  /*7650*/  BSYNC B1 ;  /* 0x0000000000017941 */ /* 0x000fea0003800000 */
.L_x_21988:
[----:B------:R-:W-:Y:S01]  /*7660*/  IADD3 R222, R222, 0x20, RZ ;  /* 0x00000020dede7810 */ /* 0x000fe20007ffe0ff */
[----:B------:R-:W-:-:S07]  /*7670*/  VIADD R223, R223, 0x20 ;  /* 0x00000020dfdf7836 */ /* 0x000fce0000000000 */
.L_x_21907:
[----:B------:R-:W-:Y:S05]  /*7680*/  BSYNC B0 ;  /* 0x0000000000007941 */ /* 0x000fea0003800000 */
.L_x_21906:
        /* <DEDUP_REMOVED lines=20> */
.L_x_21993:
        /* <DEDUP_REMOVED lines=12> */
.L_x_21996:
[----:B------:R-:W-:-:S07]  /*7890*/  IMAD.MOV.U32 R164, RZ, RZ, R30 ;  /* 0x000000ffffa47224 */ /* 0x000fce00078e001e */
.L_x_21997:
[----:B------:R-:W-:Y:S05]  /*78a0*/  BSYNC B2 ;  /* 0x0000000000027941 */ /* 0x000fea0003800000 */
.L_x_21995:
        /* <DEDUP_REMOVED lines=16> */
.L_x_22001:
[----:B------:R-:W-:Y:S05]  /*79b0*/  BSYNC B3 ;  /* 0x0000000000037941 */ /* 0x000fea0003800000 */
.L_x_22000:
        /* <DEDUP_REMOVED lines=44> */
.L_x_21999:
[----:B------:R-:W-:Y:S05]  /*7c80*/  BSYNC B2 ;  /* 0x0000000000027941 */ /* 0x000fea0003800000 */
.L_x_21998:
        /* <DEDUP_REMOVED lines=12> */
.L_x_21994:
[----:B------:R-:W-:Y:S05]  /*7d50*/  BSYNC B1 ;  /* 0x0000000000017941 */ /* 0x000fea0003800000 */
.L_x_21992:
        /* <DEDUP_REMOVED lines=8> */
.L_x_22003:
        /* <DEDUP_REMOVED lines=12> */
.L_x_22006:
[----:B------:R-:W-:-:S07]  /*7ea0*/  MOV R28, R30 ;  /* 0x0000001e001c7202 */ /* 0x000fce0000000f00 */
.L_x_22007:
[----:B------:R-:W-:Y:S05]  /*7eb0*/  BSYNC B2 ;  /* 0x0000000000027941 */ /* 0x000fea0003800000 */
.L_x_22005:
        /* <DEDUP_REMOVED lines=16> */
.L_x_22011:
[----:B------:R-:W-:Y:S05]  /*7fc0*/  BSYNC B3 ;  /* 0x0000000000037941 */ /* 0x000fea0003800000 */
.L_x_22010:
        /* <DEDUP_REMOVED lines=44> */
.L_x_22009:
[----:B------:R-:W-:Y:S05]  /*8290*/  BSYNC B2 ;  /* 0x0000000000027941 */ /* 0x000fea0003800000 */
.L_x_22008:
        /* <DEDUP_REMOVED lines=12> */
.L_x_22004:
[----:B------:R-:W-:Y:S05]  /*8360*/  BSYNC B1 ;  /* 0x0000000000017941 */ /* 0x000fea0003800000 */
.L_x_22002:
        /* <DEDUP_REMOVED lines=8> */
.L_x_22013:
        /* <DEDUP_REMOVED lines=12> */
.L_x_22016:
[----:B------:R-:W-:-:S07]  /*84b0*/  IMAD.MOV.U32 R28, RZ, RZ, R30 ;  /* 0x000000ffff1c7224 */ /* 0x000fce00078e001e */
.L_x_22017:
[----:B------:R-:W-:Y:S05]  /*84c0*/  BSYNC B2 ;  /* 0x0000000000027941 */ /* 0x000fea0003800000 */
.L_x_22015:
        /* <DEDUP_REMOVED lines=16> */
.L_x_22021:
[----:B------:R-:W-:Y:S05]  /*85d0*/  BSYNC B3 ;  /* 0x0000000000037941 */ /* 0x000fea0003800000 */
.L_x_22020:
        /* <DEDUP_REMOVED lines=44> */
.L_x_22019:
[----:B------:R-:W-:Y:S05]  /*88a0*/  BSYNC B2 ;  /* 0x0000000000027941 */ /* 0x000fea0003800000 */
.L_x_22018:
        /* <DEDUP_REMOVED lines=12> */
.L_x_22014:
[----:B------:R-:W-:Y:S05]  /*8970*/  BSYNC B1 ;  /* 0x0000000000017941 */ /* 0x000fea0003800000 */
.L_x_22012:
        /* <DEDUP_REMOVED lines=8> */
.L_x_22023:
        /* <DEDUP_REMOVED lines=12> */
.L_x_22026:
[----:B------:R-:W-:-:S07]  /*8ac0*/  MOV R28, R30 ;  /* 0x0000001e001c7202 */ /* 0x000fce0000000f00 */
.L_x_22027:
[----:B------:R-:W-:Y:S05]  /*8ad0*/  BSYNC B2 ;  /* 0x0000000000027941 */ /* 0x000fea0003800000 */
.L_x_22025:
        /* <DEDUP_REMOVED lines=16> */
.L_x_22031:
[----:B------:R-:W-:Y:S05]  /*8be0*/  BSYNC B3 ;  /* 0x0000000000037941 */ /* 0x000fea0003800000 */
.L_x_22030:
        /* <DEDUP_REMOVED lines=44> */
.L_x_22029:
[----:B------:R-:W-:Y:S05]  /*8eb0*/  BSYNC B2 ;  /* 0x0000000000027941 */ /* 0x000fea0003800000 */
.L_x_22028:
        /* <DEDUP_REMOVED lines=12> */
.L_x_22024:
[----:B------:R-:W-:Y:S05]  /*8f80*/  BSYNC B1 ;  /* 0x0000000000017941 */ /* 0x000fea0003800000 */
.L_x_22022:
        /* <DEDUP_REMOVED lines=8> */
.L_x_22033:
        /* <DEDUP_REMOVED lines=12> */
.L_x_22036:
[----:B------:R-:W-:-:S07]  /*90d0*/  IMAD.MOV.U32 R28, RZ, RZ, R30 ;  /* 0x000000ffff1c7224 */ /* 0x000fce00078e001e */
.L_x_22037:
[----:B------:R-:W-:Y:S05]  /*90e0*/  BSYNC B2 ;  /* 0x0000000000027941 */ /* 0x000fea0003800000 */
.L_x_22035:
        /* <DEDUP_REMOVED lines=16> */
.L_x_22041:
[----:B------:R-:W-:Y:S05]  /*91f0*/  BSYNC B3 ;  /* 0x0000000000037941 */ /* 0x000fea0003800000 */
.L_x_22040:
        /* <DEDUP_REMOVED lines=44> */
.L_x_22039:
[----:B------:R-:W-:Y:S05]  /*94c0*/  BSYNC B2 ;  /* 0x0000000000027941 */ /* 0x000fea0003800000 */
.L_x_22038:
        /* <DEDUP_REMOVED lines=12> */
.L_x_22034:
[----:B------:R-:W-:Y:S05]  /*9590*/  BSYNC B1 ;  /* 0x0000000000017941 */ /* 0x000fea0003800000 */
.L_x_22032:
        /* <DEDUP_REMOVED lines=8> */
.L_x_22043:
        /* <DEDUP_REMOVED lines=12> */
.L_x_22046:
[----:B------:R-:W-:-:S07]  /*96e0*/  MOV R28, R30 ;  /* 0x0000001e001c7202 */ /* 0x000fce0000000f00 */
.L_x_22047:
[----:B------:R-:W-:Y:S05]  /*96f0*/  BSYNC B2 ;  /* 0x0000000000027941 */ /* 0x000fea0003800000 */
.L_x_22045:
        /* <DEDUP_REMOVED lines=16> */
.L_x_22051:
[----:B------:R-:W-:Y:S05]  /*9800*/  BSYNC B3 ;  /* 0x0000000000037941 */ /* 0x000fea0003800000 */
.L_x_22050:
        /* <DEDUP_REMOVED lines=44> */
.L_x_22049:
[----:B------:R-:W-:Y:S05]  /*9ad0*/  BSYNC B2 ;  /* 0x0000000000027941 */ /* 0x000fea0003800000 */
.L_x_22048:
        /* <DEDUP_REMOVED lines=12> */
.L_x_22044:
[----:B------:R-:W-:Y:S05]  /*9ba0*/  BSYNC B1 ;  /* 0x0000000000017941 */ /* 0x000fea0003800000 */
.L_x_22042:
        /* <DEDUP_REMOVED lines=8> */
.L_x_22053:
        /* <DEDUP_REMOVED lines=12> */
.L_x_22056:
[----:B------:R-:W-:-:S07]  /*9cf0*/  IMAD.MOV.U32 R28, RZ, RZ, R30 ;  /* 0x000000ffff1c7224 */ /* 0x000fce00078e001e */
.L_x_22057:
[----:B------:R-:W-:Y:S05]  /*9d00*/  BSYNC B2 ;  /* 0x0000000000027941 */ /* 0x000fea0003800000 */
.L_x_22055:
        /* <DEDUP_REMOVED lines=16> */
.L_x_22061:
[----:B------:R-:W-:Y:S05]  /*9e10*/  BSYNC B3 ;  /* 0x0000000000037941 */ /* 0x000fea0003800000 */
.L_x_22060:
        /* <DEDUP_REMOVED lines=44> */
.L_x_22059:
[----:B------:R-:W-:Y:S05]  /*a0e0*/  BSYNC B2 ;  /* 0x0000000000027941 */ /* 0x000fea0003800000 */
.L_x_22058:
        /* <DEDUP_REMOVED lines=12> */
.L_x_22054:
[----:B------:R-:W-:Y:S05]  /*a1b0*/  BSYNC B1 ;  /* 0x0000000000017941 */ /* 0x000fea0003800000 */
.L_x_22052:
        /* <DEDUP_REMOVED lines=8> */
.L_x_22063:
        /* <DEDUP_REMOVED lines=12> */
.L_x_22066:
[----:B------:R-:W-:-:S07]  /*a300*/  MOV R177, R30 ;  /* 0x0000001e00b17202 */ /* 0x000fce0000000f00 */
.L_x_22067:
[----:B------:R-:W-:Y:S05]  /*a310*/  BSYNC B2 ;  /* 0x0000000000027941 */ /* 0x000fea0003800000 */
.L_x_22065:
        /* <DEDUP_REMOVED lines=16> */
.L_x_22071:
[----:B------:R-:W-:Y:S05]  /*a420*/  BSYNC B3 ;  /* 0x0000000000037941 */ /* 0x000fea0003800000 */
.L_x_22070:
        /* <DEDUP_REMOVED lines=44> */
.L_x_22069:
[----:B------:R-:W-:Y:S05]  /*a6f0*/  BSYNC B2 ;  /* 0x0000000000027941 */ /* 0x000fea0003800000 */
.L_x_22068:
        /* <DEDUP_REMOVED lines=12> */
.L_x_22064:
[----:B------:R-:W-:Y:S05]  /*a7c0*/  BSYNC B1 ;  /* 0x0000000000017941 */ /* 0x000fea0003800000 */
.L_x_22062:
        /* <DEDUP_REMOVED lines=29> */
.L_x_22073:
[----:B------:R-:W-:Y:S05]  /*a9a0*/  BSYNC B1 ;  /* 0x0000000000017941 */ /* 0x000fea0003800000 */
.L_x_22072:
[----:B------:R-:W-:Y:S01]  /*a9b0*/  IADD3 R222, R222, 0x20, RZ ;  /* 0x00000020dede7810 */ /* 0x000fe20007ffe0ff */
[----:B------:R-:W-:-:S07]  /*a9c0*/  VIADD R223, R223, 0x20 ;  /* 0x00000020dfdf7836 */ /* 0x000fce0000000000 */
.L_x_21991:
[----:B------:R-:W-:Y:S05]  /*a9d0*/  BSYNC B0 ;  /* 0x0000000000007941 */ /* 0x000fea0003800000 */
.L_x_21990:
        /* <DEDUP_REMOVED lines=20> */
.L_x_22077:
        /* <DEDUP_REMOVED lines=12> */
.L_x_22080:
[----:B------:R-:W-:-:S07]  /*abe0*/  MOV R164, R30 ;  /* 0x0000001e00a47202 */ /* 0x000fce0000000f00 */
.L_x_22081:
[----:B------:R-:W-:Y:S05]  /*abf0*/  BSYNC B2 ;  /* 0x0000000000027941 */ /* 0x000fea0003800000 */
.L_x_22079:
        /* <DEDUP_REMOVED lines=16> */
.L_x_22085:
[----:B------:R-:W-:Y:S05]  /*ad00*/  BSYNC B3 ;  /* 0x0000000000037941 */ /* 0x000fea0003800000 */
.L_x_22084:
        /* <DEDUP_REMOVED lines=42> */
[----:B------:R-:W-:Y:S01]  /*afb0*/  MOV R26, R160 ;  /* 0x000000a0001a7202 */ /* 0x000fe20000000f00 */
[----:B------:R-:W-:-:S07]  /*afc0*/  IMAD.MOV.U32 R160, RZ, RZ, RZ ;  /* 0x000000ffffa07224 */ /* 0x000fce00078e00ff */
.L_x_22083:
[----:B------:R-:W-:Y:S05]  /*afd0*/  BSYNC B2 ;  /* 0x0000000000027941 */ /* 0x000fea0003800000 */
.L_x_22082:
        /* <DEDUP_REMOVED lines=12> */
.L_x_22078:
[----:B------:R-:W-:Y:S05]  /*b0a0*/  BSYNC B1 ;  /* 0x0000000000017941 */ /* 0x000fea0003800000 */
.L_x_22076:
        /* <DEDUP_REMOVED lines=8> */
.L_x_22087:
        /* <DEDUP_REMOVED lines=12> */
.L_x_22090:
[----:B------:R-:W-:-:S07]  /*b1f0*/  IMAD.MOV.U32 R28, RZ, RZ, R30 ;  /* 0x000000ffff1c7224 */ /* 0x000fce00078e001e */
.L_x_22091:
[----:B------:R-:W-:Y:S05]  /*b200*/  BSYNC B2 ;  /* 0x0000000000027941 */ /* 0x000fea0003800000 */
.L_x_22089:
        /* <DEDUP_REMOVED lines=16> */
.L_x_22095:
[----:B------:R-:W-:Y:S05]  /*b310*/  BSYNC B3 ;  /* 0x0000000000037941 */ /* 0x000fea0003800000 */
.L_x_22094:
        /* <DEDUP_REMOVED lines=44> */
.L_x_22093:
[----:B------:R-:W-:Y:S05]  /*b5e0*/  BSYNC B2 ;  /* 0x0000000000027941 */ /* 0x000fea0003800000 */
.L_x_22092:
        /* <DEDUP_REMOVED lines=12> */
.L_x_22088:
[----:B------:R-:W-:Y:S05]  /*b6b0*/  BSYNC B1 ;  /* 0x0000000000017941 */ /* 0x000fea0003800000 */
.L_x_22086:
        /* <DEDUP_REMOVED lines=8> */
.L_x_22097:
        /* <DEDUP_REMOVED lines=12> */
.L_x_22100:
[----:B------:R-:W-:-:S07]  /*b800*/  MOV R28, R30 ;  /* 0x0000001e001c7202 */ /* 0x000fce0000000f00 */
.L_x_22101:
[----:B------:R-:W-:Y:S05]  /*b810*/  BSYNC B2 ;  /* 0x0000000000027941 */ /* 0x000fea0003800000 */
.L_x_22099:
        /* <DEDUP_REMOVED lines=16> */
.L_x_22105:
[----:B------:R-:W-:Y:S05]  /*b920*/  BSYNC B3 ;  /* 0x0000000000037941 */ /* 0x000fea0003800000 */
.L_x_22104:
        /* <DEDUP_REMOVED lines=43> */
[----:B------:R-:W-:-:S11]  /*bbe0*/  HFMA2.MMA R160, -RZ, RZ, 0, 0 ;  /* 0x00000000ffa07435 */ /* 0x000fd600000001ff */
.L_x_22103:
[----:B------:R-:W-:Y:S05]  /*bbf0*/  BSYNC B2 ;  /* 0x0000000000027941 */ /* 0x000fea0003800000 */
.L_x_22102:
        /* <DEDUP_REMOVED lines=12> */
.L_x_22098:
[----:B------:R-:W-:Y:S05]  /*bcc0*/  BSYNC B1 ;  /* 0x0000000000017941 */ /* 0x000fea0003800000 */
.L_x_22096:
        /* <DEDUP_REMOVED lines=8> */
.L_x_22107:
        /* <DEDUP_REMOVED lines=12> */
.L_x_22110:
[----:B------:R-:W-:-:S07]  /*be10*/  MOV R28, R30 ;  /* 0x0000001e001c7202 */ /* 0x000fce0000000f00 */
.L_x_22111:
[----:B------:R-:W-:Y:S05]  /*be20*/  BSYNC B2 ;  /* 0x0000000000027941 */ /* 0x000fea0003800000 */
.L_x_22109:
        /* <DEDUP_REMOVED lines=16> */
.L_x_22115:
[----:B------:R-:W-:Y:S05]  /*bf30*/  BSYNC B3 ;  /* 0x0000000000037941 */ /* 0x000fea0003800000 */
.L_x_22114:
        /* <DEDUP_REMOVED lines=44> */
.L_x_22113:
[----:B------:R-:W-:Y:S05]  /*c200*/  BSYNC B2 ;  /* 0x0000000000027941 */ /* 0x000fea0003800000 */
.L_x_22112:
        /* <DEDUP_REMOVED lines=12> */
.L_x_22108:
[----:B------:R-:W-:Y:S05]  /*c2d0*/  BSYNC B1 ;  /* 0x0000000000017941 */ /* 0x000fea0003800000 */
.L_x_22106:
        /* <DEDUP_REMOVED lines=8> */
.L_x_22117:
        /* <DEDUP_REMOVED lines=12> */
.L_x_22120:
[----:B------:R-:W-:-:S07]  /*c420*/  IMAD.MOV.U32 R28, RZ, RZ, R30 ;  /* 0x000000ffff1c7224 */ /* 0x000fce00078e001e */
.L_x_22121:
[----:B------:R-:W-:Y:S05]  /*c430*/  BSYNC B2 ;  /* 0x0000000000027941 */ /* 0x000fea0003800000 */
.L_x_22119:
        /* <DEDUP_REMOVED lines=16> */
.L_x_22125:
[----:B------:R-:W-:Y:S05]  /*c540*/  BSYNC B3 ;  /* 0x0000000000037941 */ /* 0x000fea0003800000 */
.L_x_22124:
        /* <DEDUP_REMOVED lines=44> */
.L_x_22123:
[----:B------:R-:W-:Y:S05]  /*c810*/  BSYNC B2 ;  /* 0x0000000000027941 */ /* 0x000fea0003800000 */
.L_x_22122:
        /* <DEDUP_REMOVED lines=12> */
.L_x_22118:
[----:B------:R-:W-:Y:S05]  /*c8e0*/  BSYNC B1 ;  /* 0x0000000000017941 */ /* 0x000fea0003800000 */
.L_x_22116:
        /* <DEDUP_REMOVED lines=8> */
.L_x_22127:
        /* <DEDUP_REMOVED lines=12> */
.L_x_22130:
[----:B------:R-:W-:-:S07]  /*ca30*/  MOV R28, R30 ;  /* 0x0000001e001c7202 */ /* 0x000fce0000000f00 */
.L_x_22131:
[----:B------:R-:W-:Y:S05]  /*ca40*/  BSYNC B2 ;  /* 0x0000000000027941 */ /* 0x000fea0003800000 */
.L_x_22129:
        /* <DEDUP_REMOVED lines=16> */
.L_x_22135:
[----:B------:R-:W-:Y:S05]  /*cb50*/  BSYNC B3 ;  /* 0x0000000000037941 */ /* 0x000fea0003800000 */
.L_x_22134:
        /* <DEDUP_REMOVED lines=44> */
.L_x_22133:
[----:B------:R-:W-:Y:S05]  /*ce20*/  BSYNC B2 ;  /* 0x0000000000027941 */ /* 0x000fea0003800000 */
.L_x_22132:
        /* <DEDUP_REMOVED lines=12> */
.L_x_22128:
[----:B------:R-:W-:Y:S05]  /*cef0*/  BSYNC B1 ;  /* 0x0000000000017941 */ /* 0x000fea0003800000 */
.L_x_22126:
        /* <DEDUP_REMOVED lines=8> */
.L_x_22137:
        /* <DEDUP_REMOVED lines=12> */
.L_x_22140:
[----:B------:R-:W-:-:S07]  /*d040*/  MOV R28, R30 ;  /* 0x0000001e001c7202 */ /* 0x000fce0000000f00 */
.L_x_22141:
[----:B------:R-:W-:Y:S05]  /*d050*/  BSYNC B2 ;  /* 0x0000000000027941 */ /* 0x000fea0003800000 */
.L_x_22139:
        /* <DEDUP_REMOVED lines=16> */
.L_x_22145:
[----:B------:R-:W-:Y:S05]  /*d160*/  BSYNC B3 ;  /* 0x0000000000037941 */ /* 0x000fea0003800000 */
.L_x_22144:
        /* <DEDUP_REMOVED lines=44> */
.L_x_22143:
[----:B------:R-:W-:Y:S05]  /*d430*/  BSYNC B2 ;  /* 0x0000000000027941 */ /* 0x000fea0003800000 */
.L_x_22142:
        /* <DEDUP_REMOVED lines=12> */
.L_x_22138:
[----:B------:R-:W-:Y:S05]  /*d500*/  BSYNC B1 ;  /* 0x0000000000017941 */ /* 0x000fea0003800000 */
.L_x_22136:
        /* <DEDUP_REMOVED lines=8> */
.L_x_22147:
        /* <DEDUP_REMOVED lines=12> */
.L_x_22150:
[----:B------:R-:W-:-:S07]  /*d650*/  IMAD.MOV.U32 R177, RZ, RZ, R30 ;  /* 0x000000ffffb17224 */ /* 0x000fce00078e001e */
.L_x_22151:
[----:B------:R-:W-:Y:S05]  /*d660*/  BSYNC B2 ;  /* 0x0000000000027941 */ /* 0x000fea0003800000 */
.L_x_22149:
        /* <DEDUP_REMOVED lines=16> */
.L_x_22155:
[----:B------:R-:W-:Y:S05]  /*d770*/  BSYNC B3 ;  /* 0x0000000000037941 */ /* 0x000fea0003800000 */
.L_x_22154:
        /* <DEDUP_REMOVED lines=44> */
.L_x_22153:
[----:B------:R-:W-:Y:S05]  /*da40*/  BSYNC B2 ;  /* 0x0000000000027941 */ /* 0x000fea0003800000 */
.L_x_22152:
        /* <DEDUP_REMOVED lines=12> */
.L_x_22148:
[----:B------:R-:W-:Y:S05]  /*db10*/  BSYNC B1 ;  /* 0x0000000000017941 */ /* 0x000fea0003800000 */
.L_x_22146:
        /* <DEDUP_REMOVED lines=29> */
.L_x_22157:
[----:B------:R-:W-:Y:S05]  /*dcf0*/  BSYNC B1 ;  /* 0x0000000000017941 */ /* 0x000fea0003800000 */
.L_x_22156:
[----:B------:R-:W-:Y:S02]  /*dd00*/  IADD3 R222, R222, 0x20, RZ ;  /* 0x00000020dede7810 */ /* 0x000fe40007ffe0ff */
[----:B------:R-:W-:-:S07]  /*dd10*/  IADD3 R223, R223, 0x20, RZ ;  /* 0x00000020dfdf7810 */ /* 0x000fce0007ffe0ff */
.L_x_22075:
[----:B------:R-:W-:Y:S05]  /*dd20*/  BSYNC B0 ;  /* 0x0000000000007941 */ /* 0x000fea0003800000 */
.L_x_22074:
        /* <DEDUP_REMOVED lines=20> */
.L_x_22161:
        /* <DEDUP_REMOVED lines=12> */
.L_x_22164:
[----:B------:R-:W-:-:S07]  /*df30*/  MOV R164, R30 ;  /* 0x0000001e00a47202 */ /* 0x000fce0000000f00 */
.L_x_22165:
[----:B------:R-:W-:Y:S05]  /*df40*/  BSYNC B2 ;  /* 0x0000000000027941 */ /* 0x000fea0003800000 */
.L_x_22163:
        /* <DEDUP_REMOVED lines=16> */
.L_x_22169:
[----:B------:R-:W-:Y:S05]  /*e050*/  BSYNC B3 ;  /* 0x0000000000037941 */ /* 0x000fea0003800000 */
.L_x_22168:
        /* <DEDUP_REMOVED lines=44> */
.L_x_22167:
[----:B------:R-:W-:Y:S05]  /*e320*/  BSYNC B2 ;  /* 0x0000000000027941 */ /* 0x000fea0003800000 */
.L_x_22166:
        /* <DEDUP_REMOVED lines=12> */
.L_x_22162:
[----:B------:R-:W-:Y:S05]  /*e3f0*/  BSYNC B1 ;  /* 0x0000000000017941 */ /* 0x000fea0003800000 */
.L_x_22160:
        /* <DEDUP_REMOVED lines=8> */
.L_x_22171:
        /* <DEDUP_REMOVED lines=12> */
.L_x_22174:
[----:B------:R-:W-:-:S07]  /*e540*/  MOV R28, R30 ;  /* 0x0000001e001c7202 */ /* 0x000fce0000000f00 */
.L_x_22175:
[----:B------:R-:W-:Y:S05]  /*e550*/  BSYNC B2 ;  /* 0x0000000000027941 */ /* 0x000fea0003800000 */
.L_x_22173:
        /* <DEDUP_REMOVED lines=16> */
.L_x_22179:
[----:B------:R-:W-:Y:S05]  /*e660*/  BSYNC B3 ;  /* 0x0000000000037941 */ /* 0x000fea0003800000 */
.L_x_22178:
        /* <DEDUP_REMOVED lines=44> */
.L_x_22177:
[----:B------:R-:W-:Y:S05]  /*e930*/  BSYNC B2 ;  /* 0x0000000000027941 */ /* 0x000fea0003800000 */
.L_x_22176:
        /* <DEDUP_REMOVED lines=12> */
.L_x_22172:
[----:B------:R-:W-:Y:S05]  /*ea00*/  BSYNC B1 ;  /* 0x0000000000017941 */ /* 0x000fea0003800000 */
.L_x_22170:
        /* <DEDUP_REMOVED lines=8> */
.L_x_22181:
        /* <DEDUP_REMOVED lines=12> */
.L_x_22184:
[----:B------:R-:W-:-:S07]  /*eb50*/  IMAD.MOV.U32 R28, RZ, RZ, R30 ;  /* 0x000000ffff1c7224 */ /* 0x000fce00078e001e */
.L_x_22185:
[----:B------:R-:W-:Y:S05]  /*eb60*/  BSYNC B2 ;  /* 0x0000000000027941 */ /* 0x000fea0003800000 */
.L_x_22183:
        /* <DEDUP_REMOVED lines=16> */
.L_x_22189:
[----:B------:R-:W-:Y:S05]  /*ec70*/  BSYNC B3 ;  /* 0x0000000000037941 */ /* 0x000fea0003800000 */
.L_x_22188:
        /* <DEDUP_REMOVED lines=44> */
.L_x_22187:
[----:B------:R-:W-:Y:S05]  /*ef40*/  BSYNC B2 ;  /* 0x0000000000027941 */ /* 0x000fea0003800000 */
.L_x_22186:
        /* <DEDUP_REMOVED lines=12> */
.L_x_22182:
[----:B------:R-:W-:Y:S05]  /*f010*/  BSYNC B1 ;  /* 0x0000000000017941 */ /* 0x000fea0003800000 */
.L_x_22180:
        /* <DEDUP_REMOVED lines=8> */
.L_x_22191:
        /* <DEDUP_REMOVED lines=12> */
.L_x_22194:
[----:B------:R-:W-:-:S07]  /*f160*/  MOV R28, R30 ;  /* 0x0000001e001c7202 */ /* 0x000fce0000000f00 */
.L_x_22195:
[----:B------:R-:W-:Y:S05]  /*f170*/  BSYNC B2 ;  /* 0x0000000000027941 */ /* 0x000fea0003800000 */
.L_x_22193:
        /* <DEDUP_REMOVED lines=16> */
.L_x_22199:
[----:B------:R-:W-:Y:S05]  /*f280*/  BSYNC B3 ;  /* 0x0000000000037941 */ /* 0x000fea0003800000 */
.L_x_22198:
        /* <DEDUP_REMOVED lines=44> */
.L_x_22197:
[----:B------:R-:W-:Y:S05]  /*f550*/  BSYNC B2 ;  /* 0x0000000000027941 */ /* 0x000fea0003800000 */
.L_x_22196:
        /* <DEDUP_REMOVED lines=12> */
.L_x_22192:
[----:B------:R-:W-:Y:S05]  /*f620*/  BSYNC B1 ;  /* 0x0000000000017941 */ /* 0x000fea0003800000 */
.L_x_22190:
        /* <DEDUP_REMOVED lines=8> */
.L_x_22201:
        /* <DEDUP_REMOVED lines=12> */
.L_x_22204:
[----:B------:R-:W-:-:S07]  /*f770*/  MOV R28, R30 ;  /* 0x0000001e001c7202 */ /* 0x000fce0000000f00 */
.L_x_22205:
[----:B------:R-:W-:Y:S05]  /*f780*/  BSYNC B2 ;  /* 0x0000000000027941 */ /* 0x000fea0003800000 */
.L_x_22203:
        /* <DEDUP_REMOVED lines=16> */
.L_x_22209:
[----:B------:R-:W-:Y:S05]  /*f890*/  BSYNC B3 ;  /* 0x0000000000037941 */ /* 0x000fea0003800000 */
.L_x_22208:
        /* <DEDUP_REMOVED lines=44> */
.L_x_22207:
[----:B------:R-:W-:Y:S05]  /*fb60*/  BSYNC B2 ;  /* 0x0000000000027941 */ /* 0x000fea0003800000 */
.L_x_22206:
        /* <DEDUP_REMOVED lines=12> */
.L_x_22202:
[----:B------:R-:W-:Y:S05]  /*fc30*/  BSYNC B1 ;  /* 0x0000000000017941 */ /* 0x000fea0003800000 */
.L_x_22200:
        /* <DEDUP_REMOVED lines=8> */
.L_x_22211:
        /* <DEDUP_REMOVED lines=12> */
.L_x_22214:
[----:B------:R-:W-:-:S07]  /*fd80*/  IMAD.MOV.U32 R28, RZ, RZ, R30 ;  /* 0x000000ffff1c7224 */ /* 0x000fce00078e001e */
.L_x_22215:
[----:B------:R-:W-:Y:S05]  /*fd90*/  BSYNC B2 ;  /* 0x0000000000027941 */ /* 0x000fea0003800000 */
.L_x_22213:
        /* <DEDUP_REMOVED lines=16> */
.L_x_22219:
[----:B------:R-:W-:Y:S05]  /*fea0*/  BSYNC B3 ;  /* 0x0000000000037941 */ /* 0x000fea0003800000 */
.L_x_22218:
        /* <DEDUP_REMOVED lines=44> */
.L_x_22217:
[----:B------:R-:W-:Y:S05]  /*10170*/  BSYNC B2 ;  /* 0x0000000000027941 */ /* 0x000fea0003800000 */
.L_x_22216:
        /* <DEDUP_REMOVED lines=12> */
.L_x_22212:
[----:B------:R-:W-:Y:S05]  /*10240*/  BSYNC B1 ;  /* 0x0000000000017941 */ /* 0x000fea0003800000 */
.L_x_22210:
        /* <DEDUP_REMOVED lines=8> */
.L_x_22221:
        /* <DEDUP_REMOVED lines=12> */
.L_x_22224:
[----:B------:R-:W-:-:S07]  /*10390*/  MOV R28, R30 ;  /* 0x0000001e001c7202 */ /* 0x000fce0000000f00 */
.L_x_22225:
[----:B------:R-:W-:Y:S05]  /*103a0*/  BSYNC B2 ;  /* 0x0000000000027941 */ /* 0x000fea0003800000 */
.L_x_22223:
        /* <DEDUP_REMOVED lines=16> */
.L_x_22229:
[----:B------:R-:W-:Y:S05]  /*104b0*/  BSYNC B3 ;  /* 0x0000000000037941 */ /* 0x000fea0003800000 */
.L_x_22228:
        /* <DEDUP_REMOVED lines=44> */
.L_x_22227:
[----:B------:R-:W-:Y:S05]  /*10780*/  BSYNC B2 ;  /* 0x0000000000027941 */ /* 0x000fea0003800000 */
.L_x_22226:
        /* <DEDUP_REMOVED lines=12> */
.L_x_22222:
[----:B------:R-:W-:Y:S05]  /*10850*/  BSYNC B1 ;  /* 0x0000000000017941 */ /* 0x000fea0003800000 */
.L_x_22220:
        /* <DEDUP_REMOVED lines=8> */
.L_x_22231:
        /* <DEDUP_REMOVED lines=12> */
.L_x_22234:
[----:B------:R-:W-:-:S07]  /*109a0*/  MOV R177, R30 ;  /* 0x0000001e00b17202 */ /* 0x000fce0000000f00 */
.L_x_22235:
[----:B------:R-:W-:Y:S05]  /*109b0*/  BSYNC B2 ;  /* 0x0000000000027941 */ /* 0x000fea0003800000 */
.L_x_22233:
        /* <DEDUP_REMOVED lines=16> */
.L_x_22239:
[----:B------:R-:W-:Y:S05]  /*10ac0*/  BSYNC B3 ;  /* 0x0000000000037941 */ /* 0x000fea0003800000 */
.L_x_22238:
        /* <DEDUP_REMOVED lines=44> */
.L_x_22237:
[----:B------:R-:W-:Y:S05]  /*10d90*/  BSYNC B2 ;  /* 0x0000000000027941 */ /* 0x000fea0003800000 */
.L_x_22236:
        /* <DEDUP_REMOVED lines=12> */
.L_x_22232:
[----:B------:R-:W-:Y:S05]  /*10e60*/  BSYNC B1 ;  /* 0x0000000000017941 */ /* 0x000fea0003800000 */
.L_x_22230:
        /* <DEDUP_REMOVED lines=28> */
.L_x_22159:
[----:B------:R-:W-:Y:S05]  /*11030*/  BSYNC B0 ;  /* 0x0000000000007941 */ /* 0x000fea0003800000 */
.L_x_22158:
        /* <DEDUP_REMOVED lines=150> */
.L_x_22263:
        /* <DEDUP_REMOVED lines=59> */
.L_x_22244:
[----:B------:R-:W-:Y:S05]  /*11d50*/  BSYNC B1 ;  /* 0x0000000000017941 */ /* 0x000fea0003800000 */
.L_x_22243:
        /* <DEDUP_REMOVED lines=35> */
.L_x_22246:
[----:B------:R-:W-:Y:S05]  /*11f90*/  BSYNC B1 ;  /* 0x0000000000017941 */ /* 0x000fea0003800000 */
.L_x_22245:
        /* <DEDUP_REMOVED lines=35> */
.L_x_22248:
[----:B------:R-:W-:Y:S05]  /*121d0*/  BSYNC B1 ;  /* 0x0000000000017941 */ /* 0x000fea0003800000 */
.L_x_22247:
        /* <DEDUP_REMOVED lines=35> */
.L_x_22250:
[----:B------:R-:W-:Y:S05]  /*12410*/  BSYNC B1 ;  /* 0x0000000000017941 */ /* 0x000fea0003800000 */
.L_x_22249:
        /* <DEDUP_REMOVED lines=33> */
.L_x_22242:
[----:B------:R-:W-:Y:S05]  /*12630*/  BSYNC B0 ;  /* 0x0000000000007941 */ /* 0x000fea0003800000 */
.L_x_22241:
[----:B01234-:R-:W0:Y:S02]  /*12640*/  LDC.64 R160, c[0x0][0x210] ;  /* 0x00008400ffa07b82 */ /* 0x01fe240000000a00 */
[----:B0-----:R-:W-:-:S04]  /*12650*/  LEA R20, R160, R20, 0x2 ;  /* 0x00000014a0147211 */ /* 0x001fc800078e10ff */
[----:B------:R-:W-:-:S13]  /*12660*/  ISETP.GE.AND P1, PT, R20, R161, PT ;  /* 0x000000a11400720c */ /* 0x000fda0003f26270 */
[----:B------:R-:W-:Y:S05]  /*12670*/  @!P1 BRA `(.L_x_22251) ;  /* 0xfffffee800149947 */ /* 0x000fea000383ffff */
[----:B------:R-:W-:Y:S05]  /*12680*/  EXIT ;  /* 0x000000000000794d */ /* 0x000fea0003800000 */
.L_x_22240:
        /* <DEDUP_REMOVED lines=8> */
.L_x_22253:
[----:B------:R-:W-:Y:S05]  /*12710*/  BSYNC B0 ;  /* 0x0000000000007941 */ /* 0x000fea0003800000 */
.L_x_22252:
        /* <DEDUP_REMOVED lines=9> */
.L_x_22254:
[----:B------:R-:W-:Y:S01]  /*127b0*/  HFMA2.MMA R224, -RZ, RZ, 0, 2.384185791015625e-07 ;  /* 0x00000004ffe07435 */ /* 0x000fe200000001ff */
[----:B------:R-:W-:-:S04]  /*127c0*/  IMAD.MOV.U32 R162, RZ, RZ, R219 ;  /* 0x000000ffffa27224 */ /* 0x000fc800078e00db */
[----:B------:R-:W-:-:S05]  /*127d0*/  FADD.FTZ R162, R161, R162 ;  /* 0x000000a2a1a27221 */ /* 0x000fca0000010000 */
[----:B------:R-:W-:-:S07]  /*127e0*/  MOV R223, R162 ;  /* 0x000000a200df7202 */ /* 0x000fce0000000f00 */
[----:B------:R-:W-:Y:S05]  /*127f0*/  WARPSYNC.COLLECTIVE R222, `(.L_x_22255) ;  /* 0x00000000de087348 */ /* 0x000fea0003c00000 */
[----:B------:R0:W1:Y:S02]  /*12800*/  SHFL.BFLY P6, R219, R223, R224, R225 ;  /* 0x0c0000e0dfdb7389 */ /* 0x00006400000c00e1 */
[----:B01----:R-:W-:Y:S01]  /*12810*/  ENDCOLLECTIVE ;  /* 0x000000000000791b */ /* 0x003fe20003800000 */
.L_x_22255:
[----:B------:R-:W-:Y:S01]  /*12820*/  HFMA2.MMA R224, -RZ, RZ, 0, 4.76837158203125e-07 ;  /* 0x00000008ffe07435 */ /* 0x000fe200000001ff */
[----:B------:R-:W-:-:S04]  /*12830*/  IMAD.MOV.U32 R163, RZ, RZ, R219 ;  /* 0x000000ffffa37224 */ /* 0x000fc800078e00db */
[----:B------:R-:W-:-:S05]  /*12840*/  FADD.FTZ R163, R162, R163 ;  /* 0x000000a3a2a37221 */ /* 0x000fca0000010000 */
[----:B------:R-:W-:-:S07]  /*12850*/  MOV R223, R163 ;  /* 0x000000a300df7202 */ /* 0x000fce0000000f00 */
[----:B------:R-:W-:Y:S05]  /*12860*/  WARPSYNC.COLLECTIVE R222, `(.L_x_22256) ;  /* 0x00000000de087348 */ /* 0x000fea0003c00000 */
[----:B------:R0:W1:Y:S02]  /*12870*/  SHFL.BFLY P6, R219, R223, R224, R225 ;  /* 0x0c0000e0dfdb7389 */ /* 0x00006400000c00e1 */
[----:B01----:R-:W-:Y:S01]  /*12880*/  ENDCOLLECTIVE ;  /* 0x000000000000791b */ /* 0x003fe20003800000 */
.L_x_22256:
        /* <DEDUP_REMOVED lines=8> */
.L_x_22257:
        /* <DEDUP_REMOVED lines=89> */
.L_x_22258:
[----:B------:R-:W-:Y:S01]  /*12ea0*/  HFMA2.MMA R224, -RZ, RZ, 0, 1.1920928955078125e-07 ;  /* 0x00000002ffe07435 */ /* 0x000fe200000001ff */
[----:B------:R-:W-:-:S04]  /*12eb0*/  IMAD.MOV.U32 R161, RZ, RZ, R219 ;  /* 0x000000ffffa17224 */ /* 0x000fc800078e00db */
[----:B------:R-:W-:-:S05]  /*12ec0*/  FADD.FTZ R161, R160, R161 ;  /* 0x000000a1a0a17221 */ /* 0x000fca0000010000 */
[----:B------:R-:W-:-:S07]  /*12ed0*/  MOV R223, R161 ;  /* 0x000000a100df7202 */ /* 0x000fce0000000f00 */
[----:B------:R-:W-:Y:S05]  /*12ee0*/  WARPSYNC.COLLECTIVE R222, `(.L_x_22259) ;  /* 0x00000000de087348 */ /* 0x000fea0003c00000 */
[----:B------:R0:W1:Y:S02]  /*12ef0*/  SHFL.BFLY P6, R219, R223, R224, R225 ;  /* 0x0c0000e0dfdb7389 */ /* 0x00006400000c00e1 */
[----:B01----:R-:W-:Y:S01]  /*12f00*/  ENDCOLLECTIVE ;  /* 0x000000000000791b */ /* 0x003fe20003800000 */
.L_x_22259:
[----:B------:R-:W-:Y:S01]  /*12f10*/  HFMA2.MMA R224, -RZ, RZ, 0, 2.384185791015625e-07 ;  /* 0x00000004ffe07435 */ /* 0x000fe200000001ff */
[----:B------:R-:W-:-:S04]  /*12f20*/  IMAD.MOV.U32 R162, RZ, RZ, R219 ;  /* 0x000000ffffa27224 */ /* 0x000fc800078e00db */
[----:B------:R-:W-:-:S05]  /*12f30*/  FADD.FTZ R162, R161, R162 ;  /* 0x000000a2a1a27221 */ /* 0x000fca0000010000 */
[----:B------:R-:W-:-:S07]  /*12f40*/  MOV R223, R162 ;  /* 0x000000a200df7202 */ /* 0x000fce0000000f00 */
[----:B------:R-:W-:Y:S05]  /*12f50*/  WARPSYNC.COLLECTIVE R222, `(.L_x_22260) ;  /* 0x00000000de087348 */ /* 0x000fea0003c00000 */
[----:B------:R0:W1:Y:S02]  /*12f60*/  SHFL.BFLY P6, R219, R223, R224, R225 ;  /* 0x0c0000e0dfdb7389 */ /* 0x00006400000c00e1 */
[----:B01----:R-:W-:Y:S01]  /*12f70*/  ENDCOLLECTIVE ;  /* 0x000000000000791b */ /* 0x003fe20003800000 */
.L_x_22260:
[----:B------:R-:W-:Y:S01]  /*12f80*/  HFMA2.MMA R224, -RZ, RZ, 0, 4.76837158203125e-07 ;  /* 0x00000008ffe07435 */ /* 0x000fe200000001ff */
[----:B------:R-:W-:-:S04]  /*12f90*/  IMAD.MOV.U32 R163, RZ, RZ, R219 ;  /* 0x000000ffffa37224 */ /* 0x000fc800078e00db */
[----:B------:R-:W-:-:S05]  /*12fa0*/  FADD.FTZ R163, R162, R163 ;  /* 0x000000a3a2a37221 */ /* 0x000fca0000010000 */
[----:B------:R-:W-:-:S07]  /*12fb0*/  MOV R223, R163 ;  /* 0x000000a300df7202 */ /* 0x000fce0000000f00 */
[----:B------:R-:W-:Y:S05]  /*12fc0*/  WARPSYNC.COLLECTIVE R222, `(.L_x_22261) ;  /* 0x00000000de087348 */ /* 0x000fea0003c00000 */
[----:B------:R0:W1:Y:S02]  /*12fd0*/  SHFL.BFLY P6, R219, R223, R224, R225 ;  /* 0x0c0000e0dfdb7389 */ /* 0x00006400000c00e1 */
[----:B01----:R-:W-:Y:S01]  /*12fe0*/  ENDCOLLECTIVE ;  /* 0x000000000000791b */ /* 0x003fe20003800000 */
.L_x_22261:
[----:B------:R-:W-:Y:S01]  /*12ff0*/  HFMA2.MMA R224, -RZ, RZ, 0, 9.5367431640625e-07 ;  /* 0x00000010ffe07435 */ /* 0x000fe200000001ff */
[----:B------:R-:W-:-:S04]  /*13000*/  IMAD.MOV.U32 R218, RZ, RZ, R219 ;  /* 0x000000ffffda7224 */ /* 0x000fc800078e00db */
[----:B------:R-:W-:-:S05]  /*13010*/  FADD.FTZ R218, R163, R218 ;  /* 0x000000daa3da7221 */ /* 0x000fca0000010000 */
[----:B------:R-:W-:-:S07]  /*13020*/  MOV R223, R218 ;  /* 0x000000da00df7202 */ /* 0x000fce0000000f00 */
[----:B------:R-:W-:Y:S05]  /*13030*/  WARPSYNC.COLLECTIVE R222, `(.L_x_22262) ;  /* 0x00000000de087348 */ /* 0x000fea0003c00000 */
[----:B------:R0:W1:Y:S02]  /*13040*/  SHFL.BFLY P6, R219, R223, R224, R225 ;  /* 0x0c0000e0dfdb7389 */ /* 0x00006400000c00e1 */
[----:B01----:R-:W-:Y:S01]  /*13050*/  ENDCOLLECTIVE ;  /* 0x000000000000791b */ /* 0x003fe20003800000 */
.L_x_22262:
[----:B------:R-:W-:Y:S05]  /*13060*/  BRA `(.L_x_22263) ;  /* 0xffffffe8004c7947 */ /* 0x000fea000383ffff */
.L_x_22264:
        /* <DEDUP_REMOVED lines=9> */
.L_x_37460:


//--------------------- .text._ZN10layer_norm13ln_fwd_kernelINS_13Kernel_traitsIf6__halfS2_S2_fjLj1280ELj1ELj4ELj1ELj16ENS_18Kernel_traits_baseILj1280EfS2_S2_S2_fjLj128EEEEELb1ELb1ELb1ELb1EEEvNS_9FwdParamsE --------------------------
	.section	.text._ZN10layer_norm13ln_fwd_kernelINS_13Kernel_traitsIf6__halfS2_S2_fjLj1280ELj1ELj4ELj1ELj16ENS_18Kernel_traits_baseILj1280EfS2_S2_S2_fjLj128EEEEELb1ELb1ELb1ELb1EEEvNS_9FwdParamsE,"ax",@progbits
	.align	128
        .global         _ZN10layer_norm13ln_fwd_kernelINS_13Kernel_traitsIf6__halfS2_S2_fjLj1280ELj1ELj4ELj1ELj16ENS_18Kernel_traits_baseILj1280EfS2_S2_S2_fjLj128EEEEELb1ELb1ELb1ELb1EEEvNS_9FwdParamsE
        .type           _ZN10layer_norm13ln_fwd_kernelINS_13Kernel_traitsIf6__halfS2_S2_fjLj1280ELj1ELj4ELj1ELj16ENS_18Kernel_traits_baseILj1280EfS2_S2_S2_fjLj128EEEEELb1ELb1ELb1ELb1EEEvNS_9FwdParamsE,@function
        .size           _ZN10layer_norm13ln_fwd_kernelINS_13Kernel_traitsIf6__halfS2_S2_fjLj1280ELj1ELj4ELj1ELj16ENS_18Kernel_traits_baseILj1280EfS2_S2_S2_fjLj128EEEEELb1ELb1ELb1ELb1EEEvNS_9FwdParamsE,(.L_x_37461 - _ZN10layer_norm13ln_fwd_kernelINS_13Kernel_traitsIf6__halfS2_S2_fjLj1280ELj1ELj4ELj1ELj16ENS_18Kernel_traits_baseILj1280EfS2_S2_S2_fjLj128EEEEELb1ELb1ELb1ELb1EEEvNS_9FwdParamsE)
        .other          _ZN10layer_norm13ln_fwd_kernelINS_13Kernel_traitsIf6__halfS2_S2_fjLj1280ELj1ELj4ELj1ELj16ENS_18Kernel_traits_baseILj1280EfS2_S2_S2_fjLj128EEEEELb1ELb1ELb1ELb1EEEvNS_9FwdParamsE,@"STO_CUDA_ENTRY STV_DEFAULT"
_ZN10layer_norm13ln_fwd_kernelINS_13Kernel_traitsIf6__halfS2_S2_fjLj1280ELj1ELj4ELj1ELj16ENS_18Kernel_traits_baseILj1280EfS2_S2_S2_fjLj128EEEEELb1ELb1ELb1ELb1EEEvNS_9FwdParamsE:
.text._ZN10layer_norm13ln_fwd_kernelINS_13Kernel_traitsIf6__halfS2_S2_fjLj1280ELj1ELj4ELj1ELj16ENS_18Kernel_traits_baseILj1280EfS2_S2_S2_fjLj128EEEEELb1ELb1ELb1ELb1EEEvNS_9FwdParamsE:
        /* <DEDUP_REMOVED lines=161> */
.L_x_22678:
        /* <DEDUP_REMOVED lines=36> */
.L_x_22266:
        /* <DEDUP_REMOVED lines=12> */
.L_x_22269:
[----:B------:R-:W-:-:S07]  /*0d10*/  IMAD.MOV.U32 R8, RZ, RZ, R10 ;  /* 0x000000ffff087224 */ /* 0x000fce00078e000a */
.L_x_22270:
[----:B------:R-:W-:Y:S05]  /*0d20*/  BSYNC B1 ;  /* 0x0000000000017941 */ /* 0x000fea0003800000 */
.L_x_22268:
        /* <DEDUP_REMOVED lines=16> */
.L_x_22274:
[----:B------:R-:W-:Y:S05]  /*0e30*/  BSYNC B2 ;  /* 0x0000000000027941 */ /* 0x000fea0003800000 */
.L_x_22273:
        /* <DEDUP_REMOVED lines=44> */
.L_x_22272:
[----:B------:R-:W-:Y:S05]  /*1100*/  BSYNC B1 ;  /* 0x0000000000017941 */ /* 0x000fea0003800000 */
.L_x_22271:
        /* <DEDUP_REMOVED lines=12> */
.L_x_22267:
[----:B------:R-:W-:Y:S05]  /*11d0*/  BSYNC B0 ;  /* 0x0000000000007941 */ /* 0x000fea0003800000 */
.L_x_22265:
        /* <DEDUP_REMOVED lines=8> */
.L_x_22276:
        /* <DEDUP_REMOVED lines=12> */
.L_x_22279:
[----:B------:R-:W-:-:S07]  /*1320*/  MOV R7, R10 ;  /* 0x0000000a00077202 */ /* 0x000fce0000000f00 */
.L_x_22280:
[----:B------:R-:W-:Y:S05]  /*1330*/  BSYNC B1 ;  /* 0x0000000000017941 */ /* 0x000fea0003800000 */
.L_x_22278:
        /* <DEDUP_REMOVED lines=16> */
.L_x_22284:
[----:B------:R-:W-:Y:S05]  /*1440*/  BSYNC B2 ;  /* 0x0000000000027941 */ /* 0x000fea0003800000 */
.L_x_22283:
        /* <DEDUP_REMOVED lines=44> */
.L_x_22282:
[----:B------:R-:W-:Y:S05]  /*1710*/  BSYNC B1 ;  /* 0x0000000000017941 */ /* 0x000fea0003800000 */
.L_x_22281:
        /* <DEDUP_REMOVED lines=12> */
.L_x_22277:
[----:B------:R-:W-:Y:S05]  /*17e0*/  BSYNC B0 ;  /* 0x0000000000007941 */ /* 0x000fea0003800000 */
.L_x_22275:
        /* <DEDUP_REMOVED lines=8> */
.L_x_22286:
        /* <DEDUP_REMOVED lines=12> */
.L_x_22289:
[----:B------:R-:W-:-:S07]  /*1930*/  IMAD.MOV.U32 R6, RZ, RZ, R10 ;  /* 0x000000ffff067224 */ /* 0x000fce00078e000a */
.L_x_22290:
[----:B------:R-:W-:Y:S05]  /*1940*/  BSYNC B1 ;  /* 0x0000000000017941 */ /* 0x000fea0003800000 */
.L_x_22288:
        /* <DEDUP_REMOVED lines=16> */
.L_x_22294:
[----:B------:R-:W-:Y:S05]  /*1a50*/  BSYNC B2 ;  /* 0x0000000000027941 */ /* 0x000fea0003800000 */
.L_x_22293:
        /* <DEDUP_REMOVED lines=44> */
.L_x_22292:
[----:B------:R-:W-:Y:S05]  /*1d20*/  BSYNC B1 ;  /* 0x0000000000017941 */ /* 0x000fea0003800000 */
.L_x_22291:
        /* <DEDUP_REMOVED lines=12> */
.L_x_22287:
[----:B------:R-:W-:Y:S05]  /*1df0*/  BSYNC B0 ;  /* 0x0000000000007941 */ /* 0x000fea0003800000 */
.L_x_22285:
        /* <DEDUP_REMOVED lines=8> */
.L_x_22296:
        /* <DEDUP_REMOVED lines=12> */
.L_x_22299:
[----:B------:R-:W-:-:S07]  /*1f40*/  MOV R5, R10 ;  /* 0x0000000a00057202 */ /* 0x000fce0000000f00 */
.L_x_22300:
[----:B------:R-:W-:Y:S05]  /*1f50*/  BSYNC B1 ;  /* 0x0000000000017941 */ /* 0x000fea0003800000 */
.L_x_22298:
        /* <DEDUP_REMOVED lines=16> */
.L_x_22304:
[----:B------:R-:W-:Y:S05]  /*2060*/  BSYNC B2 ;  /* 0x0000000000027941 */ /* 0x000fea0003800000 */
.L_x_22303:
        /* <DEDUP_REMOVED lines=44> */
.L_x_22302:
[----:B------:R-:W-:Y:S05]  /*2330*/  BSYNC B1 ;  /* 0x0000000000017941 */ /* 0x000fea0003800000 */
.L_x_22301:
        /* <DEDUP_REMOVED lines=12> */
.L_x_22297:
[----:B------:R-:W-:Y:S05]  /*2400*/  BSYNC B0 ;  /* 0x0000000000007941 */ /* 0x000fea0003800000 */
.L_x_22295:
        /* <DEDUP_REMOVED lines=8> */
.L_x_22306:
        /* <DEDUP_REMOVED lines=12> */
.L_x_22309:
[----:B------:R-:W-:-:S07]  /*2550*/  IMAD.MOV.U32 R4, RZ, RZ, R10 ;  /* 0x000000ffff047224 */ /* 0x000fce00078e000a */
.L_x_22310:
[----:B------:R-:W-:Y:S05]  /*2560*/  BSYNC B1 ;  /* 0x0000000000017941 */ /* 0x000fea0003800000 */
.L_x_22308:
        /* <DEDUP_REMOVED lines=16> */
.L_x_22314:
[----:B------:R-:W-:Y:S05]  /*2670*/  BSYNC B2 ;  /* 0x0000000000027941 */ /* 0x000fea0003800000 */
.L_x_22313:
        /* <DEDUP_REMOVED lines=44> */
.L_x_22312:
[----:B------:R-:W-:Y:S05]  /*2940*/  BSYNC B1 ;  /* 0x0000000000017941 */ /* 0x000fea0003800000 */
.L_x_22311:
        /* <DEDUP_REMOVED lines=12> */
.L_x_22307:
[----:B------:R-:W-:Y:S05]  /*2a10*/  BSYNC B0 ;  /* 0x0000000000007941 */ /* 0x000fea0003800000 */
.L_x_22305:
        /* <DEDUP_REMOVED lines=8> */
.L_x_22316:
        /* <DEDUP_REMOVED lines=12> */
.L_x_22319:
[----:B------:R-:W-:-:S07]  /*2b60*/  MOV R3, R10 ;  /* 0x0000000a00037202 */ /* 0x000fce0000000f00 */
.L_x_22320:
[----:B------:R-:W-:Y:S05]  /*2b70*/  BSYNC B1 ;  /* 0x0000000000017941 */ /* 0x000fea0003800000 */
.L_x_22318:
        /* <DEDUP_REMOVED lines=16> */
.L_x_22324:
[----:B------:R-:W-:Y:S05]  /*2c80*/  BSYNC B2 ;  /* 0x0000000000027941 */ /* 0x000fea0003800000 */
.L_x_22323:
        /* <DEDUP_REMOVED lines=44> */
.L_x_22322:
[----:B------:R-:W-:Y:S05]  /*2f50*/  BSYNC B1 ;  /* 0x0000000000017941 */ /* 0x000fea0003800000 */
.L_x_22321:
        /* <DEDUP_REMOVED lines=12> */
.L_x_22317:
[----:B------:R-:W-:Y:S05]  /*3020*/  BSYNC B0 ;  /* 0x0000000000007941 */ /* 0x000fea0003800000 */
.L_x_22315:
        /* <DEDUP_REMOVED lines=8> */
.L_x_22326:
        /* <DEDUP_REMOVED lines=12> */
.L_x_22329:
[----:B------:R-:W-:-:S07]  /*3170*/  IMAD.MOV.U32 R2, RZ, RZ, R10 ;  /* 0x000000ffff027224 */ /* 0x000fce00078e000a */
.L_x_22330:
[----:B------:R-:W-:Y:S05]  /*3180*/  BSYNC B1 ;  /* 0x0000000000017941 */ /* 0x000fea0003800000 */
.L_x_22328:
        /* <DEDUP_REMOVED lines=16> */
.L_x_22334:
[----:B------:R-:W-:Y:S05]  /*3290*/  BSYNC B2 ;  /* 0x0000000000027941 */ /* 0x000fea0003800000 */
.L_x_22333:
        /* <DEDUP_REMOVED lines=44> */
.L_x_22332:
[----:B------:R-:W-:Y:S05]  /*3560*/  BSYNC B1 ;  /* 0x0000000000017941 */ /* 0x000fea0003800000 */
.L_x_22331:
        /* <DEDUP_REMOVED lines=12> */
.L_x_22327:
[----:B------:R-:W-:Y:S05]  /*3630*/  BSYNC B0 ;  /* 0x0000000000007941 */ /* 0x000fea0003800000 */
.L_x_22325:
        /* <DEDUP_REMOVED lines=8> */
.L_x_22336:
        /* <DEDUP_REMOVED lines=12> */
.L_x_22339:
[----:B------:R-:W-:-:S07]  /*3780*/  MOV R0, R10 ;  /* 0x0000000a00007202 */ /* 0x000fce0000000f00 */
.L_x_22340:
[----:B------:R-:W-:Y:S05]  /*3790*/  BSYNC B1 ;  /* 0x0000000000017941 */ /* 0x000fea0003800000 */
.L_x_22338:
        /* <DEDUP_REMOVED lines=16> */
.L_x_22344:
[----:B------:R-:W-:Y:S05]  /*38a0*/  BSYNC B2 ;  /* 0x0000000000027941 */ /* 0x000fea0003800000 */
.L_x_22343:
        /* <DEDUP_REMOVED lines=44> */
.L_x_22342:
[----:B------:R-:W-:Y:S05]  /*3b70*/  BSYNC B1 ;  /* 0x0000000000017941 */ /* 0x000fea0003800000 */
.L_x_22341:
        /* <DEDUP_REMOVED lines=12> */
.L_x_22337:
[----:B------:R-:W-:Y:S05]  /*3c40*/  BSYNC B0 ;  /* 0x0000000000007941 */ /* 0x000fea0003800000 */
.L_x_22335:
        /* <DEDUP_REMOVED lines=35> */
.L_x_22346:
[----:B------:R-:W-:Y:S05]  /*3e80*/  BSYNC B0 ;  /* 0x0000000000007941 */ /* 0x000fea0003800000 */
.L_x_22345:
[----:B-----5:R2:W5:Y:S04]  /*3e90*/  @P2 LDG.E.128 R152, desc[UR4][R174.64] ;  /* 0x00000004ae982981 */ /* 0x020568000c1e1d00 */
[----:B------:R2:W5:Y:S01]  /*3ea0*/  @P0 LDG.E.128 R148, desc[UR4][R172.64] ;  /* 0x00000004ac940981 */ /* 0x000562000c1e1d00 */
[----:B------:R-:W-:Y:S04]  /*3eb0*/  BSSY B0, `(.L_x_22347) ;  /* 0x0000060000007945 */ /* 0x000fe80003800000 */
[----:B------:R-:W-:Y:S05]  /*3ec0*/  @P3 BRA `(.L_x_22348) ;  /* 0x0000000000183947 */ /* 0x000fea0003800000 */
[----:B0-----:R-:W-:Y:S01]  /*3ed0*/  IMAD.MOV.U32 R191, RZ, RZ, RZ ;  /* 0x000000ffffbf7224 */ /* 0x001fe200078e00ff */
[----:B-1----:R-:W-:Y:S01]  /*3ee0*/  MOV R156, R170 ;  /* 0x000000aa009c7202 */ /* 0x002fe20000000f00 */
[----:B------:R-:W-:Y:S06]  /*3ef0*/  @!P0 BRA `(.L_x_22349) ;  /* 0x00000004006c8947 */ /* 0x000fec0003800000 */
[----:B------:R-:W-:Y:S02]  /*3f00*/  IMAD.MOV.U32 R156, RZ, RZ, R170 ;  /* 0x000000ffff9c7224 */ /* 0x000fe400078e00aa */
[----:B-----5:R-:W-:Y:S01]  /*3f10*/  HADD2.F32 R191, -RZ, R148.H0_H0 ;  /* 0x20000094ffbf7230 */ /* 0x020fe20000004100 */
[----:B------:R-:W-:Y:S06]  /*3f20*/  BRA `(.L_x_22349) ;  /* 0x0000000400607947 */ /* 0x000fec0003800000 */
.L_x_22348:
        /* <DEDUP_REMOVED lines=12> */
.L_x_22351:
[----:B------:R-:W-:-:S07]  /*3ff0*/  MOV R8, R10 ;  /* 0x0000000a00087202 */ /* 0x000fce0000000f00 */
.L_x_22352:
[----:B------:R-:W-:Y:S05]  /*4000*/  BSYNC B1 ;  /* 0x0000000000017941 */ /* 0x000fea0003800000 */
.L_x_22350:
        /* <DEDUP_REMOVED lines=16> */
.L_x_22356:
[----:B------:R-:W-:Y:S05]  /*4110*/  BSYNC B2 ;  /* 0x0000000000027941 */ /* 0x000fea0003800000 */
.L_x_22355:
        /* <DEDUP_REMOVED lines=44> */
.L_x_22354:
[----:B------:R-:W-:Y:S05]  /*43e0*/  BSYNC B1 ;  /* 0x0000000000017941 */ /* 0x000fea0003800000 */
.L_x_22353:
        /* <DEDUP_REMOVED lines=12> */
.L_x_22349:
[----:B------:R-:W-:Y:S05]  /*44b0*/  BSYNC B0 ;  /* 0x0000000000007941 */ /* 0x000fea0003800000 */
.L_x_22347:
        /* <DEDUP_REMOVED lines=8> */
.L_x_22358:
        /* <DEDUP_REMOVED lines=12> */
.L_x_22361:
[----:B------:R-:W-:-:S07]  /*4600*/  IMAD.MOV.U32 R7, RZ, RZ, R10 ;  /* 0x000000ffff077224 */ /* 0x000fce00078e000a */
.L_x_22362:
[----:B------:R-:W-:Y:S05]  /*4610*/  BSYNC B1 ;  /* 0x0000000000017941 */ /* 0x000fea0003800000 */
.L_x_22360:
        /* <DEDUP_REMOVED lines=16> */
.L_x_22366:
[----:B------:R-:W-:Y:S05]  /*4720*/  BSYNC B2 ;  /* 0x0000000000027941 */ /* 0x000fea0003800000 */
.L_x_22365:
        /* <DEDUP_REMOVED lines=44> */
.L_x_22364:
[----:B------:R-:W-:Y:S05]  /*49f0*/  BSYNC B1 ;  /* 0x0000000000017941 */ /* 0x000fea0003800000 */
.L_x_22363:
        /* <DEDUP_REMOVED lines=12> */
.L_x_22359:
[----:B------:R-:W-:Y:S05]  /*4ac0*/  BSYNC B0 ;  /* 0x0000000000007941 */ /* 0x000fea0003800000 */
.L_x_22357:
        /* <DEDUP_REMOVED lines=8> */
.L_x_22368:
        /* <DEDUP_REMOVED lines=12> */
.L_x_22371:
[----:B------:R-:W-:-:S07]  /*4c10*/  MOV R6, R10 ;  /* 0x0000000a00067202 */ /* 0x000fce0000000f00 */
.L_x_22372:
[----:B------:R-:W-:Y:S05]  /*4c20*/  BSYNC B1 ;  /* 0x0000000000017941 */ /* 0x000fea0003800000 */
.L_x_22370:
        /* <DEDUP_REMOVED lines=16> */
.L_x_22376:
[----:B------:R-:W-:Y:S05]  /*4d30*/  BSYNC B2 ;  /* 0x0000000000027941 */ /* 0x000fea0003800000 */
.L_x_22375:
        /* <DEDUP_REMOVED lines=44> */
.L_x_22374:
[----:B------:R-:W-:Y:S05]  /*5000*/  BSYNC B1 ;  /* 0x0000000000017941 */ /* 0x000fea0003800000 */
.L_x_22373:
        /* <DEDUP_REMOVED lines=12> */
.L_x_22369:
[----:B------:R-:W-:Y:S05]  /*50d0*/  BSYNC B0 ;  /* 0x0000000000007941 */ /* 0x000fea0003800000 */
.L_x_22367:
        /* <DEDUP_REMOVED lines=8> */
.L_x_22378:
        /* <DEDUP_REMOVED lines=12> */
.L_x_22381:
[----:B------:R-:W-:-:S07]  /*5220*/  IMAD.MOV.U32 R5, RZ, RZ, R10 ;  /* 0x000000ffff057224 */ /* 0x000fce00078e000a */
.L_x_22382:
[----:B------:R-:W-:Y:S05]  /*5230*/  BSYNC B1 ;  /* 0x0000000000017941 */ /* 0x000fea0003800000 */
.L_x_22380:
        /* <DEDUP_REMOVED lines=16> */
.L_x_22386:
[----:B------:R-:W-:Y:S05]  /*5340*/  BSYNC B2 ;  /* 0x0000000000027941 */ /* 0x000fea0003800000 */
.L_x_22385:
        /* <DEDUP_REMOVED lines=44> */
.L_x_22384:
[----:B------:R-:W-:Y:S05]  /*5610*/  BSYNC B1 ;  /* 0x0000000000017941 */ /* 0x000fea0003800000 */
.L_x_22383:
        /* <DEDUP_REMOVED lines=8> */
[----:B--2---:R-:W-:Y:S02]  /*56a0*/  FSEL R174, R158, RZ, !P4 ;  /* 0x000000ff9eae7208 */ /* 0x004fe40006000000 */
[----:B------:R-:W-:-:S03]  /*56b0*/  SEL R5, RZ, 0x1, P4 ;  /* 0x00000001ff057807 */ /* 0x000fc60002000000 */
[----:B------:R-:W-:-:S04]  /*56c0*/  FMUL.FTZ R174, R59, R174 ;  /* 0x000000ae3bae7220 */ /* 0x000fc80000410000 */
[----:B------:R-:W-:-:S07]  /*56d0*/  @P0 FADD.FTZ R174, R159, R174 ;  /* 0x000000ae9fae0221 */ /* 0x000fce0000010000 */
.L_x_22379:
[----:B------:R-:W-:Y:S05]  /*56e0*/  BSYNC B0 ;  /* 0x0000000000007941 */ /* 0x000fea0003800000 */
.L_x_22377:
        /* <DEDUP_REMOVED lines=8> */
.L_x_22388:
        /* <DEDUP_REMOVED lines=12> */
.L_x_22391:
[----:B------:R-:W-:-:S07]  /*5830*/  MOV R4, R10 ;  /* 0x0000000a00047202 */ /* 0x000fce0000000f00 */
.L_x_22392:
[----:B------:R-:W-:Y:S05]  /*5840*/  BSYNC B1 ;  /* 0x0000000000017941 */ /* 0x000fea0003800000 */
.L_x_22390:
        /* <DEDUP_REMOVED lines=14> */
[----:B------:R-:W-:-:S05]  /*5930*/  @P5 IMAD.MOV R10, RZ, RZ, R9 ;  /* 0x000000ffff0a5224 */ /* 0x000fca00078e0209 */
[----:B------:R-:W-:-:S07]  /*5940*/  @!P4 MOV R9, R10 ;  /* 0x0000000a0009c202 */ /* 0x000fce0000000f00 */
.L_x_22396:
[----:B------:R-:W-:Y:S05]  /*5950*/  BSYNC B2 ;  /* 0x0000000000027941 */ /* 0x000fea0003800000 */
.L_x_22395:
        /* <DEDUP_REMOVED lines=44> */
.L_x_22394:
[----:B------:R-:W-:Y:S05]  /*5c20*/  BSYNC B1 ;  /* 0x0000000000017941 */ /* 0x000fea0003800000 */
.L_x_22393:
        /* <DEDUP_REMOVED lines=12> */
.L_x_22389:
[----:B------:R-:W-:Y:S05]  /*5cf0*/  BSYNC B0 ;  /* 0x0000000000007941 */ /* 0x000fea0003800000 */
.L_x_22387:
        /* <DEDUP_REMOVED lines=8> */
.L_x_22398:
        /* <DEDUP_REMOVED lines=12> */
.L_x_22401:
[----:B------:R-:W-:-:S07]  /*5e40*/  MOV R3, R10 ;  /* 0x0000000a00037202 */ /* 0x000fce0000000f00 */
.L_x_22402:
[----:B------:R-:W-:Y:S05]  /*5e50*/  BSYNC B1 ;  /* 0x0000000000017941 */ /* 0x000fea0003800000 */
.L_x_22400:
        /* <DEDUP_REMOVED lines=16> */
.L_x_22406:
[----:B------:R-:W-:Y:S05]  /*5f60*/  BSYNC B2 ;  /* 0x0000000000027941 */ /* 0x000fea0003800000 */
.L_x_22405:
        /* <DEDUP_REMOVED lines=42> */
[----:B------:R-:W-:Y:S02]  /*6210*/  LOP3.LUT R15, R173, R156, R18, 0x96, !PT ;  /* 0x0000009cad0f7212 */ /* 0x000fe400078e9612 */
[----:B------:R-:W-:-:S07]  /*6220*/  MOV R16, R172 ;  /* 0x000000ac00107202 */ /* 0x000fce0000000f00 */
.L_x_22404:
[----:B------:R-:W-:Y:S05]  /*6230*/  BSYNC B1 ;  /* 0x0000000000017941 */ /* 0x000fea0003800000 */
.L_x_22403:
        /* <DEDUP_REMOVED lines=12> */
.L_x_22399:
[----:B------:R-:W-:Y:S05]  /*6300*/  BSYNC B0 ;  /* 0x0000000000007941 */ /* 0x000fea0003800000 */
.L_x_22397:
        /* <DEDUP_REMOVED lines=8> */
.L_x_22408:
        /* <DEDUP_REMOVED lines=12> */
.L_x_22411:
[----:B------:R-:W-:-:S07]  /*6450*/  IMAD.MOV.U32 R2, RZ, RZ, R10 ;  /* 0x000000ffff027224 */ /* 0x000fce00078e000a */
.L_x_22412:
[----:B------:R-:W-:Y:S05]  /*6460*/  BSYNC B1 ;  /* 0x0000000000017941 */ /* 0x000fea0003800000 */
.L_x_22410:
        /* <DEDUP_REMOVED lines=16> */
.L_x_22416:
[----:B------:R-:W-:Y:S05]  /*6570*/  BSYNC B2 ;  /* 0x0000000000027941 */ /* 0x000fea0003800000 */
.L_x_22415:
        /* <DEDUP_REMOVED lines=44> */
.L_x_22414:
[----:B------:R-:W-:Y:S05]  /*6840*/  BSYNC B1 ;  /* 0x0000000000017941 */ /* 0x000fea0003800000 */
.L_x_22413:
        /* <DEDUP_REMOVED lines=12> */
.L_x_22409:
[----:B------:R-:W-:Y:S05]  /*6910*/  BSYNC B0 ;  /* 0x0000000000007941 */ /* 0x000fea0003800000 */
.L_x_22407:
        /* <DEDUP_REMOVED lines=8> */
.L_x_22418:
        /* <DEDUP_REMOVED lines=12> */
.L_x_22421:
[----:B------:R-:W-:-:S07]  /*6a60*/  MOV R0, R10 ;  /* 0x0000000a00007202 */ /* 0x000fce0000000f00 */
.L_x_22422:
[----:B------:R-:W-:Y:S05]  /*6a70*/  BSYNC B1 ;  /* 0x0000000000017941 */ /* 0x000fea0003800000 */
.L_x_22420:
        /* <DEDUP_REMOVED lines=16> */
.L_x_22426:
[----:B------:R-:W-:Y:S05]  /*6b80*/  BSYNC B2 ;  /* 0x0000000000027941 */ /* 0x000fea0003800000 */
.L_x_22425:
        /* <DEDUP_REMOVED lines=44> */
.L_x_22424:
[----:B------:R-:W-:Y:S05]  /*6e50*/  BSYNC B1 ;  /* 0x0000000000017941 */ /* 0x000fea0003800000 */
.L_x_22423:
        /* <DEDUP_REMOVED lines=12> */
.L_x_22419:
[----:B------:R-:W-:Y:S05]  /*6f20*/  BSYNC B0 ;  /* 0x0000000000007941 */ /* 0x000fea0003800000 */
.L_x_22417:
        /* <DEDUP_REMOVED lines=34> */
.L_x_22428:
[----:B------:R-:W-:Y:S05]  /*7150*/  BSYNC B0 ;  /* 0x0000000000007941 */ /* 0x000fea0003800000 */
.L_x_22427:
[----:B-----5:R1:W5:Y:S04]  /*7160*/  @P2 LDG.E.128 R152, desc[UR4][R194.64] ;  /* 0x00000004c2982981 */ /* 0x020368000c1e1d00 */
[----:B------:R1:W5:Y:S01]  /*7170*/  @P0 LDG.E.128 R148, desc[UR4][R192.64] ;  /* 0x00000004c0940981 */ /* 0x000362000c1e1d00 */
[----:B------:R-:W-:Y:S04]  /*7180*/  BSSY B0, `(.L_x_22429) ;  /* 0x0000060000007945 */ /* 0x000fe80003800000 */
[----:B------:R-:W-:Y:S05]  /*7190*/  @P3 BRA `(.L_x_22430) ;  /* 0x0000000000183947 */ /* 0x000fea0003800000 */
[----:B------:R-:W-:Y:S02]  /*71a0*/  MOV R201, RZ ;  /* 0x000000ff00c97202 */ /* 0x000fe40000000f00 */
[----:B0-----:R-:W-:Y:S01]  /*71b0*/  MOV R156, R200 ;  /* 0x000000c8009c7202 */ /* 0x001fe20000000f00 */
[----:B------:R-:W-:Y:S06]  /*71c0*/  @!P0 BRA `(.L_x_22431) ;  /* 0x00000004006c8947 */ /* 0x000fec0003800000 */
[----:B------:R-:W-:Y:S02]  /*71d0*/  IMAD.MOV.U32 R156, RZ, RZ, R200 ;  /* 0x000000ffff9c7224 */ /* 0x000fe400078e00c8 */
[----:B-----5:R-:W-:Y:S01]  /*71e0*/  HADD2.F32 R201, -RZ, R148.H0_H0 ;  /* 0x20000094ffc97230 */ /* 0x020fe20000004100 */
[----:B------:R-:W-:Y:S06]  /*71f0*/  BRA `(.L_x_22431) ;  /* 0x0000000400607947 */ /* 0x000fec0003800000 */
.L_x_22430:
        /* <DEDUP_REMOVED lines=12> */
.L_x_22433:
[----:B------:R-:W-:-:S07]  /*72c0*/  MOV R8, R10 ;  /* 0x0000000a00087202 */ /* 0x000fce0000000f00 */
.L_x_22434:
[----:B------:R-:W-:Y:S05]  /*72d0*/  BSYNC B1 ;  /* 0x0000000000017941 */ /* 0x000fea0003800000 */
.L_x_22432:
        /* <DEDUP_REMOVED lines=16> */
.L_x_22438:
[----:B------:R-:W-:Y:S05]  /*73e0*/  BSYNC B2 ;  /* 0x0000000000027941 */ /* 0x000fea0003800000 */
.L_x_22437:
        /* <DEDUP_REMOVED lines=44> */
.L_x_22436:
[----:B------:R-:W-:Y:S05]  /*76b0*/  BSYNC B1 ;  /* 0x0000000000017941 */ /* 0x000fea0003800000 */
.L_x_22435:
        /* <DEDUP_REMOVED lines=12> */
.L_x_22431:
[----:B------:R-:W-:Y:S05]  /*7780*/  BSYNC B0 ;  /* 0x0000000000007941 */ /* 0x000fea0003800000 */
.L_x_22429:
        /* <DEDUP_REMOVED lines=8> */
.L_x_22440:
        /* <DEDUP_REMOVED lines=12> */
.L_x_22443:
[----:B------:R-:W-:-:S07]  /*78d0*/  IMAD.MOV.U32 R7, RZ, RZ, R10 ;  /* 0x000000ffff077224 */ /* 0x000fce00078e000a */
.L_x_22444:
[----:B------:R-:W-:Y:S05]  /*78e0*/  BSYNC B1 ;  /* 0x0000000000017941 */ /* 0x000fea0003800000 */
.L_x_22442:
        /* <DEDUP_REMOVED lines=16> */
.L_x_22448:
[----:B------:R-:W-:Y:S05]  /*79f0*/  BSYNC B2 ;  /* 0x0000000000027941 */ /* 0x000fea0003800000 */
.L_x_22447:
        /* <DEDUP_REMOVED lines=44> */
.L_x_22446:
[----:B------:R-:W-:Y:S05]  /*7cc0*/  BSYNC B1 ;  /* 0x0000000000017941 */ /* 0x000fea0003800000 */
.L_x_22445:
        /* <DEDUP_REMOVED lines=12> */
.L_x_22441:
[----:B------:R-:W-:Y:S05]  /*7d90*/  BSYNC B0 ;  /* 0x0000000000007941 */ /* 0x000fea0003800000 */
.L_x_22439:
        /* <DEDUP_REMOVED lines=8> */
.L_x_22450:
        /* <DEDUP_REMOVED lines=12> */
.L_x_22453:
[----:B------:R-:W-:-:S07]  /*7ee0*/  MOV R6, R10 ;  /* 0x0000000a00067202 */ /* 0x000fce0000000f00 */
.L_x_22454:
[----:B------:R-:W-:Y:S05]  /*7ef0*/  BSYNC B1 ;  /* 0x0000000000017941 */ /* 0x000fea0003800000 */
.L_x_22452:
        /* <DEDUP_REMOVED lines=16> */
.L_x_22458:
[----:B------:R-:W-:Y:S05]  /*8000*/  BSYNC B2 ;  /* 0x0000000000027941 */ /* 0x000fea0003800000 */
.L_x_22457:
        /* <DEDUP_REMOVED lines=44> */
.L_x_22456:
[----:B------:R-:W-:Y:S05]  /*82d0*/  BSYNC B1 ;  /* 0x0000000000017941 */ /* 0x000fea0003800000 */
.L_x_22455:
        /* <DEDUP_REMOVED lines=12> */
.L_x_22451:
[----:B------:R-:W-:Y:S05]  /*83a0*/  BSYNC B0 ;  /* 0x0000000000007941 */ /* 0x000fea0003800000 */
.L_x_22449:
        /* <DEDUP_REMOVED lines=8> */
.L_x_22460:
        /* <DEDUP_REMOVED lines=12> */
.L_x_22463:
[----:B------:R-:W-:-:S07]  /*84f0*/  MOV R5, R10 ;  /* 0x0000000a00057202 */ /* 0x000fce0000000f00 */
.L_x_22464:
[----:B------:R-:W-:Y:S05]  /*8500*/  BSYNC B1 ;  /* 0x0000000000017941 */ /* 0x000fea0003800000 */
.L_x_22462:
        /* <DEDUP_REMOVED lines=16> */
.L_x_22468:
[----:B------:R-:W-:Y:S05]  /*8610*/  BSYNC B2 ;  /* 0x0000000000027941 */ /* 0x000fea0003800000 */
.L_x_22467:
        /* <DEDUP_REMOVED lines=44> */
.L_x_22466:
[----:B------:R-:W-:Y:S05]  /*88e0*/  BSYNC B1 ;  /* 0x0000000000017941 */ /* 0x000fea0003800000 */
.L_x_22465:
        /* <DEDUP_REMOVED lines=12> */
.L_x_22461:
[----:B------:R-:W-:Y:S05]  /*89b0*/  BSYNC B0 ;  /* 0x0000000000007941 */ /* 0x000fea0003800000 */
.L_x_22459:
        /* <DEDUP_REMOVED lines=8> */
.L_x_22470:
        /* <DEDUP_REMOVED lines=12> */
.L_x_22473:
[----:B------:R-:W-:-:S07]  /*8b00*/  IMAD.MOV.U32 R4, RZ, RZ, R10 ;  /* 0x000000ffff047224 */ /* 0x000fce00078e000a */
.L_x_22474:
[----:B------:R-:W-:Y:S05]  /*8b10*/  BSYNC B1 ;  /* 0x0000000000017941 */ /* 0x000fea0003800000 */
.L_x_22472:
        /* <DEDUP_REMOVED lines=16> */
.L_x_22478:
[----:B------:R-:W-:Y:S05]  /*8c20*/  BSYNC B2 ;  /* 0x0000000000027941 */ /* 0x000fea0003800000 */
.L_x_22477:
        /* <DEDUP_REMOVED lines=44> */
.L_x_22476:
[----:B------:R-:W-:Y:S05]  /*8ef0*/  BSYNC B1 ;  /* 0x0000000000017941 */ /* 0x000fea0003800000 */
.L_x_22475:
        /* <DEDUP_REMOVED lines=12> */
.L_x_22471:
[----:B------:R-:W-:Y:S05]  /*8fc0*/  BSYNC B0 ;  /* 0x0000000000007941 */ /* 0x000fea0003800000 */
.L_x_22469:
        /* <DEDUP_REMOVED lines=8> */
.L_x_22480:
        /* <DEDUP_REMOVED lines=12> */
.L_x_22483:
[----:B------:R-:W-:-:S07]  /*9110*/  MOV R3, R10 ;  /* 0x0000000a00037202 */ /* 0x000fce0000000f00 */
.L_x_22484:
[----:B------:R-:W-:Y:S05]  /*9120*/  BSYNC B1 ;  /* 0x0000000000017941 */ /* 0x000fea0003800000 */
.L_x_22482:
        /* <DEDUP_REMOVED lines=16> */
.L_x_22488:
[----:B------:R-:W-:Y:S05]  /*9230*/  BSYNC B2 ;  /* 0x0000000000027941 */ /* 0x000fea0003800000 */
.L_x_22487:
        /* <DEDUP_REMOVED lines=44> */
.L_x_22486:
[----:B------:R-:W-:Y:S05]  /*9500*/  BSYNC B1 ;  /* 0x0000000000017941 */ /* 0x000fea0003800000 */
.L_x_22485:
        /* <DEDUP_REMOVED lines=12> */
.L_x_22481:
[----:B------:R-:W-:Y:S05]  /*95d0*/  BSYNC B0 ;  /* 0x0000000000007941 */ /* 0x000fea0003800000 */
.L_x_22479:
[----:B------:R-:W-:Y:S04]  /*95e0*/  BSSY B0, `(.L_x_22489) ;  /* 0x0000060000007945 */ /* 0x000fe80003800000 */
[----:B------:R-:W-:Y:S05]  /*95f0*/  @P3 BRA `(.L_x_22490) ;  /* 0x0000000000183947 */ /* 0x000fea0003800000 */
[----:B-1----:R-:W-:Y:S02]  /*9600*/  MOV R193, RZ ;  /* 0x000000ff00c17202 */ /* 0x002fe40000000f00 */
[----:B------:R-:W-:Y:S01]  /*9610*/  MOV R156, R157 ;  /* 0x0000009d009c7202 */ /* 0x000fe20000000f00 */
[----:B------:R-:W-:Y:S06]  /*9620*/  @!P0 BRA `(.L_x_22491) ;  /* 0x00000004006c8947 */ /* 0x000fec0003800000 */
[----:B------:R-:W-:Y:S02]  /*9630*/  IMAD.MOV.U32 R156, RZ, RZ, R157 ;  /* 0x000000ffff9c7224 */ /* 0x000fe400078e009d */
[----:B-----5:R-:W-:Y:S01]  /*9640*/  HADD2.F32 R193, -RZ, R151.H0_H0 ;  /* 0x20000097ffc17230 */ /* 0x020fe20000004100 */
[----:B------:R-:W-:Y:S06]  /*9650*/  BRA `(.L_x_22491) ;  /* 0x0000000400607947 */ /* 0x000fec0003800000 */
.L_x_22490:
        /* <DEDUP_REMOVED lines=12> */
.L_x_22493:
[----:B------:R-:W-:-:S07]  /*9720*/  MOV R2, R10 ;  /* 0x0000000a00027202 */ /* 0x000fce0000000f00 */
.L_x_22494:
[----:B------:R-:W-:Y:S05]  /*9730*/  BSYNC B1 ;  /* 0x0000000000017941 */ /* 0x000fea0003800000 */
.L_x_22492:
        /* <DEDUP_REMOVED lines=16> */
.L_x_22498:
[----:B------:R-:W-:Y:S05]  /*9840*/  BSYNC B2 ;  /* 0x0000000000027941 */ /* 0x000fea0003800000 */
.L_x_22497:
        /* <DEDUP_REMOVED lines=44> */
.L_x_22496:
[----:B------:R-:W-:Y:S05]  /*9b10*/  BSYNC B1 ;  /* 0x0000000000017941 */ /* 0x000fea0003800000 */
.L_x_22495:
[----:B------:R-:W-:Y:S01]  /*9b20*/  HFMA2.MMA R157, -RZ, RZ, 0.1171875, 0 ;  /* 0x2f800000ff9d7435 */ /* 0x000fe200000001ff */
[----:B------:R-:W-:Y:S01]  /*9b30*/  I2FP.F32.U32 R2, R2 ;  /* 0x0000000200027245 */ /* 0x000fe20000201000 */
[----:B-----5:R-:W-:-:S05]  /*9b40*/  HADD2.F32 R158, -RZ, R155.H0_H0 ;  /* 0x2000009bff9e7230 */ /* 0x020fca0000004100 */
[----:B------:R-:W-:-:S03]  /*9b50*/  FMUL.FTZ R158, R158, UR11 ;  /* 0x0000000b9e9e7c20 */ /* 0x000fc60008410000 */
[----:B------:R-:W-:Y:S01]  /*9b60*/  FFMA.FTZ R2, R2, R157, 1.1641532182693481445e-10 ;  /* 0x2f00000002027423 */ /* 0x000fe2000001009d */
[----:B------:R-:W-:-:S04]  /*9b70*/  FMUL.FTZ R158, R158, UR10 ;  /* 0x0000000a9e9e7c20 */ /* 0x000fc80008410000 */
[----:B------:R-:W-:-:S04]  /*9b80*/  FSETP.GTU.FTZ.AND P4, PT, R2, UR8, PT ;  /* 0x0000000802007c0b */ /* 0x000fc8000bf9c000 */
[----:B-1----:R-:W-:Y:S01]  /*9b90*/  FSEL R193, R158, RZ, !P4 ;  /* 0x000000ff9ec17208 */ /* 0x002fe20006000000 */
[----:B------:R-:W-:Y:S01]  /*9ba0*/  @P0 HADD2.F32 R158, -RZ, R151.H0_H0 ;  /* 0x20000097ff9e0230 */ /* 0x000fe20000004100 */
[----:B------:R-:W-:-:S03]  /*9bb0*/  SEL R2, RZ, 0x1, P4 ;  /* 0x00000001ff027807 */ /* 0x000fc60002000000 */
[----:B------:R-:W-:-:S04]  /*9bc0*/  FMUL.FTZ R193, R46, R193 ;  /* 0x000000c12ec17220 */ /* 0x000fc80000410000 */
[----:B------:R-:W-:-:S07]  /*9bd0*/  @P0 FADD.FTZ R193, R158, R193 ;  /* 0x000000c19ec10221 */ /* 0x000fce0000010000 */
.L_x_22491:
[----:B------:R-:W-:Y:S05]  /*9be0*/  BSYNC B0 ;  /* 0x0000000000007941 */ /* 0x000fea0003800000 */
.L_x_22489:
        /* <DEDUP_REMOVED lines=8> */
.L_x_22500:
        /* <DEDUP_REMOVED lines=12> */
.L_x_22503:
[----:B------:R-:W-:-:S07]  /*9d30*/  IMAD.MOV.U32 R0, RZ, RZ, R10 ;  /* 0x000000ffff007224 */ /* 0x000fce00078e000a */
.L_x_22504:
[----:B------:R-:W-:Y:S05]  /*9d40*/  BSYNC B1 ;  /* 0x0000000000017941 */ /* 0x000fea0003800000 */
.L_x_22502:
        /* <DEDUP_REMOVED lines=16> */
.L_x_22508:
[----:B------:R-:W-:Y:S05]  /*9e50*/  BSYNC B2 ;  /* 0x0000000000027941 */ /* 0x000fea0003800000 */
.L_x_22507:
        /* <DEDUP_REMOVED lines=44> */
.L_x_22506:
[----:B------:R-:W-:Y:S05]  /*a120*/  BSYNC B1 ;  /* 0x0000000000017941 */ /* 0x000fea0003800000 */
.L_x_22505:
        /* <DEDUP_REMOVED lines=12> */
.L_x_22501:
[----:B------:R-:W-:Y:S05]  /*a1f0*/  BSYNC B0 ;  /* 0x0000000000007941 */ /* 0x000fea0003800000 */
.L_x_22499:
        /* <DEDUP_REMOVED lines=34> */
.L_x_22510:
[----:B------:R-:W-:Y:S05]  /*a420*/  BSYNC B0 ;  /* 0x0000000000007941 */ /* 0x000fea0003800000 */
.L_x_22509:
        /* <DEDUP_REMOVED lines=10> */
.L_x_22512:
        /* <DEDUP_REMOVED lines=12> */
.L_x_22515:
[----:B------:R-:W-:-:S07]  /*a590*/  MOV R8, R10 ;  /* 0x0000000a00087202 */ /* 0x000fce0000000f00 */
.L_x_22516:
[----:B------:R-:W-:Y:S05]  /*a5a0*/  BSYNC B1 ;  /* 0x0000000000017941 */ /* 0x000fea0003800000 */
.L_x_22514:
        /* <DEDUP_REMOVED lines=16> */
.L_x_22520:
[----:B------:R-:W-:Y:S05]  /*a6b0*/  BSYNC B2 ;  /* 0x0000000000027941 */ /* 0x000fea0003800000 */
.L_x_22519:
        /* <DEDUP_REMOVED lines=44> */
.L_x_22518:
[----:B------:R-:W-:Y:S05]  /*a980*/  BSYNC B1 ;  /* 0x0000000000017941 */ /* 0x000fea0003800000 */
.L_x_22517:
        /* <DEDUP_REMOVED lines=12> */
.L_x_22513:
[----:B------:R-:W-:Y:S05]  /*aa50*/  BSYNC B0 ;  /* 0x0000000000007941 */ /* 0x000fea0003800000 */
.L_x_22511:
        /* <DEDUP_REMOVED lines=8> */
.L_x_22522:
        /* <DEDUP_REMOVED lines=12> */
.L_x_22525:
[----:B------:R-:W-:-:S07]  /*aba0*/  MOV R7, R10 ;  /* 0x0000000a00077202 */ /* 0x000fce0000000f00 */
.L_x_22526:
[----:B------:R-:W-:Y:S05]  /*abb0*/  BSYNC B1 ;  /* 0x0000000000017941 */ /* 0x000fea0003800000 */
.L_x_22524:
        /* <DEDUP_REMOVED lines=16> */
.L_x_22530:
[----:B------:R-:W-:Y:S05]  /*acc0*/  BSYNC B2 ;  /* 0x0000000000027941 */ /* 0x000fea0003800000 */
.L_x_22529:
        /* <DEDUP_REMOVED lines=44> */
.L_x_22528:
[----:B------:R-:W-:Y:S05]  /*af90*/  BSYNC B1 ;  /* 0x0000000000017941 */ /* 0x000fea0003800000 */
.L_x_22527:
        /* <DEDUP_REMOVED lines=12> */
.L_x_22523:
[----:B------:R-:W-:Y:S05]  /*b060*/  BSYNC B0 ;  /* 0x0000000000007941 */ /* 0x000fea0003800000 */
.L_x_22521:
        /* <DEDUP_REMOVED lines=8> */
.L_x_22532:
        /* <DEDUP_REMOVED lines=12> */
.L_x_22535:
[----:B------:R-:W-:-:S07]  /*b1b0*/  IMAD.MOV.U32 R6, RZ, RZ, R10 ;  /* 0x000000ffff067224 */ /* 0x000fce00078e000a */
.L_x_22536:
[----:B------:R-:W-:Y:S05]  /*b1c0*/  BSYNC B1 ;  /* 0x0000000000017941 */ /* 0x000fea0003800000 */
.L_x_22534:
        /* <DEDUP_REMOVED lines=16> */
.L_x_22540:
[----:B------:R-:W-:Y:S05]  /*b2d0*/  BSYNC B2 ;  /* 0x0000000000027941 */ /* 0x000fea0003800000 */
.L_x_22539:
        /* <DEDUP_REMOVED lines=44> */
.L_x_22538:
[----:B------:R-:W-:Y:S05]  /*b5a0*/  BSYNC B1 ;  /* 0x0000000000017941 */ /* 0x000fea0003800000 */
.L_x_22537:
[----:B------:R-:W-:Y:S01]  /*b5b0*/  I2FP.F32.U32 R6, R6 ;  /* 0x0000000600067245 */ /* 0x000fe20000201000 */
[----:B-----5:R-:W-:Y:S01]  /*b5c0*/  HADD2.F32 R158, -RZ, R153.H0_H0 ;  /* 0x20000099ff9e7230 */ /* 0x020fe20000004100 */
[----:B------:R-:W-:Y:S01]  /*b5d0*/  MOV R157, 0x2f800000 ;  /* 0x2f800000009d7802 */ /* 0x000fe20000000f00 */
[----:B------:R-:W-:-:S03]  /*b5e0*/  @P0 HADD2.F32 R159, -RZ, R149.H0_H0 ;  /* 0x20000095ff9f0230 */ /* 0x000fc60000004100 */
        /* <DEDUP_REMOVED lines=8> */
.L_x_22533:
[----:B------:R-:W-:Y:S05]  /*b670*/  BSYNC B0 ;  /* 0x0000000000007941 */ /* 0x000fea0003800000 */
.L_x_22531:
        /* <DEDUP_REMOVED lines=8> */
.L_x_22542:
        /* <DEDUP_REMOVED lines=12> */
.L_x_22545:
[----:B------:R-:W-:-:S07]  /*b7c0*/  MOV R5, R10 ;  /* 0x0000000a00057202 */ /* 0x000fce0000000f00 */
.L_x_22546:
[----:B------:R-:W-:Y:S05]  /*b7d0*/  BSYNC B1 ;  /* 0x0000000000017941 */ /* 0x000fea0003800000 */
.L_x_22544:
        /* <DEDUP_REMOVED lines=16> */
.L_x_22550:
[----:B------:R-:W-:Y:S05]  /*b8e0*/  BSYNC B2 ;  /* 0x0000000000027941 */ /* 0x000fea0003800000 */
.L_x_22549:
        /* <DEDUP_REMOVED lines=44> */
.L_x_22548:
[----:B------:R-:W-:Y:S05]  /*bbb0*/  BSYNC B1 ;  /* 0x0000000000017941 */ /* 0x000fea0003800000 */
.L_x_22547:
[----:B------:R-:W-:Y:S01]  /*bbc0*/  I2FP.F32.U32 R5, R5 ;  /* 0x0000000500057245 */ /* 0x000fe20000201000 */
[----:B-----5:R-:W-:Y:S02]  /*bbd0*/  HADD2.F32 R158, -RZ, R153.H1_H1 ;  /* 0x30000099ff9e7230 */ /* 0x020fe40000004100 */
[----:B------:R-:W-:-:S03]  /*bbe0*/  IMAD.MOV.U32 R156, RZ, RZ, 0x2f800000 ;  /* 0x2f800000ff9c7424 */ /* 0x000fc600078e00ff */
[----:B------:R-:W-:Y:S01]  /*bbf0*/  FMUL.FTZ R158, R158, UR11 ;  /* 0x0000000b9e9e7c20 */ /* 0x000fe20008410000 */
[----:B------:R-:W-:-:S03]  /*bc00*/  FFMA.FTZ R5, R5, R156, 1.1641532182693481445e-10 ;  /* 0x2f00000005057423 */ /* 0x000fc6000001009c */
[----:B------:R-:W-:Y:S01]  /*bc10*/  FMUL.FTZ R156, R158, UR10 ;  /* 0x0000000a9e9c7c20 */ /* 0x000fe20008410000 */
[----:B------:R-:W-:Y:S01]  /*bc20*/  @P0 HADD2.F32 R158, -RZ, R149.H1_H1 ;  /* 0x30000095ff9e0230 */ /* 0x000fe20000004100 */
[----:B------:R-:W-:-:S04]  /*bc30*/  FSETP.GTU.FTZ.AND P4, PT, R5, UR8, PT ;  /* 0x0000000805007c0b */ /* 0x000fc8000bf9c000 */
[----:B------:R-:W-:Y:S02]  /*bc40*/  FSEL R156, R156, RZ, !P4 ;  /* 0x000000ff9c9c7208 */ /* 0x000fe40006000000 */
[----:B------:R-:W-:-:S03]  /*bc50*/  SEL R5, RZ, 0x1, P4 ;  /* 0x00000001ff057807 */ /* 0x000fc60002000000 */
[----:B------:R-:W-:-:S04]  /*bc60*/  FMUL.FTZ R207, R43, R156 ;  /* 0x0000009c2bcf7220 */ /* 0x000fc80000410000 */
[----:B------:R-:W-:-:S07]  /*bc70*/  @P0 FADD.FTZ R207, R158, R207 ;  /* 0x000000cf9ecf0221 */ /* 0x000fce0000010000 */
.L_x_22543:
[----:B------:R-:W-:Y:S05]  /*bc80*/  BSYNC B0 ;  /* 0x0000000000007941 */ /* 0x000fea0003800000 */
.L_x_22541:
        /* <DEDUP_REMOVED lines=8> */
.L_x_22552:
        /* <DEDUP_REMOVED lines=12> */
.L_x_22555:
[----:B------:R-:W-:-:S07]  /*bdd0*/  MOV R4, R10 ;  /* 0x0000000a00047202 */ /* 0x000fce0000000f00 */
.L_x_22556:
[----:B------:R-:W-:Y:S05]  /*bde0*/  BSYNC B1 ;  /* 0x0000000000017941 */ /* 0x000fea0003800000 */
.L_x_22554:
        /* <DEDUP_REMOVED lines=16> */
.L_x_22560:
[----:B------:R-:W-:Y:S05]  /*bef0*/  BSYNC B2 ;  /* 0x0000000000027941 */ /* 0x000fea0003800000 */
.L_x_22559:
        /* <DEDUP_REMOVED lines=44> */
.L_x_22558:
[----:B------:R-:W-:Y:S05]  /*c1c0*/  BSYNC B1 ;  /* 0x0000000000017941 */ /* 0x000fea0003800000 */
.L_x_22557:
        /* <DEDUP_REMOVED lines=12> */
.L_x_22553:
[----:B------:R-:W-:Y:S05]  /*c290*/  BSYNC B0 ;  /* 0x0000000000007941 */ /* 0x000fea0003800000 */
.L_x_22551:
        /* <DEDUP_REMOVED lines=8> */
.L_x_22562:
        /* <DEDUP_REMOVED lines=12> */
.L_x_22565:
[----:B------:R-:W-:-:S07]  /*c3e0*/  IMAD.MOV.U32 R3, RZ, RZ, R10 ;  /* 0x000000ffff037224 */ /* 0x000fce00078e000a */
.L_x_22566:
[----:B------:R-:W-:Y:S05]  /*c3f0*/  BSYNC B1 ;  /* 0x0000000000017941 */ /* 0x000fea0003800000 */
.L_x_22564:
        /* <DEDUP_REMOVED lines=16> */
.L_x_22570:
[----:B------:R-:W-:Y:S05]  /*c500*/  BSYNC B2 ;  /* 0x0000000000027941 */ /* 0x000fea0003800000 */
.L_x_22569:
        /* <DEDUP_REMOVED lines=44> */
.L_x_22568:
[----:B------:R-:W-:Y:S05]  /*c7d0*/  BSYNC B1 ;  /* 0x0000000000017941 */ /* 0x000fea0003800000 */
.L_x_22567:
[----:B------:R-:W-:Y:S01]  /*c7e0*/  I2FP.F32.U32 R3, R3 ;  /* 0x0000000300037245 */ /* 0x000fe20000201000 */
[----:B-----5:R-:W-:Y:S01]  /*c7f0*/  HADD2.F32 R158, -RZ, R154.H1_H1 ;  /* 0x3000009aff9e7230 */ /* 0x020fe20000004100 */
[----:B------:R-:W-:-:S04]  /*c800*/  MOV R156, 0x2f800000 ;  /* 0x2f800000009c7802 */ /* 0x000fc80000000f00 */
        /* <DEDUP_REMOVED lines=9> */
.L_x_22563:
[----:B------:R-:W-:Y:S05]  /*c8a0*/  BSYNC B0 ;  /* 0x0000000000007941 */ /* 0x000fea0003800000 */
.L_x_22561:
        /* <DEDUP_REMOVED lines=8> */
.L_x_22572:
        /* <DEDUP_REMOVED lines=12> */
.L_x_22575:
[----:B------:R-:W-:-:S07]  /*c9f0*/  MOV R2, R10 ;  /* 0x0000000a00027202 */ /* 0x000fce0000000f00 */
.L_x_22576:
[----:B------:R-:W-:Y:S05]  /*ca00*/  BSYNC B1 ;  /* 0x0000000000017941 */ /* 0x000fea0003800000 */
.L_x_22574:
        /* <DEDUP_REMOVED lines=16> */
.L_x_22580:
[----:B------:R-:W-:Y:S05]  /*cb10*/  BSYNC B2 ;  /* 0x0000000000027941 */ /* 0x000fea0003800000 */
.L_x_22579:
        /* <DEDUP_REMOVED lines=44> */
.L_x_22578:
[----:B------:R-:W-:Y:S05]  /*cde0*/  BSYNC B1 ;  /* 0x0000000000017941 */ /* 0x000fea0003800000 */
.L_x_22577:
        /* <DEDUP_REMOVED lines=12> */
.L_x_22573:
[----:B------:R-:W-:Y:S05]  /*ceb0*/  BSYNC B0 ;  /* 0x0000000000007941 */ /* 0x000fea0003800000 */
.L_x_22571:
[----:B------:R-:W-:Y:S04]  /*cec0*/  BSSY B0, `(.L_x_22581) ;  /* 0x0000060000007945 */ /* 0x000fe80003800000 */
[----:B------:R-:W-:Y:S05]  /*ced0*/  @P3 BRA `(.L_x_22582) ;  /* 0x0000000000183947 */ /* 0x000fea0003800000 */
[----:B-1----:R-:W-:Y:S02]  /*cee0*/  MOV R203, RZ ;  /* 0x000000ff00cb7202 */ /* 0x002fe40000000f00 */
[----:B------:R-:W-:Y:S01]  /*cef0*/  MOV R202, R156 ;  /* 0x0000009c00ca7202 */ /* 0x000fe20000000f00 */
[----:B------:R-:W-:Y:S06]  /*cf00*/  @!P0 BRA `(.L_x_22583) ;  /* 0x00000004006c8947 */ /* 0x000fec0003800000 */
[----:B------:R-:W-:Y:S02]  /*cf10*/  IMAD.MOV.U32 R202, RZ, RZ, R156 ;  /* 0x000000ffffca7224 */ /* 0x000fe400078e009c */
[----:B-----5:R-:W-:Y:S01]  /*cf20*/  HADD2.F32 R203, -RZ, R151.H1_H1 ;  /* 0x30000097ffcb7230 */ /* 0x020fe20000004100 */
[----:B------:R-:W-:Y:S06]  /*cf30*/  BRA `(.L_x_22583) ;  /* 0x0000000400607947 */ /* 0x000fec0003800000 */
.L_x_22582:
[C---:B------:R-:W-:Y:S01]  /*cf40*/  ISETP.NE.AND P4, PT, R156.reuse, 0x1, PT ;  /* 0x000000019c00780c */ /* 0x040fe20003f85270 */
[----:B------:R-:W-:Y:S01]  /*cf50*/  BSSY B1, `(.L_x_22584) ;  /* 0x000000c000017945 */ /* 0x000fe20003800000 */
[----:B-1----:R-:W-:-:S11]  /*cf60*/  IADD3 R202, R156, 0x1, RZ ;  /* 0x000000019cca7810 */ /* 0x002fd60007ffe0ff */
        /* <DEDUP_REMOVED lines=9> */
.L_x_22585:
[----:B------:R-:W-:-:S07]  /*d000*/  MOV R0, R10 ;  /* 0x0000000a00007202 */ /* 0x000fce0000000f00 */
.L_x_22586:
[----:B------:R-:W-:Y:S05]  /*d010*/  BSYNC B1 ;  /* 0x0000000000017941 */ /* 0x000fea0003800000 */
.L_x_22584:
        /* <DEDUP_REMOVED lines=16> */
.L_x_22590:
[----:B------:R-:W-:Y:S05]  /*d120*/  BSYNC B2 ;  /* 0x0000000000027941 */ /* 0x000fea0003800000 */
.L_x_22589:
        /* <DEDUP_REMOVED lines=44> */
.L_x_22588:
[----:B------:R-:W-:Y:S05]  /*d3f0*/  BSYNC B1 ;  /* 0x0000000000017941 */ /* 0x000fea0003800000 */
.L_x_22587:
        /* <DEDUP_REMOVED lines=12> */
.L_x_22583:
[----:B------:R-:W-:Y:S05]  /*d4c0*/  BSYNC B0 ;  /* 0x0000000000007941 */ /* 0x000fea0003800000 */
.L_x_22581:
        /* <DEDUP_REMOVED lines=34> */
.L_x_22592:
[----:B------:R-:W-:Y:S05]  /*d6f0*/  BSYNC B0 ;  /* 0x0000000000007941 */ /* 0x000fea0003800000 */
.L_x_22591:
        /* <DEDUP_REMOVED lines=8> */
[----:B-----5:R-:W-:Y:S01]  /*d780*/  HADD2.F32 R212, -RZ, R148.H0_H0 ;  /* 0x20000094ffd47230 */ /* 0x020fe20000004100 */
[----:B------:R-:W-:Y:S06]  /*d790*/  BRA `(.L_x_22595) ;  /* 0x0000000400607947 */ /* 0x000fec0003800000 */
.L_x_22594:
        /* <DEDUP_REMOVED lines=12> */
.L_x_22597:
[----:B------:R-:W-:-:S07]  /*d860*/  IMAD.MOV.U32 R8, RZ, RZ, R10 ;  /* 0x000000ffff087224 */ /* 0x000fce00078e000a */
.L_x_22598:
[----:B------:R-:W-:Y:S05]  /*d870*/  BSYNC B1 ;  /* 0x0000000000017941 */ /* 0x000fea0003800000 */
.L_x_22596:
        /* <DEDUP_REMOVED lines=16> */
.L_x_22602:
[----:B------:R-:W-:Y:S05]  /*d980*/  BSYNC B2 ;  /* 0x0000000000027941 */ /* 0x000fea0003800000 */
.L_x_22601:
        /* <DEDUP_REMOVED lines=44> */
.L_x_22600:
[----:B------:R-:W-:Y:S05]  /*dc50*/  BSYNC B1 ;  /* 0x0000000000017941 */ /* 0x000fea0003800000 */
.L_x_22599:
        /* <DEDUP_REMOVED lines=10> */
[----:B-1----:R-:W-:-:S04]  /*dd00*/  FMUL.FTZ R212, R32, R157 ;  /* 0x0000009d20d47220 */ /* 0x002fc80000410000 */
[----:B------:R-:W-:-:S07]  /*dd10*/  @P0 FADD.FTZ R212, R159, R212 ;  /* 0x000000d49fd40221 */ /* 0x000fce0000010000 */
.L_x_22595:
[----:B------:R-:W-:Y:S05]  /*dd20*/  BSYNC B0 ;  /* 0x0000000000007941 */ /* 0x000fea0003800000 */
.L_x_22593:
        /* <DEDUP_REMOVED lines=8> */
.L_x_22604:
        /* <DEDUP_REMOVED lines=12> */
.L_x_22607:
[----:B------:R-:W-:-:S07]  /*de70*/  MOV R7, R10 ;  /* 0x0000000a00077202 */ /* 0x000fce0000000f00 */
.L_x_22608:
[----:B------:R-:W-:Y:S05]  /*de80*/  BSYNC B1 ;  /* 0x0000000000017941 */ /* 0x000fea0003800000 */
.L_x_22606:
        /* <DEDUP_REMOVED lines=16> */
.L_x_22612:
[----:B------:R-:W-:Y:S05]  /*df90*/  BSYNC B2 ;  /* 0x0000000000027941 */ /* 0x000fea0003800000 */
.L_x_22611:
        /* <DEDUP_REMOVED lines=44> */
.L_x_22610:
[----:B------:R-:W-:Y:S05]  /*e260*/  BSYNC B1 ;  /* 0x0000000000017941 */ /* 0x000fea0003800000 */
.L_x_22609:
        /* <DEDUP_REMOVED lines=12> */
.L_x_22605:
[----:B------:R-:W-:Y:S05]  /*e330*/  BSYNC B0 ;  /* 0x0000000000007941 */ /* 0x000fea0003800000 */
.L_x_22603:
        /* <DEDUP_REMOVED lines=8> */
.L_x_22614:
        /* <DEDUP_REMOVED lines=12> */
.L_x_22617:
[----:B------:R-:W-:-:S07]  /*e480*/  MOV R6, R10 ;  /* 0x0000000a00067202 */ /* 0x000fce0000000f00 */
.L_x_22618:
[----:B------:R-:W-:Y:S05]  /*e490*/  BSYNC B1 ;  /* 0x0000000000017941 */ /* 0x000fea0003800000 */
.L_x_22616:
        /* <DEDUP_REMOVED lines=16> */
.L_x_22622:
[----:B------:R-:W-:Y:S05]  /*e5a0*/  BSYNC B2 ;  /* 0x0000000000027941 */ /* 0x000fea0003800000 */
.L_x_22621:
        /* <DEDUP_REMOVED lines=44> */
.L_x_22620:
[----:B------:R-:W-:Y:S05]  /*e870*/  BSYNC B1 ;  /* 0x0000000000017941 */ /* 0x000fea0003800000 */
.L_x_22619:
        /* <DEDUP_REMOVED lines=12> */
.L_x_22615:
[----:B------:R-:W-:Y:S05]  /*e940*/  BSYNC B0 ;  /* 0x0000000000007941 */ /* 0x000fea0003800000 */
.L_x_22613:
        /* <DEDUP_REMOVED lines=8> */
.L_x_22624:
        /* <DEDUP_REMOVED lines=12> */
.L_x_22627:
[----:B------:R-:W-:-:S07]  /*ea90*/  IMAD.MOV.U32 R5, RZ, RZ, R10 ;  /* 0x000000ffff057224 */ /* 0x000fce00078e000a */
.L_x_22628:
[----:B------:R-:W-:Y:S05]  /*eaa0*/  BSYNC B1 ;  /* 0x0000000000017941 */ /* 0x000fea0003800000 */
.L_x_22626:
        /* <DEDUP_REMOVED lines=16> */
.L_x_22632:
[----:B------:R-:W-:Y:S05]  /*ebb0*/  BSYNC B2 ;  /* 0x0000000000027941 */ /* 0x000fea0003800000 */
.L_x_22631:
        /* <DEDUP_REMOVED lines=44> */
.L_x_22630:
[----:B------:R-:W-:Y:S05]  /*ee80*/  BSYNC B1 ;  /* 0x0000000000017941 */ /* 0x000fea0003800000 */
.L_x_22629:
        /* <DEDUP_REMOVED lines=12> */
.L_x_22625:
[----:B------:R-:W-:Y:S05]  /*ef50*/  BSYNC B0 ;  /* 0x0000000000007941 */ /* 0x000fea0003800000 */
.L_x_22623:
        /* <DEDUP_REMOVED lines=8> */
.L_x_22634:
        /* <DEDUP_REMOVED lines=12> */
.L_x_22637:
[----:B------:R-:W-:-:S07]  /*f0a0*/  MOV R4, R10 ;  /* 0x0000000a00047202 */ /* 0x000fce0000000f00 */
.L_x_22638:
[----:B------:R-:W-:Y:S05]  /*f0b0*/  BSYNC B1 ;  /* 0x0000000000017941 */ /* 0x000fea0003800000 */
.L_x_22636:
        /* <DEDUP_REMOVED lines=16> */
.L_x_22642:
[----:B------:R-:W-:Y:S05]  /*f1c0*/  BSYNC B2 ;  /* 0x0000000000027941 */ /* 0x000fea0003800000 */
.L_x_22641:
        /* <DEDUP_REMOVED lines=44> */
.L_x_22640:
[----:B------:R-:W-:Y:S05]  /*f490*/  BSYNC B1 ;  /* 0x0000000000017941 */ /* 0x000fea0003800000 */
.L_x_22639:
        /* <DEDUP_REMOVED lines=12> */
.L_x_22635:
[----:B------:R-:W-:Y:S05]  /*f560*/  BSYNC B0 ;  /* 0x0000000000007941 */ /* 0x000fea0003800000 */
.L_x_22633:
        /* <DEDUP_REMOVED lines=8> */
.L_x_22644:
        /* <DEDUP_REMOVED lines=12> */
.L_x_22647:
[----:B------:R-:W-:-:S07]  /*f6b0*/  MOV R3, R10 ;  /* 0x0000000a00037202 */ /* 0x000fce0000000f00 */
.L_x_22648:
[----:B------:R-:W-:Y:S05]  /*f6c0*/  BSYNC B1 ;  /* 0x0000000000017941 */ /* 0x000fea0003800000 */
.L_x_22646:
        /* <DEDUP_REMOVED lines=16> */
.L_x_22652:
[----:B------:R-:W-:Y:S05]  /*f7d0*/  BSYNC B2 ;  /* 0x0000000000027941 */ /* 0x000fea0003800000 */
.L_x_22651:
        /* <DEDUP_REMOVED lines=44> */
.L_x_22650:
[----:B------:R-:W-:Y:S05]  /*faa0*/  BSYNC B1 ;  /* 0x0000000000017941 */ /* 0x000fea0003800000 */
.L_x_22649:
        /* <DEDUP_REMOVED lines=12> */
.L_x_22645:
[----:B------:R-:W-:Y:S05]  /*fb70*/  BSYNC B0 ;  /* 0x0000000000007941 */ /* 0x000fea0003800000 */
.L_x_22643:
        /* <DEDUP_REMOVED lines=8> */
.L_x_22654:
        /* <DEDUP_REMOVED lines=12> */
.L_x_22657:
[----:B------:R-:W-:-:S07]  /*fcc0*/  IMAD.MOV.U32 R2, RZ, RZ, R10 ;  /* 0x000000ffff027224 */ /* 0x000fce00078e000a */
.L_x_22658:
[----:B------:R-:W-:Y:S05]  /*fcd0*/  BSYNC B1 ;  /* 0x0000000000017941 */ /* 0x000fea0003800000 */
.L_x_22656:
        /* <DEDUP_REMOVED lines=16> */
.L_x_22662:
[----:B------:R-:W-:Y:S05]  /*fde0*/  BSYNC B2 ;  /* 0x0000000000027941 */ /* 0x000fea0003800000 */
.L_x_22661:
        /* <DEDUP_REMOVED lines=44> */
.L_x_22660:
[----:B------:R-:W-:Y:S05]  /*100b0*/  BSYNC B1 ;  /* 0x0000000000017941 */ /* 0x000fea0003800000 */
.L_x_22659:
        /* <DEDUP_REMOVED lines=12> */
.L_x_22655:
[----:B------:R-:W-:Y:S05]  /*10180*/  BSYNC B0 ;  /* 0x0000000000007941 */ /* 0x000fea0003800000 */
.L_x_22653:
        /* <DEDUP_REMOVED lines=8> */
.L_x_22664:
        /* <DEDUP_REMOVED lines=12> */
.L_x_22667:
[----:B------:R-:W-:-:S07]  /*102d0*/  MOV R0, R10 ;  /* 0x0000000a00007202 */ /* 0x000fce0000000f00 */
.L_x_22668:
[----:B------:R-:W-:Y:S05]  /*102e0*/  BSYNC B1 ;  /* 0x0000000000017941 */ /* 0x000fea0003800000 */
.L_x_22666:
        /* <DEDUP_REMOVED lines=16> */
.L_x_22672:
[----:B------:R-:W-:Y:S05]  /*103f0*/  BSYNC B2 ;  /* 0x0000000000027941 */ /* 0x000fea0003800000 */
.L_x_22671:
        /* <DEDUP_REMOVED lines=44> */
.L_x_22670:
[----:B------:R-:W-:Y:S05]  /*106c0*/  BSYNC B1 ;  /* 0x0000000000017941 */ /* 0x000fea0003800000 */
.L_x_22669:
        /* <DEDUP_REMOVED lines=12> */
.L_x_22665:
[----:B------:R-:W-:Y:S05]  /*10790*/  BSYNC B0 ;  /* 0x0000000000007941 */ /* 0x000fea0003800000 */
.L_x_22663:
[----:B------:R-:W-:Y:S01]  /*107a0*/  FADD.FTZ R157, RZ, R167 ;  /* 0x000000a7ff9d7221 */ /* 0x000fe20000010000 */
[----:B------:R-:W-:Y:S01]  /*107b0*/  IMAD.WIDE.U32 R188, R221, 0x10, R188 ;  /* 0x00000010ddbc7825 */ /* 0x000fe200078e00bc */
[----:B------:R-:W-:Y:S01]  /*107c0*/  F2FP.F16.F32.PACK_AB R159, R218, R211 ;  /* 0x000000d3da9f723e */ /* 0x000fe200000000ff */
[----:B------:R-:W-:Y:S02]  /*107d0*/  BSSY B0, `(.L_x_22673) ;  /* 0x0000041000007945 */ /* 0x000fe40003800000 */
[----:B------:R-:W-:Y:S01]  /*107e0*/  FADD.FTZ R156, R157, R166 ;  /* 0x000000a69d9c7221 */ /* 0x000fe20000010000 */
[----:B------:R-:W-:Y:S02]  /*107f0*/  F2FP.F16.F32.PACK_AB R158, R217, R216 ;  /* 0x000000d8d99e723e */ /* 0x000fe400000000ff */
        /* <DEDUP_REMOVED lines=62> */
.L_x_22674:
[----:B------:R-:W-:Y:S05]  /*10be0*/  BSYNC B0 ;  /* 0x0000000000007941 */ /* 0x000fea0003800000 */
.L_x_22673:
        /* <DEDUP_REMOVED lines=104> */
.L_x_22690:
        /* <DEDUP_REMOVED lines=71> */
[----:B------:R-:W-:Y:S01]  /*116e0*/  FMUL.FTZ R162, R189, R162 ;  /* 0x000000a2bda27220 */ /* 0x000fe20000410000 */
[C---:B------:R-:W-:Y:S01]  /*116f0*/  VIADD R193, R191.reuse, 0x20 ;  /* 0x00000020bfc17836 */ /* 0x040fe20000000000 */
[----:B------:R-:W-:Y:S01]  /*11700*/  IADD3 R195, R191, 0x40, RZ ;  /* 0x00000040bfc37810 */ /* 0x000fe20007ffe0ff */
[----:B------:R-:W-:Y:S01]  /*11710*/  FFMA.FTZ R170, R104, R157, R144 ;  /* 0x0000009d68aa7223 */ /* 0x000fe20000010090 */
[C---:B------:R-:W-:Y:S01]  /*11720*/  FMUL.FTZ R158, R189.reuse, R164 ;  /* 0x000000a4bd9e7220 */ /* 0x040fe20000410000 */
        /* <DEDUP_REMOVED lines=39> */
[----:B------:R-:W-:Y:S01]  /*119a0*/  F2FP.F16.F32.PACK_AB R159, R166, R159 ;  /* 0x0000009fa69f723e */ /* 0x000fe200000000ff */
        /* <DEDUP_REMOVED lines=45> */
[----:B------:R-:W-:Y:S01]  /*11c80*/  IMAD.WIDE.U32 R196, R219, 0x10, R196 ;  /* 0x00000010dbc47825 */ /* 0x000fe200078e00c4 */
[----:B------:R-:W-:Y:S01]  /*11c90*/  F2FP.F16.F32.PACK_AB R167, R200, R205 ;  /* 0x000000cdc8a7723e */ /* 0x000fe200000000ff */
[----:B------:R1:W-:Y:S01]  /*11ca0*/  STG.E.128 desc[UR4][R188.64], R156 ;  /* 0x0000009cbc007986 */ /* 0x0003e2000c101d04 */
        /* <DEDUP_REMOVED lines=12> */
[----:B------:R-:W-:-:S05]  /*11d70*/  F2FP.F16.F32.PACK_AB R172, R185, R172 ;  /* 0x000000acb9ac723e */ /* 0x000fca00000000ff */
[----:B------:R1:W-:Y:S02]  /*11d80*/  STG.E.128 desc[UR4][R196.64], R172 ;  /* 0x000000acc4007986 */ /* 0x0003e4000c101d04 */
.L_x_22677:
[----:B------:R-:W-:Y:S05]  /*11d90*/  BSYNC B0 ;  /* 0x0000000000007941 */ /* 0x000fea0003800000 */
.L_x_22676:
[----:B-1----:R-:W1:Y:S02]  /*11da0*/  LDC.64 R156, c[0x0][0x210] ;  /* 0x00008400ff9c7b82 */ /* 0x002e640000000a00 */
[----:B-1----:R-:W-:-:S04]  /*11db0*/  LEA R184, R156, R184, 0x2 ;  /* 0x000000b89cb87211 */ /* 0x002fc800078e10ff */
[----:B------:R-:W-:-:S13]  /*11dc0*/  ISETP.GE.AND P0, PT, R184, R157, PT ;  /* 0x0000009db800720c */ /* 0x000fda0003f06270 */
[----:B------:R-:W-:Y:S05]  /*11dd0*/  @!P0 BRA `(.L_x_22678) ;  /* 0xfffffeec000c8947 */ /* 0x000fea000383ffff */
[----:B------:R-:W-:Y:S05]  /*11de0*/  EXIT ;  /* 0x000000000000794d */ /* 0x000fea0003800000 */
.L_x_22675:
[----:B------:R-:W-:Y:S01]  /*11df0*/  HFMA2.MMA R224, -RZ, RZ, 0, 1.847743988037109375e-06 ;  /* 0x0000001fffe07435 */ /* 0x000fe200000001ff */
[----:B------:R-:W-:Y:S01]  /*11e00*/  BSSY B0, `(.L_x_22679) ;  /* 0x0000007000007945 */ /* 0x000fe20003800000 */
[----:B------:R-:W-:Y:S01]  /*11e10*/  MOV R222, R221 ;  /* 0x000000dd00de7202 */ /* 0x000fe20000000f00 */
[----:B------:R-:W-:Y:S01]  /*11e20*/  IMAD.MOV.U32 R223, RZ, RZ, 0x1 ;  /* 0x00000001ffdf7424 */ /* 0x000fe200078e00ff */
[----:B------:R-:W-:-:S07]  /*11e30*/  MOV R219, 0xffffffff ;  /* 0xffffffff00db7802 */ /* 0x000fce0000000f00 */
[----:B01---5:R-:W-:Y:S05]  /*11e40*/  WARPSYNC.COLLECTIVE R219, `(.L_x_22680) ;  /* 0x00000000db087348 */ /* 0x023fea0003c00000 */
[----:B------:R2:W3:Y:S02]  /*11e50*/  SHFL.BFLY P2, R220, R222, R223, R224 ;  /* 0x0c0000dfdedc7389 */ /* 0x0004e400000400e0 */
[----:B0123-5:R-:W-:Y:S01]  /*11e60*/  ENDCOLLECTIVE ;  /* 0x000000000000791b */ /* 0x02ffe20003800000 */
.L_x_22680:
[----:B------:R-:W-:Y:S05]  /*11e70*/  BSYNC B0 ;  /* 0x0000000000007941 */ /* 0x000fea0003800000 */
.L_x_22679:
        /* <DEDUP_REMOVED lines=10> */
.L_x_22681:
[----:B------:R-:W-:Y:S01]  /*11f20*/  HFMA2.MMA R223, -RZ, RZ, 0, 2.384185791015625e-07 ;  /* 0x00000004ffdf7435 */ /* 0x000fe200000001ff */
[----:B------:R-:W-:-:S05]  /*11f30*/  MOV R156, R220 ;  /* 0x000000dc009c7202 */ /* 0x000fca0000000f00 */
[----:B------:R-:W-:-:S04]  /*11f40*/  FADD.FTZ R158, R157, R156 ;  /* 0x0000009c9d9e7221 */ /* 0x000fc80000010000 */
[----:B------:R-:W-:-:S07]  /*11f50*/  IMAD.MOV.U32 R222, RZ, RZ, R158 ;  /* 0x000000ffffde7224 */ /* 0x000fce00078e009e */
[----:B------:R-:W-:Y:S05]  /*11f60*/  WARPSYNC.COLLECTIVE R219, `(.L_x_22682) ;  /* 0x00000000db087348 */ /* 0x000fea0003c00000 */
[----:B------:R0:W1:Y:S02]  /*11f70*/  SHFL.BFLY P2, R220, R222, R223, R224 ;  /* 0x0c0000dfdedc7389 */ /* 0x00006400000400e0 */
[----:B01----:R-:W-:Y:S01]  /*11f80*/  ENDCOLLECTIVE ;  /* 0x000000000000791b */ /* 0x003fe20003800000 */
.L_x_22682:
[----:B------:R-:W-:Y:S01]  /*11f90*/  HFMA2.MMA R223, -RZ, RZ, 0, 4.76837158203125e-07 ;  /* 0x00000008ffdf7435 */ /* 0x000fe200000001ff */
[----:B------:R-:W-:-:S05]  /*11fa0*/  MOV R159, R220 ;  /* 0x000000dc009f7202 */ /* 0x000fca0000000f00 */
[----:B------:R-:W-:-:S04]  /*11fb0*/  FADD.FTZ R159, R158, R159 ;  /* 0x0000009f9e9f7221 */ /* 0x000fc80000010000 */
[----:B------:R-:W-:-:S07]  /*11fc0*/  IMAD.MOV.U32 R222, RZ, RZ, R159 ;  /* 0x000000ffffde7224 */ /* 0x000fce00078e009f */
[----:B------:R-:W-:Y:S05]  /*11fd0*/  WARPSYNC.COLLECTIVE R219, `(.L_x_22683) ;  /* 0x00000000db087348 */ /* 0x000fea0003c00000 */
[----:B------:R0:W1:Y:S02]  /*11fe0*/  SHFL.BFLY P2, R220, R222, R223, R224 ;  /* 0x0c0000dfdedc7389 */ /* 0x00006400000400e0 */
[----:B01----:R-:W-:Y:S01]  /*11ff0*/  ENDCOLLECTIVE ;  /* 0x000000000000791b */ /* 0x003fe20003800000 */
.L_x_22683:
[----:B------:R-:W-:Y:S01]  /*12000*/  HFMA2.MMA R223, -RZ, RZ, 0, 9.5367431640625e-07 ;  /* 0x00000010ffdf7435 */ /* 0x000fe200000001ff */
[----:B------:R-:W-:-:S05]  /*12010*/  MOV R156, R220 ;  /* 0x000000dc009c7202 */ /* 0x000fca0000000f00 */
[----:B------:R-:W-:-:S04]  /*12020*/  FADD.FTZ R189, R159, R156 ;  /* 0x0000009c9fbd7221 */ /* 0x000fc80000010000 */
[----:B------:R-:W-:-:S07]  /*12030*/  IMAD.MOV.U32 R222, RZ, RZ, R189 ;  /* 0x000000ffffde7224 */ /* 0x000fce00078e00bd */
[----:B------:R-:W-:Y:S05]  /*12040*/  WARPSYNC.COLLECTIVE R219, `(.L_x_22684) ;  /* 0x00000000db087348 */ /* 0x000fea0003c00000 */
[----:B------:R0:W1:Y:S02]  /*12050*/  SHFL.BFLY P2, R220, R222, R223, R224 ;  /* 0x0c0000dfdedc7389 */ /* 0x00006400000400e0 */
[----:B01----:R-:W-:Y:S01]  /*12060*/  ENDCOLLECTIVE ;  /* 0x000000000000791b */ /* 0x003fe20003800000 */
.L_x_22684:
        /* <DEDUP_REMOVED lines=88> */
.L_x_22685:
[----:B------:R-:W-:Y:S01]  /*125f0*/  HFMA2.MMA R223, -RZ, RZ, 0, 1.1920928955078125e-07 ;  /* 0x00000002ffdf7435 */ /* 0x000fe200000001ff */
[----:B------:R-:W-:-:S05]  /*12600*/  MOV R157, R220 ;  /* 0x000000dc009d7202 */ /* 0x000fca0000000f00 */
[----:B------:R-:W-:-:S04]  /*12610*/  FADD.FTZ R157, R156, R157 ;  /* 0x0000009d9c9d7221 */ /* 0x000fc80000010000 */
[----:B------:R-:W-:-:S07]  /*12620*/  IMAD.MOV.U32 R222, RZ, RZ, R157 ;  /* 0x000000ffffde7224 */ /* 0x000fce00078e009d */
[----:B------:R-:W-:Y:S05]  /*12630*/  WARPSYNC.COLLECTIVE R219, `(.L_x_22686) ;  /* 0x00000000db087348 */ /* 0x000fea0003c00000 */
[----:B------:R0:W1:Y:S02]  /*12640*/  SHFL.BFLY P2, R220, R222, R223, R224 ;  /* 0x0c0000dfdedc7389 */ /* 0x00006400000400e0 */
[----:B01----:R-:W-:Y:S01]  /*12650*/  ENDCOLLECTIVE ;  /* 0x000000000000791b */ /* 0x003fe20003800000 */
.L_x_22686:
[----:B------:R-:W-:Y:S01]  /*12660*/  HFMA2.MMA R223, -RZ, RZ, 0, 2.384185791015625e-07 ;  /* 0x00000004ffdf7435 */ /* 0x000fe200000001ff */
[----:B------:R-:W-:-:S05]  /*12670*/  MOV R158, R220 ;  /* 0x000000dc009e7202 */ /* 0x000fca0000000f00 */
[----:B------:R-:W-:-:S04]  /*12680*/  FADD.FTZ R158, R157, R158 ;  /* 0x0000009e9d9e7221 */ /* 0x000fc80000010000 */
[----:B------:R-:W-:-:S07]  /*12690*/  IMAD.MOV.U32 R222, RZ, RZ, R158 ;  /* 0x000000ffffde7224 */ /* 0x000fce00078e009e */
[----:B------:R-:W-:Y:S05]  /*126a0*/  WARPSYNC.COLLECTIVE R219, `(.L_x_22687) ;  /* 0x00000000db087348 */ /* 0x000fea0003c00000 */
[----:B------:R0:W1:Y:S02]  /*126b0*/  SHFL.BFLY P2, R220, R222, R223, R224 ;  /* 0x0c0000dfdedc7389 */ /* 0x00006400000400e0 */
[----:B01----:R-:W-:Y:S01]  /*126c0*/  ENDCOLLECTIVE ;  /* 0x000000000000791b */ /* 0x003fe20003800000 */
.L_x_22687:
[----:B------:R-:W-:Y:S01]  /*126d0*/  HFMA2.MMA R223, -RZ, RZ, 0, 4.76837158203125e-07 ;  /* 0x00000008ffdf7435 */ /* 0x000fe200000001ff */
[----:B------:R-:W-:-:S05]  /*126e0*/  MOV R159, R220 ;  /* 0x000000dc009f7202 */ /* 0x000fca0000000f00 */
[----:B------:R-:W-:-:S04]  /*126f0*/  FADD.FTZ R159, R158, R159 ;  /* 0x0000009f9e9f7221 */ /* 0x000fc80000010000 */
[----:B------:R-:W-:-:S07]  /*12700*/  IMAD.MOV.U32 R222, RZ, RZ, R159 ;  /* 0x000000ffffde7224 */ /* 0x000fce00078e009f */
[----:B------:R-:W-:Y:S05]  /*12710*/  WARPSYNC.COLLECTIVE R219, `(.L_x_22688) ;  /* 0x00000000db087348 */ /* 0x000fea0003c00000 */
[----:B------:R0:W1:Y:S02]  /*12720*/  SHFL.BFLY P2, R220, R222, R223, R224 ;  /* 0x0c0000dfdedc7389 */ /* 0x00006400000400e0 */
[----:B01----:R-:W-:Y:S01]  /*12730*/  ENDCOLLECTIVE ;  /* 0x000000000000791b */ /* 0x003fe20003800000 */
.L_x_22688:
[----:B------:R-:W-:Y:S01]  /*12740*/  HFMA2.MMA R223, -RZ, RZ, 0, 9.5367431640625e-07 ;  /* 0x00000010ffdf7435 */ /* 0x000fe200000001ff */
[----:B------:R-:W-:-:S05]  /*12750*/  MOV R194, R220 ;  /* 0x000000dc00c27202 */ /* 0x000fca0000000f00 */
[----:B------:R-:W-:-:S04]  /*12760*/  FADD.FTZ R194, R159, R194 ;  /* 0x000000c29fc27221 */ /* 0x000fc80000010000 */
[----:B------:R-:W-:-:S07]  /*12770*/  IMAD.MOV.U32 R222, RZ, RZ, R194 ;  /* 0x000000ffffde7224 */ /* 0x000fce00078e00c2 */
[----:B------:R-:W-:Y:S05]  /*12780*/  WARPSYNC.COLLECTIVE R219, `(.L_x_22689) ;  /* 0x00000000db087348 */ /* 0x000fea0003c00000 */
[----:B------:R0:W1:Y:S02]  /*12790*/  SHFL.BFLY P2, R220, R222, R223, R224 ;  /* 0x0c0000dfdedc7389 */ /* 0x00006400000400e0 */
[----:B01----:R-:W-:Y:S01]  /*127a0*/  ENDCOLLECTIVE ;  /* 0x000000000000791b */ /* 0x003fe20003800000 */
.L_x_22689:
[----:B------:R-:W-:Y:S01]  /*127b0*/  MOV R189, R220 ;  /* 0x000000dc00bd7202 */ /* 0x000fe20000000f00 */
[----:B------:R-:W-:Y:S06]  /*127c0*/  BRA `(.L_x_22690) ;  /* 0xffffffe800a87947 */ /* 0x000fec000383ffff */
.L_x_22691:
        /* <DEDUP_REMOVED lines=11> */
.L_x_37461:


//--------------------- .text._ZN10layer_norm13ln_fwd_kernelINS_13Kernel_traitsI6__halfS2_fS2_fjLj1280ELj1ELj4ELj1ELj16ENS_18Kernel_traits_baseILj1280ES2_S2_fS2_fjLj128EEEEELb0ELb0ELb0ELb0EEEvNS_9FwdParamsE --------------------------
	.section	.text._ZN10layer_norm13ln_fwd_kernelINS_13Kernel_traitsI6__halfS2_fS2_fjLj1280ELj1ELj4ELj1ELj16ENS_18Kernel_traits_baseILj1280ES2_S2_fS2_fjLj128EEEEELb0ELb0ELb0ELb0EEEvNS_9FwdParamsE,"ax",@progbits
	.align	128
        .global         _ZN10layer_norm13ln_fwd_kernelINS_13Kernel_traitsI6__halfS2_fS2_fjLj1280ELj1ELj4ELj1ELj16ENS_18Kernel_traits_baseILj1280ES2_S2_fS2_fjLj128EEEEELb0ELb0ELb0ELb0EEEvNS_9FwdParamsE
        .type           _ZN10layer_norm13ln_fwd_kernelINS_13Kernel_traitsI6__halfS2_fS2_fjLj1280ELj1ELj4ELj1ELj16ENS_18Kernel_traits_baseILj1280ES2_S2_fS2_fjLj128EEEEELb0ELb0ELb0ELb0EEEvNS_9FwdParamsE,@function
        .size           _ZN10layer_norm13ln_fwd_kernelINS_13Kernel_traitsI6__halfS2_fS2_fjLj1280ELj1ELj4ELj1ELj16ENS_18Kernel_traits_baseILj1280ES2_S2_fS2_fjLj128EEEEELb0ELb0ELb0ELb0EEEvNS_9FwdParamsE,(.L_x_37462 - _ZN10layer_norm13ln_fwd_kernelINS_13Kernel_traitsI6__halfS2_fS2_fjLj1280ELj1ELj4ELj1ELj16ENS_18Kernel_traits_baseILj1280ES2_S2_fS2_fjLj128EEEEELb0ELb0ELb0ELb0EEEvNS_9FwdParamsE)
        .other          _ZN10layer_norm13ln_fwd_kernelINS_13Kernel_traitsI6__halfS2_fS2_fjLj1280ELj1ELj4ELj1ELj16ENS_18Kernel_traits_baseILj1280ES2_S2_fS2_fjLj128EEEEELb0ELb0ELb0ELb0EEEvNS_9FwdParamsE,@"STO_CUDA_ENTRY STV_DEFAULT"
_ZN10layer_norm13ln_fwd_kernelINS_13Kernel_traitsI6__halfS2_fS2_fjLj1280ELj1ELj4ELj1ELj16ENS_18Kernel_traits_baseILj1280ES2_S2_fS2_fjLj128EEEEELb0ELb0ELb0ELb0EEEvNS_9FwdParamsE:
.text._ZN10layer_norm13ln_fwd_kernelINS_13Kernel_traitsI6__halfS2_fS2_fjLj1280ELj1ELj4ELj1ELj16ENS_18Kernel_traits_baseILj1280ES2_S2_fS2_fjLj128EEEEELb0ELb0ELb0ELb0EEEvNS_9FwdParamsE:
        /* <DEDUP_REMOVED lines=35> */
.L_x_22693:
[----:B------:R-:W-:Y:S05]  /*0230*/  BSYNC B0 ;  /* 0x0000000000007941 */ /* 0x000fea0003800000 */
.L_x_22692:
        /* <DEDUP_REMOVED lines=14> */
.L_x_22695:
[----:B------:R-:W-:Y:S05]  /*0320*/  BSYNC B0 ;  /* 0x0000000000007941 */ /* 0x000fea0003800000 */
.L_x_22694:
        /* <DEDUP_REMOVED lines=14> */
.L_x_22697:
[----:B------:R-:W-:Y:S05]  /*0410*/  BSYNC B0 ;  /* 0x0000000000007941 */ /* 0x000fea0003800000 */
.L_x_22696:
        /* <DEDUP_REMOVED lines=14> */
.L_x_22699:
[----:B------:R-:W-:Y:S05]  /*0500*/  BSYNC B0 ;  /* 0x0000000000007941 */ /* 0x000fea0003800000 */
.L_x_22698:
        /* <DEDUP_REMOVED lines=13> */
.L_x_22701:
[----:B------:R-:W-:Y:S05]  /*05e0*/  BSYNC B0 ;  /* 0x0000000000007941 */ /* 0x000fea0003800000 */
.L_x_22700:
[----:B------:R-:W-:Y:S02]  /*05f0*/  ULDC UR6, c[0x0][0x214] ;  /* 0x0000850000067ab9 */ /* 0x000fe40000000800 */
[----:B------:R-:W-:-:S13]  /*0600*/  ISETP.GE.AND P0, PT, R135, UR6, PT ;  /* 0x0000000687007c0c */ /* 0x000fda000bf06270 */
[----:B------:R-:W-:Y:S05]  /*0610*/  @P0 EXIT ;  /* 0x000000000000094d */ /* 0x000fea0003800000 */
[----:B------:R-:W-:Y:S01]  /*0620*/  ULDC.64 UR6, c[0x0][0x270] ;  /* 0x00009c0000067ab9 */ /* 0x000fe20000000a00 */
[--C-:B-----5:R-:W-:Y:S01]  /*0630*/  HADD2.F32 R84, -RZ, R24.reuse.H0_H0 ;  /* 0x20000018ff547230 */ /* 0x120fe20000004100 */
[----:B------:R-:W-:Y:S01]  /*0640*/  ISETP.NE.U32.AND P0, PT, RZ, UR6, PT ;  /* 0x00000006ff007c0c */ /* 0x000fe2000bf05070 */
[----:B------:R-:W-:Y:S01]  /*0650*/  ULDC.U8 UR6, c[0x0][0x2a0] ;  /* 0x0000a80000067ab9 */ /* 0x000fe20000000000 */
[----:B------:R-:W-:Y:S01]  /*0660*/  HADD2.F32 R85, -RZ, R24.H1_H1 ;  /* 0x30000018ff557230 */ /* 0x000fe20000004100 */
[----:B------:R-:W-:Y:S01]  /*0670*/  ISETP.NE.AND P2, PT, RZ, UR6, PT ;  /* 0x00000006ff007c0c */ /* 0x000fe2000bf45270 */
[--C-:B------:R-:W-:Y:S01]  /*0680*/  HADD2.F32 R82, -RZ, R25.reuse.H0_H0 ;  /* 0x20000019ff527230 */ /* 0x100fe20000004100 */
[----:B------:R-:W-:Y:S01]  /*0690*/  ISETP.NE.AND.EX P0, PT, RZ, UR7, PT, P0 ;  /* 0x00000007ff007c0c */ /* 0x000fe2000bf05300 */
[----:B------:R-:W-:Y:S01]  /*06a0*/  HADD2.F32 R83, -RZ, R25.H1_H1 ;  /* 0x30000019ff537230 */ /* 0x000fe20000004100 */
[----:B------:R-:W-:Y:S01]  /*06b0*/  P2R R132, PR, RZ, 0x4 ;  /* 0x00000004ff847803 */ /* 0x000fe20000000000 */
[--C-:B------:R-:W-:Y:S01]  /*06c0*/  HADD2.F32 R80, -RZ, R26.reuse.H0_H0 ;  /* 0x2000001aff507230 */ /* 0x100fe20000004100 */
        /* <DEDUP_REMOVED lines=79> */
.L_x_22723:
        /* <DEDUP_REMOVED lines=27> */
[----:B------:R-:W-:Y:S01]  /*0d70*/  IADD3 R137, R136, 0x20, RZ ;  /* 0x0000002088897810 */ /* 0x000fe20007ffe0ff */
[--C-:B---3--:R-:W-:Y:S02]  /*0d80*/  HADD2.F32 R42, -RZ, R36.reuse.H0_H0 ;  /* 0x20000024ff2a7230 */ /* 0x108fe40000004100 */
[----:B------:R-:W-:Y:S02]  /*0d90*/  HADD2.F32 R138, -RZ, R36.H1_H1 ;  /* 0x30000024ff8a7230 */ /* 0x000fe40000004100 */
[--C-:B------:R-:W-:Y:S02]  /*0da0*/  HADD2.F32 R140, -RZ, R37.reuse.H0_H0 ;  /* 0x20000025ff8c7230 */ /* 0x100fe40000004100 */
[----:B------:R-:W-:Y:S02]  /*0db0*/  HADD2.F32 R142, -RZ, R37.H1_H1 ;  /* 0x30000025ff8e7230 */ /* 0x000fe40000004100 */
[----:B------:R-:W-:-:S02]  /*0dc0*/  HADD2.F32 R144, -RZ, R38.H0_H0 ;  /* 0x20000026ff907230 */ /* 0x000fc40000004100 */
[----:B------:R-:W-:Y:S02]  /*0dd0*/  HADD2.F32 R146, -RZ, R38.H1_H1 ;  /* 0x30000026ff927230 */ /* 0x000fe40000004100 */
[--C-:B------:R-:W-:Y:S02]  /*0de0*/  HADD2.F32 R148, -RZ, R39.reuse.H0_H0 ;  /* 0x20000027ff947230 */ /* 0x100fe40000004100 */
[----:B------:R-:W-:Y:S02]  /*0df0*/  HADD2.F32 R150, -RZ, R39.H1_H1 ;  /* 0x30000027ff967230 */ /* 0x000fe40000004100 */
[-C--:B------:R-:W-:Y:S01]  /*0e00*/  FMUL.FTZ R36, R42, R79.reuse ;  /* 0x0000004f2a247220 */ /* 0x080fe20000410000 */
[-C--:B------:R-:W-:Y:S01]  /*0e10*/  FMUL.FTZ R37, R138, R79.reuse ;  /* 0x0000004f8a257220 */ /* 0x080fe20000410000 */
[-C--:B------:R-:W-:Y:S01]  /*0e20*/  FMUL.FTZ R38, R140, R79.reuse ;  /* 0x0000004f8c267220 */ /* 0x080fe20000410000 */
[-C--:B------:R-:W-:Y:S01]  /*0e30*/  FMUL.FTZ R39, R142, R79.reuse ;  /* 0x0000004f8e277220 */ /* 0x080fe20000410000 */
[-C--:B0-----:R-:W-:Y:S01]  /*0e40*/  FMUL.FTZ R40, R144, R79.reuse ;  /* 0x0000004f90287220 */ /* 0x081fe20000410000 */
        /* <DEDUP_REMOVED lines=13> */
.L_x_22703:
[----:B------:R-:W-:Y:S05]  /*0f20*/  BSYNC B0 ;  /* 0x0000000000007941 */ /* 0x000fea0003800000 */
.L_x_22702:
        /* <DEDUP_REMOVED lines=43> */
.L_x_22705:
[----:B------:R-:W-:Y:S05]  /*11e0*/  BSYNC B0 ;  /* 0x0000000000007941 */ /* 0x000fea0003800000 */
.L_x_22704:
        /* <DEDUP_REMOVED lines=43> */
.L_x_22707:
[----:B------:R-:W-:Y:S05]  /*14a0*/  BSYNC B0 ;  /* 0x0000000000007941 */ /* 0x000fea0003800000 */
.L_x_22706:
        /* <DEDUP_REMOVED lines=43> */
.L_x_22709:
[----:B------:R-:W-:Y:S05]  /*1760*/  BSYNC B0 ;  /* 0x0000000000007941 */ /* 0x000fea0003800000 */
.L_x_22708:
        /* <DEDUP_REMOVED lines=15> */
[----:B------:R-:W-:Y:S01]  /*1860*/  ISETP.NE.AND.EX P2, PT, RZ, UR7, PT, P2 ;  /* 0x00000007ff007c0c */ /* 0x000fe2000bf45320 */
[--C-:B---3--:R-:W-:Y:S02]  /*1870*/  HADD2.F32 R74, -RZ, R68.reuse.H0_H0 ;  /* 0x20000044ff4a7230 */ /* 0x108fe40000004100 */
[----:B------:R-:W-:Y:S02]  /*1880*/  HADD2.F32 R138, -RZ, R68.H1_H1 ;  /* 0x30000044ff8a7230 */ /* 0x000fe40000004100 */
[--C-:B------:R-:W-:Y:S02]  /*1890*/  HADD2.F32 R140, -RZ, R69.reuse.H0_H0 ;  /* 0x20000045ff8c7230 */ /* 0x100fe40000004100 */
[----:B------:R-:W-:Y:S02]  /*18a0*/  HADD2.F32 R142, -RZ, R69.H1_H1 ;  /* 0x30000045ff8e7230 */ /* 0x000fe40000004100 */
[--C-:B------:R-:W-:Y:S02]  /*18b0*/  HADD2.F32 R144, -RZ, R70.reuse.H0_H0 ;  /* 0x20000046ff907230 */ /* 0x100fe40000004100 */
[----:B------:R-:W-:-:S02]  /*18c0*/  HADD2.F32 R146, -RZ, R70.H1_H1 ;  /* 0x30000046ff927230 */ /* 0x000fc40000004100 */
        /* <DEDUP_REMOVED lines=20> */
.L_x_22711:
[----:B------:R-:W-:Y:S05]  /*1a10*/  BSYNC B0 ;  /* 0x0000000000007941 */ /* 0x000fea0003800000 */
.L_x_22710:
        /* <DEDUP_REMOVED lines=152> */
.L_x_22735:
        /* <DEDUP_REMOVED lines=48> */
.L_x_22714:
[----:B------:R-:W-:Y:S05]  /*26a0*/  BSYNC B0 ;  /* 0x0000000000007941 */ /* 0x000fea0003800000 */
.L_x_22713:
        /* <DEDUP_REMOVED lines=35> */
.L_x_22716:
[----:B------:R-:W-:Y:S05]  /*28e0*/  BSYNC B0 ;  /* 0x0000000000007941 */ /* 0x000fea0003800000 */
.L_x_22715:
        /* <DEDUP_REMOVED lines=35> */
.L_x_22718:
[----:B------:R-:W-:Y:S05]  /*2b20*/  BSYNC B0 ;  /* 0x0000000000007941 */ /* 0x000fea0003800000 */
.L_x_22717:
        /* <DEDUP_REMOVED lines=35> */
.L_x_22720:
[----:B------:R-:W-:Y:S05]  /*2d60*/  BSYNC B0 ;  /* 0x0000000000007941 */ /* 0x000fea0003800000 */
.L_x_22719:
        /* <DEDUP_REMOVED lines=34> */
.L_x_22722:
[----:B------:R-:W-:Y:S05]  /*2f90*/  BSYNC B0 ;  /* 0x0000000000007941 */ /* 0x000fea0003800000 */
.L_x_22721:
[----:B01234-:R-:W0:Y:S02]  /*2fa0*/  LDC.64 R76, c[0x0][0x210] ;  /* 0x00008400ff4c7b82 */ /* 0x01fe240000000a00 */
[----:B0-----:R-:W-:-:S04]  /*2fb0*/  LEA R135, R76, R135, 0x2 ;  /* 0x000000874c877211 */ /* 0x001fc800078e10ff */
[----:B------:R-:W-:-:S13]  /*2fc0*/  ISETP.GE.AND P2, PT, R135, R77, PT ;  /* 0x0000004d8700720c */ /* 0x000fda0003f46270 */
[----:B------:R-:W-:Y:S05]  /*2fd0*/  @!P2 BRA `(.L_x_22723) ;  /* 0xffffffd800f8a947 */ /* 0x000fea000383ffff */
[----:B------:R-:W-:Y:S05]  /*2fe0*/  EXIT ;  /* 0x000000000000794d */ /* 0x000fea0003800000 */
.L_x_22712:
        /* <DEDUP_REMOVED lines=8> */
.L_x_22725:
[----:B------:R-:W-:Y:S05]  /*3070*/  BSYNC B0 ;  /* 0x0000000000007941 */ /* 0x000fea0003800000 */
.L_x_22724:
        /* <DEDUP_REMOVED lines=9> */
.L_x_22726:
[----:B------:R-:W-:Y:S01]  /*3110*/  HFMA2.MMA R144, -RZ, RZ, 0, 2.384185791015625e-07 ;  /* 0x00000004ff907435 */ /* 0x000fe200000001ff */
[----:B------:R-:W-:-:S05]  /*3120*/  MOV R79, R141 ;  /* 0x0000008d004f7202 */ /* 0x000fca0000000f00 */
[----:B------:R-:W-:-:S05]  /*3130*/  FADD.FTZ R79, R78, R79 ;  /* 0x0000004f4e4f7221 */ /* 0x000fca0000010000 */
[----:B------:R-:W-:-:S07]  /*3140*/  MOV R143, R79 ;  /* 0x0000004f008f7202 */ /* 0x000fce0000000f00 */
[----:B------:R-:W-:Y:S05]  /*3150*/  WARPSYNC.COLLECTIVE R142, `(.L_x_22727) ;  /* 0x000000008e087348 */ /* 0x000fea0003c00000 */
[----:B------:R0:W1:Y:S02]  /*3160*/  SHFL.BFLY P6, R141, R143, R144, R145 ;  /* 0x0c0000908f8d7389 */ /* 0x00006400000c0091 */
[----:B01----:R-:W-:Y:S01]  /*3170*/  ENDCOLLECTIVE ;  /* 0x000000000000791b */ /* 0x003fe20003800000 */
.L_x_22727:
[----:B------:R-:W-:Y:S01]  /*3180*/  HFMA2.MMA R144, -RZ, RZ, 0, 4.76837158203125e-07 ;  /* 0x00000008ff907435 */ /* 0x000fe200000001ff */
[----:B------:R-:W-:-:S05]  /*3190*/  MOV R76, R141 ;  /* 0x0000008d004c7202 */ /* 0x000fca0000000f00 */
[----:B------:R-:W-:-:S05]  /*31a0*/  FADD.FTZ R138, R79, R76 ;  /* 0x0000004c4f8a7221 */ /* 0x000fca0000010000 */
[----:B------:R-:W-:-:S07]  /*31b0*/  MOV R143, R138 ;  /* 0x0000008a008f7202 */ /* 0x000fce0000000f00 */
[----:B------:R-:W-:Y:S05]  /*31c0*/  WARPSYNC.COLLECTIVE R142, `(.L_x_22728) ;  /* 0x000000008e087348 */ /* 0x000fea0003c00000 */
[----:B------:R0:W1:Y:S02]  /*31d0*/  SHFL.BFLY P6, R141, R143, R144, R145 ;  /* 0x0c0000908f8d7389 */ /* 0x00006400000c0091 */
[----:B01----:R-:W-:Y:S01]  /*31e0*/  ENDCOLLECTIVE ;  /* 0x000000000000791b */ /* 0x003fe20003800000 */
.L_x_22728:
        /* <DEDUP_REMOVED lines=8> */
.L_x_22729:
        /* <DEDUP_REMOVED lines=90> */
.L_x_22730:
[----:B------:R-:W-:Y:S01]  /*3810*/  HFMA2.MMA R144, -RZ, RZ, 0, 1.1920928955078125e-07 ;  /* 0x00000002ff907435 */ /* 0x000fe200000001ff */
[----:B------:R-:W-:-:S05]  /*3820*/  MOV R77, R141 ;  /* 0x0000008d004d7202 */ /* 0x000fca0000000f00 */
[----:B------:R-:W-:-:S05]  /*3830*/  FADD.FTZ R77, R76, R77 ;  /* 0x0000004d4c4d7221 */ /* 0x000fca0000010000 */
[----:B------:R-:W-:-:S07]  /*3840*/  MOV R143, R77 ;  /* 0x0000004d008f7202 */ /* 0x000fce0000000f00 */
[----:B------:R-:W-:Y:S05]  /*3850*/  WARPSYNC.COLLECTIVE R142, `(.L_x_22731) ;  /* 0x000000008e087348 */ /* 0x000fea0003c00000 */
[----:B------:R0:W1:Y:S02]  /*3860*/  SHFL.BFLY P6, R141, R143, R144, R145 ;  /* 0x0c0000908f8d7389 */ /* 0x00006400000c0091 */
[----:B01----:R-:W-:Y:S01]  /*3870*/  ENDCOLLECTIVE ;  /* 0x000000000000791b */ /* 0x003fe20003800000 */
.L_x_22731:
[----:B------:R-:W-:Y:S01]  /*3880*/  HFMA2.MMA R144, -RZ, RZ, 0, 2.384185791015625e-07 ;  /* 0x00000004ff907435 */ /* 0x000fe200000001ff */
[----:B------:R-:W-:-:S05]  /*3890*/  MOV R78, R141 ;  /* 0x0000008d004e7202 */ /* 0x000fca0000000f00 */
[----:B------:R-:W-:-:S05]  /*38a0*/  FADD.FTZ R78, R77, R78 ;  /* 0x0000004e4d4e7221 */ /* 0x000fca0000010000 */
[----:B------:R-:W-:-:S07]  /*38b0*/  MOV R143, R78 ;  /* 0x0000004e008f7202 */ /* 0x000fce0000000f00 */
[----:B------:R-:W-:Y:S05]  /*38c0*/  WARPSYNC.COLLECTIVE R142, `(.L_x_22732) ;  /* 0x000000008e087348 */ /* 0x000fea0003c00000 */
[----:B------:R0:W1:Y:S02]  /*38d0*/  SHFL.BFLY P6, R141, R143, R144, R145 ;  /* 0x0c0000908f8d7389 */ /* 0x00006400000c0091 */
[----:B01----:R-:W-:Y:S01]  /*38e0*/  ENDCOLLECTIVE ;  /* 0x000000000000791b */ /* 0x003fe20003800000 */
.L_x_22732:
[----:B------:R-:W-:Y:S01]  /*38f0*/  HFMA2.MMA R144, -RZ, RZ, 0, 4.76837158203125e-07 ;  /* 0x00000008ff907435 */ /* 0x000fe200000001ff */
[----:B------:R-:W-:-:S05]  /*3900*/  MOV R79, R141 ;  /* 0x0000008d004f7202 */ /* 0x000fca0000000f00 */
[----:B------:R-:W-:-:S05]  /*3910*/  FADD.FTZ R79, R78, R79 ;  /* 0x0000004f4e4f7221 */ /* 0x000fca0000010000 */
[----:B------:R-:W-:-:S07]  /*3920*/  MOV R143, R79 ;  /* 0x0000004f008f7202 */ /* 0x000fce0000000f00 */
[----:B------:R-:W-:Y:S05]  /*3930*/  WARPSYNC.COLLECTIVE R142, `(.L_x_22733) ;  /* 0x000000008e087348 */ /* 0x000fea0003c00000 */
[----:B------:R0:W1:Y:S02]  /*3940*/  SHFL.BFLY P6, R141, R143, R144, R145 ;  /* 0x0c0000908f8d7389 */ /* 0x00006400000c0091 */
[----:B01----:R-:W-:Y:S01]  /*3950*/  ENDCOLLECTIVE ;  /* 0x000000000000791b */ /* 0x003fe20003800000 */
.L_x_22733:
[----:B------:R-:W-:Y:S01]  /*3960*/  HFMA2.MMA R144, -RZ, RZ, 0, 9.5367431640625e-07 ;  /* 0x00000010ff907435 */ /* 0x000fe200000001ff */
[----:B------:R-:W-:-:S05]  /*3970*/  MOV R138, R141 ;  /* 0x0000008d008a7202 */ /* 0x000fca0000000f00 */
[----:B------:R-:W-:-:S05]  /*3980*/  FADD.FTZ R138, R79, R138 ;  /* 0x0000008a4f8a7221 */ /* 0x000fca0000010000 */
[----:B------:R-:W-:-:S07]  /*3990*/  MOV R143, R138 ;  /* 0x0000008a008f7202 */ /* 0x000fce0000000f00 */
[----:B------:R-:W-:Y:S05]  /*39a0*/  WARPSYNC.COLLECTIVE R142, `(.L_x_22734) ;  /* 0x000000008e087348 */ /* 0x000fea0003c00000 */
[----:B------:R0:W1:Y:S02]  /*39b0*/  SHFL.BFLY P6, R141, R143, R144, R145 ;  /* 0x0c0000908f8d7389 */ /* 0x00006400000c0091 */
[----:B01----:R-:W-:Y:S01]  /*39c0*/  ENDCOLLECTIVE ;  /* 0x000000000000791b */ /* 0x003fe20003800000 */
.L_x_22734:
[----:B------:R-:W-:Y:S05]  /*39d0*/  BRA `(.L_x_22735) ;  /* 0xffffffe800707947 */ /* 0x000fea000383ffff */
.L_x_22736:
        /* <DEDUP_REMOVED lines=10> */
.L_x_37462:


//--------------------- .text._ZN10layer_norm13ln_fwd_kernelINS_13Kernel_traitsI6__halfS2_fS2_fjLj1280ELj1ELj4ELj1ELj16ENS_18Kernel_traits_baseILj1280ES2_S2_fS2_fjLj128EEEEELb0ELb0ELb0ELb1EEEvNS_9FwdParamsE --------------------------
	.section	.text._ZN10layer_norm13ln_fwd_kernelINS_13Kernel_traitsI6__halfS2_fS2_fjLj1280ELj1ELj4ELj1ELj16ENS_18Kernel_traits_baseILj1280ES2_S2_fS2_fjLj128EEEEELb0ELb0ELb0ELb1EEEvNS_9FwdParamsE,"ax",@progbits
	.align	128
        .global         _ZN10layer_norm13ln_fwd_kernelINS_13Kernel_traitsI6__halfS2_fS2_fjLj1280ELj1ELj4ELj1ELj16ENS_18Kernel_traits_baseILj1280ES2_S2_fS2_fjLj128EEEEELb0ELb0ELb0ELb1EEEvNS_9FwdParamsE
        .type           _ZN10layer_norm13ln_fwd_kernelINS_13Kernel_traitsI6__halfS2_fS2_fjLj1280ELj1ELj4ELj1ELj16ENS_18Kernel_traits_baseILj1280ES2_S2_fS2_fjLj128EEEEELb0ELb0ELb0ELb1EEEvNS_9FwdParamsE,@function
        .size           _ZN10layer_norm13ln_fwd_kernelINS_13Kernel_traitsI6__halfS2_fS2_fjLj1280ELj1ELj4ELj1ELj16ENS_18Kernel_traits_baseILj1280ES2_S2_fS2_fjLj128EEEEELb0ELb0ELb0ELb1EEEvNS_9FwdParamsE,(.L_x_37463 - _ZN10layer_norm13ln_fwd_kernelINS_13Kernel_traitsI6__halfS2_fS2_fjLj1280ELj1ELj4ELj1ELj16ENS_18Kernel_traits_baseILj1280ES2_S2_fS2_fjLj128EEEEELb0ELb0ELb0ELb1EEEvNS_9FwdParamsE)
        .other          _ZN10layer_norm13ln_fwd_kernelINS_13Kernel_traitsI6__halfS2_fS2_fjLj1280ELj1ELj4ELj1ELj16ENS_18Kernel_traits_baseILj1280ES2_S2_fS2_fjLj128EEEEELb0ELb0ELb0ELb1EEEvNS_9FwdParamsE,@"STO_CUDA_ENTRY STV_DEFAULT"
_ZN10layer_norm13ln_fwd_kernelINS_13Kernel_traitsI6__halfS2_fS2_fjLj1280ELj1ELj4ELj1ELj16ENS_18Kernel_traits_baseILj1280ES2_S2_fS2_fjLj128EEEEELb0ELb0ELb0ELb1EEEvNS_9FwdParamsE:
.text._ZN10layer_norm13ln_fwd_kernelINS_13Kernel_traitsI6__halfS2_fS2_fjLj1280ELj1ELj4ELj1ELj16ENS_18Kernel_traits_baseILj1280ES2_S2_fS2_fjLj128EEEEELb0ELb0ELb0ELb1EEEvNS_9FwdParamsE:
        /* <DEDUP_REMOVED lines=17> */
[----:B------:R-:W-:-:S03]  /*0110*/  SHF.R.U32.HI R0, RZ, 0x5, R2 ;  /* 0x00000005ff007819 */ /* 0x000fc60000011602 */
[----:B------:R0:W5:Y:S01]  /*0120*/  @P1 LDG.E.128 R32, desc[UR4][R4.64+0x800] ;  /* 0x0008000404201981 */ /* 0x000162000c1e1d00 */
[----:B-1----:R-:W-:-:S04]  /*0130*/  LEA R117, R117, R0, 0x2 ;  /* 0x0000000075757211 */ /* 0x002fc800078e10ff */
[----:B------:R-:W-:Y:S02]  /*0140*/  ISETP.GE.AND P0, PT, R117, UR8, PT ;  /* 0x0000000875007c0c */ /* 0x000fe4000bf06270 */
[----:B------:R-:W-:-:S04]  /*0150*/  IADD3 R2, P2, R3, UR6, RZ ;  /* 0x0000000603027c10 */ /* 0x000fc8000ff5e0ff */
[----:B------:R-:W-:-:S07]  /*0160*/  IADD3.X R3, RZ, UR7, RZ, P2, !PT ;  /* 0x00000007ff037c10 */ /* 0x000fce00097fe4ff */
[----:B0-----:R-:W-:Y:S05]  /*0170*/  @P0 EXIT ;  /* 0x000000000000094d */ /* 0x001fea0003800000 */
        /* <DEDUP_REMOVED lines=10> */
[----:B------:R-:W-:Y:S01]  /*0220*/  ULDC.64 UR6, c[0x0][0x270] ;  /* 0x00009c0000067ab9 */ /* 0x000fe20000000a00 */
[----:B------:R-:W5:Y:S01]  /*0230*/  LDG.E.128 R28, desc[UR4][R2.64] ;  /* 0x00000004021c7981 */ /* 0x000f62000c1e1d00 */
[----:B------:R-:W-:Y:S01]  /*0240*/  ISETP.NE.U32.AND P0, PT, RZ, UR6, PT ;  /* 0x00000006ff007c0c */ /* 0x000fe2000bf05070 */
[--C-:B------:R-:W-:Y:S01]  /*0250*/  HADD2.F32 R98, -RZ, R8.reuse.H0_H0 ;  /* 0x20000008ff627230 */ /* 0x100fe20000004100 */
[----:B------:R-:W-:Y:S01]  /*0260*/  ULDC.U8 UR6, c[0x0][0x2a0] ;  /* 0x0000a80000067ab9 */ /* 0x000fe20000000000 */
[----:B------:R-:W5:Y:S01]  /*0270*/  LDG.E.128 R24, desc[UR4][R2.64+0x200] ;  /* 0x0002000402187981 */ /* 0x000f62000c1e1d00 */
[----:B------:R-:W-:Y:S01]  /*0280*/  HADD2.F32 R97, -RZ, R8.H1_H1 ;  /* 0x30000008ff617230 */ /* 0x000fe20000004100 */
[----:B------:R-:W-:Y:S01]  /*0290*/  ULDC.64 UR8, c[0x0][0x230] ;  /* 0x00008c0000087ab9 */ /* 0x000fe20000000a00 */
[--C-:B------:R-:W-:Y:S01]  /*02a0*/  HADD2.F32 R96, -RZ, R9.reuse.H0_H0 ;  /* 0x20000009ff607230 */ /* 0x100fe20000004100 */
[----:B------:R-:W5:Y:S01]  /*02b0*/  LDG.E.128 R20, desc[UR4][R2.64+0x400] ;  /* 0x0004000402147981 */ /* 0x000f62000c1e1d00 */
[----:B------:R-:W-:-:S02]  /*02c0*/  HADD2.F32 R95, -RZ, R9.H1_H1 ;  /* 0x30000009ff5f7230 */ /* 0x000fc40000004100 */
[----:B------:R-:W-:Y:S01]  /*02d0*/  HADD2.F32 R0, -RZ, R10.H0_H0 ;  /* 0x2000000aff007230 */ /* 0x000fe20000004100 */
[----:B------:R-:W5:Y:S01]  /*02e0*/  LDG.E.128 R16, desc[UR4][R2.64+0x600] ;  /* 0x0006000402107981 */ /* 0x000f62000c1e1d00 */
[----:B------:R-:W-:-:S03]  /*02f0*/  HADD2.F32 R4, -RZ, R11.H1_H1 ;  /* 0x3000000bff047230 */ /* 0x000fc60000004100 */
[----:B------:R0:W5:Y:S01]  /*0300*/  LDG.E.128 R12, desc[UR4][R2.64+0x800] ;  /* 0x00080004020c7981 */ /* 0x000162000c1e1d00 */
[--C-:B------:R-:W-:Y:S01]  /*0310*/  HADD2.F32 R5, -RZ, R44.reuse.H0_H0 ;  /* 0x2000002cff057230 */ /* 0x100fe20000004100 */
[----:B------:R-:W-:Y:S01]  /*0320*/  ISETP.NE.AND.EX P0, PT, RZ, UR7, PT, P0 ;  /* 0x00000007ff007c0c */ /* 0x000fe2000bf05300 */
[----:B------:R-:W-:Y:S01]  /*0330*/  HADD2.F32 R6, -RZ, R44.H1_H1 ;  /* 0x3000002cff067230 */ /* 0x000fe20000004100 */
[----:B------:R-:W-:Y:S01]  /*0340*/  ISETP.NE.AND P3, PT, RZ, UR6, PT ;  /* 0x00000006ff007c0c */ /* 0x000fe2000bf65270 */
[--C-:B------:R-:W-:Y:S01]  /*0350*/  HADD2.F32 R7, -RZ, R45.reuse.H0_H0 ;  /* 0x2000002dff077230 */ /* 0x100fe20000004100 */
[----:B------:R-:W-:Y:S01]  /*0360*/  ULDC UR6, c[0x0][0x218] ;  /* 0x0000860000067ab9 */ /* 0x000fe20000000800 */
[----:B------:R-:W-:Y:S01]  /*0370*/  HADD2.F32 R8, -RZ, R45.H1_H1 ;  /* 0x3000002dff087230 */ /* 0x000fe20000004100 */
[----:B------:R-:W-:Y:S01]  /*0380*/  ULDC UR7, c[0x0][0x2d8] ;  /* 0x0000b60000077ab9 */ /* 0x000fe20000000800 */
[----:B------:R-:W-:Y:S02]  /*0390*/  HADD2.F32 R9, -RZ, R46.H0_H0 ;  /* 0x2000002eff097230 */ /* 0x000fe40000004100 */
[----:B0-----:R-:W-:-:S02]  /*03a0*/  HADD2.F32 R2, -RZ, R10.H1_H1 ;  /* 0x3000000aff027230 */ /* 0x001fc40000004100 */
[----:B------:R-:W-:Y:S02]  /*03b0*/  HADD2.F32 R3, -RZ, R11.H0_H0 ;  /* 0x2000000bff037230 */ /* 0x000fe40000004100 */
        /* <DEDUP_REMOVED lines=26> */
[----:B------:R-:W-:-:S07]  /*0560*/  HADD2.F32 R116, -RZ, R35.H1_H1 ;  /* 0x30000023ff747230 */ /* 0x000fce0000004100 */
.L_x_22738:
[----:B0-----:R-:W0:Y:S01]  /*0570*/  S2R R80, SR_TID.X ;  /* 0x0000000000507919 */ /* 0x001e220000002100 */
[----:B------:R-:W-:Y:S01]  /*0580*/  ISETP.NE.U32.AND P1, PT, RZ, UR8, PT ;  /* 0x00000008ff007c0c */ /* 0x000fe2000bf25070 */
[----:B------:R-:W1:Y:S01]  /*0590*/  @P0 LDC.64 R40, c[0x0][0x270] ;  /* 0x00009c00ff280b82 */ /* 0x000e620000000a00 */
[----:B------:R-:W-:Y:S02]  /*05a0*/  IMAD R42, R117, UR6, RZ ;  /* 0x00000006752a7c24 */ /* 0x000fe4000f8e02ff */
[----:B------:R-:W-:-:S03]  /*05b0*/  ISETP.NE.AND.EX P1, PT, RZ, UR9, PT, P1 ;  /* 0x00000009ff007c0c */ /* 0x000fc6000bf25310 */
[----:B------:R-:W-:Y:S02]  /*05c0*/  SHF.R.S32.HI R43, RZ, 0x1f, R42 ;  /* 0x0000001fff2b7819 */ /* 0x000fe4000001142a */
[----:B------:R-:W2:Y:S02]  /*05d0*/  LDC.64 R82, c[0x0][0x220] ;  /* 0x00008800ff527b82 */ /* 0x000ea40000000a00 */
[----:B------:R-:W-:-:S06]  /*05e0*/  LEA.HI R43, R43, R42, RZ, 0x3 ;  /* 0x0000002a2b2b7211 */ /* 0x000fcc00078f18ff */
[----:B------:R-:W3:Y:S01]  /*05f0*/  @P1 LDC.64 R44, c[0x0][0x230] ;  /* 0x00008c00ff2c1b82 */ /* 0x000ee20000000a00 */
[----:B-1----:R-:W-:-:S07]  /*0600*/  @P0 IMAD.WIDE R46, R117, 0x2, R40 ;  /* 0x00000002752e0825 */ /* 0x002fce00078e0228 */
[----:B------:R-:W1:Y:S01]  /*0610*/  LDC.64 R124, c[0x0][0x238] ;  /* 0x00008e00ff7c7b82 */ /* 0x000e620000000a00 */
[----:B0-----:R-:W-:Y:S01]  /*0620*/  LOP3.LUT R80, R80, 0x1f, RZ, 0xc0, !PT ;  /* 0x0000001f50507812 */ /* 0x001fe200078ec0ff */
[----:B------:R-:W4:Y:S01]  /*0630*/  @P0 LDG.E.U16 R46, desc[UR4][R46.64] ;  /* 0x000000042e2e0981 */ /* 0x000f22000c1e1500 */
[----:B------:R-:W-:Y:S01]  /*0640*/  ISETP.NE.U32.AND P2, PT, RZ, UR8, PT ;  /* 0x00000008ff007c0c */ /* 0x000fe2000bf45070 */
[----:B------:R-:W-:Y:S01]  /*0650*/  HFMA2.MMA R119, -RZ, RZ, 1.875, 0 ;  /* 0x3f800000ff777435 */ /* 0x000fe200000001ff */
[----:B------:R-:W-:-:S03]  /*0660*/  LEA.HI.SX32 R118, R43, R80, 0x1d ;  /* 0x000000502b767211 */ /* 0x000fc600078feaff */
[----:B------:R-:W0:Y:S02]  /*0670*/  @P1 LDC.64 R60, c[0x0][0x230] ;  /* 0x00008c00ff3c1b82 */ /* 0x000e240000000a00 */
[----:B--2---:R-:W-:-:S06]  /*0680*/  IMAD.WIDE.U32 R40, R118, 0x10, R82 ;  /* 0x0000001076287825 */ /* 0x004fcc00078e0052 */
[----:B------:R-:W2:Y:S01]  /*0690*/  @P1 LDC.64 R68, c[0x0][0x230] ;  /* 0x00008c00ff441b82 */ /* 0x000ea20000000a00 */
[----:B------:R-:W2:Y:S01]  /*06a0*/  LDG.E.128 R40, desc[UR4][R40.64] ;  /* 0x0000000428287981 */ /* 0x000ea2000c1e1d00 */
[----:B---3--:R-:W-:-:S05]  /*06b0*/  @P1 IMAD.WIDE.U32 R44, R118, 0x20, R44 ;  /* 0x00000020762c1825 */ /* 0x008fca00078e002c */
[----:B------:R-:W3:Y:S04]  /*06c0*/  @P1 LDG.E.128 R32, desc[UR4][R44.64] ;  /* 0x000000042c201981 */ /* 0x000ee8000c1e1d00 */
[----:B------:R2:W3:Y:S01]  /*06d0*/  @P1 LDG.E.128 R36, desc[UR4][R44.64+0x10] ;  /* 0x000010042c241981 */ /* 0x0004e2000c1e1d00 */
[----:B------:R-:W-:Y:S02]  /*06e0*/  ISETP.NE.AND.EX P2, PT, RZ, UR9, PT, P2 ;  /* 0x00000009ff007c0c */ /* 0x000fe4000bf45320 */
[C---:B------:R-:W-:Y:S01]  /*06f0*/  IADD3 R120, R118.reuse, 0x20, RZ ;  /* 0x0000002076787810 */ /* 0x040fe20007ffe0ff */
[----:B-1----:R-:W-:-:S04]  /*0700*/  IMAD.WIDE.U32 R62, R118, 0x20, R124 ;  /* 0x00000020763e7825 */ /* 0x002fc800078e007c */
[----:B0-----:R-:W-:-:S04]  /*0710*/  @P1 IMAD.WIDE.U32 R60, R120, 0x20, R60 ;  /* 0x00000020783c1825 */ /* 0x001fc800078e003c */
[----:B----4-:R-:W-:Y:S02]  /*0720*/  @P0 HADD2.F32 R119, -RZ, R46.H0_H0 ;  /* 0x2000002eff770230 */ /* 0x010fe40000004100 */
[--C-:B--2---:R-:W-:Y:S02]  /*0730*/  HADD2.F32 R46, -RZ, R40.reuse.H1_H1 ;  /* 0x30000028ff2e7230 */ /* 0x104fe40000004100 */
[----:B------:R-:W-:Y:S02]  /*0740*/  HADD2.F32 R48, -RZ, R40.H0_H0 ;  /* 0x20000028ff307230 */ /* 0x000fe40000004100 */
        /* <DEDUP_REMOVED lines=23> */
[----:B------:R-:W-:Y:S04]  /*08c0*/  STG.E.128 desc[UR4][R62.64], R40 ;  /* 0x000000283e007986 */ /* 0x000fe8000c101d04 */
[----:B------:R0:W-:Y:S04]  /*08d0*/  STG.E.128 desc[UR4][R62.64+0x10], R44 ;  /* 0x0000102c3e007986 */ /* 0x0001e8000c101d04 */
[----:B------:R-:W0:Y:S01]  /*08e0*/  LDG.E.128 R56, desc[UR4][R56.64] ;  /* 0x0000000438387981 */ /* 0x000e22000c1e1d00 */
[----:B------:R-:W-:-:S02]  /*08f0*/  MOV R48, R32 ;  /* 0x0000002000307202 */ /* 0x000fc40000000f00 */
[----:B------:R-:W-:Y:S02]  /*0900*/  MOV R49, R33 ;  /* 0x0000002100317202 */ /* 0x000fe40000000f00 */
[----:B------:R-:W-:Y:S02]  /*0910*/  MOV R50, R34 ;  /* 0x0000002200327202 */ /* 0x000fe40000000f00 */
[----:B------:R-:W-:Y:S02]  /*0920*/  MOV R51, R35 ;  /* 0x0000002300337202 */ /* 0x000fe40000000f00 */
[----:B------:R-:W-:Y:S02]  /*0930*/  MOV R52, R36 ;  /* 0x0000002400347202 */ /* 0x000fe40000000f00 */
[----:B------:R-:W-:Y:S02]  /*0940*/  MOV R53, R37 ;  /* 0x0000002500357202 */ /* 0x000fe40000000f00 */
[----:B------:R-:W-:Y:S01]  /*0950*/  MOV R54, R38 ;  /* 0x0000002600367202 */ /* 0x000fe20000000f00 */
[----:B------:R-:W2:Y:S01]  /*0960*/  @P1 LDG.E.128 R48, desc[UR4][R60.64] ;  /* 0x000000043c301981 */ /* 0x000ea2000c1e1d00 */
[----:B------:R-:W-:-:S06]  /*0970*/  MOV R55, R39 ;  /* 0x0000002700377202 */ /* 0x000fcc0000000f00 */
[----:B------:R1:W3:Y:S01]  /*0980*/  @P1 LDG.E.128 R52, desc[UR4][R60.64+0x10] ;  /* 0x000010043c341981 */ /* 0x0002e2000c1e1d00 */
[----:B------:R-:W-:Y:S01]  /*0990*/  IADD3 R121, R118, 0x40, RZ ;  /* 0x0000004076797810 */ /* 0x000fe20007ffe0ff */
[----:B------:R-:W-:-:S04]  /*09a0*/  IMAD.WIDE.U32 R70, R120, 0x20, R124 ;  /* 0x0000002078467825 */ /* 0x000fc800078e007c */
[----:B------:R-:W-:-:S04]  /*09b0*/  @P1 IMAD.WIDE.U32 R68, R121, 0x20, R68 ;  /* 0x0000002079441825 */ /* 0x000fc800078e0044 */
[--C-:B0-----:R-:W-:Y:S02]  /*09c0*/  HADD2.F32 R62, -RZ, R56.reuse.H0_H0 ;  /* 0x20000038ff3e7230 */ /* 0x101fe40000004100 */
        /* <DEDUP_REMOVED lines=11> */
[-C--:B-1----:R-:W-:Y:S01]  /*0a80*/  FMUL.FTZ R60, R74, R119.reuse ;  /* 0x000000774a3c7220 */ /* 0x082fe20000410000 */
        /* <DEDUP_REMOVED lines=11> */
[----:B------:R-:W-:Y:S01]  /*0b40*/  IMAD.WIDE.U32 R64, R121, 0x10, R82 ;  /* 0x0000001079407825 */ /* 0x000fe200078e0052 */
[----:B------:R-:W-:Y:S01]  /*0b50*/  STG.E.128 desc[UR4][R70.64], R56 ;  /* 0x0000003846007986 */ /* 0x000fe2000c101d04 */
[----:B------:R-:W-:Y:S01]  /*0b60*/  @P1 MOV R32, R48 ;  /* 0x0000003000201202 */ /* 0x000fe20000000f00 */
[----:B------:R-:W0:Y:S02]  /*0b70*/  @P1 LDC.64 R76, c[0x0][0x230] ;  /* 0x00008c00ff4c1b82 */ /* 0x000e240000000a00 */
[----:B------:R1:W-:Y:S04]  /*0b80*/  STG.E.128 desc[UR4][R70.64+0x10], R60 ;  /* 0x0000103c46007986 */ /* 0x0003e8000c101d04 */
[----:B------:R-:W1:Y:S01]  /*0b90*/  LDG.E.128 R64, desc[UR4][R64.64] ;  /* 0x0000000440407981 */ /* 0x000e62000c1e1d00 */
        /* <DEDUP_REMOVED lines=9> */
[--C-:B-1----:R-:W-:Y:S02]  /*0c30*/  HADD2.F32 R70, -RZ, R64.reuse.H0_H0 ;  /* 0x20000040ff467230 */ /* 0x102fe40000004100 */
[----:B------:R-:W-:Y:S02]  /*0c40*/  HADD2.F32 R122, -RZ, R67.H0_H0 ;  /* 0x20000043ff7a7230 */ /* 0x000fe40000004100 */
[----:B------:R-:W-:Y:S02]  /*0c50*/  HADD2.F32 R72, -RZ, R64.H1_H1 ;  /* 0x30000040ff487230 */ /* 0x000fe40000004100 */
[--C-:B------:R-:W-:Y:S02]  /*0c60*/  HADD2.F32 R74, -RZ, R65.reuse.H0_H0 ;  /* 0x20000041ff4a7230 */ /* 0x100fe40000004100 */
[----:B------:R-:W-:Y:S02]  /*0c70*/  HADD2.F32 R78, -RZ, R65.H1_H1 ;  /* 0x30000041ff4e7230 */ /* 0x000fe40000004100 */
[----:B------:R-:W-:-:S02]  /*0c80*/  HADD2.F32 R84, -RZ, R66.H0_H0 ;  /* 0x20000042ff547230 */ /* 0x000fc40000004100 */
[----:B------:R-:W-:Y:S02]  /*0c90*/  HADD2.F32 R86, -RZ, R66.H1_H1 ;  /* 0x30000042ff567230 */ /* 0x000fe40000004100 */
[----:B------:R-:W-:Y:S02]  /*0ca0*/  HADD2.F32 R71, -RZ, R67.H1_H1 ;  /* 0x30000043ff477230 */ /* 0x000fe40000004100 */
[-C--:B------:R-:W-:Y:S01]  /*0cb0*/  FMUL.FTZ R64, R70, R119.reuse ;  /* 0x0000007746407220 */ /* 0x080fe20000410000 */
[-C--:B------:R-:W-:Y:S01]  /*0cc0*/  FMUL.FTZ R70, R122, R119.reuse ;  /* 0x000000777a467220 */ /* 0x080fe20000410000 */
[----:B------:R-:W-:Y:S01]  /*0cd0*/  IADD3 R122, R118, 0x60, RZ ;  /* 0x00000060767a7810 */ /* 0x000fe20007ffe0ff */
[-C--:B------:R-:W-:Y:S01]  /*0ce0*/  FMUL.FTZ R65, R72, R119.reuse ;  /* 0x0000007748417220 */ /* 0x080fe20000410000 */
[-C--:B------:R-:W-:Y:S01]  /*0cf0*/  FMUL.FTZ R66, R74, R119.reuse ;  /* 0x000000774a427220 */ /* 0x080fe20000410000 */
[-C--:B------:R-:W-:Y:S01]  /*0d00*/  FMUL.FTZ R67, R78, R119.reuse ;  /* 0x000000774e437220 */ /* 0x080fe20000410000 */
[-C--:B---3--:R-:W-:Y:S01]  /*0d10*/  FMUL.FTZ R68, R84, R119.reuse ;  /* 0x0000007754447220 */ /* 0x088fe20000410000 */
        /* <DEDUP_REMOVED lines=9> */
[----:B------:R-:W-:-:S04]  /*0db0*/  IMAD.WIDE.U32 R78, R121, 0x20, R124 ;  /* 0x00000020794e7825 */ /* 0x000fc800078e007c */
[----:B------:R-:W-:Y:S01]  /*0dc0*/  @P2 FADD.FTZ R71, R55, R71 ;  /* 0x0000004737472221 */ /* 0x000fe20000010000 */
[C---:B------:R-:W-:Y:S01]  /*0dd0*/  IMAD.WIDE.U32 R72, R122.reuse, 0x10, R82 ;  /* 0x000000107a487825 */ /* 0x040fe200078e0052 */
[----:B------:R-:W-:Y:S04]  /*0de0*/  STG.E.128 desc[UR4][R78.64], R64 ;  /* 0x000000404e007986 */ /* 0x000fe8000c101d04 */
[----:B------:R1:W-:Y:S04]  /*0df0*/  STG.E.128 desc[UR4][R78.64+0x10], R68 ;  /* 0x000010444e007986 */ /* 0x0003e8000c101d04 */
[----:B------:R-:W1:Y:S01]  /*0e00*/  LDG.E.128 R72, desc[UR4][R72.64] ;  /* 0x0000000448487981 */ /* 0x000e62000c1e1d00 */
[----:B0-----:R-:W-:Y:S01]  /*0e10*/  @P1 IMAD.WIDE.U32 R76, R122, 0x20, R76 ;  /* 0x000000207a4c1825 */ /* 0x001fe200078e004c */
[----:B------:R-:W-:-:S02]  /*0e20*/  @P1 MOV R32, R48 ;  /* 0x0000003000201202 */ /* 0x000fc40000000f00 */
[----:B------:R-:W-:Y:S02]  /*0e30*/  @P1 MOV R33, R49 ;  /* 0x0000003100211202 */ /* 0x000fe40000000f00 */
[----:B------:R-:W-:Y:S02]  /*0e40*/  @P1 MOV R34, R50 ;  /* 0x0000003200221202 */ /* 0x000fe40000000f00 */
[----:B------:R-:W-:Y:S02]  /*0e50*/  @P1 MOV R35, R51 ;  /* 0x0000003300231202 */ /* 0x000fe40000000f00 */
[----:B------:R-:W-:Y:S01]  /*0e60*/  @P1 MOV R36, R52 ;  /* 0x0000003400241202 */ /* 0x000fe20000000f00 */
[----:B------:R-:W2:Y:S01]  /*0e70*/  @P1 LDG.E.128 R48, desc[UR4][R76.64] ;  /* 0x000000044c301981 */ /* 0x000ea2000c1e1d00 */
[----:B------:R-:W-:Y:S02]  /*0e80*/  @P1 MOV R37, R53 ;  /* 0x0000003500251202 */ /* 0x000fe40000000f00 */
[----:B------:R-:W-:-:S02]  /*0e90*/  @P1 MOV R38, R54 ;  /* 0x0000003600261202 */ /* 0x000fc40000000f00 */
[----:B------:R-:W-:Y:S02]  /*0ea0*/  @P1 MOV R39, R55 ;  /* 0x0000003700271202 */ /* 0x000fe40000000f00 */
[----:B------:R0:W3:Y:S01]  /*0eb0*/  @P1 LDG.E.128 R52, desc[UR4][R76.64+0x10] ;  /* 0x000010044c341981 */ /* 0x0000e2000c1e1d00 */
[----:B-1----:R-:W-:Y:S02]  /*0ec0*/  HADD2.F32 R79, -RZ, R72.H1_H1 ;  /* 0x30000048ff4f7230 */ /* 0x002fe40000004100 */
[----:B------:R-:W-:Y:S02]  /*0ed0*/  HADD2.F32 R85, -RZ, R73.H1_H1 ;  /* 0x30000049ff557230 */ /* 0x000fe40000004100 */
[----:B------:R-:W-:Y:S02]  /*0ee0*/  HADD2.F32 R84, -RZ, R75.H1_H1 ;  /* 0x3000004bff547230 */ /* 0x000fe40000004100 */
[----:B------:R-:W-:Y:S02]  /*0ef0*/  HADD2.F32 R81, -RZ, R73.H0_H0 ;  /* 0x20000049ff517230 */ /* 0x000fe40000004100 */
[----:B------:R-:W-:Y:S01]  /*0f00*/  FMUL.FTZ R73, R79, R119 ;  /* 0x000000774f497220 */ /* 0x000fe20000410000 */
[----:B------:R-:W-:-:S02]  /*0f10*/  HADD2.F32 R78, -RZ, R75.H0_H0 ;  /* 0x2000004bff4e7230 */ /* 0x000fc40000004100 */
[-C--:B------:R-:W-:Y:S01]  /*0f20*/  FMUL.FTZ R75, R85, R119.reuse ;  /* 0x00000077554b7220 */ /* 0x080fe20000410000 */
[-C--:B------:R-:W-:Y:S02]  /*0f30*/  FMUL.FTZ R79, R84, R119.reuse ;  /* 0x00000077544f7220 */ /* 0x080fe40000410000 */
[----:B------:R-:W1:Y:S01]  /*0f40*/  @P1 LDC.64 R84, c[0x0][0x230] ;  /* 0x00008c00ff541b82 */ /* 0x000e620000000a00 */
[----:B------:R-:W-:Y:S02]  /*0f50*/  HADD2.F32 R86, -RZ, R72.H0_H0 ;  /* 0x20000048ff567230 */ /* 0x000fe40000004100 */
[--C-:B------:R-:W-:Y:S02]  /*0f60*/  HADD2.F32 R87, -RZ, R74.reuse.H0_H0 ;  /* 0x2000004aff577230 */ /* 0x100fe40000004100 */
[----:B------:R-:W-:Y:S02]  /*0f70*/  HADD2.F32 R123, -RZ, R74.H1_H1 ;  /* 0x3000004aff7b7230 */ /* 0x000fe40000004100 */
[-C--:B------:R-:W-:Y:S01]  /*0f80*/  FMUL.FTZ R72, R86, R119.reuse ;  /* 0x0000007756487220 */ /* 0x080fe20000410000 */
[-C--:B------:R-:W-:Y:S01]  /*0f90*/  FMUL.FTZ R74, R81, R119.reuse ;  /* 0x00000077514a7220 */ /* 0x080fe20000410000 */
[-C--:B0-----:R-:W-:Y:S01]  /*0fa0*/  FMUL.FTZ R76, R87, R119.reuse ;  /* 0x00000077574c7220 */ /* 0x081fe20000410000 */
        /* <DEDUP_REMOVED lines=11> */
[----:B------:R-:W-:-:S02]  /*1060*/  IADD3 R123, R118, 0x80, RZ ;  /* 0x00000080767b7810 */ /* 0x000fc40007ffe0ff */
[----:B------:R-:W-:Y:S02]  /*1070*/  @P1 MOV R32, R48 ;  /* 0x0000003000201202 */ /* 0x000fe40000000f00 */
[----:B------:R-:W-:Y:S01]  /*1080*/  STG.E.128 desc[UR4][R86.64], R72 ;  /* 0x0000004856007986 */ /* 0x000fe2000c101d04 */
[----:B------:R-:W-:Y:S01]  /*1090*/  @P1 MOV R33, R49 ;  /* 0x0000003100211202 */ /* 0x000fe20000000f00 */
[----:B-1----:R-:W-:Y:S01]  /*10a0*/  @P1 IMAD.WIDE.U32 R84, R123, 0x20, R84 ;  /* 0x000000207b541825 */ /* 0x002fe200078e0054 */
[----:B------:R-:W-:Y:S01]  /*10b0*/  @P1 MOV R34, R50 ;  /* 0x0000003200221202 */ /* 0x000fe20000000f00 */
[----:B------:R0:W-:Y:S01]  /*10c0*/  STG.E.128 desc[UR4][R86.64+0x10], R76 ;  /* 0x0000104c56007986 */ /* 0x0001e2000c101d04 */
[----:B------:R-:W-:Y:S02]  /*10d0*/  @P1 MOV R35, R51 ;  /* 0x0000003300231202 */ /* 0x000fe40000000f00 */
[----:B------:R-:W-:Y:S02]  /*10e0*/  @P1 MOV R36, R52 ;  /* 0x0000003400241202 */ /* 0x000fe40000000f00 */
[----:B------:R-:W-:-:S02]  /*10f0*/  @P1 MOV R37, R53 ;  /* 0x0000003500251202 */ /* 0x000fc40000000f00 */
[----:B------:R-:W-:Y:S01]  /*1100*/  @P1 MOV R38, R54 ;  /* 0x0000003600261202 */ /* 0x000fe20000000f00 */
[----:B------:R-:W2:Y:S01]  /*1110*/  @P1 LDG.E.128 R32, desc[UR4][R84.64] ;  /* 0x0000000454201981 */ /* 0x000ea2000c1e1d00 */
[----:B------:R-:W-:-:S06]  /*1120*/  @P1 MOV R39, R55 ;  /* 0x0000003700271202 */ /* 0x000fcc0000000f00 */
[----:B------:R-:W3:Y:S01]  /*1130*/  @P1 LDG.E.128 R36, desc[UR4][R84.64+0x10] ;  /* 0x0000100454241981 */ /* 0x000ee2000c1e1d00 */
[----:B0-----:R-:W-:-:S06]  /*1140*/  IMAD.WIDE.U32 R86, R123, 0x10, R82 ;  /* 0x000000107b567825 */ /* 0x001fcc00078e0052 */
[----:B------:R-:W4:Y:S01]  /*1150*/  LDG.E.128 R84, desc[UR4][R86.64] ;  /* 0x0000000456547981 */ /* 0x000f22000c1e1d00 */
[----:B------:R-:W-:Y:S01]  /*1160*/  ISETP.NE.AND P4, PT, R80, RZ, PT ;  /* 0x000000ff5000720c */ /* 0x000fe20003f85270 */
[----:B------:R-:W-:Y:S01]  /*1170*/  IMAD.WIDE.U32 R124, R123, 0x20, R124 ;  /* 0x000000207b7c7825 */ /* 0x000fe200078e007c */
[----:B------:R-:W-:Y:S01]  /*1180*/  UMOV UR10, 0xffffffff ;  /* 0xffffffff000a7882 */ /* 0x000fe20000000000 */
[----:B--2---:R-:W-:Y:S02]  /*1190*/  @P1 MOV R48, R32 ;  /* 0x0000002000301202 */ /* 0x004fe40000000f00 */
[----:B----4-:R-:W-:-:S05]  /*11a0*/  HADD2.F32 R80, -RZ, R84.H0_H0 ;  /* 0x20000054ff507230 */ /* 0x010fca0000004100 */
[----:B------:R-:W-:-:S04]  /*11b0*/  FMUL.FTZ R80, R80, R119 ;  /* 0x0000007750507220 */ /* 0x000fc80000410000 */
[----:B------:R-:W-:Y:S01]  /*11c0*/  @P2 FADD.FTZ R80, R80, R48 ;  /* 0x0000003050502221 */ /* 0x000fe20000010000 */
[----:B------:R-:W-:-:S05]  /*11d0*/  HADD2.F32 R48, -RZ, R84.H1_H1 ;  /* 0x30000054ff307230 */ /* 0x000fca0000004100 */
[----:B------:R-:W-:Y:S01]  /*11e0*/  FMUL.FTZ R81, R48, R119 ;  /* 0x0000007730517220 */ /* 0x000fe20000410000 */
[----:B------:R-:W-:Y:S01]  /*11f0*/  HADD2.F32 R48, -RZ, R85.H1_H1 ;  /* 0x30000055ff307230 */ /* 0x000fe20000004100 */
[----:B------:R-:W-:-:S04]  /*1200*/  @P1 MOV R49, R33 ;  /* 0x0000002100311202 */ /* 0x000fc80000000f00 */
[----:B------:R-:W-:Y:S01]  /*1210*/  FMUL.FTZ R83, R48, R119 ;  /* 0x0000007730537220 */ /* 0x000fe20000410000 */
[--C-:B------:R-:W-:Y:S01]  /*1220*/  HADD2.F32 R48, -RZ, R86.reuse.H0_H0 ;  /* 0x20000056ff307230 */ /* 0x100fe20000004100 */
[----:B---3--:R-:W-:Y:S01]  /*1230*/  @P1 MOV R52, R36 ;  /* 0x0000002400341202 */ /* 0x008fe20000000f00 */
[----:B------:R-:W-:-:S03]  /*1240*/  HADD2.F32 R86, -RZ, R86.H1_H1 ;  /* 0x30000056ff567230 */ /* 0x000fc60000004100 */
[----:B------:R-:W-:Y:S01]  /*1250*/  FMUL.FTZ R48, R48, R119 ;  /* 0x0000007730307220 */ /* 0x000fe20000410000 */
[----:B------:R-:W-:Y:S01]  /*1260*/  @P2 FADD.FTZ R81, R81, R49 ;  /* 0x0000003151512221 */ /* 0x000fe20000010000 */
[----:B------:R-:W-:Y:S01]  /*1270*/  @P1 MOV R53, R37 ;  /* 0x0000002500351202 */ /* 0x000fe20000000f00 */
[----:B------:R-:W-:Y:S01]  /*1280*/  FMUL.FTZ R49, R86, R119 ;  /* 0x0000007756317220 */ /* 0x000fe20000410000 */
[----:B------:R-:W-:Y:S01]  /*1290*/  @P2 FADD.FTZ R48, R48, R52 ;  /* 0x0000003430302221 */ /* 0x000fe20000010000 */
[----:B------:R-:W-:Y:S02]  /*12a0*/  FADD.FTZ R52, RZ, R40 ;  /* 0x00000028ff347221 */ /* 0x000fe40000010000 */
[----:B------:R-:W-:Y:S02]  /*12b0*/  @P2 FADD.FTZ R49, R49, R53 ;  /* 0x0000003531312221 */ /* 0x000fe40000010000 */
        /* <DEDUP_REMOVED lines=27> */
[----:B------:R-:W-:-:S03]  /*1470*/  HADD2.F32 R82, -RZ, R85.H0_H0 ;  /* 0x20000055ff527230 */ /* 0x000fc60000004100 */
[----:B------:R-:W-:Y:S01]  /*1480*/  FADD.FTZ R52, R76, R53 ;  /* 0x000000354c347221 */ /* 0x000fe20000010000 */
[----:B------:R-:W-:Y:S01]  /*1490*/  @P1 MOV R50, R34 ;  /* 0x0000002200321202 */ /* 0x000fe20000000f00 */
[----:B------:R-:W-:Y:S02]  /*14a0*/  FMUL.FTZ R82, R82, R119 ;  /* 0x0000007752527220 */ /* 0x000fe40000410000 */
[----:B------:R-:W-:Y:S01]  /*14b0*/  FADD.FTZ R53, R77, R52 ;  /* 0x000000344d357221 */ /* 0x000fe20000010000 */
[----:B------:R-:W-:Y:S01]  /*14c0*/  @P1 MOV R51, R35 ;  /* 0x0000002300331202 */ /* 0x000fe20000000f00 */
[----:B------:R-:W-:Y:S02]  /*14d0*/  @P2 FADD.FTZ R82, R82, R50 ;  /* 0x0000003252522221 */ /* 0x000fe40000010000 */
[----:B------:R-:W-:Y:S01]  /*14e0*/  FADD.FTZ R52, R78, R53 ;  /* 0x000000354e347221 */ /* 0x000fe20000010000 */
[--C-:B------:R-:W-:Y:S02]  /*14f0*/  HADD2.F32 R50, -RZ, R87.reuse.H0_H0 ;  /* 0x20000057ff327230 */ /* 0x100fe40000004100 */
[----:B------:R-:W-:-:S02]  /*1500*/  HADD2.F32 R84, -RZ, R87.H1_H1 ;  /* 0x30000057ff547230 */ /* 0x000fc40000004100 */
[----:B------:R-:W-:Y:S01]  /*1510*/  FADD.FTZ R53, R79, R52 ;  /* 0x000000344f357221 */ /* 0x000fe20000010000 */
[----:B------:R-:W-:Y:S01]  /*1520*/  @P2 FADD.FTZ R83, R83, R51 ;  /* 0x0000003353532221 */ /* 0x000fe20000010000 */
[----:B------:R-:W-:Y:S01]  /*1530*/  @P1 MOV R54, R38 ;  /* 0x0000002600361202 */ /* 0x000fe20000000f00 */
[----:B------:R-:W-:Y:S01]  /*1540*/  FMUL.FTZ R50, R50, R119 ;  /* 0x0000007732327220 */ /* 0x000fe20000410000 */
[----:B------:R-:W-:Y:S01]  /*1550*/  @P1 MOV R55, R39 ;  /* 0x0000002700371202 */ /* 0x000fe20000000f00 */
[----:B------:R-:W-:Y:S01]  /*1560*/  FMUL.FTZ R51, R84, R119 ;  /* 0x0000007754337220 */ /* 0x000fe20000410000 */
[----:B------:R-:W-:Y:S01]  /*1570*/  FADD.FTZ R52, R80, R53 ;  /* 0x0000003550347221 */ /* 0x000fe20000010000 */
[----:B------:R-:W-:Y:S02]  /*1580*/  @P2 FADD.FTZ R50, R50, R54 ;  /* 0x0000003632322221 */ /* 0x000fe40000010000 */
[----:B------:R-:W-:Y:S01]  /*1590*/  @P2 FADD.FTZ R51, R51, R55 ;  /* 0x0000003733332221 */ /* 0x000fe20000010000 */
        /* <DEDUP_REMOVED lines=111> */
.L_x_22750:
[----:B-1----:R-:W-:Y:S01]  /*1c90*/  FADD.FTZ R52, R125, R52 ;  /* 0x000000347d347221 */ /* 0x002fe20000010000 */
[----:B------:R-:W0:Y:S03]  /*1ca0*/  @!P4 LDC.64 R84, c[0x0][0x250] ;  /* 0x00009400ff54cb82 */ /* 0x000e260000000a00 */
[----:B------:R-:W-:Y:S01]  /*1cb0*/  FFMA.FTZ R53, R52, R53, UR7 ;  /* 0x0000000734357e23 */ /* 0x000fe20008010035 */
[----:B------:R-:W-:-:S04]  /*1cc0*/  FMUL.FTZ R52, R87, R87 ;  /* 0x0000005757347220 */ /* 0x000fc80000410000 */
[----:B------:R-:W1:Y:S01]  /*1cd0*/  @!P4 LDC.64 R54, c[0x0][0x258] ;  /* 0x00009600ff36cb82 */ /* 0x000e620000000a00 */
[----:B------:R-:W-:-:S05]  /*1ce0*/  FSEL R52, R52, RZ, P3 ;  /* 0x000000ff34347208 */ /* 0x000fca0001800000 */
[----:B------:R-:W-:Y:S01]  /*1cf0*/  FADD.FTZ R53, R53, R52 ;  /* 0x0000003435357221 */ /* 0x000fe20000010000 */
[----:B------:R-:W-:-:S05]  /*1d00*/  FSEL R52, R87, RZ, !P3 ;  /* 0x000000ff57347208 */ /* 0x000fca0005800000 */
[----:B------:R-:W2:Y:S01]  /*1d10*/  MUFU.RSQ R53, R53 ;  /* 0x0000003500357308 */ /* 0x000ea20000001400 */
[--C-:B------:R-:W-:Y:S01]  /*1d20*/  FADD.FTZ R44, R44, -R52.reuse ;  /* 0x800000342c2c7221 */ /* 0x100fe20000010000 */
[--C-:B------:R-:W-:Y:S01]  /*1d30*/  FADD.FTZ R69, R69, -R52.reuse ;  /* 0x8000003445457221 */ /* 0x100fe20000010000 */
[----:B------:R-:W-:Y:S01]  /*1d40*/  FADD.FTZ R70, R70, -R52 ;  /* 0x8000003446467221 */ /* 0x000fe20000010000 */
[----:B0-----:R-:W-:-:S04]  /*1d50*/  @!P4 IMAD.WIDE R124, R117, 0x4, R84 ;  /* 0x00000004757cc825 */ /* 0x001fc800078e0254 */
[--C-:B------:R-:W-:Y:S01]  /*1d60*/  FADD.FTZ R71, R71, -R52.reuse ;  /* 0x8000003447477221 */ /* 0x100fe20000010000 */
[--C-:B------:R-:W-:Y:S01]  /*1d70*/  FADD.FTZ R72, R72, -R52.reuse ;  /* 0x8000003448487221 */ /* 0x100fe20000010000 */
[--C-:B------:R-:W-:Y:S01]  /*1d80*/  FADD.FTZ R73, R73, -R52.reuse ;  /* 0x8000003449497221 */ /* 0x100fe20000010000 */
[--C-:B------:R-:W-:Y:S01]  /*1d90*/  FADD.FTZ R74, R74, -R52.reuse ;  /* 0x800000344a4a7221 */ /* 0x100fe20000010000 */
[----:B------:R0:W-:Y:S01]  /*1da0*/  @!P4 STG.E desc[UR4][R124.64], R87 ;  /* 0x000000577c00c986 */ /* 0x0001e2000c101904 */
        /* <DEDUP_REMOVED lines=11> */
[--C-:B0-----:R-:W-:Y:S01]  /*1e60*/  FADD.FTZ R124, R47, -R52.reuse ;  /* 0x800000342f7c7221 */ /* 0x101fe20000010000 */
        /* <DEDUP_REMOVED lines=14> */
[--C-:B------:R-:W-:Y:S01]  /*1f50*/  FADD.FTZ R42, R42, -R52.reuse ;  /* 0x800000342a2a7221 */ /* 0x100fe20000010000 */
[--C-:B------:R-:W-:Y:S01]  /*1f60*/  FADD.FTZ R50, R50, -R52.reuse ;  /* 0x8000003432327221 */ /* 0x100fe20000010000 */
[C---:B------:R-:W-:Y:S01]  /*1f70*/  FMUL.FTZ R81, R53.reuse, R82 ;  /* 0x0000005235517220 */ /* 0x040fe20000410000 */
[C---:B------:R-:W-:Y:S01]  /*1f80*/  FMUL.FTZ R82, R53.reuse, R83 ;  /* 0x0000005335527220 */ /* 0x040fe20000410000 */
[--C-:B------:R-:W-:Y:S01]  /*1f90*/  FADD.FTZ R46, R46, -R52.reuse ;  /* 0x800000342e2e7221 */ /* 0x100fe20000010000 */
[----:B------:R-:W-:Y:S01]  /*1fa0*/  FMUL.FTZ R83, R53, R48 ;  /* 0x0000003035537220 */ /* 0x000fe20000410000 */
[--C-:B------:R-:W-:Y:S01]  /*1fb0*/  FADD.FTZ R86, R45, -R52.reuse ;  /* 0x800000342d567221 */ /* 0x100fe20000010000 */
[C---:B------:R-:W-:Y:S01]  /*1fc0*/  FMUL.FTZ R48, R53.reuse, R49 ;  /* 0x0000003135307220 */ /* 0x040fe20000410000 */
[C---:B------:R-:W-:Y:S01]  /*1fd0*/  FMUL.FTZ R45, R53.reuse, R42 ;  /* 0x0000002a352d7220 */ /* 0x040fe20000410000 */
[----:B------:R-:W-:Y:S01]  /*1fe0*/  FMUL.FTZ R49, R53, R50 ;  /* 0x0000003235317220 */ /* 0x000fe20000410000 */
[----:B------:R-:W-:Y:S01]  /*1ff0*/  FADD.FTZ R84, R43, -R52 ;  /* 0x800000342b547221 */ /* 0x000fe20000010000 */
[----:B-----5:R-:W-:-:S02]  /*2000*/  HADD2.F32 R42, -RZ, R31.H0_H0 ;  /* 0x2000001fff2a7230 */ /* 0x020fc40000004100 */
[C---:B------:R-:W-:Y:S01]  /*2010*/  FMUL.FTZ R46, R53.reuse, R46 ;  /* 0x0000002e352e7220 */ /* 0x040fe20000410000 */
[----:B------:R-:W-:Y:S02]  /*2020*/  HADD2.F32 R50, -RZ, R31.H1_H1 ;  /* 0x3000001fff327230 */ /* 0x000fe40000004100 */
[----:B------:R-:W-:Y:S01]  /*2030*/  FMUL.FTZ R43, R53, R124 ;  /* 0x0000007c352b7220 */ /* 0x000fe20000410000 */
[----:B-1----:R-:W-:-:S04]  /*2040*/  @!P4 IMAD.WIDE R54, R117, 0x4, R54 ;  /* 0x000000047536c825 */ /* 0x002fc800078e0236 */
[----:B------:R-:W-:Y:S01]  /*2050*/  FFMA.FTZ R46, R46, R42, R3 ;  /* 0x0000002a2e2e7223 */ /* 0x000fe20000010003 */
[----:B------:R-:W-:Y:S01]  /*2060*/  FADD.FTZ R40, R40, -R52 ;  /* 0x8000003428287221 */ /* 0x000fe20000010000 */
[----:B------:R-:W-:Y:S01]  /*2070*/  FFMA.FTZ R43, R43, R50, R4 ;  /* 0x000000322b2b7223 */ /* 0x000fe20000010004 */
        /* <DEDUP_REMOVED lines=14> */
[--C-:B------:R-:W-:Y:S01]  /*2160*/  FADD.FTZ R68, R68, -R52.reuse ;  /* 0x8000003444447221 */ /* 0x100fe20000010000 */
[----:B------:R-:W-:Y:S01]  /*2170*/  F2FP.F16.F32.PACK_AB R43, R43, R46 ;  /* 0x0000002e2b2b723e */ /* 0x000fe200000000ff */
[----:B------:R-:W-:Y:S01]  /*2180*/  FADD.FTZ R52, R51, -R52 ;  /* 0x8000003433347221 */ /* 0x000fe20000010000 */
[----:B------:R-:W-:-:S02]  /*2190*/  HADD2.F32 R46, -RZ, R30.H1_H1 ;  /* 0x3000001eff2e7230 */ /* 0x000fc40000004100 */
[C---:B------:R-:W-:Y:S01]  /*21a0*/  FMUL.FTZ R51, R53.reuse, R86 ;  /* 0x0000005635337220 */ /* 0x040fe20000410000 */
[----:B------:R-:W-:Y:S02]  /*21b0*/  HADD2.F32 R42, -RZ, R30.H0_H0 ;  /* 0x2000001eff2a7230 */ /* 0x000fe40000004100 */
[C---:B------:R-:W-:Y:S01]  /*21c0*/  FMUL.FTZ R84, R53.reuse, R84 ;  /* 0x0000005435547220 */ /* 0x040fe20000410000 */
[----:B------:R-:W-:Y:S01]  /*21d0*/  FMUL.FTZ R41, R53, R40 ;  /* 0x0000002835297220 */ /* 0x000fe20000410000 */
[----:B------:R-:W-:Y:S01]  /*21e0*/  FFMA.FTZ R51, R51, R46, R2 ;  /* 0x0000002e33337223 */ /* 0x000fe20000010002 */
[--C-:B------:R-:W-:Y:S02]  /*21f0*/  HADD2.F32 R46, -RZ, R29.reuse.H0_H0 ;  /* 0x2000001dff2e7230 */ /* 0x100fe40000004100 */
[----:B------:R-:W-:Y:S01]  /*2200*/  FFMA.FTZ R42, R47, R42, R0 ;  /* 0x0000002a2f2a7223 */ /* 0x000fe20000010000 */
[----:B------:R-:W-:Y:S02]  /*2210*/  HADD2.F32 R47, -RZ, R29.H1_H1 ;  /* 0x3000001dff2f7230 */ /* 0x000fe40000004100 */
[----:B------:R-:W-:Y:S01]  /*2220*/  FMUL.FTZ R40, R53, R62 ;  /* 0x0000003e35287220 */ /* 0x000fe20000410000 */
[----:B------:R-:W-:-:S02]  /*2230*/  HADD2.F32 R50, -RZ, R27.H0_H0 ;  /* 0x2000001bff327230 */ /* 0x000fc40000004100 */
[----:B------:R-:W-:Y:S01]  /*2240*/  FFMA.FTZ R45, R45, R46, R96 ;  /* 0x0000002e2d2d7223 */ /* 0x000fe20000010060 */
[--C-:B------:R-:W-:Y:S02]  /*2250*/  HADD2.F32 R46, -RZ, R28.reuse.H0_H0 ;  /* 0x2000001cff2e7230 */ /* 0x100fe40000004100 */
[----:B------:R-:W-:Y:S01]  /*2260*/  FFMA.FTZ R84, R84, R47, R95 ;  /* 0x0000002f54547223 */ /* 0x000fe2000001005f */
[----:B------:R-:W-:Y:S02]  /*2270*/  HADD2.F32 R47, -RZ, R28.H1_H1 ;  /* 0x3000001cff2f7230 */ /* 0x000fe40000004100 */
[C---:B------:R-:W-:Y:S01]  /*2280*/  FMUL.FTZ R54, R53.reuse, R54 ;  /* 0x0000003635367220 */ /* 0x040fe20000410000 */
[----:B------:R-:W-:Y:S01]  /*2290*/  FMUL.FTZ R55, R53, R63 ;  /* 0x0000003f35377220 */ /* 0x000fe20000410000 */
[----:B------:R-:W-:Y:S01]  /*22a0*/  FFMA.FTZ R46, R41, R46, R98 ;  /* 0x0000002e292e7223 */ /* 0x000fe20000010062 */
        /* <DEDUP_REMOVED lines=13> */
[----:B------:R-:W-:Y:S01]  /*2380*/  FMUL.FTZ R53, R53, R52 ;  /* 0x0000003435357220 */ /* 0x000fe20000410000 */
[----:B------:R-:W-:-:S02]  /*2390*/  HADD2.F32 R40, -RZ, R26.H0_H0 ;  /* 0x2000001aff287230 */ /* 0x000fc40000004100 */
[----:B------:R-:W-:Y:S01]  /*23a0*/  FFMA.FTZ R47, R54, R47, R97 ;  /* 0x0000002f362f7223 */ /* 0x000fe20000010061 */
[----:B------:R-:W-:Y:S02]  /*23b0*/  HADD2.F32 R52, -RZ, R24.H1_H1 ;  /* 0x30000018ff347230 */ /* 0x000fe40000004100 */
[----:B------:R-:W-:Y:S01]  /*23c0*/  FFMA.FTZ R55, R55, R41, R88 ;  /* 0x0000002937377223 */ /* 0x000fe20000010058 */
[----:B------:R-:W-:Y:S01]  /*23d0*/  F2FP.F16.F32.PACK_AB R42, R51, R42 ;  /* 0x0000002a332a723e */ /* 0x000fe200000000ff */
[----:B------:R-:W-:Y:S01]  /*23e0*/  FFMA.FTZ R60, R60, R40, R9 ;  /* 0x000000283c3c7223 */ /* 0x000fe20000010009 */
[----:B------:R-:W-:Y:S01]  /*23f0*/  F2FP.F16.F32.PACK_AB R40, R47, R46 ;  /* 0x0000002e2f28723e */ /* 0x000fe200000000ff */
[----:B------:R-:W-:Y:S01]  /*2400*/  FFMA.FTZ R57, R57, R52, R6 ;  /* 0x0000003439397223 */ /* 0x000fe20000010006 */
[----:B------:R-:W-:Y:S01]  /*2410*/  F2FP.F16.F32.PACK_AB R47, R55, R50 ;  /* 0x00000032372f723e */ /* 0x000fe200000000ff */
[----:B------:R-:W-:Y:S01]  /*2420*/  HADD2.F32 R52, -RZ, R23.H1_H1 ;  /* 0x30000017ff347230 */ /* 0x000fe20000004100 */
[----:B------:R-:W0:Y:S01]  /*2430*/  LDC.64 R124, c[0x0][0x2b8] ;  /* 0x0000ae00ff7c7b82 */ /* 0x000e220000000a00 */
[----:B------:R-:W-:-:S02]  /*2440*/  HADD2.F32 R55, -RZ, R22.H1_H1 ;  /* 0x30000016ff377230 */ /* 0x000fc40000004100 */
[----:B------:R-:W-:Y:S02]  /*2450*/  HADD2.F32 R51, -RZ, R24.H0_H0 ;  /* 0x20000018ff337230 */ /* 0x000fe40000004100 */
[----:B------:R-:W-:Y:S01]  /*2460*/  FFMA.FTZ R70, R70, R52, R101 ;  /* 0x0000003446467223 */ /* 0x000fe20000010065 */
[----:B------:R-:W-:Y:S02]  /*2470*/  HADD2.F32 R52, -RZ, R22.H0_H0 ;  /* 0x20000016ff347230 */ /* 0x000fe40000004100 */
[----:B------:R-:W-:Y:S01]  /*2480*/  FFMA.FTZ R55, R44, R55, R99 ;  /* 0x000000372c377223 */ /* 0x000fe20000010063 */
[----:B------:R-:W-:Y:S02]  /*2490*/  HADD2.F32 R44, -RZ, R21.H0_H0 ;  /* 0x20000015ff2c7230 */ /* 0x000fe40000004100 */
[----:B------:R-:W-:Y:S01]  /*24a0*/  FFMA.FTZ R56, R56, R51, R5 ;  /* 0x0000003338387223 */ /* 0x000fe20000010005 */
[----:B------:R-:W-:Y:S02]  /*24b0*/  HADD2.F32 R51, -RZ, R23.H0_H0 ;  /* 0x20000017ff337230 */ /* 0x000fe40000004100 */
[----:B------:R-:W-:Y:S01]  /*24c0*/  FFMA.FTZ R68, R68, R52, R93 ;  /* 0x0000003444447223 */ /* 0x000fe2000001005d */
[----:B------:R-:W-:-:S02]  /*24d0*/  HADD2.F32 R52, -RZ, R21.H1_H1 ;  /* 0x30000015ff347230 */ /* 0x000fc40000004100 */
[----:B------:R-:W-:Y:S01]  /*24e0*/  FFMA.FTZ R66, R66, R44, R91 ;  /* 0x0000002c42427223 */ /* 0x000fe2000001005b */
[----:B------:R-:W-:Y:S02]  /*24f0*/  HADD2.F32 R44, -RZ, R20.H0_H0 ;  /* 0x20000014ff2c7230 */ /* 0x000fe40000004100 */
[----:B------:R-:W-:Y:S01]  /*2500*/  FFMA.FTZ R51, R69, R51, R94 ;  /* 0x0000003345337223 */ /* 0x000fe2000001005e */
[----:B------:R-:W-:Y:S02]  /*2510*/  HADD2.F32 R41, -RZ, R26.H1_H1 ;  /* 0x3000001aff297230 */ /* 0x000fe40000004100 */
[----:B------:R-:W-:Y:S01]  /*2520*/  FFMA.FTZ R67, R67, R52, R92 ;  /* 0x0000003443437223 */ /* 0x000fe2000001005c */
[----:B------:R-:W-:Y:S02]  /*2530*/  HADD2.F32 R52, -RZ, R20.H1_H1 ;  /* 0x30000014ff347230 */ /* 0x000fe40000004100 */
[----:B------:R-:W-:Y:S01]  /*2540*/  FFMA.FTZ R64, R64, R44, R89 ;  /* 0x0000002c40407223 */ /* 0x000fe20000010059 */
[----:B------:R-:W-:-:S02]  /*2550*/  HADD2.F32 R44, -RZ, R19.H0_H0 ;  /* 0x20000013ff2c7230 */ /* 0x000fc40000004100 */
[----:B------:R-:W-:Y:S01]  /*2560*/  FFMA.FTZ R61, R61, R41, R10 ;  /* 0x000000293d3d7223 */ /* 0x000fe2000001000a */
[----:B------:R-:W-:Y:S02]  /*2570*/  HADD2.F32 R69, -RZ, R16.H1_H1 ;  /* 0x30000010ff457230 */ /* 0x000fe40000004100 */
[----:B------:R-:W-:Y:S01]  /*2580*/  FFMA.FTZ R65, R65, R52, R90 ;  /* 0x0000003441417223 */ /* 0x000fe2000001005a */
[----:B------:R-:W-:Y:S02]  /*2590*/  HADD2.F32 R52, -RZ, R19.H1_H1 ;  /* 0x30000013ff347230 */ /* 0x000fe40000004100 */
[----:B------:R-:W-:Y:S01]  /*25a0*/  FFMA.FTZ R77, R77, R44, R106 ;  /* 0x0000002c4d4d7223 */ /* 0x000fe2000001006a */
[----:B------:R-:W-:Y:S02]  /*25b0*/  HADD2.F32 R44, -RZ, R17.H0_H0 ;  /* 0x20000011ff2c7230 */ /* 0x000fe40000004100 */
[----:B------:R-:W-:Y:S01]  /*25c0*/  FFMA.FTZ R69, R72, R69, R103 ;  /* 0x0000004548457223 */ /* 0x000fe20000010067 */
[----:B------:R-:W-:-:S02]  /*25d0*/  HADD2.F32 R72, -RZ, R14.H1_H1 ;  /* 0x3000000eff487230 */ /* 0x000fc40000004100 */
[----:B------:R-:W-:Y:S01]  /*25e0*/  FFMA.FTZ R78, R78, R52, R109 ;  /* 0x000000344e4e7223 */ /* 0x000fe2000001006d */
[----:B------:R-:W-:Y:S02]  /*25f0*/  HADD2.F32 R52, -RZ, R17.H1_H1 ;  /* 0x30000011ff347230 */ /* 0x000fe40000004100 */
[----:B------:R-:W-:Y:S01]  /*2600*/  FFMA.FTZ R73, R73, R44, R102 ;  /* 0x0000002c49497223 */ /* 0x000fe20000010066 */
[----:B------:R-:W-:Y:S01]  /*2610*/  HADD2.F32 R44, -RZ, R14.H0_H0 ;  /* 0x2000000eff2c7230 */ /* 0x000fe20000004100 */
[----:B------:R-:W-:Y:S01]  /*2620*/  F2FP.F16.F32.PACK_AB R46, R61, R60 ;  /* 0x0000003c3d2e723e */ /* 0x000fe200000000ff */
[--C-:B------:R-:W-:Y:S01]  /*2630*/  HADD2.F32 R50, -RZ, R25.reuse.H1_H1 ;  /* 0x30000019ff327230 */ /* 0x100fe20000004100 */
[----:B------:R-:W-:Y:S01]  /*2640*/  F2FP.F16.F32.PACK_AB R41, R84, R45 ;  /* 0x0000002d5429723e */ /* 0x000fe200000000ff */
[----:B------:R-:W-:Y:S01]  /*2650*/  FFMA.FTZ R74, R74, R52, R105 ;  /* 0x000000344a4a7223 */ /* 0x000fe20000010069 */
[----:B------:R-:W1:Y:S01]  /*2660*/  LDC.64 R60, c[0x0][0x210] ;  /* 0x00008400ff3c7b82 */ /* 0x000e620000000a00 */
[----:B------:R-:W-:-:S02]  /*2670*/  HADD2.F32 R45, -RZ, R25.H0_H0 ;  /* 0x20000019ff2d7230 */ /* 0x000fc40000004100 */
[----:B------:R-:W-:Y:S01]  /*2680*/  FFMA.FTZ R83, R83, R44, R112 ;  /* 0x0000002c53537223 */ /* 0x000fe20000010070 */
[----:B------:R-:W-:Y:S02]  /*2690*/  HADD2.F32 R52, -RZ, R16.H0_H0 ;  /* 0x20000010ff347230 */ /* 0x000fe40000004100 */
[----:B------:R-:W-:Y:S01]  /*26a0*/  FFMA.FTZ R72, R48, R72, R115 ;  /* 0x0000004830487223 */ /* 0x000fe20000010073 */
[--C-:B------:R-:W-:Y:S02]  /*26b0*/  HADD2.F32 R44, -RZ, R13.reuse.H0_H0 ;  /* 0x2000000dff2c7230 */ /* 0x100fe40000004100 */
[----:B------:R-:W-:Y:S01]  /*26c0*/  FFMA.FTZ R50, R59, R50, R8 ;  /* 0x000000323b327223 */ /* 0x000fe20000010008 */
[----:B------:R-:W-:Y:S02]  /*26d0*/  HADD2.F32 R48, -RZ, R13.H1_H1 ;  /* 0x3000000dff307230 */ /* 0x000fe40000004100 */
        /* <DEDUP_REMOVED lines=13> */
[----:B------:R-:W-:Y:S01]  /*27b0*/  FFMA.FTZ R71, R53, R71, R116 ;  /* 0x0000004735477223 */ /* 0x000fe20000010074 */
[----:B------:R-:W-:Y:S01]  /*27c0*/  FFMA.FTZ R79, R79, R44, R108 ;  /* 0x0000002c4f4f7223 */ /* 0x000fe2000001006c */
[----:B0-----:R-:W-:-:S04]  /*27d0*/  IMAD.WIDE.U32 R118, R118, 0x10, R124 ;  /* 0x0000001076767825 */ /* 0x001fc800078e007c */
[----:B------:R-:W-:Y:S01]  /*27e0*/  FFMA.FTZ R80, R80, R48, R111 ;  /* 0x0000003050507223 */ /* 0x000fe2000001006f */
        /* <DEDUP_REMOVED lines=9> */
[----:B------:R-:W-:Y:S01]  /*2880*/  IMAD.WIDE.U32 R120, R122, 0x10, R124 ;  /* 0x000000107a787825 */ /* 0x000fe200078e007c */
[----:B------:R-:W-:-:S02]  /*2890*/  F2FP.F16.F32.PACK_AB R48, R65, R64 ;  /* 0x000000404130723e */ /* 0x000fc400000000ff */
[----:B------:R-:W-:Y:S01]  /*28a0*/  F2FP.F16.F32.PACK_AB R54, R59, R54 ;  /* 0x000000363b36723e */ /* 0x000fe200000000ff */
[----:B------:R-:W-:Y:S01]  /*28b0*/  IMAD.WIDE.U32 R122, R123, 0x10, R124 ;  /* 0x000000107b7a7825 */ /* 0x000fe200078e007c */
        /* <DEDUP_REMOVED lines=8> */
[----:B------:R-:W-:Y:S02]  /*2940*/  F2FP.F16.F32.PACK_AB R56, R80, R79 ;  /* 0x0000004f5038723e */ /* 0x000fe400000000ff */
[----:B-1----:R-:W-:-:S03]  /*2950*/  LEA R117, R60, R117, 0x2 ;  /* 0x000000753c757211 */ /* 0x002fc600078e10ff */
[----:B------:R0:W-:Y:S01]  /*2960*/  STG.E.128 desc[UR4][R122.64], R56 ;  /* 0x000000387a007986 */ /* 0x0001e2000c101d04 */
[----:B------:R-:W-:-:S13]  /*2970*/  ISETP.GE.AND P1, PT, R117, R61, PT ;  /* 0x0000003d7500720c */ /* 0x000fda0003f26270 */
[----:B------:R-:W-:Y:S05]  /*2980*/  @!P1 BRA `(.L_x_22738) ;  /* 0xffffffd800f89947 */ /* 0x000fea000383ffff */
[----:B------:R-:W-:Y:S05]  /*2990*/  EXIT ;  /* 0x000000000000794d */ /* 0x000fea0003800000 */
.L_x_22737:
[----:B------:R-:W-:Y:S01]  /*29a0*/  BSSY B0, `(.L_x_22739) ;  /* 0x0000007000007945 */ /* 0x000fe20003800000 */
[----:B------:R-:W-:Y:S02]  /*29b0*/  MOV R84, 0x1 ;  /* 0x0000000100547802 */ /* 0x000fe40000000f00 */
[----:B------:R-:W-:Y:S02]  /*29c0*/  MOV R55, 0x1f ;  /* 0x0000001f00377802 */ /* 0x000fe40000000f00 */
[----:B------:R-:W-:-:S07]  /*29d0*/  MOV R54, 0xffffffff ;  /* 0xffffffff00367802 */ /* 0x000fce0000000f00 */
[----:B-----5:R-:W-:Y:S05]  /*29e0*/  WARPSYNC.COLLECTIVE R54, `(.L_x_22740) ;  /* 0x0000000036087348 */ /* 0x020fea0003c00000 */
[----:B------:R0:W1:Y:S02]  /*29f0*/  SHFL.BFLY P1, R52, R85, R84, R55 ;  /* 0x0c00005455347389 */ /* 0x0000640000020037 */
[----:B01---5:R-:W-:Y:S01]  /*2a00*/  ENDCOLLECTIVE ;  /* 0x000000000000791b */ /* 0x023fe20003800000 */
.L_x_22740:
[----:B------:R-:W-:Y:S05]  /*2a10*/  BSYNC B0 ;  /* 0x0000000000007941 */ /* 0x000fea0003800000 */
.L_x_22739:
[----:B------:R-:W-:Y:S01]  /*2a20*/  FADD.FTZ R86, R85, R52 ;  /* 0x0000003455567221 */ /* 0x000fe20000010000 */
[----:B------:R-:W-:Y:S01]  /*2a30*/  HFMA2.MMA R84, -RZ, RZ, 0, 1.1920928955078125e-07 ;  /* 0x00000002ff547435 */ /* 0x000fe200000001ff */
[----:B------:R-:W-:Y:S01]  /*2a40*/  MOV R55, 0x1f ;  /* 0x0000001f00377802 */ /* 0x000fe20000000f00 */
[----:B------:R-:W0:Y:S01]  /*2a50*/  LDC R53, c[0x0][0x290] ;  /* 0x0000a400ff357b82 */ /* 0x000e220000000800 */
[----:B------:R-:W-:Y:S02]  /*2a60*/  MOV R54, 0xffffffff ;  /* 0xffffffff00367802 */ /* 0x000fe40000000f00 */
[----:B------:R-:W-:-:S07]  /*2a70*/  MOV R85, R86 ;  /* 0x0000005600557202 */ /* 0x000fce0000000f00 */
[----:B0-----:R-:W-:Y:S05]  /*2a80*/  WARPSYNC.COLLECTIVE R54, `(.L_x_22741) ;  /* 0x0000000036087348 */ /* 0x001fea0003c00000 */
[----:B------:R1:W2:Y:S02]  /*2a90*/  SHFL.BFLY P1, R52, R85, R84, R55 ;  /* 0x0c00005455347389 */ /* 0x0002a40000020037 */
[----:B012---:R-:W-:Y:S01]  /*2aa0*/  ENDCOLLECTIVE ;  /* 0x000000000000791b */ /* 0x007fe20003800000 */
.L_x_22741:
[----:B------:R-:W-:Y:S01]  /*2ab0*/  HFMA2.MMA R84, -RZ, RZ, 0, 2.384185791015625e-07 ;  /* 0x00000004ff547435 */ /* 0x000fe200000001ff */
[----:B------:R-:W-:-:S05]  /*2ac0*/  FADD.FTZ R119, R86, R52 ;  /* 0x0000003456777221 */ /* 0x000fca0000010000 */
[----:B------:R-:W-:-:S07]  /*2ad0*/  MOV R85, R119 ;  /* 0x0000007700557202 */ /* 0x000fce0000000f00 */
[----:B------:R-:W-:Y:S05]  /*2ae0*/  WARPSYNC.COLLECTIVE R54, `(.L_x_22742) ;  /* 0x0000000036087348 */ /* 0x000fea0003c00000 */
[----:B------:R0:W1:Y:S02]  /*2af0*/  SHFL.BFLY P1, R52, R85, R84, R55 ;  /* 0x0c00005455347389 */ /* 0x0000640000020037 */
[----:B01----:R-:W-:Y:S01]  /*2b00*/  ENDCOLLECTIVE ;  /* 0x000000000000791b */ /* 0x003fe20003800000 */
.L_x_22742:
[----:B------:R-:W-:Y:S01]  /*2b10*/  HFMA2.MMA R84, -RZ, RZ, 0, 4.76837158203125e-07 ;  /* 0x00000008ff547435 */ /* 0x000fe200000001ff */
[----:B------:R-:W-:-:S05]  /*2b20*/  FADD.FTZ R124, R119, R52 ;  /* 0x00000034777c7221 */ /* 0x000fca0000010000 */
[----:B------:R-:W-:-:S07]  /*2b30*/  MOV R85, R124 ;  /* 0x0000007c00557202 */ /* 0x000fce0000000f00 */
[----:B------:R-:W-:Y:S05]  /*2b40*/  WARPSYNC.COLLECTIVE R54, `(.L_x_22743) ;  /* 0x0000000036087348 */ /* 0x000fea0003c00000 */
[----:B------:R0:W1:Y:S02]  /*2b50*/  SHFL.BFLY P1, R52, R85, R84, R55 ;  /* 0x0c00005455347389 */ /* 0x0000640000020037 */
[----:B01----:R-:W-:Y:S01]  /*2b60*/  ENDCOLLECTIVE ;  /* 0x000000000000791b */ /* 0x003fe20003800000 */
.L_x_22743:
[----:B------:R-:W-:Y:S01]  /*2b70*/  HFMA2.MMA R84, -RZ, RZ, 0, 9.5367431640625e-07 ;  /* 0x00000010ff547435 */ /* 0x000fe200000001ff */
[----:B------:R-:W-:-:S05]  /*2b80*/  FADD.FTZ R125, R124, R52 ;  /* 0x000000347c7d7221 */ /* 0x000fca0000010000 */
[----:B------:R-:W-:-:S07]  /*2b90*/  MOV R85, R125 ;  /* 0x0000007d00557202 */ /* 0x000fce0000000f00 */
[----:B------:R-:W-:Y:S05]  /*2ba0*/  WARPSYNC.COLLECTIVE R54, `(.L_x_22744) ;  /* 0x0000000036087348 */ /* 0x000fea0003c00000 */
[----:B------:R0:W1:Y:S02]  /*2bb0*/  SHFL.BFLY P1, R52, R85, R84, R55 ;  /* 0x0c00005455347389 */ /* 0x0000640000020037 */
[----:B01----:R-:W-:Y:S01]  /*2bc0*/  ENDCOLLECTIVE ;  /* 0x000000000000791b */ /* 0x003fe20003800000 */
.L_x_22744:
        /* <DEDUP_REMOVED lines=82> */
[----:B------:R-:W-:-:S03]  /*30f0*/  HFMA2.MMA R55, -RZ, RZ, 0, 1.847743988037109375e-06 ;  /* 0x0000001fff377435 */ /* 0x000fc600000001ff */
[----:B------:R-:W-:-:S08]  /*3100*/  FFMA.FTZ R85, R85, R85, R52 ;  /* 0x0000005555557223 */ /* 0x000fd00000010034 */
[----:B------:R-:W-:Y:S05]  /*3110*/  WARPSYNC.COLLECTIVE R54, `(.L_x_22745) ;  /* 0x0000000036087348 */ /* 0x000fea0003c00000 */
[----:B------:R0:W1:Y:S02]  /*3120*/  SHFL.BFLY P1, R52, R85, R84, R55 ;  /* 0x0c00005455347389 */ /* 0x0000640000020037 */
[----:B01----:R-:W-:Y:S01]  /*3130*/  ENDCOLLECTIVE ;  /* 0x000000000000791b */ /* 0x003fe20003800000 */
.L_x_22745:
[----:B------:R-:W-:Y:S01]  /*3140*/  HFMA2.MMA R84, -RZ, RZ, 0, 1.1920928955078125e-07 ;  /* 0x00000002ff547435 */ /* 0x000fe200000001ff */
[----:B------:R-:W-:-:S05]  /*3150*/  FADD.FTZ R86, R85, R52 ;  /* 0x0000003455567221 */ /* 0x000fca0000010000 */
[----:B------:R-:W-:-:S07]  /*3160*/  MOV R85, R86 ;  /* 0x0000005600557202 */ /* 0x000fce0000000f00 */
[----:B------:R-:W-:Y:S05]  /*3170*/  WARPSYNC.COLLECTIVE R54, `(.L_x_22746) ;  /* 0x0000000036087348 */ /* 0x000fea0003c00000 */
[----:B------:R0:W1:Y:S02]  /*3180*/  SHFL.BFLY P1, R52, R85, R84, R55 ;  /* 0x0c00005455347389 */ /* 0x0000640000020037 */
[----:B01----:R-:W-:Y:S01]  /*3190*/  ENDCOLLECTIVE ;  /* 0x000000000000791b */ /* 0x003fe20003800000 */
.L_x_22746:
[----:B------:R-:W-:Y:S01]  /*31a0*/  HFMA2.MMA R84, -RZ, RZ, 0, 2.384185791015625e-07 ;  /* 0x00000004ff547435 */ /* 0x000fe200000001ff */
[----:B------:R-:W-:-:S05]  /*31b0*/  FADD.FTZ R119, R86, R52 ;  /* 0x0000003456777221 */ /* 0x000fca0000010000 */
[----:B------:R-:W-:-:S07]  /*31c0*/  MOV R85, R119 ;  /* 0x0000007700557202 */ /* 0x000fce0000000f00 */
[----:B------:R-:W-:Y:S05]  /*31d0*/  WARPSYNC.COLLECTIVE R54, `(.L_x_22747) ;  /* 0x0000000036087348 */ /* 0x000fea0003c00000 */
[----:B------:R0:W1:Y:S02]  /*31e0*/  SHFL.BFLY P1, R52, R85, R84, R55 ;  /* 0x0c00005455347389 */ /* 0x0000640000020037 */
[----:B01----:R-:W-:Y:S01]  /*31f0*/  ENDCOLLECTIVE ;  /* 0x000000000000791b */ /* 0x003fe20003800000 */
.L_x_22747:
[----:B------:R-:W-:Y:S01]  /*3200*/  HFMA2.MMA R84, -RZ, RZ, 0, 4.76837158203125e-07 ;  /* 0x00000008ff547435 */ /* 0x000fe200000001ff */
[----:B------:R-:W-:-:S05]  /*3210*/  FADD.FTZ R124, R119, R52 ;  /* 0x00000034777c7221 */ /* 0x000fca0000010000 */
[----:B------:R-:W-:-:S07]  /*3220*/  MOV R85, R124 ;  /* 0x0000007c00557202 */ /* 0x000fce0000000f00 */
[----:B------:R-:W-:Y:S05]  /*3230*/  WARPSYNC.COLLECTIVE R54, `(.L_x_22748) ;  /* 0x0000000036087348 */ /* 0x000fea0003c00000 */
[----:B------:R0:W1:Y:S02]  /*3240*/  SHFL.BFLY P1, R52, R85, R84, R55 ;  /* 0x0c00005455347389 */ /* 0x0000640000020037 */
[----:B01----:R-:W-:Y:S01]  /*3250*/  ENDCOLLECTIVE ;  /* 0x000000000000791b */ /* 0x003fe20003800000 */
.L_x_22748:
[----:B------:R-:W-:Y:S01]  /*3260*/  HFMA2.MMA R84, -RZ, RZ, 0, 9.5367431640625e-07 ;  /* 0x00000010ff547435 */ /* 0x000fe200000001ff */
[----:B------:R-:W-:-:S05]  /*3270*/  FADD.FTZ R125, R124, R52 ;  /* 0x000000347c7d7221 */ /* 0x000fca0000010000 */
[----:B------:R-:W-:-:S07]  /*3280*/  MOV R85, R125 ;  /* 0x0000007d00557202 */ /* 0x000fce0000000f00 */
[----:B------:R-:W-:Y:S05]  /*3290*/  WARPSYNC.COLLECTIVE R54, `(.L_x_22749) ;  /* 0x0000000036087348 */ /* 0x000fea0003c00000 */
[----:B------:R0:W1:Y:S02]  /*32a0*/  SHFL.BFLY P1, R52, R85, R84, R55 ;  /* 0x0c00005455347389 */ /* 0x0000640000020037 */
[----:B01----:R-:W-:Y:S01]  /*32b0*/  ENDCOLLECTIVE ;  /* 0x000000000000791b */ /* 0x003fe20003800000 */
.L_x_22749:
[----:B------:R-:W-:Y:S05]  /*32c0*/  BRA `(.L_x_22750) ;  /* 0xffffffe800707947 */ /* 0x000fea000383ffff */
.L_x_22751:
        /* <DEDUP_REMOVED lines=11> */
.L_x_37463:


//--------------------- .text._ZN10layer_norm13ln_fwd_kernelINS_13Kernel_traitsI6__halfS2_fS2_fjLj1280ELj1ELj4ELj1ELj16ENS_18Kernel_traits_baseILj1280ES2_S2_fS2_fjLj128EEEEELb0ELb0ELb1ELb0EEEvNS_9FwdParamsE --------------------------
	.section	.text._ZN10layer_norm13ln_fwd_kernelINS_13Kernel_traitsI6__halfS2_fS2_fjLj1280ELj1ELj4ELj1ELj16ENS_18Kernel_traits_baseILj1280ES2_S2_fS2_fjLj128EEEEELb0ELb0ELb1ELb0EEEvNS_9FwdParamsE,"ax",@progbits
	.align	128
        .global         _ZN10layer_norm13ln_fwd_kernelINS_13Kernel_traitsI6__halfS2_fS2_fjLj1280ELj1ELj4ELj1ELj16ENS_18Kernel_traits_baseILj1280ES2_S2_fS2_fjLj128EEEEELb0ELb0ELb1ELb0EEEvNS_9FwdParamsE
        .type           _ZN10layer_norm13ln_fwd_kernelINS_13Kernel_traitsI6__halfS2_fS2_fjLj1280ELj1ELj4ELj1ELj16ENS_18Kernel_traits_baseILj1280ES2_S2_fS2_fjLj128EEEEELb0ELb0ELb1ELb0EEEvNS_9FwdParamsE,@function
        .size           _ZN10layer_norm13ln_fwd_kernelINS_13Kernel_traitsI6__halfS2_fS2_fjLj1280ELj1ELj4ELj1ELj16ENS_18Kernel_traits_baseILj1280ES2_S2_fS2_fjLj128EEEEELb0ELb0ELb1ELb0EEEvNS_9FwdParamsE,(.L_x_37464 - _ZN10layer_norm13ln_fwd_kernelINS_13Kernel_traitsI6__halfS2_fS2_fjLj1280ELj1ELj4ELj1ELj16ENS_18Kernel_traits_baseILj1280ES2_S2_fS2_fjLj128EEEEELb0ELb0ELb1ELb0EEEvNS_9FwdParamsE)
        .other          _ZN10layer_norm13ln_fwd_kernelINS_13Kernel_traitsI6__halfS2_fS2_fjLj1280ELj1ELj4ELj1ELj16ENS_18Kernel_traits_baseILj1280ES2_S2_fS2_fjLj128EEEEELb0ELb0ELb1ELb0EEEvNS_9FwdParamsE,@"STO_CUDA_ENTRY STV_DEFAULT"
_ZN10layer_norm13ln_fwd_kernelINS_13Kernel_traitsI6__halfS2_fS2_fjLj1280ELj1ELj4ELj1ELj16ENS_18Kernel_traits_baseILj1280ES2_S2_fS2_fjLj128EEEEELb0ELb0ELb1ELb0EEEvNS_9FwdParamsE:
.text._ZN10layer_norm13ln_fwd_kernelINS_13Kernel_traitsI6__halfS2_fS2_fjLj1280ELj1ELj4ELj1ELj16ENS_18Kernel_traits_baseILj1280ES2_S2_fS2_fjLj128EEEEELb0ELb0ELb1ELb0EEEvNS_9FwdParamsE:
        /* <DEDUP_REMOVED lines=36> */
.L_x_22753:
[----:B------:R-:W-:Y:S05]  /*0240*/  BSYNC B0 ;  /* 0x0000000000007941 */ /* 0x000fea0003800000 */
.L_x_22752:
        /* <DEDUP_REMOVED lines=14> */
.L_x_22755:
[----:B------:R-:W-:Y:S05]  /*0330*/  BSYNC B0 ;  /* 0x0000000000007941 */ /* 0x000fea0003800000 */
.L_x_22754:
        /* <DEDUP_REMOVED lines=14> */
.L_x_22757:
[----:B------:R-:W-:Y:S05]  /*0420*/  BSYNC B0 ;  /* 0x0000000000007941 */ /* 0x000fea0003800000 */
.L_x_22756:
        /* <DEDUP_REMOVED lines=14> */
.L_x_22759:
[----:B------:R-:W-:Y:S05]  /*0510*/  BSYNC B0 ;  /* 0x0000000000007941 */ /* 0x000fea0003800000 */
.L_x_22758:
        /* <DEDUP_REMOVED lines=13> */
.L_x_22761:
[----:B------:R-:W-:Y:S05]  /*05f0*/  BSYNC B0 ;  /* 0x0000000000007941 */ /* 0x000fea0003800000 */
.L_x_22760:
[----:B------:R-:W-:Y:S02]  /*0600*/  ULDC UR6, c[0x0][0x214] ;  /* 0x0000850000067ab9 */ /* 0x000fe40000000800 */
[----:B------:R-:W-:-:S13]  /*0610*/  ISETP.GE.AND P1, PT, R143, UR6, PT ;  /* 0x000000068f007c0c */ /* 0x000fda000bf26270 */
[----:B------:R-:W-:Y:S05]  /*0620*/  @P1 EXIT ;  /* 0x000000000000194d */ /* 0x000fea0003800000 */
[--C-:B-----5:R-:W-:Y:S01]  /*0630*/  HADD2.F32 R4, -RZ, R12.reuse.H0_H0 ;  /* 0x2000000cff047230 */ /* 0x120fe20000004100 */
[----:B------:R-:W-:Y:S01]  /*0640*/  ULDC.U8 UR6, c[0x0][0x2a0] ;  /* 0x0000a80000067ab9 */ /* 0x000fe20000000000 */
[----:B------:R-:W-:Y:S01]  /*0650*/  HADD2.F32 R5, -RZ, R12.H1_H1 ;  /* 0x3000000cff057230 */ /* 0x000fe20000004100 */
[----:B------:R-:W-:Y:S01]  /*0660*/  UISETP.NE.AND UP0, UPT, UR6, URZ, UPT ;  /* 0x0000003f0600728c */ /* 0x000fe2000bf05270 */
[--C-:B------:R-:W-:Y:S01]  /*0670*/  HADD2.F32 R6, -RZ, R13.reuse.H0_H0 ;  /* 0x2000000dff067230 */ /* 0x100fe20000004100 */
[----:B------:R-:W-:Y:S01]  /*0680*/  ULDC UR7, c[0x0][0x2d8] ;  /* 0x0000b60000077ab9 */ /* 0x000fe20000000800 */
[----:B------:R-:W-:Y:S01]  /*0690*/  HADD2.F32 R7, -RZ, R13.H1_H1 ;  /* 0x3000000dff077230 */ /* 0x000fe20000004100 */
[----:B------:R-:W-:Y:S01]  /*06a0*/  ULDC UR6, c[0x0][0x29c] ;  /* 0x0000a70000067ab9 */ /* 0x000fe20000000800 */
        /* <DEDUP_REMOVED lines=76> */
.L_x_22863:
        /* <DEDUP_REMOVED lines=61> */
[----:B-----5:R-:W-:-:S05]  /*0f40*/  HADD2.F32 R32, -RZ, R44.H0_H0 ;  /* 0x2000002cff207230 */ /* 0x020fca0000004100 */
[----:B------:R-:W-:-:S04]  /*0f50*/  FMUL.FTZ R32, R32, UR6 ;  /* 0x0000000620207c20 */ /* 0x000fc80008410000 */
[----:B------:R-:W-:-:S07]  /*0f60*/  @P2 FADD.FTZ R32, R28, R32 ;  /* 0x000000201c202221 */ /* 0x000fce0000010000 */
.L_x_22765:
[----:B------:R-:W-:Y:S05]  /*0f70*/  BSYNC B1 ;  /* 0x0000000000017941 */ /* 0x000fea0003800000 */
.L_x_22764:
[----:B------:R-:W-:Y:S04]  /*0f80*/  BSSY B1, `(.L_x_22766) ;  /* 0x0000005000017945 */ /* 0x000fe80003800000 */
[----:B------:R-:W-:Y:S05]  /*0f90*/  @!P3 BRA `(.L_x_22767) ;  /* 0x00000000000cb947 */ /* 0x000fea0003800000 */
[----:B-----5:R-:W-:-:S05]  /*0fa0*/  HADD2.F32 R33, -RZ, R44.H1_H1 ;  /* 0x3000002cff217230 */ /* 0x020fca0000004100 */
[----:B------:R-:W-:-:S04]  /*0fb0*/  FMUL.FTZ R33, R33, UR6 ;  /* 0x0000000621217c20 */ /* 0x000fc80008410000 */
[----:B------:R-:W-:-:S07]  /*0fc0*/  @P2 FADD.FTZ R33, R29, R33 ;  /* 0x000000211d212221 */ /* 0x000fce0000010000 */
.L_x_22767:
[----:B------:R-:W-:Y:S05]  /*0fd0*/  BSYNC B1 ;  /* 0x0000000000017941 */ /* 0x000fea0003800000 */
.L_x_22766:
[----:B------:R-:W-:Y:S04]  /*0fe0*/  BSSY B1, `(.L_x_22768) ;  /* 0x0000005000017945 */ /* 0x000fe80003800000 */
[----:B------:R-:W-:Y:S05]  /*0ff0*/  @!P3 BRA `(.L_x_22769) ;  /* 0x00000000000cb947 */ /* 0x000fea0003800000 */
[----:B-----5:R-:W-:-:S05]  /*1000*/  HADD2.F32 R34, -RZ, R45.H0_H0 ;  /* 0x2000002dff227230 */ /* 0x020fca0000004100 */
[----:B------:R-:W-:-:S04]  /*1010*/  FMUL.FTZ R34, R34, UR6 ;  /* 0x0000000622227c20 */ /* 0x000fc80008410000 */
[----:B------:R-:W-:-:S07]  /*1020*/  @P2 FADD.FTZ R34, R30, R34 ;  /* 0x000000221e222221 */ /* 0x000fce0000010000 */
.L_x_22769:
[----:B------:R-:W-:Y:S05]  /*1030*/  BSYNC B1 ;  /* 0x0000000000017941 */ /* 0x000fea0003800000 */
.L_x_22768:
[----:B------:R-:W-:Y:S04]  /*1040*/  BSSY B1, `(.L_x_22770) ;  /* 0x0000005000017945 */ /* 0x000fe80003800000 */
[----:B------:R-:W-:Y:S05]  /*1050*/  @!P3 BRA `(.L_x_22771) ;  /* 0x00000000000cb947 */ /* 0x000fea0003800000 */
[----:B-----5:R-:W-:-:S05]  /*1060*/  HADD2.F32 R35, -RZ, R45.H1_H1 ;  /* 0x3000002dff237230 */ /* 0x020fca0000004100 */
[----:B------:R-:W-:-:S04]  /*1070*/  FMUL.FTZ R35, R35, UR6 ;  /* 0x0000000623237c20 */ /* 0x000fc80008410000 */
[----:B------:R-:W-:-:S07]  /*1080*/  @P2 FADD.FTZ R35, R31, R35 ;  /* 0x000000231f232221 */ /* 0x000fce0000010000 */
.L_x_22771:
[----:B------:R-:W-:Y:S05]  /*1090*/  BSYNC B1 ;  /* 0x0000000000017941 */ /* 0x000fea0003800000 */
.L_x_22770:
[----:B------:R-:W-:Y:S04]  /*10a0*/  BSSY B1, `(.L_x_22772) ;  /* 0x0000005000017945 */ /* 0x000fe80003800000 */
[----:B------:R-:W-:Y:S05]  /*10b0*/  @!P3 BRA `(.L_x_22773) ;  /* 0x00000000000cb947 */ /* 0x000fea0003800000 */
[----:B-----5:R-:W-:-:S05]  /*10c0*/  HADD2.F32 R40, -RZ, R46.H0_H0 ;  /* 0x2000002eff287230 */ /* 0x020fca0000004100 */
[----:B------:R-:W-:-:S04]  /*10d0*/  FMUL.FTZ R40, R40, UR6 ;  /* 0x0000000628287c20 */ /* 0x000fc80008410000 */
[----:B------:R-:W-:-:S07]  /*10e0*/  @P2 FADD.FTZ R40, R36, R40 ;  /* 0x0000002824282221 */ /* 0x000fce0000010000 */
.L_x_22773:
[----:B------:R-:W-:Y:S05]  /*10f0*/  BSYNC B1 ;  /* 0x0000000000017941 */ /* 0x000fea0003800000 */
.L_x_22772:
[----:B------:R-:W-:Y:S04]  /*1100*/  BSSY B1, `(.L_x_22774) ;  /* 0x0000005000017945 */ /* 0x000fe80003800000 */
[----:B------:R-:W-:Y:S05]  /*1110*/  @!P3 BRA `(.L_x_22775) ;  /* 0x00000000000cb947 */ /* 0x000fea0003800000 */
[----:B-----5:R-:W-:-:S05]  /*1120*/  HADD2.F32 R41, -RZ, R46.H1_H1 ;  /* 0x3000002eff297230 */ /* 0x020fca0000004100 */
[----:B------:R-:W-:-:S04]  /*1130*/  FMUL.FTZ R41, R41, UR6 ;  /* 0x0000000629297c20 */ /* 0x000fc80008410000 */
[----:B------:R-:W-:-:S07]  /*1140*/  @P2 FADD.FTZ R41, R37, R41 ;  /* 0x0000002925292221 */ /* 0x000fce0000010000 */
.L_x_22775:
[----:B------:R-:W-:Y:S05]  /*1150*/  BSYNC B1 ;  /* 0x0000000000017941 */ /* 0x000fea0003800000 */
.L_x_22774:
[----:B------:R-:W-:Y:S04]  /*1160*/  BSSY B1, `(.L_x_22776) ;  /* 0x0000005000017945 */ /* 0x000fe80003800000 */
[----:B------:R-:W-:Y:S05]  /*1170*/  @!P3 BRA `(.L_x_22777) ;  /* 0x00000000000cb947 */ /* 0x000fea0003800000 */
[----:B-----5:R-:W-:-:S05]  /*1180*/  HADD2.F32 R42, -RZ, R47.H0_H0 ;  /* 0x2000002fff2a7230 */ /* 0x020fca0000004100 */
[----:B------:R-:W-:-:S04]  /*1190*/  FMUL.FTZ R42, R42, UR6 ;  /* 0x000000062a2a7c20 */ /* 0x000fc80008410000 */
[----:B------:R-:W-:-:S07]  /*11a0*/  @P2 FADD.FTZ R42, R38, R42 ;  /* 0x0000002a262a2221 */ /* 0x000fce0000010000 */
.L_x_22777:
[----:B------:R-:W-:Y:S05]  /*11b0*/  BSYNC B1 ;  /* 0x0000000000017941 */ /* 0x000fea0003800000 */
.L_x_22776:
[----:B------:R-:W-:Y:S04]  /*11c0*/  BSSY B1, `(.L_x_22778) ;  /* 0x0000005000017945 */ /* 0x000fe80003800000 */
[----:B------:R-:W-:Y:S05]  /*11d0*/  @!P3 BRA `(.L_x_22779) ;  /* 0x00000000000cb947 */ /* 0x000fea0003800000 */
[----:B-----5:R-:W-:-:S05]  /*11e0*/  HADD2.F32 R43, -RZ, R47.H1_H1 ;  /* 0x3000002fff2b7230 */ /* 0x020fca0000004100 */
[----:B------:R-:W-:-:S04]  /*11f0*/  FMUL.FTZ R43, R43, UR6 ;  /* 0x000000062b2b7c20 */ /* 0x000fc80008410000 */
[----:B------:R-:W-:-:S07]  /*1200*/  @P2 FADD.FTZ R43, R39, R43 ;  /* 0x0000002b272b2221 */ /* 0x000fce0000010000 */
.L_x_22779:
[----:B------:R-:W-:Y:S05]  /*1210*/  BSYNC B1 ;  /* 0x0000000000017941 */ /* 0x000fea0003800000 */
.L_x_22778:
[----:B------:R0:W-:Y:S01]  /*1220*/  STG.E.128 desc[UR4][R80.64], R32 ;  /* 0x0000002050007986 */ /* 0x0001e2000c101d04 */
[----:B------:R-:W-:Y:S02]  /*1230*/  IADD3 R149, R149, 0x20, RZ ;  /* 0x0000002095957810 */ /* 0x000fe40007ffe0ff */
[----:B------:R-:W-:Y:S01]  /*1240*/  IADD3 R147, R147, 0x20, RZ ;  /* 0x0000002093937810 */ /* 0x000fe20007ffe0ff */
[----:B------:R0:W-:Y:S06]  /*1250*/  STG.E.128 desc[UR4][R80.64+0x10], R40 ;  /* 0x0000102850007986 */ /* 0x0001ec000c101d04 */
.L_x_22763:
[----:B------:R-:W-:Y:S05]  /*1260*/  BSYNC B0 ;  /* 0x0000000000007941 */ /* 0x000fea0003800000 */
.L_x_22762:
        /* <DEDUP_REMOVED lines=42> */
[----:B-----5:R-:W-:-:S05]  /*1510*/  HADD2.F32 R48, -RZ, R44.H0_H0 ;  /* 0x2000002cff307230 */ /* 0x020fca0000004100 */
[----:B------:R-:W-:-:S04]  /*1520*/  FMUL.FTZ R48, R48, UR6 ;  /* 0x0000000630307c20 */ /* 0x000fc80008410000 */
[----:B------:R-:W-:-:S07]  /*1530*/  @P2 FADD.FTZ R48, R28, R48 ;  /* 0x000000301c302221 */ /* 0x000fce0000010000 */
.L_x_22783:
[----:B------:R-:W-:Y:S05]  /*1540*/  BSYNC B1 ;  /* 0x0000000000017941 */ /* 0x000fea0003800000 */
.L_x_22782:
[----:B------:R-:W-:Y:S04]  /*1550*/  BSSY B1, `(.L_x_22784) ;  /* 0x0000005000017945 */ /* 0x000fe80003800000 */
[----:B------:R-:W-:Y:S05]  /*1560*/  @!P3 BRA `(.L_x_22785) ;  /* 0x00000000000cb947 */ /* 0x000fea0003800000 */
[----:B-----5:R-:W-:-:S05]  /*1570*/  HADD2.F32 R49, -RZ, R44.H1_H1 ;  /* 0x3000002cff317230 */ /* 0x020fca0000004100 */
[----:B------:R-:W-:-:S04]  /*1580*/  FMUL.FTZ R49, R49, UR6 ;  /* 0x0000000631317c20 */ /* 0x000fc80008410000 */
[----:B------:R-:W-:-:S07]  /*1590*/  @P2 FADD.FTZ R49, R29, R49 ;  /* 0x000000311d312221 */ /* 0x000fce0000010000 */
.L_x_22785:
[----:B------:R-:W-:Y:S05]  /*15a0*/  BSYNC B1 ;  /* 0x0000000000017941 */ /* 0x000fea0003800000 */
.L_x_22784:
[----:B------:R-:W-:Y:S04]  /*15b0*/  BSSY B1, `(.L_x_22786) ;  /* 0x0000005000017945 */ /* 0x000fe80003800000 */
[----:B------:R-:W-:Y:S05]  /*15c0*/  @!P3 BRA `(.L_x_22787) ;  /* 0x00000000000cb947 */ /* 0x000fea0003800000 */
[----:B-----5:R-:W-:-:S05]  /*15d0*/  HADD2.F32 R50, -RZ, R45.H0_H0 ;  /* 0x2000002dff327230 */ /* 0x020fca0000004100 */
[----:B------:R-:W-:-:S04]  /*15e0*/  FMUL.FTZ R50, R50, UR6 ;  /* 0x0000000632327c20 */ /* 0x000fc80008410000 */
[----:B------:R-:W-:-:S07]  /*15f0*/  @P2 FADD.FTZ R50, R30, R50 ;  /* 0x000000321e322221 */ /* 0x000fce0000010000 */
.L_x_22787:
[----:B------:R-:W-:Y:S05]  /*1600*/  BSYNC B1 ;  /* 0x0000000000017941 */ /* 0x000fea0003800000 */
.L_x_22786:
[----:B------:R-:W-:Y:S04]  /*1610*/  BSSY B1, `(.L_x_22788) ;  /* 0x0000005000017945 */ /* 0x000fe80003800000 */
[----:B------:R-:W-:Y:S05]  /*1620*/  @!P3 BRA `(.L_x_22789) ;  /* 0x00000000000cb947 */ /* 0x000fea0003800000 */
[----:B-----5:R-:W-:-:S05]  /*1630*/  HADD2.F32 R51, -RZ, R45.H1_H1 ;  /* 0x3000002dff337230 */ /* 0x020fca0000004100 */
[----:B------:R-:W-:-:S04]  /*1640*/  FMUL.FTZ R51, R51, UR6 ;  /* 0x0000000633337c20 */ /* 0x000fc80008410000 */
[----:B------:R-:W-:-:S07]  /*1650*/  @P2 FADD.FTZ R51, R31, R51 ;  /* 0x000000331f332221 */ /* 0x000fce0000010000 */
.L_x_22789:
[----:B------:R-:W-:Y:S05]  /*1660*/  BSYNC B1 ;  /* 0x0000000000017941 */ /* 0x000fea0003800000 */
.L_x_22788:
[----:B------:R-:W-:Y:S04]  /*1670*/  BSSY B1, `(.L_x_22790) ;  /* 0x0000005000017945 */ /* 0x000fe80003800000 */
[----:B------:R-:W-:Y:S05]  /*1680*/  @!P3 BRA `(.L_x_22791) ;  /* 0x00000000000cb947 */ /* 0x000fea0003800000 */
[----:B-----5:R-:W-:-:S05]  /*1690*/  HADD2.F32 R52, -RZ, R46.H0_H0 ;  /* 0x2000002eff347230 */ /* 0x020fca0000004100 */
[----:B------:R-:W-:-:S04]  /*16a0*/  FMUL.FTZ R52, R52, UR6 ;  /* 0x0000000634347c20 */ /* 0x000fc80008410000 */
[----:B------:R-:W-:-:S07]  /*16b0*/  @P2 FADD.FTZ R52, R36, R52 ;  /* 0x0000003424342221 */ /* 0x000fce0000010000 */
.L_x_22791:
[----:B------:R-:W-:Y:S05]  /*16c0*/  BSYNC B1 ;  /* 0x0000000000017941 */ /* 0x000fea0003800000 */
.L_x_22790:
[----:B------:R-:W-:Y:S04]  /*16d0*/  BSSY B1, `(.L_x_22792) ;  /* 0x0000005000017945 */ /* 0x000fe80003800000 */
[----:B------:R-:W-:Y:S05]  /*16e0*/  @!P3 BRA `(.L_x_22793) ;  /* 0x00000000000cb947 */ /* 0x000fea0003800000 */
[----:B-----5:R-:W-:-:S05]  /*16f0*/  HADD2.F32 R53, -RZ, R46.H1_H1 ;  /* 0x3000002eff357230 */ /* 0x020fca0000004100 */
[----:B------:R-:W-:-:S04]  /*1700*/  FMUL.FTZ R53, R53, UR6 ;  /* 0x0000000635357c20 */ /* 0x000fc80008410000 */
[----:B------:R-:W-:-:S07]  /*1710*/  @P2 FADD.FTZ R53, R37, R53 ;  /* 0x0000003525352221 */ /* 0x000fce0000010000 */
.L_x_22793:
[----:B------:R-:W-:Y:S05]  /*1720*/  BSYNC B1 ;  /* 0x0000000000017941 */ /* 0x000fea0003800000 */
.L_x_22792:
[----:B------:R-:W-:Y:S04]  /*1730*/  BSSY B1, `(.L_x_22794) ;  /* 0x0000005000017945 */ /* 0x000fe80003800000 */
[----:B------:R-:W-:Y:S05]  /*1740*/  @!P3 BRA `(.L_x_22795) ;  /* 0x00000000000cb947 */ /* 0x000fea0003800000 */
[----:B-----5:R-:W-:-:S05]  /*1750*/  HADD2.F32 R54, -RZ, R47.H0_H0 ;  /* 0x2000002fff367230 */ /* 0x020fca0000004100 */
[----:B------:R-:W-:-:S04]  /*1760*/  FMUL.FTZ R54, R54, UR6 ;  /* 0x0000000636367c20 */ /* 0x000fc80008410000 */
[----:B------:R-:W-:-:S07]  /*1770*/  @P2 FADD.FTZ R54, R38, R54 ;  /* 0x0000003626362221 */ /* 0x000fce0000010000 */
.L_x_22795:
[----:B------:R-:W-:Y:S05]  /*1780*/  BSYNC B1 ;  /* 0x0000000000017941 */ /* 0x000fea0003800000 */
.L_x_22794:
[----:B------:R-:W-:Y:S04]  /*1790*/  BSSY B1, `(.L_x_22796) ;  /* 0x0000005000017945 */ /* 0x000fe80003800000 */
[----:B------:R-:W-:Y:S05]  /*17a0*/  @!P3 BRA `(.L_x_22797) ;  /* 0x00000000000cb947 */ /* 0x000fea0003800000 */
[----:B-----5:R-:W-:-:S05]  /*17b0*/  HADD2.F32 R55, -RZ, R47.H1_H1 ;  /* 0x3000002fff377230 */ /* 0x020fca0000004100 */
[----:B------:R-:W-:-:S04]  /*17c0*/  FMUL.FTZ R55, R55, UR6 ;  /* 0x0000000637377c20 */ /* 0x000fc80008410000 */
[----:B------:R-:W-:-:S07]  /*17d0*/  @P2 FADD.FTZ R55, R39, R55 ;  /* 0x0000003727372221 */ /* 0x000fce0000010000 */
.L_x_22797:
[----:B------:R-:W-:Y:S05]  /*17e0*/  BSYNC B1 ;  /* 0x0000000000017941 */ /* 0x000fea0003800000 */
.L_x_22796:
[----:B------:R1:W-:Y:S01]  /*17f0*/  STG.E.128 desc[UR4][R80.64], R48 ;  /* 0x0000003050007986 */ /* 0x0003e2000c101d04 */
[----:B------:R-:W-:Y:S02]  /*1800*/  IADD3 R149, R149, 0x20, RZ ;  /* 0x0000002095957810 */ /* 0x000fe40007ffe0ff */
[----:B------:R-:W-:Y:S01]  /*1810*/  IADD3 R147, R147, 0x20, RZ ;  /* 0x0000002093937810 */ /* 0x000fe20007ffe0ff */
[----:B------:R1:W-:Y:S06]  /*1820*/  STG.E.128 desc[UR4][R80.64+0x10], R52 ;  /* 0x0000103450007986 */ /* 0x0003ec000c101d04 */
.L_x_22781:
[----:B------:R-:W-:Y:S05]  /*1830*/  BSYNC B0 ;  /* 0x0000000000007941 */ /* 0x000fea0003800000 */
.L_x_22780:
        /* <DEDUP_REMOVED lines=45> */
.L_x_22801:
[----:B------:R-:W-:Y:S05]  /*1b10*/  BSYNC B1 ;  /* 0x0000000000017941 */ /* 0x000fea0003800000 */
.L_x_22800:
[----:B------:R-:W-:Y:S04]  /*1b20*/  BSSY B1, `(.L_x_22802) ;  /* 0x0000005000017945 */ /* 0x000fe80003800000 */
[----:B------:R-:W-:Y:S05]  /*1b30*/  @!P3 BRA `(.L_x_22803) ;  /* 0x00000000000cb947 */ /* 0x000fea0003800000 */
[----:B-----5:R-:W-:-:S05]  /*1b40*/  HADD2.F32 R57, -RZ, R44.H1_H1 ;  /* 0x3000002cff397230 */ /* 0x020fca0000004100 */
[----:B------:R-:W-:-:S04]  /*1b50*/  FMUL.FTZ R57, R57, UR6 ;  /* 0x0000000639397c20 */ /* 0x000fc80008410000 */
[----:B------:R-:W-:-:S07]  /*1b60*/  @P2 FADD.FTZ R57, R29, R57 ;  /* 0x000000391d392221 */ /* 0x000fce0000010000 */
.L_x_22803:
[----:B------:R-:W-:Y:S05]  /*1b70*/  BSYNC B1 ;  /* 0x0000000000017941 */ /* 0x000fea0003800000 */
.L_x_22802:
[----:B------:R-:W-:Y:S04]  /*1b80*/  BSSY B1, `(.L_x_22804) ;  /* 0x0000005000017945 */ /* 0x000fe80003800000 */
[----:B------:R-:W-:Y:S05]  /*1b90*/  @!P3 BRA `(.L_x_22805) ;  /* 0x00000000000cb947 */ /* 0x000fea0003800000 */
[----:B-----5:R-:W-:-:S05]  /*1ba0*/  HADD2.F32 R58, -RZ, R45.H0_H0 ;  /* 0x2000002dff3a7230 */ /* 0x020fca0000004100 */
[----:B------:R-:W-:-:S04]  /*1bb0*/  FMUL.FTZ R58, R58, UR6 ;  /* 0x000000063a3a7c20 */ /* 0x000fc80008410000 */
[----:B------:R-:W-:-:S07]  /*1bc0*/  @P2 FADD.FTZ R58, R30, R58 ;  /* 0x0000003a1e3a2221 */ /* 0x000fce0000010000 */
.L_x_22805:
[----:B------:R-:W-:Y:S05]  /*1bd0*/  BSYNC B1 ;  /* 0x0000000000017941 */ /* 0x000fea0003800000 */
.L_x_22804:
[----:B------:R-:W-:Y:S04]  /*1be0*/  BSSY B1, `(.L_x_22806) ;  /* 0x0000005000017945 */ /* 0x000fe80003800000 */
[----:B------:R-:W-:Y:S05]  /*1bf0*/  @!P3 BRA `(.L_x_22807) ;  /* 0x00000000000cb947 */ /* 0x000fea0003800000 */
[----:B-----5:R-:W-:-:S05]  /*1c00*/  HADD2.F32 R59, -RZ, R45.H1_H1 ;  /* 0x3000002dff3b7230 */ /* 0x020fca0000004100 */
[----:B------:R-:W-:-:S04]  /*1c10*/  FMUL.FTZ R59, R59, UR6 ;  /* 0x000000063b3b7c20 */ /* 0x000fc80008410000 */
[----:B------:R-:W-:-:S07]  /*1c20*/  @P2 FADD.FTZ R59, R31, R59 ;  /* 0x0000003b1f3b2221 */ /* 0x000fce0000010000 */
.L_x_22807:
[----:B------:R-:W-:Y:S05]  /*1c30*/  BSYNC B1 ;  /* 0x0000000000017941 */ /* 0x000fea0003800000 */
.L_x_22806:
[----:B------:R-:W-:Y:S04]  /*1c40*/  BSSY B1, `(.L_x_22808) ;  /* 0x0000005000017945 */ /* 0x000fe80003800000 */
[----:B------:R-:W-:Y:S05]  /*1c50*/  @!P3 BRA `(.L_x_22809) ;  /* 0x00000000000cb947 */ /* 0x000fea0003800000 */
[----:B-----5:R-:W-:-:S05]  /*1c60*/  HADD2.F32 R60, -RZ, R46.H0_H0 ;  /* 0x2000002eff3c7230 */ /* 0x020fca0000004100 */
[----:B------:R-:W-:-:S04]  /*1c70*/  FMUL.FTZ R60, R60, UR6 ;  /* 0x000000063c3c7c20 */ /* 0x000fc80008410000 */
[----:B------:R-:W-:-:S07]  /*1c80*/  @P2 FADD.FTZ R60, R36, R60 ;  /* 0x0000003c243c2221 */ /* 0x000fce0000010000 */
.L_x_22809:
[----:B------:R-:W-:Y:S05]  /*1c90*/  BSYNC B1 ;  /* 0x0000000000017941 */ /* 0x000fea0003800000 */
.L_x_22808:
[----:B------:R-:W-:Y:S04]  /*1ca0*/  BSSY B1, `(.L_x_22810) ;  /* 0x0000005000017945 */ /* 0x000fe80003800000 */
[----:B------:R-:W-:Y:S05]  /*1cb0*/  @!P3 BRA `(.L_x_22811) ;  /* 0x00000000000cb947 */ /* 0x000fea0003800000 */
[----:B-----5:R-:W-:-:S05]  /*1cc0*/  HADD2.F32 R61, -RZ, R46.H1_H1 ;  /* 0x3000002eff3d7230 */ /* 0x020fca0000004100 */
[----:B------:R-:W-:-:S04]  /*1cd0*/  FMUL.FTZ R61, R61, UR6 ;  /* 0x000000063d3d7c20 */ /* 0x000fc80008410000 */
[----:B------:R-:W-:-:S07]  /*1ce0*/  @P2 FADD.FTZ R61, R37, R61 ;  /* 0x0000003d253d2221 */ /* 0x000fce0000010000 */
.L_x_22811:
[----:B------:R-:W-:Y:S05]  /*1cf0*/  BSYNC B1 ;  /* 0x0000000000017941 */ /* 0x000fea0003800000 */
.L_x_22810:
[----:B------:R-:W-:Y:S04]  /*1d00*/  BSSY B1, `(.L_x_22812) ;  /* 0x0000005000017945 */ /* 0x000fe80003800000 */
[----:B------:R-:W-:Y:S05]  /*1d10*/  @!P3 BRA `(.L_x_22813) ;  /* 0x00000000000cb947 */ /* 0x000fea0003800000 */
[----:B-----5:R-:W-:-:S05]  /*1d20*/  HADD2.F32 R62, -RZ, R47.H0_H0 ;  /* 0x2000002fff3e7230 */ /* 0x020fca0000004100 */
[----:B------:R-:W-:-:S04]  /*1d30*/  FMUL.FTZ R62, R62, UR6 ;  /* 0x000000063e3e7c20 */ /* 0x000fc80008410000 */
[----:B------:R-:W-:-:S07]  /*1d40*/  @P2 FADD.FTZ R62, R38, R62 ;  /* 0x0000003e263e2221 */ /* 0x000fce0000010000 */
.L_x_22813:
[----:B------:R-:W-:Y:S05]  /*1d50*/  BSYNC B1 ;  /* 0x0000000000017941 */ /* 0x000fea0003800000 */
.L_x_22812:
[----:B------:R-:W-:Y:S04]  /*1d60*/  BSSY B1, `(.L_x_22814) ;  /* 0x0000005000017945 */ /* 0x000fe80003800000 */
[----:B------:R-:W-:Y:S05]  /*1d70*/  @!P3 BRA `(.L_x_22815) ;  /* 0x00000000000cb947 */ /* 0x000fea0003800000 */
[----:B-----5:R-:W-:-:S05]  /*1d80*/  HADD2.F32 R63, -RZ, R47.H1_H1 ;  /* 0x3000002fff3f7230 */ /* 0x020fca0000004100 */
[----:B------:R-:W-:-:S04]  /*1d90*/  FMUL.FTZ R63, R63, UR6 ;  /* 0x000000063f3f7c20 */ /* 0x000fc80008410000 */
[----:B------:R-:W-:-:S07]  /*1da0*/  @P2 FADD.FTZ R63, R39, R63 ;  /* 0x0000003f273f2221 */ /* 0x000fce0000010000 */
.L_x_22815:
[----:B------:R-:W-:Y:S05]  /*1db0*/  BSYNC B1 ;  /* 0x0000000000017941 */ /* 0x000fea0003800000 */
.L_x_22814:
[----:B------:R2:W-:Y:S01]  /*1dc0*/  STG.E.128 desc[UR4][R80.64], R56 ;  /* 0x0000003850007986 */ /* 0x0005e2000c101d04 */
[----:B------:R-:W-:Y:S02]  /*1dd0*/  IADD3 R149, R149, 0x20, RZ ;  /* 0x0000002095957810 */ /* 0x000fe40007ffe0ff */
[----:B------:R-:W-:Y:S01]  /*1de0*/  IADD3 R147, R147, 0x20, RZ ;  /* 0x0000002093937810 */ /* 0x000fe20007ffe0ff */
[----:B------:R2:W-:Y:S06]  /*1df0*/  STG.E.128 desc[UR4][R80.64+0x10], R60 ;  /* 0x0000103c50007986 */ /* 0x0005ec000c101d04 */
.L_x_22799:
[----:B------:R-:W-:Y:S05]  /*1e00*/  BSYNC B0 ;  /* 0x0000000000007941 */ /* 0x000fea0003800000 */
.L_x_22798:
        /* <DEDUP_REMOVED lines=45> */
.L_x_22819:
[----:B------:R-:W-:Y:S05]  /*20e0*/  BSYNC B1 ;  /* 0x0000000000017941 */ /* 0x000fea0003800000 */
.L_x_22818:
[----:B------:R-:W-:Y:S04]  /*20f0*/  BSSY B1, `(.L_x_22820) ;  /* 0x0000005000017945 */ /* 0x000fe80003800000 */
[----:B------:R-:W-:Y:S05]  /*2100*/  @!P3 BRA `(.L_x_22821) ;  /* 0x00000000000cb947 */ /* 0x000fea0003800000 */
[----:B-----5:R-:W-:-:S05]  /*2110*/  HADD2.F32 R65, -RZ, R44.H1_H1 ;  /* 0x3000002cff417230 */ /* 0x020fca0000004100 */
[----:B------:R-:W-:-:S04]  /*2120*/  FMUL.FTZ R65, R65, UR6 ;  /* 0x0000000641417c20 */ /* 0x000fc80008410000 */
[----:B------:R-:W-:-:S07]  /*2130*/  @P2 FADD.FTZ R65, R29, R65 ;  /* 0x000000411d412221 */ /* 0x000fce0000010000 */
.L_x_22821:
[----:B------:R-:W-:Y:S05]  /*2140*/  BSYNC B1 ;  /* 0x0000000000017941 */ /* 0x000fea0003800000 */
.L_x_22820:
[----:B------:R-:W-:Y:S04]  /*2150*/  BSSY B1, `(.L_x_22822) ;  /* 0x0000005000017945 */ /* 0x000fe80003800000 */
[----:B------:R-:W-:Y:S05]  /*2160*/  @!P3 BRA `(.L_x_22823) ;  /* 0x00000000000cb947 */ /* 0x000fea0003800000 */
[----:B-----5:R-:W-:-:S05]  /*2170*/  HADD2.F32 R66, -RZ, R45.H0_H0 ;  /* 0x2000002dff427230 */ /* 0x020fca0000004100 */
[----:B------:R-:W-:-:S04]  /*2180*/  FMUL.FTZ R66, R66, UR6 ;  /* 0x0000000642427c20 */ /* 0x000fc80008410000 */
[----:B------:R-:W-:-:S07]  /*2190*/  @P2 FADD.FTZ R66, R30, R66 ;  /* 0x000000421e422221 */ /* 0x000fce0000010000 */
.L_x_22823:
[----:B------:R-:W-:Y:S05]  /*21a0*/  BSYNC B1 ;  /* 0x0000000000017941 */ /* 0x000fea0003800000 */
.L_x_22822:
[----:B------:R-:W-:Y:S04]  /*21b0*/  BSSY B1, `(.L_x_22824) ;  /* 0x0000005000017945 */ /* 0x000fe80003800000 */
[----:B------:R-:W-:Y:S05]  /*21c0*/  @!P3 BRA `(.L_x_22825) ;  /* 0x00000000000cb947 */ /* 0x000fea0003800000 */
[----:B-----5:R-:W-:-:S05]  /*21d0*/  HADD2.F32 R67, -RZ, R45.H1_H1 ;  /* 0x3000002dff437230 */ /* 0x020fca0000004100 */
[----:B------:R-:W-:-:S04]  /*21e0*/  FMUL.FTZ R67, R67, UR6 ;  /* 0x0000000643437c20 */ /* 0x000fc80008410000 */
[----:B------:R-:W-:-:S07]  /*21f0*/  @P2 FADD.FTZ R67, R31, R67 ;  /* 0x000000431f432221 */ /* 0x000fce0000010000 */
.L_x_22825:
[----:B------:R-:W-:Y:S05]  /*2200*/  BSYNC B1 ;  /* 0x0000000000017941 */ /* 0x000fea0003800000 */
.L_x_22824:
[----:B------:R-:W-:Y:S04]  /*2210*/  BSSY B1, `(.L_x_22826) ;  /* 0x0000005000017945 */ /* 0x000fe80003800000 */
[----:B------:R-:W-:Y:S05]  /*2220*/  @!P3 BRA `(.L_x_22827) ;  /* 0x00000000000cb947 */ /* 0x000fea0003800000 */
[----:B-----5:R-:W-:-:S05]  /*2230*/  HADD2.F32 R68, -RZ, R46.H0_H0 ;  /* 0x2000002eff447230 */ /* 0x020fca0000004100 */
[----:B------:R-:W-:-:S04]  /*2240*/  FMUL.FTZ R68, R68, UR6 ;  /* 0x0000000644447c20 */ /* 0x000fc80008410000 */
[----:B------:R-:W-:-:S07]  /*2250*/  @P2 FADD.FTZ R68, R36, R68 ;  /* 0x0000004424442221 */ /* 0x000fce0000010000 */
.L_x_22827:
[----:B------:R-:W-:Y:S05]  /*2260*/  BSYNC B1 ;  /* 0x0000000000017941 */ /* 0x000fea0003800000 */
.L_x_22826:
[----:B------:R-:W-:Y:S04]  /*2270*/  BSSY B1, `(.L_x_22828) ;  /* 0x0000005000017945 */ /* 0x000fe80003800000 */
[----:B------:R-:W-:Y:S05]  /*2280*/  @!P3 BRA `(.L_x_22829) ;  /* 0x00000000000cb947 */ /* 0x000fea0003800000 */
[----:B-----5:R-:W-:-:S05]  /*2290*/  HADD2.F32 R69, -RZ, R46.H1_H1 ;  /* 0x3000002eff457230 */ /* 0x020fca0000004100 */
[----:B------:R-:W-:-:S04]  /*22a0*/  FMUL.FTZ R69, R69, UR6 ;  /* 0x0000000645457c20 */ /* 0x000fc80008410000 */
[----:B------:R-:W-:-:S07]  /*22b0*/  @P2 FADD.FTZ R69, R37, R69 ;  /* 0x0000004525452221 */ /* 0x000fce0000010000 */
.L_x_22829:
[----:B------:R-:W-:Y:S05]  /*22c0*/  BSYNC B1 ;  /* 0x0000000000017941 */ /* 0x000fea0003800000 */
.L_x_22828:
[----:B------:R-:W-:Y:S04]  /*22d0*/  BSSY B1, `(.L_x_22830) ;  /* 0x0000005000017945 */ /* 0x000fe80003800000 */
[----:B------:R-:W-:Y:S05]  /*22e0*/  @!P3 BRA `(.L_x_22831) ;  /* 0x00000000000cb947 */ /* 0x000fea0003800000 */
[----:B-----5:R-:W-:-:S05]  /*22f0*/  HADD2.F32 R70, -RZ, R47.H0_H0 ;  /* 0x2000002fff467230 */ /* 0x020fca0000004100 */
[----:B------:R-:W-:-:S04]  /*2300*/  FMUL.FTZ R70, R70, UR6 ;  /* 0x0000000646467c20 */ /* 0x000fc80008410000 */
[----:B------:R-:W-:-:S07]  /*2310*/  @P2 FADD.FTZ R70, R38, R70 ;  /* 0x0000004626462221 */ /* 0x000fce0000010000 */
.L_x_22831:
[----:B------:R-:W-:Y:S05]  /*2320*/  BSYNC B1 ;  /* 0x0000000000017941 */ /* 0x000fea0003800000 */
.L_x_22830:
[----:B------:R-:W-:Y:S04]  /*2330*/  BSSY B1, `(.L_x_22832) ;  /* 0x0000005000017945 */ /* 0x000fe80003800000 */
[----:B------:R-:W-:Y:S05]  /*2340*/  @!P3 BRA `(.L_x_22833) ;  /* 0x00000000000cb947 */ /* 0x000fea0003800000 */
[----:B-----5:R-:W-:-:S05]  /*2350*/  HADD2.F32 R71, -RZ, R47.H1_H1 ;  /* 0x3000002fff477230 */ /* 0x020fca0000004100 */
[----:B------:R-:W-:-:S04]  /*2360*/  FMUL.FTZ R71, R71, UR6 ;  /* 0x0000000647477c20 */ /* 0x000fc80008410000 */
[----:B------:R-:W-:-:S07]  /*2370*/  @P2 FADD.FTZ R71, R39, R71 ;  /* 0x0000004727472221 */ /* 0x000fce0000010000 */
.L_x_22833:
[----:B------:R-:W-:Y:S05]  /*2380*/  BSYNC B1 ;  /* 0x0000000000017941 */ /* 0x000fea0003800000 */
.L_x_22832:
[----:B------:R3:W-:Y:S01]  /*2390*/  STG.E.128 desc[UR4][R80.64], R64 ;  /* 0x0000004050007986 */ /* 0x0007e2000c101d04 */
[----:B------:R-:W-:Y:S02]  /*23a0*/  IADD3 R149, R149, 0x20, RZ ;  /* 0x0000002095957810 */ /* 0x000fe40007ffe0ff */
[----:B------:R-:W-:Y:S01]  /*23b0*/  IADD3 R147, R147, 0x20, RZ ;  /* 0x0000002093937810 */ /* 0x000fe20007ffe0ff */
[----:B------:R3:W-:Y:S06]  /*23c0*/  STG.E.128 desc[UR4][R80.64+0x10], R68 ;  /* 0x0000104450007986 */ /* 0x0007ec000c101d04 */
.L_x_22817:
[----:B------:R-:W-:Y:S05]  /*23d0*/  BSYNC B0 ;  /* 0x0000000000007941 */ /* 0x000fea0003800000 */
.L_x_22816:
        /* <DEDUP_REMOVED lines=42> */
[----:B-----5:R-:W-:-:S05]  /*2680*/  HADD2.F32 R72, -RZ, R44.H0_H0 ;  /* 0x2000002cff487230 */ /* 0x020fca0000004100 */
[----:B------:R-:W-:-:S04]  /*2690*/  FMUL.FTZ R72, R72, UR6 ;  /* 0x0000000648487c20 */ /* 0x000fc80008410000 */
[----:B------:R-:W-:-:S07]  /*26a0*/  @P2 FADD.FTZ R72, R28, R72 ;  /* 0x000000481c482221 */ /* 0x000fce0000010000 */
.L_x_22837:
[----:B------:R-:W-:Y:S05]  /*26b0*/  BSYNC B1 ;  /* 0x0000000000017941 */ /* 0x000fea0003800000 */
.L_x_22836:
[----:B------:R-:W-:Y:S04]  /*26c0*/  BSSY B1, `(.L_x_22838) ;  /* 0x0000005000017945 */ /* 0x000fe80003800000 */
[----:B------:R-:W-:Y:S05]  /*26d0*/  @!P3 BRA `(.L_x_22839) ;  /* 0x00000000000cb947 */ /* 0x000fea0003800000 */
[----:B-----5:R-:W-:-:S05]  /*26e0*/  HADD2.F32 R73, -RZ, R44.H1_H1 ;  /* 0x3000002cff497230 */ /* 0x020fca0000004100 */
[----:B------:R-:W-:-:S04]  /*26f0*/  FMUL.FTZ R73, R73, UR6 ;  /* 0x0000000649497c20 */ /* 0x000fc80008410000 */
[----:B------:R-:W-:-:S07]  /*2700*/  @P2 FADD.FTZ R73, R29, R73 ;  /* 0x000000491d492221 */ /* 0x000fce0000010000 */
.L_x_22839:
[----:B------:R-:W-:Y:S05]  /*2710*/  BSYNC B1 ;  /* 0x0000000000017941 */ /* 0x000fea0003800000 */
.L_x_22838:
[----:B------:R-:W-:Y:S04]  /*2720*/  BSSY B1, `(.L_x_22840) ;  /* 0x0000005000017945 */ /* 0x000fe80003800000 */
[----:B------:R-:W-:Y:S05]  /*2730*/  @!P3 BRA `(.L_x_22841) ;  /* 0x00000000000cb947 */ /* 0x000fea0003800000 */
[----:B-----5:R-:W-:-:S05]  /*2740*/  HADD2.F32 R74, -RZ, R45.H0_H0 ;  /* 0x2000002dff4a7230 */ /* 0x020fca0000004100 */
[----:B------:R-:W-:-:S04]  /*2750*/  FMUL.FTZ R74, R74, UR6 ;  /* 0x000000064a4a7c20 */ /* 0x000fc80008410000 */
[----:B------:R-:W-:-:S07]  /*2760*/  @P2 FADD.FTZ R74, R30, R74 ;  /* 0x0000004a1e4a2221 */ /* 0x000fce0000010000 */
.L_x_22841:
[----:B------:R-:W-:Y:S05]  /*2770*/  BSYNC B1 ;  /* 0x0000000000017941 */ /* 0x000fea0003800000 */
.L_x_22840:
[----:B------:R-:W-:Y:S04]  /*2780*/  BSSY B1, `(.L_x_22842) ;  /* 0x0000005000017945 */ /* 0x000fe80003800000 */
[----:B------:R-:W-:Y:S05]  /*2790*/  @!P3 BRA `(.L_x_22843) ;  /* 0x00000000000cb947 */ /* 0x000fea0003800000 */
[----:B-----5:R-:W-:-:S05]  /*27a0*/  HADD2.F32 R75, -RZ, R45.H1_H1 ;  /* 0x3000002dff4b7230 */ /* 0x020fca0000004100 */
[----:B------:R-:W-:-:S04]  /*27b0*/  FMUL.FTZ R75, R75, UR6 ;  /* 0x000000064b4b7c20 */ /* 0x000fc80008410000 */
[----:B------:R-:W-:-:S07]  /*27c0*/  @P2 FADD.FTZ R75, R31, R75 ;  /* 0x0000004b1f4b2221 */ /* 0x000fce0000010000 */
.L_x_22843:
[----:B------:R-:W-:Y:S05]  /*27d0*/  BSYNC B1 ;  /* 0x0000000000017941 */ /* 0x000fea0003800000 */
.L_x_22842:
[----:B------:R-:W-:Y:S04]  /*27e0*/  BSSY B1, `(.L_x_22844) ;  /* 0x0000005000017945 */ /* 0x000fe80003800000 */
[----:B------:R-:W-:Y:S05]  /*27f0*/  @!P3 BRA `(.L_x_22845) ;  /* 0x00000000000cb947 */ /* 0x000fea0003800000 */
[----:B-----5:R-:W-:-:S05]  /*2800*/  HADD2.F32 R76, -RZ, R46.H0_H0 ;  /* 0x2000002eff4c7230 */ /* 0x020fca0000004100 */
[----:B------:R-:W-:-:S04]  /*2810*/  FMUL.FTZ R76, R76, UR6 ;  /* 0x000000064c4c7c20 */ /* 0x000fc80008410000 */
[----:B------:R-:W-:-:S07]  /*2820*/  @P2 FADD.FTZ R76, R36, R76 ;  /* 0x0000004c244c2221 */ /* 0x000fce0000010000 */
.L_x_22845:
[----:B------:R-:W-:Y:S05]  /*2830*/  BSYNC B1 ;  /* 0x0000000000017941 */ /* 0x000fea0003800000 */
.L_x_22844:
[----:B------:R-:W-:Y:S04]  /*2840*/  BSSY B1, `(.L_x_22846) ;  /* 0x0000005000017945 */ /* 0x000fe80003800000 */
[----:B------:R-:W-:Y:S05]  /*2850*/  @!P3 BRA `(.L_x_22847) ;  /* 0x00000000000cb947 */ /* 0x000fea0003800000 */
[----:B-----5:R-:W-:-:S05]  /*2860*/  HADD2.F32 R77, -RZ, R46.H1_H1 ;  /* 0x3000002eff4d7230 */ /* 0x020fca0000004100 */
[----:B------:R-:W-:-:S04]  /*2870*/  FMUL.FTZ R77, R77, UR6 ;  /* 0x000000064d4d7c20 */ /* 0x000fc80008410000 */
[----:B------:R-:W-:-:S07]  /*2880*/  @P2 FADD.FTZ R77, R37, R77 ;  /* 0x0000004d254d2221 */ /* 0x000fce0000010000 */
.L_x_22847:
[----:B------:R-:W-:Y:S05]  /*2890*/  BSYNC B1 ;  /* 0x0000000000017941 */ /* 0x000fea0003800000 */
.L_x_22846:
[----:B------:R-:W-:Y:S04]  /*28a0*/  BSSY B1, `(.L_x_22848) ;  /* 0x0000005000017945 */ /* 0x000fe80003800000 */
[----:B------:R-:W-:Y:S05]  /*28b0*/  @!P3 BRA `(.L_x_22849) ;  /* 0x00000000000cb947 */ /* 0x000fea0003800000 */
[----:B-----5:R-:W-:-:S05]  /*28c0*/  HADD2.F32 R78, -RZ, R47.H0_H0 ;  /* 0x2000002fff4e7230 */ /* 0x020fca0000004100 */
[----:B------:R-:W-:-:S04]  /*28d0*/  FMUL.FTZ R78, R78, UR6 ;  /* 0x000000064e4e7c20 */ /* 0x000fc80008410000 */
[----:B------:R-:W-:-:S07]  /*28e0*/  @P2 FADD.FTZ R78, R38, R78 ;  /* 0x0000004e264e2221 */ /* 0x000fce0000010000 */
.L_x_22849:
[----:B------:R-:W-:Y:S05]  /*28f0*/  BSYNC B1 ;  /* 0x0000000000017941 */ /* 0x000fea0003800000 */
.L_x_22848:
[----:B------:R-:W-:Y:S04]  /*2900*/  BSSY B1, `(.L_x_22850) ;  /* 0x0000005000017945 */ /* 0x000fe80003800000 */
[----:B------:R-:W-:Y:S05]  /*2910*/  @!P3 BRA `(.L_x_22851) ;  /* 0x00000000000cb947 */ /* 0x000fea0003800000 */
[----:B-----5:R-:W-:-:S05]  /*2920*/  HADD2.F32 R79, -RZ, R47.H1_H1 ;  /* 0x3000002fff4f7230 */ /* 0x020fca0000004100 */
[----:B------:R-:W-:-:S04]  /*2930*/  FMUL.FTZ R79, R79, UR6 ;  /* 0x000000064f4f7c20 */ /* 0x000fc80008410000 */
[----:B------:R-:W-:-:S07]  /*2940*/  @P2 FADD.FTZ R79, R39, R79 ;  /* 0x0000004f274f2221 */ /* 0x000fce0000010000 */
.L_x_22851:
[----:B------:R-:W-:Y:S05]  /*2950*/  BSYNC B1 ;  /* 0x0000000000017941 */ /* 0x000fea0003800000 */
.L_x_22850:
[----:B------:R4:W-:Y:S04]  /*2960*/  STG.E.128 desc[UR4][R80.64], R72 ;  /* 0x0000004850007986 */ /* 0x0009e8000c101d04 */
[----:B------:R4:W-:Y:S02]  /*2970*/  STG.E.128 desc[UR4][R80.64+0x10], R76 ;  /* 0x0000104c50007986 */ /* 0x0009e4000c101d04 */
.L_x_22835:
[----:B------:R-:W-:Y:S05]  /*2980*/  BSYNC B0 ;  /* 0x0000000000007941 */ /* 0x000fea0003800000 */
.L_x_22834:
        /* <DEDUP_REMOVED lines=150> */
.L_x_22875:
[----:B------:R-:W2:Y:S01]  /*32f0*/  @!P5 LDC.64 R80, c[0x0][0x250] ;  /* 0x00009400ff50db82 */ /* 0x000ea20000000a00 */
[----:B------:R-:W-:Y:S01]  /*3300*/  FMUL.FTZ R152, R149, R149 ;  /* 0x0000009595987220 */ /* 0x000fe20000410000 */
[----:B------:R-:W-:Y:S01]  /*3310*/  PLOP3.LUT P1, PT, PT, PT, UP0, 0x40, 0x0 ;  /* 0x000000000000781c */ /* 0x000fe20003f2e808 */
[----:B01----:R-:W-:Y:S01]  /*3320*/  FADD.FTZ R150, R150, R151 ;  /* 0x0000009796967221 */ /* 0x003fe20000010000 */
        /* <DEDUP_REMOVED lines=18> */
[----:B------:R-:W-:-:S05]  /*3450*/  IMAD R145, R145, R146, RZ ;  /* 0x0000009291917224 */ /* 0x000fca00078e02ff */
[----:B0-----:R-:W-:-:S04]  /*3460*/  SHF.R.S32.HI R80, RZ, 0x1f, R145 ;  /* 0x0000001fff507819 */ /* 0x001fc80000011491 */
[----:B------:R-:W-:Y:S02]  /*3470*/  LEA.HI R151, R80, R145, RZ, 0x3 ;  /* 0x0000009150977211 */ /* 0x000fe400078f18ff */
[----:B------:R-:W-:Y:S02]  /*3480*/  FSEL R145, R149, RZ, P1 ;  /* 0x000000ff95917208 */ /* 0x000fe40000800000 */
        /* <DEDUP_REMOVED lines=34> */
.L_x_22856:
[----:B------:R-:W-:Y:S05]  /*36b0*/  BSYNC B1 ;  /* 0x0000000000017941 */ /* 0x000fea0003800000 */
.L_x_22855:
        /* <DEDUP_REMOVED lines=35> */
.L_x_22858:
[----:B------:R-:W-:Y:S05]  /*38f0*/  BSYNC B1 ;  /* 0x0000000000017941 */ /* 0x000fea0003800000 */
.L_x_22857:
        /* <DEDUP_REMOVED lines=35> */
.L_x_22860:
[----:B------:R-:W-:Y:S05]  /*3b30*/  BSYNC B1 ;  /* 0x0000000000017941 */ /* 0x000fea0003800000 */
.L_x_22859:
        /* <DEDUP_REMOVED lines=35> */
.L_x_22862:
[----:B------:R-:W-:Y:S05]  /*3d70*/  BSYNC B1 ;  /* 0x0000000000017941 */ /* 0x000fea0003800000 */
.L_x_22861:
        /* <DEDUP_REMOVED lines=33> */
.L_x_22854:
[----:B------:R-:W-:Y:S05]  /*3f90*/  BSYNC B0 ;  /* 0x0000000000007941 */ /* 0x000fea0003800000 */
.L_x_22853:
[----:B01234-:R-:W0:Y:S02]  /*3fa0*/  LDC.64 R80, c[0x0][0x210] ;  /* 0x00008400ff507b82 */ /* 0x01fe240000000a00 */
[----:B0-----:R-:W-:-:S04]  /*3fb0*/  LEA R143, R80, R143, 0x2 ;  /* 0x0000008f508f7211 */ /* 0x001fc800078e10ff */
[----:B------:R-:W-:-:S13]  /*3fc0*/  ISETP.GE.AND P1, PT, R143, R81, PT ;  /* 0x000000518f00720c */ /* 0x000fda0003f26270 */
[----:B------:R-:W-:Y:S05]  /*3fd0*/  @!P1 BRA `(.L_x_22863) ;  /* 0xffffffc800e49947 */ /* 0x000fea000383ffff */
[----:B------:R-:W-:Y:S05]  /*3fe0*/  EXIT ;  /* 0x000000000000794d */ /* 0x000fea0003800000 */
.L_x_22852:
        /* <DEDUP_REMOVED lines=8> */
.L_x_22865:
[----:B------:R-:W-:Y:S05]  /*4070*/  BSYNC B0 ;  /* 0x0000000000007941 */ /* 0x000fea0003800000 */
.L_x_22864:
        /* <DEDUP_REMOVED lines=9> */
.L_x_22866:
[----:B------:R-:W-:Y:S01]  /*4110*/  HFMA2.MMA R154, -RZ, RZ, 0, 2.384185791015625e-07 ;  /* 0x00000004ff9a7435 */ /* 0x000fe200000001ff */
[----:B------:R-:W-:-:S05]  /*4120*/  MOV R83, R153 ;  /* 0x0000009900537202 */ /* 0x000fca0000000f00 */
[----:B------:R-:W-:-:S05]  /*4130*/  FADD.FTZ R83, R82, R83 ;  /* 0x0000005352537221 */ /* 0x000fca0000010000 */
[----:B------:R-:W-:-:S07]  /*4140*/  MOV R155, R83 ;  /* 0x00000053009b7202 */ /* 0x000fce0000000f00 */
[----:B------:R-:W-:Y:S05]  /*4150*/  WARPSYNC.COLLECTIVE R152, `(.L_x_22867) ;  /* 0x0000000098087348 */ /* 0x000fea0003c00000 */
[----:B------:R0:W1:Y:S02]  /*4160*/  SHFL.BFLY P6, R153, R155, R154, R157 ;  /* 0x0c00009a9b997389 */ /* 0x00006400000c009d */
[----:B01----:R-:W-:Y:S01]  /*4170*/  ENDCOLLECTIVE ;  /* 0x000000000000791b */ /* 0x003fe20003800000 */
.L_x_22867:
[----:B------:R-:W-:Y:S01]  /*4180*/  HFMA2.MMA R154, -RZ, RZ, 0, 4.76837158203125e-07 ;  /* 0x00000008ff9a7435 */ /* 0x000fe200000001ff */
[----:B------:R-:W-:-:S05]  /*4190*/  MOV R80, R153 ;  /* 0x0000009900507202 */ /* 0x000fca0000000f00 */
[----:B------:R-:W-:-:S05]  /*41a0*/  FADD.FTZ R150, R83, R80 ;  /* 0x0000005053967221 */ /* 0x000fca0000010000 */
[----:B------:R-:W-:-:S07]  /*41b0*/  MOV R155, R150 ;  /* 0x00000096009b7202 */ /* 0x000fce0000000f00 */
[----:B------:R-:W-:Y:S05]  /*41c0*/  WARPSYNC.COLLECTIVE R152, `(.L_x_22868) ;  /* 0x0000000098087348 */ /* 0x000fea0003c00000 */
[----:B------:R0:W1:Y:S02]  /*41d0*/  SHFL.BFLY P6, R153, R155, R154, R157 ;  /* 0x0c00009a9b997389 */ /* 0x00006400000c009d */
[----:B01----:R-:W-:Y:S01]  /*41e0*/  ENDCOLLECTIVE ;  /* 0x000000000000791b */ /* 0x003fe20003800000 */
.L_x_22868:
        /* <DEDUP_REMOVED lines=8> */
.L_x_22869:
        /* <DEDUP_REMOVED lines=89> */
.L_x_22870:
[----:B------:R-:W-:Y:S01]  /*4800*/  HFMA2.MMA R154, -RZ, RZ, 0, 1.1920928955078125e-07 ;  /* 0x00000002ff9a7435 */ /* 0x000fe200000001ff */
[----:B------:R-:W-:-:S05]  /*4810*/  MOV R81, R153 ;  /* 0x0000009900517202 */ /* 0x000fca0000000f00 */
[----:B------:R-:W-:-:S05]  /*4820*/  FADD.FTZ R81, R80, R81 ;  /* 0x0000005150517221 */ /* 0x000fca0000010000 */
[----:B------:R-:W-:-:S07]  /*4830*/  MOV R155, R81 ;  /* 0x00000051009b7202 */ /* 0x000fce0000000f00 */
[----:B------:R-:W-:Y:S05]  /*4840*/  WARPSYNC.COLLECTIVE R152, `(.L_x_22871) ;  /* 0x0000000098087348 */ /* 0x000fea0003c00000 */
[----:B------:R0:W1:Y:S02]  /*4850*/  SHFL.BFLY P6, R153, R155, R154, R157 ;  /* 0x0c00009a9b997389 */ /* 0x00006400000c009d */
[----:B01----:R-:W-:Y:S01]  /*4860*/  ENDCOLLECTIVE ;  /* 0x000000000000791b */ /* 0x003fe20003800000 */
.L_x_22871:
[----:B------:R-:W-:Y:S01]  /*4870*/  HFMA2.MMA R154, -RZ, RZ, 0, 2.384185791015625e-07 ;  /* 0x00000004ff9a7435 */ /* 0x000fe200000001ff */
[----:B------:R-:W-:-:S05]  /*4880*/  MOV R82, R153 ;  /* 0x0000009900527202 */ /* 0x000fca0000000f00 */
[----:B------:R-:W-:-:S05]  /*4890*/  FADD.FTZ R82, R81, R82 ;  /* 0x0000005251527221 */ /* 0x000fca0000010000 */
[----:B------:R-:W-:-:S07]  /*48a0*/  MOV R155, R82 ;  /* 0x00000052009b7202 */ /* 0x000fce0000000f00 */
[----:B------:R-:W-:Y:S05]  /*48b0*/  WARPSYNC.COLLECTIVE R152, `(.L_x_22872) ;  /* 0x0000000098087348 */ /* 0x000fea0003c00000 */
[----:B------:R0:W1:Y:S02]  /*48c0*/  SHFL.BFLY P6, R153, R155, R154, R157 ;  /* 0x0c00009a9b997389 */ /* 0x00006400000c009d */
[----:B01----:R-:W-:Y:S01]  /*48d0*/  ENDCOLLECTIVE ;  /* 0x000000000000791b */ /* 0x003fe20003800000 */
.L_x_22872:
[----:B------:R-:W-:Y:S01]  /*48e0*/  HFMA2.MMA R154, -RZ, RZ, 0, 4.76837158203125e-07 ;  /* 0x00000008ff9a7435 */ /* 0x000fe200000001ff */
[----:B------:R-:W-:-:S05]  /*48f0*/  MOV R83, R153 ;  /* 0x0000009900537202 */ /* 0x000fca0000000f00 */
[----:B------:R-:W-:-:S05]  /*4900*/  FADD.FTZ R83, R82, R83 ;  /* 0x0000005352537221 */ /* 0x000fca0000010000 */
[----:B------:R-:W-:-:S07]  /*4910*/  MOV R155, R83 ;  /* 0x00000053009b7202 */ /* 0x000fce0000000f00 */
[----:B------:R-:W-:Y:S05]  /*4920*/  WARPSYNC.COLLECTIVE R152, `(.L_x_22873) ;  /* 0x0000000098087348 */ /* 0x000fea0003c00000 */
[----:B------:R0:W1:Y:S02]  /*4930*/  SHFL.BFLY P6, R153, R155, R154, R157 ;  /* 0x0c00009a9b997389 */ /* 0x00006400000c009d */
[----:B01----:R-:W-:Y:S01]  /*4940*/  ENDCOLLECTIVE ;  /* 0x000000000000791b */ /* 0x003fe20003800000 */
.L_x_22873:
[----:B------:R-:W-:Y:S01]  /*4950*/  HFMA2.MMA R154, -RZ, RZ, 0, 9.5367431640625e-07 ;  /* 0x00000010ff9a7435 */ /* 0x000fe200000001ff */
[----:B------:R-:W-:-:S05]  /*4960*/  MOV R150, R153 ;  /* 0x0000009900967202 */ /* 0x000fca0000000f00 */
[----:B------:R-:W-:-:S05]  /*4970*/  FADD.FTZ R150, R83, R150 ;  /* 0x0000009653967221 */ /* 0x000fca0000010000 */
[----:B------:R-:W-:-:S07]  /*4980*/  MOV R155, R150 ;  /* 0x00000096009b7202 */ /* 0x000fce0000000f00 */
[----:B------:R-:W-:Y:S05]  /*4990*/  WARPSYNC.COLLECTIVE R152, `(.L_x_22874) ;  /* 0x0000000098087348 */ /* 0x000fea0003c00000 */
[----:B------:R0:W1:Y:S02]  /*49a0*/  SHFL.BFLY P6, R153, R155, R154, R157 ;  /* 0x0c00009a9b997389 */ /* 0x00006400000c009d */
[----:B01----:R-:W-:Y:S01]  /*49b0*/  ENDCOLLECTIVE ;  /* 0x000000000000791b */ /* 0x003fe20003800000 */
.L_x_22874:
[----:B------:R-:W-:Y:S01]  /*49c0*/  MOV R151, R153 ;  /* 0x0000009900977202 */ /* 0x000fe20000000f00 */
[----:B------:R-:W-:Y:S06]  /*49d0*/  BRA `(.L_x_22875) ;  /* 0xffffffe800447947 */ /* 0x000fec000383ffff */
.L_x_22876:
        /* <DEDUP_REMOVED lines=10> */
.L_x_37464:


//--------------------- .text._ZN10layer_norm13ln_fwd_kernelINS_13Kernel_traitsI6__halfS2_fS2_fjLj1280ELj1ELj4ELj1ELj16ENS_18Kernel_traits_baseILj1280ES2_S2_fS2_fjLj128EEEEELb0ELb0ELb1ELb1EEEvNS_9FwdParamsE --------------------------
	.section	.text._ZN10layer_norm13ln_fwd_kernelINS_13Kernel_traitsI6__halfS2_fS2_fjLj1280ELj1ELj4ELj1ELj16ENS_18Kernel_traits_baseILj1280ES2_S2_fS2_fjLj128EEEEELb0ELb0ELb1ELb1EEEvNS_9FwdParamsE,"ax",@progbits
	.align	128
        .global         _ZN10layer_norm13ln_fwd_kernelINS_13Kernel_traitsI6__halfS2_fS2_fjLj1280ELj1ELj4ELj1ELj16ENS_18Kernel_traits_baseILj1280ES2_S2_fS2_fjLj128EEEEELb0ELb0ELb1ELb1EEEvNS_9FwdParamsE
        .type           _ZN10layer_norm13ln_fwd_kernelINS_13Kernel_traitsI6__halfS2_fS2_fjLj1280ELj1ELj4ELj1ELj16ENS_18Kernel_traits_baseILj1280ES2_S2_fS2_fjLj128EEEEELb0ELb0ELb1ELb1EEEvNS_9FwdParamsE,@function
        .size           _ZN10layer_norm13ln_fwd_kernelINS_13Kernel_traitsI6__halfS2_fS2_fjLj1280ELj1ELj4ELj1ELj16ENS_18Kernel_traits_baseILj1280ES2_S2_fS2_fjLj128EEEEELb0ELb0ELb1ELb1EEEvNS_9FwdParamsE,(.L_x_37465 - _ZN10layer_norm13ln_fwd_kernelINS_13Kernel_traitsI6__halfS2_fS2_fjLj1280ELj1ELj4ELj1ELj16ENS_18Kernel_traits_baseILj1280ES2_S2_fS2_fjLj128EEEEELb0ELb0ELb1ELb1EEEvNS_9FwdParamsE)
        .other          _ZN10layer_norm13ln_fwd_kernelINS_13Kernel_traitsI6__halfS2_fS2_fjLj1280ELj1ELj4ELj1ELj16ENS_18Kernel_traits_baseILj1280ES2_S2_fS2_fjLj128EEEEELb0ELb0ELb1ELb1EEEvNS_9FwdParamsE,@"STO_CUDA_ENTRY STV_DEFAULT"
_ZN10layer_norm13ln_fwd_kernelINS_13Kernel_traitsI6__halfS2_fS2_fjLj1280ELj1ELj4ELj1ELj16ENS_18Kernel_traits_baseILj1280ES2_S2_fS2_fjLj128EEEEELb0ELb0ELb1ELb1EEEvNS_9FwdParamsE:
.text._ZN10layer_norm13ln_fwd_kernelINS_13Kernel_traitsI6__halfS2_fS2_fjLj1280ELj1ELj4ELj1ELj16ENS_18Kernel_traits_baseILj1280ES2_S2_fS2_fjLj128EEEEELb0ELb0ELb1ELb1EEEvNS_9FwdParamsE:
        /* <DEDUP_REMOVED lines=19> */
[----:B-1----:R-:W-:Y:S02]  /*0130*/  LEA R138, R3, R0, 0x2 ;  /* 0x00000000038a7211 */ /* 0x002fe400078e10ff */
[----:B------:R-:W-:Y:S02]  /*0140*/  IADD3 R2, P2, R2, UR6, RZ ;  /* 0x0000000602027c10 */ /* 0x000fe4000ff5e0ff */
        /* <DEDUP_REMOVED lines=21> */
[----:B------:R-:W-:Y:S01]  /*02a0*/  LOP3.LUT R136, R136, 0x1f, RZ, 0xc0, !PT ;  /* 0x0000001f88887812 */ /* 0x000fe200078ec0ff */
[--C-:B------:R-:W-:Y:S01]  /*02b0*/  HADD2.F32 R83, -RZ, R9.reuse.H0_H0 ;  /* 0x20000009ff537230 */ /* 0x100fe20000004100 */
[----:B------:R-:W-:Y:S01]  /*02c0*/  ISETP.NE.AND P4, PT, RZ, UR6, PT ;  /* 0x00000006ff007c0c */ /* 0x000fe2000bf85270 */
        /* <DEDUP_REMOVED lines=39> */
[--C-:B--2---:R-:W-:Y:S02]  /*0540*/  HADD2.F32 R92, -RZ, R32.reuse.H0_H0 ;  /* 0x20000020ff5c7230 */ /* 0x104fe40000004100 */
[----:B------:R-:W-:-:S02]  /*0550*/  HADD2.F32 R95, -RZ, R32.H1_H1 ;  /* 0x30000020ff5f7230 */ /* 0x000fc40000004100 */
[--C-:B------:R-:W-:Y:S02]  /*0560*/  HADD2.F32 R94, -RZ, R33.reuse.H0_H0 ;  /* 0x20000021ff5e7230 */ /* 0x100fe40000004100 */
[----:B------:R-:W-:Y:S02]  /*0570*/  HADD2.F32 R97, -RZ, R33.H1_H1 ;  /* 0x30000021ff617230 */ /* 0x000fe40000004100 */
[--C-:B------:R-:W-:Y:S02]  /*0580*/  HADD2.F32 R96, -RZ, R34.reuse.H0_H0 ;  /* 0x20000022ff607230 */ /* 0x100fe40000004100 */
[----:B------:R-:W-:Y:S02]  /*0590*/  HADD2.F32 R99, -RZ, R34.H1_H1 ;  /* 0x30000022ff637230 */ /* 0x000fe40000004100 */
[--C-:B------:R-:W-:Y:S02]  /*05a0*/  HADD2.F32 R98, -RZ, R35.reuse.H0_H0 ;  /* 0x20000023ff627230 */ /* 0x100fe40000004100 */
[----:B------:R-:W-:-:S02]  /*05b0*/  HADD2.F32 R101, -RZ, R35.H1_H1 ;  /* 0x30000023ff657230 */ /* 0x000fc40000004100 */
        /* <DEDUP_REMOVED lines=8> */
[--C-:B----4-:R-:W-:Y:S02]  /*0640*/  HADD2.F32 R112, -RZ, R40.reuse.H0_H0 ;  /* 0x20000028ff707230 */ /* 0x110fe40000004100 */
        /* <DEDUP_REMOVED lines=23> */
.L_x_22960:
        /* <DEDUP_REMOVED lines=60> */
[----:B-----5:R-:W-:-:S05]  /*0b80*/  HADD2.F32 R44, -RZ, R36.H0_H0 ;  /* 0x20000024ff2c7230 */ /* 0x020fca0000004100 */
[----:B------:R-:W-:-:S04]  /*0b90*/  FMUL.FTZ R44, R44, UR6 ;  /* 0x000000062c2c7c20 */ /* 0x000fc80008410000 */
[----:B------:R-:W-:-:S07]  /*0ba0*/  @P0 FADD.FTZ R44, R28, R44 ;  /* 0x0000002c1c2c0221 */ /* 0x000fce0000010000 */
.L_x_22878:
[----:B------:R-:W-:Y:S05]  /*0bb0*/  BSYNC B0 ;  /* 0x0000000000007941 */ /* 0x000fea0003800000 */
.L_x_22877:
[----:B------:R-:W-:Y:S04]  /*0bc0*/  BSSY B0, `(.L_x_22879) ;  /* 0x0000005000007945 */ /* 0x000fe80003800000 */
[----:B------:R-:W-:Y:S05]  /*0bd0*/  @!P6 BRA `(.L_x_22880) ;  /* 0x00000000000ce947 */ /* 0x000fea0003800000 */
[----:B-----5:R-:W-:-:S05]  /*0be0*/  HADD2.F32 R45, -RZ, R36.H1_H1 ;  /* 0x30000024ff2d7230 */ /* 0x020fca0000004100 */
[----:B------:R-:W-:-:S04]  /*0bf0*/  FMUL.FTZ R45, R45, UR6 ;  /* 0x000000062d2d7c20 */ /* 0x000fc80008410000 */
[----:B------:R-:W-:-:S07]  /*0c00*/  @P0 FADD.FTZ R45, R29, R45 ;  /* 0x0000002d1d2d0221 */ /* 0x000fce0000010000 */
.L_x_22880:
[----:B------:R-:W-:Y:S05]  /*0c10*/  BSYNC B0 ;  /* 0x0000000000007941 */ /* 0x000fea0003800000 */
.L_x_22879:
[----:B------:R-:W-:Y:S04]  /*0c20*/  BSSY B0, `(.L_x_22881) ;  /* 0x0000005000007945 */ /* 0x000fe80003800000 */
[----:B------:R-:W-:Y:S05]  /*0c30*/  @!P6 BRA `(.L_x_22882) ;  /* 0x00000000000ce947 */ /* 0x000fea0003800000 */
[----:B-----5:R-:W-:-:S05]  /*0c40*/  HADD2.F32 R46, -RZ, R37.H0_H0 ;  /* 0x20000025ff2e7230 */ /* 0x020fca0000004100 */
[----:B------:R-:W-:-:S04]  /*0c50*/  FMUL.FTZ R46, R46, UR6 ;  /* 0x000000062e2e7c20 */ /* 0x000fc80008410000 */
[----:B------:R-:W-:-:S07]  /*0c60*/  @P0 FADD.FTZ R46, R30, R46 ;  /* 0x0000002e1e2e0221 */ /* 0x000fce0000010000 */
.L_x_22882:
[----:B------:R-:W-:Y:S05]  /*0c70*/  BSYNC B0 ;  /* 0x0000000000007941 */ /* 0x000fea0003800000 */
.L_x_22881:
[----:B------:R-:W-:Y:S04]  /*0c80*/  BSSY B0, `(.L_x_22883) ;  /* 0x0000005000007945 */ /* 0x000fe80003800000 */
[----:B------:R-:W-:Y:S05]  /*0c90*/  @!P6 BRA `(.L_x_22884) ;  /* 0x00000000000ce947 */ /* 0x000fea0003800000 */
[----:B-----5:R-:W-:-:S05]  /*0ca0*/  HADD2.F32 R47, -RZ, R37.H1_H1 ;  /* 0x30000025ff2f7230 */ /* 0x020fca0000004100 */
[----:B------:R-:W-:-:S04]  /*0cb0*/  FMUL.FTZ R47, R47, UR6 ;  /* 0x000000062f2f7c20 */ /* 0x000fc80008410000 */
[----:B------:R-:W-:-:S07]  /*0cc0*/  @P0 FADD.FTZ R47, R31, R47 ;  /* 0x0000002f1f2f0221 */ /* 0x000fce0000010000 */
.L_x_22884:
[----:B------:R-:W-:Y:S05]  /*0cd0*/  BSYNC B0 ;  /* 0x0000000000007941 */ /* 0x000fea0003800000 */
.L_x_22883:
[----:B------:R-:W-:Y:S04]  /*0ce0*/  BSSY B0, `(.L_x_22885) ;  /* 0x0000005000007945 */ /* 0x000fe80003800000 */
[----:B------:R-:W-:Y:S05]  /*0cf0*/  @!P6 BRA `(.L_x_22886) ;  /* 0x00000000000ce947 */ /* 0x000fea0003800000 */
[----:B-----5:R-:W-:-:S05]  /*0d00*/  HADD2.F32 R40, -RZ, R38.H0_H0 ;  /* 0x20000026ff287230 */ /* 0x020fca0000004100 */
[----:B------:R-:W-:-:S04]  /*0d10*/  FMUL.FTZ R40, R40, UR6 ;  /* 0x0000000628287c20 */ /* 0x000fc80008410000 */
[----:B------:R-:W-:-:S07]  /*0d20*/  @P0 FADD.FTZ R40, R32, R40 ;  /* 0x0000002820280221 */ /* 0x000fce0000010000 */
.L_x_22886:
[----:B------:R-:W-:Y:S05]  /*0d30*/  BSYNC B0 ;  /* 0x0000000000007941 */ /* 0x000fea0003800000 */
.L_x_22885:
[----:B------:R-:W-:Y:S04]  /*0d40*/  BSSY B0, `(.L_x_22887) ;  /* 0x0000005000007945 */ /* 0x000fe80003800000 */
[----:B------:R-:W-:Y:S05]  /*0d50*/  @!P6 BRA `(.L_x_22888) ;  /* 0x00000000000ce947 */ /* 0x000fea0003800000 */
[----:B-----5:R-:W-:-:S05]  /*0d60*/  HADD2.F32 R41, -RZ, R38.H1_H1 ;  /* 0x30000026ff297230 */ /* 0x020fca0000004100 */
[----:B------:R-:W-:-:S04]  /*0d70*/  FMUL.FTZ R41, R41, UR6 ;  /* 0x0000000629297c20 */ /* 0x000fc80008410000 */
[----:B------:R-:W-:-:S07]  /*0d80*/  @P0 FADD.FTZ R41, R33, R41 ;  /* 0x0000002921290221 */ /* 0x000fce0000010000 */
.L_x_22888:
[----:B------:R-:W-:Y:S05]  /*0d90*/  BSYNC B0 ;  /* 0x0000000000007941 */ /* 0x000fea0003800000 */
.L_x_22887:
[----:B------:R-:W-:Y:S04]  /*0da0*/  BSSY B0, `(.L_x_22889) ;  /* 0x0000005000007945 */ /* 0x000fe80003800000 */
[----:B------:R-:W-:Y:S05]  /*0db0*/  @!P6 BRA `(.L_x_22890) ;  /* 0x00000000000ce947 */ /* 0x000fea0003800000 */
[----:B-----5:R-:W-:-:S05]  /*0dc0*/  HADD2.F32 R42, -RZ, R39.H0_H0 ;  /* 0x20000027ff2a7230 */ /* 0x020fca0000004100 */
[----:B------:R-:W-:-:S04]  /*0dd0*/  FMUL.FTZ R42, R42, UR6 ;  /* 0x000000062a2a7c20 */ /* 0x000fc80008410000 */
[----:B------:R-:W-:-:S07]  /*0de0*/  @P0 FADD.FTZ R42, R34, R42 ;  /* 0x0000002a222a0221 */ /* 0x000fce0000010000 */
.L_x_22890:
[----:B------:R-:W-:Y:S05]  /*0df0*/  BSYNC B0 ;  /* 0x0000000000007941 */ /* 0x000fea0003800000 */
.L_x_22889:
[----:B------:R-:W-:Y:S04]  /*0e00*/  BSSY B0, `(.L_x_22891) ;  /* 0x0000005000007945 */ /* 0x000fe80003800000 */
[----:B------:R-:W-:Y:S05]  /*0e10*/  @!P6 BRA `(.L_x_22892) ;  /* 0x00000000000ce947 */ /* 0x000fea0003800000 */
[----:B-----5:R-:W-:-:S05]  /*0e20*/  HADD2.F32 R43, -RZ, R39.H1_H1 ;  /* 0x30000027ff2b7230 */ /* 0x020fca0000004100 */
[----:B------:R-:W-:-:S04]  /*0e30*/  FMUL.FTZ R43, R43, UR6 ;  /* 0x000000062b2b7c20 */ /* 0x000fc80008410000 */
[----:B------:R-:W-:-:S07]  /*0e40*/  @P0 FADD.FTZ R43, R35, R43 ;  /* 0x0000002b232b0221 */ /* 0x000fce0000010000 */
.L_x_22892:
[----:B------:R-:W-:Y:S05]  /*0e50*/  BSYNC B0 ;  /* 0x0000000000007941 */ /* 0x000fea0003800000 */
.L_x_22891:
        /* <DEDUP_REMOVED lines=41> */
.L_x_22894:
[----:B------:R-:W-:Y:S05]  /*10f0*/  BSYNC B0 ;  /* 0x0000000000007941 */ /* 0x000fea0003800000 */
.L_x_22893:
[----:B------:R-:W-:Y:S04]  /*1100*/  BSSY B0, `(.L_x_22895) ;  /* 0x0000005000007945 */ /* 0x000fe80003800000 */
[----:B------:R-:W-:Y:S05]  /*1110*/  @!P6 BRA `(.L_x_22896) ;  /* 0x00000000000ce947 */ /* 0x000fea0003800000 */
[----:B-----5:R-:W-:-:S05]  /*1120*/  HADD2.F32 R53, -RZ, R36.H1_H1 ;  /* 0x30000024ff357230 */ /* 0x020fca0000004100 */
[----:B------:R-:W-:-:S04]  /*1130*/  FMUL.FTZ R53, R53, UR6 ;  /* 0x0000000635357c20 */ /* 0x000fc80008410000 */
[----:B------:R-:W-:-:S07]  /*1140*/  @P0 FADD.FTZ R53, R29, R53 ;  /* 0x000000351d350221 */ /* 0x000fce0000010000 */
.L_x_22896:
[----:B------:R-:W-:Y:S05]  /*1150*/  BSYNC B0 ;  /* 0x0000000000007941 */ /* 0x000fea0003800000 */
.L_x_22895:
[----:B------:R-:W-:Y:S04]  /*1160*/  BSSY B0, `(.L_x_22897) ;  /* 0x0000005000007945 */ /* 0x000fe80003800000 */
[----:B------:R-:W-:Y:S05]  /*1170*/  @!P6 BRA `(.L_x_22898) ;  /* 0x00000000000ce947 */ /* 0x000fea0003800000 */
[----:B-----5:R-:W-:-:S05]  /*1180*/  HADD2.F32 R54, -RZ, R37.H0_H0 ;  /* 0x20000025ff367230 */ /* 0x020fca0000004100 */
[----:B------:R-:W-:-:S04]  /*1190*/  FMUL.FTZ R54, R54, UR6 ;  /* 0x0000000636367c20 */ /* 0x000fc80008410000 */
[----:B------:R-:W-:-:S07]  /*11a0*/  @P0 FADD.FTZ R54, R30, R54 ;  /* 0x000000361e360221 */ /* 0x000fce0000010000 */
.L_x_22898:
[----:B------:R-:W-:Y:S05]  /*11b0*/  BSYNC B0 ;  /* 0x0000000000007941 */ /* 0x000fea0003800000 */
.L_x_22897:
[----:B------:R-:W-:Y:S04]  /*11c0*/  BSSY B0, `(.L_x_22899) ;  /* 0x0000005000007945 */ /* 0x000fe80003800000 */
[----:B------:R-:W-:Y:S05]  /*11d0*/  @!P6 BRA `(.L_x_22900) ;  /* 0x00000000000ce947 */ /* 0x000fea0003800000 */
[----:B-----5:R-:W-:-:S05]  /*11e0*/  HADD2.F32 R55, -RZ, R37.H1_H1 ;  /* 0x30000025ff377230 */ /* 0x020fca0000004100 */
[----:B------:R-:W-:-:S04]  /*11f0*/  FMUL.FTZ R55, R55, UR6 ;  /* 0x0000000637377c20 */ /* 0x000fc80008410000 */
[----:B------:R-:W-:-:S07]  /*1200*/  @P0 FADD.FTZ R55, R31, R55 ;  /* 0x000000371f370221 */ /* 0x000fce0000010000 */
.L_x_22900:
[----:B------:R-:W-:Y:S05]  /*1210*/  BSYNC B0 ;  /* 0x0000000000007941 */ /* 0x000fea0003800000 */
.L_x_22899:
[----:B------:R-:W-:Y:S04]  /*1220*/  BSSY B0, `(.L_x_22901) ;  /* 0x0000005000007945 */ /* 0x000fe80003800000 */
[----:B------:R-:W-:Y:S05]  /*1230*/  @!P6 BRA `(.L_x_22902) ;  /* 0x00000000000ce947 */ /* 0x000fea0003800000 */
[----:B-----5:R-:W-:-:S05]  /*1240*/  HADD2.F32 R48, -RZ, R38.H0_H0 ;  /* 0x20000026ff307230 */ /* 0x020fca0000004100 */
[----:B------:R-:W-:-:S04]  /*1250*/  FMUL.FTZ R48, R48, UR6 ;  /* 0x0000000630307c20 */ /* 0x000fc80008410000 */
[----:B------:R-:W-:-:S07]  /*1260*/  @P0 FADD.FTZ R48, R32, R48 ;  /* 0x0000003020300221 */ /* 0x000fce0000010000 */
.L_x_22902:
[----:B------:R-:W-:Y:S05]  /*1270*/  BSYNC B0 ;  /* 0x0000000000007941 */ /* 0x000fea0003800000 */
.L_x_22901:
[----:B------:R-:W-:Y:S04]  /*1280*/  BSSY B0, `(.L_x_22903) ;  /* 0x0000005000007945 */ /* 0x000fe80003800000 */
[----:B------:R-:W-:Y:S05]  /*1290*/  @!P6 BRA `(.L_x_22904) ;  /* 0x00000000000ce947 */ /* 0x000fea0003800000 */
[----:B-----5:R-:W-:-:S05]  /*12a0*/  HADD2.F32 R49, -RZ, R38.H1_H1 ;  /* 0x30000026ff317230 */ /* 0x020fca0000004100 */
[----:B------:R-:W-:-:S04]  /*12b0*/  FMUL.FTZ R49, R49, UR6 ;  /* 0x0000000631317c20 */ /* 0x000fc80008410000 */
[----:B------:R-:W-:-:S07]  /*12c0*/  @P0 FADD.FTZ R49, R33, R49 ;  /* 0x0000003121310221 */ /* 0x000fce0000010000 */
.L_x_22904:
[----:B------:R-:W-:Y:S05]  /*12d0*/  BSYNC B0 ;  /* 0x0000000000007941 */ /* 0x000fea0003800000 */
.L_x_22903:
[----:B------:R-:W-:Y:S04]  /*12e0*/  BSSY B0, `(.L_x_22905) ;  /* 0x0000005000007945 */ /* 0x000fe80003800000 */
[----:B------:R-:W-:Y:S05]  /*12f0*/  @!P6 BRA `(.L_x_22906) ;  /* 0x00000000000ce947 */ /* 0x000fea0003800000 */
[----:B-----5:R-:W-:-:S05]  /*1300*/  HADD2.F32 R50, -RZ, R39.H0_H0 ;  /* 0x20000027ff327230 */ /* 0x020fca0000004100 */
[----:B------:R-:W-:-:S04]  /*1310*/  FMUL.FTZ R50, R50, UR6 ;  /* 0x0000000632327c20 */ /* 0x000fc80008410000 */
[----:B------:R-:W-:-:S07]  /*1320*/  @P0 FADD.FTZ R50, R34, R50 ;  /* 0x0000003222320221 */ /* 0x000fce0000010000 */
.L_x_22906:
[----:B------:R-:W-:Y:S05]  /*1330*/  BSYNC B0 ;  /* 0x0000000000007941 */ /* 0x000fea0003800000 */
.L_x_22905:
[----:B------:R-:W-:Y:S04]  /*1340*/  BSSY B0, `(.L_x_22907) ;  /* 0x0000005000007945 */ /* 0x000fe80003800000 */
[----:B------:R-:W-:Y:S05]  /*1350*/  @!P6 BRA `(.L_x_22908) ;  /* 0x00000000000ce947 */ /* 0x000fea0003800000 */
[----:B-----5:R-:W-:-:S05]  /*1360*/  HADD2.F32 R51, -RZ, R39.H1_H1 ;  /* 0x30000027ff337230 */ /* 0x020fca0000004100 */
[----:B------:R-:W-:-:S04]  /*1370*/  FMUL.FTZ R51, R51, UR6 ;  /* 0x0000000633337c20 */ /* 0x000fc80008410000 */
[----:B------:R-:W-:-:S07]  /*1380*/  @P0 FADD.FTZ R51, R35, R51 ;  /* 0x0000003323330221 */ /* 0x000fce0000010000 */
.L_x_22908:
[----:B------:R-:W-:Y:S05]  /*1390*/  BSYNC B0 ;  /* 0x0000000000007941 */ /* 0x000fea0003800000 */
.L_x_22907:
        /* <DEDUP_REMOVED lines=41> */
.L_x_22910:
[----:B------:R-:W-:Y:S05]  /*1630*/  BSYNC B0 ;  /* 0x0000000000007941 */ /* 0x000fea0003800000 */
.L_x_22909:
[----:B------:R-:W-:Y:S04]  /*1640*/  BSSY B0, `(.L_x_22911) ;  /* 0x0000005000007945 */ /* 0x000fe80003800000 */
[----:B------:R-:W-:Y:S05]  /*1650*/  @!P6 BRA `(.L_x_22912) ;  /* 0x00000000000ce947 */ /* 0x000fea0003800000 */
[----:B-----5:R-:W-:-:S05]  /*1660*/  HADD2.F32 R61, -RZ, R36.H1_H1 ;  /* 0x30000024ff3d7230 */ /* 0x020fca0000004100 */
[----:B------:R-:W-:-:S04]  /*1670*/  FMUL.FTZ R61, R61, UR6 ;  /* 0x000000063d3d7c20 */ /* 0x000fc80008410000 */
[----:B------:R-:W-:-:S07]  /*1680*/  @P0 FADD.FTZ R61, R29, R61 ;  /* 0x0000003d1d3d0221 */ /* 0x000fce0000010000 */
.L_x_22912:
[----:B------:R-:W-:Y:S05]  /*1690*/  BSYNC B0 ;  /* 0x0000000000007941 */ /* 0x000fea0003800000 */
.L_x_22911:
[----:B------:R-:W-:Y:S04]  /*16a0*/  BSSY B0, `(.L_x_22913) ;  /* 0x0000005000007945 */ /* 0x000fe80003800000 */
[----:B------:R-:W-:Y:S05]  /*16b0*/  @!P6 BRA `(.L_x_22914) ;  /* 0x00000000000ce947 */ /* 0x000fea0003800000 */
[----:B-----5:R-:W-:-:S05]  /*16c0*/  HADD2.F32 R62, -RZ, R37.H0_H0 ;  /* 0x20000025ff3e7230 */ /* 0x020fca0000004100 */
[----:B------:R-:W-:-:S04]  /*16d0*/  FMUL.FTZ R62, R62, UR6 ;  /* 0x000000063e3e7c20 */ /* 0x000fc80008410000 */
[----:B------:R-:W-:-:S07]  /*16e0*/  @P0 FADD.FTZ R62, R30, R62 ;  /* 0x0000003e1e3e0221 */ /* 0x000fce0000010000 */
.L_x_22914:
[----:B------:R-:W-:Y:S05]  /*16f0*/  BSYNC B0 ;  /* 0x0000000000007941 */ /* 0x000fea0003800000 */
.L_x_22913:
[----:B------:R-:W-:Y:S04]  /*1700*/  BSSY B0, `(.L_x_22915) ;  /* 0x0000005000007945 */ /* 0x000fe80003800000 */
[----:B------:R-:W-:Y:S05]  /*1710*/  @!P6 BRA `(.L_x_22916) ;  /* 0x00000000000ce947 */ /* 0x000fea0003800000 */
[----:B-----5:R-:W-:-:S05]  /*1720*/  HADD2.F32 R63, -RZ, R37.H1_H1 ;  /* 0x30000025ff3f7230 */ /* 0x020fca0000004100 */
[----:B------:R-:W-:-:S04]  /*1730*/  FMUL.FTZ R63, R63, UR6 ;  /* 0x000000063f3f7c20 */ /* 0x000fc80008410000 */
[----:B------:R-:W-:-:S07]  /*1740*/  @P0 FADD.FTZ R63, R31, R63 ;  /* 0x0000003f1f3f0221 */ /* 0x000fce0000010000 */
.L_x_22916:
[----:B------:R-:W-:Y:S05]  /*1750*/  BSYNC B0 ;  /* 0x0000000000007941 */ /* 0x000fea0003800000 */
.L_x_22915:
[----:B------:R-:W-:Y:S04]  /*1760*/  BSSY B0, `(.L_x_22917) ;  /* 0x0000005000007945 */ /* 0x000fe80003800000 */
[----:B------:R-:W-:Y:S05]  /*1770*/  @!P6 BRA `(.L_x_22918) ;  /* 0x00000000000ce947 */ /* 0x000fea0003800000 */
[----:B-----5:R-:W-:-:S05]  /*1780*/  HADD2.F32 R56, -RZ, R38.H0_H0 ;  /* 0x20000026ff387230 */ /* 0x020fca0000004100 */
[----:B------:R-:W-:-:S04]  /*1790*/  FMUL.FTZ R56, R56, UR6 ;  /* 0x0000000638387c20 */ /* 0x000fc80008410000 */
[----:B------:R-:W-:-:S07]  /*17a0*/  @P0 FADD.FTZ R56, R32, R56 ;  /* 0x0000003820380221 */ /* 0x000fce0000010000 */
.L_x_22918:
[----:B------:R-:W-:Y:S05]  /*17b0*/  BSYNC B0 ;  /* 0x0000000000007941 */ /* 0x000fea0003800000 */
.L_x_22917:
[----:B------:R-:W-:Y:S04]  /*17c0*/  BSSY B0, `(.L_x_22919) ;  /* 0x0000005000007945 */ /* 0x000fe80003800000 */
[----:B------:R-:W-:Y:S05]  /*17d0*/  @!P6 BRA `(.L_x_22920) ;  /* 0x00000000000ce947 */ /* 0x000fea0003800000 */
[----:B-----5:R-:W-:-:S05]  /*17e0*/  HADD2.F32 R57, -RZ, R38.H1_H1 ;  /* 0x30000026ff397230 */ /* 0x020fca0000004100 */
[----:B------:R-:W-:-:S04]  /*17f0*/  FMUL.FTZ R57, R57, UR6 ;  /* 0x0000000639397c20 */ /* 0x000fc80008410000 */
[----:B------:R-:W-:-:S07]  /*1800*/  @P0 FADD.FTZ R57, R33, R57 ;  /* 0x0000003921390221 */ /* 0x000fce0000010000 */
.L_x_22920:
[----:B------:R-:W-:Y:S05]  /*1810*/  BSYNC B0 ;  /* 0x0000000000007941 */ /* 0x000fea0003800000 */
.L_x_22919:
[----:B------:R-:W-:Y:S04]  /*1820*/  BSSY B0, `(.L_x_22921) ;  /* 0x0000005000007945 */ /* 0x000fe80003800000 */
[----:B------:R-:W-:Y:S05]  /*1830*/  @!P6 BRA `(.L_x_22922) ;  /* 0x00000000000ce947 */ /* 0x000fea0003800000 */
[----:B-----5:R-:W-:-:S05]  /*1840*/  HADD2.F32 R58, -RZ, R39.H0_H0 ;  /* 0x20000027ff3a7230 */ /* 0x020fca0000004100 */
[----:B------:R-:W-:-:S04]  /*1850*/  FMUL.FTZ R58, R58, UR6 ;  /* 0x000000063a3a7c20 */ /* 0x000fc80008410000 */
[----:B------:R-:W-:-:S07]  /*1860*/  @P0 FADD.FTZ R58, R34, R58 ;  /* 0x0000003a223a0221 */ /* 0x000fce0000010000 */
.L_x_22922:
[----:B------:R-:W-:Y:S05]  /*1870*/  BSYNC B0 ;  /* 0x0000000000007941 */ /* 0x000fea0003800000 */
.L_x_22921:
[----:B------:R-:W-:Y:S04]  /*1880*/  BSSY B0, `(.L_x_22923) ;  /* 0x0000005000007945 */ /* 0x000fe80003800000 */
[----:B------:R-:W-:Y:S05]  /*1890*/  @!P6 BRA `(.L_x_22924) ;  /* 0x00000000000ce947 */ /* 0x000fea0003800000 */
[----:B-----5:R-:W-:-:S05]  /*18a0*/  HADD2.F32 R59, -RZ, R39.H1_H1 ;  /* 0x30000027ff3b7230 */ /* 0x020fca0000004100 */
[----:B------:R-:W-:-:S04]  /*18b0*/  FMUL.FTZ R59, R59, UR6 ;  /* 0x000000063b3b7c20 */ /* 0x000fc80008410000 */
[----:B------:R-:W-:-:S07]  /*18c0*/  @P0 FADD.FTZ R59, R35, R59 ;  /* 0x0000003b233b0221 */ /* 0x000fce0000010000 */
.L_x_22924:
[----:B------:R-:W-:Y:S05]  /*18d0*/  BSYNC B0 ;  /* 0x0000000000007941 */ /* 0x000fea0003800000 */
.L_x_22923:
        /* <DEDUP_REMOVED lines=38> */
[----:B-----5:R-:W-:-:S05]  /*1b40*/  HADD2.F32 R68, -RZ, R36.H0_H0 ;  /* 0x20000024ff447230 */ /* 0x020fca0000004100 */
[----:B------:R-:W-:-:S04]  /*1b50*/  FMUL.FTZ R68, R68, UR6 ;  /* 0x0000000644447c20 */ /* 0x000fc80008410000 */
[----:B------:R-:W-:-:S07]  /*1b60*/  @P0 FADD.FTZ R68, R28, R68 ;  /* 0x000000441c440221 */ /* 0x000fce0000010000 */
.L_x_22926:
[----:B------:R-:W-:Y:S05]  /*1b70*/  BSYNC B0 ;  /* 0x0000000000007941 */ /* 0x000fea0003800000 */
.L_x_22925:
[----:B------:R-:W-:Y:S04]  /*1b80*/  BSSY B0, `(.L_x_22927) ;  /* 0x0000005000007945 */ /* 0x000fe80003800000 */
[----:B------:R-:W-:Y:S05]  /*1b90*/  @!P6 BRA `(.L_x_22928) ;  /* 0x00000000000ce947 */ /* 0x000fea0003800000 */
[----:B-----5:R-:W-:-:S05]  /*1ba0*/  HADD2.F32 R69, -RZ, R36.H1_H1 ;  /* 0x30000024ff457230 */ /* 0x020fca0000004100 */
[----:B------:R-:W-:-:S04]  /*1bb0*/  FMUL.FTZ R69, R69, UR6 ;  /* 0x0000000645457c20 */ /* 0x000fc80008410000 */
[----:B------:R-:W-:-:S07]  /*1bc0*/  @P0 FADD.FTZ R69, R29, R69 ;  /* 0x000000451d450221 */ /* 0x000fce0000010000 */
.L_x_22928:
[----:B------:R-:W-:Y:S05]  /*1bd0*/  BSYNC B0 ;  /* 0x0000000000007941 */ /* 0x000fea0003800000 */
.L_x_22927:
[----:B------:R-:W-:Y:S04]  /*1be0*/  BSSY B0, `(.L_x_22929) ;  /* 0x0000005000007945 */ /* 0x000fe80003800000 */
[----:B------:R-:W-:Y:S05]  /*1bf0*/  @!P6 BRA `(.L_x_22930) ;  /* 0x00000000000ce947 */ /* 0x000fea0003800000 */
[----:B-----5:R-:W-:-:S05]  /*1c00*/  HADD2.F32 R70, -RZ, R37.H0_H0 ;  /* 0x20000025ff467230 */ /* 0x020fca0000004100 */
[----:B------:R-:W-:-:S04]  /*1c10*/  FMUL.FTZ R70, R70, UR6 ;  /* 0x0000000646467c20 */ /* 0x000fc80008410000 */
[----:B------:R-:W-:-:S07]  /*1c20*/  @P0 FADD.FTZ R70, R30, R70 ;  /* 0x000000461e460221 */ /* 0x000fce0000010000 */
.L_x_22930:
[----:B------:R-:W-:Y:S05]  /*1c30*/  BSYNC B0 ;  /* 0x0000000000007941 */ /* 0x000fea0003800000 */
.L_x_22929:
[----:B------:R-:W-:Y:S04]  /*1c40*/  BSSY B0, `(.L_x_22931) ;  /* 0x0000005000007945 */ /* 0x000fe80003800000 */
[----:B------:R-:W-:Y:S05]  /*1c50*/  @!P6 BRA `(.L_x_22932) ;  /* 0x00000000000ce947 */ /* 0x000fea0003800000 */
[----:B-----5:R-:W-:-:S05]  /*1c60*/  HADD2.F32 R71, -RZ, R37.H1_H1 ;  /* 0x30000025ff477230 */ /* 0x020fca0000004100 */
[----:B------:R-:W-:-:S04]  /*1c70*/  FMUL.FTZ R71, R71, UR6 ;  /* 0x0000000647477c20 */ /* 0x000fc80008410000 */
[----:B------:R-:W-:-:S07]  /*1c80*/  @P0 FADD.FTZ R71, R31, R71 ;  /* 0x000000471f470221 */ /* 0x000fce0000010000 */
.L_x_22932:
[----:B------:R-:W-:Y:S05]  /*1c90*/  BSYNC B0 ;  /* 0x0000000000007941 */ /* 0x000fea0003800000 */
.L_x_22931:
[----:B------:R-:W-:Y:S04]  /*1ca0*/  BSSY B0, `(.L_x_22933) ;  /* 0x0000005000007945 */ /* 0x000fe80003800000 */
[----:B------:R-:W-:Y:S05]  /*1cb0*/  @!P6 BRA `(.L_x_22934) ;  /* 0x00000000000ce947 */ /* 0x000fea0003800000 */
[----:B-----5:R-:W-:-:S05]  /*1cc0*/  HADD2.F32 R64, -RZ, R38.H0_H0 ;  /* 0x20000026ff407230 */ /* 0x020fca0000004100 */
[----:B------:R-:W-:-:S04]  /*1cd0*/  FMUL.FTZ R64, R64, UR6 ;  /* 0x0000000640407c20 */ /* 0x000fc80008410000 */
[----:B------:R-:W-:-:S07]  /*1ce0*/  @P0 FADD.FTZ R64, R32, R64 ;  /* 0x0000004020400221 */ /* 0x000fce0000010000 */
.L_x_22934:
[----:B------:R-:W-:Y:S05]  /*1cf0*/  BSYNC B0 ;  /* 0x0000000000007941 */ /* 0x000fea0003800000 */
.L_x_22933:
[----:B------:R-:W-:Y:S04]  /*1d00*/  BSSY B0, `(.L_x_22935) ;  /* 0x0000005000007945 */ /* 0x000fe80003800000 */
[----:B------:R-:W-:Y:S05]  /*1d10*/  @!P6 BRA `(.L_x_22936) ;  /* 0x00000000000ce947 */ /* 0x000fea0003800000 */
[----:B-----5:R-:W-:-:S05]  /*1d20*/  HADD2.F32 R65, -RZ, R38.H1_H1 ;  /* 0x30000026ff417230 */ /* 0x020fca0000004100 */
[----:B------:R-:W-:-:S04]  /*1d30*/  FMUL.FTZ R65, R65, UR6 ;  /* 0x0000000641417c20 */ /* 0x000fc80008410000 */
[----:B------:R-:W-:-:S07]  /*1d40*/  @P0 FADD.FTZ R65, R33, R65 ;  /* 0x0000004121410221 */ /* 0x000fce0000010000 */
.L_x_22936:
[----:B------:R-:W-:Y:S05]  /*1d50*/  BSYNC B0 ;  /* 0x0000000000007941 */ /* 0x000fea0003800000 */
.L_x_22935:
[----:B------:R-:W-:Y:S04]  /*1d60*/  BSSY B0, `(.L_x_22937) ;  /* 0x0000005000007945 */ /* 0x000fe80003800000 */
[----:B------:R-:W-:Y:S05]  /*1d70*/  @!P6 BRA `(.L_x_22938) ;  /* 0x00000000000ce947 */ /* 0x000fea0003800000 */
[----:B-----5:R-:W-:-:S05]  /*1d80*/  HADD2.F32 R66, -RZ, R39.H0_H0 ;  /* 0x20000027ff427230 */ /* 0x020fca0000004100 */
[----:B------:R-:W-:-:S04]  /*1d90*/  FMUL.FTZ R66, R66, UR6 ;  /* 0x0000000642427c20 */ /* 0x000fc80008410000 */
[----:B------:R-:W-:-:S07]  /*1da0*/  @P0 FADD.FTZ R66, R34, R66 ;  /* 0x0000004222420221 */ /* 0x000fce0000010000 */
.L_x_22938:
[----:B------:R-:W-:Y:S05]  /*1db0*/  BSYNC B0 ;  /* 0x0000000000007941 */ /* 0x000fea0003800000 */
.L_x_22937:
[----:B------:R-:W-:Y:S04]  /*1dc0*/  BSSY B0, `(.L_x_22939) ;  /* 0x0000005000007945 */ /* 0x000fe80003800000 */
[----:B------:R-:W-:Y:S05]  /*1dd0*/  @!P6 BRA `(.L_x_22940) ;  /* 0x00000000000ce947 */ /* 0x000fea0003800000 */
[----:B-----5:R-:W-:-:S05]  /*1de0*/  HADD2.F32 R67, -RZ, R39.H1_H1 ;  /* 0x30000027ff437230 */ /* 0x020fca0000004100 */
[----:B------:R-:W-:-:S04]  /*1df0*/  FMUL.FTZ R67, R67, UR6 ;  /* 0x0000000643437c20 */ /* 0x000fc80008410000 */
[----:B------:R-:W-:-:S07]  /*1e00*/  @P0 FADD.FTZ R67, R35, R67 ;  /* 0x0000004323430221 */ /* 0x000fce0000010000 */
.L_x_22940:
[----:B------:R-:W-:Y:S05]  /*1e10*/  BSYNC B0 ;  /* 0x0000000000007941 */ /* 0x000fea0003800000 */
.L_x_22939:
        /* <DEDUP_REMOVED lines=34> */
[----:B-----5:R-:W-:-:S05]  /*2040*/  HADD2.F32 R76, -RZ, R36.H0_H0 ;  /* 0x20000024ff4c7230 */ /* 0x020fca0000004100 */
[----:B------:R-:W-:-:S04]  /*2050*/  FMUL.FTZ R76, R76, UR6 ;  /* 0x000000064c4c7c20 */ /* 0x000fc80008410000 */
[----:B------:R-:W-:-:S07]  /*2060*/  @P0 FADD.FTZ R76, R28, R76 ;  /* 0x0000004c1c4c0221 */ /* 0x000fce0000010000 */
.L_x_22942:
[----:B------:R-:W-:Y:S05]  /*2070*/  BSYNC B0 ;  /* 0x0000000000007941 */ /* 0x000fea0003800000 */
.L_x_22941:
[----:B------:R-:W-:Y:S04]  /*2080*/  BSSY B0, `(.L_x_22943) ;  /* 0x0000005000007945 */ /* 0x000fe80003800000 */
[----:B------:R-:W-:Y:S05]  /*2090*/  @!P6 BRA `(.L_x_22944) ;  /* 0x00000000000ce947 */ /* 0x000fea0003800000 */
[----:B-----5:R-:W-:-:S05]  /*20a0*/  HADD2.F32 R77, -RZ, R36.H1_H1 ;  /* 0x30000024ff4d7230 */ /* 0x020fca0000004100 */
[----:B------:R-:W-:-:S04]  /*20b0*/  FMUL.FTZ R77, R77, UR6 ;  /* 0x000000064d4d7c20 */ /* 0x000fc80008410000 */
[----:B------:R-:W-:-:S07]  /*20c0*/  @P0 FADD.FTZ R77, R29, R77 ;  /* 0x0000004d1d4d0221 */ /* 0x000fce0000010000 */
.L_x_22944:
[----:B------:R-:W-:Y:S05]  /*20d0*/  BSYNC B0 ;  /* 0x0000000000007941 */ /* 0x000fea0003800000 */
.L_x_22943:
[----:B------:R-:W-:Y:S04]  /*20e0*/  BSSY B0, `(.L_x_22945) ;  /* 0x0000005000007945 */ /* 0x000fe80003800000 */
[----:B------:R-:W-:Y:S05]  /*20f0*/  @!P6 BRA `(.L_x_22946) ;  /* 0x00000000000ce947 */ /* 0x000fea0003800000 */
[----:B-----5:R-:W-:-:S05]  /*2100*/  HADD2.F32 R78, -RZ, R37.H0_H0 ;  /* 0x20000025ff4e7230 */ /* 0x020fca0000004100 */
[----:B------:R-:W-:-:S04]  /*2110*/  FMUL.FTZ R78, R78, UR6 ;  /* 0x000000064e4e7c20 */ /* 0x000fc80008410000 */
[----:B------:R-:W-:-:S07]  /*2120*/  @P0 FADD.FTZ R78, R30, R78 ;  /* 0x0000004e1e4e0221 */ /* 0x000fce0000010000 */
.L_x_22946:
[----:B------:R-:W-:Y:S05]  /*2130*/  BSYNC B0 ;  /* 0x0000000000007941 */ /* 0x000fea0003800000 */
.L_x_22945:
[----:B------:R-:W-:Y:S04]  /*2140*/  BSSY B0, `(.L_x_22947) ;  /* 0x0000005000007945 */ /* 0x000fe80003800000 */
[----:B------:R-:W-:Y:S05]  /*2150*/  @!P6 BRA `(.L_x_22948) ;  /* 0x00000000000ce947 */ /* 0x000fea0003800000 */
[----:B-----5:R-:W-:-:S05]  /*2160*/  HADD2.F32 R79, -RZ, R37.H1_H1 ;  /* 0x30000025ff4f7230 */ /* 0x020fca0000004100 */
[----:B------:R-:W-:-:S04]  /*2170*/  FMUL.FTZ R79, R79, UR6 ;  /* 0x000000064f4f7c20 */ /* 0x000fc80008410000 */
[----:B------:R-:W-:-:S07]  /*2180*/  @P0 FADD.FTZ R79, R31, R79 ;  /* 0x0000004f1f4f0221 */ /* 0x000fce0000010000 */
.L_x_22948:
[----:B------:R-:W-:Y:S05]  /*2190*/  BSYNC B0 ;  /* 0x0000000000007941 */ /* 0x000fea0003800000 */
.L_x_22947:
[----:B------:R-:W-:Y:S04]  /*21a0*/  BSSY B0, `(.L_x_22949) ;  /* 0x0000005000007945 */ /* 0x000fe80003800000 */
[----:B------:R-:W-:Y:S05]  /*21b0*/  @!P6 BRA `(.L_x_22950) ;  /* 0x00000000000ce947 */ /* 0x000fea0003800000 */
[----:B-----5:R-:W-:-:S05]  /*21c0*/  HADD2.F32 R72, -RZ, R38.H0_H0 ;  /* 0x20000026ff487230 */ /* 0x020fca0000004100 */
[----:B------:R-:W-:-:S04]  /*21d0*/  FMUL.FTZ R72, R72, UR6 ;  /* 0x0000000648487c20 */ /* 0x000fc80008410000 */
[----:B------:R-:W-:-:S07]  /*21e0*/  @P0 FADD.FTZ R72, R32, R72 ;  /* 0x0000004820480221 */ /* 0x000fce0000010000 */
.L_x_22950:
[----:B------:R-:W-:Y:S05]  /*21f0*/  BSYNC B0 ;  /* 0x0000000000007941 */ /* 0x000fea0003800000 */
.L_x_22949:
[----:B------:R-:W-:Y:S04]  /*2200*/  BSSY B0, `(.L_x_22951) ;  /* 0x0000005000007945 */ /* 0x000fe80003800000 */
[----:B------:R-:W-:Y:S05]  /*2210*/  @!P6 BRA `(.L_x_22952) ;  /* 0x00000000000ce947 */ /* 0x000fea0003800000 */
[----:B-----5:R-:W-:-:S05]  /*2220*/  HADD2.F32 R73, -RZ, R38.H1_H1 ;  /* 0x30000026ff497230 */ /* 0x020fca0000004100 */
[----:B------:R-:W-:-:S04]  /*2230*/  FMUL.FTZ R73, R73, UR6 ;  /* 0x0000000649497c20 */ /* 0x000fc80008410000 */
[----:B------:R-:W-:-:S07]  /*2240*/  @P0 FADD.FTZ R73, R33, R73 ;  /* 0x0000004921490221 */ /* 0x000fce0000010000 */
.L_x_22952:
[----:B------:R-:W-:Y:S05]  /*2250*/  BSYNC B0 ;  /* 0x0000000000007941 */ /* 0x000fea0003800000 */
.L_x_22951:
[----:B------:R-:W-:Y:S04]  /*2260*/  BSSY B0, `(.L_x_22953) ;  /* 0x0000005000007945 */ /* 0x000fe80003800000 */
[----:B------:R-:W-:Y:S05]  /*2270*/  @!P6 BRA `(.L_x_22954) ;  /* 0x00000000000ce947 */ /* 0x000fea0003800000 */
[----:B-----5:R-:W-:-:S05]  /*2280*/  HADD2.F32 R74, -RZ, R39.H0_H0 ;  /* 0x20000027ff4a7230 */ /* 0x020fca0000004100 */
[----:B------:R-:W-:-:S04]  /*2290*/  FMUL.FTZ R74, R74, UR6 ;  /* 0x000000064a4a7c20 */ /* 0x000fc80008410000 */
[----:B------:R-:W-:-:S07]  /*22a0*/  @P0 FADD.FTZ R74, R34, R74 ;  /* 0x0000004a224a0221 */ /* 0x000fce0000010000 */
.L_x_22954:
[----:B------:R-:W-:Y:S05]  /*22b0*/  BSYNC B0 ;  /* 0x0000000000007941 */ /* 0x000fea0003800000 */
.L_x_22953:
[----:B------:R-:W-:Y:S04]  /*22c0*/  BSSY B0, `(.L_x_22955) ;  /* 0x0000005000007945 */ /* 0x000fe80003800000 */
[----:B------:R-:W-:Y:S05]  /*22d0*/  @!P6 BRA `(.L_x_22956) ;  /* 0x00000000000ce947 */ /* 0x000fea0003800000 */
[----:B-----5:R-:W-:-:S05]  /*22e0*/  HADD2.F32 R75, -RZ, R39.H1_H1 ;  /* 0x30000027ff4b7230 */ /* 0x020fca0000004100 */
[----:B------:R-:W-:-:S04]  /*22f0*/  FMUL.FTZ R75, R75, UR6 ;  /* 0x000000064b4b7c20 */ /* 0x000fc80008410000 */
[----:B------:R-:W-:-:S07]  /*2300*/  @P0 FADD.FTZ R75, R35, R75 ;  /* 0x0000004b234b0221 */ /* 0x000fce0000010000 */
.L_x_22956:
[----:B------:R-:W-:Y:S05]  /*2310*/  BSYNC B0 ;  /* 0x0000000000007941 */ /* 0x000fea0003800000 */
.L_x_22955:
        /* <DEDUP_REMOVED lines=148> */
.L_x_22972:
        /* <DEDUP_REMOVED lines=81> */
[----:B------:R-:W-:Y:S01]  /*3170*/  F2FP.F16.F32.PACK_AB R43, R43, R42 ;  /* 0x0000002a2b2b723e */ /* 0x000fe200000000ff */
[----:B------:R-:W-:Y:S01]  /*3180*/  FMUL.FTZ R52, R143, R52 ;  /* 0x000000348f347220 */ /* 0x000fe20000410000 */
[----:B------:R-:W-:Y:S01]  /*3190*/  F2FP.F16.F32.PACK_AB R42, R51, R40 ;  /* 0x00000028332a723e */ /* 0x000fe200000000ff */
[----:B------:R-:W-:Y:S01]  /*31a0*/  FMUL.FTZ R45, R143, R56 ;  /* 0x000000388f2d7220 */ /* 0x000fe20000410000 */
[----:B------:R-:W-:Y:S01]  /*31b0*/  LEA.HI.SX32 R141, R141, R136, 0x1d ;  /* 0x000000888d8d7211 */ /* 0x000fe200078feaff */
[----:B------:R-:W-:Y:S01]  /*31c0*/  FFMA.FTZ R54, R102, R54, R23 ;  /* 0x0000003666367223 */ /* 0x000fe20000010017 */
[----:B------:R-:W-:Y:S01]  /*31d0*/  F2FP.F16.F32.PACK_AB R40, R47, R44 ;  /* 0x0000002c2f28723e */ /* 0x000fe200000000ff */
[----:B------:R-:W-:Y:S01]  /*31e0*/  FMUL.FTZ R55, R143, R65 ;  /* 0x000000418f377220 */ /* 0x000fe20000410000 */
[----:B------:R-:W-:Y:S01]  /*31f0*/  F2FP.F16.F32.PACK_AB R47, R75, R50 ;  /* 0x000000324b2f723e */ /* 0x000fe200000000ff */
        /* <DEDUP_REMOVED lines=15> */
[----:B------:R-:W-:Y:S01]  /*32f0*/  F2FP.F16.F32.PACK_AB R45, R75, R54 ;  /* 0x000000364b2d723e */ /* 0x000fe200000000ff */
        /* <DEDUP_REMOVED lines=72> */
.L_x_22959:
[----:B------:R-:W-:Y:S05]  /*3780*/  BSYNC B0 ;  /* 0x0000000000007941 */ /* 0x000fea0003800000 */
.L_x_22958:
[----:B-1----:R-:W1:Y:S02]  /*3790*/  LDC.64 R40, c[0x0][0x210] ;  /* 0x00008400ff287b82 */ /* 0x002e640000000a00 */
[----:B-1----:R-:W-:-:S04]  /*37a0*/  LEA R138, R40, R138, 0x2 ;  /* 0x0000008a288a7211 */ /* 0x002fc800078e10ff */
[----:B------:R-:W-:-:S13]  /*37b0*/  ISETP.GE.AND P0, PT, R138, R41, PT ;  /* 0x000000298a00720c */ /* 0x000fda0003f06270 */
[----:B------:R-:W-:Y:S05]  /*37c0*/  @!P0 BRA `(.L_x_22960) ;  /* 0xffffffcc00fc8947 */ /* 0x000fea000383ffff */
[----:B------:R-:W-:Y:S05]  /*37d0*/  EXIT ;  /* 0x000000000000794d */ /* 0x000fea0003800000 */
.L_x_22957:
        /* <DEDUP_REMOVED lines=8> */
.L_x_22962:
[----:B------:R-:W-:Y:S05]  /*3860*/  BSYNC B0 ;  /* 0x0000000000007941 */ /* 0x000fea0003800000 */
.L_x_22961:
        /* <DEDUP_REMOVED lines=10> */
.L_x_22963:
[----:B------:R-:W-:Y:S01]  /*3910*/  HFMA2.MMA R148, -RZ, RZ, 0, 2.384185791015625e-07 ;  /* 0x00000004ff947435 */ /* 0x000fe200000001ff */
[----:B------:R-:W-:-:S05]  /*3920*/  MOV R106, R147 ;  /* 0x00000093006a7202 */ /* 0x000fca0000000f00 */
[----:B------:R-:W-:-:S05]  /*3930*/  FADD.FTZ R109, R107, R106 ;  /* 0x0000006a6b6d7221 */ /* 0x000fca0000010000 */
[----:B------:R-:W-:-:S07]  /*3940*/  MOV R149, R109 ;  /* 0x0000006d00957202 */ /* 0x000fce0000000f00 */
[----:B------:R-:W-:Y:S05]  /*3950*/  WARPSYNC.COLLECTIVE R146, `(.L_x_22964) ;  /* 0x0000000092087348 */ /* 0x000fea0003c00000 */
[----:B------:R0:W1:Y:S02]  /*3960*/  SHFL.BFLY P1, R147, R149, R148, R151 ;  /* 0x0c00009495937389 */ /* 0x0000640000020097 */
[----:B01----:R-:W-:Y:S01]  /*3970*/  ENDCOLLECTIVE ;  /* 0x000000000000791b */ /* 0x003fe20003800000 */
.L_x_22964:
[----:B------:R-:W-:Y:S01]  /*3980*/  HFMA2.MMA R148, -RZ, RZ, 0, 4.76837158203125e-07 ;  /* 0x00000008ff947435 */ /* 0x000fe200000001ff */
[----:B------:R-:W-:-:S05]  /*3990*/  MOV R106, R147 ;  /* 0x00000093006a7202 */ /* 0x000fca0000000f00 */
[----:B------:R-:W-:-:S05]  /*39a0*/  FADD.FTZ R143, R109, R106 ;  /* 0x0000006a6d8f7221 */ /* 0x000fca0000010000 */
[----:B------:R-:W-:-:S07]  /*39b0*/  MOV R149, R143 ;  /* 0x0000008f00957202 */ /* 0x000fce0000000f00 */
[----:B------:R-:W-:Y:S05]  /*39c0*/  WARPSYNC.COLLECTIVE R146, `(.L_x_22965) ;  /* 0x0000000092087348 */ /* 0x000fea0003c00000 */
[----:B------:R0:W1:Y:S02]  /*39d0*/  SHFL.BFLY P1, R147, R149, R148, R151 ;  /* 0x0c00009495937389 */ /* 0x0000640000020097 */
[----:B01----:R-:W-:Y:S01]  /*39e0*/  ENDCOLLECTIVE ;  /* 0x000000000000791b */ /* 0x003fe20003800000 */
.L_x_22965:
[----:B------:R-:W-:Y:S01]  /*39f0*/  HFMA2.MMA R148, -RZ, RZ, 0, 9.5367431640625e-07 ;  /* 0x00000010ff947435 */ /* 0x000fe200000001ff */
[----:B------:R-:W-:-:S05]  /*3a00*/  MOV R106, R147 ;  /* 0x00000093006a7202 */ /* 0x000fca0000000f00 */
[----:B------:R-:W-:-:S05]  /*3a10*/  FADD.FTZ R144, R143, R106 ;  /* 0x0000006a8f907221 */ /* 0x000fca0000010000 */
[----:B------:R-:W-:-:S07]  /*3a20*/  MOV R149, R144 ;  /* 0x0000009000957202 */ /* 0x000fce0000000f00 */
[----:B------:R-:W-:Y:S05]  /*3a30*/  WARPSYNC.COLLECTIVE R146, `(.L_x_22966) ;  /* 0x0000000092087348 */ /* 0x000fea0003c00000 */
[----:B------:R0:W1:Y:S02]  /*3a40*/  SHFL.BFLY P1, R147, R149, R148, R151 ;  /* 0x0c00009495937389 */ /* 0x0000640000020097 */
[----:B01----:R-:W-:Y:S01]  /*3a50*/  ENDCOLLECTIVE ;  /* 0x000000000000791b */ /* 0x003fe20003800000 */
.L_x_22966:
        /* <DEDUP_REMOVED lines=88> */
.L_x_22967:
[----:B------:R-:W-:Y:S01]  /*3fe0*/  HFMA2.MMA R148, -RZ, RZ, 0, 1.1920928955078125e-07 ;  /* 0x00000002ff947435 */ /* 0x000fe200000001ff */
[----:B------:R-:W-:-:S05]  /*3ff0*/  MOV R107, R147 ;  /* 0x00000093006b7202 */ /* 0x000fca0000000f00 */
[----:B------:R-:W-:-:S05]  /*4000*/  FADD.FTZ R107, R106, R107 ;  /* 0x0000006b6a6b7221 */ /* 0x000fca0000010000 */
[----:B------:R-:W-:-:S07]  /*4010*/  MOV R149, R107 ;  /* 0x0000006b00957202 */ /* 0x000fce0000000f00 */
[----:B------:R-:W-:Y:S05]  /*4020*/  WARPSYNC.COLLECTIVE R146, `(.L_x_22968) ;  /* 0x0000000092087348 */ /* 0x000fea0003c00000 */
[----:B------:R0:W1:Y:S02]  /*4030*/  SHFL.BFLY P1, R147, R149, R148, R151 ;  /* 0x0c00009495937389 */ /* 0x0000640000020097 */
[----:B01----:R-:W-:Y:S01]  /*4040*/  ENDCOLLECTIVE ;  /* 0x000000000000791b */ /* 0x003fe20003800000 */
.L_x_22968:
[----:B------:R-:W-:Y:S01]  /*4050*/  HFMA2.MMA R148, -RZ, RZ, 0, 2.384185791015625e-07 ;  /* 0x00000004ff947435 */ /* 0x000fe200000001ff */
[----:B------:R-:W-:-:S05]  /*4060*/  MOV R108, R147 ;  /* 0x00000093006c7202 */ /* 0x000fca0000000f00 */
[----:B------:R-:W-:-:S05]  /*4070*/  FADD.FTZ R108, R107, R108 ;  /* 0x0000006c6b6c7221 */ /* 0x000fca0000010000 */
[----:B------:R-:W-:-:S07]  /*4080*/  MOV R149, R108 ;  /* 0x0000006c00957202 */ /* 0x000fce0000000f00 */
[----:B------:R-:W-:Y:S05]  /*4090*/  WARPSYNC.COLLECTIVE R146, `(.L_x_22969) ;  /* 0x0000000092087348 */ /* 0x000fea0003c00000 */
[----:B------:R0:W1:Y:S02]  /*40a0*/  SHFL.BFLY P1, R147, R149, R148, R151 ;  /* 0x0c00009495937389 */ /* 0x0000640000020097 */
[----:B01----:R-:W-:Y:S01]  /*40b0*/  ENDCOLLECTIVE ;  /* 0x000000000000791b */ /* 0x003fe20003800000 */
.L_x_22969:
[----:B------:R-:W-:Y:S01]  /*40c0*/  HFMA2.MMA R148, -RZ, RZ, 0, 4.76837158203125e-07 ;  /* 0x00000008ff947435 */ /* 0x000fe200000001ff */
[----:B------:R-:W-:-:S05]  /*40d0*/  MOV R109, R147 ;  /* 0x00000093006d7202 */ /* 0x000fca0000000f00 */
[----:B------:R-:W-:-:S05]  /*40e0*/  FADD.FTZ R109, R108, R109 ;  /* 0x0000006d6c6d7221 */ /* 0x000fca0000010000 */
[----:B------:R-:W-:-:S07]  /*40f0*/  MOV R149, R109 ;  /* 0x0000006d00957202 */ /* 0x000fce0000000f00 */
[----:B------:R-:W-:Y:S05]  /*4100*/  WARPSYNC.COLLECTIVE R146, `(.L_x_22970) ;  /* 0x0000000092087348 */ /* 0x000fea0003c00000 */
[----:B------:R0:W1:Y:S02]  /*4110*/  SHFL.BFLY P1, R147, R149, R148, R151 ;  /* 0x0c00009495937389 */ /* 0x0000640000020097 */
[----:B01----:R-:W-:Y:S01]  /*4120*/  ENDCOLLECTIVE ;  /* 0x000000000000791b */ /* 0x003fe20003800000 */
.L_x_22970:
[----:B------:R-:W-:Y:S01]  /*4130*/  HFMA2.MMA R148, -RZ, RZ, 0, 9.5367431640625e-07 ;  /* 0x00000010ff947435 */ /* 0x000fe200000001ff */
[----:B------:R-:W-:-:S05]  /*4140*/  MOV R144, R147 ;  /* 0x0000009300907202 */ /* 0x000fca0000000f00 */
[----:B------:R-:W-:-:S05]  /*4150*/  FADD.FTZ R144, R109, R144 ;  /* 0x000000906d907221 */ /* 0x000fca0000010000 */
[----:B------:R-:W-:-:S07]  /*4160*/  MOV R149, R144 ;  /* 0x0000009000957202 */ /* 0x000fce0000000f00 */
[----:B------:R-:W-:Y:S05]  /*4170*/  WARPSYNC.COLLECTIVE R146, `(.L_x_22971) ;  /* 0x0000000092087348 */ /* 0x000fea0003c00000 */
[----:B------:R0:W1:Y:S02]  /*4180*/  SHFL.BFLY P1, R147, R149, R148, R151 ;  /* 0x0c00009495937389 */ /* 0x0000640000020097 */
[----:B01----:R-:W-:Y:S01]  /*4190*/  ENDCOLLECTIVE ;  /* 0x000000000000791b */ /* 0x003fe20003800000 */
.L_x_22971:
[----:B------:R-:W-:Y:S01]  /*41a0*/  MOV R143, R147 ;  /* 0x00000093008f7202 */ /* 0x000fe20000000f00 */
[----:B------:R-:W-:Y:S06]  /*41b0*/  BRA `(.L_x_22972) ;  /* 0xffffffe800a87947 */ /* 0x000fec000383ffff */
.L_x_22973:
        /* <DEDUP_REMOVED lines=12> */
.L_x_37465:


//--------------------- .text._ZN10layer_norm13ln_fwd_kernelINS_13Kernel_traitsI6__halfS2_fS2_fjLj1280ELj1ELj4ELj1ELj16ENS_18Kernel_traits_baseILj1280ES2_S2_fS2_fjLj128EEEEELb0ELb1ELb0ELb0EEEvNS_9FwdParamsE --------------------------
	.section	.text._ZN10layer_norm13ln_fwd_kernelINS_13Kernel_traitsI6__halfS2_fS2_fjLj1280ELj1ELj4ELj1ELj16ENS_18Kernel_traits_baseILj1280ES2_S2_fS2_fjLj128EEEEELb0ELb1ELb0ELb0EEEvNS_9FwdParamsE,"ax",@progbits
	.align	128
        .global         _ZN10layer_norm13ln_fwd_kernelINS_13Kernel_traitsI6__halfS2_fS2_fjLj1280ELj1ELj4ELj1ELj16ENS_18Kernel_traits_baseILj1280ES2_S2_fS2_fjLj128EEEEELb0ELb1ELb0ELb0EEEvNS_9FwdParamsE
        .type           _ZN10layer_norm13ln_fwd_kernelINS_13Kernel_traitsI6__halfS2_fS2_fjLj1280ELj1ELj4ELj1ELj16ENS_18Kernel_traits_baseILj1280ES2_S2_fS2_fjLj128EEEEELb0ELb1ELb0ELb0EEEvNS_9FwdParamsE,@function
        .size           _ZN10layer_norm13ln_fwd_kernelINS_13Kernel_traitsI6__halfS2_fS2_fjLj1280ELj1ELj4ELj1ELj16ENS_18Kernel_traits_baseILj1280ES2_S2_fS2_fjLj128EEEEELb0ELb1ELb0ELb0EEEvNS_9FwdParamsE,(.L_x_37466 - _ZN10layer_norm13ln_fwd_kernelINS_13Kernel_traitsI6__halfS2_fS2_fjLj1280ELj1ELj4ELj1ELj16ENS_18Kernel_traits_baseILj1280ES2_S2_fS2_fjLj128EEEEELb0ELb1ELb0ELb0EEEvNS_9FwdParamsE)
        .other          _ZN10layer_norm13ln_fwd_kernelINS_13Kernel_traitsI6__halfS2_fS2_fjLj1280ELj1ELj4ELj1ELj16ENS_18Kernel_traits_baseILj1280ES2_S2_fS2_fjLj128EEEEELb0ELb1ELb0ELb0EEEvNS_9FwdParamsE,@"STO_CUDA_ENTRY STV_DEFAULT"
_ZN10layer_norm13ln_fwd_kernelINS_13Kernel_traitsI6__halfS2_fS2_fjLj1280ELj1ELj4ELj1ELj16ENS_18Kernel_traits_baseILj1280ES2_S2_fS2_fjLj128EEEEELb0ELb1ELb0ELb0EEEvNS_9FwdParamsE:
.text._ZN10layer_norm13ln_fwd_kernelINS_13Kernel_traitsI6__halfS2_fS2_fjLj1280ELj1ELj4ELj1ELj16ENS_18Kernel_traits_baseILj1280ES2_S2_fS2_fjLj128EEEEELb0ELb1ELb0ELb0EEEvNS_9FwdParamsE:
        /* <DEDUP_REMOVED lines=39> */
.L_x_22975:
[----:B------:R-:W-:Y:S05]  /*0270*/  BSYNC B0 ;  /* 0x0000000000007941 */ /* 0x000fea0003800000 */
.L_x_22974:
        /* <DEDUP_REMOVED lines=18> */
.L_x_22977:
[----:B------:R-:W-:Y:S05]  /*03a0*/  BSYNC B0 ;  /* 0x0000000000007941 */ /* 0x000fea0003800000 */
.L_x_22976:
        /* <DEDUP_REMOVED lines=18> */
.L_x_22979:
[----:B------:R-:W-:Y:S05]  /*04d0*/  BSYNC B0 ;  /* 0x0000000000007941 */ /* 0x000fea0003800000 */
.L_x_22978:
        /* <DEDUP_REMOVED lines=18> */
.L_x_22981:
[----:B------:R-:W-:Y:S05]  /*0600*/  BSYNC B0 ;  /* 0x0000000000007941 */ /* 0x000fea0003800000 */
.L_x_22980:
        /* <DEDUP_REMOVED lines=17> */
.L_x_22983:
[----:B------:R-:W-:Y:S05]  /*0720*/  BSYNC B0 ;  /* 0x0000000000007941 */ /* 0x000fea0003800000 */
.L_x_22982:
[----:B------:R-:W-:Y:S02]  /*0730*/  ULDC UR6, c[0x0][0x214] ;  /* 0x0000850000067ab9 */ /* 0x000fe40000000800 */
[----:B------:R-:W-:-:S13]  /*0740*/  ISETP.GE.AND P0, PT, R179, UR6, PT ;  /* 0x00000006b3007c0c */ /* 0x000fda000bf06270 */
[----:B------:R-:W-:Y:S05]  /*0750*/  @P0 EXIT ;  /* 0x000000000000094d */ /* 0x000fea0003800000 */
[--C-:B-----5:R-:W-:Y:S01]  /*0760*/  HADD2.F32 R2, -RZ, R12.reuse.H0_H0 ;  /* 0x2000000cff027230 */ /* 0x120fe20000004100 */
[----:B------:R-:W-:Y:S01]  /*0770*/  ULDC.64 UR6, c[0x0][0x270] ;  /* 0x00009c0000067ab9 */ /* 0x000fe20000000a00 */
[----:B------:R-:W-:Y:S01]  /*0780*/  HADD2.F32 R3, -RZ, R12.H1_H1 ;  /* 0x3000000cff037230 */ /* 0x000fe20000004100 */
[----:B------:R-:W-:Y:S01]  /*0790*/  ISETP.NE.U32.AND P0, PT, RZ, UR6, PT ;  /* 0x00000006ff007c0c */ /* 0x000fe2000bf05070 */
[--C-:B------:R-:W-:Y:S01]  /*07a0*/  HADD2.F32 R4, -RZ, R13.reuse.H0_H0 ;  /* 0x2000000dff047230 */ /* 0x100fe20000004100 */
        /* <DEDUP_REMOVED lines=125> */
.L_x_23005:
        /* <DEDUP_REMOVED lines=28> */
[----:B---3--:R-:W-:Y:S02]  /*1140*/  HADD2.F32 R66, -RZ, R60.H0_H0 ;  /* 0x2000003cff427230 */ /* 0x008fe40000004100 */
[--C-:B------:R-:W-:Y:S02]  /*1150*/  HADD2.F32 R180, -RZ, R62.reuse.H0_H0 ;  /* 0x2000003effb47230 */ /* 0x100fe40000004100 */
[----:B------:R-:W-:Y:S02]  /*1160*/  HADD2.F32 R62, -RZ, R62.H1_H1 ;  /* 0x3000003eff3e7230 */ /* 0x000fe40000004100 */
[----:B------:R-:W-:Y:S02]  /*1170*/  HADD2.F32 R176, -RZ, R61.H0_H0 ;  /* 0x2000003dffb07230 */ /* 0x000fe40000004100 */
[----:B------:R-:W-:-:S02]  /*1180*/  HADD2.F32 R182, -RZ, R63.H0_H0 ;  /* 0x2000003fffb67230 */ /* 0x000fc40000004100 */
[----:B------:R-:W-:Y:S02]  /*1190*/  HADD2.F32 R152, -RZ, R60.H1_H1 ;  /* 0x3000003cff987230 */ /* 0x000fe40000004100 */
[----:B------:R-:W-:Y:S02]  /*11a0*/  HADD2.F32 R178, -RZ, R61.H1_H1 ;  /* 0x3000003dffb27230 */ /* 0x000fe40000004100 */
[----:B0-----:R-:W-:Y:S02]  /*11b0*/  HADD2.F32 R64, -RZ, R63.H1_H1 ;  /* 0x3000003fff407230 */ /* 0x001fe40000004100 */
        /* <DEDUP_REMOVED lines=26> */
.L_x_22985:
[----:B------:R-:W-:Y:S05]  /*1360*/  BSYNC B0 ;  /* 0x0000000000007941 */ /* 0x000fea0003800000 */
.L_x_22984:
        /* <DEDUP_REMOVED lines=51> */
.L_x_22987:
[----:B------:R-:W-:Y:S05]  /*16a0*/  BSYNC B0 ;  /* 0x0000000000007941 */ /* 0x000fea0003800000 */
.L_x_22986:
        /* <DEDUP_REMOVED lines=51> */
.L_x_22989:
[----:B------:R-:W-:Y:S05]  /*19e0*/  BSYNC B0 ;  /* 0x0000000000007941 */ /* 0x000fea0003800000 */
.L_x_22988:
        /* <DEDUP_REMOVED lines=51> */
.L_x_22991:
[----:B------:R-:W-:Y:S05]  /*1d20*/  BSYNC B0 ;  /* 0x0000000000007941 */ /* 0x000fea0003800000 */
.L_x_22990:
        /* <DEDUP_REMOVED lines=16> */
[----:B---3--:R-:W-:Y:S02]  /*1e30*/  HADD2.F32 R98, -RZ, R92.H0_H0 ;  /* 0x2000005cff627230 */ /* 0x008fe40000004100 */
[--C-:B------:R-:W-:Y:S02]  /*1e40*/  HADD2.F32 R180, -RZ, R94.reuse.H0_H0 ;  /* 0x2000005effb47230 */ /* 0x100fe40000004100 */
[----:B------:R-:W-:Y:S02]  /*1e50*/  HADD2.F32 R94, -RZ, R94.H1_H1 ;  /* 0x3000005eff5e7230 */ /* 0x000fe40000004100 */
[----:B------:R-:W-:Y:S02]  /*1e60*/  HADD2.F32 R176, -RZ, R93.H0_H0 ;  /* 0x2000005dffb07230 */ /* 0x000fe40000004100 */
[----:B------:R-:W-:Y:S02]  /*1e70*/  HADD2.F32 R182, -RZ, R95.H0_H0 ;  /* 0x2000005fffb67230 */ /* 0x000fe40000004100 */
[----:B------:R-:W-:-:S02]  /*1e80*/  HADD2.F32 R152, -RZ, R92.H1_H1 ;  /* 0x3000005cff987230 */ /* 0x000fc40000004100 */
        /* <DEDUP_REMOVED lines=28> */
.L_x_22993:
[----:B------:R-:W-:Y:S05]  /*2050*/  BSYNC B0 ;  /* 0x0000000000007941 */ /* 0x000fea0003800000 */
.L_x_22992:
        /* <DEDUP_REMOVED lines=152> */
.L_x_23017:
        /* <DEDUP_REMOVED lines=48> */
.L_x_22996:
[----:B------:R-:W-:Y:S05]  /*2ce0*/  BSYNC B0 ;  /* 0x0000000000007941 */ /* 0x000fea0003800000 */
.L_x_22995:
        /* <DEDUP_REMOVED lines=35> */
.L_x_22998:
[----:B------:R-:W-:Y:S05]  /*2f20*/  BSYNC B0 ;  /* 0x0000000000007941 */ /* 0x000fea0003800000 */
.L_x_22997:
        /* <DEDUP_REMOVED lines=35> */
.L_x_23000:
[----:B------:R-:W-:Y:S05]  /*3160*/  BSYNC B0 ;  /* 0x0000000000007941 */ /* 0x000fea0003800000 */
.L_x_22999:
        /* <DEDUP_REMOVED lines=35> */
.L_x_23002:
[----:B------:R-:W-:Y:S05]  /*33a0*/  BSYNC B0 ;  /* 0x0000000000007941 */ /* 0x000fea0003800000 */
.L_x_23001:
        /* <DEDUP_REMOVED lines=34> */
.L_x_23004:
[----:B------:R-:W-:Y:S05]  /*35d0*/  BSYNC B0 ;  /* 0x0000000000007941 */ /* 0x000fea0003800000 */
.L_x_23003:
[----:B01234-:R-:W0:Y:S02]  /*35e0*/  LDC.64 R100, c[0x0][0x210] ;  /* 0x00008400ff647b82 */ /* 0x01fe240000000a00 */
[----:B0-----:R-:W-:-:S04]  /*35f0*/  LEA R179, R100, R179, 0x2 ;  /* 0x000000b364b37211 */ /* 0x001fc800078e10ff */
[----:B------:R-:W-:-:S13]  /*3600*/  ISETP.GE.AND P2, PT, R179, R101, PT ;  /* 0x00000065b300720c */ /* 0x000fda0003f46270 */
[----:B------:R-:W-:Y:S05]  /*3610*/  @!P2 BRA `(.L_x_23005) ;  /* 0xffffffd80058a947 */ /* 0x000fea000383ffff */
[----:B------:R-:W-:Y:S05]  /*3620*/  EXIT ;  /* 0x000000000000794d */ /* 0x000fea0003800000 */
.L_x_22994:
        /* <DEDUP_REMOVED lines=8> */
.L_x_23007:
[----:B------:R-:W-:Y:S05]  /*36b0*/  BSYNC B0 ;  /* 0x0000000000007941 */ /* 0x000fea0003800000 */
.L_x_23006:
        /* <DEDUP_REMOVED lines=10> */
.L_x_23008:
[----:B------:R-:W-:Y:S01]  /*3760*/  HFMA2.MMA R182, -RZ, RZ, 0, 2.384185791015625e-07 ;  /* 0x00000004ffb67435 */ /* 0x000fe200000001ff */
[----:B------:R-:W-:-:S05]  /*3770*/  MOV R103, R183 ;  /* 0x000000b700677202 */ /* 0x000fca0000000f00 */
[----:B------:R-:W-:-:S05]  /*3780*/  FADD.FTZ R103, R102, R103 ;  /* 0x0000006766677221 */ /* 0x000fca0000010000 */
[----:B------:R-:W-:-:S07]  /*3790*/  MOV R185, R103 ;  /* 0x0000006700b97202 */ /* 0x000fce0000000f00 */
[----:B------:R-:W-:Y:S05]  /*37a0*/  WARPSYNC.COLLECTIVE R180, `(.L_x_23009) ;  /* 0x00000000b4087348 */ /* 0x000fea0003c00000 */
[----:B------:R0:W1:Y:S02]  /*37b0*/  SHFL.BFLY P6, R183, R185, R182, R187 ;  /* 0x0c0000b6b9b77389 */ /* 0x00006400000c00bb */
[----:B01----:R-:W-:Y:S01]  /*37c0*/  ENDCOLLECTIVE ;  /* 0x000000000000791b */ /* 0x003fe20003800000 */
.L_x_23009:
[----:B------:R-:W-:Y:S01]  /*37d0*/  HFMA2.MMA R182, -RZ, RZ, 0, 4.76837158203125e-07 ;  /* 0x00000008ffb67435 */ /* 0x000fe200000001ff */
[----:B------:R-:W-:-:S05]  /*37e0*/  MOV R100, R183 ;  /* 0x000000b700647202 */ /* 0x000fca0000000f00 */
[----:B------:R-:W-:-:S05]  /*37f0*/  FADD.FTZ R176, R103, R100 ;  /* 0x0000006467b07221 */ /* 0x000fca0000010000 */
[----:B------:R-:W-:-:S07]  /*3800*/  MOV R185, R176 ;  /* 0x000000b000b97202 */ /* 0x000fce0000000f00 */
[----:B------:R-:W-:Y:S05]  /*3810*/  WARPSYNC.COLLECTIVE R180, `(.L_x_23010) ;  /* 0x00000000b4087348 */ /* 0x000fea0003c00000 */
[----:B------:R0:W1:Y:S02]  /*3820*/  SHFL.BFLY P6, R183, R185, R182, R187 ;  /* 0x0c0000b6b9b77389 */ /* 0x00006400000c00bb */
[----:B01----:R-:W-:Y:S01]  /*3830*/  ENDCOLLECTIVE ;  /* 0x000000000000791b */ /* 0x003fe20003800000 */
.L_x_23010:
[----:B------:R-:W-:Y:S01]  /*3840*/  HFMA2.MMA R182, -RZ, RZ, 0, 9.5367431640625e-07 ;  /* 0x00000010ffb67435 */ /* 0x000fe200000001ff */
[----:B------:R-:W-:-:S05]  /*3850*/  MOV R153, R183 ;  /* 0x000000b700997202 */ /* 0x000fca0000000f00 */
[----:B------:R-:W-:-:S05]  /*3860*/  FADD.FTZ R178, R176, R153 ;  /* 0x00000099b0b27221 */ /* 0x000fca0000010000 */
[----:B------:R-:W-:-:S07]  /*3870*/  MOV R185, R178 ;  /* 0x000000b200b97202 */ /* 0x000fce0000000f00 */
[----:B------:R-:W-:Y:S05]  /*3880*/  WARPSYNC.COLLECTIVE R180, `(.L_x_23011) ;  /* 0x00000000b4087348 */ /* 0x000fea0003c00000 */
[----:B------:R0:W1:Y:S02]  /*3890*/  SHFL.BFLY P6, R183, R185, R182, R187 ;  /* 0x0c0000b6b9b77389 */ /* 0x00006400000c00bb */
[----:B01----:R-:W-:Y:S01]  /*38a0*/  ENDCOLLECTIVE ;  /* 0x000000000000791b */ /* 0x003fe20003800000 */
.L_x_23011:
        /* <DEDUP_REMOVED lines=90> */
.L_x_23012:
[----:B------:R-:W-:Y:S01]  /*3e50*/  HFMA2.MMA R182, -RZ, RZ, 0, 1.1920928955078125e-07 ;  /* 0x00000002ffb67435 */ /* 0x000fe200000001ff */
[----:B------:R-:W-:-:S05]  /*3e60*/  MOV R101, R183 ;  /* 0x000000b700657202 */ /* 0x000fca0000000f00 */
[----:B------:R-:W-:-:S05]  /*3e70*/  FADD.FTZ R101, R100, R101 ;  /* 0x0000006564657221 */ /* 0x000fca0000010000 */
[----:B------:R-:W-:-:S07]  /*3e80*/  MOV R185, R101 ;  /* 0x0000006500b97202 */ /* 0x000fce0000000f00 */
[----:B------:R-:W-:Y:S05]  /*3e90*/  WARPSYNC.COLLECTIVE R180, `(.L_x_23013) ;  /* 0x00000000b4087348 */ /* 0x000fea0003c00000 */
[----:B------:R0:W1:Y:S02]  /*3ea0*/  SHFL.BFLY P6, R183, R185, R182, R187 ;  /* 0x0c0000b6b9b77389 */ /* 0x00006400000c00bb */
[----:B01----:R-:W-:Y:S01]  /*3eb0*/  ENDCOLLECTIVE ;  /* 0x000000000000791b */ /* 0x003fe20003800000 */
.L_x_23013:
[----:B------:R-:W-:Y:S01]  /*3ec0*/  HFMA2.MMA R182, -RZ, RZ, 0, 2.384185791015625e-07 ;  /* 0x00000004ffb67435 */ /* 0x000fe200000001ff */
[----:B------:R-:W-:-:S05]  /*3ed0*/  MOV R102, R183 ;  /* 0x000000b700667202 */ /* 0x000fca0000000f00 */
[----:B------:R-:W-:-:S05]  /*3ee0*/  FADD.FTZ R102, R101, R102 ;  /* 0x0000006665667221 */ /* 0x000fca0000010000 */
[----:B------:R-:W-:-:S07]  /*3ef0*/  MOV R185, R102 ;  /* 0x0000006600b97202 */ /* 0x000fce0000000f00 */
[----:B------:R-:W-:Y:S05]  /*3f00*/  WARPSYNC.COLLECTIVE R180, `(.L_x_23014) ;  /* 0x00000000b4087348 */ /* 0x000fea0003c00000 */
[----:B------:R0:W1:Y:S02]  /*3f10*/  SHFL.BFLY P6, R183, R185, R182, R187 ;  /* 0x0c0000b6b9b77389 */ /* 0x00006400000c00bb */
[----:B01----:R-:W-:Y:S01]  /*3f20*/  ENDCOLLECTIVE ;  /* 0x000000000000791b */ /* 0x003fe20003800000 */
.L_x_23014:
[----:B------:R-:W-:Y:S01]  /*3f30*/  HFMA2.MMA R182, -RZ, RZ, 0, 4.76837158203125e-07 ;  /* 0x00000008ffb67435 */ /* 0x000fe200000001ff */
[----:B------:R-:W-:-:S05]  /*3f40*/  MOV R103, R183 ;  /* 0x000000b700677202 */ /* 0x000fca0000000f00 */
[----:B------:R-:W-:-:S05]  /*3f50*/  FADD.FTZ R103, R102, R103 ;  /* 0x0000006766677221 */ /* 0x000fca0000010000 */
[----:B------:R-:W-:-:S07]  /*3f60*/  MOV R185, R103 ;  /* 0x0000006700b97202 */ /* 0x000fce0000000f00 */
[----:B------:R-:W-:Y:S05]  /*3f70*/  WARPSYNC.COLLECTIVE R180, `(.L_x_23015) ;  /* 0x00000000b4087348 */ /* 0x000fea0003c00000 */
[----:B------:R0:W1:Y:S02]  /*3f80*/  SHFL.BFLY P6, R183, R185, R182, R187 ;  /* 0x0c0000b6b9b77389 */ /* 0x00006400000c00bb */
[----:B01----:R-:W-:Y:S01]  /*3f90*/  ENDCOLLECTIVE ;  /* 0x000000000000791b */ /* 0x003fe20003800000 */
.L_x_23015:
[----:B------:R-:W-:Y:S01]  /*3fa0*/  HFMA2.MMA R182, -RZ, RZ, 0, 9.5367431640625e-07 ;  /* 0x00000010ffb67435 */ /* 0x000fe200000001ff */
[----:B------:R-:W-:-:S05]  /*3fb0*/  MOV R176, R183 ;  /* 0x000000b700b07202 */ /* 0x000fca0000000f00 */
[----:B------:R-:W-:-:S05]  /*3fc0*/  FADD.FTZ R176, R103, R176 ;  /* 0x000000b067b07221 */ /* 0x000fca0000010000 */
[----:B------:R-:W-:-:S07]  /*3fd0*/  MOV R185, R176 ;  /* 0x000000b000b97202 */ /* 0x000fce0000000f00 */
[----:B------:R-:W-:Y:S05]  /*3fe0*/  WARPSYNC.COLLECTIVE R180, `(.L_x_23016) ;  /* 0x00000000b4087348 */ /* 0x000fea0003c00000 */
[----:B------:R0:W1:Y:S02]  /*3ff0*/  SHFL.BFLY P6, R183, R185, R182, R187 ;  /* 0x0c0000b6b9b77389 */ /* 0x00006400000c00bb */
[----:B01----:R-:W-:Y:S01]  /*4000*/  ENDCOLLECTIVE ;  /* 0x000000000000791b */ /* 0x003fe20003800000 */
.L_x_23016:
[----:B------:R-:W-:Y:S05]  /*4010*/  BRA `(.L_x_23017) ;  /* 0xffffffe800707947 */ /* 0x000fea000383ffff */
.L_x_23018:
        /* <DEDUP_REMOVED lines=14> */
.L_x_37466:


//--------------------- .text._ZN10layer_norm13ln_fwd_kernelINS_13Kernel_traitsI6__halfS2_fS2_fjLj1280ELj1ELj4ELj1ELj16ENS_18Kernel_traits_baseILj1280ES2_S2_fS2_fjLj128EEEEELb0ELb1ELb0ELb1EEEvNS_9FwdParamsE --------------------------
	.section	.text._ZN10layer_norm13ln_fwd_kernelINS_13Kernel_traitsI6__halfS2_fS2_fjLj1280ELj1ELj4ELj1ELj16ENS_18Kernel_traits_baseILj1280ES2_S2_fS2_fjLj128EEEEELb0ELb1ELb0ELb1EEEvNS_9FwdParamsE,"ax",@progbits
	.align	128
        .global         _ZN10layer_norm13ln_fwd_kernelINS_13Kernel_traitsI6__halfS2_fS2_fjLj1280ELj1ELj4ELj1ELj16ENS_18Kernel_traits_baseILj1280ES2_S2_fS2_fjLj128EEEEELb0ELb1ELb0ELb1EEEvNS_9FwdParamsE
        .type           _ZN10layer_norm13ln_fwd_kernelINS_13Kernel_traitsI6__halfS2_fS2_fjLj1280ELj1ELj4ELj1ELj16ENS_18Kernel_traits_baseILj1280ES2_S2_fS2_fjLj128EEEEELb0ELb1ELb0ELb1EEEvNS_9FwdParamsE,@function
        .size           _ZN10layer_norm13ln_fwd_kernelINS_13Kernel_traitsI6__halfS2_fS2_fjLj1280ELj1ELj4ELj1ELj16ENS_18Kernel_traits_baseILj1280ES2_S2_fS2_fjLj128EEEEELb0ELb1ELb0ELb1EEEvNS_9FwdParamsE,(.L_x_37467 - _ZN10layer_norm13ln_fwd_kernelINS_13Kernel_traitsI6__halfS2_fS2_fjLj1280ELj1ELj4ELj1ELj16ENS_18Kernel_traits_baseILj1280ES2_S2_fS2_fjLj128EEEEELb0ELb1ELb0ELb1EEEvNS_9FwdParamsE)
        .other          _ZN10layer_norm13ln_fwd_kernelINS_13Kernel_traitsI6__halfS2_fS2_fjLj1280ELj1ELj4ELj1ELj16ENS_18Kernel_traits_baseILj1280ES2_S2_fS2_fjLj128EEEEELb0ELb1ELb0ELb1EEEvNS_9FwdParamsE,@"STO_CUDA_ENTRY STV_DEFAULT"
_ZN10layer_norm13ln_fwd_kernelINS_13Kernel_traitsI6__halfS2_fS2_fjLj1280ELj1ELj4ELj1ELj16ENS_18Kernel_traits_baseILj1280ES2_S2_fS2_fjLj128EEEEELb0ELb1ELb0ELb1EEEvNS_9FwdParamsE:
.text._ZN10layer_norm13ln_fwd_kernelINS_13Kernel_traitsI6__halfS2_fS2_fjLj1280ELj1ELj4ELj1ELj16ENS_18Kernel_traits_baseILj1280ES2_S2_fS2_fjLj128EEEEELb0ELb1ELb0ELb1EEEvNS_9FwdParamsE:
        /* <DEDUP_REMOVED lines=20> */
[----:B------:R-:W-:Y:S02]  /*0140*/  LOP3.LUT R114, R114, 0x1f, RZ, 0xc0, !PT ;  /* 0x0000001f72727812 */ /* 0x000fe400078ec0ff */
[----:B------:R-:W-:Y:S01]  /*0150*/  ISETP.GE.AND P1, PT, R138, UR6, PT ;  /* 0x000000068a007c0c */ /* 0x000fe2000bf26270 */
[----:B------:R-:W-:Y:S01]  /*0160*/  ULDC.64 UR6, c[0x0][0x260] ;  /* 0x0000980000067ab9 */ /* 0x000fe20000000a00 */
[----:B------:R-:W-:-:S04]  /*0170*/  LEA R6, P2, R114, UR8, 0x4 ;  /* 0x0000000872067c11 */ /* 0x000fc8000f8420ff */
[----:B------:R-:W-:Y:S02]  /*0180*/  IADD3.X R7, RZ, UR9, RZ, P2, !PT ;  /* 0x00000009ff077c10 */ /* 0x000fe400097fe4ff */
[----:B------:R-:W-:-:S04]  /*0190*/  IADD3 R2, P2, R2, UR6, RZ ;  /* 0x0000000602027c10 */ /* 0x000fc8000ff5e0ff */
[----:B------:R-:W-:Y:S01]  /*01a0*/  IADD3.X R3, RZ, UR7, RZ, P2, !PT ;  /* 0x00000007ff037c10 */ /* 0x000fe200097fe4ff */
[----:B0-----:R-:W-:Y:S08]  /*01b0*/  @P1 EXIT ;  /* 0x000000000000194d */ /* 0x001ff00003800000 */
        /* <DEDUP_REMOVED lines=12> */
[--C-:B------:R-:W-:Y:S01]  /*0280*/  HADD2.F32 R115, -RZ, R117.reuse.H0_H0 ;  /* 0x20000075ff737230 */ /* 0x100fe20000004100 */
[----:B------:R-:W-:Y:S01]  /*0290*/  ISETP.NE.U32.AND P0, PT, RZ, UR6, PT ;  /* 0x00000006ff007c0c */ /* 0x000fe2000bf05070 */
[----:B------:R-:W-:Y:S01]  /*02a0*/  HADD2.F32 R120, -RZ, R117.H1_H1 ;  /* 0x30000075ff787230 */ /* 0x000fe20000004100 */
[----:B------:R-:W5:Y:S01]  /*02b0*/  LDG.E.128 R100, desc[UR4][R6.64] ;  /* 0x0000000406647981 */ /* 0x000f62000c1e1d00 */
[--C-:B------:R-:W-:Y:S01]  /*02c0*/  HADD2.F32 R117, -RZ, R118.reuse.H0_H0 ;  /* 0x20000076ff757230 */ /* 0x100fe20000004100 */
[----:B------:R-:W-:Y:S01]  /*02d0*/  ULDC.U8 UR6, c[0x0][0x2a0] ;  /* 0x0000a80000067ab9 */ /* 0x000fe20000000000 */
[----:B------:R-:W-:Y:S01]  /*02e0*/  HADD2.F32 R121, -RZ, R118.H1_H1 ;  /* 0x30000076ff797230 */ /* 0x000fe20000004100 */
[----:B------:R-:W5:Y:S01]  /*02f0*/  LDG.E.128 R96, desc[UR4][R6.64+0x200] ;  /* 0x0002000406607981 */ /* 0x000f62000c1e1d00 */
[--C-:B------:R-:W-:Y:S01]  /*0300*/  HADD2.F32 R113, -RZ, R8.reuse.H0_H0 ;  /* 0x20000008ff717230 */ /* 0x100fe20000004100 */
[----:B------:R-:W-:Y:S01]  /*0310*/  ULDC.64 UR8, c[0x0][0x230] ;  /* 0x00008c0000087ab9 */ /* 0x000fe20000000a00 */
[----:B------:R-:W-:Y:S01]  /*0320*/  HADD2.F32 R112, -RZ, R8.H1_H1 ;  /* 0x30000008ff707230 */ /* 0x000fe20000004100 */
[----:B------:R-:W5:Y:S01]  /*0330*/  LDG.E.128 R92, desc[UR4][R6.64+0x400] ;  /* 0x00040004065c7981 */ /* 0x000f62000c1e1d00 */
[----:B------:R-:W-:-:S02]  /*0340*/  HADD2.F32 R111, -RZ, R9.H0_H0 ;  /* 0x20000009ff6f7230 */ /* 0x000fc40000004100 */
[----:B------:R-:W-:Y:S01]  /*0350*/  HADD2.F32 R110, -RZ, R9.H1_H1 ;  /* 0x30000009ff6e7230 */ /* 0x000fe20000004100 */
[----:B------:R0:W5:Y:S01]  /*0360*/  LDG.E.128 R88, desc[UR4][R6.64+0x600] ;  /* 0x0006000406587981 */ /* 0x000162000c1e1d00 */
[--C-:B------:R-:W-:Y:S02]  /*0370*/  HADD2.F32 R109, -RZ, R10.reuse.H0_H0 ;  /* 0x2000000aff6d7230 */ /* 0x100fe40000004100 */
[----:B------:R-:W-:Y:S01]  /*0380*/  HADD2.F32 R108, -RZ, R10.H1_H1 ;  /* 0x3000000aff6c7230 */ /* 0x000fe20000004100 */
[----:B------:R-:W5:Y:S01]  /*0390*/  LDG.E.128 R84, desc[UR4][R2.64] ;  /* 0x0000000402547981 */ /* 0x000f62000c1e1d00 */
[--C-:B------:R-:W-:Y:S02]  /*03a0*/  HADD2.F32 R19, -RZ, R11.reuse.H0_H0 ;  /* 0x2000000bff137230 */ /* 0x100fe40000004100 */
[----:B------:R-:W-:Y:S01]  /*03b0*/  HADD2.F32 R18, -RZ, R11.H1_H1 ;  /* 0x3000000bff127230 */ /* 0x000fe20000004100 */
[----:B------:R-:W5:Y:S01]  /*03c0*/  LDG.E.128 R80, desc[UR4][R2.64+0x200] ;  /* 0x0002000402507981 */ /* 0x000f62000c1e1d00 */
[----:B------:R-:W-:-:S02]  /*03d0*/  HADD2.F32 R0, -RZ, R116.H0_H0 ;  /* 0x20000074ff007230 */ /* 0x000fc40000004100 */
[--C-:B------:R-:W-:Y:S01]  /*03e0*/  HADD2.F32 R118, -RZ, R119.reuse.H0_H0 ;  /* 0x20000077ff767230 */ /* 0x100fe20000004100 */
[----:B------:R-:W5:Y:S01]  /*03f0*/  LDG.E.128 R76, desc[UR4][R2.64+0x400] ;  /* 0x00040004024c7981 */ /* 0x000f62000c1e1d00 */
[----:B------:R-:W-:Y:S02]  /*0400*/  HADD2.F32 R122, -RZ, R119.H1_H1 ;  /* 0x30000077ff7a7230 */ /* 0x000fe40000004100 */
[--C-:B------:R-:W-:Y:S01]  /*0410*/  HADD2.F32 R17, -RZ, R32.reuse.H0_H0 ;  /* 0x20000020ff117230 */ /* 0x100fe20000004100 */
[----:B------:R-:W5:Y:S01]  /*0420*/  LDG.E.128 R72, desc[UR4][R2.64+0x600] ;  /* 0x0006000402487981 */ /* 0x000f62000c1e1d00 */
[----:B------:R-:W-:Y:S02]  /*0430*/  HADD2.F32 R16, -RZ, R32.H1_H1 ;  /* 0x30000020ff107230 */ /* 0x000fe40000004100 */
[--C-:B------:R-:W-:Y:S01]  /*0440*/  HADD2.F32 R15, -RZ, R33.reuse.H0_H0 ;  /* 0x20000021ff0f7230 */ /* 0x100fe20000004100 */
[----:B------:R1:W5:Y:S01]  /*0450*/  LDG.E.128 R68, desc[UR4][R2.64+0x800] ;  /* 0x0008000402447981 */ /* 0x000362000c1e1d00 */
[----:B------:R-:W-:Y:S01]  /*0460*/  HADD2.F32 R14, -RZ, R33.H1_H1 ;  /* 0x30000021ff0e7230 */ /* 0x000fe20000004100 */
[----:B------:R-:W-:Y:S01]  /*0470*/  ISETP.NE.AND.EX P0, PT, RZ, UR7, PT, P0 ;  /* 0x00000007ff007c0c */ /* 0x000fe2000bf05300 */
        /* <DEDUP_REMOVED lines=9> */
[--C-:B0-----:R-:W-:Y:S02]  /*0510*/  HADD2.F32 R7, -RZ, R29.reuse.H0_H0 ;  /* 0x2000001dff077230 */ /* 0x101fe40000004100 */
[----:B------:R-:W-:Y:S02]  /*0520*/  HADD2.F32 R6, -RZ, R29.H1_H1 ;  /* 0x3000001dff067230 */ /* 0x000fe40000004100 */
[--C-:B------:R-:W-:Y:S02]  /*0530*/  HADD2.F32 R5, -RZ, R30.reuse.H0_H0 ;  /* 0x2000001eff057230 */ /* 0x100fe40000004100 */
[----:B------:R-:W-:-:S02]  /*0540*/  HADD2.F32 R4, -RZ, R30.H1_H1 ;  /* 0x3000001eff047230 */ /* 0x000fc40000004100 */
[--C-:B-1----:R-:W-:Y:S02]  /*0550*/  HADD2.F32 R3, -RZ, R31.reuse.H0_H0 ;  /* 0x2000001fff037230 */ /* 0x102fe40000004100 */
        /* <DEDUP_REMOVED lines=11> */
[----:B------:R-:W-:Y:S02]  /*0610*/  HADD2.F32 R132, -RZ, R24.H1_H1 ;  /* 0x30000018ff847230 */ /* 0x000fe40000004100 */
[--C-:B------:R-:W-:Y:S02]  /*0620*/  HADD2.F32 R131, -RZ, R25.reuse.H0_H0 ;  /* 0x20000019ff837230 */ /* 0x100fe40000004100 */
[----:B------:R-:W-:Y:S02]  /*0630*/  HADD2.F32 R134, -RZ, R25.H1_H1 ;  /* 0x30000019ff867230 */ /* 0x000fe40000004100 */
[--C-:B------:R-:W-:Y:S02]  /*0640*/  HADD2.F32 R133, -RZ, R26.reuse.H0_H0 ;  /* 0x2000001aff857230 */ /* 0x100fe40000004100 */
[----:B------:R-:W-:Y:S02]  /*0650*/  HADD2.F32 R136, -RZ, R26.H1_H1 ;  /* 0x3000001aff887230 */ /* 0x000fe40000004100 */
[----:B------:R-:W-:-:S02]  /*0660*/  HADD2.F32 R135, -RZ, R27.H0_H0 ;  /* 0x2000001bff877230 */ /* 0x000fc40000004100 */
[----:B------:R-:W-:-:S07]  /*0670*/  HADD2.F32 R137, -RZ, R27.H1_H1 ;  /* 0x3000001bff897230 */ /* 0x000fce0000004100 */
.L_x_23020:
[----:B------:R-:W0:Y:S01]  /*0680*/  LDC.64 R146, c[0x0][0x220] ;  /* 0x00008800ff927b82 */ /* 0x000e220000000a00 */
[----:B------:R-:W-:Y:S01]  /*0690*/  ISETP.NE.U32.AND P1, PT, RZ, UR8, PT ;  /* 0x00000008ff007c0c */ /* 0x000fe2000bf25070 */
[----:B-1----:R-:W-:-:S03]  /*06a0*/  IMAD R20, R138, UR6, RZ ;  /* 0x000000068a147c24 */ /* 0x002fc6000f8e02ff */
[----:B------:R-:W-:Y:S02]  /*06b0*/  ISETP.NE.AND.EX P1, PT, RZ, UR9, PT, P1 ;  /* 0x00000009ff007c0c */ /* 0x000fe4000bf25310 */
[----:B------:R-:W-:Y:S01]  /*06c0*/  SHF.R.S32.HI R21, RZ, 0x1f, R20 ;  /* 0x0000001fff157819 */ /* 0x000fe20000011414 */
[----:B------:R-:W1:Y:S03]  /*06d0*/  @P0 LDC.64 R24, c[0x0][0x270] ;  /* 0x00009c00ff180b82 */ /* 0x000e660000000a00 */
[----:B------:R-:W-:-:S04]  /*06e0*/  LEA.HI R21, R21, R20, RZ, 0x3 ;  /* 0x0000001415157211 */ /* 0x000fc800078f18ff */
[----:B------:R-:W-:Y:S01]  /*06f0*/  LEA.HI.SX32 R139, R21, R114, 0x1d ;  /* 0x00000072158b7211 */ /* 0x000fe200078feaff */
[----:B------:R-:W-:Y:S01]  /*0700*/  HFMA2.MMA R148, -RZ, RZ, 1.875, 0 ;  /* 0x3f800000ff947435 */ /* 0x000fe200000001ff */
[----:B------:R-:W2:Y:S03]  /*0710*/  LDC.64 R144, c[0x0][0x238] ;  /* 0x00008e00ff907b82 */ /* 0x000ea60000000a00 */
[----:B0-----:R-:W-:-:S05]  /*0720*/  IMAD.WIDE.U32 R20, R139, 0x10, R146 ;  /* 0x000000108b147825 */ /* 0x001fca00078e0092 */
[----:B------:R-:W0:Y:S01]  /*0730*/  @P1 LDC.64 R26, c[0x0][0x230] ;  /* 0x00008c00ff1a1b82 */ /* 0x000e220000000a00 */
[----:B------:R-:W3:Y:S01]  /*0740*/  LDG.E.128 R20, desc[UR4][R20.64] ;  /* 0x0000000414147981 */ /* 0x000ee2000c1e1d00 */
[----:B-1----:R-:W-:-:S06]  /*0750*/  @P0 IMAD.WIDE R24, R138, 0x2, R24 ;  /* 0x000000028a180825 */ /* 0x002fcc00078e0218 */
[----:B------:R3:W4:Y:S01]  /*0760*/  @P0 LDG.E.U16 R24, desc[UR4][R24.64] ;  /* 0x0000000418180981 */ /* 0x000722000c1e1500 */
[----:B0-----:R-:W-:-:S05]  /*0770*/  @P1 IMAD.WIDE.U32 R26, R139, 0x20, R26 ;  /* 0x000000208b1a1825 */ /* 0x001fca00078e001a */
[----:B------:R-:W2:Y:S04]  /*0780*/  @P1 LDG.E.128 R64, desc[UR4][R26.64] ;  /* 0x000000041a401981 */ /* 0x000ea8000c1e1d00 */
[----:B------:R0:W2:Y:S01]  /*0790*/  @P1 LDG.E.128 R60, desc[UR4][R26.64+0x10] ;  /* 0x000010041a3c1981 */ /* 0x0000a2000c1e1d00 */
[----:B------:R-:W-:-:S04]  /*07a0*/  ISETP.NE.U32.AND P2, PT, RZ, UR8, PT ;  /* 0x00000008ff007c0c */ /* 0x000fc8000bf45070 */
[----:B------:R-:W-:Y:S01]  /*07b0*/  ISETP.NE.AND.EX P2, PT, RZ, UR9, PT, P2 ;  /* 0x00000009ff007c0c */ /* 0x000fe2000bf45320 */
[----:B-----5:R-:W-:Y:S02]  /*07c0*/  HADD2.F32 R56, -RZ, R100.H0_H0 ;  /* 0x20000064ff387230 */ /* 0x020fe40000004100 */
[----:B------:R-:W-:Y:S02]  /*07d0*/  HADD2.F32 R58, -RZ, R101.H0_H0 ;  /* 0x20000065ff3a7230 */ /* 0x000fe40000004100 */
[----:B------:R-:W-:Y:S02]  /*07e0*/  HADD2.F32 R52, -RZ, R102.H0_H0 ;  /* 0x20000066ff347230 */ /* 0x000fe40000004100 */
[----:B------:R-:W-:Y:S01]  /*07f0*/  HADD2.F32 R54, -RZ, R103.H0_H0 ;  /* 0x20000067ff367230 */ /* 0x000fe20000004100 */
[----:B------:R-:W-:Y:S01]  /*0800*/  IADD3 R140, R139, 0x20, RZ ;  /* 0x000000208b8c7810 */ /* 0x000fe20007ffe0ff */
[----:B---3--:R-:W-:Y:S02]  /*0810*/  HADD2.F32 R25, -RZ, R21.H0_H0 ;  /* 0x20000015ff197230 */ /* 0x008fe40000004100 */
[----:B------:R-:W-:-:S02]  /*0820*/  HADD2.F32 R31, -RZ, R20.H1_H1 ;  /* 0x30000014ff1f7230 */ /* 0x000fc40000004100 */
[----:B------:R-:W-:Y:S02]  /*0830*/  HADD2.F32 R21, -RZ, R21.H1_H1 ;  /* 0x30000015ff157230 */ /* 0x000fe40000004100 */
[----:B----4-:R-:W-:Y:S02]  /*0840*/  @P0 HADD2.F32 R148, -RZ, R24.H0_H0 ;  /* 0x20000018ff940230 */ /* 0x010fe40000004100 */
[----:B------:R-:W-:Y:S02]  /*0850*/  HADD2.F32 R29, -RZ, R20.H0_H0 ;  /* 0x20000014ff1d7230 */ /* 0x000fe40000004100 */
[--C-:B------:R-:W-:Y:S02]  /*0860*/  HADD2.F32 R33, -RZ, R22.reuse.H0_H0 ;  /* 0x20000016ff217230 */ /* 0x100fe40000004100 */
[----:B------:R-:W-:Y:S02]  /*0870*/  HADD2.F32 R35, -RZ, R22.H1_H1 ;  /* 0x30000016ff237230 */ /* 0x000fe40000004100 */
[----:B------:R-:W-:Y:S01]  /*0880*/  FMUL.FTZ R31, R31, R148 ;  /* 0x000000941f1f7220 */ /* 0x000fe20000410000 */
[----:B------:R-:W-:-:S02]  /*0890*/  HADD2.F32 R20, -RZ, R100.H1_H1 ;  /* 0x30000064ff147230 */ /* 0x000fc40000004100 */
[----:B------:R-:W-:Y:S01]  /*08a0*/  FMUL.FTZ R21, R21, R148 ;  /* 0x0000009415157220 */ /* 0x000fe20000410000 */
[----:B------:R-:W-:Y:S02]  /*08b0*/  HADD2.F32 R22, -RZ, R101.H1_H1 ;  /* 0x30000065ff167230 */ /* 0x000fe40000004100 */
[--C-:B0-----:R-:W-:Y:S02]  /*08c0*/  HADD2.F32 R27, -RZ, R23.reuse.H0_H0 ;  /* 0x20000017ff1b7230 */ /* 0x101fe40000004100 */
[----:B------:R-:W-:Y:S02]  /*08d0*/  HADD2.F32 R23, -RZ, R23.H1_H1 ;  /* 0x30000017ff177230 */ /* 0x000fe40000004100 */
[----:B------:R-:W-:Y:S01]  /*08e0*/  FMUL.FTZ R57, R31, R20 ;  /* 0x000000141f397220 */ /* 0x000fe20000410000 */
[----:B------:R-:W-:Y:S01]  /*08f0*/  FMUL.FTZ R59, R21, R22 ;  /* 0x00000016153b7220 */ /* 0x000fe20000410000 */
[----:B------:R-:W-:Y:S01]  /*0900*/  FMUL.FTZ R25, R25, R148 ;  /* 0x0000009419197220 */ /* 0x000fe20000410000 */
[----:B------:R-:W-:-:S02]  /*0910*/  HADD2.F32 R20, -RZ, R102.H1_H1 ;  /* 0x30000066ff147230 */ /* 0x000fc40000004100 */
[-C--:B------:R-:W-:Y:S01]  /*0920*/  FMUL.FTZ R29, R29, R148.reuse ;  /* 0x000000941d1d7220 */ /* 0x080fe20000410000 */
[----:B------:R-:W-:Y:S02]  /*0930*/  HADD2.F32 R22, -RZ, R103.H1_H1 ;  /* 0x30000067ff167230 */ /* 0x000fe40000004100 */
        /* <DEDUP_REMOVED lines=11> */
[----:B--2---:R-:W-:-:S04]  /*09f0*/  IMAD.WIDE.U32 R26, R139, 0x20, R144 ;  /* 0x000000208b1a7825 */ /* 0x004fc800078e0090 */
[----:B------:R-:W-:Y:S01]  /*0a00*/  @P2 FADD.FTZ R56, R64, R56 ;  /* 0x0000003840382221 */ /* 0x000fe20000010000 */
        /* <DEDUP_REMOVED lines=10> */
[----:B------:R-:W2:Y:S01]  /*0ab0*/  LDG.E.128 R20, desc[UR4][R20.64] ;  /* 0x0000000414147981 */ /* 0x000ea2000c1e1d00 */
[----:B------:R-:W-:-:S02]  /*0ac0*/  MOV R104, R64 ;  /* 0x0000004000687202 */ /* 0x000fc40000000f00 */
[----:B------:R-:W-:Y:S02]  /*0ad0*/  MOV R105, R65 ;  /* 0x0000004100697202 */ /* 0x000fe40000000f00 */
[----:B------:R-:W-:Y:S01]  /*0ae0*/  MOV R106, R66 ;  /* 0x00000042006a7202 */ /* 0x000fe20000000f00 */
[----:B0-----:R-:W-:Y:S01]  /*0af0*/  @P1 IMAD.WIDE.U32 R24, R140, 0x20, R24 ;  /* 0x000000208c181825 */ /* 0x001fe200078e0018 */
[----:B------:R-:W-:Y:S02]  /*0b00*/  MOV R107, R67 ;  /* 0x00000043006b7202 */ /* 0x000fe40000000f00 */
[----:B------:R-:W-:Y:S02]  /*0b10*/  MOV R48, R60 ;  /* 0x0000003c00307202 */ /* 0x000fe40000000f00 */
[----:B------:R-:W-:Y:S02]  /*0b20*/  MOV R49, R61 ;  /* 0x0000003d00317202 */ /* 0x000fe40000000f00 */
[----:B------:R-:W-:Y:S01]  /*0b30*/  MOV R50, R62 ;  /* 0x0000003e00327202 */ /* 0x000fe20000000f00 */
[----:B------:R-:W3:Y:S01]  /*0b40*/  @P1 LDG.E.128 R104, desc[UR4][R24.64] ;  /* 0x0000000418681981 */ /* 0x000ee2000c1e1d00 */
[----:B------:R-:W-:-:S06]  /*0b50*/  MOV R51, R63 ;  /* 0x0000003f00337202 */ /* 0x000fcc0000000f00 */
[----:B------:R0:W4:Y:S01]  /*0b60*/  @P1 LDG.E.128 R48, desc[UR4][R24.64+0x10] ;  /* 0x0000100418301981 */ /* 0x000122000c1e1d00 */
[----:B------:R-:W-:Y:S02]  /*0b70*/  HADD2.F32 R44, -RZ, R96.H0_H0 ;  /* 0x20000060ff2c7230 */ /* 0x000fe40000004100 */
[----:B------:R-:W-:Y:S02]  /*0b80*/  HADD2.F32 R46, -RZ, R97.H0_H0 ;  /* 0x20000061ff2e7230 */ /* 0x000fe40000004100 */
[----:B------:R-:W-:Y:S02]  /*0b90*/  HADD2.F32 R40, -RZ, R98.H0_H0 ;  /* 0x20000062ff287230 */ /* 0x000fe40000004100 */
[----:B------:R-:W-:Y:S01]  /*0ba0*/  HADD2.F32 R42, -RZ, R99.H0_H0 ;  /* 0x20000063ff2a7230 */ /* 0x000fe20000004100 */
[----:B------:R-:W-:Y:S01]  /*0bb0*/  IADD3 R141, R139, 0x40, RZ ;  /* 0x000000408b8d7810 */ /* 0x000fe20007ffe0ff */
[----:B0-----:R-:W0:Y:S04]  /*0bc0*/  @P1 LDC.64 R24, c[0x0][0x230] ;  /* 0x00008c00ff181b82 */ /* 0x001e280000000a00 */
[----:B0-----:R-:W-:-:S04]  /*0bd0*/  @P1 IMAD.WIDE.U32 R24, R141, 0x20, R24 ;  /* 0x000000208d181825 */ /* 0x001fc800078e0018 */
[--C-:B--2---:R-:W-:Y:S02]  /*0be0*/  HADD2.F32 R31, -RZ, R21.reuse.H0_H0 ;  /* 0x20000015ff1f7230 */ /* 0x104fe40000004100 */
[--C-:B------:R-:W-:Y:S02]  /*0bf0*/  HADD2.F32 R29, -RZ, R20.reuse.H1_H1 ;  /* 0x30000014ff1d7230 */ /* 0x100fe40000004100 */
[----:B------:R-:W-:Y:S02]  /*0c00*/  HADD2.F32 R21, -RZ, R21.H1_H1 ;  /* 0x30000015ff157230 */ /* 0x000fe40000004100 */
[----:B-1----:R-:W-:Y:S02]  /*0c10*/  HADD2.F32 R27, -RZ, R20.H0_H0 ;  /* 0x20000014ff1b7230 */ /* 0x002fe40000004100 */
[--C-:B------:R-:W-:Y:S02]  /*0c20*/  HADD2.F32 R33, -RZ, R22.reuse.H0_H0 ;  /* 0x20000016ff217230 */ /* 0x100fe40000004100 */
[----:B------:R-:W-:-:S02]  /*0c30*/  HADD2.F32 R35, -RZ, R22.H1_H1 ;  /* 0x30000016ff237230 */ /* 0x000fc40000004100 */
[-C--:B------:R-:W-:Y:S01]  /*0c40*/  FMUL.FTZ R29, R29, R148.reuse ;  /* 0x000000941d1d7220 */ /* 0x080fe20000410000 */
[----:B------:R-:W-:Y:S02]  /*0c50*/  HADD2.F32 R20, -RZ, R96.H1_H1 ;  /* 0x30000060ff147230 */ /* 0x000fe40000004100 */
[----:B------:R-:W-:Y:S01]  /*0c60*/  FMUL.FTZ R21, R21, R148 ;  /* 0x0000009415157220 */ /* 0x000fe20000410000 */
[----:B------:R-:W-:Y:S02]  /*0c70*/  HADD2.F32 R22, -RZ, R97.H1_H1 ;  /* 0x30000061ff167230 */ /* 0x000fe40000004100 */
[--C-:B------:R-:W-:Y:S02]  /*0c80*/  HADD2.F32 R37, -RZ, R23.reuse.H0_H0 ;  /* 0x20000017ff257230 */ /* 0x100fe40000004100 */
[----:B------:R-:W-:Y:S02]  /*0c90*/  HADD2.F32 R23, -RZ, R23.H1_H1 ;  /* 0x30000017ff177230 */ /* 0x000fe40000004100 */
        /* <DEDUP_REMOVED lines=19> */
[----:B------:R-:W-:Y:S01]  /*0dd0*/  @P2 FADD.FTZ R46, R106, R46 ;  /* 0x0000002e6a2e2221 */ /* 0x000fe20000010000 */
[----:B------:R-:W-:Y:S01]  /*0de0*/  @P2 FADD.FTZ R47, R107, R47 ;  /* 0x0000002f6b2f2221 */ /* 0x000fe20000010000 */
[----:B----4-:R-:W-:Y:S01]  /*0df0*/  @P2 FADD.FTZ R40, R48, R40 ;  /* 0x0000002830282221 */ /* 0x010fe20000010000 */
[----:B------:R-:W-:Y:S01]  /*0e00*/  @P2 FADD.FTZ R41, R49, R41 ;  /* 0x0000002931292221 */ /* 0x000fe20000010000 */
[----:B------:R-:W-:Y:S01]  /*0e10*/  @P2 FADD.FTZ R42, R50, R42 ;  /* 0x0000002a322a2221 */ /* 0x000fe20000010000 */
[----:B------:R-:W-:Y:S01]  /*0e20*/  @P2 FADD.FTZ R43, R51, R43 ;  /* 0x0000002b332b2221 */ /* 0x000fe20000010000 */
[----:B------:R-:W-:Y:S01]  /*0e30*/  IMAD.WIDE.U32 R20, R141, 0x10, R146 ;  /* 0x000000108d147825 */ /* 0x000fe200078e0092 */
[----:B------:R-:W-:Y:S04]  /*0e40*/  STG.E.128 desc[UR4][R26.64], R44 ;  /* 0x0000002c1a007986 */ /* 0x000fe8000c101d04 */
[----:B------:R0:W-:Y:S04]  /*0e50*/  STG.E.128 desc[UR4][R26.64+0x10], R40 ;  /* 0x000010281a007986 */ /* 0x0001e8000c101d04 */
[----:B------:R-:W2:Y:S01]  /*0e60*/  LDG.E.128 R20, desc[UR4][R20.64] ;  /* 0x0000000414147981 */ /* 0x000ea2000c1e1d00 */
        /* <DEDUP_REMOVED lines=10> */
[----:B------:R-:W-:Y:S02]  /*0f10*/  HADD2.F32 R32, -RZ, R94.H0_H0 ;  /* 0x2000005eff207230 */ /* 0x000fe40000004100 */
[----:B------:R-:W-:Y:S02]  /*0f20*/  HADD2.F32 R36, -RZ, R92.H0_H0 ;  /* 0x2000005cff247230 */ /* 0x000fe40000004100 */
[----:B------:R-:W-:Y:S02]  /*0f30*/  HADD2.F32 R38, -RZ, R93.H0_H0 ;  /* 0x2000005dff267230 */ /* 0x000fe40000004100 */
[----:B------:R-:W-:Y:S01]  /*0f40*/  HADD2.F32 R34, -RZ, R95.H0_H0 ;  /* 0x2000005fff227230 */ /* 0x000fe20000004100 */
[----:B------:R-:W-:Y:S01]  /*0f50*/  IADD3 R142, R139, 0x60, RZ ;  /* 0x000000608b8e7810 */ /* 0x000fe20007ffe0ff */
[----:B-1----:R-:W1:Y:S04]  /*0f60*/  @P1 LDC.64 R24, c[0x0][0x230] ;  /* 0x00008c00ff181b82 */ /* 0x002e680000000a00 */
[----:B-1----:R-:W-:-:S04]  /*0f70*/  @P1 IMAD.WIDE.U32 R24, R142, 0x20, R24 ;  /* 0x000000208e181825 */ /* 0x002fc800078e0018 */
[--C-:B--2---:R-:W-:Y:S02]  /*0f80*/  HADD2.F32 R29, -RZ, R20.reuse.H1_H1 ;  /* 0x30000014ff1d7230 */ /* 0x104fe40000004100 */
[--C-:B------:R-:W-:Y:S02]  /*0f90*/  HADD2.F32 R31, -RZ, R21.reuse.H0_H0 ;  /* 0x20000015ff1f7230 */ /* 0x100fe40000004100 */
[----:B------:R-:W-:Y:S02]  /*0fa0*/  HADD2.F32 R21, -RZ, R21.H1_H1 ;  /* 0x30000015ff157230 */ /* 0x000fe40000004100 */
[----:B0-----:R-:W-:Y:S02]  /*0fb0*/  HADD2.F32 R27, -RZ, R20.H0_H0 ;  /* 0x20000014ff1b7230 */ /* 0x001fe40000004100 */
[----:B------:R-:W-:Y:S01]  /*0fc0*/  FMUL.FTZ R29, R29, R148 ;  /* 0x000000941d1d7220 */ /* 0x000fe20000410000 */
[--C-:B------:R-:W-:Y:S02]  /*0fd0*/  HADD2.F32 R33, -RZ, R22.reuse.H0_H0 ;  /* 0x20000016ff217230 */ /* 0x100fe40000004100 */
[----:B------:R-:W-:-:S02]  /*0fe0*/  HADD2.F32 R35, -RZ, R22.H1_H1 ;  /* 0x30000016ff237230 */ /* 0x000fc40000004100 */
        /* <DEDUP_REMOVED lines=46> */
[----:B0-----:R-:W-:Y:S02]  /*12d0*/  HADD2.F32 R26, -RZ, R91.H0_H0 ;  /* 0x2000005bff1a7230 */ /* 0x001fe40000004100 */
[----:B-1----:R-:W-:Y:S02]  /*12e0*/  HADD2.F32 R24, -RZ, R90.H0_H0 ;  /* 0x2000005aff187230 */ /* 0x002fe40000004100 */
[----:B------:R-:W-:-:S04]  /*12f0*/  IMAD.WIDE.U32 R152, R142, 0x20, R144 ;  /* 0x000000208e987825 */ /* 0x000fc800078e0090 */
[--C-:B--2---:R-:W-:Y:S02]  /*1300*/  HADD2.F32 R31, -RZ, R21.reuse.H0_H0 ;  /* 0x20000015ff1f7230 */ /* 0x104fe40000004100 */
[--C-:B------:R-:W-:Y:S02]  /*1310*/  HADD2.F32 R29, -RZ, R20.reuse.H1_H1 ;  /* 0x30000014ff1d7230 */ /* 0x100fe40000004100 */
[----:B------:R-:W-:Y:S02]  /*1320*/  HADD2.F32 R21, -RZ, R21.H1_H1 ;  /* 0x30000015ff157230 */ /* 0x000fe40000004100 */
[----:B------:R-:W-:Y:S01]  /*1330*/  FMUL.FTZ R31, R31, R148 ;  /* 0x000000941f1f7220 */ /* 0x000fe20000410000 */
[----:B------:R-:W-:Y:S02]  /*1340*/  HADD2.F32 R27, -RZ, R20.H0_H0 ;  /* 0x20000014ff1b7230 */ /* 0x000fe40000004100 */
[--C-:B------:R-:W-:Y:S02]  /*1350*/  HADD2.F32 R143, -RZ, R22.reuse.H0_H0 ;  /* 0x20000016ff8f7230 */ /* 0x100fe40000004100 */
[----:B------:R-:W-:-:S02]  /*1360*/  HADD2.F32 R149, -RZ, R22.H1_H1 ;  /* 0x30000016ff957230 */ /* 0x000fc40000004100 */
[-C--:B------:R-:W-:Y:S01]  /*1370*/  FMUL.FTZ R29, R29, R148.reuse ;  /* 0x000000941d1d7220 */ /* 0x080fe20000410000 */
[----:B------:R-:W-:Y:S02]  /*1380*/  HADD2.F32 R151, -RZ, R23.H0_H0 ;  /* 0x20000017ff977230 */ /* 0x000fe40000004100 */
[----:B------:R-:W-:Y:S01]  /*1390*/  FMUL.FTZ R21, R21, R148 ;  /* 0x0000009415157220 */ /* 0x000fe20000410000 */
[----:B------:R-:W-:Y:S02]  /*13a0*/  HADD2.F32 R20, -RZ, R88.H1_H1 ;  /* 0x30000058ff147230 */ /* 0x000fe40000004100 */
[----:B------:R-:W-:Y:S02]  /*13b0*/  HADD2.F32 R22, -RZ, R89.H1_H1 ;  /* 0x30000059ff167230 */ /* 0x000fe40000004100 */
[----:B------:R-:W-:Y:S02]  /*13c0*/  HADD2.F32 R23, -RZ, R23.H1_H1 ;  /* 0x30000017ff177230 */ /* 0x000fe40000004100 */
[----:B------:R-:W-:Y:S01]  /*13d0*/  FMUL.FTZ R30, R31, R30 ;  /* 0x0000001e1f1e7220 */ /* 0x000fe20000410000 */
[----:B------:R-:W-:Y:S01]  /*13e0*/  FMUL.FTZ R29, R29, R20 ;  /* 0x000000141d1d7220 */ /* 0x000fe20000410000 */
[----:B------:R-:W-:Y:S01]  /*13f0*/  FMUL.FTZ R31, R21, R22 ;  /* 0x00000016151f7220 */ /* 0x000fe20000410000 */
[-C--:B------:R-:W-:Y:S01]  /*1400*/  FMUL.FTZ R143, R143, R148.reuse ;  /* 0x000000948f8f7220 */ /* 0x080fe20000410000 */
[-C--:B------:R-:W-:Y:S01]  /*1410*/  FMUL.FTZ R151, R151, R148.reuse ;  /* 0x0000009497977220 */ /* 0x080fe20000410000 */
[----:B------:R-:W-:Y:S01]  /*1420*/  FMUL.FTZ R27, R27, R148 ;  /* 0x000000941b1b7220 */ /* 0x000fe20000410000 */
[----:B------:R-:W-:-:S02]  /*1430*/  HADD2.F32 R20, -RZ, R90.H1_H1 ;  /* 0x3000005aff147230 */ /* 0x000fc40000004100 */
[-C--:B------:R-:W-:Y:S01]  /*1440*/  FMUL.FTZ R149, R149, R148.reuse ;  /* 0x0000009495957220 */ /* 0x080fe20000410000 */
[----:B------:R-:W-:Y:S02]  /*1450*/  HADD2.F32 R22, -RZ, R91.H1_H1 ;  /* 0x3000005bff167230 */ /* 0x000fe40000004100 */
[----:B------:R-:W-:Y:S01]  /*1460*/  FMUL.FTZ R23, R23, R148 ;  /* 0x0000009417177220 */ /* 0x000fe20000410000 */
[----:B------:R-:W-:Y:S01]  /*1470*/  FMUL.FTZ R24, R143, R24 ;  /* 0x000000188f187220 */ /* 0x000fe20000410000 */
[----:B------:R-:W-:Y:S01]  /*1480*/  FMUL.FTZ R28, R27, R28 ;  /* 0x0000001c1b1c7220 */ /* 0x000fe20000410000 */
[----:B------:R-:W-:Y:S01]  /*1490*/  FMUL.FTZ R26, R151, R26 ;  /* 0x0000001a971a7220 */ /* 0x000fe20000410000 */
[----:B------:R-:W-:Y:S01]  /*14a0*/  IADD3 R143, R139, 0x80, RZ ;  /* 0x000000808b8f7810 */ /* 0x000fe20007ffe0ff */
[----:B------:R-:W-:Y:S01]  /*14b0*/  FMUL.FTZ R25, R149, R20 ;  /* 0x0000001495197220 */ /* 0x000fe20000410000 */
[----:B------:R-:W-:Y:S01]  /*14c0*/  FMUL.FTZ R27, R23, R22 ;  /* 0x00000016171b7220 */ /* 0x000fe20000410000 */
[----:B------:R-:W0:Y:S01]  /*14d0*/  @P1 LDC.64 R150, c[0x0][0x230] ;  /* 0x00008c00ff961b82 */ /* 0x000e220000000a00 */
        /* <DEDUP_REMOVED lines=14> */
[----:B------:R-:W-:Y:S01]  /*15c0*/  @P1 MOV R66, R106 ;  /* 0x0000006a00421202 */ /* 0x000fe20000000f00 */
[----:B0-----:R-:W-:Y:S01]  /*15d0*/  @P1 IMAD.WIDE.U32 R150, R143, 0x20, R150 ;  /* 0x000000208f961825 */ /* 0x001fe200078e0096 */
        /* <DEDUP_REMOVED lines=26> */
[----:B0-----:R-:W-:Y:S01]  /*1780*/  FADD.FTZ R151, R39, R146 ;  /* 0x0000009227977221 */ /* 0x001fe20000010000 */
[----:B------:R-:W-:Y:S01]  /*1790*/  IMAD.WIDE.U32 R144, R143, 0x20, R144 ;  /* 0x000000208f907825 */ /* 0x000fe200078e0090 */
[----:B------:R-:W-:-:S03]  /*17a0*/  UMOV UR10, 0xffffffff ;  /* 0xffffffff000a7882 */ /* 0x000fc60000000000 */
[--C-:B--2---:R-:W-:Y:S02]  /*17b0*/  HADD2.F32 R147, -RZ, R20.reuse.H0_H0 ;  /* 0x20000014ff937230 */ /* 0x104fe40000004100 */
[----:B------:R-:W-:Y:S02]  /*17c0*/  HADD2.F32 R149, -RZ, R20.H1_H1 ;  /* 0x30000014ff957230 */ /* 0x000fe40000004100 */
[----:B------:R-:W-:Y:S01]  /*17d0*/  FADD.FTZ R20, R32, R151 ;  /* 0x0000009720147221 */ /* 0x000fe20000010000 */
[----:B------:R-:W-:-:S03]  /*17e0*/  HADD2.F32 R151, -RZ, R21.H0_H0 ;  /* 0x20000015ff977230 */ /* 0x000fc60000004100 */
[----:B------:R-:W-:Y:S01]  /*17f0*/  FADD.FTZ R161, R33, R20 ;  /* 0x0000001421a17221 */ /* 0x000fe20000010000 */
[----:B------:R-:W-:-:S03]  /*1800*/  HADD2.F32 R21, -RZ, R21.H1_H1 ;  /* 0x30000015ff157230 */ /* 0x000fc60000004100 */
[----:B------:R-:W-:Y:S01]  /*1810*/  FADD.FTZ R20, R34, R161 ;  /* 0x000000a122147221 */ /* 0x000fe20000010000 */
[--C-:B------:R-:W-:Y:S02]  /*1820*/  HADD2.F32 R157, -RZ, R23.reuse.H0_H0 ;  /* 0x20000017ff9d7230 */ /* 0x100fe40000004100 */
[----:B------:R-:W-:Y:S02]  /*1830*/  HADD2.F32 R159, -RZ, R23.H1_H1 ;  /* 0x30000017ff9f7230 */ /* 0x000fe40000004100 */
[-C--:B------:R-:W-:Y:S01]  /*1840*/  FMUL.FTZ R23, R21, R148.reuse ;  /* 0x0000009415177220 */ /* 0x080fe20000410000 */
[----:B------:R-:W-:Y:S01]  /*1850*/  FADD.FTZ R21, R35, R20 ;  /* 0x0000001423157221 */ /* 0x000fe20000010000 */
[----:B------:R-:W-:Y:S01]  /*1860*/  FMUL.FTZ R147, R147, R148 ;  /* 0x0000009493937220 */ /* 0x000fe20000410000 */
[----:B---3--:R-:W-:Y:S02]  /*1870*/  @P1 MOV R104, R64 ;  /* 0x0000004000681202 */ /* 0x008fe40000000f00 */
[----:B-1----:R-:W-:Y:S01]  /*1880*/  FADD.FTZ R152, R28, R21 ;  /* 0x000000151c987221 */ /* 0x002fe20000010000 */
[----:B------:R-:W-:-:S03]  /*1890*/  FMUL.FTZ R20, R130, R147 ;  /* 0x0000009382147220 */ /* 0x000fc60000410000 */
[----:B------:R-:W-:Y:S01]  /*18a0*/  FADD.FTZ R21, R29, R152 ;  /* 0x000000981d157221 */ /* 0x000fe20000010000 */
[----:B------:R-:W-:-:S03]  /*18b0*/  @P2 FADD.FTZ R20, R20, R104 ;  /* 0x0000006814142221 */ /* 0x000fc60000010000 */
[----:B------:R-:W-:Y:S01]  /*18c0*/  FADD.FTZ R104, R30, R21 ;  /* 0x000000151e687221 */ /* 0x000fe20000010000 */
[-C--:B------:R-:W-:Y:S01]  /*18d0*/  FMUL.FTZ R149, R149, R148.reuse ;  /* 0x0000009495957220 */ /* 0x080fe20000410000 */
[--C-:B------:R-:W-:Y:S02]  /*18e0*/  HADD2.F32 R153, -RZ, R22.reuse.H0_H0 ;  /* 0x20000016ff997230 */ /* 0x100fe40000004100 */
[----:B------:R-:W-:Y:S01]  /*18f0*/  FADD.FTZ R147, R31, R104 ;  /* 0x000000681f937221 */ /* 0x000fe20000010000 */
[----:B------:R-:W-:Y:S01]  /*1900*/  HADD2.F32 R155, -RZ, R22.H1_H1 ;  /* 0x30000016ff9b7230 */ /* 0x000fe20000004100 */
[----:B------:R-:W-:Y:S01]  /*1910*/  @P1 MOV R105, R65 ;  /* 0x0000004100691202 */ /* 0x000fe20000000f00 */
[----:B------:R-:W-:Y:S01]  /*1920*/  FMUL.FTZ R22, R151, R148 ;  /* 0x0000009497167220 */ /* 0x000fe20000410000 */
[----:B------:R-:W-:Y:S01]  /*1930*/  FMUL.FTZ R21, R132, R149 ;  /* 0x0000009584157220 */ /* 0x000fe20000410000 */
[----:B------:R-:W-:Y:S01]  /*1940*/  FADD.FTZ R104, R24, R147 ;  /* 0x0000009318687221 */ /* 0x000fe20000010000 */
[----:B------:R-:W-:Y:S01]  /*1950*/  @P1 MOV R106, R66 ;  /* 0x00000042006a1202 */ /* 0x000fe20000000f00 */
[----:B------:R-:W-:Y:S01]  /*1960*/  FMUL.FTZ R22, R131, R22 ;  /* 0x0000001683167220 */ /* 0x000fe20000410000 */
[----:B------:R-:W-:Y:S01]  /*1970*/  @P2 FADD.FTZ R21, R21, R105 ;  /* 0x0000006915152221 */ /* 0x000fe20000010000 */
[----:B------:R-:W-:Y:S01]  /*1980*/  FADD.FTZ R105, R25, R104 ;  /* 0x0000006819697221 */ /* 0x000fe20000010000 */
[----:B------:R-:W-:Y:S01]  /*1990*/  @P1 MOV R107, R67 ;  /* 0x00000043006b1202 */ /* 0x000fe20000000f00 */
[----:B------:R-:W-:Y:S01]  /*19a0*/  FMUL.FTZ R150, R153, R148 ;  /* 0x0000009499967220 */ /* 0x000fe20000410000 */
[----:B------:R-:W-:Y:S01]  /*19b0*/  @P2 FADD.FTZ R22, R22, R106 ;  /* 0x0000006a16162221 */ /* 0x000fe20000010000 */
[----:B------:R-:W-:Y:S01]  /*19c0*/  FMUL.FTZ R23, R134, R23 ;  /* 0x0000001786177220 */ /* 0x000fe20000410000 */
[----:B------:R-:W-:Y:S01]  /*19d0*/  FADD.FTZ R106, R26, R105 ;  /* 0x000000691a6a7221 */ /* 0x000fe20000010000 */
[----:B----4-:R-:W-:Y:S01]  /*19e0*/  @P1 MOV R48, R60 ;  /* 0x0000003c00301202 */ /* 0x010fe20000000f00 */
[----:B------:R-:W-:Y:S01]  /*19f0*/  FMUL.FTZ R104, R133, R150 ;  /* 0x0000009685687220 */ /* 0x000fe20000410000 */
[----:B------:R-:W-:Y:S01]  /*1a00*/  @P2 FADD.FTZ R23, R23, R107 ;  /* 0x0000006b17172221 */ /* 0x000fe20000010000 */
[-C--:B------:R-:W-:Y:S01]  /*1a10*/  FMUL.FTZ R155, R155, R148.reuse ;  /* 0x000000949b9b7220 */ /* 0x080fe20000410000 */
[-C--:B------:R-:W-:Y:S01]  /*1a20*/  FMUL.FTZ R146, R157, R148.reuse ;  /* 0x000000949d927220 */ /* 0x080fe20000410000 */
[----:B------:R-:W-:Y:S01]  /*1a30*/  FADD.FTZ R107, R27, R106 ;  /* 0x0000006a1b6b7221 */ /* 0x000fe20000010000 */
[----:B------:R-:W-:Y:S01]  /*1a40*/  FMUL.FTZ R148, R159, R148 ;  /* 0x000000949f947220 */ /* 0x000fe20000410000 */
[----:B------:R-:W-:Y:S01]  /*1a50*/  @P2 FADD.FTZ R104, R104, R48 ;  /* 0x0000003068682221 */ /* 0x000fe20000010000 */
[----:B------:R-:W-:Y:S01]  /*1a60*/  @P1 MOV R49, R61 ;  /* 0x0000003d00311202 */ /* 0x000fe20000000f00 */
[----:B------:R-:W-:Y:S01]  /*1a70*/  FADD.FTZ R48, R20, R107 ;  /* 0x0000006b14307221 */ /* 0x000fe20000010000 */
[----:B------:R-:W-:Y:S01]  /*1a80*/  @P1 MOV R50, R62 ;  /* 0x0000003e00321202 */ /* 0x000fe20000000f00 */
[----:B------:R-:W-:Y:S01]  /*1a90*/  FMUL.FTZ R105, R136, R155 ;  /* 0x0000009b88697220 */ /* 0x000fe20000410000 */
[----:B------:R-:W-:Y:S01]  /*1aa0*/  @P1 MOV R51, R63 ;  /* 0x0000003f00331202 */ /* 0x000fe20000000f00 */
[----:B------:R-:W-:Y:S01]  /*1ab0*/  FMUL.FTZ R106, R135, R146 ;  /* 0x00000092876a7220 */ /* 0x000fe20000410000 */
[----:B------:R-:W-:Y:S01]  /*1ac0*/  FMUL.FTZ R107, R137, R148 ;  /* 0x00000094896b7220 */ /* 0x000fe20000410000 */
[----:B------:R-:W-:Y:S01]  /*1ad0*/  @P2 FADD.FTZ R105, R105, R49 ;  /* 0x0000003169692221 */ /* 0x000fe20000010000 */
[----:B------:R-:W-:Y:S01]  /*1ae0*/  FADD.FTZ R49, R21, R48 ;  /* 0x0000003015317221 */ /* 0x000fe20000010000 */
[----:B------:R-:W-:Y:S01]  /*1af0*/  @P2 FADD.FTZ R106, R106, R50 ;  /* 0x000000326a6a2221 */ /* 0x000fe20000010000 */
[----:B------:R-:W-:Y:S01]  /*1b00*/  @P2 FADD.FTZ R107, R107, R51 ;  /* 0x000000336b6b2221 */ /* 0x000fe20000010000 */
[----:B------:R0:W-:Y:S01]  /*1b10*/  STG.E.128 desc[UR4][R144.64], R20 ;  /* 0x0000001490007986 */ /* 0x0001e2000c101d04 */
[----:B------:R-:W-:-:S03]  /*1b20*/  FADD.FTZ R48, R22, R49 ;  /* 0x0000003116307221 */ /* 0x000fc60000010000 */
[----:B------:R0:W-:Y:S01]  /*1b30*/  STG.E.128 desc[UR4][R144.64+0x10], R104 ;  /* 0x0000106890007986 */ /* 0x0001e2000c101d04 */
        /* <DEDUP_REMOVED lines=108> */
.L_x_23032:
[C---:B------:R-:W-:Y:S01]  /*2200*/  FMUL.FTZ R51, R48.reuse, R48 ;  /* 0x0000003030337220 */ /* 0x040fe20000410000 */
[----:B01----:R-:W-:Y:S01]  /*2210*/  FADD.FTZ R145, R145, R148 ;  /* 0x0000009491917221 */ /* 0x003fe20000010000 */
[----:B------:R-:W-:Y:S01]  /*2220*/  FSEL R49, R48, RZ, !P3 ;  /* 0x000000ff30317208 */ /* 0x000fe20005800000 */
[----:B------:R-:W-:Y:S02]  /*2230*/  HADD2.F32 R146, -RZ, R71.H1_H1 ;  /* 0x30000047ff927230 */ /* 0x000fe40000004100 */
[----:B------:R-:W-:Y:S01]  /*2240*/  FSEL R51, R51, RZ, P3 ;  /* 0x000000ff33337208 */ /* 0x000fe20001800000 */
[----:B------:R-:W-:Y:S01]  /*2250*/  FFMA.FTZ R50, R145, R50, UR7 ;  /* 0x0000000791327e23 */ /* 0x000fe20008010032 */
[--C-:B------:R-:W-:Y:S01]  /*2260*/  FADD.FTZ R54, R54, -R49.reuse ;  /* 0x8000003136367221 */ /* 0x100fe20000010000 */
[--C-:B------:R-:W-:Y:S01]  /*2270*/  FADD.FTZ R55, R55, -R49.reuse ;  /* 0x8000003137377221 */ /* 0x100fe20000010000 */
[----:B------:R-:W-:Y:S01]  /*2280*/  FADD.FTZ R151, R25, -R49 ;  /* 0x8000003119977221 */ /* 0x000fe20000010000 */
[----:B------:R-:W-:Y:S01]  /*2290*/  FADD.FTZ R50, R50, R51 ;  /* 0x0000003332327221 */ /* 0x000fe20000010000 */
[--C-:B------:R-:W-:Y:S01]  /*22a0*/  FADD.FTZ R51, R34, -R49.reuse ;  /* 0x8000003122337221 */ /* 0x100fe20000010000 */
[--C-:B------:R-:W-:Y:S01]  /*22b0*/  FADD.FTZ R25, R20, -R49.reuse ;  /* 0x8000003114197221 */ /* 0x100fe20000010000 */
[--C-:B------:R-:W-:Y:S01]  /*22c0*/  FADD.FTZ R149, R24, -R49.reuse ;  /* 0x8000003118957221 */ /* 0x100fe20000010000 */
[----:B------:R-:W0:Y:S01]  /*22d0*/  MUFU.RSQ R34, R50 ;  /* 0x0000003200227308 */ /* 0x000e220000001400 */
[----:B------:R-:W-:Y:S01]  /*22e0*/  FADD.FTZ R157, R27, -R49 ;  /* 0x800000311b9d7221 */ /* 0x000fe20000010000 */
[----:B------:R-:W-:-:S02]  /*22f0*/  HADD2.F32 R20, -RZ, R87.H0_H0 ;  /* 0x20000057ff147230 */ /* 0x000fc40000004100 */
[--C-:B------:R-:W-:Y:S01]  /*2300*/  FADD.FTZ R27, R21, -R49.reuse ;  /* 0x80000031151b7221 */ /* 0x100fe20000010000 */
[----:B------:R-:W-:Y:S02]  /*2310*/  HADD2.F32 R24, -RZ, R87.H1_H1 ;  /* 0x30000057ff187230 */ /* 0x000fe40000004100 */
        /* <DEDUP_REMOVED lines=13> */
[----:B------:R-:W-:Y:S01]  /*23f0*/  FMUL.FTZ R21, R34, R55 ;  /* 0x0000003722157220 */ /* 0x000fe20000410000 */
        /* <DEDUP_REMOVED lines=20> */
[----:B------:R-:W-:Y:S01]  /*2540*/  FFMA.FTZ R107, R54, R20, R19 ;  /* 0x00000014366b7223 */ /* 0x000fe20000010013 */
[----:B------:R-:W-:-:S02]  /*2550*/  HADD2.F32 R22, -RZ, R86.H0_H0 ;  /* 0x20000056ff167230 */ /* 0x000fc40000004100 */
[----:B------:R-:W-:Y:S01]  /*2560*/  FFMA.FTZ R24, R21, R24, R18 ;  /* 0x0000001815187223 */ /* 0x000fe20000010012 */
[----:B------:R-:W-:Y:S02]  /*2570*/  HADD2.F32 R28, -RZ, R86.H1_H1 ;  /* 0x30000056ff1c7230 */ /* 0x000fe40000004100 */
[C---:B------:R-:W-:Y:S01]  /*2580*/  FMUL.FTZ R52, R34.reuse, R52 ;  /* 0x0000003422347220 */ /* 0x040fe20000410000 */
[--C-:B------:R-:W-:Y:S02]  /*2590*/  HADD2.F32 R20, -RZ, R85.reuse.H0_H0 ;  /* 0x20000055ff147230 */ /* 0x100fe40000004100 */
        /* <DEDUP_REMOVED lines=8> */
[----:B------:R-:W-:-:S02]  /*2620*/  HADD2.F32 R22, -RZ, R84.H1_H1 ;  /* 0x30000054ff167230 */ /* 0x000fc40000004100 */
[C---:B------:R-:W-:Y:S01]  /*2630*/  FMUL.FTZ R21, R34.reuse, R57 ;  /* 0x0000003922157220 */ /* 0x040fe20000410000 */
[--C-:B------:R-:W-:Y:S02]  /*2640*/  HADD2.F32 R23, -RZ, R83.reuse.H0_H0 ;  /* 0x20000053ff177230 */ /* 0x100fe40000004100 */
[C---:B------:R-:W-:Y:S01]  /*2650*/  FMUL.FTZ R30, R34.reuse, R42 ;  /* 0x0000002a221e7220 */ /* 0x040fe20000410000 */
[----:B------:R-:W-:Y:S02]  /*2660*/  HADD2.F32 R20, -RZ, R84.H0_H0 ;  /* 0x20000054ff147230 */ /* 0x000fe40000004100 */
[C---:B------:R-:W-:Y:S01]  /*2670*/  FMUL.FTZ R56, R34.reuse, R56 ;  /* 0x0000003822387220 */ /* 0x040fe20000410000 */
[----:B------:R-:W-:Y:S02]  /*2680*/  HADD2.F32 R50, -RZ, R83.H1_H1 ;  /* 0x30000053ff327230 */ /* 0x000fe40000004100 */
[----:B------:R-:W-:Y:S01]  /*2690*/  FMUL.FTZ R163, R34, R43 ;  /* 0x0000002b22a37220 */ /* 0x000fe20000410000 */
[----:B------:R-:W-:Y:S01]  /*26a0*/  FFMA.FTZ R42, R21, R22, R112 ;  /* 0x00000016152a7223 */ /* 0x000fe20000010070 */
[----:B------:R-:W-:Y:S01]  /*26b0*/  FFMA.FTZ R43, R30, R23, R11 ;  /* 0x000000171e2b7223 */ /* 0x000fe2000001000b */
[----:B------:R-:W-:-:S02]  /*26c0*/  HADD2.F32 R52, -RZ, R82.H1_H1 ;  /* 0x30000052ff347230 */ /* 0x000fc40000004100 */
[----:B------:R-:W-:Y:S01]  /*26d0*/  FFMA.FTZ R57, R56, R20, R113 ;  /* 0x0000001438397223 */ /* 0x000fe20000010071 */
[----:B------:R-:W-:Y:S01]  /*26e0*/  FFMA.FTZ R30, R163, R50, R10 ;  /* 0x00000032a31e7223 */ /* 0x000fe2000001000a */
[--C-:B------:R-:W-:Y:S02]  /*26f0*/  HADD2.F32 R21, -RZ, R81.reuse.H0_H0 ;  /* 0x20000051ff157230 */ /* 0x100fe40000004100 */
        /* <DEDUP_REMOVED lines=9> */
[----:B------:R-:W-:-:S02]  /*2790*/  HADD2.F32 R20, -RZ, R80.H0_H0 ;  /* 0x20000050ff147230 */ /* 0x000fc40000004100 */
[----:B------:R-:W-:Y:S01]  /*27a0*/  FFMA.FTZ R40, R23, R22, R14 ;  /* 0x0000001617287223 */ /* 0x000fe2000001000e */
[--C-:B------:R-:W-:Y:S02]  /*27b0*/  HADD2.F32 R21, -RZ, R79.reuse.H0_H0 ;  /* 0x2000004fff157230 */ /* 0x100fe40000004100 */
[C---:B------:R-:W-:Y:S01]  /*27c0*/  FMUL.FTZ R44, R34.reuse, R44 ;  /* 0x0000002c222c7220 */ /* 0x040fe20000410000 */
[C---:B------:R-:W-:Y:S01]  /*27d0*/  FMUL.FTZ R22, R34.reuse, R51 ;  /* 0x0000003322167220 */ /* 0x040fe20000410000 */
[----:B------:R-:W-:Y:S02]  /*27e0*/  HADD2.F32 R50, -RZ, R80.H1_H1 ;  /* 0x30000050ff327230 */ /* 0x000fe40000004100 */
[C---:B------:R-:W-:Y:S01]  /*27f0*/  FMUL.FTZ R45, R34.reuse, R45 ;  /* 0x0000002d222d7220 */ /* 0x040fe20000410000 */
[----:B------:R-:W-:Y:S02]  /*2800*/  HADD2.F32 R23, -RZ, R79.H1_H1 ;  /* 0x3000004fff177230 */ /* 0x000fe40000004100 */
[----:B------:R-:W-:Y:S01]  /*2810*/  FMUL.FTZ R145, R34, R145 ;  /* 0x0000009122917220 */ /* 0x000fe20000410000 */
[----:B------:R-:W-:Y:S01]  /*2820*/  FFMA.FTZ R51, R44, R20, R17 ;  /* 0x000000142c337223 */ /* 0x000fe20000010011 */
[----:B------:R-:W-:Y:S01]  /*2830*/  FFMA.FTZ R44, R22, R21, R3 ;  /* 0x00000015162c7223 */ /* 0x000fe20000010003 */
[----:B------:R-:W-:-:S02]  /*2840*/  HADD2.F32 R52, -RZ, R78.H0_H0 ;  /* 0x2000004eff347230 */ /* 0x000fc40000004100 */
[C---:B------:R-:W-:Y:S01]  /*2850*/  FMUL.FTZ R32, R34.reuse, R32 ;  /* 0x0000002022207220 */ /* 0x040fe20000410000 */
[----:B------:R-:W-:Y:S02]  /*2860*/  HADD2.F32 R54, -RZ, R78.H1_H1 ;  /* 0x3000004eff367230 */ /* 0x000fe40000004100 */
[C---:B------:R-:W-:Y:S01]  /*2870*/  FMUL.FTZ R33, R34.reuse, R33 ;  /* 0x0000002122217220 */ /* 0x040fe20000410000 */
[----:B------:R-:W-:Y:S02]  /*2880*/  HADD2.F32 R21, -RZ, R77.H0_H0 ;  /* 0x2000004dff157230 */ /* 0x000fe40000004100 */
[----:B------:R-:W-:Y:S01]  /*2890*/  FFMA.FTZ R50, R45, R50, R16 ;  /* 0x000000322d327223 */ /* 0x000fe20000010010 */
[C---:B------:R-:W-:Y:S01]  /*28a0*/  FMUL.FTZ R20, R34.reuse, R38 ;  /* 0x0000002622147220 */ /* 0x040fe20000410000 */
[----:B------:R-:W-:Y:S01]  /*28b0*/  FFMA.FTZ R45, R145, R23, R2 ;  /* 0x00000017912d7223 */ /* 0x000fe20000010002 */
[----:B------:R-:W-:Y:S01]  /*28c0*/  FMUL.FTZ R23, R34, R39 ;  /* 0x0000002722177220 */ /* 0x000fe20000410000 */
[----:B------:R-:W-:Y:S01]  /*28d0*/  FFMA.FTZ R39, R32, R52, R5 ;  /* 0x0000003420277223 */ /* 0x000fe20000010005 */
[----:B------:R-:W-:Y:S01]  /*28e0*/  FFMA.FTZ R38, R33, R54, R4 ;  /* 0x0000003621267223 */ /* 0x000fe20000010004 */
[----:B------:R-:W-:Y:S01]  /*28f0*/  FFMA.FTZ R33, R20, R21, R7 ;  /* 0x0000001514217223 */ /* 0x000fe20000010007 */
[----:B------:R-:W-:-:S02]  /*2900*/  HADD2.F32 R145, -RZ, R76.H0_H0 ;  /* 0x2000004cff917230 */ /* 0x000fc40000004100 */
[C---:B------:R-:W-:Y:S01]  /*2910*/  FMUL.FTZ R36, R34.reuse, R36 ;  /* 0x0000002422247220 */ /* 0x040fe20000410000 */
[----:B------:R-:W-:Y:S02]  /*2920*/  HADD2.F32 R52, -RZ, R76.H1_H1 ;  /* 0x3000004cff347230 */ /* 0x000fe40000004100 */
[C---:B------:R-:W-:Y:S01]  /*2930*/  FMUL.FTZ R37, R34.reuse, R37 ;  /* 0x0000002522257220 */ /* 0x040fe20000410000 */
[--C-:B------:R-:W-:Y:S02]  /*2940*/  HADD2.F32 R20, -RZ, R75.reuse.H0_H0 ;  /* 0x2000004bff147230 */ /* 0x100fe40000004100 */
[C---:B------:R-:W-:Y:S01]  /*2950*/  FMUL.FTZ R155, R34.reuse, R155 ;  /* 0x0000009b229b7220 */ /* 0x040fe20000410000 */
[----:B------:R-:W-:Y:S02]  /*2960*/  HADD2.F32 R21, -RZ, R75.H1_H1 ;  /* 0x3000004bff157230 */ /* 0x000fe40000004100 */
[----:B------:R-:W-:Y:S01]  /*2970*/  FMUL.FTZ R157, R34, R157 ;  /* 0x0000009d229d7220 */ /* 0x000fe20000410000 */
[----:B------:R-:W-:-:S02]  /*2980*/  HADD2.F32 R22, -RZ, R77.H1_H1 ;  /* 0x3000004dff167230 */ /* 0x000fc40000004100 */
[----:B------:R-:W-:Y:S01]  /*2990*/  FFMA.FTZ R145, R36, R145, R9 ;  /* 0x0000009124917223 */ /* 0x000fe20000010009 */
[----:B------:R-:W-:Y:S01]  /*29a0*/  FFMA.FTZ R52, R37, R52, R8 ;  /* 0x0000003425347223 */ /* 0x000fe20000010008 */
[----:B------:R-:W-:Y:S01]  /*29b0*/  FFMA.FTZ R37, R155, R20, R118 ;  /* 0x000000149b257223 */ /* 0x000fe20000010076 */
[----:B------:R-:W-:Y:S01]  /*29c0*/  FFMA.FTZ R36, R157, R21, R122 ;  /* 0x000000159d247223 */ /* 0x000fe2000001007a */
[----:B------:R-:W-:Y:S01]  /*29d0*/  FFMA.FTZ R32, R23, R22, R6 ;  /* 0x0000001617207223 */ /* 0x000fe20000010006 */
[--C-:B------:R-:W-:Y:S02]  /*29e0*/  HADD2.F32 R21, -RZ, R73.reuse.H0_H0 ;  /* 0x20000049ff157230 */ /* 0x100fe40000004100 */
[C---:B------:R-:W-:Y:S01]  /*29f0*/  FMUL.FTZ R20, R34.reuse, R147 ;  /* 0x0000009322147220 */ /* 0x040fe20000410000 */
[----:B------:R-:W-:Y:S02]  /*2a00*/  HADD2.F32 R23, -RZ, R74.H0_H0 ;  /* 0x2000004aff177230 */ /* 0x000fe40000004100 */
[C---:B------:R-:W-:Y:S01]  /*2a10*/  FMUL.FTZ R22, R34.reuse, R149 ;  /* 0x0000009522167220 */ /* 0x040fe20000410000 */
[----:B------:R-:W-:Y:S01]  /*2a20*/  FMUL.FTZ R144, R34, R49 ;  /* 0x0000003122907220 */ /* 0x000fe20000410000 */
[----:B------:R-:W-:Y:S01]  /*2a30*/  FFMA.FTZ R147, R20, R21, R115 ;  /* 0x0000001514937223 */ /* 0x000fe20000010073 */
[----:B------:R-:W-:-:S02]  /*2a40*/  HADD2.F32 R54, -RZ, R73.H1_H1 ;  /* 0x30000049ff367230 */ /* 0x000fc40000004100 */
[----:B------:R-:W-:Y:S01]  /*2a50*/  FFMA.FTZ R149, R22, R23, R117 ;  /* 0x0000001716957223 */ /* 0x000fe20000010075 */
[----:B------:R-:W0:Y:S01]  /*2a60*/  @!P1 LDC.64 R20, c[0x0][0x250] ;  /* 0x00009400ff149b82 */ /* 0x000e220000000a00 */
[C---:B------:R-:W-:Y:S01]  /*2a70*/  FMUL.FTZ R56, R34.reuse, R151 ;  /* 0x0000009722387220 */ /* 0x040fe20000410000 */
[C---:B------:R-:W-:Y:S01]  /*2a80*/  FMUL.FTZ R31, R34.reuse, R31 ;  /* 0x0000001f221f7220 */ /* 0x040fe20000410000 */
[----:B------:R-:W-:Y:S01]  /*2a90*/  FMUL.FTZ R151, R34, R105 ;  /* 0x0000006922977220 */ /* 0x000fe20000410000 */
[----:B------:R-:W-:Y:S02]  /*2aa0*/  HADD2.F32 R58, -RZ, R74.H1_H1 ;  /* 0x3000004aff3a7230 */ /* 0x000fe40000004100 */
[----:B------:R-:W-:Y:S01]  /*2ab0*/  FFMA.FTZ R49, R144, R146, R129 ;  /* 0x0000009290317223 */ /* 0x000fe20000010081 */
[----:B------:R-:W-:Y:S02]  /*2ac0*/  HADD2.F32 R105, -RZ, R69.H0_H0 ;  /* 0x20000045ff697230 */ /* 0x000fe40000004100 */
[----:B------:R-:W-:Y:S01]  /*2ad0*/  FMUL.FTZ R144, R34, R153 ;  /* 0x0000009922907220 */ /* 0x000fe20000410000 */
[----:B------:R-:W1:Y:S01]  /*2ae0*/  @!P1 LDC.64 R22, c[0x0][0x258] ;  /* 0x00009600ff169b82 */ /* 0x000e620000000a00 */
[----:B------:R-:W-:Y:S01]  /*2af0*/  FFMA.FTZ R54, R31, R54, R120 ;  /* 0x000000361f367223 */ /* 0x000fe20000010078 */
[----:B------:R-:W-:-:S02]  /*2b00*/  HADD2.F32 R31, -RZ, R72.H1_H1 ;  /* 0x30000048ff1f7230 */ /* 0x000fc40000004100 */
[----:B------:R-:W-:Y:S01]  /*2b10*/  FFMA.FTZ R56, R56, R58, R121 ;  /* 0x0000003a38387223 */ /* 0x000fe20000010079 */
[----:B------:R-:W-:Y:S02]  /*2b20*/  HADD2.F32 R106, -RZ, R71.H0_H0 ;  /* 0x20000047ff6a7230 */ /* 0x000fe40000004100 */
[----:B------:R-:W-:Y:S01]  /*2b30*/  FMUL.FTZ R29, R34, R29 ;  /* 0x0000001d221d7220 */ /* 0x000fe20000410000 */
[----:B------:R-:W-:Y:S01]  /*2b40*/  FFMA.FTZ R105, R144, R105, R123 ;  /* 0x0000006990697223 */ /* 0x000fe2000001007b */
[C---:B------:R-:W-:Y:S01]  /*2b50*/  FMUL.FTZ R58, R34.reuse, R55 ;  /* 0x00000037223a7220 */ /* 0x040fe20000410000 */
[----:B------:R-:W2:Y:S01]  /*2b60*/  LDC.64 R154, c[0x0][0x2b8] ;  /* 0x0000ae00ff9a7b82 */ /* 0x000ea20000000a00 */
[----:B------:R-:W-:Y:S01]  /*2b70*/  FMUL.FTZ R144, R34, R25 ;  /* 0x0000001922907220 */ /* 0x000fe20000410000 */
[----:B------:R-:W-:Y:S01]  /*2b80*/  F2FP.F16.F32.PACK_AB R25, R40, R41 ;  /* 0x000000292819723e */ /* 0x000fe200000000ff */
[----:B------:R-:W-:Y:S01]  /*2b90*/  FFMA.FTZ R55, R29, R31, R116 ;  /* 0x0000001f1d377223 */ /* 0x000fe20000010074 */
[----:B------:R-:W-:Y:S01]  /*2ba0*/  FFMA.FTZ R58, R58, R106, R127 ;  /* 0x0000006a3a3a7223 */ /* 0x000fe2000001007f */
[----:B------:R-:W-:-:S02]  /*2bb0*/  HADD2.F32 R29, -RZ, R70.H0_H0 ;  /* 0x20000046ff1d7230 */ /* 0x000fc40000004100 */
[C---:B------:R-:W-:Y:S01]  /*2bc0*/  FMUL.FTZ R106, R34.reuse, R161 ;  /* 0x000000a1226a7220 */ /* 0x040fe20000410000 */
[----:B------:R-:W-:Y:S01]  /*2bd0*/  HADD2.F32 R104, -RZ, R72.H0_H0 ;  /* 0x20000048ff687230 */ /* 0x000fe20000004100 */
[----:B------:R-:W3:Y:S01]  /*2be0*/  LDC.64 R40, c[0x0][0x210] ;  /* 0x00008400ff287b82 */ /* 0x000ee20000000a00 */
[----:B------:R-:W-:Y:S01]  /*2bf0*/  FMUL.FTZ R35, R34, R35 ;  /* 0x0000002322237220 */ /* 0x000fe20000410000 */
[----:B------:R-:W-:Y:S01]  /*2c00*/  FFMA.FTZ R106, R106, R29, R125 ;  /* 0x0000001d6a6a7223 */ /* 0x000fe2000001007d */
[----:B------:R-:W-:Y:S02]  /*2c10*/  HADD2.F32 R31, -RZ, R70.H1_H1 ;  /* 0x30000046ff1f7230 */ /* 0x000fe40000004100 */
[C---:B------:R-:W-:Y:S01]  /*2c20*/  FMUL.FTZ R159, R34.reuse, R159 ;  /* 0x0000009f229f7220 */ /* 0x040fe20000410000 */
[----:B------:R-:W-:Y:S02]  /*2c30*/  HADD2.F32 R146, -RZ, R69.H1_H1 ;  /* 0x30000045ff927230 */ /* 0x000fe40000004100 */
[----:B------:R-:W-:Y:S01]  /*2c40*/  FMUL.FTZ R27, R34, R27 ;  /* 0x0000001b221b7220 */ /* 0x000fe20000410000 */
[----:B------:R-:W-:-:S02]  /*2c50*/  HADD2.F32 R29, -RZ, R68.H0_H0 ;  /* 0x20000044ff1d7230 */ /* 0x000fc40000004100 */
[----:B------:R-:W-:Y:S01]  /*2c60*/  FFMA.FTZ R104, R35, R104, R0 ;  /* 0x0000006823687223 */ /* 0x000fe20000010000 */
[----:B------:R-:W-:Y:S02]  /*2c70*/  HADD2.F32 R157, -RZ, R68.H1_H1 ;  /* 0x30000044ff9d7230 */ /* 0x000fe40000004100 */
[----:B------:R-:W-:Y:S01]  /*2c80*/  FFMA.FTZ R151, R151, R31, R128 ;  /* 0x0000001f97977223 */ /* 0x000fe20000010080 */
[----:B0-----:R-:W-:-:S04]  /*2c90*/  @!P1 IMAD.WIDE R162, R138, 0x4, R20 ;  /* 0x000000048aa29825 */ /* 0x001fc800078e0214 */
[----:B------:R-:W-:Y:S01]  /*2ca0*/  FFMA.FTZ R146, R159, R146, R126 ;  /* 0x000000929f927223 */ /* 0x000fe2000001007e */
[----:B------:R-:W-:Y:S01]  /*2cb0*/  FFMA.FTZ R144, R144, R29, R119 ;  /* 0x0000001d90907223 */ /* 0x000fe20000010077 */
[----:B------:R-:W-:Y:S01]  /*2cc0*/  FFMA.FTZ R157, R27, R157, R124 ;  /* 0x0000009d1b9d7223 */ /* 0x000fe2000001007c */
[----:B-1----:R-:W-:Y:S01]  /*2cd0*/  @!P1 IMAD.WIDE R164, R138, 0x4, R22 ;  /* 0x000000048aa49825 */ /* 0x002fe200078e0216 */
[----:B------:R-:W-:Y:S01]  /*2ce0*/  F2FP.F16.F32.PACK_AB R23, R24, R107 ;  /* 0x0000006b1817723e */ /* 0x000fe200000000ff */
[----:B------:R-:W-:Y:S01]  /*2cf0*/  @!P1 STG.E desc[UR4][R162.64], R48 ;  /* 0x00000030a2009986 */ /* 0x000fe2000c101904 */
[----:B------:R-:W-:Y:S01]  /*2d00*/  F2FP.F16.F32.PACK_AB R22, R28, R59 ;  /* 0x0000003b1c16723e */ /* 0x000fe200000000ff */
[--C-:B--2---:R-:W-:Y:S01]  /*2d10*/  IMAD.WIDE.U32 R152, R139, 0x10, R154.reuse ;  /* 0x000000108b987825 */ /* 0x104fe200078e009a */
[----:B------:R-:W-:Y:S01]  /*2d20*/  F2FP.F16.F32.PACK_AB R21, R26, R53 ;  /* 0x000000351a15723e */ /* 0x000fe200000000ff */
[----:B------:R0:W-:Y:S01]  /*2d30*/  @!P1 STG.E desc[UR4][R164.64], R34 ;  /* 0x00000022a4009986 */ /* 0x0001e2000c101904 */
[----:B------:R-:W-:Y:S01]  /*2d40*/  F2FP.F16.F32.PACK_AB R20, R42, R57 ;  /* 0x000000392a14723e */ /* 0x000fe200000000ff */
[----:B------:R-:W-:Y:S01]  /*2d50*/  IMAD.WIDE.U32 R158, R140, 0x10, R154 ;  /* 0x000000108c9e7825 */ /* 0x000fe200078e009a */
[----:B------:R-:W-:-:S02]  /*2d60*/  F2FP.F16.F32.PACK_AB R27, R30, R43 ;  /* 0x0000002b1e1b723e */ /* 0x000fc400000000ff */
        /* <DEDUP_REMOVED lines=11> */
[----:B------:R-:W-:Y:S02]  /*2e20*/  F2FP.F16.F32.PACK_AB R35, R36, R37 ;  /* 0x000000252423723e */ /* 0x000fe400000000ff */
[----:B0-----:R-:W-:Y:S01]  /*2e30*/  F2FP.F16.F32.PACK_AB R34, R56, R149 ;  /* 0x000000953822723e */ /* 0x001fe200000000ff */
        /* <DEDUP_REMOVED lines=8> */
[----:B---3--:R-:W-:-:S03]  /*2ec0*/  LEA R138, R40, R138, 0x2 ;  /* 0x0000008a288a7211 */ /* 0x008fc600078e10ff */
[----:B------:R1:W-:Y:S01]  /*2ed0*/  STG.E.128 desc[UR4][R154.64], R36 ;  /* 0x000000249a007986 */ /* 0x0003e2000c101d04 */
[----:B------:R-:W-:-:S13]  /*2ee0*/  ISETP.GE.AND P1, PT, R138, R41, PT ;  /* 0x000000298a00720c */ /* 0x000fda0003f26270 */
[----:B------:R-:W-:Y:S05]  /*2ef0*/  @!P1 BRA `(.L_x_23020) ;  /* 0xffffffd400e09947 */ /* 0x000fea000383ffff */
[----:B------:R-:W-:Y:S05]  /*2f00*/  EXIT ;  /* 0x000000000000794d */ /* 0x000fea0003800000 */
.L_x_23019:
        /* <DEDUP_REMOVED lines=8> */
.L_x_23022:
[----:B------:R-:W-:Y:S05]  /*2f90*/  BSYNC B0 ;  /* 0x0000000000007941 */ /* 0x000fea0003800000 */
.L_x_23021:
        /* <DEDUP_REMOVED lines=9> */
.L_x_23023:
[----:B------:R-:W-:Y:S01]  /*3030*/  HFMA2.MMA R149, -RZ, RZ, 0, 2.384185791015625e-07 ;  /* 0x00000004ff957435 */ /* 0x000fe200000001ff */
[----:B------:R-:W-:-:S05]  /*3040*/  MOV R50, R148 ;  /* 0x0000009400327202 */ /* 0x000fca0000000f00 */
[----:B------:R-:W-:-:S05]  /*3050*/  FADD.FTZ R144, R51, R50 ;  /* 0x0000003233907221 */ /* 0x000fca0000010000 */
[----:B------:R-:W-:-:S07]  /*3060*/  MOV R150, R144 ;  /* 0x0000009000967202 */ /* 0x000fce0000000f00 */
[----:B------:R-:W-:Y:S05]  /*3070*/  WARPSYNC.COLLECTIVE R147, `(.L_x_23024) ;  /* 0x0000000093087348 */ /* 0x000fea0003c00000 */
[----:B------:R0:W1:Y:S02]  /*3080*/  SHFL.BFLY P2, R148, R150, R149, R152 ;  /* 0x0c00009596947389 */ /* 0x0000640000040098 */
[----:B01----:R-:W-:Y:S01]  /*3090*/  ENDCOLLECTIVE ;  /* 0x000000000000791b */ /* 0x003fe20003800000 */
.L_x_23024:
[----:B------:R-:W-:Y:S01]  /*30a0*/  HFMA2.MMA R149, -RZ, RZ, 0, 4.76837158203125e-07 ;  /* 0x00000008ff957435 */ /* 0x000fe200000001ff */
[----:B------:R-:W-:-:S05]  /*30b0*/  MOV R49, R148 ;  /* 0x0000009400317202 */ /* 0x000fca0000000f00 */
[----:B------:R-:W-:-:S05]  /*30c0*/  FADD.FTZ R145, R144, R49 ;  /* 0x0000003190917221 */ /* 0x000fca0000010000 */
[----:B------:R-:W-:-:S07]  /*30d0*/  MOV R150, R145 ;  /* 0x0000009100967202 */ /* 0x000fce0000000f00 */
[----:B------:R-:W-:Y:S05]  /*30e0*/  WARPSYNC.COLLECTIVE R147, `(.L_x_23025) ;  /* 0x0000000093087348 */ /* 0x000fea0003c00000 */
[----:B------:R0:W1:Y:S02]  /*30f0*/  SHFL.BFLY P2, R148, R150, R149, R152 ;  /* 0x0c00009596947389 */ /* 0x0000640000040098 */
[----:B01----:R-:W-:Y:S01]  /*3100*/  ENDCOLLECTIVE ;  /* 0x000000000000791b */ /* 0x003fe20003800000 */
.L_x_23025:
        /* <DEDUP_REMOVED lines=8> */
.L_x_23026:
        /* <DEDUP_REMOVED lines=88> */
.L_x_23027:
[----:B------:R-:W-:Y:S01]  /*3710*/  HFMA2.MMA R149, -RZ, RZ, 0, 1.1920928955078125e-07 ;  /* 0x00000002ff957435 */ /* 0x000fe200000001ff */
[----:B------:R-:W-:-:S05]  /*3720*/  MOV R144, R148 ;  /* 0x0000009400907202 */ /* 0x000fca0000000f00 */
[----:B------:R-:W-:-:S05]  /*3730*/  FADD.FTZ R144, R49, R144 ;  /* 0x0000009031907221 */ /* 0x000fca0000010000 */
[----:B------:R-:W-:-:S07]  /*3740*/  MOV R150, R144 ;  /* 0x0000009000967202 */ /* 0x000fce0000000f00 */
[----:B------:R-:W-:Y:S05]  /*3750*/  WARPSYNC.COLLECTIVE R147, `(.L_x_23028) ;  /* 0x0000000093087348 */ /* 0x000fea0003c00000 */
[----:B------:R0:W1:Y:S02]  /*3760*/  SHFL.BFLY P2, R148, R150, R149, R152 ;  /* 0x0c00009596947389 */ /* 0x0000640000040098 */
[----:B01----:R-:W-:Y:S01]  /*3770*/  ENDCOLLECTIVE ;  /* 0x000000000000791b */ /* 0x003fe20003800000 */
.L_x_23028:
[----:B------:R-:W-:Y:S01]  /*3780*/  HFMA2.MMA R149, -RZ, RZ, 0, 2.384185791015625e-07 ;  /* 0x00000004ff957435 */ /* 0x000fe200000001ff */
[----:B------:R-:W-:-:S05]  /*3790*/  MOV R51, R148 ;  /* 0x0000009400337202 */ /* 0x000fca0000000f00 */
[----:B------:R-:W-:-:S05]  /*37a0*/  FADD.FTZ R51, R144, R51 ;  /* 0x0000003390337221 */ /* 0x000fca0000010000 */
[----:B------:R-:W-:-:S07]  /*37b0*/  MOV R150, R51 ;  /* 0x0000003300967202 */ /* 0x000fce0000000f00 */
[----:B------:R-:W-:Y:S05]  /*37c0*/  WARPSYNC.COLLECTIVE R147, `(.L_x_23029) ;  /* 0x0000000093087348 */ /* 0x000fea0003c00000 */
[----:B------:R0:W1:Y:S02]  /*37d0*/  SHFL.BFLY P2, R148, R150, R149, R152 ;  /* 0x0c00009596947389 */ /* 0x0000640000040098 */
[----:B01----:R-:W-:Y:S01]  /*37e0*/  ENDCOLLECTIVE ;  /* 0x000000000000791b */ /* 0x003fe20003800000 */
.L_x_23029:
[----:B------:R-:W-:Y:S01]  /*37f0*/  HFMA2.MMA R149, -RZ, RZ, 0, 4.76837158203125e-07 ;  /* 0x00000008ff957435 */ /* 0x000fe200000001ff */
[----:B------:R-:W-:-:S05]  /*3800*/  MOV R146, R148 ;  /* 0x0000009400927202 */ /* 0x000fca0000000f00 */
[----:B------:R-:W-:-:S05]  /*3810*/  FADD.FTZ R146, R51, R146 ;  /* 0x0000009233927221 */ /* 0x000fca0000010000 */
[----:B------:R-:W-:-:S07]  /*3820*/  MOV R150, R146 ;  /* 0x0000009200967202 */ /* 0x000fce0000000f00 */
[----:B------:R-:W-:Y:S05]  /*3830*/  WARPSYNC.COLLECTIVE R147, `(.L_x_23030) ;  /* 0x0000000093087348 */ /* 0x000fea0003c00000 */
[----:B------:R0:W1:Y:S02]  /*3840*/  SHFL.BFLY P2, R148, R150, R149, R152 ;  /* 0x0c00009596947389 */ /* 0x0000640000040098 */
[----:B01----:R-:W-:Y:S01]  /*3850*/  ENDCOLLECTIVE ;  /* 0x000000000000791b */ /* 0x003fe20003800000 */
.L_x_23030:
[----:B------:R-:W-:Y:S01]  /*3860*/  HFMA2.MMA R149, -RZ, RZ, 0, 9.5367431640625e-07 ;  /* 0x00000010ff957435 */ /* 0x000fe200000001ff */
[----:B------:R-:W-:-:S05]  /*3870*/  MOV R145, R148 ;  /* 0x0000009400917202 */ /* 0x000fca0000000f00 */
[----:B------:R-:W-:-:S05]  /*3880*/  FADD.FTZ R145, R146, R145 ;  /* 0x0000009192917221 */ /* 0x000fca0000010000 */
[----:B------:R-:W-:-:S07]  /*3890*/  MOV R150, R145 ;  /* 0x0000009100967202 */ /* 0x000fce0000000f00 */
[----:B------:R-:W-:Y:S05]  /*38a0*/  WARPSYNC.COLLECTIVE R147, `(.L_x_23031) ;  /* 0x0000000093087348 */ /* 0x000fea0003c00000 */
[----:B------:R0:W1:Y:S02]  /*38b0*/  SHFL.BFLY P2, R148, R150, R149, R152 ;  /* 0x0c00009596947389 */ /* 0x0000640000040098 */
[----:B01----:R-:W-:Y:S01]  /*38c0*/  ENDCOLLECTIVE ;  /* 0x000000000000791b */ /* 0x003fe20003800000 */
.L_x_23031:
[----:B------:R-:W-:Y:S05]  /*38d0*/  BRA `(.L_x_23032) ;  /* 0xffffffe800487947 */ /* 0x000fea000383ffff */
.L_x_23033:
        /* <DEDUP_REMOVED lines=10> */
.L_x_37467:


//--------------------- .text._ZN10layer_norm13ln_fwd_kernelINS_13Kernel_traitsI6__halfS2_fS2_fjLj1280ELj1ELj4ELj1ELj16ENS_18Kernel_traits_baseILj1280ES2_S2_fS2_fjLj128EEEEELb0ELb1ELb1ELb0EEEvNS_9FwdParamsE --------------------------
	.section	.text._ZN10layer_norm13ln_fwd_kernelINS_13Kernel_traitsI6__halfS2_fS2_fjLj1280ELj1ELj4ELj1ELj16ENS_18Kernel_traits_baseILj1280ES2_S2_fS2_fjLj128EEEEELb0ELb1ELb1ELb0EEEvNS_9FwdParamsE,"ax",@progbits
	.align	128
        .global         _ZN10layer_norm13ln_fwd_kernelINS_13Kernel_traitsI6__halfS2_fS2_fjLj1280ELj1ELj4ELj1ELj16ENS_18Kernel_traits_baseILj1280ES2_S2_fS2_fjLj128EEEEELb0ELb1ELb1ELb0EEEvNS_9FwdParamsE
        .type           _ZN10layer_norm13ln_fwd_kernelINS_13Kernel_traitsI6__halfS2_fS2_fjLj1280ELj1ELj4ELj1ELj16ENS_18Kernel_traits_baseILj1280ES2_S2_fS2_fjLj128EEEEELb0ELb1ELb1ELb0EEEvNS_9FwdParamsE,@function
        .size           _ZN10layer_norm13ln_fwd_kernelINS_13Kernel_traitsI6__halfS2_fS2_fjLj1280ELj1ELj4ELj1ELj16ENS_18Kernel_traits_baseILj1280ES2_S2_fS2_fjLj128EEEEELb0ELb1ELb1ELb0EEEvNS_9FwdParamsE,(.L_x_37468 - _ZN10layer_norm13ln_fwd_kernelINS_13Kernel_traitsI6__halfS2_fS2_fjLj1280ELj1ELj4ELj1ELj16ENS_18Kernel_traits_baseILj1280ES2_S2_fS2_fjLj128EEEEELb0ELb1ELb1ELb0EEEvNS_9FwdParamsE)
        .other          _ZN10layer_norm13ln_fwd_kernelINS_13Kernel_traitsI6__halfS2_fS2_fjLj1280ELj1ELj4ELj1ELj16ENS_18Kernel_traits_baseILj1280ES2_S2_fS2_fjLj128EEEEELb0ELb1ELb1ELb0EEEvNS_9FwdParamsE,@"STO_CUDA_ENTRY STV_DEFAULT"
_ZN10layer_norm13ln_fwd_kernelINS_13Kernel_traitsI6__halfS2_fS2_fjLj1280ELj1ELj4ELj1ELj16ENS_18Kernel_traits_baseILj1280ES2_S2_fS2_fjLj128EEEEELb0ELb1ELb1ELb0EEEvNS_9FwdParamsE:
.text._ZN10layer_norm13ln_fwd_kernelINS_13Kernel_traitsI6__halfS2_fS2_fjLj1280ELj1ELj4ELj1ELj16ENS_18Kernel_traits_baseILj1280ES2_S2_fS2_fjLj128EEEEELb0ELb1ELb1ELb0EEEvNS_9FwdParamsE:
        /* <DEDUP_REMOVED lines=40> */
.L_x_23035:
[----:B------:R-:W-:Y:S05]  /*0280*/  BSYNC B0 ;  /* 0x0000000000007941 */ /* 0x000fea0003800000 */
.L_x_23034:
        /* <DEDUP_REMOVED lines=18> */
.L_x_23037:
[----:B------:R-:W-:Y:S05]  /*03b0*/  BSYNC B0 ;  /* 0x0000000000007941 */ /* 0x000fea0003800000 */
.L_x_23036:
        /* <DEDUP_REMOVED lines=18> */
.L_x_23039:
[----:B------:R-:W-:Y:S05]  /*04e0*/  BSYNC B0 ;  /* 0x0000000000007941 */ /* 0x000fea0003800000 */
.L_x_23038:
        /* <DEDUP_REMOVED lines=18> */
.L_x_23041:
[----:B------:R-:W-:Y:S05]  /*0610*/  BSYNC B0 ;  /* 0x0000000000007941 */ /* 0x000fea0003800000 */
.L_x_23040:
        /* <DEDUP_REMOVED lines=17> */
.L_x_23043:
[----:B------:R-:W-:Y:S05]  /*0730*/  BSYNC B0 ;  /* 0x0000000000007941 */ /* 0x000fea0003800000 */
.L_x_23042:
[----:B------:R-:W-:Y:S02]  /*0740*/  ULDC UR6, c[0x0][0x214] ;  /* 0x0000850000067ab9 */ /* 0x000fe40000000800 */
[----:B------:R-:W-:-:S13]  /*0750*/  ISETP.GE.AND P1, PT, R187, UR6, PT ;  /* 0x00000006bb007c0c */ /* 0x000fda000bf26270 */
[----:B------:R-:W-:Y:S05]  /*0760*/  @P1 EXIT ;  /* 0x000000000000194d */ /* 0x000fea0003800000 */
[----:B------:R-:W-:Y:S01]  /*0770*/  ULDC.U8 UR6, c[0x0][0x2a0] ;  /* 0x0000a80000067ab9 */ /* 0x000fe20000000000 */
[--C-:B-----5:R-:W-:Y:S01]  /*0780*/  HADD2.F32 R4, -RZ, R12.reuse.H0_H0 ;  /* 0x2000000cff047230 */ /* 0x120fe20000004100 */
[----:B------:R-:W-:Y:S01]  /*0790*/  ISETP.NE.AND P1, PT, RZ, UR6, PT ;  /* 0x00000006ff007c0c */ /* 0x000fe2000bf25270 */
[----:B------:R-:W-:Y:S01]  /*07a0*/  HADD2.F32 R5, -RZ, R12.H1_H1 ;  /* 0x3000000cff057230 */ /* 0x000fe20000004100 */
[----:B------:R-:W-:Y:S01]  /*07b0*/  ULDC UR6, c[0x0][0x29c] ;  /* 0x0000a70000067ab9 */ /* 0x000fe20000000800 */
[--C-:B------:R-:W-:Y:S01]  /*07c0*/  HADD2.F32 R6, -RZ, R13.reuse.H0_H0 ;  /* 0x2000000dff067230 */ /* 0x100fe20000004100 */
[----:B------:R-:W-:Y:S01]  /*07d0*/  P2R R182, PR, RZ, 0x2 ;  /* 0x00000002ffb67803 */ /* 0x000fe20000000000 */
        /* <DEDUP_REMOVED lines=117> */
[----:B------:R-:W-:-:S07]  /*0f30*/  HADD2.F32 R186, -RZ, R59.H1_H1 ;  /* 0x3000003bffba7230 */ /* 0x000fce0000004100 */
.L_x_23145:
        /* <DEDUP_REMOVED lines=10> */
[----:B------:R-:W-:Y:S02]  /*0fe0*/  LEA.HI R155, R190, R155, RZ, 0x3 ;  /* 0x0000009bbe9b7211 */ /* 0x000fe400078f18ff */
[----:B------:R-:W-:Y:S02]  /*0ff0*/  SHF.R.S32.HI R190, RZ, 0x1f, R187 ;  /* 0x0000001fffbe7819 */ /* 0x000fe400000114bb */
[----:B------:R-:W-:Y:S02]  /*1000*/  LEA.HI.SX32 R155, R155, R2, 0x1d ;  /* 0x000000029b9b7211 */ /* 0x000fe400078feaff */
        /* <DEDUP_REMOVED lines=46> */
[----:B-----5:R-:W-:-:S05]  /*12f0*/  HADD2.F32 R56, -RZ, R68.H0_H0 ;  /* 0x20000044ff387230 */ /* 0x020fca0000004100 */
[----:B0-----:R-:W-:-:S04]  /*1300*/  FMUL.FTZ R105, R56, UR6 ;  /* 0x0000000638697c20 */ /* 0x001fc80008410000 */
[----:B------:R-:W-:-:S04]  /*1310*/  FMUL.FTZ R56, R4, R105 ;  /* 0x0000006904387220 */ /* 0x000fc80000410000 */
[----:B------:R-:W-:-:S07]  /*1320*/  @P2 FADD.FTZ R56, R52, R56 ;  /* 0x0000003834382221 */ /* 0x000fce0000010000 */
.L_x_23047:
[----:B------:R-:W-:Y:S05]  /*1330*/  BSYNC B1 ;  /* 0x0000000000017941 */ /* 0x000fea0003800000 */
.L_x_23046:
[----:B------:R-:W-:Y:S04]  /*1340*/  BSSY B1, `(.L_x_23048) ;  /* 0x0000006000017945 */ /* 0x000fe80003800000 */
[----:B------:R-:W-:Y:S05]  /*1350*/  @!P3 BRA `(.L_x_23049) ;  /* 0x000000000010b947 */ /* 0x000fea0003800000 */
[----:B-----5:R-:W-:-:S05]  /*1360*/  HADD2.F32 R57, -RZ, R68.H1_H1 ;  /* 0x30000044ff397230 */ /* 0x020fca0000004100 */
[----:B0-----:R-:W-:-:S04]  /*1370*/  FMUL.FTZ R104, R57, UR6 ;  /* 0x0000000639687c20 */ /* 0x001fc80008410000 */
[----:B------:R-:W-:-:S04]  /*1380*/  FMUL.FTZ R57, R5, R104 ;  /* 0x0000006805397220 */ /* 0x000fc80000410000 */
[----:B------:R-:W-:-:S07]  /*1390*/  @P2 FADD.FTZ R57, R53, R57 ;  /* 0x0000003935392221 */ /* 0x000fce0000010000 */
.L_x_23049:
[----:B------:R-:W-:Y:S05]  /*13a0*/  BSYNC B1 ;  /* 0x0000000000017941 */ /* 0x000fea0003800000 */
.L_x_23048:
[----:B------:R-:W-:Y:S04]  /*13b0*/  BSSY B1, `(.L_x_23050) ;  /* 0x0000006000017945 */ /* 0x000fe80003800000 */
[----:B------:R-:W-:Y:S05]  /*13c0*/  @!P3 BRA `(.L_x_23051) ;  /* 0x000000000010b947 */ /* 0x000fea0003800000 */
[----:B-----5:R-:W-:-:S05]  /*13d0*/  HADD2.F32 R58, -RZ, R69.H0_H0 ;  /* 0x20000045ff3a7230 */ /* 0x020fca0000004100 */
[----:B0-----:R-:W-:-:S04]  /*13e0*/  FMUL.FTZ R105, R58, UR6 ;  /* 0x000000063a697c20 */ /* 0x001fc80008410000 */
[----:B------:R-:W-:-:S04]  /*13f0*/  FMUL.FTZ R58, R6, R105 ;  /* 0x00000069063a7220 */ /* 0x000fc80000410000 */
[----:B------:R-:W-:-:S07]  /*1400*/  @P2 FADD.FTZ R58, R54, R58 ;  /* 0x0000003a363a2221 */ /* 0x000fce0000010000 */
.L_x_23051:
[----:B------:R-:W-:Y:S05]  /*1410*/  BSYNC B1 ;  /* 0x0000000000017941 */ /* 0x000fea0003800000 */
.L_x_23050:
[----:B------:R-:W-:Y:S04]  /*1420*/  BSSY B1, `(.L_x_23052) ;  /* 0x0000006000017945 */ /* 0x000fe80003800000 */
[----:B------:R-:W-:Y:S05]  /*1430*/  @!P3 BRA `(.L_x_23053) ;  /* 0x000000000010b947 */ /* 0x000fea0003800000 */
[----:B-----5:R-:W-:-:S05]  /*1440*/  HADD2.F32 R59, -RZ, R69.H1_H1 ;  /* 0x30000045ff3b7230 */ /* 0x020fca0000004100 */
[----:B0-----:R-:W-:-:S04]  /*1450*/  FMUL.FTZ R104, R59, UR6 ;  /* 0x000000063b687c20 */ /* 0x001fc80008410000 */
[----:B------:R-:W-:-:S04]  /*1460*/  FMUL.FTZ R59, R7, R104 ;  /* 0x00000068073b7220 */ /* 0x000fc80000410000 */
[----:B------:R-:W-:-:S07]  /*1470*/  @P2 FADD.FTZ R59, R55, R59 ;  /* 0x0000003b373b2221 */ /* 0x000fce0000010000 */
.L_x_23053:
[----:B------:R-:W-:Y:S05]  /*1480*/  BSYNC B1 ;  /* 0x0000000000017941 */ /* 0x000fea0003800000 */
.L_x_23052:
[----:B------:R-:W-:Y:S04]  /*1490*/  BSSY B1, `(.L_x_23054) ;  /* 0x0000006000017945 */ /* 0x000fe80003800000 */
[----:B------:R-:W-:Y:S05]  /*14a0*/  @!P3 BRA `(.L_x_23055) ;  /* 0x000000000010b947 */ /* 0x000fea0003800000 */
[----:B-----5:R-:W-:-:S05]  /*14b0*/  HADD2.F32 R64, -RZ, R70.H0_H0 ;  /* 0x20000046ff407230 */ /* 0x020fca0000004100 */
[----:B0-----:R-:W-:-:S04]  /*14c0*/  FMUL.FTZ R105, R64, UR6 ;  /* 0x0000000640697c20 */ /* 0x001fc80008410000 */
[----:B------:R-:W-:-:S04]  /*14d0*/  FMUL.FTZ R64, R8, R105 ;  /* 0x0000006908407220 */ /* 0x000fc80000410000 */
[----:B------:R-:W-:-:S07]  /*14e0*/  @P2 FADD.FTZ R64, R60, R64 ;  /* 0x000000403c402221 */ /* 0x000fce0000010000 */
.L_x_23055:
[----:B------:R-:W-:Y:S05]  /*14f0*/  BSYNC B1 ;  /* 0x0000000000017941 */ /* 0x000fea0003800000 */
.L_x_23054:
[----:B------:R-:W-:Y:S04]  /*1500*/  BSSY B1, `(.L_x_23056) ;  /* 0x0000006000017945 */ /* 0x000fe80003800000 */
[----:B------:R-:W-:Y:S05]  /*1510*/  @!P3 BRA `(.L_x_23057) ;  /* 0x000000000010b947 */ /* 0x000fea0003800000 */
[----:B-----5:R-:W-:-:S05]  /*1520*/  HADD2.F32 R65, -RZ, R70.H1_H1 ;  /* 0x30000046ff417230 */ /* 0x020fca0000004100 */
[----:B0-----:R-:W-:-:S04]  /*1530*/  FMUL.FTZ R104, R65, UR6 ;  /* 0x0000000641687c20 */ /* 0x001fc80008410000 */
[----:B------:R-:W-:-:S04]  /*1540*/  FMUL.FTZ R65, R9, R104 ;  /* 0x0000006809417220 */ /* 0x000fc80000410000 */
[----:B------:R-:W-:-:S07]  /*1550*/  @P2 FADD.FTZ R65, R61, R65 ;  /* 0x000000413d412221 */ /* 0x000fce0000010000 */
.L_x_23057:
[----:B------:R-:W-:Y:S05]  /*1560*/  BSYNC B1 ;  /* 0x0000000000017941 */ /* 0x000fea0003800000 */
.L_x_23056:
[----:B------:R-:W-:Y:S04]  /*1570*/  BSSY B1, `(.L_x_23058) ;  /* 0x0000006000017945 */ /* 0x000fe80003800000 */
[----:B------:R-:W-:Y:S05]  /*1580*/  @!P3 BRA `(.L_x_23059) ;  /* 0x000000000010b947 */ /* 0x000fea0003800000 */
[----:B-----5:R-:W-:-:S05]  /*1590*/  HADD2.F32 R66, -RZ, R71.H0_H0 ;  /* 0x20000047ff427230 */ /* 0x020fca0000004100 */
[----:B0-----:R-:W-:-:S04]  /*15a0*/  FMUL.FTZ R105, R66, UR6 ;  /* 0x0000000642697c20 */ /* 0x001fc80008410000 */
[----:B------:R-:W-:-:S04]  /*15b0*/  FMUL.FTZ R66, R10, R105 ;  /* 0x000000690a427220 */ /* 0x000fc80000410000 */
[----:B------:R-:W-:-:S07]  /*15c0*/  @P2 FADD.FTZ R66, R62, R66 ;  /* 0x000000423e422221 */ /* 0x000fce0000010000 */
.L_x_23059:
[----:B------:R-:W-:Y:S05]  /*15d0*/  BSYNC B1 ;  /* 0x0000000000017941 */ /* 0x000fea0003800000 */
.L_x_23058:
[----:B------:R-:W-:Y:S04]  /*15e0*/  BSSY B1, `(.L_x_23060) ;  /* 0x0000006000017945 */ /* 0x000fe80003800000 */
[----:B------:R-:W-:Y:S05]  /*15f0*/  @!P3 BRA `(.L_x_23061) ;  /* 0x000000000010b947 */ /* 0x000fea0003800000 */
[----:B-----5:R-:W-:-:S05]  /*1600*/  HADD2.F32 R67, -RZ, R71.H1_H1 ;  /* 0x30000047ff437230 */ /* 0x020fca0000004100 */
[----:B0-----:R-:W-:-:S04]  /*1610*/  FMUL.FTZ R104, R67, UR6 ;  /* 0x0000000643687c20 */ /* 0x001fc80008410000 */
[----:B------:R-:W-:-:S04]  /*1620*/  FMUL.FTZ R67, R11, R104 ;  /* 0x000000680b437220 */ /* 0x000fc80000410000 */
[----:B------:R-:W-:-:S07]  /*1630*/  @P2 FADD.FTZ R67, R63, R67 ;  /* 0x000000433f432221 */ /* 0x000fce0000010000 */
.L_x_23061:
[----:B------:R-:W-:Y:S05]  /*1640*/  BSYNC B1 ;  /* 0x0000000000017941 */ /* 0x000fea0003800000 */
.L_x_23060:
[----:B0-----:R-:W0:Y:S01]  /*1650*/  LDC.64 R104, c[0x0][0x238] ;  /* 0x00008e00ff687b82 */ /* 0x001e220000000a00 */
[----:B------:R-:W-:Y:S01]  /*1660*/  IADD3 R191, R191, 0x20, RZ ;  /* 0x00000020bfbf7810 */ /* 0x000fe20007ffe0ff */
[C---:B0-----:R-:W-:Y:S01]  /*1670*/  IMAD.WIDE.U32 R104, R155.reuse, 0x20, R104 ;  /* 0x000000209b687825 */ /* 0x041fe200078e0068 */
[----:B------:R-:W-:-:S04]  /*1680*/  IADD3 R155, R155, 0x20, RZ ;  /* 0x000000209b9b7810 */ /* 0x000fc80007ffe0ff */
[----:B------:R0:W-:Y:S04]  /*1690*/  STG.E.128 desc[UR4][R104.64], R56 ;  /* 0x0000003868007986 */ /* 0x0001e8000c101d04 */
[----:B------:R0:W-:Y:S02]  /*16a0*/  STG.E.128 desc[UR4][R104.64+0x10], R64 ;  /* 0x0000104068007986 */ /* 0x0001e4000c101d04 */
.L_x_23045:
[----:B------:R-:W-:Y:S05]  /*16b0*/  BSYNC B0 ;  /* 0x0000000000007941 */ /* 0x000fea0003800000 */
.L_x_23044:
        /* <DEDUP_REMOVED lines=40> */
[----:B-----5:R-:W-:-:S05]  /*1940*/  HADD2.F32 R72, -RZ, R68.H0_H0 ;  /* 0x20000044ff487230 */ /* 0x020fca0000004100 */
[----:B0-----:R-:W-:-:S04]  /*1950*/  FMUL.FTZ R105, R72, UR6 ;  /* 0x0000000648697c20 */ /* 0x001fc80008410000 */
[----:B------:R-:W-:-:S04]  /*1960*/  FMUL.FTZ R72, R12, R105 ;  /* 0x000000690c487220 */ /* 0x000fc80000410000 */
[----:B------:R-:W-:-:S07]  /*1970*/  @P2 FADD.FTZ R72, R52, R72 ;  /* 0x0000004834482221 */ /* 0x000fce0000010000 */
.L_x_23065:
[----:B------:R-:W-:Y:S05]  /*1980*/  BSYNC B1 ;  /* 0x0000000000017941 */ /* 0x000fea0003800000 */
.L_x_23064:
[----:B------:R-:W-:Y:S04]  /*1990*/  BSSY B1, `(.L_x_23066) ;  /* 0x0000006000017945 */ /* 0x000fe80003800000 */
[----:B------:R-:W-:Y:S05]  /*19a0*/  @!P3 BRA `(.L_x_23067) ;  /* 0x000000000010b947 */ /* 0x000fea0003800000 */
[----:B-----5:R-:W-:-:S05]  /*19b0*/  HADD2.F32 R73, -RZ, R68.H1_H1 ;  /* 0x30000044ff497230 */ /* 0x020fca0000004100 */
[----:B0-----:R-:W-:-:S04]  /*19c0*/  FMUL.FTZ R104, R73, UR6 ;  /* 0x0000000649687c20 */ /* 0x001fc80008410000 */
[----:B------:R-:W-:-:S04]  /*19d0*/  FMUL.FTZ R73, R13, R104 ;  /* 0x000000680d497220 */ /* 0x000fc80000410000 */
[----:B------:R-:W-:-:S07]  /*19e0*/  @P2 FADD.FTZ R73, R53, R73 ;  /* 0x0000004935492221 */ /* 0x000fce0000010000 */
.L_x_23067:
[----:B------:R-:W-:Y:S05]  /*19f0*/  BSYNC B1 ;  /* 0x0000000000017941 */ /* 0x000fea0003800000 */
.L_x_23066:
[----:B------:R-:W-:Y:S04]  /*1a00*/  BSSY B1, `(.L_x_23068) ;  /* 0x0000006000017945 */ /* 0x000fe80003800000 */
[----:B------:R-:W-:Y:S05]  /*1a10*/  @!P3 BRA `(.L_x_23069) ;  /* 0x000000000010b947 */ /* 0x000fea0003800000 */
[----:B-----5:R-:W-:-:S05]  /*1a20*/  HADD2.F32 R74, -RZ, R69.H0_H0 ;  /* 0x20000045ff4a7230 */ /* 0x020fca0000004100 */
[----:B0-----:R-:W-:-:S04]  /*1a30*/  FMUL.FTZ R105, R74, UR6 ;  /* 0x000000064a697c20 */ /* 0x001fc80008410000 */
[----:B------:R-:W-:-:S04]  /*1a40*/  FMUL.FTZ R74, R14, R105 ;  /* 0x000000690e4a7220 */ /* 0x000fc80000410000 */
[----:B------:R-:W-:-:S07]  /*1a50*/  @P2 FADD.FTZ R74, R54, R74 ;  /* 0x0000004a364a2221 */ /* 0x000fce0000010000 */
.L_x_23069:
[----:B------:R-:W-:Y:S05]  /*1a60*/  BSYNC B1 ;  /* 0x0000000000017941 */ /* 0x000fea0003800000 */
.L_x_23068:
[----:B------:R-:W-:Y:S04]  /*1a70*/  BSSY B1, `(.L_x_23070) ;  /* 0x0000006000017945 */ /* 0x000fe80003800000 */
[----:B------:R-:W-:Y:S05]  /*1a80*/  @!P3 BRA `(.L_x_23071) ;  /* 0x000000000010b947 */ /* 0x000fea0003800000 */
[----:B-----5:R-:W-:-:S05]  /*1a90*/  HADD2.F32 R75, -RZ, R69.H1_H1 ;  /* 0x30000045ff4b7230 */ /* 0x020fca0000004100 */
[----:B0-----:R-:W-:-:S04]  /*1aa0*/  FMUL.FTZ R104, R75, UR6 ;  /* 0x000000064b687c20 */ /* 0x001fc80008410000 */
[----:B------:R-:W-:-:S04]  /*1ab0*/  FMUL.FTZ R75, R15, R104 ;  /* 0x000000680f4b7220 */ /* 0x000fc80000410000 */
[----:B------:R-:W-:-:S07]  /*1ac0*/  @P2 FADD.FTZ R75, R55, R75 ;  /* 0x0000004b374b2221 */ /* 0x000fce0000010000 */
.L_x_23071:
[----:B------:R-:W-:Y:S05]  /*1ad0*/  BSYNC B1 ;  /* 0x0000000000017941 */ /* 0x000fea0003800000 */
.L_x_23070:
[----:B------:R-:W-:Y:S04]  /*1ae0*/  BSSY B1, `(.L_x_23072) ;  /* 0x0000006000017945 */ /* 0x000fe80003800000 */
[----:B------:R-:W-:Y:S05]  /*1af0*/  @!P3 BRA `(.L_x_23073) ;  /* 0x000000000010b947 */ /* 0x000fea0003800000 */
[----:B-----5:R-:W-:-:S05]  /*1b00*/  HADD2.F32 R76, -RZ, R70.H0_H0 ;  /* 0x20000046ff4c7230 */ /* 0x020fca0000004100 */
[----:B0-----:R-:W-:-:S04]  /*1b10*/  FMUL.FTZ R105, R76, UR6 ;  /* 0x000000064c697c20 */ /* 0x001fc80008410000 */
[----:B------:R-:W-:-:S04]  /*1b20*/  FMUL.FTZ R76, R16, R105 ;  /* 0x00000069104c7220 */ /* 0x000fc80000410000 */
[----:B------:R-:W-:-:S07]  /*1b30*/  @P2 FADD.FTZ R76, R60, R76 ;  /* 0x0000004c3c4c2221 */ /* 0x000fce0000010000 */
.L_x_23073:
[----:B------:R-:W-:Y:S05]  /*1b40*/  BSYNC B1 ;  /* 0x0000000000017941 */ /* 0x000fea0003800000 */
.L_x_23072:
[----:B------:R-:W-:Y:S04]  /*1b50*/  BSSY B1, `(.L_x_23074) ;  /* 0x0000006000017945 */ /* 0x000fe80003800000 */
[----:B------:R-:W-:Y:S05]  /*1b60*/  @!P3 BRA `(.L_x_23075) ;  /* 0x000000000010b947 */ /* 0x000fea0003800000 */
[----:B-----5:R-:W-:-:S05]  /*1b70*/  HADD2.F32 R77, -RZ, R70.H1_H1 ;  /* 0x30000046ff4d7230 */ /* 0x020fca0000004100 */
[----:B0-----:R-:W-:-:S04]  /*1b80*/  FMUL.FTZ R104, R77, UR6 ;  /* 0x000000064d687c20 */ /* 0x001fc80008410000 */
[----:B------:R-:W-:-:S04]  /*1b90*/  FMUL.FTZ R77, R17, R104 ;  /* 0x00000068114d7220 */ /* 0x000fc80000410000 */
[----:B------:R-:W-:-:S07]  /*1ba0*/  @P2 FADD.FTZ R77, R61, R77 ;  /* 0x0000004d3d4d2221 */ /* 0x000fce0000010000 */
.L_x_23075:
[----:B------:R-:W-:Y:S05]  /*1bb0*/  BSYNC B1 ;  /* 0x0000000000017941 */ /* 0x000fea0003800000 */
.L_x_23074:
[----:B------:R-:W-:Y:S04]  /*1bc0*/  BSSY B1, `(.L_x_23076) ;  /* 0x0000006000017945 */ /* 0x000fe80003800000 */
[----:B------:R-:W-:Y:S05]  /*1bd0*/  @!P3 BRA `(.L_x_23077) ;  /* 0x000000000010b947 */ /* 0x000fea0003800000 */
[----:B-----5:R-:W-:-:S05]  /*1be0*/  HADD2.F32 R78, -RZ, R71.H0_H0 ;  /* 0x20000047ff4e7230 */ /* 0x020fca0000004100 */
[----:B0-----:R-:W-:-:S04]  /*1bf0*/  FMUL.FTZ R105, R78, UR6 ;  /* 0x000000064e697c20 */ /* 0x001fc80008410000 */
[----:B------:R-:W-:-:S04]  /*1c00*/  FMUL.FTZ R78, R18, R105 ;  /* 0x00000069124e7220 */ /* 0x000fc80000410000 */
[----:B------:R-:W-:-:S07]  /*1c10*/  @P2 FADD.FTZ R78, R62, R78 ;  /* 0x0000004e3e4e2221 */ /* 0x000fce0000010000 */
.L_x_23077:
[----:B------:R-:W-:Y:S05]  /*1c20*/  BSYNC B1 ;  /* 0x0000000000017941 */ /* 0x000fea0003800000 */
.L_x_23076:
[----:B------:R-:W-:Y:S04]  /*1c30*/  BSSY B1, `(.L_x_23078) ;  /* 0x0000006000017945 */ /* 0x000fe80003800000 */
[----:B------:R-:W-:Y:S05]  /*1c40*/  @!P3 BRA `(.L_x_23079) ;  /* 0x000000000010b947 */ /* 0x000fea0003800000 */
[----:B-----5:R-:W-:-:S05]  /*1c50*/  HADD2.F32 R79, -RZ, R71.H1_H1 ;  /* 0x30000047ff4f7230 */ /* 0x020fca0000004100 */
[----:B0-----:R-:W-:-:S04]  /*1c60*/  FMUL.FTZ R104, R79, UR6 ;  /* 0x000000064f687c20 */ /* 0x001fc80008410000 */
[----:B------:R-:W-:-:S04]  /*1c70*/  FMUL.FTZ R79, R19, R104 ;  /* 0x00000068134f7220 */ /* 0x000fc80000410000 */
[----:B------:R-:W-:-:S07]  /*1c80*/  @P2 FADD.FTZ R79, R63, R79 ;  /* 0x0000004f3f4f2221 */ /* 0x000fce0000010000 */
.L_x_23079:
[----:B------:R-:W-:Y:S05]  /*1c90*/  BSYNC B1 ;  /* 0x0000000000017941 */ /* 0x000fea0003800000 */
.L_x_23078:
[----:B0-----:R-:W0:Y:S01]  /*1ca0*/  LDC.64 R104, c[0x0][0x238] ;  /* 0x00008e00ff687b82 */ /* 0x001e220000000a00 */
[----:B------:R-:W-:Y:S01]  /*1cb0*/  IADD3 R191, R191, 0x20, RZ ;  /* 0x00000020bfbf7810 */ /* 0x000fe20007ffe0ff */
[C---:B0-----:R-:W-:Y:S01]  /*1cc0*/  IMAD.WIDE.U32 R104, R155.reuse, 0x20, R104 ;  /* 0x000000209b687825 */ /* 0x041fe200078e0068 */
[----:B------:R-:W-:-:S04]  /*1cd0*/  IADD3 R155, R155, 0x20, RZ ;  /* 0x000000209b9b7810 */ /* 0x000fc80007ffe0ff */
[----:B------:R1:W-:Y:S04]  /*1ce0*/  STG.E.128 desc[UR4][R104.64], R72 ;  /* 0x0000004868007986 */ /* 0x0003e8000c101d04 */
[----:B------:R1:W-:Y:S02]  /*1cf0*/  STG.E.128 desc[UR4][R104.64+0x10], R76 ;  /* 0x0000104c68007986 */ /* 0x0003e4000c101d04 */
.L_x_23063:
[----:B------:R-:W-:Y:S05]  /*1d00*/  BSYNC B0 ;  /* 0x0000000000007941 */ /* 0x000fea0003800000 */
.L_x_23062:
        /* <DEDUP_REMOVED lines=44> */
.L_x_23083:
[----:B------:R-:W-:Y:S05]  /*1fd0*/  BSYNC B1 ;  /* 0x0000000000017941 */ /* 0x000fea0003800000 */
.L_x_23082:
[----:B------:R-:W-:Y:S04]  /*1fe0*/  BSSY B1, `(.L_x_23084) ;  /* 0x0000006000017945 */ /* 0x000fe80003800000 */
[----:B------:R-:W-:Y:S05]  /*1ff0*/  @!P3 BRA `(.L_x_23085) ;  /* 0x000000000010b947 */ /* 0x000fea0003800000 */
[----:B-----5:R-:W-:-:S05]  /*2000*/  HADD2.F32 R81, -RZ, R68.H1_H1 ;  /* 0x30000044ff517230 */ /* 0x020fca0000004100 */
[----:B0-----:R-:W-:-:S04]  /*2010*/  FMUL.FTZ R104, R81, UR6 ;  /* 0x0000000651687c20 */ /* 0x001fc80008410000 */
[----:B------:R-:W-:-:S04]  /*2020*/  FMUL.FTZ R81, R21, R104 ;  /* 0x0000006815517220 */ /* 0x000fc80000410000 */
[----:B------:R-:W-:-:S07]  /*2030*/  @P2 FADD.FTZ R81, R53, R81 ;  /* 0x0000005135512221 */ /* 0x000fce0000010000 */
.L_x_23085:
[----:B------:R-:W-:Y:S05]  /*2040*/  BSYNC B1 ;  /* 0x0000000000017941 */ /* 0x000fea0003800000 */
.L_x_23084:
[----:B------:R-:W-:Y:S04]  /*2050*/  BSSY B1, `(.L_x_23086) ;  /* 0x0000006000017945 */ /* 0x000fe80003800000 */
[----:B------:R-:W-:Y:S05]  /*2060*/  @!P3 BRA `(.L_x_23087) ;  /* 0x000000000010b947 */ /* 0x000fea0003800000 */
[----:B-----5:R-:W-:-:S05]  /*2070*/  HADD2.F32 R82, -RZ, R69.H0_H0 ;  /* 0x20000045ff527230 */ /* 0x020fca0000004100 */
[----:B0-----:R-:W-:-:S04]  /*2080*/  FMUL.FTZ R105, R82, UR6 ;  /* 0x0000000652697c20 */ /* 0x001fc80008410000 */
[----:B------:R-:W-:-:S04]  /*2090*/  FMUL.FTZ R82, R22, R105 ;  /* 0x0000006916527220 */ /* 0x000fc80000410000 */
[----:B------:R-:W-:-:S07]  /*20a0*/  @P2 FADD.FTZ R82, R54, R82 ;  /* 0x0000005236522221 */ /* 0x000fce0000010000 */
.L_x_23087:
[----:B------:R-:W-:Y:S05]  /*20b0*/  BSYNC B1 ;  /* 0x0000000000017941 */ /* 0x000fea0003800000 */
.L_x_23086:
[----:B------:R-:W-:Y:S04]  /*20c0*/  BSSY B1, `(.L_x_23088) ;  /* 0x0000006000017945 */ /* 0x000fe80003800000 */
[----:B------:R-:W-:Y:S05]  /*20d0*/  @!P3 BRA `(.L_x_23089) ;  /* 0x000000000010b947 */ /* 0x000fea0003800000 */
[----:B-----5:R-:W-:-:S05]  /*20e0*/  HADD2.F32 R83, -RZ, R69.H1_H1 ;  /* 0x30000045ff537230 */ /* 0x020fca0000004100 */
[----:B0-----:R-:W-:-:S04]  /*20f0*/  FMUL.FTZ R104, R83, UR6 ;  /* 0x0000000653687c20 */ /* 0x001fc80008410000 */
[----:B------:R-:W-:-:S04]  /*2100*/  FMUL.FTZ R83, R23, R104 ;  /* 0x0000006817537220 */ /* 0x000fc80000410000 */
[----:B------:R-:W-:-:S07]  /*2110*/  @P2 FADD.FTZ R83, R55, R83 ;  /* 0x0000005337532221 */ /* 0x000fce0000010000 */
.L_x_23089:
[----:B------:R-:W-:Y:S05]  /*2120*/  BSYNC B1 ;  /* 0x0000000000017941 */ /* 0x000fea0003800000 */
.L_x_23088:
[----:B------:R-:W-:Y:S04]  /*2130*/  BSSY B1, `(.L_x_23090) ;  /* 0x0000006000017945 */ /* 0x000fe80003800000 */
[----:B------:R-:W-:Y:S05]  /*2140*/  @!P3 BRA `(.L_x_23091) ;  /* 0x000000000010b947 */ /* 0x000fea0003800000 */
[----:B-----5:R-:W-:-:S05]  /*2150*/  HADD2.F32 R84, -RZ, R70.H0_H0 ;  /* 0x20000046ff547230 */ /* 0x020fca0000004100 */
[----:B0-----:R-:W-:-:S04]  /*2160*/  FMUL.FTZ R105, R84, UR6 ;  /* 0x0000000654697c20 */ /* 0x001fc80008410000 */
[----:B------:R-:W-:-:S04]  /*2170*/  FMUL.FTZ R84, R24, R105 ;  /* 0x0000006918547220 */ /* 0x000fc80000410000 */
[----:B------:R-:W-:-:S07]  /*2180*/  @P2 FADD.FTZ R84, R60, R84 ;  /* 0x000000543c542221 */ /* 0x000fce0000010000 */
.L_x_23091:
[----:B------:R-:W-:Y:S05]  /*2190*/  BSYNC B1 ;  /* 0x0000000000017941 */ /* 0x000fea0003800000 */
.L_x_23090:
[----:B------:R-:W-:Y:S04]  /*21a0*/  BSSY B1, `(.L_x_23092) ;  /* 0x0000006000017945 */ /* 0x000fe80003800000 */
[----:B------:R-:W-:Y:S05]  /*21b0*/  @!P3 BRA `(.L_x_23093) ;  /* 0x000000000010b947 */ /* 0x000fea0003800000 */
[----:B-----5:R-:W-:-:S05]  /*21c0*/  HADD2.F32 R85, -RZ, R70.H1_H1 ;  /* 0x30000046ff557230 */ /* 0x020fca0000004100 */
[----:B0-----:R-:W-:-:S04]  /*21d0*/  FMUL.FTZ R104, R85, UR6 ;  /* 0x0000000655687c20 */ /* 0x001fc80008410000 */
[----:B------:R-:W-:-:S04]  /*21e0*/  FMUL.FTZ R85, R25, R104 ;  /* 0x0000006819557220 */ /* 0x000fc80000410000 */
[----:B------:R-:W-:-:S07]  /*21f0*/  @P2 FADD.FTZ R85, R61, R85 ;  /* 0x000000553d552221 */ /* 0x000fce0000010000 */
.L_x_23093:
[----:B------:R-:W-:Y:S05]  /*2200*/  BSYNC B1 ;  /* 0x0000000000017941 */ /* 0x000fea0003800000 */
.L_x_23092:
[----:B------:R-:W-:Y:S04]  /*2210*/  BSSY B1, `(.L_x_23094) ;  /* 0x0000006000017945 */ /* 0x000fe80003800000 */
[----:B------:R-:W-:Y:S05]  /*2220*/  @!P3 BRA `(.L_x_23095) ;  /* 0x000000000010b947 */ /* 0x000fea0003800000 */
[----:B-----5:R-:W-:-:S05]  /*2230*/  HADD2.F32 R86, -RZ, R71.H0_H0 ;  /* 0x20000047ff567230 */ /* 0x020fca0000004100 */
[----:B0-----:R-:W-:-:S04]  /*2240*/  FMUL.FTZ R105, R86, UR6 ;  /* 0x0000000656697c20 */ /* 0x001fc80008410000 */
[----:B------:R-:W-:-:S04]  /*2250*/  FMUL.FTZ R86, R26, R105 ;  /* 0x000000691a567220 */ /* 0x000fc80000410000 */
[----:B------:R-:W-:-:S07]  /*2260*/  @P2 FADD.FTZ R86, R62, R86 ;  /* 0x000000563e562221 */ /* 0x000fce0000010000 */
.L_x_23095:
[----:B------:R-:W-:Y:S05]  /*2270*/  BSYNC B1 ;  /* 0x0000000000017941 */ /* 0x000fea0003800000 */
.L_x_23094:
[----:B------:R-:W-:Y:S04]  /*2280*/  BSSY B1, `(.L_x_23096) ;  /* 0x0000006000017945 */ /* 0x000fe80003800000 */
[----:B------:R-:W-:Y:S05]  /*2290*/  @!P3 BRA `(.L_x_23097) ;  /* 0x000000000010b947 */ /* 0x000fea0003800000 */
[----:B-----5:R-:W-:-:S05]  /*22a0*/  HADD2.F32 R87, -RZ, R71.H1_H1 ;  /* 0x30000047ff577230 */ /* 0x020fca0000004100 */
[----:B0-----:R-:W-:-:S04]  /*22b0*/  FMUL.FTZ R104, R87, UR6 ;  /* 0x0000000657687c20 */ /* 0x001fc80008410000 */
[----:B------:R-:W-:-:S04]  /*22c0*/  FMUL.FTZ R87, R27, R104 ;  /* 0x000000681b577220 */ /* 0x000fc80000410000 */
[----:B------:R-:W-:-:S07]  /*22d0*/  @P2 FADD.FTZ R87, R63, R87 ;  /* 0x000000573f572221 */ /* 0x000fce0000010000 */
.L_x_23097:
[----:B------:R-:W-:Y:S05]  /*22e0*/  BSYNC B1 ;  /* 0x0000000000017941 */ /* 0x000fea0003800000 */
.L_x_23096:
[----:B0-----:R-:W0:Y:S01]  /*22f0*/  LDC.64 R104, c[0x0][0x238] ;  /* 0x00008e00ff687b82 */ /* 0x001e220000000a00 */
[----:B------:R-:W-:Y:S01]  /*2300*/  IADD3 R191, R191, 0x20, RZ ;  /* 0x00000020bfbf7810 */ /* 0x000fe20007ffe0ff */
[C---:B0-----:R-:W-:Y:S01]  /*2310*/  IMAD.WIDE.U32 R104, R155.reuse, 0x20, R104 ;  /* 0x000000209b687825 */ /* 0x041fe200078e0068 */
[----:B------:R-:W-:-:S04]  /*2320*/  IADD3 R155, R155, 0x20, RZ ;  /* 0x000000209b9b7810 */ /* 0x000fc80007ffe0ff */
[----:B------:R2:W-:Y:S04]  /*2330*/  STG.E.128 desc[UR4][R104.64], R80 ;  /* 0x0000005068007986 */ /* 0x0005e8000c101d04 */
[----:B------:R2:W-:Y:S02]  /*2340*/  STG.E.128 desc[UR4][R104.64+0x10], R84 ;  /* 0x0000105468007986 */ /* 0x0005e4000c101d04 */
.L_x_23081:
[----:B------:R-:W-:Y:S05]  /*2350*/  BSYNC B0 ;  /* 0x0000000000007941 */ /* 0x000fea0003800000 */
.L_x_23080:
        /* <DEDUP_REMOVED lines=44> */
.L_x_23101:
[----:B------:R-:W-:Y:S05]  /*2620*/  BSYNC B1 ;  /* 0x0000000000017941 */ /* 0x000fea0003800000 */
.L_x_23100:
[----:B------:R-:W-:Y:S04]  /*2630*/  BSSY B1, `(.L_x_23102) ;  /* 0x0000006000017945 */ /* 0x000fe80003800000 */
[----:B------:R-:W-:Y:S05]  /*2640*/  @!P3 BRA `(.L_x_23103) ;  /* 0x000000000010b947 */ /* 0x000fea0003800000 */
[----:B-----5:R-:W-:-:S05]  /*2650*/  HADD2.F32 R89, -RZ, R68.H1_H1 ;  /* 0x30000044ff597230 */ /* 0x020fca0000004100 */
[----:B0-----:R-:W-:-:S04]  /*2660*/  FMUL.FTZ R104, R89, UR6 ;  /* 0x0000000659687c20 */ /* 0x001fc80008410000 */
[----:B------:R-:W-:-:S04]  /*2670*/  FMUL.FTZ R89, R29, R104 ;  /* 0x000000681d597220 */ /* 0x000fc80000410000 */
[----:B------:R-:W-:-:S07]  /*2680*/  @P2 FADD.FTZ R89, R53, R89 ;  /* 0x0000005935592221 */ /* 0x000fce0000010000 */
.L_x_23103:
[----:B------:R-:W-:Y:S05]  /*2690*/  BSYNC B1 ;  /* 0x0000000000017941 */ /* 0x000fea0003800000 */
.L_x_23102:
[----:B------:R-:W-:Y:S04]  /*26a0*/  BSSY B1, `(.L_x_23104) ;  /* 0x0000006000017945 */ /* 0x000fe80003800000 */
[----:B------:R-:W-:Y:S05]  /*26b0*/  @!P3 BRA `(.L_x_23105) ;  /* 0x000000000010b947 */ /* 0x000fea0003800000 */
[----:B-----5:R-:W-:-:S05]  /*26c0*/  HADD2.F32 R90, -RZ, R69.H0_H0 ;  /* 0x20000045ff5a7230 */ /* 0x020fca0000004100 */
[----:B0-----:R-:W-:-:S04]  /*26d0*/  FMUL.FTZ R105, R90, UR6 ;  /* 0x000000065a697c20 */ /* 0x001fc80008410000 */
[----:B------:R-:W-:-:S04]  /*26e0*/  FMUL.FTZ R90, R30, R105 ;  /* 0x000000691e5a7220 */ /* 0x000fc80000410000 */
[----:B------:R-:W-:-:S07]  /*26f0*/  @P2 FADD.FTZ R90, R54, R90 ;  /* 0x0000005a365a2221 */ /* 0x000fce0000010000 */
.L_x_23105:
[----:B------:R-:W-:Y:S05]  /*2700*/  BSYNC B1 ;  /* 0x0000000000017941 */ /* 0x000fea0003800000 */
.L_x_23104:
[----:B------:R-:W-:Y:S04]  /*2710*/  BSSY B1, `(.L_x_23106) ;  /* 0x0000006000017945 */ /* 0x000fe80003800000 */
[----:B------:R-:W-:Y:S05]  /*2720*/  @!P3 BRA `(.L_x_23107) ;  /* 0x000000000010b947 */ /* 0x000fea0003800000 */
[----:B-----5:R-:W-:-:S05]  /*2730*/  HADD2.F32 R91, -RZ, R69.H1_H1 ;  /* 0x30000045ff5b7230 */ /* 0x020fca0000004100 */
[----:B0-----:R-:W-:-:S04]  /*2740*/  FMUL.FTZ R104, R91, UR6 ;  /* 0x000000065b687c20 */ /* 0x001fc80008410000 */
[----:B------:R-:W-:-:S04]  /*2750*/  FMUL.FTZ R91, R31, R104 ;  /* 0x000000681f5b7220 */ /* 0x000fc80000410000 */
[----:B------:R-:W-:-:S07]  /*2760*/  @P2 FADD.FTZ R91, R55, R91 ;  /* 0x0000005b375b2221 */ /* 0x000fce0000010000 */
.L_x_23107:
[----:B------:R-:W-:Y:S05]  /*2770*/  BSYNC B1 ;  /* 0x0000000000017941 */ /* 0x000fea0003800000 */
.L_x_23106:
[----:B------:R-:W-:Y:S04]  /*2780*/  BSSY B1, `(.L_x_23108) ;  /* 0x0000006000017945 */ /* 0x000fe80003800000 */
[----:B------:R-:W-:Y:S05]  /*2790*/  @!P3 BRA `(.L_x_23109) ;  /* 0x000000000010b947 */ /* 0x000fea0003800000 */
[----:B-----5:R-:W-:-:S05]  /*27a0*/  HADD2.F32 R92, -RZ, R70.H0_H0 ;  /* 0x20000046ff5c7230 */ /* 0x020fca0000004100 */
[----:B0-----:R-:W-:-:S04]  /*27b0*/  FMUL.FTZ R105, R92, UR6 ;  /* 0x000000065c697c20 */ /* 0x001fc80008410000 */
[----:B------:R-:W-:-:S04]  /*27c0*/  FMUL.FTZ R92, R32, R105 ;  /* 0x00000069205c7220 */ /* 0x000fc80000410000 */
[----:B------:R-:W-:-:S07]  /*27d0*/  @P2 FADD.FTZ R92, R60, R92 ;  /* 0x0000005c3c5c2221 */ /* 0x000fce0000010000 */
.L_x_23109:
[----:B------:R-:W-:Y:S05]  /*27e0*/  BSYNC B1 ;  /* 0x0000000000017941 */ /* 0x000fea0003800000 */
.L_x_23108:
[----:B------:R-:W-:Y:S04]  /*27f0*/  BSSY B1, `(.L_x_23110) ;  /* 0x0000006000017945 */ /* 0x000fe80003800000 */
[----:B------:R-:W-:Y:S05]  /*2800*/  @!P3 BRA `(.L_x_23111) ;  /* 0x000000000010b947 */ /* 0x000fea0003800000 */
[----:B-----5:R-:W-:-:S05]  /*2810*/  HADD2.F32 R93, -RZ, R70.H1_H1 ;  /* 0x30000046ff5d7230 */ /* 0x020fca0000004100 */
[----:B0-----:R-:W-:-:S04]  /*2820*/  FMUL.FTZ R104, R93, UR6 ;  /* 0x000000065d687c20 */ /* 0x001fc80008410000 */
[----:B------:R-:W-:-:S04]  /*2830*/  FMUL.FTZ R93, R33, R104 ;  /* 0x00000068215d7220 */ /* 0x000fc80000410000 */
[----:B------:R-:W-:-:S07]  /*2840*/  @P2 FADD.FTZ R93, R61, R93 ;  /* 0x0000005d3d5d2221 */ /* 0x000fce0000010000 */
.L_x_23111:
[----:B------:R-:W-:Y:S05]  /*2850*/  BSYNC B1 ;  /* 0x0000000000017941 */ /* 0x000fea0003800000 */
.L_x_23110:
[----:B------:R-:W-:Y:S04]  /*2860*/  BSSY B1, `(.L_x_23112) ;  /* 0x0000006000017945 */ /* 0x000fe80003800000 */
[----:B------:R-:W-:Y:S05]  /*2870*/  @!P3 BRA `(.L_x_23113) ;  /* 0x000000000010b947 */ /* 0x000fea0003800000 */
[----:B-----5:R-:W-:-:S05]  /*2880*/  HADD2.F32 R94, -RZ, R71.H0_H0 ;  /* 0x20000047ff5e7230 */ /* 0x020fca0000004100 */
[----:B0-----:R-:W-:-:S04]  /*2890*/  FMUL.FTZ R105, R94, UR6 ;  /* 0x000000065e697c20 */ /* 0x001fc80008410000 */
[----:B------:R-:W-:-:S04]  /*28a0*/  FMUL.FTZ R94, R34, R105 ;  /* 0x00000069225e7220 */ /* 0x000fc80000410000 */
[----:B------:R-:W-:-:S07]  /*28b0*/  @P2 FADD.FTZ R94, R62, R94 ;  /* 0x0000005e3e5e2221 */ /* 0x000fce0000010000 */
.L_x_23113:
[----:B------:R-:W-:Y:S05]  /*28c0*/  BSYNC B1 ;  /* 0x0000000000017941 */ /* 0x000fea0003800000 */
.L_x_23112:
[----:B------:R-:W-:Y:S04]  /*28d0*/  BSSY B1, `(.L_x_23114) ;  /* 0x0000006000017945 */ /* 0x000fe80003800000 */
[----:B------:R-:W-:Y:S05]  /*28e0*/  @!P3 BRA `(.L_x_23115) ;  /* 0x000000000010b947 */ /* 0x000fea0003800000 */
[----:B-----5:R-:W-:-:S05]  /*28f0*/  HADD2.F32 R95, -RZ, R71.H1_H1 ;  /* 0x30000047ff5f7230 */ /* 0x020fca0000004100 */
[----:B0-----:R-:W-:-:S04]  /*2900*/  FMUL.FTZ R104, R95, UR6 ;  /* 0x000000065f687c20 */ /* 0x001fc80008410000 */
[----:B------:R-:W-:-:S04]  /*2910*/  FMUL.FTZ R95, R35, R104 ;  /* 0x00000068235f7220 */ /* 0x000fc80000410000 */
[----:B------:R-:W-:-:S07]  /*2920*/  @P2 FADD.FTZ R95, R63, R95 ;  /* 0x0000005f3f5f2221 */ /* 0x000fce0000010000 */
.L_x_23115:
[----:B------:R-:W-:Y:S05]  /*2930*/  BSYNC B1 ;  /* 0x0000000000017941 */ /* 0x000fea0003800000 */
.L_x_23114:
[----:B0-----:R-:W0:Y:S01]  /*2940*/  LDC.64 R104, c[0x0][0x238] ;  /* 0x00008e00ff687b82 */ /* 0x001e220000000a00 */
[----:B------:R-:W-:Y:S01]  /*2950*/  IADD3 R191, R191, 0x20, RZ ;  /* 0x00000020bfbf7810 */ /* 0x000fe20007ffe0ff */
[C---:B0-----:R-:W-:Y:S01]  /*2960*/  IMAD.WIDE.U32 R104, R155.reuse, 0x20, R104 ;  /* 0x000000209b687825 */ /* 0x041fe200078e0068 */
[----:B------:R-:W-:-:S04]  /*2970*/  IADD3 R155, R155, 0x20, RZ ;  /* 0x000000209b9b7810 */ /* 0x000fc80007ffe0ff */
[----:B------:R3:W-:Y:S04]  /*2980*/  STG.E.128 desc[UR4][R104.64], R88 ;  /* 0x0000005868007986 */ /* 0x0007e8000c101d04 */
[----:B------:R3:W-:Y:S02]  /*2990*/  STG.E.128 desc[UR4][R104.64+0x10], R92 ;  /* 0x0000105c68007986 */ /* 0x0007e4000c101d04 */
.L_x_23099:
[----:B------:R-:W-:Y:S05]  /*29a0*/  BSYNC B0 ;  /* 0x0000000000007941 */ /* 0x000fea0003800000 */
.L_x_23098:
        /* <DEDUP_REMOVED lines=44> */
[----:B------:R-:W-:-:S04]  /*2c70*/  FMUL.FTZ R96, R36, R107 ;  /* 0x0000006b24607220 */ /* 0x000fc80000410000 */
[----:B------:R-:W-:-:S07]  /*2c80*/  @P1 FADD.FTZ R96, R52, R96 ;  /* 0x0000006034601221 */ /* 0x000fce0000010000 */
.L_x_23119:
[----:B------:R-:W-:Y:S05]  /*2c90*/  BSYNC B1 ;  /* 0x0000000000017941 */ /* 0x000fea0003800000 */
.L_x_23118:
[----:B------:R-:W-:Y:S04]  /*2ca0*/  BSSY B1, `(.L_x_23120) ;  /* 0x0000006000017945 */ /* 0x000fe80003800000 */
[----:B------:R-:W-:Y:S05]  /*2cb0*/  @!P2 BRA `(.L_x_23121) ;  /* 0x000000000010a947 */ /* 0x000fea0003800000 */
[----:B-----5:R-:W-:-:S05]  /*2cc0*/  HADD2.F32 R97, -RZ, R68.H1_H1 ;  /* 0x30000044ff617230 */ /* 0x020fca0000004100 */
[----:B------:R-:W-:-:S04]  /*2cd0*/  FMUL.FTZ R106, R97, UR6 ;  /* 0x00000006616a7c20 */ /* 0x000fc80008410000 */
[----:B------:R-:W-:-:S04]  /*2ce0*/  FMUL.FTZ R97, R37, R106 ;  /* 0x0000006a25617220 */ /* 0x000fc80000410000 */
[----:B------:R-:W-:-:S07]  /*2cf0*/  @P1 FADD.FTZ R97, R53, R97 ;  /* 0x0000006135611221 */ /* 0x000fce0000010000 */
.L_x_23121:
[----:B------:R-:W-:Y:S05]  /*2d00*/  BSYNC B1 ;  /* 0x0000000000017941 */ /* 0x000fea0003800000 */
.L_x_23120:
[----:B------:R-:W-:Y:S04]  /*2d10*/  BSSY B1, `(.L_x_23122) ;  /* 0x0000006000017945 */ /* 0x000fe80003800000 */
[----:B------:R-:W-:Y:S05]  /*2d20*/  @!P2 BRA `(.L_x_23123) ;  /* 0x000000000010a947 */ /* 0x000fea0003800000 */
[----:B-----5:R-:W-:-:S05]  /*2d30*/  HADD2.F32 R98, -RZ, R69.H0_H0 ;  /* 0x20000045ff627230 */ /* 0x020fca0000004100 */
[----:B------:R-:W-:-:S04]  /*2d40*/  FMUL.FTZ R107, R98, UR6 ;  /* 0x00000006626b7c20 */ /* 0x000fc80008410000 */
[----:B------:R-:W-:-:S04]  /*2d50*/  FMUL.FTZ R98, R38, R107 ;  /* 0x0000006b26627220 */ /* 0x000fc80000410000 */
[----:B------:R-:W-:-:S07]  /*2d60*/  @P1 FADD.FTZ R98, R54, R98 ;  /* 0x0000006236621221 */ /* 0x000fce0000010000 */
.L_x_23123:
[----:B------:R-:W-:Y:S05]  /*2d70*/  BSYNC B1 ;  /* 0x0000000000017941 */ /* 0x000fea0003800000 */
.L_x_23122:
[----:B------:R-:W-:Y:S04]  /*2d80*/  BSSY B1, `(.L_x_23124) ;  /* 0x0000006000017945 */ /* 0x000fe80003800000 */
[----:B------:R-:W-:Y:S05]  /*2d90*/  @!P2 BRA `(.L_x_23125) ;  /* 0x000000000010a947 */ /* 0x000fea0003800000 */
[----:B-----5:R-:W-:-:S05]  /*2da0*/  HADD2.F32 R99, -RZ, R69.H1_H1 ;  /* 0x30000045ff637230 */ /* 0x020fca0000004100 */
[----:B------:R-:W-:-:S04]  /*2db0*/  FMUL.FTZ R106, R99, UR6 ;  /* 0x00000006636a7c20 */ /* 0x000fc80008410000 */
[----:B------:R-:W-:-:S04]  /*2dc0*/  FMUL.FTZ R99, R39, R106 ;  /* 0x0000006a27637220 */ /* 0x000fc80000410000 */
[----:B------:R-:W-:-:S07]  /*2dd0*/  @P1 FADD.FTZ R99, R55, R99 ;  /* 0x0000006337631221 */ /* 0x000fce0000010000 */
.L_x_23125:
[----:B------:R-:W-:Y:S05]  /*2de0*/  BSYNC B1 ;  /* 0x0000000000017941 */ /* 0x000fea0003800000 */
.L_x_23124:
[----:B------:R-:W-:Y:S04]  /*2df0*/  BSSY B1, `(.L_x_23126) ;  /* 0x0000006000017945 */ /* 0x000fe80003800000 */
[----:B------:R-:W-:Y:S05]  /*2e00*/  @!P2 BRA `(.L_x_23127) ;  /* 0x000000000010a947 */ /* 0x000fea0003800000 */
[----:B-----5:R-:W-:-:S05]  /*2e10*/  HADD2.F32 R100, -RZ, R70.H0_H0 ;  /* 0x20000046ff647230 */ /* 0x020fca0000004100 */
[----:B------:R-:W-:-:S04]  /*2e20*/  FMUL.FTZ R107, R100, UR6 ;  /* 0x00000006646b7c20 */ /* 0x000fc80008410000 */
[----:B------:R-:W-:-:S04]  /*2e30*/  FMUL.FTZ R100, R40, R107 ;  /* 0x0000006b28647220 */ /* 0x000fc80000410000 */
[----:B------:R-:W-:-:S07]  /*2e40*/  @P1 FADD.FTZ R100, R60, R100 ;  /* 0x000000643c641221 */ /* 0x000fce0000010000 */
.L_x_23127:
[----:B------:R-:W-:Y:S05]  /*2e50*/  BSYNC B1 ;  /* 0x0000000000017941 */ /* 0x000fea0003800000 */
.L_x_23126:
[----:B------:R-:W-:Y:S04]  /*2e60*/  BSSY B1, `(.L_x_23128) ;  /* 0x0000006000017945 */ /* 0x000fe80003800000 */
[----:B------:R-:W-:Y:S05]  /*2e70*/  @!P2 BRA `(.L_x_23129) ;  /* 0x000000000010a947 */ /* 0x000fea0003800000 */
[----:B-----5:R-:W-:-:S05]  /*2e80*/  HADD2.F32 R101, -RZ, R70.H1_H1 ;  /* 0x30000046ff657230 */ /* 0x020fca0000004100 */
[----:B------:R-:W-:-:S04]  /*2e90*/  FMUL.FTZ R106, R101, UR6 ;  /* 0x00000006656a7c20 */ /* 0x000fc80008410000 */
[----:B------:R-:W-:-:S04]  /*2ea0*/  FMUL.FTZ R101, R41, R106 ;  /* 0x0000006a29657220 */ /* 0x000fc80000410000 */
[----:B------:R-:W-:-:S07]  /*2eb0*/  @P1 FADD.FTZ R101, R61, R101 ;  /* 0x000000653d651221 */ /* 0x000fce0000010000 */
.L_x_23129:
[----:B------:R-:W-:Y:S05]  /*2ec0*/  BSYNC B1 ;  /* 0x0000000000017941 */ /* 0x000fea0003800000 */
.L_x_23128:
[----:B------:R-:W-:Y:S04]  /*2ed0*/  BSSY B1, `(.L_x_23130) ;  /* 0x0000006000017945 */ /* 0x000fe80003800000 */
[----:B------:R-:W-:Y:S05]  /*2ee0*/  @!P2 BRA `(.L_x_23131) ;  /* 0x000000000010a947 */ /* 0x000fea0003800000 */
[----:B-----5:R-:W-:-:S05]  /*2ef0*/  HADD2.F32 R102, -RZ, R71.H0_H0 ;  /* 0x20000047ff667230 */ /* 0x020fca0000004100 */
[----:B------:R-:W-:-:S04]  /*2f00*/  FMUL.FTZ R107, R102, UR6 ;  /* 0x00000006666b7c20 */ /* 0x000fc80008410000 */
[----:B------:R-:W-:-:S04]  /*2f10*/  FMUL.FTZ R102, R42, R107 ;  /* 0x0000006b2a667220 */ /* 0x000fc80000410000 */
[----:B------:R-:W-:-:S07]  /*2f20*/  @P1 FADD.FTZ R102, R62, R102 ;  /* 0x000000663e661221 */ /* 0x000fce0000010000 */
.L_x_23131:
[----:B------:R-:W-:Y:S05]  /*2f30*/  BSYNC B1 ;  /* 0x0000000000017941 */ /* 0x000fea0003800000 */
.L_x_23130:
[----:B------:R-:W-:Y:S04]  /*2f40*/  BSSY B1, `(.L_x_23132) ;  /* 0x0000006000017945 */ /* 0x000fe80003800000 */
[----:B------:R-:W-:Y:S05]  /*2f50*/  @!P2 BRA `(.L_x_23133) ;  /* 0x000000000010a947 */ /* 0x000fea0003800000 */
[----:B-----5:R-:W-:-:S05]  /*2f60*/  HADD2.F32 R103, -RZ, R71.H1_H1 ;  /* 0x30000047ff677230 */ /* 0x020fca0000004100 */
[----:B------:R-:W-:-:S04]  /*2f70*/  FMUL.FTZ R106, R103, UR6 ;  /* 0x00000006676a7c20 */ /* 0x000fc80008410000 */
[----:B------:R-:W-:-:S04]  /*2f80*/  FMUL.FTZ R103, R43, R106 ;  /* 0x0000006a2b677220 */ /* 0x000fc80000410000 */
[----:B------:R-:W-:-:S07]  /*2f90*/  @P1 FADD.FTZ R103, R63, R103 ;  /* 0x000000673f671221 */ /* 0x000fce0000010000 */
.L_x_23133:
[----:B------:R-:W-:Y:S05]  /*2fa0*/  BSYNC B1 ;  /* 0x0000000000017941 */ /* 0x000fea0003800000 */
.L_x_23132:
[----:B------:R4:W-:Y:S04]  /*2fb0*/  STG.E.128 desc[UR4][R104.64], R96 ;  /* 0x0000006068007986 */ /* 0x0009e8000c101d04 */
[----:B------:R4:W-:Y:S02]  /*2fc0*/  STG.E.128 desc[UR4][R104.64+0x10], R100 ;  /* 0x0000106468007986 */ /* 0x0009e4000c101d04 */
.L_x_23117:
[----:B------:R-:W-:Y:S05]  /*2fd0*/  BSYNC B0 ;  /* 0x0000000000007941 */ /* 0x000fea0003800000 */
.L_x_23116:
        /* <DEDUP_REMOVED lines=150> */
.L_x_23157:
        /* <DEDUP_REMOVED lines=14> */
[----:B------:R-:W-:-:S04]  /*3a20*/  FADD.FTZ R155, R155, R190 ;  /* 0x000000be9b9b7221 */ /* 0x000fc80000010000 */
[----:B------:R-:W1:Y:S02]  /*3a30*/  MUFU.RSQ R191, R155 ;  /* 0x0000009b00bf7308 */ /* 0x000e640000001400 */
[----:B-1----:R0:W-:Y:S01]  /*3a40*/  @!P5 STG.E desc[UR4][R106.64], R191 ;  /* 0x000000bf6a00d986 */ /* 0x0021e2000c101904 */
[----:B------:R-:W-:Y:S05]  /*3a50*/  @!P1 BRA `(.L_x_23136) ;  /* 0x0000000800dc9947 */ /* 0x000fea0003800000 */
[----:B0-----:R-:W-:Y:S01]  /*3a60*/  IADD3 R105, R154, -0x1, RZ ;  /* 0xffffffff9a697810 */ /* 0x001fe20007ffe0ff */
        /* <DEDUP_REMOVED lines=40> */
.L_x_23138:
[----:B------:R-:W-:Y:S05]  /*3cf0*/  BSYNC B1 ;  /* 0x0000000000017941 */ /* 0x000fea0003800000 */
.L_x_23137:
        /* <DEDUP_REMOVED lines=35> */
.L_x_23140:
[----:B------:R-:W-:Y:S05]  /*3f30*/  BSYNC B1 ;  /* 0x0000000000017941 */ /* 0x000fea0003800000 */
.L_x_23139:
        /* <DEDUP_REMOVED lines=35> */
.L_x_23142:
[----:B------:R-:W-:Y:S05]  /*4170*/  BSYNC B1 ;  /* 0x0000000000017941 */ /* 0x000fea0003800000 */
.L_x_23141:
        /* <DEDUP_REMOVED lines=35> */
.L_x_23144:
[----:B------:R-:W-:Y:S05]  /*43b0*/  BSYNC B1 ;  /* 0x0000000000017941 */ /* 0x000fea0003800000 */
.L_x_23143:
        /* <DEDUP_REMOVED lines=33> */
.L_x_23136:
[----:B------:R-:W-:Y:S05]  /*45d0*/  BSYNC B0 ;  /* 0x0000000000007941 */ /* 0x000fea0003800000 */
.L_x_23135:
[----:B01234-:R-:W0:Y:S02]  /*45e0*/  LDC.64 R104, c[0x0][0x210] ;  /* 0x00008400ff687b82 */ /* 0x01fe240000000a00 */
[----:B0-----:R-:W-:-:S04]  /*45f0*/  LEA R187, R104, R187, 0x2 ;  /* 0x000000bb68bb7211 */ /* 0x001fc800078e10ff */
[----:B------:R-:W-:-:S13]  /*4600*/  ISETP.GE.AND P1, PT, R187, R105, PT ;  /* 0x00000069bb00720c */ /* 0x000fda0003f26270 */
[----:B------:R-:W-:Y:S05]  /*4610*/  @!P1 BRA `(.L_x_23145) ;  /* 0xffffffc800489947 */ /* 0x000fea000383ffff */
[----:B------:R-:W-:Y:S05]  /*4620*/  EXIT ;  /* 0x000000000000794d */ /* 0x000fea0003800000 */
.L_x_23134:
        /* <DEDUP_REMOVED lines=8> */
.L_x_23147:
[----:B------:R-:W-:Y:S05]  /*46b0*/  BSYNC B0 ;  /* 0x0000000000007941 */ /* 0x000fea0003800000 */
.L_x_23146:
        /* <DEDUP_REMOVED lines=10> */
.L_x_23148:
[----:B------:R-:W-:Y:S01]  /*4760*/  HFMA2.MMA R195, -RZ, RZ, 0, 2.384185791015625e-07 ;  /* 0x00000004ffc37435 */ /* 0x000fe200000001ff */
[----:B------:R-:W-:-:S05]  /*4770*/  MOV R107, R194 ;  /* 0x000000c2006b7202 */ /* 0x000fca0000000f00 */
[----:B------:R-:W-:-:S05]  /*4780*/  FADD.FTZ R107, R106, R107 ;  /* 0x0000006b6a6b7221 */ /* 0x000fca0000010000 */
[----:B------:R-:W-:-:S07]  /*4790*/  MOV R196, R107 ;  /* 0x0000006b00c47202 */ /* 0x000fce0000000f00 */
[----:B------:R-:W-:Y:S05]  /*47a0*/  WARPSYNC.COLLECTIVE R193, `(.L_x_23149) ;  /* 0x00000000c1087348 */ /* 0x000fea0003c00000 */
[----:B------:R0:W1:Y:S02]  /*47b0*/  SHFL.BFLY P6, R194, R196, R195, R198 ;  /* 0x0c0000c3c4c27389 */ /* 0x00006400000c00c6 */
[----:B01----:R-:W-:Y:S01]  /*47c0*/  ENDCOLLECTIVE ;  /* 0x000000000000791b */ /* 0x003fe20003800000 */
.L_x_23149:
[----:B------:R-:W-:Y:S01]  /*47d0*/  HFMA2.MMA R195, -RZ, RZ, 0, 4.76837158203125e-07 ;  /* 0x00000008ffc37435 */ /* 0x000fe200000001ff */
[----:B------:R-:W-:-:S05]  /*47e0*/  MOV R104, R194 ;  /* 0x000000c200687202 */ /* 0x000fca0000000f00 */
[----:B------:R-:W-:-:S05]  /*47f0*/  FADD.FTZ R191, R107, R104 ;  /* 0x000000686bbf7221 */ /* 0x000fca0000010000 */
[----:B------:R-:W-:-:S07]  /*4800*/  MOV R196, R191 ;  /* 0x000000bf00c47202 */ /* 0x000fce0000000f00 */
[----:B------:R-:W-:Y:S05]  /*4810*/  WARPSYNC.COLLECTIVE R193, `(.L_x_23150) ;  /* 0x00000000c1087348 */ /* 0x000fea0003c00000 */
[----:B------:R0:W1:Y:S02]  /*4820*/  SHFL.BFLY P6, R194, R196, R195, R198 ;  /* 0x0c0000c3c4c27389 */ /* 0x00006400000c00c6 */
[----:B01----:R-:W-:Y:S01]  /*4830*/  ENDCOLLECTIVE ;  /* 0x000000000000791b */ /* 0x003fe20003800000 */
.L_x_23150:
[----:B------:R-:W-:Y:S01]  /*4840*/  HFMA2.MMA R195, -RZ, RZ, 0, 9.5367431640625e-07 ;  /* 0x00000010ffc37435 */ /* 0x000fe200000001ff */
[----:B------:R-:W-:-:S05]  /*4850*/  MOV R104, R194 ;  /* 0x000000c200687202 */ /* 0x000fca0000000f00 */
[----:B------:R-:W-:-:S05]  /*4860*/  FADD.FTZ R192, R191, R104 ;  /* 0x00000068bfc07221 */ /* 0x000fca0000010000 */
[----:B------:R-:W-:-:S07]  /*4870*/  MOV R196, R192 ;  /* 0x000000c000c47202 */ /* 0x000fce0000000f00 */
[----:B------:R-:W-:Y:S05]  /*4880*/  WARPSYNC.COLLECTIVE R193, `(.L_x_23151) ;  /* 0x00000000c1087348 */ /* 0x000fea0003c00000 */
[----:B------:R0:W1:Y:S02]  /*4890*/  SHFL.BFLY P6, R194, R196, R195, R198 ;  /* 0x0c0000c3c4c27389 */ /* 0x00006400000c00c6 */
[----:B01----:R-:W-:Y:S01]  /*48a0*/  ENDCOLLECTIVE ;  /* 0x000000000000791b */ /* 0x003fe20003800000 */
.L_x_23151:
        /* <DEDUP_REMOVED lines=89> */
.L_x_23152:
[----:B------:R-:W-:Y:S01]  /*4e40*/  HFMA2.MMA R195, -RZ, RZ, 0, 1.1920928955078125e-07 ;  /* 0x00000002ffc37435 */ /* 0x000fe200000001ff */
[----:B------:R-:W-:-:S05]  /*4e50*/  MOV R105, R194 ;  /* 0x000000c200697202 */ /* 0x000fca0000000f00 */
[----:B------:R-:W-:-:S05]  /*4e60*/  FADD.FTZ R105, R104, R105 ;  /* 0x0000006968697221 */ /* 0x000fca0000010000 */
[----:B------:R-:W-:-:S07]  /*4e70*/  MOV R196, R105 ;  /* 0x0000006900c47202 */ /* 0x000fce0000000f00 */
[----:B------:R-:W-:Y:S05]  /*4e80*/  WARPSYNC.COLLECTIVE R193, `(.L_x_23153) ;  /* 0x00000000c1087348 */ /* 0x000fea0003c00000 */
[----:B------:R0:W1:Y:S02]  /*4e90*/  SHFL.BFLY P6, R194, R196, R195, R198 ;  /* 0x0c0000c3c4c27389 */ /* 0x00006400000c00c6 */
[----:B01----:R-:W-:Y:S01]  /*4ea0*/  ENDCOLLECTIVE ;  /* 0x000000000000791b */ /* 0x003fe20003800000 */
.L_x_23153:
[----:B------:R-:W-:Y:S01]  /*4eb0*/  HFMA2.MMA R195, -RZ, RZ, 0, 2.384185791015625e-07 ;  /* 0x00000004ffc37435 */ /* 0x000fe200000001ff */
[----:B------:R-:W-:-:S05]  /*4ec0*/  MOV R106, R194 ;  /* 0x000000c2006a7202 */ /* 0x000fca0000000f00 */
[----:B------:R-:W-:-:S05]  /*4ed0*/  FADD.FTZ R106, R105, R106 ;  /* 0x0000006a696a7221 */ /* 0x000fca0000010000 */
[----:B------:R-:W-:-:S07]  /*4ee0*/  MOV R196, R106 ;  /* 0x0000006a00c47202 */ /* 0x000fce0000000f00 */
[----:B------:R-:W-:Y:S05]  /*4ef0*/  WARPSYNC.COLLECTIVE R193, `(.L_x_23154) ;  /* 0x00000000c1087348 */ /* 0x000fea0003c00000 */
[----:B------:R0:W1:Y:S02]  /*4f00*/  SHFL.BFLY P6, R194, R196, R195, R198 ;  /* 0x0c0000c3c4c27389 */ /* 0x00006400000c00c6 */
[----:B01----:R-:W-:Y:S01]  /*4f10*/  ENDCOLLECTIVE ;  /* 0x000000000000791b */ /* 0x003fe20003800000 */
.L_x_23154:
[----:B------:R-:W-:Y:S01]  /*4f20*/  HFMA2.MMA R195, -RZ, RZ, 0, 4.76837158203125e-07 ;  /* 0x00000008ffc37435 */ /* 0x000fe200000001ff */
[----:B------:R-:W-:-:S05]  /*4f30*/  MOV R107, R194 ;  /* 0x000000c2006b7202 */ /* 0x000fca0000000f00 */
[----:B------:R-:W-:-:S05]  /*4f40*/  FADD.FTZ R107, R106, R107 ;  /* 0x0000006b6a6b7221 */ /* 0x000fca0000010000 */
[----:B------:R-:W-:-:S07]  /*4f50*/  MOV R196, R107 ;  /* 0x0000006b00c47202 */ /* 0x000fce0000000f00 */
[----:B------:R-:W-:Y:S05]  /*4f60*/  WARPSYNC.COLLECTIVE R193, `(.L_x_23155) ;  /* 0x00000000c1087348 */ /* 0x000fea0003c00000 */
[----:B------:R0:W1:Y:S02]  /*4f70*/  SHFL.BFLY P6, R194, R196, R195, R198 ;  /* 0x0c0000c3c4c27389 */ /* 0x00006400000c00c6 */
[----:B01----:R-:W-:Y:S01]  /*4f80*/  ENDCOLLECTIVE ;  /* 0x000000000000791b */ /* 0x003fe20003800000 */
.L_x_23155:
[----:B------:R-:W-:Y:S01]  /*4f90*/  HFMA2.MMA R195, -RZ, RZ, 0, 9.5367431640625e-07 ;  /* 0x00000010ffc37435 */ /* 0x000fe200000001ff */
[----:B------:R-:W-:-:S05]  /*4fa0*/  MOV R192, R194 ;  /* 0x000000c200c07202 */ /* 0x000fca0000000f00 */
[----:B------:R-:W-:-:S05]  /*4fb0*/  FADD.FTZ R192, R107, R192 ;  /* 0x000000c06bc07221 */ /* 0x000fca0000010000 */
[----:B------:R-:W-:-:S07]  /*4fc0*/  MOV R196, R192 ;  /* 0x000000c000c47202 */ /* 0x000fce0000000f00 */
[----:B------:R-:W-:Y:S05]  /*4fd0*/  WARPSYNC.COLLECTIVE R193, `(.L_x_23156) ;  /* 0x00000000c1087348 */ /* 0x000fea0003c00000 */
[----:B------:R0:W1:Y:S02]  /*4fe0*/  SHFL.BFLY P6, R194, R196, R195, R198 ;  /* 0x0c0000c3c4c27389 */ /* 0x00006400000c00c6 */
[----:B01----:R-:W-:Y:S01]  /*4ff0*/  ENDCOLLECTIVE ;  /* 0x000000000000791b */ /* 0x003fe20003800000 */
.L_x_23156:
[----:B------:R-:W-:Y:S01]  /*5000*/  MOV R191, R194 ;  /* 0x000000c200bf7202 */ /* 0x000fe20000000f00 */
[----:B------:R-:W-:Y:S06]  /*5010*/  BRA `(.L_x_23157) ;  /* 0xffffffe800487947 */ /* 0x000fec000383ffff */
.L_x_23158:
        /* <DEDUP_REMOVED lines=14> */
.L_x_37468:


//--------------------- .text._ZN10layer_norm13ln_fwd_kernelINS_13Kernel_traitsI6__halfS2_fS2_fjLj1280ELj1ELj4ELj1ELj16ENS_18Kernel_traits_baseILj1280ES2_S2_fS2_fjLj128EEEEELb0ELb1ELb1ELb1EEEvNS_9FwdParamsE --------------------------
	.section	.text._ZN10layer_norm13ln_fwd_kernelINS_13Kernel_traitsI6__halfS2_fS2_fjLj1280ELj1ELj4ELj1ELj16ENS_18Kernel_traits_baseILj1280ES2_S2_fS2_fjLj128EEEEELb0ELb1ELb1ELb1EEEvNS_9FwdParamsE,"ax",@progbits
	.align	128
        .global         _ZN10layer_norm13ln_fwd_kernelINS_13Kernel_traitsI6__halfS2_fS2_fjLj1280ELj1ELj4ELj1ELj16ENS_18Kernel_traits_baseILj1280ES2_S2_fS2_fjLj128EEEEELb0ELb1ELb1ELb1EEEvNS_9FwdParamsE
        .type           _ZN10layer_norm13ln_fwd_kernelINS_13Kernel_traitsI6__halfS2_fS2_fjLj1280ELj1ELj4ELj1ELj16ENS_18Kernel_traits_baseILj1280ES2_S2_fS2_fjLj128EEEEELb0ELb1ELb1ELb1EEEvNS_9FwdParamsE,@function
        .size           _ZN10layer_norm13ln_fwd_kernelINS_13Kernel_traitsI6__halfS2_fS2_fjLj1280ELj1ELj4ELj1ELj16ENS_18Kernel_traits_baseILj1280ES2_S2_fS2_fjLj128EEEEELb0ELb1ELb1ELb1EEEvNS_9FwdParamsE,(.L_x_37469 - _ZN10layer_norm13ln_fwd_kernelINS_13Kernel_traitsI6__halfS2_fS2_fjLj1280ELj1ELj4ELj1ELj16ENS_18Kernel_traits_baseILj1280ES2_S2_fS2_fjLj128EEEEELb0ELb1ELb1ELb1EEEvNS_9FwdParamsE)
        .other          _ZN10layer_norm13ln_fwd_kernelINS_13Kernel_traitsI6__halfS2_fS2_fjLj1280ELj1ELj4ELj1ELj16ENS_18Kernel_traits_baseILj1280ES2_S2_fS2_fjLj128EEEEELb0ELb1ELb1ELb1EEEvNS_9FwdParamsE,@"STO_CUDA_ENTRY STV_DEFAULT"
_ZN10layer_norm13ln_fwd_kernelINS_13Kernel_traitsI6__halfS2_fS2_fjLj1280ELj1ELj4ELj1ELj16ENS_18Kernel_traits_baseILj1280ES2_S2_fS2_fjLj128EEEEELb0ELb1ELb1ELb1EEEvNS_9FwdParamsE:
.text._ZN10layer_norm13ln_fwd_kernelINS_13Kernel_traitsI6__halfS2_fS2_fjLj1280ELj1ELj4ELj1ELj16ENS_18Kernel_traits_baseILj1280ES2_S2_fS2_fjLj128EEEEELb0ELb1ELb1ELb1EEEvNS_9FwdParamsE:
        /* <DEDUP_REMOVED lines=91> */
[----:B------:R-:W-:Y:S01]  /*05b0*/  ULDC UR6, c[0x0][0x29c] ;  /* 0x0000a70000067ab9 */ /* 0x000fe20000000800 */
[----:B--2---:R-:W-:-:S02]  /*05c0*/  HADD2.F32 R152, -RZ, R7.H0_H0 ;  /* 0x20000007ff987230 */ /* 0x004fc40000004100 */
[----:B------:R-:W-:Y:S02]  /*05d0*/  HADD2.F32 R155, -RZ, R7.H1_H1 ;  /* 0x30000007ff9b7230 */ /* 0x000fe40000004100 */
[--C-:B---3--:R-:W-:Y:S02]  /*05e0*/  HADD2.F32 R7, -RZ, R9.reuse.H0_H0 ;  /* 0x20000009ff077230 */ /* 0x108fe40000004100 */
[----:B------:R-:W-:Y:S02]  /*05f0*/  HADD2.F32 R156, -RZ, R9.H1_H1 ;  /* 0x30000009ff9c7230 */ /* 0x000fe40000004100 */
[----:B------:R-:W-:Y:S02]  /*0600*/  HADD2.F32 R9, -RZ, R10.H0_H0 ;  /* 0x2000000aff097230 */ /* 0x000fe40000004100 */
[----:B----4-:R-:W-:Y:S02]  /*0610*/  HADD2.F32 R161, -RZ, R14.H0_H0 ;  /* 0x2000000effa17230 */ /* 0x010fe40000004100 */
[----:B------:R-:W-:-:S02]  /*0620*/  HADD2.F32 R163, -RZ, R17.H0_H0 ;  /* 0x20000011ffa37230 */ /* 0x000fc40000004100 */
[----:B------:R-:W-:Y:S02]  /*0630*/  HADD2.F32 R162, -RZ, R17.H1_H1 ;  /* 0x30000011ffa27230 */ /* 0x000fe40000004100 */
[----:B------:R-:W-:Y:S02]  /*0640*/  HADD2.F32 R165, -RZ, R22.H0_H0 ;  /* 0x20000016ffa57230 */ /* 0x000fe40000004100 */
[----:B------:R-:W-:Y:S02]  /*0650*/  HADD2.F32 R10, -RZ, R10.H1_H1 ;  /* 0x3000000aff0a7230 */ /* 0x000fe40000004100 */
[----:B------:R-:W-:Y:S02]  /*0660*/  HADD2.F32 R173, -RZ, R26.H0_H0 ;  /* 0x2000001affad7230 */ /* 0x000fe40000004100 */
[----:B------:R-:W-:Y:S02]  /*0670*/  HADD2.F32 R157, -RZ, R12.H0_H0 ;  /* 0x2000000cff9d7230 */ /* 0x000fe40000004100 */
        /* <DEDUP_REMOVED lines=35> */
[----:B------:R-:W-:Y:S02]  /*08b0*/  HADD2.F32 R14, -RZ, R14.H1_H1 ;  /* 0x3000000eff0e7230 */ /* 0x000fe40000004100 */
[----:B------:R-:W-:-:S02]  /*08c0*/  HADD2.F32 R17, -RZ, R20.H0_H0 ;  /* 0x20000014ff117230 */ /* 0x000fc40000004100 */
[----:B------:R-:W-:Y:S02]  /*08d0*/  HADD2.F32 R166, -RZ, R20.H1_H1 ;  /* 0x30000014ffa67230 */ /* 0x000fe40000004100 */
[--C-:B------:R-:W-:Y:S02]  /*08e0*/  HADD2.F32 R167, -RZ, R21.reuse.H0_H0 ;  /* 0x20000015ffa77230 */ /* 0x100fe40000004100 */
[----:B------:R-:W-:Y:S02]  /*08f0*/  HADD2.F32 R164, -RZ, R21.H1_H1 ;  /* 0x30000015ffa47230 */ /* 0x000fe40000004100 */
[----:B------:R-:W-:Y:S02]  /*0900*/  HADD2.F32 R22, -RZ, R22.H1_H1 ;  /* 0x30000016ff167230 */ /* 0x000fe40000004100 */
[--C-:B------:R-:W-:Y:S02]  /*0910*/  HADD2.F32 R169, -RZ, R24.reuse.H0_H0 ;  /* 0x20000018ffa97230 */ /* 0x100fe40000004100 */
[----:B------:R-:W-:-:S02]  /*0920*/  HADD2.F32 R168, -RZ, R24.H1_H1 ;  /* 0x30000018ffa87230 */ /* 0x000fc40000004100 */
[--C-:B------:R-:W-:Y:S02]  /*0930*/  HADD2.F32 R171, -RZ, R25.reuse.H0_H0 ;  /* 0x20000019ffab7230 */ /* 0x100fe40000004100 */
[----:B------:R-:W-:Y:S02]  /*0940*/  HADD2.F32 R170, -RZ, R25.H1_H1 ;  /* 0x30000019ffaa7230 */ /* 0x000fe40000004100 */
[----:B------:R-:W-:Y:S02]  /*0950*/  HADD2.F32 R26, -RZ, R26.H1_H1 ;  /* 0x3000001aff1a7230 */ /* 0x000fe40000004100 */
[----:B------:R-:W-:Y:S02]  /*0960*/  HADD2.F32 R172, -RZ, R16.H1_H1 ;  /* 0x30000010ffac7230 */ /* 0x000fe40000004100 */
[----:B------:R-:W-:-:S07]  /*0970*/  HADD2.F32 R175, -RZ, R18.H0_H0 ;  /* 0x20000012ffaf7230 */ /* 0x000fce0000004100 */
.L_x_23242:
[----:B------:R-:W0:Y:S08]  /*0980*/  LDC.64 R74, c[0x0][0x230] ;  /* 0x00008c00ff4a7b82 */ /* 0x000e300000000a00 */
[----:B------:R-:W1:Y:S08]  /*0990*/  LDC.64 R2, c[0x0][0x280] ;  /* 0x0000a000ff027b82 */ /* 0x000e700000000a00 */
[----:B------:R-:W2:Y:S01]  /*09a0*/  LDC R174, c[0x0][0x218] ;  /* 0x00008600ffae7b82 */ /* 0x000ea20000000800 */
[----:B0-----:R-:W-:-:S07]  /*09b0*/  ISETP.NE.U32.AND P0, PT, R74, RZ, PT ;  /* 0x000000ff4a00720c */ /* 0x001fce0003f05070 */
[----:B------:R-:W0:Y:S01]  /*09c0*/  LDC.64 R176, c[0x0][0x288] ;  /* 0x0000a200ffb07b82 */ /* 0x000e220000000a00 */
[----:B------:R-:W-:Y:S01]  /*09d0*/  ISETP.NE.AND.EX P0, PT, R75, RZ, PT, P0 ;  /* 0x000000ff4b00720c */ /* 0x000fe20003f05300 */
[----:B-1----:R-:W-:-:S06]  /*09e0*/  IMAD.WIDE R2, R153, 0x4, R2 ;  /* 0x0000000499027825 */ /* 0x002fcc00078e0202 */
[----:B------:R-:W3:Y:S01]  /*09f0*/  LDG.E R2, desc[UR4][R2.64] ;  /* 0x0000000402027981 */ /* 0x000ee2000c1e1900 */
[----:B--2---:R-:W-:-:S05]  /*0a00*/  IMAD R0, R153, R174, RZ ;  /* 0x000000ae99007224 */ /* 0x004fca00078e02ff */
[----:B------:R-:W1:Y:S01]  /*0a10*/  @P0 LDC.64 R12, c[0x0][0x230] ;  /* 0x00008c00ff0c0b82 */ /* 0x000e620000000a00 */
[----:B------:R-:W-:-:S04]  /*0a20*/  SHF.R.S32.HI R21, RZ, 0x1f, R0 ;  /* 0x0000001fff157819 */ /* 0x000fc80000011400 */
[----:B------:R-:W-:-:S04]  /*0a30*/  LEA.HI R0, R21, R0, RZ, 0x3 ;  /* 0x0000000015007211 */ /* 0x000fc800078f18ff */
[----:B------:R-:W-:-:S05]  /*0a40*/  LEA.HI.SX32 R67, R0, R129, 0x1d ;  /* 0x0000008100437211 */ /* 0x000fca00078feaff */
[----:B-1----:R-:W-:-:S05]  /*0a50*/  @P0 IMAD.WIDE.U32 R12, R67, 0x20, R12 ;  /* 0x00000020430c0825 */ /* 0x002fca00078e000c */
[----:B------:R-:W2:Y:S04]  /*0a60*/  @P0 LDG.E.128 R28, desc[UR4][R12.64] ;  /* 0x000000040c1c0981 */ /* 0x000ea8000c1e1d00 */
[----:B------:R1:W4:Y:S01]  /*0a70*/  @P0 LDG.E.128 R32, desc[UR4][R12.64+0x10] ;  /* 0x000010040c200981 */ /* 0x000322000c1e1d00 */
[----:B0-----:R-:W-:-:S06]  /*0a80*/  IMAD.WIDE R176, R153, 0x4, R176 ;  /* 0x0000000499b07825 */ /* 0x001fcc00078e02b0 */
[----:B-----5:R-:W5:Y:S01]  /*0a90*/  LDG.E R176, desc[UR4][R176.64] ;  /* 0x00000004b0b07981 */ /* 0x020f62000c1e1900 */
[----:B------:R-:W-:Y:S01]  /*0aa0*/  HFMA2.MMA R73, -RZ, RZ, 0, 0 ;  /* 0x00000000ff497435 */ /* 0x000fe200000001ff */
[----:B-1----:R-:W0:Y:S01]  /*0ab0*/  @P0 LDC.64 R12, c[0x0][0x230] ;  /* 0x00008c00ff0c0b82 */ /* 0x002e220000000a00 */
        /* <DEDUP_REMOVED lines=40> */
[----:B-----5:R-:W-:Y:S02]  /*0d40*/  HADD2.F32 R0, -RZ, R36.H0_H0 ;  /* 0x20000024ff007230 */ /* 0x020fe40000004100 */
[----:B------:R-:W-:-:S03]  /*0d50*/  HADD2.F32 R13, -RZ, R4.H0_H0 ;  /* 0x20000004ff0d7230 */ /* 0x000fc60000004100 */
[----:B------:R-:W-:-:S04]  /*0d60*/  FMUL.FTZ R0, R0, UR6 ;  /* 0x0000000600007c20 */ /* 0x000fc80008410000 */
[----:B------:R-:W-:-:S04]  /*0d70*/  FMUL.FTZ R44, R0, R13 ;  /* 0x0000000d002c7220 */ /* 0x000fc80000410000 */
[----:B------:R-:W-:-:S07]  /*0d80*/  @P0 FADD.FTZ R44, R28, R44 ;  /* 0x0000002c1c2c0221 */ /* 0x000fce0000010000 */
.L_x_23160:
[----:B------:R-:W-:Y:S05]  /*0d90*/  BSYNC B0 ;  /* 0x0000000000007941 */ /* 0x000fea0003800000 */
.L_x_23159:
[----:B------:R-:W-:Y:S04]  /*0da0*/  BSSY B0, `(.L_x_23161) ;  /* 0x0000007000007945 */ /* 0x000fe80003800000 */
[----:B------:R-:W-:Y:S05]  /*0db0*/  @!P6 BRA `(.L_x_23162) ;  /* 0x000000000014e947 */ /* 0x000fea0003800000 */
[----:B-----5:R-:W-:Y:S02]  /*0dc0*/  HADD2.F32 R0, -RZ, R36.H1_H1 ;  /* 0x30000024ff007230 */ /* 0x020fe40000004100 */
[----:B------:R-:W-:-:S03]  /*0dd0*/  HADD2.F32 R45, -RZ, R4.H1_H1 ;  /* 0x30000004ff2d7230 */ /* 0x000fc60000004100 */
[----:B------:R-:W-:-:S04]  /*0de0*/  FMUL.FTZ R0, R0, UR6 ;  /* 0x0000000600007c20 */ /* 0x000fc80008410000 */
[----:B------:R-:W-:-:S04]  /*0df0*/  FMUL.FTZ R45, R0, R45 ;  /* 0x0000002d002d7220 */ /* 0x000fc80000410000 */
[----:B------:R-:W-:-:S07]  /*0e00*/  @P0 FADD.FTZ R45, R29, R45 ;  /* 0x0000002d1d2d0221 */ /* 0x000fce0000010000 */
.L_x_23162:
[----:B------:R-:W-:Y:S05]  /*0e10*/  BSYNC B0 ;  /* 0x0000000000007941 */ /* 0x000fea0003800000 */
.L_x_23161:
[----:B------:R-:W-:Y:S04]  /*0e20*/  BSSY B0, `(.L_x_23163) ;  /* 0x0000007000007945 */ /* 0x000fe80003800000 */
[----:B------:R-:W-:Y:S05]  /*0e30*/  @!P6 BRA `(.L_x_23164) ;  /* 0x000000000014e947 */ /* 0x000fea0003800000 */
[----:B-----5:R-:W-:Y:S02]  /*0e40*/  HADD2.F32 R0, -RZ, R37.H0_H0 ;  /* 0x20000025ff007230 */ /* 0x020fe40000004100 */
[----:B------:R-:W-:-:S03]  /*0e50*/  HADD2.F32 R13, -RZ, R5.H0_H0 ;  /* 0x20000005ff0d7230 */ /* 0x000fc60000004100 */
[----:B------:R-:W-:-:S04]  /*0e60*/  FMUL.FTZ R0, R0, UR6 ;  /* 0x0000000600007c20 */ /* 0x000fc80008410000 */
[----:B------:R-:W-:-:S04]  /*0e70*/  FMUL.FTZ R46, R0, R13 ;  /* 0x0000000d002e7220 */ /* 0x000fc80000410000 */
[----:B------:R-:W-:-:S07]  /*0e80*/  @P0 FADD.FTZ R46, R30, R46 ;  /* 0x0000002e1e2e0221 */ /* 0x000fce0000010000 */
.L_x_23164:
[----:B------:R-:W-:Y:S05]  /*0e90*/  BSYNC B0 ;  /* 0x0000000000007941 */ /* 0x000fea0003800000 */
.L_x_23163:
[----:B------:R-:W-:Y:S04]  /*0ea0*/  BSSY B0, `(.L_x_23165) ;  /* 0x0000007000007945 */ /* 0x000fe80003800000 */
[----:B------:R-:W-:Y:S05]  /*0eb0*/  @!P6 BRA `(.L_x_23166) ;  /* 0x000000000014e947 */ /* 0x000fea0003800000 */
[----:B-----5:R-:W-:Y:S02]  /*0ec0*/  HADD2.F32 R0, -RZ, R37.H1_H1 ;  /* 0x30000025ff007230 */ /* 0x020fe40000004100 */
[----:B------:R-:W-:-:S03]  /*0ed0*/  HADD2.F32 R47, -RZ, R5.H1_H1 ;  /* 0x30000005ff2f7230 */ /* 0x000fc60000004100 */
[----:B------:R-:W-:-:S04]  /*0ee0*/  FMUL.FTZ R0, R0, UR6 ;  /* 0x0000000600007c20 */ /* 0x000fc80008410000 */
[----:B------:R-:W-:-:S04]  /*0ef0*/  FMUL.FTZ R47, R0, R47 ;  /* 0x0000002f002f7220 */ /* 0x000fc80000410000 */
[----:B------:R-:W-:-:S07]  /*0f00*/  @P0 FADD.FTZ R47, R31, R47 ;  /* 0x0000002f1f2f0221 */ /* 0x000fce0000010000 */
.L_x_23166:
[----:B------:R-:W-:Y:S05]  /*0f10*/  BSYNC B0 ;  /* 0x0000000000007941 */ /* 0x000fea0003800000 */
.L_x_23165:
[----:B------:R-:W-:Y:S04]  /*0f20*/  BSSY B0, `(.L_x_23167) ;  /* 0x0000007000007945 */ /* 0x000fe80003800000 */
[----:B------:R-:W-:Y:S05]  /*0f30*/  @!P6 BRA `(.L_x_23168) ;  /* 0x000000000014e947 */ /* 0x000fea0003800000 */
[----:B-----5:R-:W-:Y:S02]  /*0f40*/  HADD2.F32 R0, -RZ, R38.H0_H0 ;  /* 0x20000026ff007230 */ /* 0x020fe40000004100 */
[----:B------:R-:W-:-:S03]  /*0f50*/  HADD2.F32 R13, -RZ, R6.H0_H0 ;  /* 0x20000006ff0d7230 */ /* 0x000fc60000004100 */
[----:B------:R-:W-:-:S04]  /*0f60*/  FMUL.FTZ R0, R0, UR6 ;  /* 0x0000000600007c20 */ /* 0x000fc80008410000 */
[----:B------:R-:W-:-:S04]  /*0f70*/  FMUL.FTZ R40, R0, R13 ;  /* 0x0000000d00287220 */ /* 0x000fc80000410000 */
[----:B------:R-:W-:-:S07]  /*0f80*/  @P0 FADD.FTZ R40, R32, R40 ;  /* 0x0000002820280221 */ /* 0x000fce0000010000 */
.L_x_23168:
[----:B------:R-:W-:Y:S05]  /*0f90*/  BSYNC B0 ;  /* 0x0000000000007941 */ /* 0x000fea0003800000 */
.L_x_23167:
[----:B------:R-:W-:Y:S04]  /*0fa0*/  BSSY B0, `(.L_x_23169) ;  /* 0x0000007000007945 */ /* 0x000fe80003800000 */
[----:B------:R-:W-:Y:S05]  /*0fb0*/  @!P6 BRA `(.L_x_23170) ;  /* 0x000000000014e947 */ /* 0x000fea0003800000 */
[----:B-----5:R-:W-:Y:S02]  /*0fc0*/  HADD2.F32 R0, -RZ, R38.H1_H1 ;  /* 0x30000026ff007230 */ /* 0x020fe40000004100 */
[----:B------:R-:W-:-:S03]  /*0fd0*/  HADD2.F32 R41, -RZ, R6.H1_H1 ;  /* 0x30000006ff297230 */ /* 0x000fc60000004100 */
[----:B------:R-:W-:-:S04]  /*0fe0*/  FMUL.FTZ R0, R0, UR6 ;  /* 0x0000000600007c20 */ /* 0x000fc80008410000 */
[----:B------:R-:W-:-:S04]  /*0ff0*/  FMUL.FTZ R41, R0, R41 ;  /* 0x0000002900297220 */ /* 0x000fc80000410000 */
[----:B------:R-:W-:-:S07]  /*1000*/  @P0 FADD.FTZ R41, R33, R41 ;  /* 0x0000002921290221 */ /* 0x000fce0000010000 */
.L_x_23170:
[----:B------:R-:W-:Y:S05]  /*1010*/  BSYNC B0 ;  /* 0x0000000000007941 */ /* 0x000fea0003800000 */
.L_x_23169:
[----:B------:R-:W-:Y:S04]  /*1020*/  BSSY B0, `(.L_x_23171) ;  /* 0x0000006000007945 */ /* 0x000fe80003800000 */
[----:B------:R-:W-:Y:S05]  /*1030*/  @!P6 BRA `(.L_x_23172) ;  /* 0x000000000010e947 */ /* 0x000fea0003800000 */
[----:B-----5:R-:W-:-:S05]  /*1040*/  HADD2.F32 R0, -RZ, R39.H0_H0 ;  /* 0x20000027ff007230 */ /* 0x020fca0000004100 */
[----:B------:R-:W-:-:S04]  /*1050*/  FMUL.FTZ R13, R0, UR6 ;  /* 0x00000006000d7c20 */ /* 0x000fc80008410000 */
[----:B------:R-:W-:-:S04]  /*1060*/  FMUL.FTZ R42, R152, R13 ;  /* 0x0000000d982a7220 */ /* 0x000fc80000410000 */
[----:B------:R-:W-:-:S07]  /*1070*/  @P0 FADD.FTZ R42, R34, R42 ;  /* 0x0000002a222a0221 */ /* 0x000fce0000010000 */
.L_x_23172:
[----:B------:R-:W-:Y:S05]  /*1080*/  BSYNC B0 ;  /* 0x0000000000007941 */ /* 0x000fea0003800000 */
.L_x_23171:
[----:B------:R-:W-:Y:S04]  /*1090*/  BSSY B0, `(.L_x_23173) ;  /* 0x0000006000007945 */ /* 0x000fe80003800000 */
[----:B------:R-:W-:Y:S05]  /*10a0*/  @!P6 BRA `(.L_x_23174) ;  /* 0x000000000010e947 */ /* 0x000fea0003800000 */
[----:B-----5:R-:W-:-:S05]  /*10b0*/  HADD2.F32 R0, -RZ, R39.H1_H1 ;  /* 0x30000027ff007230 */ /* 0x020fca0000004100 */
[----:B------:R-:W-:-:S04]  /*10c0*/  FMUL.FTZ R0, R0, UR6 ;  /* 0x0000000600007c20 */ /* 0x000fc80008410000 */
[----:B------:R-:W-:-:S04]  /*10d0*/  FMUL.FTZ R43, R155, R0 ;  /* 0x000000009b2b7220 */ /* 0x000fc80000410000 */
[----:B------:R-:W-:-:S07]  /*10e0*/  @P0 FADD.FTZ R43, R35, R43 ;  /* 0x0000002b232b0221 */ /* 0x000fce0000010000 */
.L_x_23174:
[----:B------:R-:W-:Y:S05]  /*10f0*/  BSYNC B0 ;  /* 0x0000000000007941 */ /* 0x000fea0003800000 */
.L_x_23173:
        /* <DEDUP_REMOVED lines=38> */
[----:B-----5:R-:W-:-:S05]  /*1360*/  HADD2.F32 R0, -RZ, R36.H0_H0 ;  /* 0x20000024ff007230 */ /* 0x020fca0000004100 */
[----:B------:R-:W-:-:S04]  /*1370*/  FMUL.FTZ R13, R0, UR6 ;  /* 0x00000006000d7c20 */ /* 0x000fc80008410000 */
[----:B------:R-:W-:-:S04]  /*1380*/  FMUL.FTZ R52, R88, R13 ;  /* 0x0000000d58347220 */ /* 0x000fc80000410000 */
[----:B------:R-:W-:-:S07]  /*1390*/  @P0 FADD.FTZ R52, R28, R52 ;  /* 0x000000341c340221 */ /* 0x000fce0000010000 */
.L_x_23176:
[----:B------:R-:W-:Y:S05]  /*13a0*/  BSYNC B0 ;  /* 0x0000000000007941 */ /* 0x000fea0003800000 */
.L_x_23175:
[----:B------:R-:W-:Y:S04]  /*13b0*/  BSSY B0, `(.L_x_23177) ;  /* 0x0000006000007945 */ /* 0x000fe80003800000 */
[----:B------:R-:W-:Y:S05]  /*13c0*/  @!P6 BRA `(.L_x_23178) ;  /* 0x000000000010e947 */ /* 0x000fea0003800000 */
[----:B-----5:R-:W-:-:S05]  /*13d0*/  HADD2.F32 R0, -RZ, R36.H1_H1 ;  /* 0x30000024ff007230 */ /* 0x020fca0000004100 */
[----:B------:R-:W-:-:S04]  /*13e0*/  FMUL.FTZ R0, R0, UR6 ;  /* 0x0000000600007c20 */ /* 0x000fc80008410000 */
[----:B------:R-:W-:-:S04]  /*13f0*/  FMUL.FTZ R53, R87, R0 ;  /* 0x0000000057357220 */ /* 0x000fc80000410000 */
[----:B------:R-:W-:-:S07]  /*1400*/  @P0 FADD.FTZ R53, R29, R53 ;  /* 0x000000351d350221 */ /* 0x000fce0000010000 */
.L_x_23178:
[----:B------:R-:W-:Y:S05]  /*1410*/  BSYNC B0 ;  /* 0x0000000000007941 */ /* 0x000fea0003800000 */
.L_x_23177:
[----:B------:R-:W-:Y:S04]  /*1420*/  BSSY B0, `(.L_x_23179) ;  /* 0x0000006000007945 */ /* 0x000fe80003800000 */
[----:B------:R-:W-:Y:S05]  /*1430*/  @!P6 BRA `(.L_x_23180) ;  /* 0x000000000010e947 */ /* 0x000fea0003800000 */
[----:B-----5:R-:W-:-:S05]  /*1440*/  HADD2.F32 R0, -RZ, R37.H0_H0 ;  /* 0x20000025ff007230 */ /* 0x020fca0000004100 */
[----:B------:R-:W-:-:S04]  /*1450*/  FMUL.FTZ R13, R0, UR6 ;  /* 0x00000006000d7c20 */ /* 0x000fc80008410000 */
[----:B------:R-:W-:-:S04]  /*1460*/  FMUL.FTZ R54, R86, R13 ;  /* 0x0000000d56367220 */ /* 0x000fc80000410000 */
[----:B------:R-:W-:-:S07]  /*1470*/  @P0 FADD.FTZ R54, R30, R54 ;  /* 0x000000361e360221 */ /* 0x000fce0000010000 */
.L_x_23180:
[----:B------:R-:W-:Y:S05]  /*1480*/  BSYNC B0 ;  /* 0x0000000000007941 */ /* 0x000fea0003800000 */
.L_x_23179:
[----:B------:R-:W-:Y:S04]  /*1490*/  BSSY B0, `(.L_x_23181) ;  /* 0x0000006000007945 */ /* 0x000fe80003800000 */
[----:B------:R-:W-:Y:S05]  /*14a0*/  @!P6 BRA `(.L_x_23182) ;  /* 0x000000000010e947 */ /* 0x000fea0003800000 */
[----:B-----5:R-:W-:-:S05]  /*14b0*/  HADD2.F32 R0, -RZ, R37.H1_H1 ;  /* 0x30000025ff007230 */ /* 0x020fca0000004100 */
[----:B------:R-:W-:-:S04]  /*14c0*/  FMUL.FTZ R0, R0, UR6 ;  /* 0x0000000600007c20 */ /* 0x000fc80008410000 */
[----:B------:R-:W-:-:S04]  /*14d0*/  FMUL.FTZ R55, R85, R0 ;  /* 0x0000000055377220 */ /* 0x000fc80000410000 */
[----:B------:R-:W-:-:S07]  /*14e0*/  @P0 FADD.FTZ R55, R31, R55 ;  /* 0x000000371f370221 */ /* 0x000fce0000010000 */
.L_x_23182:
[----:B------:R-:W-:Y:S05]  /*14f0*/  BSYNC B0 ;  /* 0x0000000000007941 */ /* 0x000fea0003800000 */
.L_x_23181:
[----:B------:R-:W-:Y:S04]  /*1500*/  BSSY B0, `(.L_x_23183) ;  /* 0x0000006000007945 */ /* 0x000fe80003800000 */
[----:B------:R-:W-:Y:S05]  /*1510*/  @!P6 BRA `(.L_x_23184) ;  /* 0x000000000010e947 */ /* 0x000fea0003800000 */
[----:B-----5:R-:W-:-:S05]  /*1520*/  HADD2.F32 R0, -RZ, R38.H0_H0 ;  /* 0x20000026ff007230 */ /* 0x020fca0000004100 */
[----:B------:R-:W-:-:S04]  /*1530*/  FMUL.FTZ R13, R0, UR6 ;  /* 0x00000006000d7c20 */ /* 0x000fc80008410000 */
[----:B------:R-:W-:-:S04]  /*1540*/  FMUL.FTZ R48, R84, R13 ;  /* 0x0000000d54307220 */ /* 0x000fc80000410000 */
[----:B------:R-:W-:-:S07]  /*1550*/  @P0 FADD.FTZ R48, R32, R48 ;  /* 0x0000003020300221 */ /* 0x000fce0000010000 */
.L_x_23184:
[----:B------:R-:W-:Y:S05]  /*1560*/  BSYNC B0 ;  /* 0x0000000000007941 */ /* 0x000fea0003800000 */
.L_x_23183:
[----:B------:R-:W-:Y:S04]  /*1570*/  BSSY B0, `(.L_x_23185) ;  /* 0x0000006000007945 */ /* 0x000fe80003800000 */
[----:B------:R-:W-:Y:S05]  /*1580*/  @!P6 BRA `(.L_x_23186) ;  /* 0x000000000010e947 */ /* 0x000fea0003800000 */
[----:B-----5:R-:W-:-:S05]  /*1590*/  HADD2.F32 R0, -RZ, R38.H1_H1 ;  /* 0x30000026ff007230 */ /* 0x020fca0000004100 */
[----:B------:R-:W-:-:S04]  /*15a0*/  FMUL.FTZ R0, R0, UR6 ;  /* 0x0000000600007c20 */ /* 0x000fc80008410000 */
[----:B------:R-:W-:-:S04]  /*15b0*/  FMUL.FTZ R49, R83, R0 ;  /* 0x0000000053317220 */ /* 0x000fc80000410000 */
[----:B------:R-:W-:-:S07]  /*15c0*/  @P0 FADD.FTZ R49, R33, R49 ;  /* 0x0000003121310221 */ /* 0x000fce0000010000 */
.L_x_23186:
[----:B------:R-:W-:Y:S05]  /*15d0*/  BSYNC B0 ;  /* 0x0000000000007941 */ /* 0x000fea0003800000 */
.L_x_23185:
[----:B------:R-:W-:Y:S04]  /*15e0*/  BSSY B0, `(.L_x_23187) ;  /* 0x0000006000007945 */ /* 0x000fe80003800000 */
[----:B------:R-:W-:Y:S05]  /*15f0*/  @!P6 BRA `(.L_x_23188) ;  /* 0x000000000010e947 */ /* 0x000fea0003800000 */
[----:B-----5:R-:W-:-:S05]  /*1600*/  HADD2.F32 R0, -RZ, R39.H0_H0 ;  /* 0x20000027ff007230 */ /* 0x020fca0000004100 */
[----:B------:R-:W-:-:S04]  /*1610*/  FMUL.FTZ R13, R0, UR6 ;  /* 0x00000006000d7c20 */ /* 0x000fc80008410000 */
[----:B------:R-:W-:-:S04]  /*1620*/  FMUL.FTZ R50, R82, R13 ;  /* 0x0000000d52327220 */ /* 0x000fc80000410000 */
[----:B------:R-:W-:-:S07]  /*1630*/  @P0 FADD.FTZ R50, R34, R50 ;  /* 0x0000003222320221 */ /* 0x000fce0000010000 */
.L_x_23188:
[----:B------:R-:W-:Y:S05]  /*1640*/  BSYNC B0 ;  /* 0x0000000000007941 */ /* 0x000fea0003800000 */
.L_x_23187:
[----:B------:R-:W-:Y:S04]  /*1650*/  BSSY B0, `(.L_x_23189) ;  /* 0x0000006000007945 */ /* 0x000fe80003800000 */
[----:B------:R-:W-:Y:S05]  /*1660*/  @!P6 BRA `(.L_x_23190) ;  /* 0x000000000010e947 */ /* 0x000fea0003800000 */
[----:B-----5:R-:W-:-:S05]  /*1670*/  HADD2.F32 R0, -RZ, R39.H1_H1 ;  /* 0x30000027ff007230 */ /* 0x020fca0000004100 */
[----:B------:R-:W-:-:S04]  /*1680*/  FMUL.FTZ R0, R0, UR6 ;  /* 0x0000000600007c20 */ /* 0x000fc80008410000 */
[----:B------:R-:W-:-:S04]  /*1690*/  FMUL.FTZ R51, R81, R0 ;  /* 0x0000000051337220 */ /* 0x000fc80000410000 */
[----:B------:R-:W-:-:S07]  /*16a0*/  @P0 FADD.FTZ R51, R35, R51 ;  /* 0x0000003323330221 */ /* 0x000fce0000010000 */
.L_x_23190:
[----:B------:R-:W-:Y:S05]  /*16b0*/  BSYNC B0 ;  /* 0x0000000000007941 */ /* 0x000fea0003800000 */
.L_x_23189:
        /* <DEDUP_REMOVED lines=40> */
[----:B------:R-:W-:-:S04]  /*1940*/  FMUL.FTZ R60, R80, R21 ;  /* 0x00000015503c7220 */ /* 0x000fc80000410000 */
[----:B------:R-:W-:-:S07]  /*1950*/  @P0 FADD.FTZ R60, R28, R60 ;  /* 0x0000003c1c3c0221 */ /* 0x000fce0000010000 */
.L_x_23192:
[----:B------:R-:W-:Y:S05]  /*1960*/  BSYNC B0 ;  /* 0x0000000000007941 */ /* 0x000fea0003800000 */
.L_x_23191:
[----:B------:R-:W-:Y:S04]  /*1970*/  BSSY B0, `(.L_x_23193) ;  /* 0x0000006000007945 */ /* 0x000fe80003800000 */
[----:B------:R-:W-:Y:S05]  /*1980*/  @!P6 BRA `(.L_x_23194) ;  /* 0x000000000010e947 */ /* 0x000fea0003800000 */
[----:B-----5:R-:W-:-:S05]  /*1990*/  HADD2.F32 R0, -RZ, R36.H1_H1 ;  /* 0x30000024ff007230 */ /* 0x020fca0000004100 */
[----:B------:R-:W-:-:S04]  /*19a0*/  FMUL.FTZ R0, R0, UR6 ;  /* 0x0000000600007c20 */ /* 0x000fc80008410000 */
[----:B------:R-:W-:-:S04]  /*19b0*/  FMUL.FTZ R61, R131, R0 ;  /* 0x00000000833d7220 */ /* 0x000fc80000410000 */
[----:B------:R-:W-:-:S07]  /*19c0*/  @P0 FADD.FTZ R61, R29, R61 ;  /* 0x0000003d1d3d0221 */ /* 0x000fce0000010000 */
.L_x_23194:
[----:B------:R-:W-:Y:S05]  /*19d0*/  BSYNC B0 ;  /* 0x0000000000007941 */ /* 0x000fea0003800000 */
.L_x_23193:
[----:B------:R-:W-:Y:S04]  /*19e0*/  BSSY B0, `(.L_x_23195) ;  /* 0x0000006000007945 */ /* 0x000fe80003800000 */
[----:B------:R-:W-:Y:S05]  /*19f0*/  @!P6 BRA `(.L_x_23196) ;  /* 0x000000000010e947 */ /* 0x000fea0003800000 */
[----:B-----5:R-:W-:-:S05]  /*1a00*/  HADD2.F32 R0, -RZ, R37.H0_H0 ;  /* 0x20000025ff007230 */ /* 0x020fca0000004100 */
[----:B------:R-:W-:-:S04]  /*1a10*/  FMUL.FTZ R21, R0, UR6 ;  /* 0x0000000600157c20 */ /* 0x000fc80008410000 */
[----:B------:R-:W-:-:S04]  /*1a20*/  FMUL.FTZ R62, R130, R21 ;  /* 0x00000015823e7220 */ /* 0x000fc80000410000 */
[----:B------:R-:W-:-:S07]  /*1a30*/  @P0 FADD.FTZ R62, R30, R62 ;  /* 0x0000003e1e3e0221 */ /* 0x000fce0000010000 */
.L_x_23196:
[----:B------:R-:W-:Y:S05]  /*1a40*/  BSYNC B0 ;  /* 0x0000000000007941 */ /* 0x000fea0003800000 */
.L_x_23195:
[----:B------:R-:W-:Y:S04]  /*1a50*/  BSSY B0, `(.L_x_23197) ;  /* 0x0000006000007945 */ /* 0x000fe80003800000 */
[----:B------:R-:W-:Y:S05]  /*1a60*/  @!P6 BRA `(.L_x_23198) ;  /* 0x000000000010e947 */ /* 0x000fea0003800000 */
[----:B-----5:R-:W-:-:S05]  /*1a70*/  HADD2.F32 R0, -RZ, R37.H1_H1 ;  /* 0x30000025ff007230 */ /* 0x020fca0000004100 */
[----:B------:R-:W-:-:S04]  /*1a80*/  FMUL.FTZ R0, R0, UR6 ;  /* 0x0000000600007c20 */ /* 0x000fc80008410000 */
[----:B------:R-:W-:-:S04]  /*1a90*/  FMUL.FTZ R63, R133, R0 ;  /* 0x00000000853f7220 */ /* 0x000fc80000410000 */
[----:B------:R-:W-:-:S07]  /*1aa0*/  @P0 FADD.FTZ R63, R31, R63 ;  /* 0x0000003f1f3f0221 */ /* 0x000fce0000010000 */
.L_x_23198:
[----:B------:R-:W-:Y:S05]  /*1ab0*/  BSYNC B0 ;  /* 0x0000000000007941 */ /* 0x000fea0003800000 */
.L_x_23197:
[----:B------:R-:W-:Y:S04]  /*1ac0*/  BSSY B0, `(.L_x_23199) ;  /* 0x0000006000007945 */ /* 0x000fe80003800000 */
[----:B------:R-:W-:Y:S05]  /*1ad0*/  @!P6 BRA `(.L_x_23200) ;  /* 0x000000000010e947 */ /* 0x000fea0003800000 */
[----:B-----5:R-:W-:-:S05]  /*1ae0*/  HADD2.F32 R0, -RZ, R38.H0_H0 ;  /* 0x20000026ff007230 */ /* 0x020fca0000004100 */
[----:B------:R-:W-:-:S04]  /*1af0*/  FMUL.FTZ R21, R0, UR6 ;  /* 0x0000000600157c20 */ /* 0x000fc80008410000 */
[----:B------:R-:W-:-:S04]  /*1b00*/  FMUL.FTZ R56, R132, R21 ;  /* 0x0000001584387220 */ /* 0x000fc80000410000 */
[----:B------:R-:W-:-:S07]  /*1b10*/  @P0 FADD.FTZ R56, R32, R56 ;  /* 0x0000003820380221 */ /* 0x000fce0000010000 */
.L_x_23200:
[----:B------:R-:W-:Y:S05]  /*1b20*/  BSYNC B0 ;  /* 0x0000000000007941 */ /* 0x000fea0003800000 */
.L_x_23199:
[----:B------:R-:W-:Y:S04]  /*1b30*/  BSSY B0, `(.L_x_23201) ;  /* 0x0000006000007945 */ /* 0x000fe80003800000 */
[----:B------:R-:W-:Y:S05]  /*1b40*/  @!P6 BRA `(.L_x_23202) ;  /* 0x000000000010e947 */ /* 0x000fea0003800000 */
[----:B-----5:R-:W-:-:S05]  /*1b50*/  HADD2.F32 R0, -RZ, R38.H1_H1 ;  /* 0x30000026ff007230 */ /* 0x020fca0000004100 */
[----:B------:R-:W-:-:S04]  /*1b60*/  FMUL.FTZ R0, R0, UR6 ;  /* 0x0000000600007c20 */ /* 0x000fc80008410000 */
[----:B------:R-:W-:-:S04]  /*1b70*/  FMUL.FTZ R57, R137, R0 ;  /* 0x0000000089397220 */ /* 0x000fc80000410000 */
[----:B------:R-:W-:-:S07]  /*1b80*/  @P0 FADD.FTZ R57, R33, R57 ;  /* 0x0000003921390221 */ /* 0x000fce0000010000 */
.L_x_23202:
[----:B------:R-:W-:Y:S05]  /*1b90*/  BSYNC B0 ;  /* 0x0000000000007941 */ /* 0x000fea0003800000 */
.L_x_23201:
[----:B------:R-:W-:Y:S04]  /*1ba0*/  BSSY B0, `(.L_x_23203) ;  /* 0x0000006000007945 */ /* 0x000fe80003800000 */
[----:B------:R-:W-:Y:S05]  /*1bb0*/  @!P6 BRA `(.L_x_23204) ;  /* 0x000000000010e947 */ /* 0x000fea0003800000 */
[----:B-----5:R-:W-:-:S05]  /*1bc0*/  HADD2.F32 R0, -RZ, R39.H0_H0 ;  /* 0x20000027ff007230 */ /* 0x020fca0000004100 */
[----:B------:R-:W-:-:S04]  /*1bd0*/  FMUL.FTZ R21, R0, UR6 ;  /* 0x0000000600157c20 */ /* 0x000fc80008410000 */
[----:B------:R-:W-:-:S04]  /*1be0*/  FMUL.FTZ R58, R136, R21 ;  /* 0x00000015883a7220 */ /* 0x000fc80000410000 */
[----:B------:R-:W-:-:S07]  /*1bf0*/  @P0 FADD.FTZ R58, R34, R58 ;  /* 0x0000003a223a0221 */ /* 0x000fce0000010000 */
.L_x_23204:
[----:B------:R-:W-:Y:S05]  /*1c00*/  BSYNC B0 ;  /* 0x0000000000007941 */ /* 0x000fea0003800000 */
.L_x_23203:
[----:B------:R-:W-:Y:S04]  /*1c10*/  BSSY B0, `(.L_x_23205) ;  /* 0x0000006000007945 */ /* 0x000fe80003800000 */
[----:B------:R-:W-:Y:S05]  /*1c20*/  @!P6 BRA `(.L_x_23206) ;  /* 0x000000000010e947 */ /* 0x000fea0003800000 */
[----:B-----5:R-:W-:-:S05]  /*1c30*/  HADD2.F32 R0, -RZ, R39.H1_H1 ;  /* 0x30000027ff007230 */ /* 0x020fca0000004100 */
[----:B------:R-:W-:-:S04]  /*1c40*/  FMUL.FTZ R0, R0, UR6 ;  /* 0x0000000600007c20 */ /* 0x000fc80008410000 */
[----:B------:R-:W-:-:S04]  /*1c50*/  FMUL.FTZ R59, R135, R0 ;  /* 0x00000000873b7220 */ /* 0x000fc80000410000 */
[----:B------:R-:W-:-:S07]  /*1c60*/  @P0 FADD.FTZ R59, R35, R59 ;  /* 0x0000003b233b0221 */ /* 0x000fce0000010000 */
.L_x_23206:
[----:B------:R-:W-:Y:S05]  /*1c70*/  BSYNC B0 ;  /* 0x0000000000007941 */ /* 0x000fea0003800000 */
.L_x_23205:
        /* <DEDUP_REMOVED lines=42> */
.L_x_23208:
[----:B------:R-:W-:Y:S05]  /*1f20*/  BSYNC B0 ;  /* 0x0000000000007941 */ /* 0x000fea0003800000 */
.L_x_23207:
[----:B------:R-:W-:Y:S04]  /*1f30*/  BSSY B0, `(.L_x_23209) ;  /* 0x0000006000007945 */ /* 0x000fe80003800000 */
[----:B------:R-:W-:Y:S05]  /*1f40*/  @!P6 BRA `(.L_x_23210) ;  /* 0x000000000010e947 */ /* 0x000fea0003800000 */
[----:B-----5:R-:W-:-:S05]  /*1f50*/  HADD2.F32 R0, -RZ, R36.H1_H1 ;  /* 0x30000024ff007230 */ /* 0x020fca0000004100 */
[----:B------:R-:W-:-:S04]  /*1f60*/  FMUL.FTZ R0, R0, UR6 ;  /* 0x0000000600007c20 */ /* 0x000fc80008410000 */
[----:B------:R-:W-:-:S04]  /*1f70*/  FMUL.FTZ R69, R139, R0 ;  /* 0x000000008b457220 */ /* 0x000fc80000410000 */
[----:B------:R-:W-:-:S07]  /*1f80*/  @P0 FADD.FTZ R69, R29, R69 ;  /* 0x000000451d450221 */ /* 0x000fce0000010000 */
.L_x_23210:
[----:B------:R-:W-:Y:S05]  /*1f90*/  BSYNC B0 ;  /* 0x0000000000007941 */ /* 0x000fea0003800000 */
.L_x_23209:
[----:B------:R-:W-:Y:S04]  /*1fa0*/  BSSY B0, `(.L_x_23211) ;  /* 0x0000006000007945 */ /* 0x000fe80003800000 */
[----:B------:R-:W-:Y:S05]  /*1fb0*/  @!P6 BRA `(.L_x_23212) ;  /* 0x000000000010e947 */ /* 0x000fea0003800000 */
[----:B-----5:R-:W-:-:S05]  /*1fc0*/  HADD2.F32 R0, -RZ, R37.H0_H0 ;  /* 0x20000025ff007230 */ /* 0x020fca0000004100 */
[----:B------:R-:W-:-:S04]  /*1fd0*/  FMUL.FTZ R25, R0, UR6 ;  /* 0x0000000600197c20 */ /* 0x000fc80008410000 */
[----:B------:R-:W-:-:S04]  /*1fe0*/  FMUL.FTZ R70, R138, R25 ;  /* 0x000000198a467220 */ /* 0x000fc80000410000 */
[----:B------:R-:W-:-:S07]  /*1ff0*/  @P0 FADD.FTZ R70, R30, R70 ;  /* 0x000000461e460221 */ /* 0x000fce0000010000 */
.L_x_23212:
[----:B------:R-:W-:Y:S05]  /*2000*/  BSYNC B0 ;  /* 0x0000000000007941 */ /* 0x000fea0003800000 */
.L_x_23211:
[----:B------:R-:W-:Y:S04]  /*2010*/  BSSY B0, `(.L_x_23213) ;  /* 0x0000006000007945 */ /* 0x000fe80003800000 */
[----:B------:R-:W-:Y:S05]  /*2020*/  @!P6 BRA `(.L_x_23214) ;  /* 0x000000000010e947 */ /* 0x000fea0003800000 */
[----:B-----5:R-:W-:-:S05]  /*2030*/  HADD2.F32 R0, -RZ, R37.H1_H1 ;  /* 0x30000025ff007230 */ /* 0x020fca0000004100 */
[----:B------:R-:W-:-:S04]  /*2040*/  FMUL.FTZ R0, R0, UR6 ;  /* 0x0000000600007c20 */ /* 0x000fc80008410000 */
[----:B------:R-:W-:-:S04]  /*2050*/  FMUL.FTZ R71, R141, R0 ;  /* 0x000000008d477220 */ /* 0x000fc80000410000 */
[----:B------:R-:W-:-:S07]  /*2060*/  @P0 FADD.FTZ R71, R31, R71 ;  /* 0x000000471f470221 */ /* 0x000fce0000010000 */
.L_x_23214:
[----:B------:R-:W-:Y:S05]  /*2070*/  BSYNC B0 ;  /* 0x0000000000007941 */ /* 0x000fea0003800000 */
.L_x_23213:
[----:B------:R-:W-:Y:S04]  /*2080*/  BSSY B0, `(.L_x_23215) ;  /* 0x0000006000007945 */ /* 0x000fe80003800000 */
[----:B------:R-:W-:Y:S05]  /*2090*/  @!P6 BRA `(.L_x_23216) ;  /* 0x000000000010e947 */ /* 0x000fea0003800000 */
[----:B-----5:R-:W-:-:S05]  /*20a0*/  HADD2.F32 R0, -RZ, R38.H0_H0 ;  /* 0x20000026ff007230 */ /* 0x020fca0000004100 */
[----:B------:R-:W-:-:S04]  /*20b0*/  FMUL.FTZ R25, R0, UR6 ;  /* 0x0000000600197c20 */ /* 0x000fc80008410000 */
[----:B------:R-:W-:-:S04]  /*20c0*/  FMUL.FTZ R64, R140, R25 ;  /* 0x000000198c407220 */ /* 0x000fc80000410000 */
[----:B------:R-:W-:-:S07]  /*20d0*/  @P0 FADD.FTZ R64, R32, R64 ;  /* 0x0000004020400221 */ /* 0x000fce0000010000 */
.L_x_23216:
[----:B------:R-:W-:Y:S05]  /*20e0*/  BSYNC B0 ;  /* 0x0000000000007941 */ /* 0x000fea0003800000 */
.L_x_23215:
[----:B------:R-:W-:Y:S04]  /*20f0*/  BSSY B0, `(.L_x_23217) ;  /* 0x0000006000007945 */ /* 0x000fe80003800000 */
[----:B------:R-:W-:Y:S05]  /*2100*/  @!P6 BRA `(.L_x_23218) ;  /* 0x000000000010e947 */ /* 0x000fea0003800000 */
[----:B-----5:R-:W-:-:S05]  /*2110*/  HADD2.F32 R0, -RZ, R38.H1_H1 ;  /* 0x30000026ff007230 */ /* 0x020fca0000004100 */
[----:B------:R-:W-:-:S04]  /*2120*/  FMUL.FTZ R0, R0, UR6 ;  /* 0x0000000600007c20 */ /* 0x000fc80008410000 */
[----:B------:R-:W-:-:S04]  /*2130*/  FMUL.FTZ R65, R143, R0 ;  /* 0x000000008f417220 */ /* 0x000fc80000410000 */
[----:B------:R-:W-:-:S07]  /*2140*/  @P0 FADD.FTZ R65, R33, R65 ;  /* 0x0000004121410221 */ /* 0x000fce0000010000 */
.L_x_23218:
[----:B------:R-:W-:Y:S05]  /*2150*/  BSYNC B0 ;  /* 0x0000000000007941 */ /* 0x000fea0003800000 */
.L_x_23217:
[----:B------:R-:W-:Y:S04]  /*2160*/  BSSY B0, `(.L_x_23219) ;  /* 0x0000006000007945 */ /* 0x000fe80003800000 */
[----:B------:R-:W-:Y:S05]  /*2170*/  @!P6 BRA `(.L_x_23220) ;  /* 0x000000000010e947 */ /* 0x000fea0003800000 */
[----:B-----5:R-:W-:-:S05]  /*2180*/  HADD2.F32 R0, -RZ, R39.H0_H0 ;  /* 0x20000027ff007230 */ /* 0x020fca0000004100 */
[----:B------:R-:W-:-:S04]  /*2190*/  FMUL.FTZ R25, R0, UR6 ;  /* 0x0000000600197c20 */ /* 0x000fc80008410000 */
[----:B------:R-:W-:-:S04]  /*21a0*/  FMUL.FTZ R66, R142, R25 ;  /* 0x000000198e427220 */ /* 0x000fc80000410000 */
[----:B------:R-:W-:-:S07]  /*21b0*/  @P0 FADD.FTZ R66, R34, R66 ;  /* 0x0000004222420221 */ /* 0x000fce0000010000 */
.L_x_23220:
[----:B------:R-:W-:Y:S05]  /*21c0*/  BSYNC B0 ;  /* 0x0000000000007941 */ /* 0x000fea0003800000 */
.L_x_23219:
[----:B------:R-:W-:Y:S04]  /*21d0*/  BSSY B0, `(.L_x_23221) ;  /* 0x0000006000007945 */ /* 0x000fe80003800000 */
[----:B------:R-:W-:Y:S05]  /*21e0*/  @!P6 BRA `(.L_x_23222) ;  /* 0x000000000010e947 */ /* 0x000fea0003800000 */
[----:B-----5:R-:W-:-:S05]  /*21f0*/  HADD2.F32 R0, -RZ, R39.H1_H1 ;  /* 0x30000027ff007230 */ /* 0x020fca0000004100 */
[----:B------:R-:W-:-:S04]  /*2200*/  FMUL.FTZ R0, R0, UR6 ;  /* 0x0000000600007c20 */ /* 0x000fc80008410000 */
[----:B------:R-:W-:-:S04]  /*2210*/  FMUL.FTZ R67, R145, R0 ;  /* 0x0000000091437220 */ /* 0x000fc80000410000 */
[----:B------:R-:W-:-:S07]  /*2220*/  @P0 FADD.FTZ R67, R35, R67 ;  /* 0x0000004323430221 */ /* 0x000fce0000010000 */
.L_x_23222:
[----:B------:R-:W-:Y:S05]  /*2230*/  BSYNC B0 ;  /* 0x0000000000007941 */ /* 0x000fea0003800000 */
.L_x_23221:
        /* <DEDUP_REMOVED lines=34> */
[----:B-----5:R-:W-:-:S05]  /*2460*/  HADD2.F32 R0, -RZ, R36.H0_H0 ;  /* 0x20000024ff007230 */ /* 0x020fca0000004100 */
[----:B------:R-:W-:-:S04]  /*2470*/  FMUL.FTZ R13, R0, UR6 ;  /* 0x00000006000d7c20 */ /* 0x000fc80008410000 */
[----:B------:R-:W-:-:S04]  /*2480*/  FMUL.FTZ R76, R144, R13 ;  /* 0x0000000d904c7220 */ /* 0x000fc80000410000 */
[----:B------:R-:W-:-:S07]  /*2490*/  @P0 FADD.FTZ R76, R28, R76 ;  /* 0x0000004c1c4c0221 */ /* 0x000fce0000010000 */
.L_x_23224:
[----:B------:R-:W-:Y:S05]  /*24a0*/  BSYNC B0 ;  /* 0x0000000000007941 */ /* 0x000fea0003800000 */
.L_x_23223:
[----:B------:R-:W-:Y:S04]  /*24b0*/  BSSY B0, `(.L_x_23225) ;  /* 0x0000006000007945 */ /* 0x000fe80003800000 */
[----:B------:R-:W-:Y:S05]  /*24c0*/  @!P6 BRA `(.L_x_23226) ;  /* 0x000000000010e947 */ /* 0x000fea0003800000 */
[----:B-----5:R-:W-:-:S05]  /*24d0*/  HADD2.F32 R0, -RZ, R36.H1_H1 ;  /* 0x30000024ff007230 */ /* 0x020fca0000004100 */
[----:B------:R-:W-:-:S04]  /*24e0*/  FMUL.FTZ R0, R0, UR6 ;  /* 0x0000000600007c20 */ /* 0x000fc80008410000 */
[----:B------:R-:W-:-:S04]  /*24f0*/  FMUL.FTZ R77, R147, R0 ;  /* 0x00000000934d7220 */ /* 0x000fc80000410000 */
[----:B------:R-:W-:-:S07]  /*2500*/  @P0 FADD.FTZ R77, R29, R77 ;  /* 0x0000004d1d4d0221 */ /* 0x000fce0000010000 */
.L_x_23226:
[----:B------:R-:W-:Y:S05]  /*2510*/  BSYNC B0 ;  /* 0x0000000000007941 */ /* 0x000fea0003800000 */
.L_x_23225:
[----:B------:R-:W-:Y:S04]  /*2520*/  BSSY B0, `(.L_x_23227) ;  /* 0x0000006000007945 */ /* 0x000fe80003800000 */
[----:B------:R-:W-:Y:S05]  /*2530*/  @!P6 BRA `(.L_x_23228) ;  /* 0x000000000010e947 */ /* 0x000fea0003800000 */
[----:B-----5:R-:W-:-:S05]  /*2540*/  HADD2.F32 R0, -RZ, R37.H0_H0 ;  /* 0x20000025ff007230 */ /* 0x020fca0000004100 */
[----:B------:R-:W-:-:S04]  /*2550*/  FMUL.FTZ R13, R0, UR6 ;  /* 0x00000006000d7c20 */ /* 0x000fc80008410000 */
[----:B------:R-:W-:-:S04]  /*2560*/  FMUL.FTZ R78, R146, R13 ;  /* 0x0000000d924e7220 */ /* 0x000fc80000410000 */
[----:B------:R-:W-:-:S07]  /*2570*/  @P0 FADD.FTZ R78, R30, R78 ;  /* 0x0000004e1e4e0221 */ /* 0x000fce0000010000 */
.L_x_23228:
[----:B------:R-:W-:Y:S05]  /*2580*/  BSYNC B0 ;  /* 0x0000000000007941 */ /* 0x000fea0003800000 */
.L_x_23227:
[----:B------:R-:W-:Y:S04]  /*2590*/  BSSY B0, `(.L_x_23229) ;  /* 0x0000006000007945 */ /* 0x000fe80003800000 */
[----:B------:R-:W-:Y:S05]  /*25a0*/  @!P6 BRA `(.L_x_23230) ;  /* 0x000000000010e947 */ /* 0x000fea0003800000 */
[----:B-----5:R-:W-:-:S05]  /*25b0*/  HADD2.F32 R0, -RZ, R37.H1_H1 ;  /* 0x30000025ff007230 */ /* 0x020fca0000004100 */
[----:B------:R-:W-:-:S04]  /*25c0*/  FMUL.FTZ R0, R0, UR6 ;  /* 0x0000000600007c20 */ /* 0x000fc80008410000 */
[----:B------:R-:W-:-:S04]  /*25d0*/  FMUL.FTZ R79, R149, R0 ;  /* 0x00000000954f7220 */ /* 0x000fc80000410000 */
[----:B------:R-:W-:-:S07]  /*25e0*/  @P0 FADD.FTZ R79, R31, R79 ;  /* 0x0000004f1f4f0221 */ /* 0x000fce0000010000 */
.L_x_23230:
[----:B------:R-:W-:Y:S05]  /*25f0*/  BSYNC B0 ;  /* 0x0000000000007941 */ /* 0x000fea0003800000 */
.L_x_23229:
[----:B------:R-:W-:Y:S04]  /*2600*/  BSSY B0, `(.L_x_23231) ;  /* 0x0000006000007945 */ /* 0x000fe80003800000 */
[----:B------:R-:W-:Y:S05]  /*2610*/  @!P6 BRA `(.L_x_23232) ;  /* 0x000000000010e947 */ /* 0x000fea0003800000 */
[----:B-----5:R-:W-:-:S05]  /*2620*/  HADD2.F32 R0, -RZ, R38.H0_H0 ;  /* 0x20000026ff007230 */ /* 0x020fca0000004100 */
[----:B------:R-:W-:-:S04]  /*2630*/  FMUL.FTZ R13, R0, UR6 ;  /* 0x00000006000d7c20 */ /* 0x000fc80008410000 */
[----:B------:R-:W-:-:S04]  /*2640*/  FMUL.FTZ R72, R148, R13 ;  /* 0x0000000d94487220 */ /* 0x000fc80000410000 */
[----:B------:R-:W-:-:S07]  /*2650*/  @P0 FADD.FTZ R72, R32, R72 ;  /* 0x0000004820480221 */ /* 0x000fce0000010000 */
.L_x_23232:
[----:B------:R-:W-:Y:S05]  /*2660*/  BSYNC B0 ;  /* 0x0000000000007941 */ /* 0x000fea0003800000 */
.L_x_23231:
[----:B------:R-:W-:Y:S04]  /*2670*/  BSSY B0, `(.L_x_23233) ;  /* 0x0000006000007945 */ /* 0x000fe80003800000 */
[----:B------:R-:W-:Y:S05]  /*2680*/  @!P6 BRA `(.L_x_23234) ;  /* 0x000000000010e947 */ /* 0x000fea0003800000 */
[----:B-----5:R-:W-:-:S05]  /*2690*/  HADD2.F32 R0, -RZ, R38.H1_H1 ;  /* 0x30000026ff007230 */ /* 0x020fca0000004100 */
[----:B------:R-:W-:-:S04]  /*26a0*/  FMUL.FTZ R0, R0, UR6 ;  /* 0x0000000600007c20 */ /* 0x000fc80008410000 */
[----:B------:R-:W-:-:S04]  /*26b0*/  FMUL.FTZ R73, R151, R0 ;  /* 0x0000000097497220 */ /* 0x000fc80000410000 */
[----:B------:R-:W-:-:S07]  /*26c0*/  @P0 FADD.FTZ R73, R33, R73 ;  /* 0x0000004921490221 */ /* 0x000fce0000010000 */
.L_x_23234:
[----:B------:R-:W-:Y:S05]  /*26d0*/  BSYNC B0 ;  /* 0x0000000000007941 */ /* 0x000fea0003800000 */
.L_x_23233:
[----:B------:R-:W-:Y:S04]  /*26e0*/  BSSY B0, `(.L_x_23235) ;  /* 0x0000006000007945 */ /* 0x000fe80003800000 */
[----:B------:R-:W-:Y:S05]  /*26f0*/  @!P6 BRA `(.L_x_23236) ;  /* 0x000000000010e947 */ /* 0x000fea0003800000 */
[----:B-----5:R-:W-:-:S05]  /*2700*/  HADD2.F32 R0, -RZ, R39.H0_H0 ;  /* 0x20000027ff007230 */ /* 0x020fca0000004100 */
[----:B------:R-:W-:-:S04]  /*2710*/  FMUL.FTZ R13, R0, UR6 ;  /* 0x00000006000d7c20 */ /* 0x000fc80008410000 */
[----:B------:R-:W-:-:S04]  /*2720*/  FMUL.FTZ R74, R150, R13 ;  /* 0x0000000d964a7220 */ /* 0x000fc80000410000 */
[----:B------:R-:W-:-:S07]  /*2730*/  @P0 FADD.FTZ R74, R34, R74 ;  /* 0x0000004a224a0221 */ /* 0x000fce0000010000 */
.L_x_23236:
[----:B------:R-:W-:Y:S05]  /*2740*/  BSYNC B0 ;  /* 0x0000000000007941 */ /* 0x000fea0003800000 */
.L_x_23235:
[----:B------:R-:W-:Y:S04]  /*2750*/  BSSY B0, `(.L_x_23237) ;  /* 0x0000006000007945 */ /* 0x000fe80003800000 */
[----:B------:R-:W-:Y:S05]  /*2760*/  @!P6 BRA `(.L_x_23238) ;  /* 0x000000000010e947 */ /* 0x000fea0003800000 */
[----:B-----5:R-:W-:-:S05]  /*2770*/  HADD2.F32 R0, -RZ, R39.H1_H1 ;  /* 0x30000027ff007230 */ /* 0x020fca0000004100 */
[----:B------:R-:W-:-:S04]  /*2780*/  FMUL.FTZ R75, R0, UR6 ;  /* 0x00000006004b7c20 */ /* 0x000fc80008410000 */
[----:B------:R-:W-:-:S04]  /*2790*/  FMUL.FTZ R75, R154, R75 ;  /* 0x0000004b9a4b7220 */ /* 0x000fc80000410000 */
[----:B------:R-:W-:-:S07]  /*27a0*/  @P0 FADD.FTZ R75, R35, R75 ;  /* 0x0000004b234b0221 */ /* 0x000fce0000010000 */
.L_x_23238:
[----:B------:R-:W-:Y:S05]  /*27b0*/  BSYNC B0 ;  /* 0x0000000000007941 */ /* 0x000fea0003800000 */
.L_x_23237:
        /* <DEDUP_REMOVED lines=148> */
.L_x_23254:
        /* <DEDUP_REMOVED lines=21> */
[----:B------:R-:W-:Y:S02]  /*3250*/  IMAD R174, R3, R174, RZ ;  /* 0x000000ae03ae7224 */ /* 0x000fe400078e02ff */
[----:B------:R-:W-:Y:S01]  /*3260*/  FADD.FTZ R0, -R21, R45 ;  /* 0x0000002d15007221 */ /* 0x000fe20000010100 */
[----:B------:R-:W-:Y:S02]  /*3270*/  HADD2.F32 R41, -RZ, R11.H0_H0 ;  /* 0x2000000bff297230 */ /* 0x000fe40000004100 */
[----:B------:R-:W-:Y:S01]  /*3280*/  FMUL.FTZ R3, R25, R176 ;  /* 0x000000b019037220 */ /* 0x000fe20000410000 */
[C---:B------:R-:W-:Y:S01]  /*3290*/  FADD.FTZ R178, -R21.reuse, R43 ;  /* 0x0000002b15b27221 */ /* 0x040fe20000010100 */
[----:B------:R-:W-:Y:S01]  /*32a0*/  FADD.FTZ R60, -R21, R60 ;  /* 0x0000003c153c7221 */ /* 0x000fe20000010100 */
[----:B------:R-:W-:Y:S01]  /*32b0*/  FMUL.FTZ R43, R25, R20 ;  /* 0x00000014192b7220 */ /* 0x000fe20000410000 */
[C---:B------:R-:W-:Y:S01]  /*32c0*/  FADD.FTZ R2, -R21.reuse, R47 ;  /* 0x0000002f15027221 */ /* 0x040fe20000010100 */
[----:B------:R-:W-:Y:S01]  /*32d0*/  FADD.FTZ R182, -R21, R55 ;  /* 0x0000003715b67221 */ /* 0x000fe20000010100 */
[----:B------:R-:W-:-:S02]  /*32e0*/  HADD2.F32 R20, -RZ, R8.H1_H1 ;  /* 0x30000008ff147230 */ /* 0x000fc40000004100 */
[----:B------:R-:W-:Y:S01]  /*32f0*/  FMUL.FTZ R12, R25, R0 ;  /* 0x00000000190c7220 */ /* 0x000fe20000410000 */
[----:B------:R-:W-:Y:S01]  /*3300*/  FFMA.FTZ R55, R3, R41, R122 ;  /* 0x0000002903377223 */ /* 0x000fe2000001007a */
[C---:B------:R-:W-:Y:S01]  /*3310*/  FADD.FTZ R44, -R21.reuse, R44 ;  /* 0x0000002c152c7221 */ /* 0x040fe20000010100 */
[C---:B------:R-:W-:Y:S01]  /*3320*/  FADD.FTZ R198, -R21.reuse, R69 ;  /* 0x0000004515c67221 */ /* 0x040fe20000010100 */
[----:B------:R-:W-:Y:S01]  /*3330*/  SHF.R.S32.HI R3, RZ, 0x1f, R174 ;  /* 0x0000001fff037819 */ /* 0x000fe200000114ae */
[C---:B------:R-:W-:Y:S01]  /*3340*/  FADD.FTZ R188, -R21.reuse, R61 ;  /* 0x0000003d15bc7221 */ /* 0x040fe20000010100 */
[----:B------:R-:W-:Y:S01]  /*3350*/  FADD.FTZ R58, -R21, R58 ;  /* 0x0000003a153a7221 */ /* 0x000fe20000010100 */
[----:B------:R-:W-:Y:S01]  /*3360*/  FMUL.FTZ R69, R25, R60 ;  /* 0x0000003c19457220 */ /* 0x000fe20000410000 */
[----:B------:R-:W-:Y:S01]  /*3370*/  FADD.FTZ R192, -R21, R57 ;  /* 0x0000003915c07221 */ /* 0x000fe20000010100 */
[----:B------:R-:W-:Y:S01]  /*3380*/  FMUL.FTZ R24, R25, R2 ;  /* 0x0000000219187220 */ /* 0x000fe20000410000 */
[----:B------:R-:W0:Y:S01]  /*3390*/  LDC.64 R60, c[0x0][0x2b8] ;  /* 0x0000ae00ff3c7b82 */ /* 0x000e220000000a00 */
[----:B------:R-:W-:Y:S01]  /*33a0*/  FADD.FTZ R40, -R21, R40 ;  /* 0x0000002815287221 */ /* 0x000fe20000010100 */
[----:B------:R-:W-:-:S02]  /*33b0*/  HADD2.F32 R2, -RZ, R8.H0_H0 ;  /* 0x20000008ff027230 */ /* 0x000fc40000004100 */
[----:B------:R-:W-:Y:S01]  /*33c0*/  FFMA.FTZ R47, R12, R20, R127 ;  /* 0x000000140c2f7223 */ /* 0x000fe2000001007f */
[C---:B------:R-:W-:Y:S01]  /*33d0*/  FADD.FTZ R70, -R21.reuse, R70 ;  /* 0x0000004615467221 */ /* 0x040fe20000010100 */
[----:B------:R-:W-:Y:S01]  /*33e0*/  FADD.FTZ R200, -R21, R71 ;  /* 0x0000004715c87221 */ /* 0x000fe20000010100 */
[----:B------:R-:W-:Y:S01]  /*33f0*/  FMUL.FTZ R13, R25, R44 ;  /* 0x0000002c190d7220 */ /* 0x000fe20000410000 */
[----:B------:R-:W-:Y:S01]  /*3400*/  LEA.HI R174, R3, R174, RZ, 0x3 ;  /* 0x000000ae03ae7211 */ /* 0x000fe200078f18ff */
[--C-:B------:R-:W-:Y:S02]  /*3410*/  HADD2.F32 R12, -RZ, R19.reuse.H0_H0 ;  /* 0x20000013ff0c7230 */ /* 0x100fe40000004100 */
[----:B------:R-:W-:Y:S01]  /*3420*/  FMUL.FTZ R71, R25, R58 ;  /* 0x0000003a19477220 */ /* 0x000fe20000410000 */
[----:B------:R-:W-:Y:S02]  /*3430*/  HADD2.F32 R3, -RZ, R18.H1_H1 ;  /* 0x30000012ff037230 */ /* 0x000fe40000004100 */
[----:B------:R-:W-:Y:S01]  /*3440*/  FADD.FTZ R194, -R21, R59 ;  /* 0x0000003b15c27221 */ /* 0x000fe20000010100 */
[----:B------:R-:W-:Y:S01]  /*3450*/  FMUL.FTZ R192, R25, R192 ;  /* 0x000000c019c07220 */ /* 0x000fe20000410000 */
[----:B------:R-:W-:Y:S01]  /*3460*/  FADD.FTZ R212, -R21, R72 ;  /* 0x0000004815d47221 */ /* 0x000fe20000010100 */
[----:B------:R-:W-:Y:S01]  /*3470*/  FMUL.FTZ R42, R25, R40 ;  /* 0x00000028192a7220 */ /* 0x000fe20000410000 */
        /* <DEDUP_REMOVED lines=8> */
[C---:B------:R-:W-:Y:S01]  /*3500*/  FADD.FTZ R62, -R21.reuse, R62 ;  /* 0x0000003e153e7221 */ /* 0x040fe20000010100 */
[----:B------:R-:W-:Y:S01]  /*3510*/  FADD.FTZ R56, -R21, R56 ;  /* 0x0000003815387221 */ /* 0x000fe20000010100 */
[----:B------:R-:W-:-:S02]  /*3520*/  HADD2.F32 R13, -RZ, R19.H1_H1 ;  /* 0x30000013ff0d7230 */ /* 0x000fc40000004100 */
        /* <DEDUP_REMOVED lines=17> */
[----:B------:R-:W-:Y:S01]  /*3640*/  FFMA.FTZ R71, R192, R3, R107 ;  /* 0x00000003c0477223 */ /* 0x000fe2000001006b */
[----:B------:R-:W-:-:S02]  /*3650*/  HADD2.F32 R41, -RZ, R15.H0_H0 ;  /* 0x2000000fff297230 */ /* 0x000fc40000004100 */
[C---:B------:R-:W-:Y:S01]  /*3660*/  FMUL.FTZ R21, R25.reuse, R46 ;  /* 0x0000002e19157220 */ /* 0x040fe20000410000 */
[----:B------:R-:W-:Y:S02]  /*3670*/  HADD2.F32 R3, -RZ, R23.H0_H0 ;  /* 0x20000017ff037230 */ /* 0x000fe40000004100 */
        /* <DEDUP_REMOVED lines=28> */
[----:B------:R-:W-:-:S02]  /*3840*/  HADD2.F32 R2, -RZ, R15.H1_H1 ;  /* 0x3000000fff027230 */ /* 0x000fc40000004100 */
[----:B------:R-:W-:Y:S01]  /*3850*/  FFMA.FTZ R73, R194, R13, R105 ;  /* 0x0000000dc2497223 */ /* 0x000fe20000010069 */
[----:B------:R-:W-:Y:S02]  /*3860*/  HADD2.F32 R25, -RZ, R11.H1_H1 ;  /* 0x3000000bff197230 */ /* 0x000fe40000004100 */
[----:B------:R-:W-:Y:S01]  /*3870*/  FFMA.FTZ R66, R51, R41, R114 ;  /* 0x0000002933427223 */ /* 0x000fe20000010072 */
[----:B------:R-:W-:Y:S02]  /*3880*/  HADD2.F32 R13, -RZ, R27.H0_H0 ;  /* 0x2000001bff0d7230 */ /* 0x000fe40000004100 */
[----:B------:R-:W-:Y:S01]  /*3890*/  FFMA.FTZ R75, R75, R3, R98 ;  /* 0x000000034b4b7223 */ /* 0x000fe20000010062 */
[----:B------:R-:W-:Y:S01]  /*38a0*/  FFMA.FTZ R41, R7, R21, R126 ;  /* 0x0000001507297223 */ /* 0x000fe2000001007e */
[----:B------:R-:W-:Y:S01]  /*38b0*/  LEA.HI.SX32 R3, R174, R129, 0x1d ;  /* 0x00000081ae037211 */ /* 0x000fe200078feaff */
[----:B------:R-:W-:Y:S01]  /*38c0*/  FFMA.FTZ R50, R156, R24, R125 ;  /* 0x000000189c327223 */ /* 0x000fe2000001007d */
[----:B------:R-:W-:Y:S01]  /*38d0*/  FFMA.FTZ R64, R159, R64, R118 ;  /* 0x000000409f407223 */ /* 0x000fe20000010076 */
[----:B------:R-:W-:Y:S01]  /*38e0*/  FFMA.FTZ R45, R160, R45, R117 ;  /* 0x0000002da02d7223 */ /* 0x000fe20000010075 */
[----:B------:R-:W-:Y:S01]  /*38f0*/  FFMA.FTZ R67, R186, R2, R113 ;  /* 0x00000002ba437223 */ /* 0x000fe20000010071 */
[----:B------:R-:W-:Y:S01]  /*3900*/  FFMA.FTZ R178, R178, R25, R121 ;  /* 0x00000019b2b27223 */ /* 0x000fe20000010079 */
[----:B------:R-:W-:-:S02]  /*3910*/  HADD2.F32 R2, -RZ, R16.H0_H0 ;  /* 0x20000010ff027230 */ /* 0x000fc40000004100 */
[----:B------:R-:W-:Y:S01]  /*3920*/  FFMA.FTZ R77, R77, R13, R90 ;  /* 0x0000000d4d4d7223 */ /* 0x000fe2000001005a */
[----:B------:R-:W-:Y:S02]  /*3930*/  HADD2.F32 R12, -RZ, R23.H1_H1 ;  /* 0x30000017ff0c7230 */ /* 0x000fe40000004100 */
[----:B------:R-:W-:Y:S01]  /*3940*/  FFMA.FTZ R51, R10, R43, R123 ;  /* 0x0000002b0a337223 */ /* 0x000fe2000001007b */
[----:B------:R-:W-:Y:S01]  /*3950*/  HADD2.F32 R20, -RZ, R27.H1_H1 ;  /* 0x3000001bff147230 */ /* 0x000fe20000004100 */
[----:B------:R-:W-:Y:S01]  /*3960*/  IADD3 R13, R3, 0x20, RZ ;  /* 0x00000020030d7810 */ /* 0x000fe20007ffe0ff */
[----:B------:R-:W-:Y:S01]  /*3970*/  FFMA.FTZ R42, R9, R42, R124 ;  /* 0x0000002a092a7223 */ /* 0x000fe2000001007c */
[----:B------:R-:W-:Y:S01]  /*3980*/  IADD3 R21, R3, 0x40, RZ ;  /* 0x0000004003157810 */ /* 0x000fe20007ffe0ff */
[----:B------:R-:W-:Y:S01]  /*3990*/  FFMA.FTZ R48, R163, R48, R110 ;  /* 0x00000030a3307223 */ /* 0x000fe2000001006e */
[----:B------:R-:W-:Y:S01]  /*39a0*/  IADD3 R25, R3, 0x60, RZ ;  /* 0x0000006003197810 */ /* 0x000fe20007ffe0ff */
        /* <DEDUP_REMOVED lines=11> */
[----:B------:R-:W-:Y:S01]  /*3a60*/  F2FP.F16.F32.PACK_AB R47, R67, R66 ;  /* 0x00000042432f723e */ /* 0x000fe200000000ff */
[----:B------:R-:W-:Y:S01]  /*3a70*/  FFMA.FTZ R202, R165, R202, R100 ;  /* 0x000000caa5ca7223 */ /* 0x000fe20000010064 */
[----:B------:R-:W-:Y:S01]  /*3a80*/  FFMA.FTZ R65, R22, R204, R99 ;  /* 0x000000cc16417223 */ /* 0x000fe20000010063 */
[----:B0-----:R-:W-:-:S04]  /*3a90*/  IMAD.WIDE.U32 R2, R3, 0x10, R60 ;  /* 0x0000001003027825 */ /* 0x001fc800078e003c */
[----:B------:R-:W-:Y:S01]  /*3aa0*/  FFMA.FTZ R53, R167, R72, R102 ;  /* 0x00000048a7357223 */ /* 0x000fe20000010066 */
[----:B------:R-:W-:Y:S01]  /*3ab0*/  FFMA.FTZ R66, R164, R54, R101 ;  /* 0x00000036a4427223 */ /* 0x000fe20000010065 */
[----:B------:R-:W-:Y:S01]  /*3ac0*/  F2FP.F16.F32.PACK_AB R42, R51, R42 ;  /* 0x0000002a332a723e */ /* 0x000fe200000000ff */
[----:B------:R-:W-:-:S04]  /*3ad0*/  IMAD.WIDE.U32 R12, R13, 0x10, R60 ;  /* 0x000000100d0c7825 */ /* 0x000fc800078e003c */
[----:B------:R-:W-:Y:S01]  /*3ae0*/  FFMA.FTZ R51, R158, R44, R119 ;  /* 0x0000002c9e337223 */ /* 0x000fe20000010077 */
        /* <DEDUP_REMOVED lines=31> */
[----:B------:R-:W-:-:S05]  /*3ce0*/  F2FP.F16.F32.PACK_AB R56, R63, R64 ;  /* 0x000000403f38723e */ /* 0x000fca00000000ff */
[----:B------:R0:W-:Y:S02]  /*3cf0*/  STG.E.128 desc[UR4][R60.64], R56 ;  /* 0x000000383c007986 */ /* 0x0001e4000c101d04 */
.L_x_23241:
[----:B------:R-:W-:Y:S05]  /*3d00*/  BSYNC B0 ;  /* 0x0000000000007941 */ /* 0x000fea0003800000 */
.L_x_23240:
[----:B0-----:R-:W0:Y:S02]  /*3d10*/  LDC.64 R2, c[0x0][0x210] ;  /* 0x00008400ff027b82 */ /* 0x001e240000000a00 */
[----:B0-----:R-:W-:-:S04]  /*3d20*/  LEA R153, R2, R153, 0x2 ;  /* 0x0000009902997211 */ /* 0x001fc800078e10ff */
[----:B------:R-:W-:-:S13]  /*3d30*/  ISETP.GE.AND P0, PT, R153, R3, PT ;  /* 0x000000039900720c */ /* 0x000fda0003f06270 */
[----:B------:R-:W-:Y:S05]  /*3d40*/  @!P0 BRA `(.L_x_23242) ;  /* 0xffffffcc000c8947 */ /* 0x000fea000383ffff */
[----:B------:R-:W-:Y:S05]  /*3d50*/  EXIT ;  /* 0x000000000000794d */ /* 0x000fea0003800000 */
.L_x_23239:
        /* <DEDUP_REMOVED lines=8> */
.L_x_23244:
[----:B------:R-:W-:Y:S05]  /*3de0*/  BSYNC B0 ;  /* 0x0000000000007941 */ /* 0x000fea0003800000 */
.L_x_23243:
        /* <DEDUP_REMOVED lines=10> */
.L_x_23245:
[----:B------:R-:W-:Y:S01]  /*3e90*/  HFMA2.MMA R179, -RZ, RZ, 0, 2.384185791015625e-07 ;  /* 0x00000004ffb37435 */ /* 0x000fe200000001ff */
[----:B------:R-:W-:-:S05]  /*3ea0*/  MOV R2, R178 ;  /* 0x000000b200027202 */ /* 0x000fca0000000f00 */
[----:B------:R-:W-:-:S05]  /*3eb0*/  FADD.FTZ R2, R3, R2 ;  /* 0x0000000203027221 */ /* 0x000fca0000010000 */
[----:B------:R-:W-:-:S07]  /*3ec0*/  MOV R180, R2 ;  /* 0x0000000200b47202 */ /* 0x000fce0000000f00 */
[----:B------:R-:W-:Y:S05]  /*3ed0*/  WARPSYNC.COLLECTIVE R177, `(.L_x_23246) ;  /* 0x00000000b1087348 */ /* 0x000fea0003c00000 */
[----:B------:R0:W1:Y:S02]  /*3ee0*/  SHFL.BFLY P1, R178, R180, R179, R182 ;  /* 0x0c0000b3b4b27389 */ /* 0x00006400000200b6 */
[----:B01----:R-:W-:Y:S01]  /*3ef0*/  ENDCOLLECTIVE ;  /* 0x000000000000791b */ /* 0x003fe20003800000 */
.L_x_23246:
[----:B------:R-:W-:Y:S01]  /*3f00*/  HFMA2.MMA R179, -RZ, RZ, 0, 4.76837158203125e-07 ;  /* 0x00000008ffb37435 */ /* 0x000fe200000001ff */
[----:B------:R-:W-:-:S05]  /*3f10*/  MOV R13, R178 ;  /* 0x000000b2000d7202 */ /* 0x000fca0000000f00 */
[----:B------:R-:W-:-:S05]  /*3f20*/  FADD.FTZ R13, R2, R13 ;  /* 0x0000000d020d7221 */ /* 0x000fca0000010000 */
[----:B------:R-:W-:-:S07]  /*3f30*/  MOV R180, R13 ;  /* 0x0000000d00b47202 */ /* 0x000fce0000000f00 */
[----:B------:R-:W-:Y:S05]  /*3f40*/  WARPSYNC.COLLECTIVE R177, `(.L_x_23247) ;  /* 0x00000000b1087348 */ /* 0x000fea0003c00000 */
[----:B------:R0:W1:Y:S02]  /*3f50*/  SHFL.BFLY P1, R178, R180, R179, R182 ;  /* 0x0c0000b3b4b27389 */ /* 0x00006400000200b6 */
[----:B01----:R-:W-:Y:S01]  /*3f60*/  ENDCOLLECTIVE ;  /* 0x000000000000791b */ /* 0x003fe20003800000 */
.L_x_23247:
[----:B------:R-:W-:Y:S01]  /*3f70*/  HFMA2.MMA R179, -RZ, RZ, 0, 9.5367431640625e-07 ;  /* 0x00000010ffb37435 */ /* 0x000fe200000001ff */
[----:B------:R-:W-:-:S05]  /*3f80*/  MOV R12, R178 ;  /* 0x000000b2000c7202 */ /* 0x000fca0000000f00 */
[----:B------:R-:W-:-:S05]  /*3f90*/  FADD.FTZ R12, R13, R12 ;  /* 0x0000000c0d0c7221 */ /* 0x000fca0000010000 */
[----:B------:R-:W-:-:S07]  /*3fa0*/  MOV R180, R12 ;  /* 0x0000000c00b47202 */ /* 0x000fce0000000f00 */
[----:B------:R-:W-:Y:S05]  /*3fb0*/  WARPSYNC.COLLECTIVE R177, `(.L_x_23248) ;  /* 0x00000000b1087348 */ /* 0x000fea0003c00000 */
[----:B------:R0:W1:Y:S02]  /*3fc0*/  SHFL.BFLY P1, R178, R180, R179, R182 ;  /* 0x0c0000b3b4b27389 */ /* 0x00006400000200b6 */
[----:B01----:R-:W-:Y:S01]  /*3fd0*/  ENDCOLLECTIVE ;  /* 0x000000000000791b */ /* 0x003fe20003800000 */
.L_x_23248:
        /* <DEDUP_REMOVED lines=88> */
.L_x_23249:
[----:B------:R-:W-:Y:S01]  /*4560*/  HFMA2.MMA R179, -RZ, RZ, 0, 1.1920928955078125e-07 ;  /* 0x00000002ffb37435 */ /* 0x000fe200000001ff */
[----:B------:R-:W-:-:S05]  /*4570*/  MOV R3, R178 ;  /* 0x000000b200037202 */ /* 0x000fca0000000f00 */
[----:B------:R-:W-:-:S05]  /*4580*/  FADD.FTZ R3, R0, R3 ;  /* 0x0000000300037221 */ /* 0x000fca0000010000 */
[----:B------:R-:W-:-:S07]  /*4590*/  MOV R180, R3 ;  /* 0x0000000300b47202 */ /* 0x000fce0000000f00 */
[----:B------:R-:W-:Y:S05]  /*45a0*/  WARPSYNC.COLLECTIVE R177, `(.L_x_23250) ;  /* 0x00000000b1087348 */ /* 0x000fea0003c00000 */
[----:B------:R0:W1:Y:S02]  /*45b0*/  SHFL.BFLY P1, R178, R180, R179, R182 ;  /* 0x0c0000b3b4b27389 */ /* 0x00006400000200b6 */
[----:B01----:R-:W-:Y:S01]  /*45c0*/  ENDCOLLECTIVE ;  /* 0x000000000000791b */ /* 0x003fe20003800000 */
.L_x_23250:
[----:B------:R-:W-:Y:S01]  /*45d0*/  HFMA2.MMA R179, -RZ, RZ, 0, 2.384185791015625e-07 ;  /* 0x00000004ffb37435 */ /* 0x000fe200000001ff */
[----:B------:R-:W-:-:S05]  /*45e0*/  MOV R2, R178 ;  /* 0x000000b200027202 */ /* 0x000fca0000000f00 */
[----:B------:R-:W-:-:S05]  /*45f0*/  FADD.FTZ R2, R3, R2 ;  /* 0x0000000203027221 */ /* 0x000fca0000010000 */
[----:B------:R-:W-:-:S07]  /*4600*/  MOV R180, R2 ;  /* 0x0000000200b47202 */ /* 0x000fce0000000f00 */
[----:B------:R-:W-:Y:S05]  /*4610*/  WARPSYNC.COLLECTIVE R177, `(.L_x_23251) ;  /* 0x00000000b1087348 */ /* 0x000fea0003c00000 */
[----:B------:R0:W1:Y:S02]  /*4620*/  SHFL.BFLY P1, R178, R180, R179, R182 ;  /* 0x0c0000b3b4b27389 */ /* 0x00006400000200b6 */
[----:B01----:R-:W-:Y:S01]  /*4630*/  ENDCOLLECTIVE ;  /* 0x000000000000791b */ /* 0x003fe20003800000 */
.L_x_23251:
[----:B------:R-:W-:Y:S01]  /*4640*/  HFMA2.MMA R179, -RZ, RZ, 0, 4.76837158203125e-07 ;  /* 0x00000008ffb37435 */ /* 0x000fe200000001ff */
[----:B------:R-:W-:-:S05]  /*4650*/  MOV R13, R178 ;  /* 0x000000b2000d7202 */ /* 0x000fca0000000f00 */
[----:B------:R-:W-:-:S05]  /*4660*/  FADD.FTZ R13, R2, R13 ;  /* 0x0000000d020d7221 */ /* 0x000fca0000010000 */
[----:B------:R-:W-:-:S07]  /*4670*/  MOV R180, R13 ;  /* 0x0000000d00b47202 */ /* 0x000fce0000000f00 */
[----:B------:R-:W-:Y:S05]  /*4680*/  WARPSYNC.COLLECTIVE R177, `(.L_x_23252) ;  /* 0x00000000b1087348 */ /* 0x000fea0003c00000 */
[----:B------:R0:W1:Y:S02]  /*4690*/  SHFL.BFLY P1, R178, R180, R179, R182 ;  /* 0x0c0000b3b4b27389 */ /* 0x00006400000200b6 */
[----:B01----:R-:W-:Y:S01]  /*46a0*/  ENDCOLLECTIVE ;  /* 0x000000000000791b */ /* 0x003fe20003800000 */
.L_x_23252:
[----:B------:R-:W-:Y:S01]  /*46b0*/  HFMA2.MMA R179, -RZ, RZ, 0, 9.5367431640625e-07 ;  /* 0x00000010ffb37435 */ /* 0x000fe200000001ff */
[----:B------:R-:W-:-:S05]  /*46c0*/  MOV R12, R178 ;  /* 0x000000b2000c7202 */ /* 0x000fca0000000f00 */
[----:B------:R-:W-:-:S05]  /*46d0*/  FADD.FTZ R25, R13, R12 ;  /* 0x0000000c0d197221 */ /* 0x000fca0000010000 */
[----:B------:R-:W-:-:S07]  /*46e0*/  MOV R180, R25 ;  /* 0x0000001900b47202 */ /* 0x000fce0000000f00 */
[----:B------:R-:W-:Y:S05]  /*46f0*/  WARPSYNC.COLLECTIVE R177, `(.L_x_23253) ;  /* 0x00000000b1087348 */ /* 0x000fea0003c00000 */
[----:B------:R0:W1:Y:S02]  /*4700*/  SHFL.BFLY P1, R178, R180, R179, R182 ;  /* 0x0c0000b3b4b27389 */ /* 0x00006400000200b6 */
[----:B01----:R-:W-:Y:S01]  /*4710*/  ENDCOLLECTIVE ;  /* 0x000000000000791b */ /* 0x003fe20003800000 */
.L_x_23253:
[----:B------:R-:W-:Y:S05]  /*4720*/  BRA `(.L_x_23254) ;  /* 0xffffffe800747947 */ /* 0x000fea000383ffff */
.L_x_23255:
        /* <DEDUP_REMOVED lines=13> */
.L_x_37469:


//--------------------- .text._ZN10layer_norm13ln_fwd_kernelINS_13Kernel_traitsI6__halfS2_fS2_fjLj1280ELj1ELj4ELj1ELj16ENS_18Kernel_traits_baseILj1280ES2_S2_fS2_fjLj128EEEEELb1ELb0ELb0ELb0EEEvNS_9FwdParamsE --------------------------
	.section	.text._ZN10layer_norm13ln_fwd_kernelINS_13Kernel_traitsI6__halfS2_fS2_fjLj1280ELj1ELj4ELj1ELj16ENS_18Kernel_traits_baseILj1280ES2_S2_fS2_fjLj128EEEEELb1ELb0ELb0ELb0EEEvNS_9FwdParamsE,"ax",@progbits
	.align	128
        .global         _ZN10layer_norm13ln_fwd_kernelINS_13Kernel_traitsI6__halfS2_fS2_fjLj1280ELj1ELj4ELj1ELj16ENS_18Kernel_traits_baseILj1280ES2_S2_fS2_fjLj128EEEEELb1ELb0ELb0ELb0EEEvNS_9FwdParamsE
        .type           _ZN10layer_norm13ln_fwd_kernelINS_13Kernel_traitsI6__halfS2_fS2_fjLj1280ELj1ELj4ELj1ELj16ENS_18Kernel_traits_baseILj1280ES2_S2_fS2_fjLj128EEEEELb1ELb0ELb0ELb0EEEvNS_9FwdParamsE,@function
        .size           _ZN10layer_norm13ln_fwd_kernelINS_13Kernel_traitsI6__halfS2_fS2_fjLj1280ELj1ELj4ELj1ELj16ENS_18Kernel_traits_baseILj1280ES2_S2_fS2_fjLj128EEEEELb1ELb0ELb0ELb0EEEvNS_9FwdParamsE,(.L_x_37470 - _ZN10layer_norm13ln_fwd_kernelINS_13Kernel_traitsI6__halfS2_fS2_fjLj1280ELj1ELj4ELj1ELj16ENS_18Kernel_traits_baseILj1280ES2_S2_fS2_fjLj128EEEEELb1ELb0ELb0ELb0EEEvNS_9FwdParamsE)
        .other          _ZN10layer_norm13ln_fwd_kernelINS_13Kernel_traitsI6__halfS2_fS2_fjLj1280ELj1ELj4ELj1ELj16ENS_18Kernel_traits_baseILj1280ES2_S2_fS2_fjLj128EEEEELb1ELb0ELb0ELb0EEEvNS_9FwdParamsE,@"STO_CUDA_ENTRY STV_DEFAULT"
_ZN10layer_norm13ln_fwd_kernelINS_13Kernel_traitsI6__halfS2_fS2_fjLj1280ELj1ELj4ELj1ELj16ENS_18Kernel_traits_baseILj1280ES2_S2_fS2_fjLj128EEEEELb1ELb0ELb0ELb0EEEvNS_9FwdParamsE:
.text._ZN10layer_norm13ln_fwd_kernelINS_13Kernel_traitsI6__halfS2_fS2_fjLj1280ELj1ELj4ELj1ELj16ENS_18Kernel_traits_baseILj1280ES2_S2_fS2_fjLj128EEEEELb1ELb0ELb0ELb0EEEvNS_9FwdParamsE:
        /* <DEDUP_REMOVED lines=17> */
[----:B0-----:R-:W-:Y:S01]  /*0110*/  IMAD R82, R11, UR8, R26 ;  /* 0x000000080b527c24 */ /* 0x001fe2000f8e021a */
[----:B------:R-:W-:-:S04]  /*0120*/  LOP3.LUT R13, R26, 0x1f, RZ, 0xc0, !PT ;  /* 0x0000001f1a0d7812 */ /* 0x000fc800078ec0ff */
[----:B------:R-:W-:Y:S02]  /*0130*/  LOP3.LUT R27, R13, 0x1f, RZ, 0x3c, !PT ;  /* 0x0000001f0d1b7812 */ /* 0x000fe400078e3cff */
[----:B------:R-:W-:Y:S02]  /*0140*/  LOP3.LUT R83, R83, 0xfffffff7, RZ, 0xc0, !PT ;  /* 0xfffffff753537812 */ /* 0x000fe400078ec0ff */
[----:B------:R-:W-:Y:S01]  /*0150*/  SHF.R.U32.HI R26, RZ, 0x5, R26 ;  /* 0x00000005ff1a7819 */ /* 0x000fe2000001161a */
[----:B------:R-:W-:Y:S04]  /*0160*/  BSSY B0, `(.L_x_23256) ;  /* 0x000005c000007945 */ /* 0x000fe80003800000 */
[----:B------:R-:W-:Y:S01]  /*0170*/  IMAD R26, R11, 0x4, R26 ;  /* 0x000000040b1a7824 */ /* 0x000fe200078e021a */
[----:B--2---:R-:W-:-:S02]  /*0180*/  @P0 R2UR UR4, R2 ;  /* 0x00000000020402ca */ /* 0x004fc400000e0000 */
        /* <DEDUP_REMOVED lines=28> */
[----:B------:R-:W-:-:S05]  /*0350*/  IMAD.WIDE.U32 R4, R5, -0x326172a9, RZ ;  /* 0xcd9e8d5705047825 */ /* 0x000fca00078e00ff */
[----:B------:R-:W-:Y:S02]  /*0360*/  LOP3.LUT R7, R5, UR21, R8, 0x96, !PT ;  /* 0x0000001505077c12 */ /* 0x000fe4000f8e9608 */
[----:B------:R-:W0:Y:S01]  /*0370*/  LDC R5, c[0x0][0x218] ;  /* 0x00008600ff057b82 */ /* 0x000e220000000800 */
[----:B------:R-:W-:Y:S01]  /*0380*/  UIADD3 UR22, UR5, -0x126145ec, URZ ;  /* 0xed9eba1405167890 */ /* 0x000fe2000fffe03f */
[----:B------:R-:W-:Y:S01]  /*0390*/  IMAD.WIDE.U32 R2, R2, -0x2daee0ad, RZ ;  /* 0xd2511f5302027825 */ /* 0x000fe200078e00ff */
[----:B------:R-:W-:Y:S01]  /*03a0*/  UIADD3 UR24, UR5, -0x56f99767, URZ ;  /* 0xa906689905187890 */ /* 0x000fe2000fffe03f */
[----:B0-----:R-:W-:-:S04]  /*03b0*/  SHF.R.S32.HI R0, RZ, 0x1f, R5 ;  /* 0x0000001fff007819 */ /* 0x001fc80000011405 */
[----:B------:R-:W-:-:S04]  /*03c0*/  LEA.HI R0, R0, R5, RZ, 0x3 ;  /* 0x0000000500007211 */ /* 0x000fc800078f18ff */
[----:B------:R-:W-:-:S04]  /*03d0*/  LEA.HI.SX32 R27, R0, R27, 0x1d ;  /* 0x0000001b001b7211 */ /* 0x000fc800078feaff */
[C---:B------:R-:W-:Y:S02]  /*03e0*/  LOP3.LUT P6, RZ, R27.reuse, 0xffffffe0, RZ, 0xc0, !PT ;  /* 0xffffffe01bff7812 */ /* 0x040fe400078cc0ff */
[----:B------:R-:W-:Y:S02]  /*03f0*/  ISETP.GE.U32.AND P5, PT, R27, 0x40, PT ;  /* 0x000000401b00780c */ /* 0x000fe40003fa6070 */
[----:B------:R-:W-:Y:S01]  /*0400*/  LOP3.LUT R8, R3, UR22, R6, 0x96, !PT ;  /* 0x0000001603087c12 */ /* 0x000fe2000f8e9606 */
[----:B------:R-:W-:Y:S01]  /*0410*/  IMAD.WIDE.U32 R6, R7, -0x2daee0ad, RZ ;  /* 0xd2511f5307067825 */ /* 0x000fe200078e00ff */
[----:B------:R-:W-:Y:S01]  /*0420*/  UIADD3 UR23, UR4, 0x1715609d, URZ ;  /* 0x1715609d04177890 */ /* 0x000fe2000fffe03f */
[----:B------:R-:W-:Y:S02]  /*0430*/  ISETP.GE.U32.AND P4, PT, R27, 0x60, PT ;  /* 0x000000601b00780c */ /* 0x000fe40003f86070 */
[----:B------:R-:W-:Y:S01]  /*0440*/  IMAD.WIDE.U32 R8, R8, -0x326172a9, RZ ;  /* 0xcd9e8d5708087825 */ /* 0x000fe200078e00ff */
[----:B------:R-:W-:-:S03]  /*0450*/  LOP3.LUT R2, R7, UR24, R2, 0x96, !PT ;  /* 0x0000001807027c12 */ /* 0x000fc6000f8e9602 */
[----:B------:R-:W-:Y:S01]  /*0460*/  @P6 LOP3.LUT R83, R83, 0x8, RZ, 0xfc, !PT ;  /* 0x0000000853536812 */ /* 0x000fe200078efcff */
[----:B------:R-:W-:-:S03]  /*0470*/  UIADD3 UR25, UR4, -0x4ab325aa, URZ ;  /* 0xb54cda5604197890 */ /* 0x000fc6000fffe03f */
[----:B------:R-:W-:Y:S01]  /*0480*/  LOP3.LUT R83, R83, 0xffffff7f, RZ, 0xc0, !PT ;  /* 0xffffff7f53537812 */ /* 0x000fe200078ec0ff */
[----:B------:R-:W-:Y:S01]  /*0490*/  IMAD.WIDE.U32 R2, R2, -0x326172a9, RZ ;  /* 0xcd9e8d5702027825 */ /* 0x000fe200078e00ff */
[----:B------:R-:W-:Y:S02]  /*04a0*/  LOP3.LUT R60, R9, UR23, R4, 0x96, !PT ;  /* 0x00000017093c7c12 */ /* 0x000fe4000f8e9604 */
[----:B------:R-:W-:Y:S01]  /*04b0*/  @P5 LOP3.LUT R83, R83, 0x80, RZ, 0xfc, !PT ;  /* 0x0000008053535812 */ /* 0x000fe200078efcff */
[----:B------:R-:W-:Y:S01]  /*04c0*/  UIADD3 UR26, UR5, 0x646e171e, URZ ;  /* 0x646e171e051a7890 */ /* 0x000fe2000fffe03f */
[----:B------:R-:W-:Y:S01]  /*04d0*/  ISETP.GE.U32.AND P3, PT, R27, 0x80, PT ;  /* 0x000000801b00780c */ /* 0x000fe20003f66070 */
[----:B------:R-:W-:Y:S01]  /*04e0*/  IMAD.WIDE.U32 R60, R60, -0x2daee0ad, RZ ;  /* 0xd2511f533c3c7825 */ /* 0x000fe200078e00ff */
[----:B------:R-:W-:Y:S02]  /*04f0*/  LOP3.LUT R8, R3, UR25, R8, 0x96, !PT ;  /* 0x0000001903087c12 */ /* 0x000fe4000f8e9608 */
[----:B------:R-:W-:Y:S01]  /*0500*/  LOP3.LUT R83, R83, 0xffffffbf, RZ, 0xc0, !PT ;  /* 0xffffffbf53537812 */ /* 0x000fe200078ec0ff */
[----:B------:R-:W-:Y:S01]  /*0510*/  UIADD3 UR28, UR5, 0x1fd5c5a3, URZ ;  /* 0x1fd5c5a3051c7890 */ /* 0x000fe2000fffe03f */
[----:B------:R-:W-:Y:S01]  /*0520*/  LOP3.LUT R144, R61, UR26, R6, 0x96, !PT ;  /* 0x0000001a3d907c12 */ /* 0x000fe2000f8e9606 */
[----:B------:R-:W-:Y:S01]  /*0530*/  IMAD.WIDE.U32 R8, R8, -0x2daee0ad, RZ ;  /* 0xd2511f5308087825 */ /* 0x000fe200078e00ff */
[----:B------:R-:W-:-:S02]  /*0540*/  @P4 LOP3.LUT R83, R83, 0x40, RZ, 0xfc, !PT ;  /* 0x0000004053534812 */ /* 0x000fc400078efcff */
[----:B------:R-:W-:Y:S01]  /*0550*/  ISETP.GE.U32.AND P2, PT, R27, 0xa0, PT ;  /* 0x000000a01b00780c */ /* 0x000fe20003f46070 */
[----:B------:R-:W-:Y:S01]  /*0560*/  UIADD3 UR27, UR4, 0x5384540f, URZ ;  /* 0x5384540f041b7890 */ /* 0x000fe2000fffe03f */
[----:B------:R-:W-:Y:S01]  /*0570*/  LOP3.LUT R83, R83, 0xffffffdf, RZ, 0xc0, !PT ;  /* 0xffffffdf53537812 */ /* 0x000fe200078ec0ff */
[----:B------:R-:W-:Y:S01]  /*0580*/  IMAD.WIDE.U32 R144, R144, -0x326172a9, RZ ;  /* 0xcd9e8d5790907825 */ /* 0x000fe200078e00ff */
[----:B------:R-:W-:Y:S02]  /*0590*/  LOP3.LUT R60, R9, UR28, R60, 0x96, !PT ;  /* 0x0000001c093c7c12 */ /* 0x000fe4000f8e963c */
[----:B------:R-:W-:Y:S01]  /*05a0*/  @P3 LOP3.LUT R83, R83, 0x20, RZ, 0xfc, !PT ;  /* 0x0000002053533812 */ /* 0x000fe200078efcff */
[----:B------:R-:W-:Y:S01]  /*05b0*/  UIADD3 UR29, UR4, -0xe443238, URZ ;  /* 0xf1bbcdc8041d7890 */ /* 0x000fe2000fffe03f */
[----:B------:R-:W-:Y:S01]  /*05c0*/  LOP3.LUT R61, R145, UR27, R2, 0x96, !PT ;  /* 0x0000001b913d7c12 */ /* 0x000fe2000f8e9602 */
[----:B------:R-:W-:Y:S01]  /*05d0*/  IMAD.HI.U32 R3, R60, -0x326172a9, RZ ;  /* 0xcd9e8d573c037827 */ /* 0x000fe200078e00ff */
[----:B------:R-:W-:Y:S01]  /*05e0*/  LOP3.LUT R83, R83, 0xffffffef, RZ, 0xc0, !PT ;  /* 0xffffffef53537812 */ /* 0x000fe200078ec0ff */
[----:B------:R-:W-:-:S02]  /*05f0*/  UIADD3 UR30, UR5, -0x24c28bd8, URZ ;  /* 0xdb3d7428051e7890 */ /* 0x000fc4000fffe03f */
[----:B------:R-:W-:Y:S02]  /*0600*/  UIADD3 UR31, UR4, -0x700cb87f, URZ ;  /* 0x8ff34781041f7890 */ /* 0x000fe4000fffe03f */
[----:B------:R-:W-:Y:S01]  /*0610*/  UIADD3 UR32, UR5, -0x695add53, URZ ;  /* 0x96a522ad05207890 */ /* 0x000fe2000fffe03f */
[----:B------:R-:W-:Y:S01]  /*0620*/  @P2 LOP3.LUT R83, R83, 0x10, RZ, 0xfc, !PT ;  /* 0x0000001053532812 */ /* 0x000fe200078efcff */
[----:B------:R-:W-:Y:S01]  /*0630*/  IMAD.HI.U32 R15, R61, -0x2daee0ad, RZ ;  /* 0xd2511f533d0f7827 */ /* 0x000fe200078e00ff */
[----:B------:R-:W-:Y:S01]  /*0640*/  LOP3.LUT R144, R3, UR29, R144, 0x96, !PT ;  /* 0x0000001d03907c12 */ /* 0x000fe2000f8e9690 */
[----:B------:R-:W-:Y:S08]  /*0650*/  @!P6 BRA `(.L_x_23257) ;  /* 0x000000000030e947 */ /* 0x000ff00003800000 */
        /* <DEDUP_REMOVED lines=12> */
.L_x_23257:
[----:B------:R-:W-:Y:S05]  /*0720*/  BSYNC B0 ;  /* 0x0000000000007941 */ /* 0x000fea0003800000 */
.L_x_23256:
        /* <DEDUP_REMOVED lines=14> */
.L_x_23259:
[----:B------:R-:W-:Y:S05]  /*0810*/  BSYNC B0 ;  /* 0x0000000000007941 */ /* 0x000fea0003800000 */
.L_x_23258:
        /* <DEDUP_REMOVED lines=14> */
.L_x_23261:
[----:B------:R-:W-:Y:S05]  /*0900*/  BSYNC B0 ;  /* 0x0000000000007941 */ /* 0x000fea0003800000 */
.L_x_23260:
        /* <DEDUP_REMOVED lines=14> */
.L_x_23263:
[----:B------:R-:W-:Y:S05]  /*09f0*/  BSYNC B0 ;  /* 0x0000000000007941 */ /* 0x000fea0003800000 */
.L_x_23262:
        /* <DEDUP_REMOVED lines=13> */
.L_x_23265:
[----:B------:R-:W-:Y:S05]  /*0ad0*/  BSYNC B0 ;  /* 0x0000000000007941 */ /* 0x000fea0003800000 */
.L_x_23264:
        /* <DEDUP_REMOVED lines=8> */
[----:B------:R-:W-:Y:S01]  /*0b60*/  IMAD R61, R61, -0x2daee0ad, RZ ;  /* 0xd2511f533d3d7824 */ /* 0x000fe200078e02ff */
[----:B------:R-:W-:Y:S01]  /*0b70*/  UISETP.NE.U32.AND UP0, UPT, UR8, URZ, UPT ;  /* 0x0000003f0800728c */ /* 0x000fe2000bf05070 */
[----:B------:R-:W-:Y:S01]  /*0b80*/  IMAD R29, R60, -0x326172a9, RZ ;  /* 0xcd9e8d573c1d7824 */ /* 0x000fe200078e02ff */
[----:B------:R-:W-:Y:S01]  /*0b90*/  LOP3.LUT R142, R142, 0x3, RZ, 0xc0, !PT ;  /* 0x000000038e8e7812 */ /* 0x000fe200078ec0ff */
[----:B------:R-:W-:Y:S01]  /*0ba0*/  IMAD.HI.U32 R138, R146, -0x326172a9, RZ ;  /* 0xcd9e8d57928a7827 */ /* 0x000fe200078e00ff */
[----:B------:R-:W-:Y:S01]  /*0bb0*/  ULDC.U8 UR8, c[0x0][0x2a0] ;  /* 0x0000a80000087ab9 */ /* 0x000fe20000000000 */
[----:B------:R-:W-:-:S02]  /*0bc0*/  UISETP.NE.AND.EX UP0, UPT, UR9, URZ, UPT, UP0 ;  /* 0x0000003f0900728c */ /* 0x000fc4000bf05300 */
[----:B------:R-:W-:Y:S01]  /*0bd0*/  IMAD.WIDE.U32 R144, R144, -0x2daee0ad, RZ ;  /* 0xd2511f5390907825 */ /* 0x000fe200078e00ff */
[----:B------:R-:W-:Y:S01]  /*0be0*/  LOP3.LUT R138, R138, UR31, R29, 0x96, !PT ;  /* 0x0000001f8a8a7c12 */ /* 0x000fe2000f8e961d */
[----:B------:R-:W-:Y:S02]  /*0bf0*/  UISETP.NE.AND UP1, UPT, UR8, URZ, UPT ;  /* 0x0000003f0800728c */ /* 0x000fe4000bf25270 */
[--C-:B------:R-:W-:Y:S01]  /*0c00*/  HADD2.F32 R24, -RZ, R16.reuse.H0_H0 ;  /* 0x20000010ff187230 */ /* 0x100fe20000004100 */
[----:B------:R-:W-:Y:S01]  /*0c10*/  LOP3.LUT R140, R145, UR32, R61, 0x96, !PT ;  /* 0x00000020918c7c12 */ /* 0x000fe2000f8e963d */
        /* <DEDUP_REMOVED lines=9> */
[----:B------:R-:W-:Y:S02]  /*0cb0*/  HADD2.F32 R18, -RZ, R19.H0_H0 ;  /* 0x20000013ff127230 */ /* 0x000fe40000004100 */
        /* <DEDUP_REMOVED lines=73> */
.L_x_23568:
[----:B------:R-:W-:Y:S01]  /*1150*/  PLOP3.LUT P0, PT, PT, PT, UP0, 0x80, 0x0 ;  /* 0x000000000000781c */ /* 0x000fe20003f0f008 */
[----:B------:R-:W-:Y:S01]  /*1160*/  HFMA2.MMA R149, -RZ, RZ, 0, 1.1920928955078125e-07 ;  /* 0x00000002ff957435 */ /* 0x000fe200000001ff */
        /* <DEDUP_REMOVED lines=13> */
[----:B------:R-:W-:-:S04]  /*1240*/  LEA.HI.SX32 R143, R143, R76, 0x1d ;  /* 0x0000004c8f8f7211 */ /* 0x000fc800078feaff */
[----:B------:R-:W-:Y:S01]  /*1250*/  MOV R78, R143 ;  /* 0x0000008f004e7202 */ /* 0x000fe20000000f00 */
[----:B--2---:R-:W-:Y:S01]  /*1260*/  @P0 HADD2.F32 R77, -RZ, R148.H0_H0 ;  /* 0x20000094ff4d0230 */ /* 0x004fe20000004100 */
        /* <DEDUP_REMOVED lines=23> */
.L_x_23270:
[----:B------:R-:W-:-:S07]  /*13e0*/  IMAD.MOV.U32 R148, RZ, RZ, R146 ;  /* 0x000000ffff947224 */ /* 0x000fce00078e0092 */
.L_x_23271:
[----:B------:R-:W-:Y:S05]  /*13f0*/  BSYNC B2 ;  /* 0x0000000000027941 */ /* 0x000fea0003800000 */
.L_x_23269:
        /* <DEDUP_REMOVED lines=16> */
.L_x_23275:
[----:B------:R-:W-:Y:S05]  /*1500*/  BSYNC B3 ;  /* 0x0000000000037941 */ /* 0x000fea0003800000 */
.L_x_23274:
        /* <DEDUP_REMOVED lines=42> */
.L_x_23273:
[----:B------:R-:W-:Y:S05]  /*17b0*/  BSYNC B2 ;  /* 0x0000000000027941 */ /* 0x000fea0003800000 */
.L_x_23272:
[----:B------:R-:W0:Y:S01]  /*17c0*/  LDC R151, c[0x0][0x294] ;  /* 0x0000a500ff977b82 */ /* 0x000e220000000800 */
[----:B------:R-:W-:Y:S01]  /*17d0*/  HFMA2.MMA R152, -RZ, RZ, 0.1171875, 0 ;  /* 0x2f800000ff987435 */ /* 0x000fe200000001ff */
[----:B------:R-:W-:Y:S01]  /*17e0*/  I2FP.F32.U32 R39, R148 ;  /* 0x0000009400277245 */ /* 0x000fe20000201000 */
[----:B-----5:R-:W-:Y:S01]  /*17f0*/  HADD2.F32 R38, -RZ, R40.H0_H0 ;  /* 0x20000028ff267230 */ /* 0x020fe20000004100 */
[----:B------:R-:W-:Y:S01]  /*1800*/  ISETP.NE.U32.AND P0, PT, R36, RZ, PT ;  /* 0x000000ff2400720c */ /* 0x000fe20003f05070 */
[----:B------:R-:W-:Y:S01]  /*1810*/  BSSY B2, `(.L_x_23276) ;  /* 0x0000017000027945 */ /* 0x000fe20003800000 */
[----:B------:R-:W-:Y:S02]  /*1820*/  LOP3.LUT R83, R83, 0xfffffffb, RZ, 0xc0, !PT ;  /* 0xfffffffb53537812 */ /* 0x000fe400078ec0ff */
[----:B------:R-:W1:Y:S01]  /*1830*/  LDC R150, c[0x0][0x298] ;  /* 0x0000a600ff967b82 */ /* 0x000e620000000800 */
[----:B------:R-:W-:Y:S02]  /*1840*/  ISETP.NE.AND.EX P0, PT, R37, RZ, PT, P0 ;  /* 0x000000ff2500720c */ /* 0x000fe40003f05300 */
[----:B------:R-:W-:Y:S01]  /*1850*/  FFMA.FTZ R36, R39, R152, 1.1641532182693481445e-10 ;  /* 0x2f00000027247423 */ /* 0x000fe20000010098 */
[----:B------:R-:W-:-:S04]  /*1860*/  FMUL.FTZ R39, R38, R77 ;  /* 0x0000004d26277220 */ /* 0x000fc80000410000 */
        /* <DEDUP_REMOVED lines=16> */
.L_x_23277:
[----:B------:R-:W-:-:S07]  /*1970*/  IMAD.MOV.U32 R37, RZ, RZ, R146 ;  /* 0x000000ffff257224 */ /* 0x000fce00078e0092 */
.L_x_23278:
[----:B------:R-:W-:Y:S05]  /*1980*/  BSYNC B2 ;  /* 0x0000000000027941 */ /* 0x000fea0003800000 */
.L_x_23276:
        /* <DEDUP_REMOVED lines=16> */
.L_x_23282:
[----:B------:R-:W-:Y:S05]  /*1a90*/  BSYNC B3 ;  /* 0x0000000000037941 */ /* 0x000fea0003800000 */
.L_x_23281:
        /* <DEDUP_REMOVED lines=42> */
.L_x_23280:
[----:B------:R-:W-:Y:S05]  /*1d40*/  BSYNC B2 ;  /* 0x0000000000027941 */ /* 0x000fea0003800000 */
.L_x_23279:
        /* <DEDUP_REMOVED lines=22> */
.L_x_23284:
[----:B------:R-:W-:-:S07]  /*1eb0*/  MOV R40, R146 ;  /* 0x0000009200287202 */ /* 0x000fce0000000f00 */
.L_x_23285:
[----:B------:R-:W-:Y:S05]  /*1ec0*/  BSYNC B2 ;  /* 0x0000000000027941 */ /* 0x000fea0003800000 */
.L_x_23283:
        /* <DEDUP_REMOVED lines=16> */
.L_x_23289:
[----:B------:R-:W-:Y:S05]  /*1fd0*/  BSYNC B3 ;  /* 0x0000000000037941 */ /* 0x000fea0003800000 */
.L_x_23288:
        /* <DEDUP_REMOVED lines=42> */
.L_x_23287:
[----:B------:R-:W-:Y:S05]  /*2280*/  BSYNC B2 ;  /* 0x0000000000027941 */ /* 0x000fea0003800000 */
.L_x_23286:
        /* <DEDUP_REMOVED lines=20> */
.L_x_23291:
[----:B------:R-:W-:-:S07]  /*23d0*/  IMAD.MOV.U32 R39, RZ, RZ, R146 ;  /* 0x000000ffff277224 */ /* 0x000fce00078e0092 */
.L_x_23292:
[----:B------:R-:W-:Y:S05]  /*23e0*/  BSYNC B2 ;  /* 0x0000000000027941 */ /* 0x000fea0003800000 */
.L_x_23290:
        /* <DEDUP_REMOVED lines=16> */
.L_x_23296:
[----:B------:R-:W-:Y:S05]  /*24f0*/  BSYNC B3 ;  /* 0x0000000000037941 */ /* 0x000fea0003800000 */
.L_x_23295:
        /* <DEDUP_REMOVED lines=42> */
.L_x_23294:
[----:B------:R-:W-:Y:S05]  /*27a0*/  BSYNC B2 ;  /* 0x0000000000027941 */ /* 0x000fea0003800000 */
.L_x_23293:
        /* <DEDUP_REMOVED lines=20> */
.L_x_23298:
[----:B------:R-:W-:-:S07]  /*28f0*/  MOV R142, R146 ;  /* 0x00000092008e7202 */ /* 0x000fce0000000f00 */
.L_x_23299:
[----:B------:R-:W-:Y:S05]  /*2900*/  BSYNC B2 ;  /* 0x0000000000027941 */ /* 0x000fea0003800000 */
.L_x_23297:
        /* <DEDUP_REMOVED lines=16> */
.L_x_23303:
[----:B------:R-:W-:Y:S05]  /*2a10*/  BSYNC B3 ;  /* 0x0000000000037941 */ /* 0x000fea0003800000 */
.L_x_23302:
        /* <DEDUP_REMOVED lines=42> */
.L_x_23301:
[----:B------:R-:W-:Y:S05]  /*2cc0*/  BSYNC B2 ;  /* 0x0000000000027941 */ /* 0x000fea0003800000 */
.L_x_23300:
        /* <DEDUP_REMOVED lines=20> */
.L_x_23305:
[----:B------:R-:W-:-:S07]  /*2e10*/  IMAD.MOV.U32 R41, RZ, RZ, R146 ;  /* 0x000000ffff297224 */ /* 0x000fce00078e0092 */
.L_x_23306:
[----:B------:R-:W-:Y:S05]  /*2e20*/  BSYNC B2 ;  /* 0x0000000000027941 */ /* 0x000fea0003800000 */
.L_x_23304:
        /* <DEDUP_REMOVED lines=16> */
.L_x_23310:
[----:B------:R-:W-:Y:S05]  /*2f30*/  BSYNC B3 ;  /* 0x0000000000037941 */ /* 0x000fea0003800000 */
.L_x_23309:
        /* <DEDUP_REMOVED lines=42> */
.L_x_23308:
[----:B------:R-:W-:Y:S05]  /*31e0*/  BSYNC B2 ;  /* 0x0000000000027941 */ /* 0x000fea0003800000 */
.L_x_23307:
        /* <DEDUP_REMOVED lines=20> */
.L_x_23312:
[----:B------:R-:W-:-:S07]  /*3330*/  MOV R42, R146 ;  /* 0x00000092002a7202 */ /* 0x000fce0000000f00 */
.L_x_23313:
[----:B------:R-:W-:Y:S05]  /*3340*/  BSYNC B2 ;  /* 0x0000000000027941 */ /* 0x000fea0003800000 */
.L_x_23311:
        /* <DEDUP_REMOVED lines=16> */
.L_x_23317:
[----:B------:R-:W-:Y:S05]  /*3450*/  BSYNC B3 ;  /* 0x0000000000037941 */ /* 0x000fea0003800000 */
.L_x_23316:
        /* <DEDUP_REMOVED lines=42> */
.L_x_23315:
[----:B------:R-:W-:Y:S05]  /*3700*/  BSYNC B2 ;  /* 0x0000000000027941 */ /* 0x000fea0003800000 */
.L_x_23314:
        /* <DEDUP_REMOVED lines=20> */
.L_x_23319:
[----:B------:R-:W-:-:S07]  /*3850*/  IMAD.MOV.U32 R153, RZ, RZ, R146 ;  /* 0x000000ffff997224 */ /* 0x000fce00078e0092 */
.L_x_23320:
[----:B------:R-:W-:Y:S05]  /*3860*/  BSYNC B2 ;  /* 0x0000000000027941 */ /* 0x000fea0003800000 */
.L_x_23318:
        /* <DEDUP_REMOVED lines=18> */
.L_x_23324:
[----:B------:R-:W-:Y:S05]  /*3990*/  BSYNC B3 ;  /* 0x0000000000037941 */ /* 0x000fea0003800000 */
.L_x_23323:
        /* <DEDUP_REMOVED lines=42> */
.L_x_23322:
[----:B------:R-:W-:Y:S05]  /*3c40*/  BSYNC B2 ;  /* 0x0000000000027941 */ /* 0x000fea0003800000 */
.L_x_23321:
        /* <DEDUP_REMOVED lines=34> */
.L_x_23268:
[----:B------:R-:W-:Y:S05]  /*3e70*/  BSYNC B1 ;  /* 0x0000000000017941 */ /* 0x000fea0003800000 */
.L_x_23267:
        /* <DEDUP_REMOVED lines=23> */
[----:B------:R-:W-:Y:S01]  /*3ff0*/  MOV R150, R144 ;  /* 0x0000009000967202 */ /* 0x000fe20000000f00 */
[----:B------:R-:W-:Y:S06]  /*4000*/  BRA `(.L_x_23329) ;  /* 0x0000000000047947 */ /* 0x000fec0003800000 */
.L_x_23328:
[----:B0-----:R-:W-:-:S07]  /*4010*/  IMAD.MOV.U32 R150, RZ, RZ, R146 ;  /* 0x000000ffff967224 */ /* 0x001fce00078e0092 */
.L_x_23329:
[----:B------:R-:W-:Y:S05]  /*4020*/  BSYNC B2 ;  /* 0x0000000000027941 */ /* 0x000fea0003800000 */
.L_x_23327:
        /* <DEDUP_REMOVED lines=16> */
.L_x_23333:
[----:B------:R-:W-:Y:S05]  /*4130*/  BSYNC B3 ;  /* 0x0000000000037941 */ /* 0x000fea0003800000 */
.L_x_23332:
        /* <DEDUP_REMOVED lines=42> */
.L_x_23331:
[----:B------:R-:W-:Y:S05]  /*43e0*/  BSYNC B2 ;  /* 0x0000000000027941 */ /* 0x000fea0003800000 */
.L_x_23330:
[----:B------:R-:W0:Y:S01]  /*43f0*/  LDC R152, c[0x0][0x294] ;  /* 0x0000a500ff987b82 */ /* 0x000e220000000800 */
[----:B------:R-:W-:Y:S01]  /*4400*/  HFMA2.MMA R153, -RZ, RZ, 0.1171875, 0 ;  /* 0x2f800000ff997435 */ /* 0x000fe200000001ff */
[----:B------:R-:W-:Y:S01]  /*4410*/  I2FP.F32.U32 R46, R150 ;  /* 0x00000096002e7245 */ /* 0x000fe20000201000 */
[----:B-----5:R-:W-:Y:S01]  /*4420*/  HADD2.F32 R142, -RZ, R48.H0_H0 ;  /* 0x20000030ff8e7230 */ /* 0x020fe20000004100 */
[----:B------:R-:W-:Y:S01]  /*4430*/  LOP3.LUT R83, R83, 0xfffffffb, RZ, 0xc0, !PT ;  /* 0xfffffffb53537812 */ /* 0x000fe200078ec0ff */
[----:B------:R-:W-:Y:S01]  /*4440*/  BSSY B2, `(.L_x_23334) ;  /* 0x0000017000027945 */ /* 0x000fe20003800000 */
[----:B------:R-:W-:Y:S02]  /*4450*/  ISETP.NE.U32.AND P0, PT, R44, RZ, PT ;  /* 0x000000ff2c00720c */ /* 0x000fe40003f05070 */
[----:B------:R-:W1:Y:S01]  /*4460*/  LDC R79, c[0x0][0x298] ;  /* 0x0000a600ff4f7b82 */ /* 0x000e620000000800 */
[----:B------:R-:W-:Y:S01]  /*4470*/  FMUL.FTZ R142, R142, R77 ;  /* 0x0000004d8e8e7220 */ /* 0x000fe20000410000 */
[----:B------:R-:W-:Y:S01]  /*4480*/  ISETP.NE.AND.EX P0, PT, R45, RZ, PT, P0 ;  /* 0x000000ff2d00720c */ /* 0x000fe20003f05300 */
[----:B------:R-:W-:-:S05]  /*4490*/  FFMA.FTZ R47, R46, R153, 1.1641532182693481445e-10 ;  /* 0x2f0000002e2f7423 */ /* 0x000fca0000010099 */
        /* <DEDUP_REMOVED lines=16> */
.L_x_23335:
[----:B------:R-:W-:-:S07]  /*45a0*/  IMAD.MOV.U32 R45, RZ, RZ, R146 ;  /* 0x000000ffff2d7224 */ /* 0x000fce00078e0092 */
.L_x_23336:
[----:B------:R-:W-:Y:S05]  /*45b0*/  BSYNC B2 ;  /* 0x0000000000027941 */ /* 0x000fea0003800000 */
.L_x_23334:
        /* <DEDUP_REMOVED lines=16> */
.L_x_23340:
[----:B------:R-:W-:Y:S05]  /*46c0*/  BSYNC B3 ;  /* 0x0000000000037941 */ /* 0x000fea0003800000 */
.L_x_23339:
        /* <DEDUP_REMOVED lines=42> */
.L_x_23338:
[----:B------:R-:W-:Y:S05]  /*4970*/  BSYNC B2 ;  /* 0x0000000000027941 */ /* 0x000fea0003800000 */
.L_x_23337:
        /* <DEDUP_REMOVED lines=22> */
.L_x_23342:
[----:B------:R-:W-:-:S07]  /*4ae0*/  MOV R48, R146 ;  /* 0x0000009200307202 */ /* 0x000fce0000000f00 */
.L_x_23343:
[----:B------:R-:W-:Y:S05]  /*4af0*/  BSYNC B2 ;  /* 0x0000000000027941 */ /* 0x000fea0003800000 */
.L_x_23341:
        /* <DEDUP_REMOVED lines=16> */
.L_x_23347:
[----:B------:R-:W-:Y:S05]  /*4c00*/  BSYNC B3 ;  /* 0x0000000000037941 */ /* 0x000fea0003800000 */
.L_x_23346:
        /* <DEDUP_REMOVED lines=42> */
.L_x_23345:
[----:B------:R-:W-:Y:S05]  /*4eb0*/  BSYNC B2 ;  /* 0x0000000000027941 */ /* 0x000fea0003800000 */
.L_x_23344:
        /* <DEDUP_REMOVED lines=20> */
.L_x_23349:
[----:B------:R-:W-:-:S07]  /*5000*/  IMAD.MOV.U32 R47, RZ, RZ, R146 ;  /* 0x000000ffff2f7224 */ /* 0x000fce00078e0092 */
.L_x_23350:
[----:B------:R-:W-:Y:S05]  /*5010*/  BSYNC B2 ;  /* 0x0000000000027941 */ /* 0x000fea0003800000 */
.L_x_23348:
        /* <DEDUP_REMOVED lines=16> */
.L_x_23354:
[----:B------:R-:W-:Y:S05]  /*5120*/  BSYNC B3 ;  /* 0x0000000000037941 */ /* 0x000fea0003800000 */
.L_x_23353:
        /* <DEDUP_REMOVED lines=42> */
.L_x_23352:
[----:B------:R-:W-:Y:S05]  /*53d0*/  BSYNC B2 ;  /* 0x0000000000027941 */ /* 0x000fea0003800000 */
.L_x_23351:
        /* <DEDUP_REMOVED lines=20> */
.L_x_23356:
[----:B------:R-:W-:-:S07]  /*5520*/  MOV R142, R146 ;  /* 0x00000092008e7202 */ /* 0x000fce0000000f00 */
.L_x_23357:
[----:B------:R-:W-:Y:S05]  /*5530*/  BSYNC B2 ;  /* 0x0000000000027941 */ /* 0x000fea0003800000 */
.L_x_23355:
        /* <DEDUP_REMOVED lines=16> */
.L_x_23361:
[----:B------:R-:W-:Y:S05]  /*5640*/  BSYNC B3 ;  /* 0x0000000000037941 */ /* 0x000fea0003800000 */
.L_x_23360:
        /* <DEDUP_REMOVED lines=42> */
.L_x_23359:
[----:B------:R-:W-:Y:S05]  /*58f0*/  BSYNC B2 ;  /* 0x0000000000027941 */ /* 0x000fea0003800000 */
.L_x_23358:
        /* <DEDUP_REMOVED lines=20> */
.L_x_23363:
[----:B------:R-:W-:-:S07]  /*5a40*/  IMAD.MOV.U32 R49, RZ, RZ, R146 ;  /* 0x000000ffff317224 */ /* 0x000fce00078e0092 */
.L_x_23364:
[----:B------:R-:W-:Y:S05]  /*5a50*/  BSYNC B2 ;  /* 0x0000000000027941 */ /* 0x000fea0003800000 */
.L_x_23362:
        /* <DEDUP_REMOVED lines=16> */
.L_x_23368:
[----:B------:R-:W-:Y:S05]  /*5b60*/  BSYNC B3 ;  /* 0x0000000000037941 */ /* 0x000fea0003800000 */
.L_x_23367:
        /* <DEDUP_REMOVED lines=42> */
.L_x_23366:
[----:B------:R-:W-:Y:S05]  /*5e10*/  BSYNC B2 ;  /* 0x0000000000027941 */ /* 0x000fea0003800000 */
.L_x_23365:
        /* <DEDUP_REMOVED lines=20> */
.L_x_23370:
[----:B------:R-:W-:-:S07]  /*5f60*/  MOV R50, R146 ;  /* 0x0000009200327202 */ /* 0x000fce0000000f00 */
.L_x_23371:
[----:B------:R-:W-:Y:S05]  /*5f70*/  BSYNC B2 ;  /* 0x0000000000027941 */ /* 0x000fea0003800000 */
.L_x_23369:
        /* <DEDUP_REMOVED lines=16> */
.L_x_23375:
[----:B------:R-:W-:Y:S05]  /*6080*/  BSYNC B3 ;  /* 0x0000000000037941 */ /* 0x000fea0003800000 */
.L_x_23374:
        /* <DEDUP_REMOVED lines=42> */
.L_x_23373:
[----:B------:R-:W-:Y:S05]  /*6330*/  BSYNC B2 ;  /* 0x0000000000027941 */ /* 0x000fea0003800000 */
.L_x_23372:
[----:B------:R-:W-:Y:S01]  /*6340*/  I2FP.F32.U32 R50, R50 ;  /* 0x0000003200327245 */ /* 0x000fe20000201000 */
[----:B------:R-:W-:Y:S01]  /*6350*/  HADD2.F32 R142, -RZ, R51.H0_H0 ;  /* 0x20000033ff8e7230 */ /* 0x000fe20000004100 */
[----:B------:R-:W-:Y:S01]  /*6360*/  ISETP.NE.AND P6, PT, R147, 0x1, PT ;  /* 0x000000019300780c */ /* 0x000fe20003fc5270 */
[----:B------:R-:W-:Y:S02]  /*6370*/  BSSY B2, `(.L_x_23376) ;  /* 0x0000012000027945 */ /* 0x000fe40003800000 */
[----:B------:R-:W-:Y:S01]  /*6380*/  FFMA.FTZ R145, R50, R153, 1.1641532182693481445e-10 ;  /* 0x2f00000032917423 */ /* 0x000fe20000010099 */
[----:B------:R-:W-:-:S04]  /*6390*/  FMUL.FTZ R142, R142, R77 ;  /* 0x0000004d8e8e7220 */ /* 0x000fc80000410000 */
[----:B------:R-:W-:Y:S01]  /*63a0*/  FMUL.FTZ R142, R142, R79 ;  /* 0x0000004f8e8e7220 */ /* 0x000fe20000410000 */
[----:B------:R-:W-:-:S04]  /*63b0*/  FSETP.GTU.FTZ.AND P5, PT, R145, R152, PT ;  /* 0x000000989100720b */ /* 0x000fc80003fbc000 */
        /* <DEDUP_REMOVED lines=12> */
.L_x_23377:
[----:B------:R-:W-:-:S07]  /*6480*/  IMAD.MOV.U32 R154, RZ, RZ, R146 ;  /* 0x000000ffff9a7224 */ /* 0x000fce00078e0092 */
.L_x_23378:
[----:B------:R-:W-:Y:S05]  /*6490*/  BSYNC B2 ;  /* 0x0000000000027941 */ /* 0x000fea0003800000 */
.L_x_23376:
        /* <DEDUP_REMOVED lines=18> */
.L_x_23382:
[----:B------:R-:W-:Y:S05]  /*65c0*/  BSYNC B3 ;  /* 0x0000000000037941 */ /* 0x000fea0003800000 */
.L_x_23381:
        /* <DEDUP_REMOVED lines=42> */
.L_x_23380:
[----:B------:R-:W-:Y:S05]  /*6870*/  BSYNC B2 ;  /* 0x0000000000027941 */ /* 0x000fea0003800000 */
.L_x_23379:
[----:B------:R-:W-:Y:S01]  /*6880*/  I2FP.F32.U32 R150, R154 ;  /* 0x0000009a00967245 */ /* 0x000fe20000201000 */
[----:B------:R-:W-:Y:S01]  /*6890*/  HADD2.F32 R154, -RZ, R51.H1_H1 ;  /* 0x30000033ff9a7230 */ /* 0x000fe20000004100 */
        /* <DEDUP_REMOVED lines=32> */
.L_x_23326:
[----:B------:R-:W-:Y:S05]  /*6aa0*/  BSYNC B1 ;  /* 0x0000000000017941 */ /* 0x000fea0003800000 */
.L_x_23325:
        /* <DEDUP_REMOVED lines=25> */
.L_x_23386:
[----:B01----:R-:W-:-:S07]  /*6c40*/  IMAD.MOV.U32 R150, RZ, RZ, R146 ;  /* 0x000000ffff967224 */ /* 0x003fce00078e0092 */
.L_x_23387:
[----:B------:R-:W-:Y:S05]  /*6c50*/  BSYNC B2 ;  /* 0x0000000000027941 */ /* 0x000fea0003800000 */
.L_x_23385:
        /* <DEDUP_REMOVED lines=16> */
.L_x_23391:
[----:B------:R-:W-:Y:S05]  /*6d60*/  BSYNC B3 ;  /* 0x0000000000037941 */ /* 0x000fea0003800000 */
.L_x_23390:
        /* <DEDUP_REMOVED lines=42> */
.L_x_23389:
[----:B------:R-:W-:Y:S05]  /*7010*/  BSYNC B2 ;  /* 0x0000000000027941 */ /* 0x000fea0003800000 */
.L_x_23388:
        /* <DEDUP_REMOVED lines=27> */
.L_x_23393:
[----:B------:R-:W-:-:S07]  /*71d0*/  IMAD.MOV.U32 R53, RZ, RZ, R146 ;  /* 0x000000ffff357224 */ /* 0x000fce00078e0092 */
.L_x_23394:
[----:B------:R-:W-:Y:S05]  /*71e0*/  BSYNC B2 ;  /* 0x0000000000027941 */ /* 0x000fea0003800000 */
.L_x_23392:
        /* <DEDUP_REMOVED lines=16> */
.L_x_23398:
[----:B------:R-:W-:Y:S05]  /*72f0*/  BSYNC B3 ;  /* 0x0000000000037941 */ /* 0x000fea0003800000 */
.L_x_23397:
        /* <DEDUP_REMOVED lines=42> */
.L_x_23396:
[----:B------:R-:W-:Y:S05]  /*75a0*/  BSYNC B2 ;  /* 0x0000000000027941 */ /* 0x000fea0003800000 */
.L_x_23395:
        /* <DEDUP_REMOVED lines=22> */
.L_x_23400:
[----:B------:R-:W-:-:S07]  /*7710*/  MOV R56, R146 ;  /* 0x0000009200387202 */ /* 0x000fce0000000f00 */
.L_x_23401:
[----:B------:R-:W-:Y:S05]  /*7720*/  BSYNC B2 ;  /* 0x0000000000027941 */ /* 0x000fea0003800000 */
.L_x_23399:
        /* <DEDUP_REMOVED lines=16> */
.L_x_23405:
[----:B------:R-:W-:Y:S05]  /*7830*/  BSYNC B3 ;  /* 0x0000000000037941 */ /* 0x000fea0003800000 */
.L_x_23404:
        /* <DEDUP_REMOVED lines=42> */
.L_x_23403:
[----:B------:R-:W-:Y:S05]  /*7ae0*/  BSYNC B2 ;  /* 0x0000000000027941 */ /* 0x000fea0003800000 */
.L_x_23402:
        /* <DEDUP_REMOVED lines=20> */
.L_x_23407:
[----:B------:R-:W-:-:S07]  /*7c30*/  IMAD.MOV.U32 R55, RZ, RZ, R146 ;  /* 0x000000ffff377224 */ /* 0x000fce00078e0092 */
.L_x_23408:
[----:B------:R-:W-:Y:S05]  /*7c40*/  BSYNC B2 ;  /* 0x0000000000027941 */ /* 0x000fea0003800000 */
.L_x_23406:
        /* <DEDUP_REMOVED lines=16> */
.L_x_23412:
[----:B------:R-:W-:Y:S05]  /*7d50*/  BSYNC B3 ;  /* 0x0000000000037941 */ /* 0x000fea0003800000 */
.L_x_23411:
        /* <DEDUP_REMOVED lines=42> */
.L_x_23410:
[----:B------:R-:W-:Y:S05]  /*8000*/  BSYNC B2 ;  /* 0x0000000000027941 */ /* 0x000fea0003800000 */
.L_x_23409:
        /* <DEDUP_REMOVED lines=20> */
.L_x_23414:
[----:B------:R-:W-:-:S07]  /*8150*/  MOV R142, R146 ;  /* 0x00000092008e7202 */ /* 0x000fce0000000f00 */
.L_x_23415:
[----:B------:R-:W-:Y:S05]  /*8160*/  BSYNC B2 ;  /* 0x0000000000027941 */ /* 0x000fea0003800000 */
.L_x_23413:
        /* <DEDUP_REMOVED lines=16> */
.L_x_23419:
[----:B------:R-:W-:Y:S05]  /*8270*/  BSYNC B3 ;  /* 0x0000000000037941 */ /* 0x000fea0003800000 */
.L_x_23418:
        /* <DEDUP_REMOVED lines=42> */
.L_x_23417:
[----:B------:R-:W-:Y:S05]  /*8520*/  BSYNC B2 ;  /* 0x0000000000027941 */ /* 0x000fea0003800000 */
.L_x_23416:
        /* <DEDUP_REMOVED lines=20> */
.L_x_23421:
[----:B------:R-:W-:-:S07]  /*8670*/  IMAD.MOV.U32 R57, RZ, RZ, R146 ;  /* 0x000000ffff397224 */ /* 0x000fce00078e0092 */
.L_x_23422:
[----:B------:R-:W-:Y:S05]  /*8680*/  BSYNC B2 ;  /* 0x0000000000027941 */ /* 0x000fea0003800000 */
.L_x_23420:
        /* <DEDUP_REMOVED lines=16> */
.L_x_23426:
[----:B------:R-:W-:Y:S05]  /*8790*/  BSYNC B3 ;  /* 0x0000000000037941 */ /* 0x000fea0003800000 */
.L_x_23425:
        /* <DEDUP_REMOVED lines=42> */
.L_x_23424:
[----:B------:R-:W-:Y:S05]  /*8a40*/  BSYNC B2 ;  /* 0x0000000000027941 */ /* 0x000fea0003800000 */
.L_x_23423:
        /* <DEDUP_REMOVED lines=20> */
.L_x_23428:
[----:B------:R-:W-:-:S07]  /*8b90*/  MOV R58, R146 ;  /* 0x00000092003a7202 */ /* 0x000fce0000000f00 */
.L_x_23429:
[----:B------:R-:W-:Y:S05]  /*8ba0*/  BSYNC B2 ;  /* 0x0000000000027941 */ /* 0x000fea0003800000 */
.L_x_23427:
        /* <DEDUP_REMOVED lines=16> */
.L_x_23433:
[----:B------:R-:W-:Y:S05]  /*8cb0*/  BSYNC B3 ;  /* 0x0000000000037941 */ /* 0x000fea0003800000 */
.L_x_23432:
        /* <DEDUP_REMOVED lines=42> */
.L_x_23431:
[----:B------:R-:W-:Y:S05]  /*8f60*/  BSYNC B2 ;  /* 0x0000000000027941 */ /* 0x000fea0003800000 */
.L_x_23430:
        /* <DEDUP_REMOVED lines=20> */
.L_x_23435:
[----:B------:R-:W-:-:S07]  /*90b0*/  IMAD.MOV.U32 R154, RZ, RZ, R146 ;  /* 0x000000ffff9a7224 */ /* 0x000fce00078e0092 */
.L_x_23436:
[----:B------:R-:W-:Y:S05]  /*90c0*/  BSYNC B2 ;  /* 0x0000000000027941 */ /* 0x000fea0003800000 */
.L_x_23434:
        /* <DEDUP_REMOVED lines=18> */
.L_x_23440:
[----:B------:R-:W-:Y:S05]  /*91f0*/  BSYNC B3 ;  /* 0x0000000000037941 */ /* 0x000fea0003800000 */
.L_x_23439:
        /* <DEDUP_REMOVED lines=42> */
.L_x_23438:
[----:B------:R-:W-:Y:S05]  /*94a0*/  BSYNC B2 ;  /* 0x0000000000027941 */ /* 0x000fea0003800000 */
.L_x_23437:
        /* <DEDUP_REMOVED lines=34> */
.L_x_23384:
[----:B------:R-:W-:Y:S05]  /*96d0*/  BSYNC B1 ;  /* 0x0000000000017941 */ /* 0x000fea0003800000 */
.L_x_23383:
        /* <DEDUP_REMOVED lines=25> */
.L_x_23444:
[----:B012---:R-:W-:-:S07]  /*9870*/  IMAD.MOV.U32 R150, RZ, RZ, R146 ;  /* 0x000000ffff967224 */ /* 0x007fce00078e0092 */
.L_x_23445:
[----:B------:R-:W-:Y:S05]  /*9880*/  BSYNC B2 ;  /* 0x0000000000027941 */ /* 0x000fea0003800000 */
.L_x_23443:
        /* <DEDUP_REMOVED lines=16> */
.L_x_23449:
[----:B------:R-:W-:Y:S05]  /*9990*/  BSYNC B3 ;  /* 0x0000000000037941 */ /* 0x000fea0003800000 */
.L_x_23448:
        /* <DEDUP_REMOVED lines=42> */
.L_x_23447:
[----:B------:R-:W-:Y:S05]  /*9c40*/  BSYNC B2 ;  /* 0x0000000000027941 */ /* 0x000fea0003800000 */
.L_x_23446:
        /* <DEDUP_REMOVED lines=27> */
.L_x_23451:
[----:B------:R-:W-:-:S07]  /*9e00*/  MOV R61, R146 ;  /* 0x00000092003d7202 */ /* 0x000fce0000000f00 */
.L_x_23452:
[----:B------:R-:W-:Y:S05]  /*9e10*/  BSYNC B2 ;  /* 0x0000000000027941 */ /* 0x000fea0003800000 */
.L_x_23450:
        /* <DEDUP_REMOVED lines=16> */
.L_x_23456:
[----:B------:R-:W-:Y:S05]  /*9f20*/  BSYNC B3 ;  /* 0x0000000000037941 */ /* 0x000fea0003800000 */
.L_x_23455:
        /* <DEDUP_REMOVED lines=42> */
.L_x_23454:
[----:B------:R-:W-:Y:S05]  /*a1d0*/  BSYNC B2 ;  /* 0x0000000000027941 */ /* 0x000fea0003800000 */
.L_x_23453:
        /* <DEDUP_REMOVED lines=22> */
.L_x_23458:
[----:B------:R-:W-:-:S07]  /*a340*/  IMAD.MOV.U32 R64, RZ, RZ, R146 ;  /* 0x000000ffff407224 */ /* 0x000fce00078e0092 */
.L_x_23459:
[----:B------:R-:W-:Y:S05]  /*a350*/  BSYNC B2 ;  /* 0x0000000000027941 */ /* 0x000fea0003800000 */
.L_x_23457:
        /* <DEDUP_REMOVED lines=16> */
.L_x_23463:
[----:B------:R-:W-:Y:S05]  /*a460*/  BSYNC B3 ;  /* 0x0000000000037941 */ /* 0x000fea0003800000 */
.L_x_23462:
        /* <DEDUP_REMOVED lines=42> */
.L_x_23461:
[----:B------:R-:W-:Y:S05]  /*a710*/  BSYNC B2 ;  /* 0x0000000000027941 */ /* 0x000fea0003800000 */
.L_x_23460:
        /* <DEDUP_REMOVED lines=20> */
.L_x_23465:
[----:B------:R-:W-:-:S07]  /*a860*/  MOV R63, R146 ;  /* 0x00000092003f7202 */ /* 0x000fce0000000f00 */
.L_x_23466:
[----:B------:R-:W-:Y:S05]  /*a870*/  BSYNC B2 ;  /* 0x0000000000027941 */ /* 0x000fea0003800000 */
.L_x_23464:
        /* <DEDUP_REMOVED lines=16> */
.L_x_23470:
[----:B------:R-:W-:Y:S05]  /*a980*/  BSYNC B3 ;  /* 0x0000000000037941 */ /* 0x000fea0003800000 */
.L_x_23469:
        /* <DEDUP_REMOVED lines=42> */
.L_x_23468:
[----:B------:R-:W-:Y:S05]  /*ac30*/  BSYNC B2 ;  /* 0x0000000000027941 */ /* 0x000fea0003800000 */
.L_x_23467:
        /* <DEDUP_REMOVED lines=20> */
.L_x_23472:
[----:B------:R-:W-:-:S07]  /*ad80*/  MOV R142, R146 ;  /* 0x00000092008e7202 */ /* 0x000fce0000000f00 */
.L_x_23473:
[----:B------:R-:W-:Y:S05]  /*ad90*/  BSYNC B2 ;  /* 0x0000000000027941 */ /* 0x000fea0003800000 */
.L_x_23471:
        /* <DEDUP_REMOVED lines=16> */
.L_x_23477:
[----:B------:R-:W-:Y:S05]  /*aea0*/  BSYNC B3 ;  /* 0x0000000000037941 */ /* 0x000fea0003800000 */
.L_x_23476:
        /* <DEDUP_REMOVED lines=42> */
.L_x_23475:
[----:B------:R-:W-:Y:S05]  /*b150*/  BSYNC B2 ;  /* 0x0000000000027941 */ /* 0x000fea0003800000 */
.L_x_23474:
        /* <DEDUP_REMOVED lines=20> */
.L_x_23479:
[----:B------:R-:W-:-:S07]  /*b2a0*/  IMAD.MOV.U32 R65, RZ, RZ, R146 ;  /* 0x000000ffff417224 */ /* 0x000fce00078e0092 */
.L_x_23480:
[----:B------:R-:W-:Y:S05]  /*b2b0*/  BSYNC B2 ;  /* 0x0000000000027941 */ /* 0x000fea0003800000 */
.L_x_23478:
        /* <DEDUP_REMOVED lines=16> */
.L_x_23484:
[----:B------:R-:W-:Y:S05]  /*b3c0*/  BSYNC B3 ;  /* 0x0000000000037941 */ /* 0x000fea0003800000 */
.L_x_23483:
        /* <DEDUP_REMOVED lines=42> */
.L_x_23482:
[----:B------:R-:W-:Y:S05]  /*b670*/  BSYNC B2 ;  /* 0x0000000000027941 */ /* 0x000fea0003800000 */
.L_x_23481:
        /* <DEDUP_REMOVED lines=20> */
.L_x_23486:
[----:B------:R-:W-:-:S07]  /*b7c0*/  MOV R66, R146 ;  /* 0x0000009200427202 */ /* 0x000fce0000000f00 */
.L_x_23487:
[----:B------:R-:W-:Y:S05]  /*b7d0*/  BSYNC B2 ;  /* 0x0000000000027941 */ /* 0x000fea0003800000 */
.L_x_23485:
        /* <DEDUP_REMOVED lines=16> */
.L_x_23491:
[----:B------:R-:W-:Y:S05]  /*b8e0*/  BSYNC B3 ;  /* 0x0000000000037941 */ /* 0x000fea0003800000 */
.L_x_23490:
        /* <DEDUP_REMOVED lines=42> */
.L_x_23489:
[----:B------:R-:W-:Y:S05]  /*bb90*/  BSYNC B2 ;  /* 0x0000000000027941 */ /* 0x000fea0003800000 */
.L_x_23488:
        /* <DEDUP_REMOVED lines=20> */
.L_x_23493:
[----:B------:R-:W-:-:S07]  /*bce0*/  MOV R154, R146 ;  /* 0x00000092009a7202 */ /* 0x000fce0000000f00 */
.L_x_23494:
[----:B------:R-:W-:Y:S05]  /*bcf0*/  BSYNC B2 ;  /* 0x0000000000027941 */ /* 0x000fea0003800000 */
.L_x_23492:
        /* <DEDUP_REMOVED lines=18> */
.L_x_23498:
[----:B------:R-:W-:Y:S05]  /*be20*/  BSYNC B3 ;  /* 0x0000000000037941 */ /* 0x000fea0003800000 */
.L_x_23497:
        /* <DEDUP_REMOVED lines=42> */
.L_x_23496:
[----:B------:R-:W-:Y:S05]  /*c0d0*/  BSYNC B2 ;  /* 0x0000000000027941 */ /* 0x000fea0003800000 */
.L_x_23495:
        /* <DEDUP_REMOVED lines=34> */
.L_x_23442:
[----:B------:R-:W-:Y:S05]  /*c300*/  BSYNC B1 ;  /* 0x0000000000017941 */ /* 0x000fea0003800000 */
.L_x_23441:
        /* <DEDUP_REMOVED lines=20> */
[----:B------:R-:W-:Y:S02]  /*c450*/  ISETP.NE.AND P0, PT, R142, 0x3, PT ;  /* 0x000000038e00780c */ /* 0x000fe40003f05270 */
[----:B------:R-:W-:-:S11]  /*c460*/  MOV R150, R138 ;  /* 0x0000008a00967202 */ /* 0x000fd60000000f00 */
[----:B------:R-:W-:Y:S05]  /*c470*/  @P0 BRA `(.L_x_23503) ;  /* 0x00000000000c0947 */ /* 0x000fea0003800000 */
[----:B------:R-:W-:Y:S01]  /*c480*/  IMAD.MOV.U32 R150, RZ, RZ, R144 ;  /* 0x000000ffff967224 */ /* 0x000fe200078e0090 */
[----:B------:R-:W-:Y:S06]  /*c490*/  BRA `(.L_x_23503) ;  /* 0x0000000000047947 */ /* 0x000fec0003800000 */
.L_x_23502:
[----:B-123--:R-:W-:-:S07]  /*c4a0*/  MOV R150, R146 ;  /* 0x0000009200967202 */ /* 0x00efce0000000f00 */
.L_x_23503:
[----:B------:R-:W-:Y:S05]  /*c4b0*/  BSYNC B2 ;  /* 0x0000000000027941 */ /* 0x000fea0003800000 */
.L_x_23501:
        /* <DEDUP_REMOVED lines=16> */
.L_x_23507:
[----:B------:R-:W-:Y:S05]  /*c5c0*/  BSYNC B3 ;  /* 0x0000000000037941 */ /* 0x000fea0003800000 */
.L_x_23506:
        /* <DEDUP_REMOVED lines=42> */
.L_x_23505:
[----:B------:R-:W-:Y:S05]  /*c870*/  BSYNC B2 ;  /* 0x0000000000027941 */ /* 0x000fea0003800000 */
.L_x_23504:
        /* <DEDUP_REMOVED lines=27> */
.L_x_23509:
[----:B------:R-:W-:-:S07]  /*ca30*/  IMAD.MOV.U32 R69, RZ, RZ, R146 ;  /* 0x000000ffff457224 */ /* 0x000fce00078e0092 */
.L_x_23510:
[----:B------:R-:W-:Y:S05]  /*ca40*/  BSYNC B2 ;  /* 0x0000000000027941 */ /* 0x000fea0003800000 */
.L_x_23508:
        /* <DEDUP_REMOVED lines=16> */
.L_x_23514:
[----:B------:R-:W-:Y:S05]  /*cb50*/  BSYNC B3 ;  /* 0x0000000000037941 */ /* 0x000fea0003800000 */
.L_x_23513:
        /* <DEDUP_REMOVED lines=42> */
.L_x_23512:
[----:B------:R-:W-:Y:S05]  /*ce00*/  BSYNC B2 ;  /* 0x0000000000027941 */ /* 0x000fea0003800000 */
.L_x_23511:
        /* <DEDUP_REMOVED lines=22> */
.L_x_23516:
[----:B------:R-:W-:-:S07]  /*cf70*/  MOV R72, R146 ;  /* 0x0000009200487202 */ /* 0x000fce0000000f00 */
.L_x_23517:
[----:B------:R-:W-:Y:S05]  /*cf80*/  BSYNC B2 ;  /* 0x0000000000027941 */ /* 0x000fea0003800000 */
.L_x_23515:
        /* <DEDUP_REMOVED lines=16> */
.L_x_23521:
[----:B------:R-:W-:Y:S05]  /*d090*/  BSYNC B3 ;  /* 0x0000000000037941 */ /* 0x000fea0003800000 */
.L_x_23520:
        /* <DEDUP_REMOVED lines=42> */
.L_x_23519:
[----:B------:R-:W-:Y:S05]  /*d340*/  BSYNC B2 ;  /* 0x0000000000027941 */ /* 0x000fea0003800000 */
.L_x_23518:
        /* <DEDUP_REMOVED lines=20> */
.L_x_23523:
[----:B------:R-:W-:-:S07]  /*d490*/  MOV R71, R146 ;  /* 0x0000009200477202 */ /* 0x000fce0000000f00 */
.L_x_23524:
[----:B------:R-:W-:Y:S05]  /*d4a0*/  BSYNC B2 ;  /* 0x0000000000027941 */ /* 0x000fea0003800000 */
.L_x_23522:
        /* <DEDUP_REMOVED lines=16> */
.L_x_23528:
[----:B------:R-:W-:Y:S05]  /*d5b0*/  BSYNC B3 ;  /* 0x0000000000037941 */ /* 0x000fea0003800000 */
.L_x_23527:
        /* <DEDUP_REMOVED lines=42> */
.L_x_23526:
[----:B------:R-:W-:Y:S05]  /*d860*/  BSYNC B2 ;  /* 0x0000000000027941 */ /* 0x000fea0003800000 */
.L_x_23525:
        /* <DEDUP_REMOVED lines=20> */
.L_x_23530:
[----:B------:R-:W-:-:S07]  /*d9b0*/  IMAD.MOV.U32 R142, RZ, RZ, R146 ;  /* 0x000000ffff8e7224 */ /* 0x000fce00078e0092 */
.L_x_23531:
[----:B------:R-:W-:Y:S05]  /*d9c0*/  BSYNC B2 ;  /* 0x0000000000027941 */ /* 0x000fea0003800000 */
.L_x_23529:
        /* <DEDUP_REMOVED lines=16> */
.L_x_23535:
[----:B------:R-:W-:Y:S05]  /*dad0*/  BSYNC B3 ;  /* 0x0000000000037941 */ /* 0x000fea0003800000 */
.L_x_23534:
        /* <DEDUP_REMOVED lines=42> */
.L_x_23533:
[----:B------:R-:W-:Y:S05]  /*dd80*/  BSYNC B2 ;  /* 0x0000000000027941 */ /* 0x000fea0003800000 */
.L_x_23532:
        /* <DEDUP_REMOVED lines=20> */
.L_x_23537:
[----:B------:R-:W-:-:S07]  /*ded0*/  MOV R73, R146 ;  /* 0x0000009200497202 */ /* 0x000fce0000000f00 */
.L_x_23538:
[----:B------:R-:W-:Y:S05]  /*dee0*/  BSYNC B2 ;  /* 0x0000000000027941 */ /* 0x000fea0003800000 */
.L_x_23536:
        /* <DEDUP_REMOVED lines=16> */
.L_x_23542:
[----:B------:R-:W-:Y:S05]  /*dff0*/  BSYNC B3 ;  /* 0x0000000000037941 */ /* 0x000fea0003800000 */
.L_x_23541:
        /* <DEDUP_REMOVED lines=42> */
.L_x_23540:
[----:B------:R-:W-:Y:S05]  /*e2a0*/  BSYNC B2 ;  /* 0x0000000000027941 */ /* 0x000fea0003800000 */
.L_x_23539:
        /* <DEDUP_REMOVED lines=20> */
.L_x_23544:
[----:B------:R-:W-:-:S07]  /*e3f0*/  MOV R74, R146 ;  /* 0x00000092004a7202 */ /* 0x000fce0000000f00 */
.L_x_23545:
[----:B------:R-:W-:Y:S05]  /*e400*/  BSYNC B2 ;  /* 0x0000000000027941 */ /* 0x000fea0003800000 */
.L_x_23543:
        /* <DEDUP_REMOVED lines=16> */
.L_x_23549:
[----:B------:R-:W-:Y:S05]  /*e510*/  BSYNC B3 ;  /* 0x0000000000037941 */ /* 0x000fea0003800000 */
.L_x_23548:
        /* <DEDUP_REMOVED lines=42> */
.L_x_23547:
[----:B------:R-:W-:Y:S05]  /*e7c0*/  BSYNC B2 ;  /* 0x0000000000027941 */ /* 0x000fea0003800000 */
.L_x_23546:
        /* <DEDUP_REMOVED lines=20> */
.L_x_23551:
[----:B------:R-:W-:-:S07]  /*e910*/  IMAD.MOV.U32 R154, RZ, RZ, R146 ;  /* 0x000000ffff9a7224 */ /* 0x000fce00078e0092 */
.L_x_23552:
[----:B------:R-:W-:Y:S05]  /*e920*/  BSYNC B2 ;  /* 0x0000000000027941 */ /* 0x000fea0003800000 */
.L_x_23550:
        /* <DEDUP_REMOVED lines=18> */
.L_x_23556:
[----:B------:R-:W-:Y:S05]  /*ea50*/  BSYNC B3 ;  /* 0x0000000000037941 */ /* 0x000fea0003800000 */
.L_x_23555:
        /* <DEDUP_REMOVED lines=42> */
.L_x_23554:
[----:B------:R-:W-:Y:S05]  /*ed00*/  BSYNC B2 ;  /* 0x0000000000027941 */ /* 0x000fea0003800000 */
.L_x_23553:
        /* <DEDUP_REMOVED lines=33> */
.L_x_23500:
[----:B------:R-:W-:Y:S05]  /*ef20*/  BSYNC B1 ;  /* 0x0000000000017941 */ /* 0x000fea0003800000 */
.L_x_23499:
        /* <DEDUP_REMOVED lines=151> */
.L_x_23580:
        /* <DEDUP_REMOVED lines=24> */
[--C-:B------:R-:W-:Y:S01]  /*fa20*/  FADD.FTZ R150, R39, -R145.reuse ;  /* 0x8000009127967221 */ /* 0x100fe20000010000 */
        /* <DEDUP_REMOVED lines=20> */
[----:B------:R-:W-:Y:S01]  /*fb70*/  F2FP.F16.F32.PACK_AB R77, R150, R77 ;  /* 0x0000004d964d723e */ /* 0x000fe200000000ff */
[----:B------:R-:W-:Y:S01]  /*fb80*/  VIADD R143, R143, 0x20 ;  /* 0x000000208f8f7836 */ /* 0x000fe20000000000 */
[----:B------:R-:W-:-:S05]  /*fb90*/  F2FP.F16.F32.PACK_AB R79, R151, R156 ;  /* 0x0000009c974f723e */ /* 0x000fca00000000ff */
[----:B------:R0:W-:Y:S02]  /*fba0*/  STG.E.128 desc[UR6][R148.64], R76 ;  /* 0x0000004c94007986 */ /* 0x0001e4000c101d06 */
.L_x_23559:
[----:B------:R-:W-:Y:S05]  /*fbb0*/  BSYNC B1 ;  /* 0x0000000000017941 */ /* 0x000fea0003800000 */
.L_x_23558:
        /* <DEDUP_REMOVED lines=12> */
[--C-:B------:R-:W-:Y:S01]  /*fc80*/  FADD.FTZ R78, R46, -R145.reuse ;  /* 0x800000912e4e7221 */ /* 0x100fe20000010000 */
        /* <DEDUP_REMOVED lines=20> */
[----:B------:R-:W-:-:S03]  /*fdd0*/  IADD3 R143, R143, 0x20, RZ ;  /* 0x000000208f8f7810 */ /* 0x000fc60007ffe0ff */
[----:B------:R2:W-:Y:S04]  /*fde0*/  STG.E.128 desc[UR6][R148.64], R76 ;  /* 0x0000004c94007986 */ /* 0x0005e8000c101d06 */
.L_x_23561:
[----:B------:R-:W-:Y:S05]  /*fdf0*/  BSYNC B1 ;  /* 0x0000000000017941 */ /* 0x000fea0003800000 */
.L_x_23560:
        /* <DEDUP_REMOVED lines=35> */
.L_x_23563:
[----:B------:R-:W-:Y:S05]  /*10030*/  BSYNC B1 ;  /* 0x0000000000017941 */ /* 0x000fea0003800000 */
.L_x_23562:
        /* <DEDUP_REMOVED lines=35> */
.L_x_23565:
[----:B------:R-:W-:Y:S05]  /*10270*/  BSYNC B1 ;  /* 0x0000000000017941 */ /* 0x000fea0003800000 */
.L_x_23564:
        /* <DEDUP_REMOVED lines=34> */
.L_x_23567:
[----:B------:R-:W-:Y:S05]  /*104a0*/  BSYNC B1 ;  /* 0x0000000000017941 */ /* 0x000fea0003800000 */
.L_x_23566:
[----:B01234-:R-:W0:Y:S02]  /*104b0*/  LDC.64 R76, c[0x0][0x210] ;  /* 0x00008400ff4c7b82 */ /* 0x01fe240000000a00 */
[----:B0-----:R-:W-:-:S04]  /*104c0*/  LEA R26, R76, R26, 0x2 ;  /* 0x0000001a4c1a7211 */ /* 0x001fc800078e10ff */
[----:B------:R-:W-:-:S13]  /*104d0*/  ISETP.GE.AND P0, PT, R26, R77, PT ;  /* 0x0000004d1a00720c */ /* 0x000fda0003f06270 */
[----:B------:R-:W-:Y:S05]  /*104e0*/  @!P0 BRA `(.L_x_23568) ;  /* 0xffffff0c00188947 */ /* 0x000fea000383ffff */
[----:B------:R-:W-:Y:S05]  /*104f0*/  BSYNC B0 ;  /* 0x0000000000007941 */ /* 0x000fea0003800000 */
.L_x_23266:
[----:B------:R-:W-:Y:S05]  /*10500*/  EXIT ;  /* 0x000000000000794d */ /* 0x000fea0003800000 */
.L_x_23557:
[----:B----4-:R-:W-:Y:S01]  /*10510*/  HFMA2.MMA R155, -RZ, RZ, 0, 1.847743988037109375e-06 ;  /* 0x0000001fff9b7435 */ /* 0x010fe200000001ff */
[----:B------:R-:W-:Y:S01]  /*10520*/  BSSY B1, `(.L_x_23569) ;  /* 0x0000007000017945 */ /* 0x000fe20003800000 */
[----:B0123--:R-:W-:Y:S01]  /*10530*/  MOV R153, R77 ;  /* 0x0000004d00997202 */ /* 0x00ffe20000000f00 */
[----:B------:R-:W-:Y:S01]  /*10540*/  IMAD.MOV.U32 R152, RZ, RZ, 0x1 ;  /* 0x00000001ff987424 */ /* 0x000fe200078e00ff */
[----:B------:R-:W-:-:S07]  /*10550*/  MOV R150, 0xffffffff ;  /* 0xffffffff00967802 */ /* 0x000fce0000000f00 */
[----:B------:R-:W-:Y:S05]  /*10560*/  WARPSYNC.COLLECTIVE R150, `(.L_x_23570) ;  /* 0x0000000096087348 */ /* 0x000fea0003c00000 */
[----:B------:R0:W1:Y:S02]  /*10570*/  SHFL.BFLY P5, R151, R153, R152, R155 ;  /* 0x0c00009899977389 */ /* 0x00006400000a009b */
[----:B01----:R-:W-:Y:S01]  /*10580*/  ENDCOLLECTIVE ;  /* 0x000000000000791b */ /* 0x003fe20003800000 */
.L_x_23570:
[----:B------:R-:W-:Y:S05]  /*10590*/  BSYNC B1 ;  /* 0x0000000000017941 */ /* 0x000fea0003800000 */
.L_x_23569:
        /* <DEDUP_REMOVED lines=10> */
.L_x_23571:
[----:B------:R-:W-:Y:S01]  /*10640*/  HFMA2.MMA R152, -RZ, RZ, 0, 2.384185791015625e-07 ;  /* 0x00000004ff987435 */ /* 0x000fe200000001ff */
[----:B------:R-:W-:-:S05]  /*10650*/  MOV R79, R151 ;  /* 0x00000097004f7202 */ /* 0x000fca0000000f00 */
[----:B------:R-:W-:-:S04]  /*10660*/  FADD.FTZ R79, R78, R79 ;  /* 0x0000004f4e4f7221 */ /* 0x000fc80000010000 */
[----:B------:R-:W-:-:S07]  /*10670*/  IMAD.MOV.U32 R153, RZ, RZ, R79 ;  /* 0x000000ffff997224 */ /* 0x000fce00078e004f */
[----:B------:R-:W-:Y:S05]  /*10680*/  WARPSYNC.COLLECTIVE R150, `(.L_x_23572) ;  /* 0x0000000096087348 */ /* 0x000fea0003c00000 */
[----:B------:R0:W1:Y:S02]  /*10690*/  SHFL.BFLY P5, R151, R153, R152, R155 ;  /* 0x0c00009899977389 */ /* 0x00006400000a009b */
[----:B01----:R-:W-:Y:S01]  /*106a0*/  ENDCOLLECTIVE ;  /* 0x000000000000791b */ /* 0x003fe20003800000 */
.L_x_23572:
[----:B------:R-:W-:Y:S01]  /*106b0*/  HFMA2.MMA R152, -RZ, RZ, 0, 4.76837158203125e-07 ;  /* 0x00000008ff987435 */ /* 0x000fe200000001ff */
[----:B------:R-:W-:-:S05]  /*106c0*/  MOV R76, R151 ;  /* 0x00000097004c7202 */ /* 0x000fca0000000f00 */
[----:B------:R-:W-:-:S04]  /*106d0*/  FADD.FTZ R147, R79, R76 ;  /* 0x0000004c4f937221 */ /* 0x000fc80000010000 */
[----:B------:R-:W-:-:S07]  /*106e0*/  IMAD.MOV.U32 R153, RZ, RZ, R147 ;  /* 0x000000ffff997224 */ /* 0x000fce00078e0093 */
[----:B------:R-:W-:Y:S05]  /*106f0*/  WARPSYNC.COLLECTIVE R150, `(.L_x_23573) ;  /* 0x0000000096087348 */ /* 0x000fea0003c00000 */
[----:B------:R0:W1:Y:S02]  /*10700*/  SHFL.BFLY P5, R151, R153, R152, R155 ;  /* 0x0c00009899977389 */ /* 0x00006400000a009b */
[----:B01----:R-:W-:Y:S01]  /*10710*/  ENDCOLLECTIVE ;  /* 0x000000000000791b */ /* 0x003fe20003800000 */
.L_x_23573:
[----:B------:R-:W-:Y:S01]  /*10720*/  HFMA2.MMA R152, -RZ, RZ, 0, 9.5367431640625e-07 ;  /* 0x00000010ff987435 */ /* 0x000fe200000001ff */
[----:B------:R-:W-:-:S05]  /*10730*/  MOV R76, R151 ;  /* 0x00000097004c7202 */ /* 0x000fca0000000f00 */
[----:B------:R-:W-:-:S04]  /*10740*/  FADD.FTZ R148, R147, R76 ;  /* 0x0000004c93947221 */ /* 0x000fc80000010000 */
[----:B------:R-:W-:-:S07]  /*10750*/  IMAD.MOV.U32 R153, RZ, RZ, R148 ;  /* 0x000000ffff997224 */ /* 0x000fce00078e0094 */
[----:B------:R-:W-:Y:S05]  /*10760*/  WARPSYNC.COLLECTIVE R150, `(.L_x_23574) ;  /* 0x0000000096087348 */ /* 0x000fea0003c00000 */
[----:B------:R0:W1:Y:S02]  /*10770*/  SHFL.BFLY P5, R151, R153, R152, R155 ;  /* 0x0c00009899977389 */ /* 0x00006400000a009b */
[----:B01----:R-:W-:Y:S01]  /*10780*/  ENDCOLLECTIVE ;  /* 0x000000000000791b */ /* 0x003fe20003800000 */
.L_x_23574:
        /* <DEDUP_REMOVED lines=89> */
.L_x_23575:
[----:B------:R-:W-:Y:S01]  /*10d20*/  HFMA2.MMA R152, -RZ, RZ, 0, 1.1920928955078125e-07 ;  /* 0x00000002ff987435 */ /* 0x000fe200000001ff */
[----:B------:R-:W-:-:S05]  /*10d30*/  MOV R77, R151 ;  /* 0x00000097004d7202 */ /* 0x000fca0000000f00 */
[----:B------:R-:W-:-:S04]  /*10d40*/  FADD.FTZ R77, R76, R77 ;  /* 0x0000004d4c4d7221 */ /* 0x000fc80000010000 */
[----:B------:R-:W-:-:S07]  /*10d50*/  IMAD.MOV.U32 R153, RZ, RZ, R77 ;  /* 0x000000ffff997224 */ /* 0x000fce00078e004d */
[----:B------:R-:W-:Y:S05]  /*10d60*/  WARPSYNC.COLLECTIVE R150, `(.L_x_23576) ;  /* 0x0000000096087348 */ /* 0x000fea0003c00000 */
[----:B------:R0:W1:Y:S02]  /*10d70*/  SHFL.BFLY P5, R151, R153, R152, R155 ;  /* 0x0c00009899977389 */ /* 0x00006400000a009b */
[----:B01----:R-:W-:Y:S01]  /*10d80*/  ENDCOLLECTIVE ;  /* 0x000000000000791b */ /* 0x003fe20003800000 */
.L_x_23576:
[----:B------:R-:W-:Y:S01]  /*10d90*/  HFMA2.MMA R152, -RZ, RZ, 0, 2.384185791015625e-07 ;  /* 0x00000004ff987435 */ /* 0x000fe200000001ff */
[----:B------:R-:W-:-:S05]  /*10da0*/  MOV R78, R151 ;  /* 0x00000097004e7202 */ /* 0x000fca0000000f00 */
[----:B------:R-:W-:-:S04]  /*10db0*/  FADD.FTZ R78, R77, R78 ;  /* 0x0000004e4d4e7221 */ /* 0x000fc80000010000 */
[----:B------:R-:W-:-:S07]  /*10dc0*/  IMAD.MOV.U32 R153, RZ, RZ, R78 ;  /* 0x000000ffff997224 */ /* 0x000fce00078e004e */
[----:B------:R-:W-:Y:S05]  /*10dd0*/  WARPSYNC.COLLECTIVE R150, `(.L_x_23577) ;  /* 0x0000000096087348 */ /* 0x000fea0003c00000 */
[----:B------:R0:W1:Y:S02]  /*10de0*/  SHFL.BFLY P5, R151, R153, R152, R155 ;  /* 0x0c00009899977389 */ /* 0x00006400000a009b */
[----:B01----:R-:W-:Y:S01]  /*10df0*/  ENDCOLLECTIVE ;  /* 0x000000000000791b */ /* 0x003fe20003800000 */
.L_x_23577:
[----:B------:R-:W-:Y:S01]  /*10e00*/  HFMA2.MMA R152, -RZ, RZ, 0, 4.76837158203125e-07 ;  /* 0x00000008ff987435 */ /* 0x000fe200000001ff */
[----:B------:R-:W-:-:S05]  /*10e10*/  MOV R79, R151 ;  /* 0x00000097004f7202 */ /* 0x000fca0000000f00 */
[----:B------:R-:W-:-:S04]  /*10e20*/  FADD.FTZ R79, R78, R79 ;  /* 0x0000004f4e4f7221 */ /* 0x000fc80000010000 */
[----:B------:R-:W-:-:S07]  /*10e30*/  IMAD.MOV.U32 R153, RZ, RZ, R79 ;  /* 0x000000ffff997224 */ /* 0x000fce00078e004f */
[----:B------:R-:W-:Y:S05]  /*10e40*/  WARPSYNC.COLLECTIVE R150, `(.L_x_23578) ;  /* 0x0000000096087348 */ /* 0x000fea0003c00000 */
[----:B------:R0:W1:Y:S02]  /*10e50*/  SHFL.BFLY P5, R151, R153, R152, R155 ;  /* 0x0c00009899977389 */ /* 0x00006400000a009b */
[----:B01----:R-:W-:Y:S01]  /*10e60*/  ENDCOLLECTIVE ;  /* 0x000000000000791b */ /* 0x003fe20003800000 */
.L_x_23578:
[----:B------:R-:W-:Y:S01]  /*10e70*/  HFMA2.MMA R152, -RZ, RZ, 0, 9.5367431640625e-07 ;  /* 0x00000010ff987435 */ /* 0x000fe200000001ff */
[----:B------:R-:W-:-:S05]  /*10e80*/  MOV R148, R151 ;  /* 0x0000009700947202 */ /* 0x000fca0000000f00 */
[----:B------:R-:W-:-:S04]  /*10e90*/  FADD.FTZ R148, R79, R148 ;  /* 0x000000944f947221 */ /* 0x000fc80000010000 */
[----:B------:R-:W-:-:S07]  /*10ea0*/  IMAD.MOV.U32 R153, RZ, RZ, R148 ;  /* 0x000000ffff997224 */ /* 0x000fce00078e0094 */
[----:B------:R-:W-:Y:S05]  /*10eb0*/  WARPSYNC.COLLECTIVE R150, `(.L_x_23579) ;  /* 0x0000000096087348 */ /* 0x000fea0003c00000 */
[----:B------:R0:W1:Y:S02]  /*10ec0*/  SHFL.BFLY P5, R151, R153, R152, R155 ;  /* 0x0c00009899977389 */ /* 0x00006400000a009b */
[----:B01----:R-:W-:Y:S01]  /*10ed0*/  ENDCOLLECTIVE ;  /* 0x000000000000791b */ /* 0x003fe20003800000 */
.L_x_23579:
[----:B------:R-:W-:Y:S01]  /*10ee0*/  MOV R147, R151 ;  /* 0x0000009700937202 */ /* 0x000fe20000000f00 */
[----:B------:R-:W-:Y:S06]  /*10ef0*/  BRA `(.L_x_23580) ;  /* 0xffffffe800687947 */ /* 0x000fec000383ffff */
.L_x_23581:
        /* <DEDUP_REMOVED lines=16> */
.L_x_37470:


//--------------------- .text._ZN10layer_norm13ln_fwd_kernelINS_13Kernel_traitsI6__halfS2_fS2_fjLj1280ELj1ELj4ELj1ELj16ENS_18Kernel_traits_baseILj1280ES2_S2_fS2_fjLj128EEEEELb1ELb0ELb0ELb1EEEvNS_9FwdParamsE --------------------------
	.section	.text._ZN10layer_norm13ln_fwd_kernelINS_13Kernel_traitsI6__halfS2_fS2_fjLj1280ELj1ELj4ELj1ELj16ENS_18Kernel_traits_baseILj1280ES2_S2_fS2_fjLj128EEEEELb1ELb0ELb0ELb1EEEvNS_9FwdParamsE,"ax",@progbits
	.align	128
        .global         _ZN10layer_norm13ln_fwd_kernelINS_13Kernel_traitsI6__halfS2_fS2_fjLj1280ELj1ELj4ELj1ELj16ENS_18Kernel_traits_baseILj1280ES2_S2_fS2_fjLj128EEEEELb1ELb0ELb0ELb1EEEvNS_9FwdParamsE
        .type           _ZN10layer_norm13ln_fwd_kernelINS_13Kernel_traitsI6__halfS2_fS2_fjLj1280ELj1ELj4ELj1ELj16ENS_18Kernel_traits_baseILj1280ES2_S2_fS2_fjLj128EEEEELb1ELb0ELb0ELb1EEEvNS_9FwdParamsE,@function
        .size           _ZN10layer_norm13ln_fwd_kernelINS_13Kernel_traitsI6__halfS2_fS2_fjLj1280ELj1ELj4ELj1ELj16ENS_18Kernel_traits_baseILj1280ES2_S2_fS2_fjLj128EEEEELb1ELb0ELb0ELb1EEEvNS_9FwdParamsE,(.L_x_37471 - _ZN10layer_norm13ln_fwd_kernelINS_13Kernel_traitsI6__halfS2_fS2_fjLj1280ELj1ELj4ELj1ELj16ENS_18Kernel_traits_baseILj1280ES2_S2_fS2_fjLj128EEEEELb1ELb0ELb0ELb1EEEvNS_9FwdParamsE)
        .other          _ZN10layer_norm13ln_fwd_kernelINS_13Kernel_traitsI6__halfS2_fS2_fjLj1280ELj1ELj4ELj1ELj16ENS_18Kernel_traits_baseILj1280ES2_S2_fS2_fjLj128EEEEELb1ELb0ELb0ELb1EEEvNS_9FwdParamsE,@"STO_CUDA_ENTRY STV_DEFAULT"
_ZN10layer_norm13ln_fwd_kernelINS_13Kernel_traitsI6__halfS2_fS2_fjLj1280ELj1ELj4ELj1ELj16ENS_18Kernel_traits_baseILj1280ES2_S2_fS2_fjLj128EEEEELb1ELb0ELb0ELb1EEEvNS_9FwdParamsE:
.text._ZN10layer_norm13ln_fwd_kernelINS_13Kernel_traitsI6__halfS2_fS2_fjLj1280ELj1ELj4ELj1ELj16ENS_18Kernel_traits_baseILj1280ES2_S2_fS2_fjLj128EEEEELb1ELb0ELb0ELb1EEEvNS_9FwdParamsE:
        /* <DEDUP_REMOVED lines=8> */
[----:B------:R-:W1:Y:S01]  /*0080*/  LDC R121, c[0x0][0x2ec] ;  /* 0x0000bb00ff797b82 */ /* 0x000e620000000800 */
[----:B------:R-:W2:Y:S01]  /*0090*/  S2R R102, SR_TID.X ;  /* 0x0000000000667919 */ /* 0x000ea20000002100 */
[----:B------:R-:W2:Y:S01]  /*00a0*/  S2R R33, SR_CTAID.X ;  /* 0x0000000000217919 */ /* 0x000ea20000002500 */
[----:B------:R-:W-:Y:S01]  /*00b0*/  ULDC UR8, c[0x0][0x0] ;  /* 0x0000000000087ab9 */ /* 0x000fe20000000800 */
[----:B------:R-:W-:-:S04]  /*00c0*/  ULDC.64 UR10, c[0x0][0x2c8] ;  /* 0x0000b200000a7ab9 */ /* 0x000fc80000000a00 */
[----:B------:R-:W3:Y:S01]  /*00d0*/  @P0 LDC R7, c[0x0][0x2f0] ;  /* 0x0000bc00ff070b82 */ /* 0x000ee20000000800 */
[----:B------:R-:W4:Y:S01]  /*00e0*/  @P0 LDG.E.64 R2, desc[UR4][R2.64] ;  /* 0x0000000402020981 */ /* 0x000f22000c1e1b00 */
[----:B0-----:R-:W-:Y:S01]  /*00f0*/  @P0 MOV R4, R32 ;  /* 0x0000002000040202 */ /* 0x001fe20000000f00 */
[----:B-1----:R-:W-:-:S06]  /*0100*/  @P0 IMAD.MOV.U32 R5, RZ, RZ, R121 ;  /* 0x000000ffff050224 */ /* 0x002fcc00078e0079 */
[----:B------:R-:W3:Y:S01]  /*0110*/  @P0 LDG.E.64 R4, desc[UR4][R4.64] ;  /* 0x0000000404040981 */ /* 0x000ee2000c1e1b00 */
[--C-:B--2---:R-:W-:Y:S01]  /*0120*/  IMAD R115, R33, UR8, R102.reuse ;  /* 0x0000000821737c24 */ /* 0x104fe2000f8e0266 */
[----:B------:R-:W-:Y:S01]  /*0130*/  ULDC.64 UR8, c[0x0][0x260] ;  /* 0x0000980000087ab9 */ /* 0x000fe20000000a00 */
[----:B------:R-:W-:Y:S01]  /*0140*/  IMAD.SHL.U32 R0, R102, 0x10, RZ ;  /* 0x0000001066007824 */ /* 0x000fe200078e00ff */
[----:B------:R-:W-:-:S04]  /*0150*/  SHF.R.U32.HI R102, RZ, 0x5, R102 ;  /* 0x00000005ff667819 */ /* 0x000fc80000011666 */
[----:B------:R-:W-:Y:S01]  /*0160*/  LOP3.LUT R0, R0, 0x1f0, RZ, 0xc0, !PT ;  /* 0x000001f000007812 */ /* 0x000fe200078ec0ff */
[----:B------:R-:W-:Y:S01]  /*0170*/  IMAD R102, R33, 0x4, R102 ;  /* 0x0000000421667824 */ /* 0x000fe200078e0266 */
        /* <DEDUP_REMOVED lines=45> */
[----:B------:R-:W-:Y:S02]  /*0450*/  ISETP.NE.AND.EX P0, PT, RZ, UR11, PT, P0 ;  /* 0x0000000bff007c0c */ /* 0x000fe4000bf05300 */
[----:B------:R-:W-:Y:S02]  /*0460*/  LOP3.LUT R21, R19, UR24, R22, 0x96, !PT ;  /* 0x0000001813157c12 */ /* 0x000fe4000f8e9616 */
[----:B------:R-:W-:Y:S01]  /*0470*/  IADD3 R2, P1, R0, UR10, RZ ;  /* 0x0000000a00027c10 */ /* 0x000fe2000ff3e0ff */
[----:B------:R-:W-:Y:S01]  /*0480*/  ULDC UR10, c[0x0][0x214] ;  /* 0x00008500000a7ab9 */ /* 0x000fe20000000800 */
[----:B------:R-:W-:Y:S01]  /*0490*/  LOP3.LUT R22, R17, UR25, R20, 0x96, !PT ;  /* 0x0000001911167c12 */ /* 0x000fe2000f8e9614 */
[----:B------:R-:W-:Y:S01]  /*04a0*/  UIADD3 UR26, UR6, 0x5384540f, URZ ;  /* 0x5384540f061a7890 */ /* 0x000fe2000fffe03f */
[----:B------:R-:W-:Y:S01]  /*04b0*/  IADD3.X R3, RZ, UR11, RZ, P1, !PT ;  /* 0x0000000bff037c10 */ /* 0x000fe20008ffe4ff */
[----:B------:R-:W-:Y:S01]  /*04c0*/  UIADD3 UR27, UR7, 0x1fd5c5a3, URZ ;  /* 0x1fd5c5a3071b7890 */ /* 0x000fe2000fffe03f */
[----:B------:R-:W-:Y:S01]  /*04d0*/  IMAD.WIDE.U32 R20, R21, -0x2daee0ad, RZ ;  /* 0xd2511f5315147825 */ /* 0x000fe200078e00ff */
[----:B------:R-:W-:-:S02]  /*04e0*/  ISETP.GE.AND P1, PT, R102, UR10, PT ;  /* 0x0000000a66007c0c */ /* 0x000fc4000bf26270 */
[----:B------:R-:W5:Y:S01]  /*04f0*/  @P0 LDG.E.128 R12, desc[UR4][R2.64] ;  /* 0x00000004020c0981 */ /* 0x000f62000c1e1d00 */
[----:B------:R-:W-:Y:S01]  /*0500*/  IMAD.WIDE.U32 R22, R22, -0x326172a9, RZ ;  /* 0xcd9e8d5716167825 */ /* 0x000fe200078e00ff */
[----:B------:R-:W-:Y:S02]  /*0510*/  LOP3.LUT R34, R21, UR27, R16, 0x96, !PT ;  /* 0x0000001b15227c12 */ /* 0x000fe4000f8e9610 */
[----:B------:R-:W5:Y:S02]  /*0520*/  @P0 LDG.E.128 R8, desc[UR4][R2.64+0x200] ;  /* 0x0002000402080981 */ /* 0x000f64000c1e1d00 */
[----:B------:R-:W-:Y:S02]  /*0530*/  LOP3.LUT R33, R23, UR26, R18, 0x96, !PT ;  /* 0x0000001a17217c12 */ /* 0x000fe4000f8e9612 */
[----:B------:R-:W5:Y:S01]  /*0540*/  @P0 LDG.E.128 R4, desc[UR4][R2.64+0x400] ;  /* 0x0004000402040981 */ /* 0x000f62000c1e1d00 */
[----:B------:R-:W-:-:S03]  /*0550*/  UIADD3 UR28, UR6, -0xe443238, URZ ;  /* 0xf1bbcdc8061c7890 */ /* 0x000fc6000fffe03f */
[----:B------:R-:W5:Y:S01]  /*0560*/  @P0 LDG.E.128 R28, desc[UR4][R2.64+0x600] ;  /* 0x00060004021c0981 */ /* 0x000f62000c1e1d00 */
[----:B------:R-:W-:-:S03]  /*0570*/  UIADD3 UR29, UR7, -0x24c28bd8, URZ ;  /* 0xdb3d7428071d7890 */ /* 0x000fc6000fffe03f */
[----:B------:R0:W5:Y:S01]  /*0580*/  @P0 LDG.E.128 R24, desc[UR4][R2.64+0x800] ;  /* 0x0008000402180981 */ /* 0x000162000c1e1d00 */
[----:B------:R-:W-:-:S04]  /*0590*/  IMAD.HI.U32 R19, R34, -0x326172a9, RZ ;  /* 0xcd9e8d5722137827 */ /* 0x000fc800078e00ff */
[----:B------:R-:W-:Y:S01]  /*05a0*/  IMAD.HI.U32 R17, R33, -0x2daee0ad, RZ ;  /* 0xd2511f5321117827 */ /* 0x000fe200078e00ff */
[----:B0-----:R-:W-:-:S04]  /*05b0*/  IADD3 R2, P2, R0, UR8, RZ ;  /* 0x0000000800027c10 */ /* 0x001fc8000ff5e0ff */
[----:B------:R-:W-:Y:S02]  /*05c0*/  IADD3.X R3, RZ, UR9, RZ, P2, !PT ;  /* 0x00000009ff037c10 */ /* 0x000fe400097fe4ff */
[----:B------:R-:W-:Y:S02]  /*05d0*/  LOP3.LUT R118, R19, UR28, R22, 0x96, !PT ;  /* 0x0000001c13767c12 */ /* 0x000fe4000f8e9616 */
        /* <DEDUP_REMOVED lines=12> */
[--C-:B------:R-:W-:Y:S01]  /*06a0*/  HADD2.F32 R0, -RZ, R24.reuse.H0_H0 ;  /* 0x20000018ff007230 */ /* 0x100fe20000004100 */
[----:B------:R-:W-:Y:S01]  /*06b0*/  UIADD3 UR30, UR6, -0x700cb87f, URZ ;  /* 0x8ff34781061e7890 */ /* 0x000fe2000fffe03f */
[----:B------:R-:W-:Y:S01]  /*06c0*/  HADD2.F32 R104, -RZ, R24.H1_H1 ;  /* 0x30000018ff687230 */ /* 0x000fe20000004100 */
[----:B------:R-:W-:Y:S01]  /*06d0*/  UIADD3 UR31, UR7, -0x695add53, URZ ;  /* 0x96a522ad071f7890 */ /* 0x000fe2000fffe03f */
[--C-:B------:R-:W-:Y:S01]  /*06e0*/  HADD2.F32 R103, -RZ, R25.reuse.H0_H0 ;  /* 0x20000019ff677230 */ /* 0x100fe20000004100 */
[----:B------:R-:W-:Y:S01]  /*06f0*/  ULDC.64 UR8, c[0x0][0x270] ;  /* 0x00009c0000087ab9 */ /* 0x000fe20000000a00 */
[----:B------:R-:W-:Y:S01]  /*0700*/  HADD2.F32 R106, -RZ, R25.H1_H1 ;  /* 0x30000019ff6a7230 */ /* 0x000fe20000004100 */
[----:B------:R-:W5:Y:S01]  /*0710*/  LDG.E.128 R84, desc[UR4][R2.64] ;  /* 0x0000000402547981 */ /* 0x000f62000c1e1d00 */
[----:B------:R-:W-:-:S02]  /*0720*/  IMAD R25, R33, -0x2daee0ad, RZ ;  /* 0xd2511f5321197824 */ /* 0x000fc400078e02ff */
[----:B------:R-:W-:Y:S01]  /*0730*/  IMAD.HI.U32 R113, R116, -0x326172a9, RZ ;  /* 0xcd9e8d5774717827 */ /* 0x000fe200078e00ff */
[----:B------:R-:W-:Y:S01]  /*0740*/  BSSY B0, `(.L_x_23582) ;  /* 0x0000f37000007945 */ /* 0x000fe20003800000 */
[----:B------:R-:W5:Y:S02]  /*0750*/  LDG.E.128 R80, desc[UR4][R2.64+0x200] ;  /* 0x0002000402507981 */ /* 0x000f64000c1e1d00 */
[----:B------:R-:W-:Y:S01]  /*0760*/  IMAD.WIDE.U32 R118, R118, -0x2daee0ad, RZ ;  /* 0xd2511f5376767825 */ /* 0x000fe200078e00ff */
[----:B------:R-:W-:Y:S01]  /*0770*/  LOP3.LUT R117, R32, 0x3, RZ, 0xc0, !PT ;  /* 0x0000000320757812 */ /* 0x000fe200078ec0ff */
[----:B------:R-:W5:Y:S01]  /*0780*/  LDG.E.128 R76, desc[UR4][R2.64+0x400] ;  /* 0x00040004024c7981 */ /* 0x000f62000c1e1d00 */
[----:B------:R-:W-:Y:S01]  /*0790*/  ULDC UR10, c[0x0][0x218] ;  /* 0x00008600000a7ab9 */ /* 0x000fe20000000800 */
[----:B------:R-:W-:Y:S01]  /*07a0*/  IMAD R24, R34, -0x326172a9, RZ ;  /* 0xcd9e8d5722187824 */ /* 0x000fe200078e02ff */
[----:B------:R-:W-:Y:S01]  /*07b0*/  UISETP.NE.U32.AND UP0, UPT, UR8, URZ, UPT ;  /* 0x0000003f0800728c */ /* 0x000fe2000bf05070 */
[--C-:B------:R-:W-:Y:S01]  /*07c0*/  HADD2.F32 R101, -RZ, R12.reuse.H0_H0 ;  /* 0x2000000cff657230 */ /* 0x100fe20000004100 */
[----:B------:R-:W5:Y:S01]  /*07d0*/  LDG.E.128 R72, desc[UR4][R2.64+0x600] ;  /* 0x0006000402487981 */ /* 0x000f62000c1e1d00 */
[----:B------:R-:W-:Y:S01]  /*07e0*/  HADD2.F32 R100, -RZ, R12.H1_H1 ;  /* 0x3000000cff647230 */ /* 0x000fe20000004100 */
[----:B------:R-:W-:Y:S01]  /*07f0*/  ULDC UR11, c[0x0][0x2d8] ;  /* 0x0000b600000b7ab9 */ /* 0x000fe20000000800 */
[--C-:B------:R-:W-:Y:S01]  /*0800*/  HADD2.F32 R99, -RZ, R13.reuse.H0_H0 ;  /* 0x2000000dff637230 */ /* 0x100fe20000004100 */
[----:B------:R0:W5:Y:S01]  /*0810*/  LDG.E.128 R68, desc[UR4][R2.64+0x800] ;  /* 0x0008000402447981 */ /* 0x000162000c1e1d00 */
[----:B------:R-:W-:Y:S01]  /*0820*/  HADD2.F32 R98, -RZ, R13.H1_H1 ;  /* 0x3000000dff627230 */ /* 0x000fe20000004100 */
[----:B------:R-:W-:Y:S01]  /*0830*/  LOP3.LUT R113, R113, UR30, R24, 0x96, !PT ;  /* 0x0000001e71717c12 */ /* 0x000fe2000f8e9618 */
[--C-:B------:R-:W-:Y:S01]  /*0840*/  HADD2.F32 R97, -RZ, R14.reuse.H0_H0 ;  /* 0x2000000eff617230 */ /* 0x100fe20000004100 */
[----:B------:R-:W-:Y:S01]  /*0850*/  LOP3.LUT R124, R119, UR31, R25, 0x96, !PT ;  /* 0x0000001f777c7c12 */ /* 0x000fe2000f8e9619 */
[----:B------:R-:W-:Y:S01]  /*0860*/  HADD2.F32 R96, -RZ, R14.H1_H1 ;  /* 0x3000000eff607230 */ /* 0x000fe20000004100 */
[----:B------:R-:W-:Y:S01]  /*0870*/  ULDC.U8 UR8, c[0x0][0x2a0] ;  /* 0x0000a80000087ab9 */ /* 0x000fe20000000000 */
[--C-:B------:R-:W-:Y:S01]  /*0880*/  HADD2.F32 R95, -RZ, R15.reuse.H0_H0 ;  /* 0x2000000fff5f7230 */ /* 0x100fe20000004100 */
[----:B------:R-:W-:Y:S01]  /*0890*/  UISETP.NE.AND.EX UP0, UPT, UR9, URZ, UPT, UP0 ;  /* 0x0000003f0900728c */ /* 0x000fe2000bf05300 */
[----:B------:R-:W-:Y:S01]  /*08a0*/  HADD2.F32 R94, -RZ, R15.H1_H1 ;  /* 0x3000000fff5e7230 */ /* 0x000fe20000004100 */
[----:B------:R-:W-:Y:S01]  /*08b0*/  UISETP.NE.AND UP1, UPT, UR8, URZ, UPT ;  /* 0x0000003f0800728c */ /* 0x000fe2000bf25270 */
        /* <DEDUP_REMOVED lines=23> */
[--C-:B0-----:R-:W-:Y:S02]  /*0a30*/  HADD2.F32 R3, -RZ, R31.reuse.H0_H0 ;  /* 0x2000001fff037230 */ /* 0x101fe40000004100 */
[----:B------:R-:W-:Y:S02]  /*0a40*/  HADD2.F32 R2, -RZ, R31.H1_H1 ;  /* 0x3000001fff027230 */ /* 0x000fe40000004100 */
[--C-:B------:R-:W-:Y:S02]  /*0a50*/  HADD2.F32 R105, -RZ, R26.reuse.H0_H0 ;  /* 0x2000001aff697230 */ /* 0x100fe40000004100 */
[----:B------:R-:W-:-:S02]  /*0a60*/  HADD2.F32 R107, -RZ, R26.H1_H1 ;  /* 0x3000001aff6b7230 */ /* 0x000fc40000004100 */
[--C-:B------:R-:W-:Y:S02]  /*0a70*/  HADD2.F32 R112, -RZ, R27.reuse.H0_H0 ;  /* 0x2000001bff707230 */ /* 0x100fe40000004100 */
[----:B------:R-:W-:Y:S02]  /*0a80*/  HADD2.F32 R114, -RZ, R27.H1_H1 ;  /* 0x3000001bff727230 */ /* 0x000fe40000004100 */
[----:B------:R-:W-:Y:S02]  /*0a90*/  IMAD R116, R116, -0x326172a9, RZ ;  /* 0xcd9e8d5774747824 */ /* 0x000fe400078e02ff */
[----:B------:R-:W-:-:S07]  /*0aa0*/  IMAD.MOV.U32 R122, RZ, RZ, RZ ;  /* 0x000000ffff7a7224 */ /* 0x000fce00078e00ff */
.L_x_23864:
[----:B--2---:R-:W0:Y:S01]  /*0ab0*/  LDC.64 R36, c[0x0][0x230] ;  /* 0x00008c00ff247b82 */ /* 0x004e220000000a00 */
        /* <DEDUP_REMOVED lines=37> */
.L_x_23584:
[----:B------:R-:W-:-:S07]  /*0d10*/  IMAD.MOV.U32 R38, RZ, RZ, R116 ;  /* 0x000000ffff267224 */ /* 0x000fce00078e0074 */
.L_x_23585:
[----:B------:R-:W-:Y:S05]  /*0d20*/  BSYNC B1 ;  /* 0x0000000000017941 */ /* 0x000fea0003800000 */
.L_x_23583:
        /* <DEDUP_REMOVED lines=16> */
.L_x_23589:
[----:B------:R-:W-:Y:S05]  /*0e30*/  BSYNC B2 ;  /* 0x0000000000027941 */ /* 0x000fea0003800000 */
.L_x_23588:
        /* <DEDUP_REMOVED lines=42> */
.L_x_23587:
[----:B------:R-:W-:Y:S05]  /*10e0*/  BSYNC B1 ;  /* 0x0000000000017941 */ /* 0x000fea0003800000 */
.L_x_23586:
[----:B------:R-:W0:Y:S01]  /*10f0*/  LDC R132, c[0x0][0x298] ;  /* 0x0000a600ff847b82 */ /* 0x000e220000000800 */
[----:B------:R-:W-:Y:S01]  /*1100*/  HFMA2.MMA R134, -RZ, RZ, 0.1171875, 0 ;  /* 0x2f800000ff867435 */ /* 0x000fe200000001ff */
[----:B------:R-:W-:Y:S01]  /*1110*/  I2FP.F32.U32 R29, R38 ;  /* 0x00000026001d7245 */ /* 0x000fe20000201000 */
[----:B-----5:R-:W-:Y:S01]  /*1120*/  HADD2.F32 R31, -RZ, R24.H0_H0 ;  /* 0x20000018ff1f7230 */ /* 0x020fe20000004100 */
[----:B------:R-:W-:Y:S01]  /*1130*/  ISETP.NE.U32.AND P0, PT, R36, RZ, PT ;  /* 0x000000ff2400720c */ /* 0x000fe20003f05070 */
[----:B------:R-:W-:Y:S01]  /*1140*/  BSSY B1, `(.L_x_23590) ;  /* 0x0000016000017945 */ /* 0x000fe20003800000 */
[----:B------:R-:W-:Y:S02]  /*1150*/  ISETP.NE.AND P2, PT, R33, 0x1, PT ;  /* 0x000000012100780c */ /* 0x000fe40003f45270 */
[----:B------:R-:W1:Y:S01]  /*1160*/  LDC R133, c[0x0][0x294] ;  /* 0x0000a500ff857b82 */ /* 0x000e620000000800 */
[----:B------:R-:W-:Y:S01]  /*1170*/  FMUL.FTZ R31, R31, R130 ;  /* 0x000000821f1f7220 */ /* 0x000fe20000410000 */
[----:B------:R-:W-:Y:S01]  /*1180*/  ISETP.NE.AND.EX P0, PT, R37, RZ, PT, P0 ;  /* 0x000000ff2500720c */ /* 0x000fe20003f05300 */
[----:B------:R-:W-:-:S02]  /*1190*/  FFMA.FTZ R28, R29, R134, 1.1641532182693481445e-10 ;  /* 0x2f0000001d1c7423 */ /* 0x000fc40000010086 */
[----:B0-----:R-:W-:-:S03]  /*11a0*/  FMUL.FTZ R31, R31, R132 ;  /* 0x000000841f1f7220 */ /* 0x001fc60000410000 */
[----:B-1----:R-:W-:Y:S01]  /*11b0*/  FSETP.GTU.FTZ.AND P3, PT, R28, R133, PT ;  /* 0x000000851c00720b */ /* 0x002fe20003f7c000 */
[----:B------:R-:W-:-:S03]  /*11c0*/  VIADD R28, R33, 0x1 ;  /* 0x00000001211c7836 */ /* 0x000fc60000000000 */
        /* <DEDUP_REMOVED lines=12> */
.L_x_23591:
[----:B------:R-:W-:-:S07]  /*1290*/  MOV R38, R116 ;  /* 0x0000007400267202 */ /* 0x000fce0000000f00 */
.L_x_23592:
[----:B------:R-:W-:Y:S05]  /*12a0*/  BSYNC B1 ;  /* 0x0000000000017941 */ /* 0x000fea0003800000 */
.L_x_23590:
        /* <DEDUP_REMOVED lines=16> */
.L_x_23596:
[----:B------:R-:W-:Y:S05]  /*13b0*/  BSYNC B2 ;  /* 0x0000000000027941 */ /* 0x000fea0003800000 */
.L_x_23595:
        /* <DEDUP_REMOVED lines=42> */
.L_x_23594:
[----:B------:R-:W-:Y:S05]  /*1660*/  BSYNC B1 ;  /* 0x0000000000017941 */ /* 0x000fea0003800000 */
.L_x_23593:
        /* <DEDUP_REMOVED lines=21> */
.L_x_23598:
[----:B------:R-:W-:-:S07]  /*17c0*/  MOV R24, R116 ;  /* 0x0000007400187202 */ /* 0x000fce0000000f00 */
.L_x_23599:
[----:B------:R-:W-:Y:S05]  /*17d0*/  BSYNC B1 ;  /* 0x0000000000017941 */ /* 0x000fea0003800000 */
.L_x_23597:
        /* <DEDUP_REMOVED lines=16> */
.L_x_23603:
[----:B------:R-:W-:Y:S05]  /*18e0*/  BSYNC B2 ;  /* 0x0000000000027941 */ /* 0x000fea0003800000 */
.L_x_23602:
        /* <DEDUP_REMOVED lines=42> */
.L_x_23601:
[----:B------:R-:W-:Y:S05]  /*1b90*/  BSYNC B1 ;  /* 0x0000000000017941 */ /* 0x000fea0003800000 */
.L_x_23600:
        /* <DEDUP_REMOVED lines=21> */
.L_x_23605:
[----:B------:R-:W-:-:S07]  /*1cf0*/  IMAD.MOV.U32 R24, RZ, RZ, R116 ;  /* 0x000000ffff187224 */ /* 0x000fce00078e0074 */
.L_x_23606:
[----:B------:R-:W-:Y:S05]  /*1d00*/  BSYNC B1 ;  /* 0x0000000000017941 */ /* 0x000fea0003800000 */
.L_x_23604:
        /* <DEDUP_REMOVED lines=16> */
.L_x_23610:
[----:B------:R-:W-:Y:S05]  /*1e10*/  BSYNC B2 ;  /* 0x0000000000027941 */ /* 0x000fea0003800000 */
.L_x_23609:
        /* <DEDUP_REMOVED lines=42> */
.L_x_23608:
[----:B------:R-:W-:Y:S05]  /*20c0*/  BSYNC B1 ;  /* 0x0000000000017941 */ /* 0x000fea0003800000 */
.L_x_23607:
        /* <DEDUP_REMOVED lines=20> */
.L_x_23612:
[----:B------:R-:W-:-:S07]  /*2210*/  MOV R35, R116 ;  /* 0x0000007400237202 */ /* 0x000fce0000000f00 */
.L_x_23613:
[----:B------:R-:W-:Y:S05]  /*2220*/  BSYNC B1 ;  /* 0x0000000000017941 */ /* 0x000fea0003800000 */
.L_x_23611:
        /* <DEDUP_REMOVED lines=16> */
.L_x_23617:
[----:B------:R-:W-:Y:S05]  /*2330*/  BSYNC B2 ;  /* 0x0000000000027941 */ /* 0x000fea0003800000 */
.L_x_23616:
        /* <DEDUP_REMOVED lines=42> */
.L_x_23615:
[----:B------:R-:W-:Y:S05]  /*25e0*/  BSYNC B1 ;  /* 0x0000000000017941 */ /* 0x000fea0003800000 */
.L_x_23614:
        /* <DEDUP_REMOVED lines=20> */
.L_x_23619:
[----:B------:R-:W-:-:S07]  /*2730*/  MOV R35, R116 ;  /* 0x0000007400237202 */ /* 0x000fce0000000f00 */
.L_x_23620:
[----:B------:R-:W-:Y:S05]  /*2740*/  BSYNC B1 ;  /* 0x0000000000017941 */ /* 0x000fea0003800000 */
.L_x_23618:
        /* <DEDUP_REMOVED lines=16> */
.L_x_23624:
[----:B------:R-:W-:Y:S05]  /*2850*/  BSYNC B2 ;  /* 0x0000000000027941 */ /* 0x000fea0003800000 */
.L_x_23623:
        /* <DEDUP_REMOVED lines=42> */
.L_x_23622:
[----:B------:R-:W-:Y:S05]  /*2b00*/  BSYNC B1 ;  /* 0x0000000000017941 */ /* 0x000fea0003800000 */
.L_x_23621:
        /* <DEDUP_REMOVED lines=20> */
.L_x_23626:
[----:B------:R-:W-:-:S07]  /*2c50*/  IMAD.MOV.U32 R26, RZ, RZ, R116 ;  /* 0x000000ffff1a7224 */ /* 0x000fce00078e0074 */
.L_x_23627:
[----:B------:R-:W-:Y:S05]  /*2c60*/  BSYNC B1 ;  /* 0x0000000000017941 */ /* 0x000fea0003800000 */
.L_x_23625:
        /* <DEDUP_REMOVED lines=16> */
.L_x_23631:
[----:B------:R-:W-:Y:S05]  /*2d70*/  BSYNC B2 ;  /* 0x0000000000027941 */ /* 0x000fea0003800000 */
.L_x_23630:
        /* <DEDUP_REMOVED lines=42> */
.L_x_23629:
[----:B------:R-:W-:Y:S05]  /*3020*/  BSYNC B1 ;  /* 0x0000000000017941 */ /* 0x000fea0003800000 */
.L_x_23628:
        /* <DEDUP_REMOVED lines=20> */
.L_x_23633:
[----:B------:R-:W-:-:S07]  /*3170*/  MOV R26, R116 ;  /* 0x00000074001a7202 */ /* 0x000fce0000000f00 */
.L_x_23634:
[----:B------:R-:W-:Y:S05]  /*3180*/  BSYNC B1 ;  /* 0x0000000000017941 */ /* 0x000fea0003800000 */
.L_x_23632:
        /* <DEDUP_REMOVED lines=18> */
.L_x_23638:
[----:B------:R-:W-:Y:S05]  /*32b0*/  BSYNC B2 ;  /* 0x0000000000027941 */ /* 0x000fea0003800000 */
.L_x_23637:
        /* <DEDUP_REMOVED lines=42> */
.L_x_23636:
[----:B------:R-:W-:Y:S05]  /*3560*/  BSYNC B1 ;  /* 0x0000000000017941 */ /* 0x000fea0003800000 */
.L_x_23635:
[----:B------:R-:W-:Y:S01]  /*3570*/  I2FP.F32.U32 R25, R26 ;  /* 0x0000001a00197245 */ /* 0x000fe20000201000 */
[----:B------:R-:W0:Y:S01]  /*3580*/  LDC.64 R108, c[0x0][0x238] ;  /* 0x00008e00ff6c7b82 */ /* 0x000e220000000a00 */
[----:B------:R-:W-:Y:S01]  /*3590*/  ISETP.NE.AND P6, PT, R32, RZ, PT ;  /* 0x000000ff2000720c */ /* 0x000fe20003fc5270 */
[----:B------:R-:W-:Y:S01]  /*35a0*/  HADD2.F32 R27, -RZ, R27.H1_H1 ;  /* 0x3000001bff1b7230 */ /* 0x000fe20000004100 */
[----:B------:R-:W-:Y:S01]  /*35b0*/  SEL R32, RZ, 0x10000, P5 ;  /* 0x00010000ff207807 */ /* 0x000fe20002800000 */
[----:B------:R-:W-:Y:S01]  /*35c0*/  FFMA.FTZ R26, R25, R134, 1.1641532182693481445e-10 ;  /* 0x2f000000191a7423 */ /* 0x000fe20000010086 */
[----:B------:R-:W-:Y:S02]  /*35d0*/  SEL R37, RZ, 0x100, P4 ;  /* 0x00000100ff257807 */ /* 0x000fe40002000000 */
[----:B------:R-:W-:Y:S01]  /*35e0*/  ISETP.NE.AND P5, PT, R33, RZ, PT ;  /* 0x000000ff2100720c */ /* 0x000fe20003fa5270 */
[----:B------:R-:W1:Y:S01]  /*35f0*/  @P1 LDC.64 R24, c[0x0][0x230] ;  /* 0x00008c00ff181b82 */ /* 0x000e620000000a00 */
[----:B------:R-:W-:Y:S01]  /*3600*/  ISETP.NE.AND P4, PT, R34, RZ, PT ;  /* 0x000000ff2200720c */ /* 0x000fe20003f85270 */
[----:B------:R-:W-:Y:S01]  /*3610*/  FMUL.FTZ R33, R27, R130 ;  /* 0x000000821b217220 */ /* 0x000fe20000410000 */
[----:B------:R-:W-:-:S02]  /*3620*/  SEL R28, RZ, 0x1, P2 ;  /* 0x00000001ff1c7807 */ /* 0x000fc40001000000 */
[----:B------:R-:W-:Y:S01]  /*3630*/  FSETP.GTU.FTZ.AND P2, PT, R26, R133, PT ;  /* 0x000000851a00720b */ /* 0x000fe20003f5c000 */
[----:B------:R-:W-:Y:S01]  /*3640*/  FMUL.FTZ R33, R33, R132 ;  /* 0x0000008421217220 */ /* 0x000fe20000410000 */
[----:B------:R-:W-:Y:S01]  /*3650*/  SEL R26, RZ, 0x1, P4 ;  /* 0x00000001ff1a7807 */ /* 0x000fe20002000000 */
[----:B------:R-:W2:Y:S01]  /*3660*/  LDC.64 R110, c[0x0][0x240] ;  /* 0x00009000ff6e7b82 */ /* 0x000ea20000000a00 */
[----:B------:R-:W-:Y:S01]  /*3670*/  SEL R30, RZ, 0x1, P5 ;  /* 0x00000001ff1e7807 */ /* 0x000fe20002800000 */
[----:B------:R-:W-:Y:S01]  /*3680*/  IMAD.WIDE.U32 R28, R28, 0x1000000, RZ ;  /* 0x010000001c1c7825 */ /* 0x000fe200078e00ff */
[----:B------:R-:W-:Y:S02]  /*3690*/  SEL R34, RZ, 0x1000000, P2 ;  /* 0x01000000ff227807 */ /* 0x000fe40001000000 */
[----:B------:R-:W-:Y:S01]  /*36a0*/  SEL R35, RZ, 0x1, P6 ;  /* 0x00000001ff237807 */ /* 0x000fe20003000000 */
[----:B------:R-:W-:Y:S01]  /*36b0*/  IMAD.WIDE.U32 R26, R26, 0x10000, RZ ;  /* 0x000100001a1a7825 */ /* 0x000fe200078e00ff */
[----:B------:R-:W-:-:S02]  /*36c0*/  LOP3.LUT R37, R37, R34, R32, 0xfe, !PT ;  /* 0x0000002225257212 */ /* 0x000fc400078efe20 */
[----:B------:R-:W-:Y:S01]  /*36d0*/  FSEL R55, R33, RZ, !P2 ;  /* 0x000000ff21377208 */ /* 0x000fe20005000000 */
[----:B------:R-:W-:Y:S01]  /*36e0*/  IMAD.WIDE.U32 R30, R30, 0x100, RZ ;  /* 0x000001001e1e7825 */ /* 0x000fe200078e00ff */
[----:B------:R-:W-:-:S03]  /*36f0*/  IADD3 R131, R123, 0x20, RZ ;  /* 0x000000207b837810 */ /* 0x000fc60007ffe0ff */
[----:B------:R-:W-:Y:S01]  /*3700*/  @P0 FADD.FTZ R55, R63, R55 ;  /* 0x000000373f370221 */ /* 0x000fe20000010000 */
[----:B------:R-:W-:Y:S02]  /*3710*/  LOP3.LUT R30, R30, R28, R26, 0xfe, !PT ;  /* 0x0000001c1e1e7212 */ /* 0x000fe400078efe1a */
[----:B------:R-:W-:Y:S02]  /*3720*/  SEL R28, RZ, 0x1, P3 ;  /* 0x00000001ff1c7807 */ /* 0x000fe40001800000 */
[----:B------:R-:W-:Y:S01]  /*3730*/  LOP3.LUT R30, R30, R35, RZ, 0xfc, !PT ;  /* 0x000000231e1e7212 */ /* 0x000fe200078efcff */
[----:B-1----:R-:W-:Y:S01]  /*3740*/  @P1 IMAD.WIDE.U32 R34, R131, 0x20, R24 ;  /* 0x0000002083221825 */ /* 0x002fe200078e0018 */
[----:B------:R-:W-:-:S03]  /*3750*/  LOP3.LUT R33, R29, R37, R28, 0xfe, !PT ;  /* 0x000000251d217212 */ /* 0x000fc600078efe1c */
[----:B0-----:R-:W-:Y:S01]  /*3760*/  IMAD.WIDE.U32 R28, R123, 0x20, R108 ;  /* 0x000000207b1c7825 */ /* 0x001fe200078e006c */
[----:B------:R-:W-:-:S03]  /*3770*/  LOP3.LUT R31, R31, R33, R27, 0xfe, !PT ;  /* 0x000000211f1f7212 */ /* 0x000fc600078efe1b */
[----:B--2---:R-:W-:Y:S01]  /*3780*/  IMAD.WIDE.U32 R32, R123, 0x8, R110 ;  /* 0x000000087b207825 */ /* 0x004fe200078e006e */
        /* <DEDUP_REMOVED lines=19> */
.L_x_23640:
[----:B------:R-:W-:-:S07]  /*38c0*/  IMAD.MOV.U32 R37, RZ, RZ, R116 ;  /* 0x000000ffff257224 */ /* 0x000fce00078e0074 */
.L_x_23641:
[----:B------:R-:W-:Y:S05]  /*38d0*/  BSYNC B1 ;  /* 0x0000000000017941 */ /* 0x000fea0003800000 */
.L_x_23639:
        /* <DEDUP_REMOVED lines=16> */
.L_x_23645:
[----:B------:R-:W-:Y:S05]  /*39e0*/  BSYNC B2 ;  /* 0x0000000000027941 */ /* 0x000fea0003800000 */
.L_x_23644:
        /* <DEDUP_REMOVED lines=42> */
.L_x_23643:
[----:B------:R-:W-:Y:S05]  /*3c90*/  BSYNC B1 ;  /* 0x0000000000017941 */ /* 0x000fea0003800000 */
.L_x_23642:
        /* <DEDUP_REMOVED lines=21> */
.L_x_23647:
[----:B------:R-:W-:-:S07]  /*3df0*/  MOV R35, R116 ;  /* 0x0000007400237202 */ /* 0x000fce0000000f00 */
.L_x_23648:
[----:B------:R-:W-:Y:S05]  /*3e00*/  BSYNC B1 ;  /* 0x0000000000017941 */ /* 0x000fea0003800000 */
.L_x_23646:
        /* <DEDUP_REMOVED lines=16> */
.L_x_23652:
[----:B------:R-:W-:Y:S05]  /*3f10*/  BSYNC B2 ;  /* 0x0000000000027941 */ /* 0x000fea0003800000 */
.L_x_23651:
        /* <DEDUP_REMOVED lines=42> */
.L_x_23650:
[----:B------:R-:W-:Y:S05]  /*41c0*/  BSYNC B1 ;  /* 0x0000000000017941 */ /* 0x000fea0003800000 */
.L_x_23649:
        /* <DEDUP_REMOVED lines=21> */
.L_x_23654:
[----:B------:R-:W-:-:S07]  /*4320*/  MOV R24, R116 ;  /* 0x0000007400187202 */ /* 0x000fce0000000f00 */
.L_x_23655:
[----:B------:R-:W-:Y:S05]  /*4330*/  BSYNC B1 ;  /* 0x0000000000017941 */ /* 0x000fea0003800000 */
.L_x_23653:
        /* <DEDUP_REMOVED lines=16> */
.L_x_23659:
[----:B------:R-:W-:Y:S05]  /*4440*/  BSYNC B2 ;  /* 0x0000000000027941 */ /* 0x000fea0003800000 */
.L_x_23658:
        /* <DEDUP_REMOVED lines=42> */
.L_x_23657:
[----:B------:R-:W-:Y:S05]  /*46f0*/  BSYNC B1 ;  /* 0x0000000000017941 */ /* 0x000fea0003800000 */
.L_x_23656:
        /* <DEDUP_REMOVED lines=21> */
.L_x_23661:
[----:B------:R-:W-:-:S07]  /*4850*/  IMAD.MOV.U32 R24, RZ, RZ, R116 ;  /* 0x000000ffff187224 */ /* 0x000fce00078e0074 */
.L_x_23662:
[----:B------:R-:W-:Y:S05]  /*4860*/  BSYNC B1 ;  /* 0x0000000000017941 */ /* 0x000fea0003800000 */
.L_x_23660:
        /* <DEDUP_REMOVED lines=16> */
.L_x_23666:
[----:B------:R-:W-:Y:S05]  /*4970*/  BSYNC B2 ;  /* 0x0000000000027941 */ /* 0x000fea0003800000 */
.L_x_23665:
        /* <DEDUP_REMOVED lines=42> */
.L_x_23664:
[----:B------:R-:W-:Y:S05]  /*4c20*/  BSYNC B1 ;  /* 0x0000000000017941 */ /* 0x000fea0003800000 */
.L_x_23663:
        /* <DEDUP_REMOVED lines=20> */
.L_x_23668:
[----:B------:R-:W-:-:S07]  /*4d70*/  MOV R37, R116 ;  /* 0x0000007400257202 */ /* 0x000fce0000000f00 */
.L_x_23669:
[----:B------:R-:W-:Y:S05]  /*4d80*/  BSYNC B1 ;  /* 0x0000000000017941 */ /* 0x000fea0003800000 */
.L_x_23667:
        /* <DEDUP_REMOVED lines=16> */
.L_x_23673:
[----:B------:R-:W-:Y:S05]  /*4e90*/  BSYNC B2 ;  /* 0x0000000000027941 */ /* 0x000fea0003800000 */
.L_x_23672:
        /* <DEDUP_REMOVED lines=42> */
.L_x_23671:
[----:B------:R-:W-:Y:S05]  /*5140*/  BSYNC B1 ;  /* 0x0000000000017941 */ /* 0x000fea0003800000 */
.L_x_23670:
        /* <DEDUP_REMOVED lines=20> */
.L_x_23675:
[----:B------:R-:W-:-:S07]  /*5290*/  MOV R37, R116 ;  /* 0x0000007400257202 */ /* 0x000fce0000000f00 */
.L_x_23676:
[----:B------:R-:W-:Y:S05]  /*52a0*/  BSYNC B1 ;  /* 0x0000000000017941 */ /* 0x000fea0003800000 */
.L_x_23674:
        /* <DEDUP_REMOVED lines=16> */
.L_x_23680:
[----:B------:R-:W-:Y:S05]  /*53b0*/  BSYNC B2 ;  /* 0x0000000000027941 */ /* 0x000fea0003800000 */
.L_x_23679:
        /* <DEDUP_REMOVED lines=42> */
.L_x_23678:
[----:B------:R-:W-:Y:S05]  /*5660*/  BSYNC B1 ;  /* 0x0000000000017941 */ /* 0x000fea0003800000 */
.L_x_23677:
        /* <DEDUP_REMOVED lines=20> */
.L_x_23682:
[----:B------:R-:W-:-:S07]  /*57b0*/  IMAD.MOV.U32 R26, RZ, RZ, R116 ;  /* 0x000000ffff1a7224 */ /* 0x000fce00078e0074 */
.L_x_23683:
[----:B------:R-:W-:Y:S05]  /*57c0*/  BSYNC B1 ;  /* 0x0000000000017941 */ /* 0x000fea0003800000 */
.L_x_23681:
        /* <DEDUP_REMOVED lines=16> */
.L_x_23687:
[----:B------:R-:W-:Y:S05]  /*58d0*/  BSYNC B2 ;  /* 0x0000000000027941 */ /* 0x000fea0003800000 */
.L_x_23686:
        /* <DEDUP_REMOVED lines=42> */
.L_x_23685:
[----:B------:R-:W-:Y:S05]  /*5b80*/  BSYNC B1 ;  /* 0x0000000000017941 */ /* 0x000fea0003800000 */
.L_x_23684:
        /* <DEDUP_REMOVED lines=20> */
.L_x_23689:
[----:B------:R-:W-:-:S07]  /*5cd0*/  MOV R26, R116 ;  /* 0x00000074001a7202 */ /* 0x000fce0000000f00 */
.L_x_23690:
[----:B------:R-:W-:Y:S05]  /*5ce0*/  BSYNC B1 ;  /* 0x0000000000017941 */ /* 0x000fea0003800000 */
.L_x_23688:
        /* <DEDUP_REMOVED lines=18> */
.L_x_23694:
[----:B------:R-:W-:Y:S05]  /*5e10*/  BSYNC B2 ;  /* 0x0000000000027941 */ /* 0x000fea0003800000 */
.L_x_23693:
[----:B------:R-:W-:Y:S01]  /*5e20*/  IMAD.HI.U32 R24, R115, -0x326172a9, RZ ;  /* 0xcd9e8d5773187827 */ /* 0x000fe200078e00ff */
[----:B------:R-:W-:-:S03]  /*5e30*/  LOP3.LUT R25, R25, UR7, R122, 0x96, !PT ;  /* 0x0000000719197c12 */ /* 0x000fc6000f8e967a */
[----:B------:R-:W-:Y:S01]  /*5e40*/  IMAD R33, R115, -0x326172a9, RZ ;  /* 0xcd9e8d5773217824 */ /* 0x000fe200078e02ff */
[----:B------:R-:W-:Y:S01]  /*5e50*/  LOP3.LUT R24, R24, UR6, R121, 0x96, !PT ;  /* 0x0000000618187c12 */ /* 0x000fe2000f8e9679 */
[----:B------:R-:W-:-:S04]  /*5e60*/  IMAD.WIDE.U32 R28, R25, -0x326172a9, RZ ;  /* 0xcd9e8d57191c7825 */ /* 0x000fc800078e00ff */
[----:B------:R-:W-:Y:S02]  /*5e70*/  IMAD R25, R120, -0x2daee0ad, RZ ;  /* 0xd2511f5378197824 */ /* 0x000fe400078e02ff */
        /* <DEDUP_REMOVED lines=36> */
.L_x_23692:
[----:B------:R-:W-:Y:S05]  /*60c0*/  BSYNC B1 ;  /* 0x0000000000017941 */ /* 0x000fea0003800000 */
.L_x_23691:
[----:B------:R-:W-:Y:S01]  /*60d0*/  I2FP.F32.U32 R25, R26 ;  /* 0x0000001a00197245 */ /* 0x000fe20000201000 */
[----:B------:R-:W-:Y:S01]  /*60e0*/  HADD2.F32 R27, -RZ, R27.H1_H1 ;  /* 0x3000001bff1b7230 */ /* 0x000fe20000004100 */
[----:B------:R-:W-:Y:S02]  /*60f0*/  SEL R30, RZ, 0x1, P2 ;  /* 0x00000001ff1e7807 */ /* 0x000fe40001000000 */
[----:B------:R-:W-:Y:S01]  /*6100*/  SEL R32, RZ, 0x10000, P5 ;  /* 0x00010000ff207807 */ /* 0x000fe20002800000 */
[----:B------:R-:W-:Y:S01]  /*6110*/  FFMA.FTZ R24, R25, R134, 1.1641532182693481445e-10 ;  /* 0x2f00000019187423 */ /* 0x000fe20000010086 */
[----:B------:R-:W-:Y:S01]  /*6120*/  SEL R37, RZ, 0x100, P4 ;  /* 0x00000100ff257807 */ /* 0x000fe20002000000 */
[----:B------:R-:W-:Y:S01]  /*6130*/  FMUL.FTZ R33, R27, R130 ;  /* 0x000000821b217220 */ /* 0x000fe20000410000 */
[----:B------:R-:W-:Y:S01]  /*6140*/  ISETP.NE.AND P5, PT, R35, RZ, PT ;  /* 0x000000ff2300720c */ /* 0x000fe20003fa5270 */
[----:B------:R-:W-:Y:S01]  /*6150*/  IMAD.WIDE.U32 R30, R30, 0x1000000, RZ ;  /* 0x010000001e1e7825 */ /* 0x000fe200078e00ff */
[----:B------:R-:W-:-:S03]  /*6160*/  FSETP.GTU.FTZ.AND P2, PT, R24, R133, PT ;  /* 0x000000851800720b */ /* 0x000fc60003f5c000 */
[----:B------:R-:W-:Y:S01]  /*6170*/  FMUL.FTZ R33, R33, R132 ;  /* 0x0000008421217220 */ /* 0x000fe20000410000 */
[----:B------:R-:W0:Y:S01]  /*6180*/  @P1 LDC.64 R24, c[0x0][0x230] ;  /* 0x00008c00ff181b82 */ /* 0x000e220000000a00 */
[----:B------:R-:W-:Y:S02]  /*6190*/  ISETP.NE.AND P4, PT, R36, RZ, PT ;  /* 0x000000ff2400720c */ /* 0x000fe40003f85270 */
[----:B------:R-:W-:Y:S02]  /*61a0*/  SEL R26, RZ, 0x1, P5 ;  /* 0x00000001ff1a7807 */ /* 0x000fe40002800000 */
[----:B------:R-:W-:Y:S02]  /*61b0*/  SEL R28, RZ, 0x1, P4 ;  /* 0x00000001ff1c7807 */ /* 0x000fe40002000000 */
[----:B------:R-:W-:Y:S01]  /*61c0*/  ISETP.NE.AND P6, PT, R34, RZ, PT ;  /* 0x000000ff2200720c */ /* 0x000fe20003fc5270 */
[----:B------:R-:W-:Y:S01]  /*61d0*/  IMAD.WIDE.U32 R26, R26, 0x100, RZ ;  /* 0x000001001a1a7825 */ /* 0x000fe200078e00ff */
[----:B------:R-:W-:-:S02]  /*61e0*/  SEL R34, RZ, 0x1000000, P2 ;  /* 0x01000000ff227807 */ /* 0x000fc40001000000 */
[----:B------:R-:W-:Y:S01]  /*61f0*/  SEL R35, RZ, 0x1, P6 ;  /* 0x00000001ff237807 */ /* 0x000fe20003000000 */
[----:B------:R-:W-:Y:S01]  /*6200*/  IMAD.WIDE.U32 R28, R28, 0x10000, RZ ;  /* 0x000100001c1c7825 */ /* 0x000fe200078e00ff */
[----:B------:R-:W-:Y:S02]  /*6210*/  LOP3.LUT R37, R37, R34, R32, 0xfe, !PT ;  /* 0x0000002225257212 */ /* 0x000fe400078efe20 */
        /* <DEDUP_REMOVED lines=30> */
.L_x_23696:
[----:B------:R-:W-:-:S07]  /*6400*/  IMAD.MOV.U32 R36, RZ, RZ, R116 ;  /* 0x000000ffff247224 */ /* 0x000fce00078e0074 */
.L_x_23697:
[----:B------:R-:W-:Y:S05]  /*6410*/  BSYNC B1 ;  /* 0x0000000000017941 */ /* 0x000fea0003800000 */
.L_x_23695:
        /* <DEDUP_REMOVED lines=16> */
.L_x_23701:
[----:B------:R-:W-:Y:S05]  /*6520*/  BSYNC B2 ;  /* 0x0000000000027941 */ /* 0x000fea0003800000 */
.L_x_23700:
        /* <DEDUP_REMOVED lines=42> */
.L_x_23699:
[----:B------:R-:W-:Y:S05]  /*67d0*/  BSYNC B1 ;  /* 0x0000000000017941 */ /* 0x000fea0003800000 */
.L_x_23698:
        /* <DEDUP_REMOVED lines=21> */
.L_x_23703:
[----:B------:R-:W-:-:S07]  /*6930*/  MOV R35, R116 ;  /* 0x0000007400237202 */ /* 0x000fce0000000f00 */
.L_x_23704:
[----:B------:R-:W-:Y:S05]  /*6940*/  BSYNC B1 ;  /* 0x0000000000017941 */ /* 0x000fea0003800000 */
.L_x_23702:
        /* <DEDUP_REMOVED lines=16> */
.L_x_23708:
[----:B------:R-:W-:Y:S05]  /*6a50*/  BSYNC B2 ;  /* 0x0000000000027941 */ /* 0x000fea0003800000 */
.L_x_23707:
        /* <DEDUP_REMOVED lines=42> */
.L_x_23706:
[----:B------:R-:W-:Y:S05]  /*6d00*/  BSYNC B1 ;  /* 0x0000000000017941 */ /* 0x000fea0003800000 */
.L_x_23705:
        /* <DEDUP_REMOVED lines=21> */
.L_x_23710:
[----:B------:R-:W-:-:S07]  /*6e60*/  MOV R24, R116 ;  /* 0x0000007400187202 */ /* 0x000fce0000000f00 */
.L_x_23711:
[----:B------:R-:W-:Y:S05]  /*6e70*/  BSYNC B1 ;  /* 0x0000000000017941 */ /* 0x000fea0003800000 */
.L_x_23709:
        /* <DEDUP_REMOVED lines=16> */
.L_x_23715:
[----:B------:R-:W-:Y:S05]  /*6f80*/  BSYNC B2 ;  /* 0x0000000000027941 */ /* 0x000fea0003800000 */
.L_x_23714:
        /* <DEDUP_REMOVED lines=42> */
.L_x_23713:
[----:B------:R-:W-:Y:S05]  /*7230*/  BSYNC B1 ;  /* 0x0000000000017941 */ /* 0x000fea0003800000 */
.L_x_23712:
        /* <DEDUP_REMOVED lines=21> */
.L_x_23717:
[----:B------:R-:W-:-:S07]  /*7390*/  IMAD.MOV.U32 R24, RZ, RZ, R116 ;  /* 0x000000ffff187224 */ /* 0x000fce00078e0074 */
.L_x_23718:
[----:B------:R-:W-:Y:S05]  /*73a0*/  BSYNC B1 ;  /* 0x0000000000017941 */ /* 0x000fea0003800000 */
.L_x_23716:
        /* <DEDUP_REMOVED lines=16> */
.L_x_23722:
[----:B------:R-:W-:Y:S05]  /*74b0*/  BSYNC B2 ;  /* 0x0000000000027941 */ /* 0x000fea0003800000 */
.L_x_23721:
        /* <DEDUP_REMOVED lines=42> */
.L_x_23720:
[----:B------:R-:W-:Y:S05]  /*7760*/  BSYNC B1 ;  /* 0x0000000000017941 */ /* 0x000fea0003800000 */
.L_x_23719:
        /* <DEDUP_REMOVED lines=20> */
.L_x_23724:
[----:B------:R-:W-:-:S07]  /*78b0*/  MOV R36, R116 ;  /* 0x0000007400247202 */ /* 0x000fce0000000f00 */
.L_x_23725:
[----:B------:R-:W-:Y:S05]  /*78c0*/  BSYNC B1 ;  /* 0x0000000000017941 */ /* 0x000fea0003800000 */
.L_x_23723:
        /* <DEDUP_REMOVED lines=16> */
.L_x_23729:
[----:B------:R-:W-:Y:S05]  /*79d0*/  BSYNC B2 ;  /* 0x0000000000027941 */ /* 0x000fea0003800000 */
.L_x_23728:
        /* <DEDUP_REMOVED lines=42> */
.L_x_23727:
[----:B------:R-:W-:Y:S05]  /*7c80*/  BSYNC B1 ;  /* 0x0000000000017941 */ /* 0x000fea0003800000 */
.L_x_23726:
        /* <DEDUP_REMOVED lines=20> */
.L_x_23731:
[----:B------:R-:W-:-:S07]  /*7dd0*/  MOV R37, R116 ;  /* 0x0000007400257202 */ /* 0x000fce0000000f00 */
.L_x_23732:
[----:B------:R-:W-:Y:S05]  /*7de0*/  BSYNC B1 ;  /* 0x0000000000017941 */ /* 0x000fea0003800000 */
.L_x_23730:
        /* <DEDUP_REMOVED lines=16> */
.L_x_23736:
[----:B------:R-:W-:Y:S05]  /*7ef0*/  BSYNC B2 ;  /* 0x0000000000027941 */ /* 0x000fea0003800000 */
.L_x_23735:
        /* <DEDUP_REMOVED lines=42> */
.L_x_23734:
[----:B------:R-:W-:Y:S05]  /*81a0*/  BSYNC B1 ;  /* 0x0000000000017941 */ /* 0x000fea0003800000 */
.L_x_23733:
        /* <DEDUP_REMOVED lines=20> */
.L_x_23738:
[----:B------:R-:W-:-:S07]  /*82f0*/  IMAD.MOV.U32 R26, RZ, RZ, R116 ;  /* 0x000000ffff1a7224 */ /* 0x000fce00078e0074 */
.L_x_23739:
[----:B------:R-:W-:Y:S05]  /*8300*/  BSYNC B1 ;  /* 0x0000000000017941 */ /* 0x000fea0003800000 */
.L_x_23737:
        /* <DEDUP_REMOVED lines=16> */
.L_x_23743:
[----:B------:R-:W-:Y:S05]  /*8410*/  BSYNC B2 ;  /* 0x0000000000027941 */ /* 0x000fea0003800000 */
.L_x_23742:
        /* <DEDUP_REMOVED lines=42> */
.L_x_23741:
[----:B------:R-:W-:Y:S05]  /*86c0*/  BSYNC B1 ;  /* 0x0000000000017941 */ /* 0x000fea0003800000 */
.L_x_23740:
        /* <DEDUP_REMOVED lines=20> */
.L_x_23745:
[----:B------:R-:W-:-:S07]  /*8810*/  MOV R26, R116 ;  /* 0x00000074001a7202 */ /* 0x000fce0000000f00 */
.L_x_23746:
[----:B------:R-:W-:Y:S05]  /*8820*/  BSYNC B1 ;  /* 0x0000000000017941 */ /* 0x000fea0003800000 */
.L_x_23744:
        /* <DEDUP_REMOVED lines=18> */
.L_x_23750:
[----:B------:R-:W-:Y:S05]  /*8950*/  BSYNC B2 ;  /* 0x0000000000027941 */ /* 0x000fea0003800000 */
.L_x_23749:
        /* <DEDUP_REMOVED lines=42> */
.L_x_23748:
[----:B------:R-:W-:Y:S05]  /*8c00*/  BSYNC B1 ;  /* 0x0000000000017941 */ /* 0x000fea0003800000 */
.L_x_23747:
        /* <DEDUP_REMOVED lines=51> */
.L_x_23752:
[----:B------:R-:W-:-:S07]  /*8f40*/  IMAD.MOV.U32 R90, RZ, RZ, R116 ;  /* 0x000000ffff5a7224 */ /* 0x000fce00078e0074 */
.L_x_23753:
[----:B------:R-:W-:Y:S05]  /*8f50*/  BSYNC B1 ;  /* 0x0000000000017941 */ /* 0x000fea0003800000 */
.L_x_23751:
        /* <DEDUP_REMOVED lines=16> */
.L_x_23757:
[----:B------:R-:W-:Y:S05]  /*9060*/  BSYNC B2 ;  /* 0x0000000000027941 */ /* 0x000fea0003800000 */
.L_x_23756:
        /* <DEDUP_REMOVED lines=42> */
.L_x_23755:
[----:B------:R-:W-:Y:S05]  /*9310*/  BSYNC B1 ;  /* 0x0000000000017941 */ /* 0x000fea0003800000 */
.L_x_23754:
        /* <DEDUP_REMOVED lines=21> */
.L_x_23759:
[----:B------:R-:W-:-:S07]  /*9470*/  MOV R30, R116 ;  /* 0x00000074001e7202 */ /* 0x000fce0000000f00 */
.L_x_23760:
[----:B------:R-:W-:Y:S05]  /*9480*/  BSYNC B1 ;  /* 0x0000000000017941 */ /* 0x000fea0003800000 */
.L_x_23758:
        /* <DEDUP_REMOVED lines=16> */
.L_x_23764:
[----:B------:R-:W-:Y:S05]  /*9590*/  BSYNC B2 ;  /* 0x0000000000027941 */ /* 0x000fea0003800000 */
.L_x_23763:
        /* <DEDUP_REMOVED lines=42> */
.L_x_23762:
[----:B------:R-:W-:Y:S05]  /*9840*/  BSYNC B1 ;  /* 0x0000000000017941 */ /* 0x000fea0003800000 */
.L_x_23761:
        /* <DEDUP_REMOVED lines=21> */
.L_x_23766:
[----:B------:R-:W-:-:S07]  /*99a0*/  MOV R24, R116 ;  /* 0x0000007400187202 */ /* 0x000fce0000000f00 */
.L_x_23767:
[----:B------:R-:W-:Y:S05]  /*99b0*/  BSYNC B1 ;  /* 0x0000000000017941 */ /* 0x000fea0003800000 */
.L_x_23765:
        /* <DEDUP_REMOVED lines=16> */
.L_x_23771:
[----:B------:R-:W-:Y:S05]  /*9ac0*/  BSYNC B2 ;  /* 0x0000000000027941 */ /* 0x000fea0003800000 */
.L_x_23770:
        /* <DEDUP_REMOVED lines=42> */
.L_x_23769:
[----:B------:R-:W-:Y:S05]  /*9d70*/  BSYNC B1 ;  /* 0x0000000000017941 */ /* 0x000fea0003800000 */
.L_x_23768:
        /* <DEDUP_REMOVED lines=21> */
.L_x_23773:
[----:B------:R-:W-:-:S07]  /*9ed0*/  IMAD.MOV.U32 R24, RZ, RZ, R116 ;  /* 0x000000ffff187224 */ /* 0x000fce00078e0074 */
.L_x_23774:
[----:B------:R-:W-:Y:S05]  /*9ee0*/  BSYNC B1 ;  /* 0x0000000000017941 */ /* 0x000fea0003800000 */
.L_x_23772:
        /* <DEDUP_REMOVED lines=16> */
.L_x_23778:
[----:B------:R-:W-:Y:S05]  /*9ff0*/  BSYNC B2 ;  /* 0x0000000000027941 */ /* 0x000fea0003800000 */
.L_x_23777:
        /* <DEDUP_REMOVED lines=42> */
.L_x_23776:
[----:B------:R-:W-:Y:S05]  /*a2a0*/  BSYNC B1 ;  /* 0x0000000000017941 */ /* 0x000fea0003800000 */
.L_x_23775:
        /* <DEDUP_REMOVED lines=20> */
.L_x_23780:
[----:B------:R-:W-:-:S07]  /*a3f0*/  MOV R30, R116 ;  /* 0x00000074001e7202 */ /* 0x000fce0000000f00 */
.L_x_23781:
[----:B------:R-:W-:Y:S05]  /*a400*/  BSYNC B1 ;  /* 0x0000000000017941 */ /* 0x000fea0003800000 */
.L_x_23779:
        /* <DEDUP_REMOVED lines=16> */
.L_x_23785:
[----:B------:R-:W-:Y:S05]  /*a510*/  BSYNC B2 ;  /* 0x0000000000027941 */ /* 0x000fea0003800000 */
.L_x_23784:
        /* <DEDUP_REMOVED lines=42> */
.L_x_23783:
[----:B------:R-:W-:Y:S05]  /*a7c0*/  BSYNC B1 ;  /* 0x0000000000017941 */ /* 0x000fea0003800000 */
.L_x_23782:
        /* <DEDUP_REMOVED lines=20> */
.L_x_23787:
[----:B------:R-:W-:-:S07]  /*a910*/  MOV R29, R116 ;  /* 0x00000074001d7202 */ /* 0x000fce0000000f00 */
.L_x_23788:
[----:B------:R-:W-:Y:S05]  /*a920*/  BSYNC B1 ;  /* 0x0000000000017941 */ /* 0x000fea0003800000 */
.L_x_23786:
        /* <DEDUP_REMOVED lines=16> */
.L_x_23792:
[----:B------:R-:W-:Y:S05]  /*aa30*/  BSYNC B2 ;  /* 0x0000000000027941 */ /* 0x000fea0003800000 */
.L_x_23791:
        /* <DEDUP_REMOVED lines=42> */
.L_x_23790:
[----:B------:R-:W-:Y:S05]  /*ace0*/  BSYNC B1 ;  /* 0x0000000000017941 */ /* 0x000fea0003800000 */
.L_x_23789:
        /* <DEDUP_REMOVED lines=20> */
.L_x_23794:
[----:B------:R-:W-:-:S07]  /*ae30*/  IMAD.MOV.U32 R26, RZ, RZ, R116 ;  /* 0x000000ffff1a7224 */ /* 0x000fce00078e0074 */
.L_x_23795:
[----:B------:R-:W-:Y:S05]  /*ae40*/  BSYNC B1 ;  /* 0x0000000000017941 */ /* 0x000fea0003800000 */
.L_x_23793:
        /* <DEDUP_REMOVED lines=16> */
.L_x_23799:
[----:B------:R-:W-:Y:S05]  /*af50*/  BSYNC B2 ;  /* 0x0000000000027941 */ /* 0x000fea0003800000 */
.L_x_23798:
        /* <DEDUP_REMOVED lines=42> */
.L_x_23797:
[----:B------:R-:W-:Y:S05]  /*b200*/  BSYNC B1 ;  /* 0x0000000000017941 */ /* 0x000fea0003800000 */
.L_x_23796:
        /* <DEDUP_REMOVED lines=20> */
.L_x_23801:
[----:B------:R-:W-:-:S07]  /*b350*/  MOV R26, R116 ;  /* 0x00000074001a7202 */ /* 0x000fce0000000f00 */
.L_x_23802:
[----:B------:R-:W-:Y:S05]  /*b360*/  BSYNC B1 ;  /* 0x0000000000017941 */ /* 0x000fea0003800000 */
.L_x_23800:
        /* <DEDUP_REMOVED lines=18> */
.L_x_23806:
[----:B------:R-:W-:Y:S05]  /*b490*/  BSYNC B2 ;  /* 0x0000000000027941 */ /* 0x000fea0003800000 */
.L_x_23805:
        /* <DEDUP_REMOVED lines=42> */
.L_x_23804:
[----:B------:R-:W-:Y:S05]  /*b740*/  BSYNC B1 ;  /* 0x0000000000017941 */ /* 0x000fea0003800000 */
.L_x_23803:
[----:B------:R-:W-:Y:S01]  /*b750*/  I2FP.F32.U32 R25, R26 ;  /* 0x0000001a00197245 */ /* 0x000fe20000201000 */
[----:B------:R-:W-:Y:S01]  /*b760*/  HADD2.F32 R27, -RZ, R27.H1_H1 ;  /* 0x3000001bff1b7230 */ /* 0x000fe20000004100 */
[----:B------:R-:W-:Y:S01]  /*b770*/  SEL R136, RZ, 0x10000, P5 ;  /* 0x00010000ff887807 */ /* 0x000fe20002800000 */
[----:B------:R-:W-:Y:S01]  /*b780*/  IMAD.WIDE.U32 R138, R137, 0x20, R108 ;  /* 0x00000020898a7825 */ /* 0x000fe200078e006c */
[----:B------:R-:W-:-:S03]  /*b790*/  ISETP.NE.AND P5, PT, R126, RZ, PT ;  /* 0x000000ff7e00720c */ /* 0x000fc60003fa5270 */
[----:B------:R-:W-:Y:S01]  /*b7a0*/  FFMA.FTZ R24, R25, R134, 1.1641532182693481445e-10 ;  /* 0x2f00000019187423 */ /* 0x000fe20000010086 */
[----:B------:R-:W-:Y:S02]  /*b7b0*/  SEL R129, RZ, 0x100, P4 ;  /* 0x00000100ff817807 */ /* 0x000fe40002000000 */
[----:B------:R-:W-:Y:S01]  /*b7c0*/  SEL R126, RZ, 0x1, P2 ;  /* 0x00000001ff7e7807 */ /* 0x000fe20001000000 */
[----:B------:R0:W-:Y:S01]  /*b7d0*/  STG.E.128 desc[UR4][R138.64], R32 ;  /* 0x000000208a007986 */ /* 0x0001e2000c101d04 */
[----:B------:R-:W-:Y:S02]  /*b7e0*/  ISETP.NE.AND P4, PT, R127, RZ, PT ;  /* 0x000000ff7f00720c */ /* 0x000fe40003f85270 */
[----:B------:R-:W-:Y:S01]  /*b7f0*/  FSETP.GTU.FTZ.AND P2, PT, R24, R133, PT ;  /* 0x000000851800720b */ /* 0x000fe20003f5c000 */
[----:B------:R-:W-:Y:S01]  /*b800*/  IMAD.WIDE.U32 R126, R126, 0x1000000, RZ ;  /* 0x010000007e7e7825 */ /* 0x000fe200078e00ff */
[----:B------:R-:W-:-:S03]  /*b810*/  ISETP.NE.AND P6, PT, R31, RZ, PT ;  /* 0x000000ff1f00720c */ /* 0x000fc60003fc5270 */
[----:B------:R-:W-:Y:S01]  /*b820*/  FMUL.FTZ R31, R27, R130 ;  /* 0x000000821b1f7220 */ /* 0x000fe20000410000 */
[----:B------:R-:W-:Y:S01]  /*b830*/  SEL R90, RZ, 0x1, P4 ;  /* 0x00000001ff5a7807 */ /* 0x000fe20002000000 */
[----:B------:R-:W1:Y:S01]  /*b840*/  @P1 LDC.64 R24, c[0x0][0x230] ;  /* 0x00008c00ff181b82 */ /* 0x000e620000000a00 */
[----:B------:R-:W-:Y:S01]  /*b850*/  SEL R26, RZ, 0x1, P5 ;  /* 0x00000001ff1a7807 */ /* 0x000fe20002800000 */
[----:B------:R-:W-:Y:S01]  /*b860*/  FMUL.FTZ R31, R31, R132 ;  /* 0x000000841f1f7220 */ /* 0x000fe20000410000 */
[----:B------:R-:W-:Y:S01]  /*b870*/  SEL R117, RZ, 0x1000000, P2 ;  /* 0x01000000ff757807 */ /* 0x000fe20001000000 */
[----:B------:R-:W-:Y:S01]  /*b880*/  IMAD.WIDE.U32 R90, R90, 0x10000, RZ ;  /* 0x000100005a5a7825 */ /* 0x000fe200078e00ff */
[----:B------:R-:W-:Y:S02]  /*b890*/  SEL R125, RZ, 0x1, P3 ;  /* 0x00000001ff7d7807 */ /* 0x000fe40001800000 */
[----:B------:R-:W-:Y:S01]  /*b8a0*/  LOP3.LUT R129, R129, R117, R136, 0xfe, !PT ;  /* 0x0000007581817212 */ /* 0x000fe200078efe88 */
[----:B------:R-:W-:Y:S01]  /*b8b0*/  IMAD.WIDE.U32 R26, R26, 0x100, RZ ;  /* 0x000001001a1a7825 */ /* 0x000fe200078e00ff */
[----:B------:R-:W-:-:S02]  /*b8c0*/  FSEL R31, R31, RZ, !P2 ;  /* 0x000000ff1f1f7208 */ /* 0x000fc40005000000 */
[----:B------:R-:W-:Y:S02]  /*b8d0*/  LOP3.LUT R127, R127, R129, R125, 0xfe, !PT ;  /* 0x000000817f7f7212 */ /* 0x000fe400078efe7d */
[----:B------:R-:W-:Y:S01]  /*b8e0*/  IADD3 R129, R123, 0x80, RZ ;  /* 0x000000807b817810 */ /* 0x000fe20007ffe0ff */
[----:B------:R-:W-:Y:S01]  /*b8f0*/  @P0 FADD.FTZ R31, R63, R31 ;  /* 0x0000001f3f1f0221 */ /* 0x000fe20000010000 */
[----:B------:R-:W-:Y:S02]  /*b900*/  SEL R117, RZ, 0x1, P6 ;  /* 0x00000001ff757807 */ /* 0x000fe40003000000 */
[----:B------:R-:W-:Y:S01]  /*b910*/  LOP3.LUT R26, R26, R126, R90, 0xfe, !PT ;  /* 0x0000007e1a1a7212 */ /* 0x000fe200078efe5a */
[----:B------:R-:W-:Y:S01]  /*b920*/  IMAD.WIDE.U32 R88, R129, 0x10, R88 ;  /* 0x0000001081587825 */ /* 0x000fe200078e0058 */
[----:B------:R-:W-:Y:S01]  /*b930*/  LOP3.LUT R27, R27, R127, R91, 0xfe, !PT ;  /* 0x0000007f1b1b7212 */ /* 0x000fe200078efe5b */
[----:B------:R0:W-:Y:S01]  /*b940*/  STG.E.128 desc[UR4][R138.64+0x10], R28 ;  /* 0x0000101c8a007986 */ /* 0x0001e2000c101d04 */
[----:B------:R-:W-:Y:S01]  /*b950*/  LOP3.LUT R26, R26, R117, RZ, 0xfc, !PT ;  /* 0x000000751a1a7212 */ /* 0x000fe200078efcff */
[----:B------:R-:W-:-:S04]  /*b960*/  IMAD.WIDE.U32 R126, R137, 0x8, R110 ;  /* 0x00000008897e7825 */ /* 0x000fc800078e006e */
[----:B-1----:R-:W-:Y:S01]  /*b970*/  @P1 IMAD.WIDE.U32 R24, R129, 0x20, R24 ;  /* 0x0000002081181825 */ /* 0x002fe200078e0018 */
[----:B------:R0:W-:Y:S04]  /*b980*/  STG.E.64 desc[UR4][R126.64], R26 ;  /* 0x0000001a7e007986 */ /* 0x0001e8000c101b04 */
[----:B------:R-:W5:Y:S04]  /*b990*/  LDG.E.128 R88, desc[UR4][R88.64] ;  /* 0x0000000458587981 */ /* 0x000f68000c1e1d00 */
        /* <DEDUP_REMOVED lines=14> */
.L_x_23808:
[----:B------:R-:W-:-:S07]  /*ba80*/  IMAD.MOV.U32 R126, RZ, RZ, R116 ;  /* 0x000000ffff7e7224 */ /* 0x000fce00078e0074 */
.L_x_23809:
[----:B------:R-:W-:Y:S05]  /*ba90*/  BSYNC B1 ;  /* 0x0000000000017941 */ /* 0x000fea0003800000 */
.L_x_23807:
        /* <DEDUP_REMOVED lines=16> */
.L_x_23813:
[----:B------:R-:W-:Y:S05]  /*bba0*/  BSYNC B2 ;  /* 0x0000000000027941 */ /* 0x000fea0003800000 */
.L_x_23812:
        /* <DEDUP_REMOVED lines=42> */
.L_x_23811:
[----:B------:R-:W-:Y:S05]  /*be50*/  BSYNC B1 ;  /* 0x0000000000017941 */ /* 0x000fea0003800000 */
.L_x_23810:
        /* <DEDUP_REMOVED lines=21> */
.L_x_23815:
[----:B------:R-:W-:-:S07]  /*bfb0*/  MOV R25, R116 ;  /* 0x0000007400197202 */ /* 0x000fce0000000f00 */
.L_x_23816:
[----:B------:R-:W-:Y:S05]  /*bfc0*/  BSYNC B1 ;  /* 0x0000000000017941 */ /* 0x000fea0003800000 */
.L_x_23814:
        /* <DEDUP_REMOVED lines=16> */
.L_x_23820:
[----:B------:R-:W-:Y:S05]  /*c0d0*/  BSYNC B2 ;  /* 0x0000000000027941 */ /* 0x000fea0003800000 */
.L_x_23819:
        /* <DEDUP_REMOVED lines=42> */
.L_x_23818:
[----:B------:R-:W-:Y:S05]  /*c380*/  BSYNC B1 ;  /* 0x0000000000017941 */ /* 0x000fea0003800000 */
.L_x_23817:
        /* <DEDUP_REMOVED lines=21> */
.L_x_23822:
[----:B------:R-:W-:-:S07]  /*c4e0*/  MOV R88, R116 ;  /* 0x0000007400587202 */ /* 0x000fce0000000f00 */
.L_x_23823:
[----:B------:R-:W-:Y:S05]  /*c4f0*/  BSYNC B1 ;  /* 0x0000000000017941 */ /* 0x000fea0003800000 */
.L_x_23821:
        /* <DEDUP_REMOVED lines=16> */
.L_x_23827:
[----:B------:R-:W-:Y:S05]  /*c600*/  BSYNC B2 ;  /* 0x0000000000027941 */ /* 0x000fea0003800000 */
.L_x_23826:
        /* <DEDUP_REMOVED lines=42> */
.L_x_23825:
[----:B------:R-:W-:Y:S05]  /*c8b0*/  BSYNC B1 ;  /* 0x0000000000017941 */ /* 0x000fea0003800000 */
.L_x_23824:
        /* <DEDUP_REMOVED lines=20> */
.L_x_23829:
[----:B------:R-:W-:-:S07]  /*ca00*/  IMAD.MOV.U32 R27, RZ, RZ, R116 ;  /* 0x000000ffff1b7224 */ /* 0x000fce00078e0074 */
.L_x_23830:
[----:B------:R-:W-:Y:S05]  /*ca10*/  BSYNC B1 ;  /* 0x0000000000017941 */ /* 0x000fea0003800000 */
.L_x_23828:
        /* <DEDUP_REMOVED lines=16> */
.L_x_23834:
[----:B------:R-:W-:Y:S05]  /*cb20*/  BSYNC B2 ;  /* 0x0000000000027941 */ /* 0x000fea0003800000 */
.L_x_23833:
        /* <DEDUP_REMOVED lines=42> */
.L_x_23832:
[----:B------:R-:W-:Y:S05]  /*cdd0*/  BSYNC B1 ;  /* 0x0000000000017941 */ /* 0x000fea0003800000 */
.L_x_23831:
        /* <DEDUP_REMOVED lines=20> */
.L_x_23836:
[----:B------:R-:W-:-:S07]  /*cf20*/  MOV R126, R116 ;  /* 0x00000074007e7202 */ /* 0x000fce0000000f00 */
.L_x_23837:
[----:B------:R-:W-:Y:S05]  /*cf30*/  BSYNC B1 ;  /* 0x0000000000017941 */ /* 0x000fea0003800000 */
.L_x_23835:
        /* <DEDUP_REMOVED lines=16> */
.L_x_23841:
[----:B------:R-:W-:Y:S05]  /*d040*/  BSYNC B2 ;  /* 0x0000000000027941 */ /* 0x000fea0003800000 */
.L_x_23840:
        /* <DEDUP_REMOVED lines=42> */
.L_x_23839:
[----:B------:R-:W-:Y:S05]  /*d2f0*/  BSYNC B1 ;  /* 0x0000000000017941 */ /* 0x000fea0003800000 */
.L_x_23838:
        /* <DEDUP_REMOVED lines=20> */
.L_x_23843:
[----:B------:R-:W-:-:S07]  /*d440*/  MOV R89, R116 ;  /* 0x0000007400597202 */ /* 0x000fce0000000f00 */
.L_x_23844:
[----:B------:R-:W-:Y:S05]  /*d450*/  BSYNC B1 ;  /* 0x0000000000017941 */ /* 0x000fea0003800000 */
.L_x_23842:
        /* <DEDUP_REMOVED lines=16> */
.L_x_23848:
[----:B------:R-:W-:Y:S05]  /*d560*/  BSYNC B2 ;  /* 0x0000000000027941 */ /* 0x000fea0003800000 */
.L_x_23847:
        /* <DEDUP_REMOVED lines=42> */
.L_x_23846:
[----:B------:R-:W-:Y:S05]  /*d810*/  BSYNC B1 ;  /* 0x0000000000017941 */ /* 0x000fea0003800000 */
.L_x_23845:
        /* <DEDUP_REMOVED lines=20> */
.L_x_23850:
[----:B------:R-:W-:-:S07]  /*d960*/  IMAD.MOV.U32 R90, RZ, RZ, R116 ;  /* 0x000000ffff5a7224 */ /* 0x000fce00078e0074 */
.L_x_23851:
[----:B------:R-:W-:Y:S05]  /*d970*/  BSYNC B1 ;  /* 0x0000000000017941 */ /* 0x000fea0003800000 */
.L_x_23849:
        /* <DEDUP_REMOVED lines=16> */
.L_x_23855:
[----:B------:R-:W-:Y:S05]  /*da80*/  BSYNC B2 ;  /* 0x0000000000027941 */ /* 0x000fea0003800000 */
.L_x_23854:
        /* <DEDUP_REMOVED lines=42> */
.L_x_23853:
[----:B------:R-:W-:Y:S05]  /*dd30*/  BSYNC B1 ;  /* 0x0000000000017941 */ /* 0x000fea0003800000 */
.L_x_23852:
[----:B------:R-:W-:Y:S01]  /*dd40*/  I2FP.F32.U32 R117, R90 ;  /* 0x0000005a00757245 */ /* 0x000fe20000201000 */
[----:B------:R-:W-:Y:S01]  /*dd50*/  HADD2.F32 R119, -RZ, R91.H0_H0 ;  /* 0x2000005bff777230 */ /* 0x000fe20000004100 */
[C---:B------:R-:W-:Y:S01]  /*dd60*/  ISETP.NE.AND P6, PT, R126.reuse, 0x1, PT ;  /* 0x000000017e00780c */ /* 0x040fe20003fc5270 */
[----:B------:R-:W-:Y:S02]  /*dd70*/  BSSY B1, `(.L_x_23856) ;  /* 0x0000012000017945 */ /* 0x000fe40003800000 */
        /* <DEDUP_REMOVED lines=16> */
.L_x_23857:
[----:B------:R-:W-:-:S07]  /*de80*/  MOV R139, R116 ;  /* 0x00000074008b7202 */ /* 0x000fce0000000f00 */
.L_x_23858:
[----:B------:R-:W-:Y:S05]  /*de90*/  BSYNC B1 ;  /* 0x0000000000017941 */ /* 0x000fea0003800000 */
.L_x_23856:
        /* <DEDUP_REMOVED lines=18> */
.L_x_23862:
[----:B------:R-:W-:Y:S05]  /*dfc0*/  BSYNC B2 ;  /* 0x0000000000027941 */ /* 0x000fea0003800000 */
.L_x_23861:
        /* <DEDUP_REMOVED lines=42> */
.L_x_23860:
[----:B------:R-:W-:Y:S05]  /*e270*/  BSYNC B1 ;  /* 0x0000000000017941 */ /* 0x000fea0003800000 */
.L_x_23859:
[----:B------:R-:W-:Y:S01]  /*e280*/  FADD.FTZ R126, RZ, R56 ;  /* 0x00000038ff7e7221 */ /* 0x000fe20000010000 */
[----:B------:R-:W-:Y:S01]  /*e290*/  HADD2.F32 R91, -RZ, R91.H1_H1 ;  /* 0x3000005bff5b7230 */ /* 0x000fe20000004100 */
[----:B------:R-:W-:Y:S01]  /*e2a0*/  SEL R119, RZ, 0x10000, P5 ;  /* 0x00010000ff777807 */ /* 0x000fe20002800000 */
[----:B------:R-:W-:-:S04]  /*e2b0*/  IMAD.WIDE.U32 R108, R129, 0x20, R108 ;  /* 0x00000020816c7825 */ /* 0x000fc800078e006c */
[----:B------:R-:W-:Y:S01]  /*e2c0*/  FADD.FTZ R125, R57, R126 ;  /* 0x0000007e397d7221 */ /* 0x000fe20000010000 */
[----:B------:R-:W-:Y:S01]  /*e2d0*/  ISETP.NE.AND P5, PT, R138, RZ, PT ;  /* 0x000000ff8a00720c */ /* 0x000fe20003fa5270 */
[----:B------:R-:W-:Y:S01]  /*e2e0*/  FMUL.FTZ R91, R91, R130 ;  /* 0x000000825b5b7220 */ /* 0x000fe20000410000 */
[----:B------:R-:W-:Y:S01]  /*e2f0*/  SEL R140, RZ, 0x1, P2 ;  /* 0x00000001ff8c7807 */ /* 0x000fe20001000000 */
[----:B------:R-:W-:Y:S01]  /*e300*/  FADD.FTZ R126, R58, R125 ;  /* 0x0000007d3a7e7221 */ /* 0x000fe20000010000 */
[----:B------:R-:W-:Y:S01]  /*e310*/  SEL R138, RZ, 0x1, P1 ;  /* 0x00000001ff8a7807 */ /* 0x000fe20000800000 */
[----:B------:R-:W-:Y:S01]  /*e320*/  FMUL.FTZ R91, R91, R132 ;  /* 0x000000845b5b7220 */ /* 0x000fe20000410000 */
[----:B------:R-:W-:Y:S01]  /*e330*/  ISETP.NE.AND P6, PT, R136, RZ, PT ;  /* 0x000000ff8800720c */ /* 0x000fe20003fc5270 */
[----:B------:R-:W-:Y:S01]  /*e340*/  FADD.FTZ R125, R59, R126 ;  /* 0x0000007e3b7d7221 */ /* 0x000fe20000010000 */
[----:B------:R-:W-:Y:S01]  /*e350*/  IMAD.WIDE.U32 R140, R140, 0x1000000, RZ ;  /* 0x010000008c8c7825 */ /* 0x000fe200078e00ff */
[----:B------:R0:W-:Y:S01]  /*e360*/  STG.E.128 desc[UR4][R108.64], R24 ;  /* 0x000000186c007986 */ /* 0x0001e2000c101d04 */
[----:B------:R-:W-:-:S02]  /*e370*/  UMOV UR8, 0xffffffff ;  /* 0xffffffff00087882 */ /* 0x000fc40000000000 */
[----:B------:R-:W-:Y:S01]  /*e380*/  FADD.FTZ R126, R52, R125 ;  /* 0x0000007d347e7221 */ /* 0x000fe20000010000 */
[----:B------:R-:W-:-:S04]  /*e390*/  IMAD.WIDE.U32 R110, R129, 0x8, R110 ;  /* 0x00000008816e7825 */ /* 0x000fc800078e006e */
        /* <DEDUP_REMOVED lines=29> */
[----:B------:R-:W-:Y:S01]  /*e570*/  FADD.FTZ R130, R28, R125 ;  /* 0x0000007d1c827221 */ /* 0x000fe20000010000 */
[----:B------:R-:W-:Y:S01]  /*e580*/  SEL R133, RZ, 0x1000000, P2 ;  /* 0x01000000ff857807 */ /* 0x000fe20001000000 */
[----:B------:R-:W-:Y:S01]  /*e590*/  IMAD.WIDE.U32 R126, R126, 0x100, RZ ;  /* 0x000001007e7e7825 */ /* 0x000fe200078e00ff */
[----:B------:R-:W-:-:S03]  /*e5a0*/  FSEL R91, R91, RZ, !P2 ;  /* 0x000000ff5b5b7208 */ /* 0x000fc60005000000 */
[----:B------:R-:W-:Y:S01]  /*e5b0*/  FADD.FTZ R125, R29, R130 ;  /* 0x000000821d7d7221 */ /* 0x000fe20000010000 */
[----:B------:R-:W-:Y:S02]  /*e5c0*/  LOP3.LUT R132, R134, R133, R119, 0xfe, !PT ;  /* 0x0000008586847212 */ /* 0x000fe400078efe77 */
[----:B------:R-:W-:Y:S01]  /*e5d0*/  SEL R133, RZ, 0x1, P3 ;  /* 0x00000001ff857807 */ /* 0x000fe20001800000 */
[----:B------:R-:W-:Y:S01]  /*e5e0*/  FADD.FTZ R130, R30, R125 ;  /* 0x0000007d1e827221 */ /* 0x000fe20000010000 */
[----:B------:R-:W-:Y:S01]  /*e5f0*/  SEL R125, RZ, 0x1, P6 ;  /* 0x00000001ff7d7807 */ /* 0x000fe20003000000 */
[----:B------:R-:W-:Y:S01]  /*e600*/  @P0 FADD.FTZ R91, R63, R91 ;  /* 0x0000005b3f5b0221 */ /* 0x000fe20000010000 */
[----:B------:R-:W-:Y:S01]  /*e610*/  LOP3.LUT R126, R126, R140, R138, 0xfe, !PT ;  /* 0x0000008c7e7e7212 */ /* 0x000fe200078efe8a */
[----:B------:R-:W-:Y:S01]  /*e620*/  FADD.FTZ R119, R31, R130 ;  /* 0x000000821f777221 */ /* 0x000fe20000010000 */
[----:B------:R-:W-:Y:S02]  /*e630*/  LOP3.LUT R141, R141, R132, R133, 0xfe, !PT ;  /* 0x000000848d8d7212 */ /* 0x000fe400078efe85 */
[----:B------:R-:W-:Y:S01]  /*e640*/  LOP3.LUT R126, R126, R125, RZ, 0xfc, !PT ;  /* 0x0000007d7e7e7212 */ /* 0x000fe200078efcff */
[----:B------:R-:W-:Y:S01]  /*e650*/  FADD.FTZ R130, R24, R119 ;  /* 0x0000007718827221 */ /* 0x000fe20000010000 */
[----:B------:R-:W-:Y:S01]  /*e660*/  LOP3.LUT R127, R127, R141, R139, 0xfe, !PT ;  /* 0x0000008d7f7f7212 */ /* 0x000fe200078efe8b */
[----:B------:R0:W-:Y:S01]  /*e670*/  STG.E.128 desc[UR4][R108.64+0x10], R88 ;  /* 0x000010586c007986 */ /* 0x0001e2000c101d04 */
[----:B------:R-:W-:Y:S01]  /*e680*/  ISETP.NE.AND P0, PT, R128, RZ, PT ;  /* 0x000000ff8000720c */ /* 0x000fe20003f05270 */
[----:B------:R-:W-:-:S02]  /*e690*/  FADD.FTZ R119, R25, R130 ;  /* 0x0000008219777221 */ /* 0x000fc40000010000 */
[----:B------:R0:W-:Y:S02]  /*e6a0*/  STG.E.64 desc[UR4][R110.64], R126 ;  /* 0x0000007e6e007986 */ /* 0x0001e4000c101b04 */
        /* <DEDUP_REMOVED lines=108> */
.L_x_23876:
[----:B------:R-:W-:Y:S01]  /*ed70*/  FMUL.FTZ R111, R109, R109 ;  /* 0x0000006d6d6f7220 */ /* 0x000fe20000410000 */
[----:B------:R-:W-:Y:S01]  /*ed80*/  PLOP3.LUT P1, PT, PT, PT, UP1, 0x40, 0x0 ;  /* 0x000000000000781c */ /* 0x000fe20003f2e818 */
[----:B-1----:R-:W-:Y:S01]  /*ed90*/  FADD.FTZ R125, R128, R125 ;  /* 0x0000007d807d7221 */ /* 0x002fe20000010000 */
[----:B------:R-:W-:Y:S01]  /*eda0*/  PLOP3.LUT P2, PT, PT, PT, UP1, 0x40, 0x0 ;  /* 0x000000000000781c */ /* 0x000fe20003f4e818 */
[----:B------:R-:W-:Y:S01]  /*edb0*/  HADD2.F32 R141, -RZ, R70.H1_H1 ;  /* 0x30000046ff8d7230 */ /* 0x000fe20000004100 */
        /* <DEDUP_REMOVED lines=17> */
[----:B------:R-:W-:-:S02]  /*eed0*/  HADD2.F32 R31, -RZ, R87.H0_H0 ;  /* 0x20000057ff1f7230 */ /* 0x000fc40000004100 */
[--C-:B------:R-:W-:Y:S01]  /*eee0*/  FADD.FTZ R44, R40, -R110.reuse ;  /* 0x8000006e282c7221 */ /* 0x100fe20000010000 */
[--C-:B------:R-:W-:Y:S02]  /*eef0*/  HADD2.F32 R27, -RZ, R86.reuse.H1_H1 ;  /* 0x30000056ff1b7230 */ /* 0x100fe40000004100 */
[--C-:B------:R-:W-:Y:S01]  /*ef00*/  FADD.FTZ R142, R59, -R110.reuse ;  /* 0x8000006e3b8e7221 */ /* 0x100fe20000010000 */
[----:B------:R-:W-:Y:S02]  /*ef10*/  HADD2.F32 R25, -RZ, R86.H0_H0 ;  /* 0x20000056ff197230 */ /* 0x000fe40000004100 */
[--C-:B------:R-:W-:Y:S01]  /*ef20*/  FADD.FTZ R108, R57, -R110.reuse ;  /* 0x8000006e396c7221 */ /* 0x100fe20000010000 */
[C---:B-1----:R-:W-:Y:S01]  /*ef30*/  FMUL.FTZ R164, R47.reuse, R164 ;  /* 0x000000a42fa47220 */ /* 0x042fe20000410000 */
[C---:B------:R-:W-:Y:S01]  /*ef40*/  FMUL.FTZ R29, R47.reuse, R130 ;  /* 0x000000822f1d7220 */ /* 0x040fe20000410000 */
[----:B------:R-:W-:Y:S01]  /*ef50*/  FMUL.FTZ R40, R47, R134 ;  /* 0x000000862f287220 */ /* 0x000fe20000410000 */
[--C-:B------:R-:W-:Y:S01]  /*ef60*/  FADD.FTZ R56, R56, -R110.reuse ;  /* 0x8000006e38387221 */ /* 0x100fe20000010000 */
[--C-:B------:R-:W-:Y:S01]  /*ef70*/  FADD.FTZ R146, R37, -R110.reuse ;  /* 0x8000006e25927221 */ /* 0x100fe20000010000 */
[----:B------:R-:W-:Y:S01]  /*ef80*/  FADD.FTZ R126, R58, -R110 ;  /* 0x8000006e3a7e7221 */ /* 0x000fe20000010000 */
[----:B------:R-:W-:Y:S01]  /*ef90*/  FFMA.FTZ R134, R164, R31, R95 ;  /* 0x0000001fa4867223 */ /* 0x000fe2000001005f */
[----:B------:R-:W-:Y:S01]  /*efa0*/  FFMA.FTZ R29, R29, R27, R96 ;  /* 0x0000001b1d1d7223 */ /* 0x000fe20000010060 */
[----:B------:R-:W-:-:S02]  /*efb0*/  HADD2.F32 R37, -RZ, R85.H1_H1 ;  /* 0x30000055ff257230 */ /* 0x000fc40000004100 */
[--C-:B------:R-:W-:Y:S01]  /*efc0*/  FADD.FTZ R58, R41, -R110.reuse ;  /* 0x8000006e293a7221 */ /* 0x100fe20000010000 */
[----:B------:R-:W-:Y:S01]  /*efd0*/  FFMA.FTZ R130, R40, R25, R97 ;  /* 0x0000001928827223 */ /* 0x000fe20000010061 */
[--C-:B------:R-:W-:Y:S02]  /*efe0*/  HADD2.F32 R27, -RZ, R84.reuse.H1_H1 ;  /* 0x30000054ff1b7230 */ /* 0x100fe40000004100 */
[C---:B------:R-:W-:Y:S01]  /*eff0*/  FMUL.FTZ R31, R47.reuse, R142 ;  /* 0x0000008e2f1f7220 */ /* 0x040fe20000410000 */
[--C-:B------:R-:W-:Y:S01]  /*f000*/  FADD.FTZ R46, R46, -R110.reuse ;  /* 0x8000006e2e2e7221 */ /* 0x100fe20000010000 */
[----:B------:R-:W-:Y:S02]  /*f010*/  HADD2.F32 R25, -RZ, R84.H0_H0 ;  /* 0x20000054ff197230 */ /* 0x000fe40000004100 */
[C---:B------:R-:W-:Y:S01]  /*f020*/  FMUL.FTZ R41, R47.reuse, R108 ;  /* 0x0000006c2f297220 */ /* 0x040fe20000410000 */
[----:B------:R-:W-:Y:S01]  /*f030*/  FMUL.FTZ R40, R47, R56 ;  /* 0x000000382f287220 */ /* 0x000fe20000410000 */
[----:B------:R-:W-:Y:S01]  /*f040*/  FADD.FTZ R150, R45, -R110 ;  /* 0x8000006e2d967221 */ /* 0x000fe20000010000 */
[----:B------:R-:W-:Y:S01]  /*f050*/  FFMA.FTZ R142, R31, R37, R98 ;  /* 0x000000251f8e7223 */ /* 0x000fe20000010062 */
[----:B------:R-:W-:Y:S01]  /*f060*/  FFMA.FTZ R41, R41, R27, R100 ;  /* 0x0000001b29297223 */ /* 0x000fe20000010064 */
[----:B------:R-:W-:-:S02]  /*f070*/  HADD2.F32 R31, -RZ, R82.H0_H0 ;  /* 0x20000052ff1f7230 */ /* 0x000fc40000004100 */
[C---:B------:R-:W-:Y:S01]  /*f080*/  FMUL.FTZ R56, R47.reuse, R46 ;  /* 0x0000002e2f387220 */ /* 0x040fe20000410000 */
[----:B------:R-:W-:Y:S01]  /*f090*/  FFMA.FTZ R40, R40, R25, R101 ;  /* 0x0000001928287223 */ /* 0x000fe20000010065 */
[----:B------:R-:W-:Y:S02]  /*f0a0*/  HADD2.F32 R37, -RZ, R83.H0_H0 ;  /* 0x20000053ff257230 */ /* 0x000fe40000004100 */
[C---:B------:R-:W-:Y:S01]  /*f0b0*/  FMUL.FTZ R46, R47.reuse, R48 ;  /* 0x000000302f2e7220 */ /* 0x040fe20000410000 */
[----:B------:R-:W-:Y:S02]  /*f0c0*/  HADD2.F32 R27, -RZ, R82.H1_H1 ;  /* 0x30000052ff1b7230 */ /* 0x000fe40000004100 */
[----:B------:R-:W-:Y:S01]  /*f0d0*/  FMUL.FTZ R25, R47, R150 ;  /* 0x000000962f197220 */ /* 0x000fe20000410000 */
[--C-:B------:R-:W-:Y:S01]  /*f0e0*/  FADD.FTZ R54, R49, -R110.reuse ;  /* 0x8000006e31367221 */ /* 0x100fe20000010000 */
[----:B------:R-:W-:Y:S01]  /*f0f0*/  FADD.FTZ R50, R50, -R110 ;  /* 0x8000006e32327221 */ /* 0x000fe20000010000 */
[----:B------:R-:W-:Y:S01]  /*f100*/  FFMA.FTZ R31, R46, R31, R21 ;  /* 0x0000001f2e1f7223 */ /* 0x000fe20000010015 */
[----:B------:R-:W-:Y:S01]  /*f110*/  FFMA.FTZ R48, R56, R37, R19 ;  /* 0x0000002538307223 */ /* 0x000fe20000010013 */
[----:B------:R-:W-:Y:S01]  /*f120*/  FFMA.FTZ R46, R25, R27, R20 ;  /* 0x0000001b192e7223 */ /* 0x000fe20000010014 */
[----:B------:R-:W-:Y:S01]  /*f130*/  FADD.FTZ R140, R51, -R110 ;  /* 0x8000006e338c7221 */ /* 0x000fe20000010000 */
[----:B------:R-:W-:-:S02]  /*f140*/  HADD2.F32 R37, -RZ, R81.H0_H0 ;  /* 0x20000051ff257230 */ /* 0x000fc40000004100 */
[C---:B------:R-:W-:Y:S01]  /*f150*/  FMUL.FTZ R56, R47.reuse, R50 ;  /* 0x000000322f387220 */ /* 0x040fe20000410000 */
[----:B------:R-:W-:Y:S02]  /*f160*/  HADD2.F32 R27, -RZ, R80.H1_H1 ;  /* 0x30000050ff1b7230 */ /* 0x000fe40000004100 */
[----:B------:R-:W-:Y:S01]  /*f170*/  FMUL.FTZ R51, R47, R54 ;  /* 0x000000362f337220 */ /* 0x000fe20000410000 */
[--C-:B------:R-:W-:Y:S01]  /*f180*/  FADD.FTZ R55, R55, -R110.reuse ;  /* 0x8000006e37377221 */ /* 0x100fe20000010000 */
[--C-:B------:R-:W-:Y:S01]  /*f190*/  FADD.FTZ R154, R38, -R110.reuse ;  /* 0x8000006e269a7221 */ /* 0x100fe20000010000 */
[--C-:B------:R-:W-:Y:S01]  /*f1a0*/  FADD.FTZ R148, R28, -R110.reuse ;  /* 0x8000006e1c947221 */ /* 0x100fe20000010000 */
[----:B------:R-:W-:Y:S01]  /*f1b0*/  FMUL.FTZ R50, R47, R52 ;  /* 0x000000342f327220 */ /* 0x000fe20000410000 */
[--C-:B------:R-:W-:Y:S01]  /*f1c0*/  FADD.FTZ R138, R35, -R110.reuse ;  /* 0x8000006e238a7221 */ /* 0x100fe20000010000 */
[----:B------:R-:W-:Y:S01]  /*f1d0*/  FADD.FTZ R28, R24, -R110 ;  /* 0x8000006e181c7221 */ /* 0x000fe20000010000 */
[----:B------:R-:W-:Y:S01]  /*f1e0*/  FFMA.FTZ R52, R56, R37, R23 ;  /* 0x0000002538347223 */ /* 0x000fe20000010017 */
[----:B------:R-:W-:Y:S01]  /*f1f0*/  FFMA.FTZ R51, R51, R27, R92 ;  /* 0x0000001b33337223 */ /* 0x000fe2000001005c */
[----:B------:R-:W-:Y:S01]  /*f200*/  FADD.FTZ R24, R88, -R110 ;  /* 0x8000006e58187221 */ /* 0x000fe20000010000 */
[----:B------:R-:W-:Y:S01]  /*f210*/  FMUL.FTZ R35, R47, R55 ;  /* 0x000000372f237220 */ /* 0x000fe20000410000 */
[----:B------:R-:W-:-:S02]  /*f220*/  HADD2.F32 R37, -RZ, R79.H0_H0 ;  /* 0x2000004fff257230 */ /* 0x000fc40000004100 */
[C---:B------:R-:W-:Y:S01]  /*f230*/  FMUL.FTZ R88, R47.reuse, R154 ;  /* 0x0000009a2f587220 */ /* 0x040fe20000410000 */
[----:B------:R-:W-:Y:S02]  /*f240*/  HADD2.F32 R27, -RZ, R78.H1_H1 ;  /* 0x3000004eff1b7230 */ /* 0x000fe40000004100 */
[----:B------:R-:W-:Y:S01]  /*f250*/  FMUL.FTZ R55, R47, R146 ;  /* 0x000000922f377220 */ /* 0x000fe20000410000 */
[--C-:B------:R-:W-:Y:S01]  /*f260*/  FADD.FTZ R144, R36, -R110.reuse ;  /* 0x8000006e24907221 */ /* 0x100fe20000010000 */
[--C-:B0-----:R-:W-:Y:S01]  /*f270*/  FADD.FTZ R128, R42, -R110.reuse ;  /* 0x8000006e2a807221 */ /* 0x101fe20000010000 */
[--C-:B------:R-:W-:Y:S01]  /*f280*/  FADD.FTZ R136, R43, -R110.reuse ;  /* 0x8000006e2b887221 */ /* 0x100fe20000010000 */
[--C-:B------:R-:W-:Y:S01]  /*f290*/  FADD.FTZ R36, R32, -R110.reuse ;  /* 0x8000006e20247221 */ /* 0x100fe20000010000 */
[--C-:B------:R-:W-:Y:S01]  /*f2a0*/  FADD.FTZ R158, R39, -R110.reuse ;  /* 0x8000006e279e7221 */ /* 0x100fe20000010000 */
[--C-:B------:R-:W-:Y:S01]  /*f2b0*/  FADD.FTZ R32, R26, -R110.reuse ;  /* 0x8000006e1a207221 */ /* 0x100fe20000010000 */
[--C-:B------:R-:W-:Y:S01]  /*f2c0*/  FADD.FTZ R42, R33, -R110.reuse ;  /* 0x8000006e212a7221 */ /* 0x100fe20000010000 */
[--C-:B------:R-:W-:Y:S01]  /*f2d0*/  FADD.FTZ R38, R89, -R110.reuse ;  /* 0x8000006e59267221 */ /* 0x100fe20000010000 */
[----:B------:R-:W-:Y:S01]  /*f2e0*/  FADD.FTZ R26, R90, -R110 ;  /* 0x8000006e5a1a7221 */ /* 0x000fe20000010000 */
[----:B------:R-:W-:-:S02]  /*f2f0*/  HADD2.F32 R39, -RZ, R83.H1_H1 ;  /* 0x30000053ff277230 */ /* 0x000fc40000004100 */
[----:B------:R-:W-:Y:S01]  /*f300*/  FFMA.FTZ R88, R88, R37, R11 ;  /* 0x0000002558587223 */ /* 0x000fe2000001000b */
[----:B------:R-:W-:Y:S01]  /*f310*/  FFMA.FTZ R55, R55, R27, R12 ;  /* 0x0000001b37377223 */ /* 0x000fe2000001000c */
[----:B------:R-:W-:Y:S01]  /*f320*/  FADD.FTZ R110, R91, -R110 ;  /* 0x8000006e5b6e7221 */ /* 0x000fe20000010000 */
[C---:B------:R-:W-:Y:S01]  /*f330*/  FMUL.FTZ R49, R47.reuse, R156 ;  /* 0x0000009c2f317220 */ /* 0x040fe20000410000 */
[--C-:B------:R-:W-:Y:S02]  /*f340*/  HADD2.F32 R27, -RZ, R77.reuse.H0_H0 ;  /* 0x2000004dff1b7230 */ /* 0x100fe40000004100 */
[C---:B------:R-:W-:Y:S01]  /*f350*/  FMUL.FTZ R90, R47.reuse, R128 ;  /* 0x000000802f5a7220 */ /* 0x040fe20000410000 */
[----:B------:R-:W-:Y:S02]  /*f360*/  HADD2.F32 R37, -RZ, R77.H1_H1 ;  /* 0x3000004dff257230 */ /* 0x000fe40000004100 */
[----:B------:R-:W-:Y:S01]  /*f370*/  FMUL.FTZ R91, R47, R136 ;  /* 0x000000882f5b7220 */ /* 0x000fe20000410000 */
[----:B------:R-:W-:-:S02]  /*f380*/  HADD2.F32 R25, -RZ, R80.H0_H0 ;  /* 0x20000050ff197230 */ /* 0x000fc40000004100 */
[----:B------:R-:W-:Y:S01]  /*f390*/  FFMA.FTZ R49, R49, R39, R18 ;  /* 0x0000002731317223 */ /* 0x000fe20000010012 */
[----:B------:R-:W-:Y:S02]  /*f3a0*/  HADD2.F32 R39, -RZ, R81.H1_H1 ;  /* 0x30000051ff277230 */ /* 0x000fe40000004100 */
[----:B------:R-:W-:Y:S01]  /*f3b0*/  FFMA.FTZ R90, R90, R27, R15 ;  /* 0x0000001b5a5a7223 */ /* 0x000fe2000001000f */
[----:B------:R-:W-:Y:S01]  /*f3c0*/  FFMA.FTZ R91, R91, R37, R14 ;  /* 0x000000255b5b7223 */ /* 0x000fe2000001000e */
[----:B------:R-:W-:Y:S02]  /*f3d0*/  HADD2.F32 R108, -RZ, R75.H1_H1 ;  /* 0x3000004bff6c7230 */ /* 0x000fe40000004100 */
[C---:B------:R-:W-:Y:S01]  /*f3e0*/  FMUL.FTZ R53, R47.reuse, R140 ;  /* 0x0000008c2f357220 */ /* 0x040fe20000410000 */
[----:B------:R-:W-:Y:S02]  /*f3f0*/  HADD2.F32 R27, -RZ, R74.H1_H1 ;  /* 0x3000004aff1b7230 */ /* 0x000fe40000004100 */
[C---:B------:R-:W-:Y:S01]  /*f400*/  FMUL.FTZ R37, R47.reuse, R162 ;  /* 0x000000a22f257220 */ /* 0x040fe20000410000 */
[----:B------:R-:W-:Y:S01]  /*f410*/  FFMA.FTZ R50, R50, R25, R93 ;  /* 0x0000001932327223 */ /* 0x000fe2000001005d */
[----:B------:R-:W-:Y:S01]  /*f420*/  FMUL.FTZ R59, R47, R152 ;  /* 0x000000982f3b7220 */ /* 0x000fe20000410000 */
[----:B------:R-:W-:-:S02]  /*f430*/  HADD2.F32 R25, -RZ, R78.H0_H0 ;  /* 0x2000004eff197230 */ /* 0x000fc40000004100 */
[----:B------:R-:W-:Y:S01]  /*f440*/  FMUL.FTZ R54, R47, R144 ;  /* 0x000000902f367220 */ /* 0x000fe20000410000 */
[----:B------:R-:W-:Y:S01]  /*f450*/  FFMA.FTZ R53, R53, R39, R22 ;  /* 0x0000002735357223 */ /* 0x000fe20000010016 */
[----:B------:R-:W-:Y:S01]  /*f460*/  FFMA.FTZ R108, R37, R108, R2 ;  /* 0x0000006c256c7223 */ /* 0x000fe20000010002 */
[----:B------:R-:W-:Y:S02]  /*f470*/  HADD2.F32 R39, -RZ, R79.H1_H1 ;  /* 0x3000004fff277230 */ /* 0x000fe40000004100 */
[----:B------:R-:W-:Y:S01]  /*f480*/  FFMA.FTZ R59, R59, R27, R4 ;  /* 0x0000001b3b3b7223 */ /* 0x000fe20000010004 */
[--C-:B------:R-:W-:Y:S02]  /*f490*/  HADD2.F32 R37, -RZ, R73.reuse.H1_H1 ;  /* 0x30000049ff257230 */ /* 0x100fe40000004100 */
[C---:B------:R-:W-:Y:S01]  /*f4a0*/  FMUL.FTZ R36, R47.reuse, R36 ;  /* 0x000000242f247220 */ /* 0x040fe20000410000 */
[----:B------:R-:W-:Y:S02]  /*f4b0*/  HADD2.F32 R128, -RZ, R72.H0_H0 ;  /* 0x20000048ff807230 */ /* 0x000fe40000004100 */
[----:B------:R-:W-:Y:S01]  /*f4c0*/  FMUL.FTZ R89, R47, R158 ;  /* 0x0000009e2f597220 */ /* 0x000fe20000410000 */
[----:B------:R-:W-:-:S02]  /*f4d0*/  HADD2.F32 R27, -RZ, R73.H0_H0 ;  /* 0x20000049ff1b7230 */ /* 0x000fc40000004100 */
[C---:B------:R-:W-:Y:S01]  /*f4e0*/  FMUL.FTZ R127, R47.reuse, R138 ;  /* 0x0000008a2f7f7220 */ /* 0x040fe20000410000 */
[----:B------:R-:W-:Y:S01]  /*f4f0*/  FFMA.FTZ R54, R54, R25, R13 ;  /* 0x0000001936367223 */ /* 0x000fe2000001000d */
[C---:B------:R-:W-:Y:S01]  /*f500*/  FMUL.FTZ R132, R47.reuse, R132 ;  /* 0x000000842f847220 */ /* 0x040fe20000410000 */
[----:B------:R-:W-:Y:S02]  /*f510*/  HADD2.F32 R25, -RZ, R76.H1_H1 ;  /* 0x3000004cff197230 */ /* 0x000fe40000004100 */
[----:B------:R-:W-:Y:S01]  /*f520*/  FMUL.FTZ R57, R47, R58 ;  /* 0x0000003a2f397220 */ /* 0x000fe20000410000 */
[----:B------:R-:W-:Y:S01]  /*f530*/  FFMA.FTZ R89, R89, R39, R10 ;  /* 0x0000002759597223 */ /* 0x000fe2000001000a */
[----:B------:R-:W-:Y:S01]  /*f540*/  FFMA.FTZ R127, R127, R37, R6 ;  /* 0x000000257f7f7223 */ /* 0x000fe20000010006 */
[----:B------:R-:W-:Y:S01]  /*f550*/  FFMA.FTZ R128, R36, R128, R9 ;  /* 0x0000008024807223 */ /* 0x000fe20000010009 */
[----:B------:R-:W-:Y:S01]  /*f560*/  FFMA.FTZ R132, R132, R27, R7 ;  /* 0x0000001b84847223 */ /* 0x000fe20000010007 */
[----:B------:R-:W0:Y:S01]  /*f570*/  @!P0 LDC.64 R36, c[0x0][0x250] ;  /* 0x00009400ff248b82 */ /* 0x000e220000000a00 */
[----:B------:R-:W-:Y:S01]  /*f580*/  FMUL.FTZ R39, R47, R26 ;  /* 0x0000001a2f277220 */ /* 0x000fe20000410000 */
[----:B------:R-:W-:-:S02]  /*f590*/  HADD2.F32 R33, -RZ, R87.H1_H1 ;  /* 0x30000057ff217230 */ /* 0x000fc40000004100 */
[----:B------:R-:W-:Y:S01]  /*f5a0*/  FFMA.FTZ R57, R57, R25, R16 ;  /* 0x0000001939397223 */ /* 0x000fe20000010010 */
[----:B------:R-:W-:Y:S02]  /*f5b0*/  HADD2.F32 R25, -RZ, R74.H0_H0 ;  /* 0x2000004aff197230 */ /* 0x000fe40000004100 */
[C---:B------:R-:W-:Y:S01]  /*f5c0*/  FMUL.FTZ R58, R47.reuse, R148 ;  /* 0x000000942f3a7220 */ /* 0x040fe20000410000 */
[----:B------:R-:W-:Y:S01]  /*f5d0*/  FMUL.FTZ R126, R47, R126 ;  /* 0x0000007e2f7e7220 */ /* 0x000fe20000410000 */
[----:B------:R-:W-:Y:S01]  /*f5e0*/  FFMA.FTZ R35, R35, R33, R94 ;  /* 0x0000002123237223 */ /* 0x000fe2000001005e */
[----:B------:R-:W1:Y:S01]  /*f5f0*/  @!P0 LDC.64 R26, c[0x0][0x258] ;  /* 0x00009600ff1a8b82 */ /* 0x000e620000000a00 */
[----:B------:R-:W-:Y:S02]  /*f600*/  HADD2.F32 R33, -RZ, R85.H0_H0 ;  /* 0x20000055ff217230 */ /* 0x000fe40000004100 */
[----:B------:R-:W-:Y:S01]  /*f610*/  FFMA.FTZ R58, R58, R25, R5 ;  /* 0x000000193a3a7223 */ /* 0x000fe20000010005 */
[----:B------:R-:W-:-:S02]  /*f620*/  HADD2.F32 R25, -RZ, R72.H1_H1 ;  /* 0x30000048ff197230 */ /* 0x000fc40000004100 */
[C---:B------:R-:W-:Y:S01]  /*f630*/  FMUL.FTZ R125, R47.reuse, R42 ;  /* 0x0000002a2f7d7220 */ /* 0x040fe20000410000 */
[----:B------:R-:W-:Y:S01]  /*f640*/  FMUL.FTZ R24, R47, R24 ;  /* 0x000000182f187220 */ /* 0x000fe20000410000 */
[----:B------:R-:W-:Y:S01]  /*f650*/  FFMA.FTZ R33, R126, R33, R99 ;  /* 0x000000217e217223 */ /* 0x000fe20000010063 */
[----:B------:R-:W-:Y:S02]  /*f660*/  HADD2.F32 R126, -RZ, R71.H0_H0 ;  /* 0x20000047ff7e7230 */ /* 0x000fe40000004100 */
[----:B------:R-:W-:Y:S01]  /*f670*/  FFMA.FTZ R125, R125, R25, R8 ;  /* 0x000000197d7d7223 */ /* 0x000fe20000010008 */
[----:B------:R-:W-:Y:S02]  /*f680*/  HADD2.F32 R25, -RZ, R70.H0_H0 ;  /* 0x20000046ff197230 */ /* 0x000fe40000004100 */
[C---:B------:R-:W-:Y:S01]  /*f690*/  FMUL.FTZ R119, R47.reuse, R110 ;  /* 0x0000006e2f777220 */ /* 0x040fe20000410000 */
[----:B------:R-:W-:Y:S01]  /*f6a0*/  FMUL.FTZ R38, R47, R38 ;  /* 0x000000262f267220 */ /* 0x000fe20000410000 */
[----:B------:R-:W-:Y:S01]  /*f6b0*/  FFMA.FTZ R126, R39, R126, R112 ;  /* 0x0000007e277e7223 */ /* 0x000fe20000010070 */
[----:B------:R-:W-:-:S02]  /*f6c0*/  HADD2.F32 R39, -RZ, R68.H0_H0 ;  /* 0x20000044ff277230 */ /* 0x000fc40000004100 */
[----:B------:R-:W-:Y:S01]  /*f6d0*/  FFMA.FTZ R110, R24, R25, R105 ;  /* 0x00000019186e7223 */ /* 0x000fe20000010069 */
[----:B------:R-:W-:Y:S01]  /*f6e0*/  FMUL.FTZ R133, R47, R28 ;  /* 0x0000001c2f857220 */ /* 0x000fe20000410000 */
[----:B------:R-:W2:Y:S01]  /*f6f0*/  LDC.64 R24, c[0x0][0x2b8] ;  /* 0x0000ae00ff187b82 */ /* 0x000ea20000000a00 */
[----:B------:R-:W-:Y:S01]  /*f700*/  FFMA.FTZ R141, R38, R141, R107 ;  /* 0x0000008d268d7223 */ /* 0x000fe2000001006b */
[----:B0-----:R-:W-:-:S04]  /*f710*/  @!P0 IMAD.WIDE R36, R102, 0x4, R36 ;  /* 0x0000000466248825 */ /* 0x001fc800078e0224 */
[----:B------:R-:W-:Y:S01]  /*f720*/  FFMA.FTZ R133, R133, R39, R0 ;  /* 0x0000002785857223 */ /* 0x000fe20000010000 */
[C---:B------:R-:W-:Y:S01]  /*f730*/  FMUL.FTZ R44, R47.reuse, R44 ;  /* 0x0000002c2f2c7220 */ /* 0x040fe20000410000 */
[----:B------:R-:W-:Y:S01]  /*f740*/  FMUL.FTZ R160, R47, R160 ;  /* 0x000000a02fa07220 */ /* 0x000fe20000410000 */
[----:B------:R-:W-:Y:S01]  /*f750*/  HADD2.F32 R42, -RZ, R71.H1_H1 ;  /* 0x30000047ff2a7230 */ /* 0x000fe20000004100 */
[----:B------:R-:W-:Y:S01]  /*f760*/  @!P0 STG.E desc[UR4][R36.64], R109 ;  /* 0x0000006d24008986 */ /* 0x000fe2000c101904 */
[----:B-1----:R-:W-:-:S04]  /*f770*/  @!P0 IMAD.WIDE R38, R102, 0x4, R26 ;  /* 0x0000000466268825 */ /* 0x002fc800078e021a */
[C---:B------:R-:W-:Y:S01]  /*f780*/  FMUL.FTZ R32, R47.reuse, R32 ;  /* 0x000000202f207220 */ /* 0x040fe20000410000 */
[C---:B------:R-:W-:Y:S01]  /*f790*/  FMUL.FTZ R139, R47.reuse, R34 ;  /* 0x000000222f8b7220 */ /* 0x040fe20000410000 */
[----:B------:R-:W-:Y:S01]  /*f7a0*/  FMUL.FTZ R43, R47, R30 ;  /* 0x0000001e2f2b7220 */ /* 0x000fe20000410000 */
[----:B------:R-:W-:Y:S01]  /*f7b0*/  F2FP.F16.F32.PACK_AB R26, R46, R31 ;  /* 0x0000001f2e1a723e */ /* 0x000fe200000000ff */
[----:B------:R0:W-:Y:S01]  /*f7c0*/  @!P0 STG.E desc[UR4][R38.64], R47 ;  /* 0x0000002f26008986 */ /* 0x0001e2000c101904 */
[----:B------:R-:W-:Y:S01]  /*f7d0*/  FFMA.FTZ R119, R119, R42, R114 ;  /* 0x0000002a77777223 */ /* 0x000fe20000010072 */
[--C-:B------:R-:W-:Y:S01]  /*f7e0*/  HADD2.F32 R42, -RZ, R69.reuse.H1_H1 ;  /* 0x30000045ff2a7230 */ /* 0x100fe20000004100 */
[----:B------:R-:W-:Y:S01]  /*f7f0*/  LEA R28, P1, R123, UR12, 0x4 ;  /* 0x0000000c7b1c7c11 */ /* 0x000fe2000f8220ff */
[----:B------:R-:W-:Y:S01]  /*f800*/  HADD2.F32 R136, -RZ, R69.H0_H0 ;  /* 0x20000045ff887230 */ /* 0x000fe20000004100 */
[----:B------:R-:W-:Y:S01]  /*f810*/  F2FP.F16.F32.PACK_AB R34, R29, R130 ;  /* 0x000000821d22723e */ /* 0x000fe200000000ff */
[----:B------:R-:W-:-:S02]  /*f820*/  HADD2.F32 R56, -RZ, R76.H0_H0 ;  /* 0x2000004cff387230 */ /* 0x000fc40000004100 */
[----:B------:R-:W-:Y:S01]  /*f830*/  FFMA.FTZ R139, R139, R42, R106 ;  /* 0x0000002a8b8b7223 */ /* 0x000fe2000001006a */
[----:B------:R-:W-:Y:S02]  /*f840*/  HADD2.F32 R111, -RZ, R75.H0_H0 ;  /* 0x2000004bff6f7230 */ /* 0x000fe40000004100 */
[----:B------:R-:W-:Y:S01]  /*f850*/  FFMA.FTZ R136, R32, R136, R103 ;  /* 0x0000008820887223 */ /* 0x000fe20000010067 */
[----:B------:R-:W-:Y:S01]  /*f860*/  HADD2.F32 R42, -RZ, R68.H1_H1 ;  /* 0x30000044ff2a7230 */ /* 0x000fe20000004100 */
[----:B------:R-:W-:Y:S01]  /*f870*/  F2FP.F16.F32.PACK_AB R35, R35, R134 ;  /* 0x000000862323723e */ /* 0x000fe200000000ff */
[----:B0-----:R-:W0:Y:S01]  /*f880*/  LDC.64 R46, c[0x0][0x210] ;  /* 0x00008400ff2e7b82 */ /* 0x001e220000000a00 */
[----:B------:R-:W-:Y:S01]  /*f890*/  F2FP.F16.F32.PACK_AB R33, R142, R33 ;  /* 0x000000218e21723e */ /* 0x000fe200000000ff */
[----:B------:R-:W-:Y:S01]  /*f8a0*/  FFMA.FTZ R56, R44, R56, R17 ;  /* 0x000000382c387223 */ /* 0x000fe20000010011 */
[----:B------:R-:W-:Y:S01]  /*f8b0*/  LEA.HI.X R29, R123, UR13, RZ, 0x4, P1 ;  /* 0x0000000d7b1d7c11 */ /* 0x000fe200088f24ff */
[----:B------:R-:W-:Y:S01]  /*f8c0*/  FFMA.FTZ R111, R160, R111, R3 ;  /* 0x0000006fa06f7223 */ /* 0x000fe20000010003 */
[----:B------:R-:W-:Y:S01]  /*f8d0*/  F2FP.F16.F32.PACK_AB R32, R41, R40 ;  /* 0x000000282920723e */ /* 0x000fe200000000ff */
        /* <DEDUP_REMOVED lines=15> */
[----:B------:R-:W-:-:S02]  /*f9d0*/  LEA.HI.X R49, R129, UR13, RZ, 0x4, P0 ;  /* 0x0000000d81317c11 */ /* 0x000fc400080f24ff */
[----:B------:R-:W-:Y:S02]  /*f9e0*/  F2FP.F16.F32.PACK_AB R36, R130, R133 ;  /* 0x000000858224723e */ /* 0x000fe400000000ff */
[----:B-1----:R-:W-:Y:S02]  /*f9f0*/  F2FP.F16.F32.PACK_AB R29, R91, R90 ;  /* 0x0000005a5b1d723e */ /* 0x002fe400000000ff */
[----:B------:R-:W-:Y:S02]  /*fa00*/  F2FP.F16.F32.PACK_AB R28, R57, R56 ;  /* 0x00000038391c723e */ /* 0x000fe400000000ff */
[----:B------:R-:W-:Y:S02]  /*fa10*/  F2FP.F16.F32.PACK_AB R35, R108, R111 ;  /* 0x0000006f6c23723e */ /* 0x000fe400000000ff */
[----:B------:R-:W-:Y:S01]  /*fa20*/  F2FP.F16.F32.PACK_AB R34, R59, R58 ;  /* 0x0000003a3b22723e */ /* 0x000fe200000000ff */
[----:B------:R2:W-:Y:S01]  /*fa30*/  STG.E.128 desc[UR4][R42.64], R28 ;  /* 0x0000001c2a007986 */ /* 0x0005e2000c101d04 */
[----:B------:R-:W-:-:S02]  /*fa40*/  F2FP.F16.F32.PACK_AB R33, R127, R132 ;  /* 0x000000847f21723e */ /* 0x000fc400000000ff */
[----:B------:R-:W-:Y:S02]  /*fa50*/  F2FP.F16.F32.PACK_AB R32, R125, R128 ;  /* 0x000000807d20723e */ /* 0x000fe400000000ff */
[----:B0-----:R-:W-:-:S03]  /*fa60*/  LEA R102, R46, R102, 0x2 ;  /* 0x000000662e667211 */ /* 0x001fc600078e10ff */
[----:B------:R2:W-:Y:S01]  /*fa70*/  STG.E.128 desc[UR4][R44.64], R32 ;  /* 0x000000202c007986 */ /* 0x0005e2000c101d04 */
[----:B------:R-:W-:-:S03]  /*fa80*/  ISETP.GE.AND P0, PT, R102, R47, PT ;  /* 0x0000002f6600720c */ /* 0x000fc60003f06270 */
[----:B------:R2:W-:Y:S10]  /*fa90*/  STG.E.128 desc[UR4][R48.64], R36 ;  /* 0x0000002430007986 */ /* 0x0005f4000c101d04 */
[----:B------:R-:W-:Y:S05]  /*faa0*/  @!P0 BRA `(.L_x_23864) ;  /* 0xffffff1000008947 */ /* 0x000fea000383ffff */
[----:B------:R-:W-:Y:S05]  /*fab0*/  BSYNC B0 ;  /* 0x0000000000007941 */ /* 0x000fea0003800000 */
.L_x_23582:
[----:B------:R-:W-:Y:S05]  /*fac0*/  EXIT ;  /* 0x000000000000794d */ /* 0x000fea0003800000 */
.L_x_23863:
        /* <DEDUP_REMOVED lines=8> */
.L_x_23866:
[----:B------:R-:W-:Y:S05]  /*fb50*/  BSYNC B1 ;  /* 0x0000000000017941 */ /* 0x000fea0003800000 */
.L_x_23865:
        /* <DEDUP_REMOVED lines=10> */
.L_x_23867:
[----:B------:R-:W-:Y:S01]  /*fc00*/  HFMA2.MMA R133, -RZ, RZ, 0, 2.384185791015625e-07 ;  /* 0x00000004ff857435 */ /* 0x000fe200000001ff */
[----:B------:R-:W-:-:S05]  /*fc10*/  MOV R108, R130 ;  /* 0x00000082006c7202 */ /* 0x000fca0000000f00 */
[----:B------:R-:W-:-:S04]  /*fc20*/  FADD.FTZ R119, R111, R108 ;  /* 0x0000006c6f777221 */ /* 0x000fc80000010000 */
[----:B------:R-:W-:-:S07]  /*fc30*/  IMAD.MOV.U32 R132, RZ, RZ, R119 ;  /* 0x000000ffff847224 */ /* 0x000fce00078e0077 */
[----:B------:R-:W-:Y:S05]  /*fc40*/  WARPSYNC.COLLECTIVE R127, `(.L_x_23868) ;  /* 0x000000007f087348 */ /* 0x000fea0003c00000 */
[----:B------:R0:W1:Y:S02]  /*fc50*/  SHFL.BFLY P1, R130, R132, R133, R134 ;  /* 0x0c00008584827389 */ /* 0x0000640000020086 */
[----:B01----:R-:W-:Y:S01]  /*fc60*/  ENDCOLLECTIVE ;  /* 0x000000000000791b */ /* 0x003fe20003800000 */
.L_x_23868:
[----:B------:R-:W-:Y:S01]  /*fc70*/  HFMA2.MMA R133, -RZ, RZ, 0, 4.76837158203125e-07 ;  /* 0x00000008ff857435 */ /* 0x000fe200000001ff */
[----:B------:R-:W-:-:S05]  /*fc80*/  MOV R108, R130 ;  /* 0x00000082006c7202 */ /* 0x000fca0000000f00 */
[----:B------:R-:W-:-:S04]  /*fc90*/  FADD.FTZ R125, R119, R108 ;  /* 0x0000006c777d7221 */ /* 0x000fc80000010000 */
[----:B------:R-:W-:-:S07]  /*fca0*/  IMAD.MOV.U32 R132, RZ, RZ, R125 ;  /* 0x000000ffff847224 */ /* 0x000fce00078e007d */
[----:B------:R-:W-:Y:S05]  /*fcb0*/  WARPSYNC.COLLECTIVE R127, `(.L_x_23869) ;  /* 0x000000007f087348 */ /* 0x000fea0003c00000 */
[----:B------:R0:W1:Y:S02]  /*fcc0*/  SHFL.BFLY P1, R130, R132, R133, R134 ;  /* 0x0c00008584827389 */ /* 0x0000640000020086 */
[----:B01----:R-:W-:Y:S01]  /*fcd0*/  ENDCOLLECTIVE ;  /* 0x000000000000791b */ /* 0x003fe20003800000 */
.L_x_23869:
[----:B------:R-:W-:Y:S01]  /*fce0*/  HFMA2.MMA R133, -RZ, RZ, 0, 9.5367431640625e-07 ;  /* 0x00000010ff857435 */ /* 0x000fe200000001ff */
[----:B------:R-:W-:-:S05]  /*fcf0*/  MOV R108, R130 ;  /* 0x00000082006c7202 */ /* 0x000fca0000000f00 */
[----:B------:R-:W-:-:S04]  /*fd00*/  FADD.FTZ R126, R125, R108 ;  /* 0x0000006c7d7e7221 */ /* 0x000fc80000010000 */
[----:B------:R-:W-:-:S07]  /*fd10*/  IMAD.MOV.U32 R132, RZ, RZ, R126 ;  /* 0x000000ffff847224 */ /* 0x000fce00078e007e */
[----:B------:R-:W-:Y:S05]  /*fd20*/  WARPSYNC.COLLECTIVE R127, `(.L_x_23870) ;  /* 0x000000007f087348 */ /* 0x000fea0003c00000 */
[----:B------:R0:W1:Y:S02]  /*fd30*/  SHFL.BFLY P1, R130, R132, R133, R134 ;  /* 0x0c00008584827389 */ /* 0x0000640000020086 */
[----:B01----:R-:W-:Y:S01]  /*fd40*/  ENDCOLLECTIVE ;  /* 0x000000000000791b */ /* 0x003fe20003800000 */
.L_x_23870:
        /* <DEDUP_REMOVED lines=83> */
[----:B------:R-:W-:-:S04]  /*10280*/  FFMA.FTZ R108, R111, R111, R108 ;  /* 0x0000006f6f6c7223 */ /* 0x000fc8000001006c */
[----:B------:R-:W-:-:S07]  /*10290*/  IMAD.MOV.U32 R132, RZ, RZ, R108 ;  /* 0x000000ffff847224 */ /* 0x000fce00078e006c */
[----:B------:R-:W-:Y:S05]  /*102a0*/  WARPSYNC.COLLECTIVE R127, `(.L_x_23871) ;  /* 0x000000007f087348 */ /* 0x000fea0003c00000 */
[----:B------:R0:W1:Y:S02]  /*102b0*/  SHFL.BFLY P1, R130, R132, R133, R134 ;  /* 0x0c00008584827389 */ /* 0x0000640000020086 */
[----:B01----:R-:W-:Y:S01]  /*102c0*/  ENDCOLLECTIVE ;  /* 0x000000000000791b */ /* 0x003fe20003800000 */
.L_x_23871:
[----:B------:R-:W-:Y:S01]  /*102d0*/  HFMA2.MMA R133, -RZ, RZ, 0, 1.1920928955078125e-07 ;  /* 0x00000002ff857435 */ /* 0x000fe200000001ff */
[----:B------:R-:W-:-:S05]  /*102e0*/  MOV R111, R130 ;  /* 0x00000082006f7202 */ /* 0x000fca0000000f00 */
[----:B------:R-:W-:-:S04]  /*102f0*/  FADD.FTZ R111, R108, R111 ;  /* 0x0000006f6c6f7221 */ /* 0x000fc80000010000 */
[----:B------:R-:W-:-:S07]  /*10300*/  IMAD.MOV.U32 R132, RZ, RZ, R111 ;  /* 0x000000ffff847224 */ /* 0x000fce00078e006f */
[----:B------:R-:W-:Y:S05]  /*10310*/  WARPSYNC.COLLECTIVE R127, `(.L_x_23872) ;  /* 0x000000007f087348 */ /* 0x000fea0003c00000 */
[----:B------:R0:W1:Y:S02]  /*10320*/  SHFL.BFLY P1, R130, R132, R133, R134 ;  /* 0x0c00008584827389 */ /* 0x0000640000020086 */
[----:B01----:R-:W-:Y:S01]  /*10330*/  ENDCOLLECTIVE ;  /* 0x000000000000791b */ /* 0x003fe20003800000 */
.L_x_23872:
[----:B------:R-:W-:Y:S01]  /*10340*/  HFMA2.MMA R133, -RZ, RZ, 0, 2.384185791015625e-07 ;  /* 0x00000004ff857435 */ /* 0x000fe200000001ff */
[----:B------:R-:W-:-:S05]  /*10350*/  MOV R126, R130 ;  /* 0x00000082007e7202 */ /* 0x000fca0000000f00 */
[----:B------:R-:W-:-:S04]  /*10360*/  FADD.FTZ R126, R111, R126 ;  /* 0x0000007e6f7e7221 */ /* 0x000fc80000010000 */
[----:B------:R-:W-:-:S07]  /*10370*/  IMAD.MOV.U32 R132, RZ, RZ, R126 ;  /* 0x000000ffff847224 */ /* 0x000fce00078e007e */
[----:B------:R-:W-:Y:S05]  /*10380*/  WARPSYNC.COLLECTIVE R127, `(.L_x_23873) ;  /* 0x000000007f087348 */ /* 0x000fea0003c00000 */
[----:B------:R0:W1:Y:S02]  /*10390*/  SHFL.BFLY P1, R130, R132, R133, R134 ;  /* 0x0c00008584827389 */ /* 0x0000640000020086 */
[----:B01----:R-:W-:Y:S01]  /*103a0*/  ENDCOLLECTIVE ;  /* 0x000000000000791b */ /* 0x003fe20003800000 */
.L_x_23873:
[----:B------:R-:W-:Y:S01]  /*103b0*/  HFMA2.MMA R133, -RZ, RZ, 0, 4.76837158203125e-07 ;  /* 0x00000008ff857435 */ /* 0x000fe200000001ff */
[----:B------:R-:W-:-:S05]  /*103c0*/  MOV R119, R130 ;  /* 0x0000008200777202 */ /* 0x000fca0000000f00 */
[----:B------:R-:W-:-:S04]  /*103d0*/  FADD.FTZ R119, R126, R119 ;  /* 0x000000777e777221 */ /* 0x000fc80000010000 */
[----:B------:R-:W-:-:S07]  /*103e0*/  IMAD.MOV.U32 R132, RZ, RZ, R119 ;  /* 0x000000ffff847224 */ /* 0x000fce00078e0077 */
[----:B------:R-:W-:Y:S05]  /*103f0*/  WARPSYNC.COLLECTIVE R127, `(.L_x_23874) ;  /* 0x000000007f087348 */ /* 0x000fea0003c00000 */
[----:B------:R0:W1:Y:S02]  /*10400*/  SHFL.BFLY P1, R130, R132, R133, R134 ;  /* 0x0c00008584827389 */ /* 0x0000640000020086 */
[----:B01----:R-:W-:Y:S01]  /*10410*/  ENDCOLLECTIVE ;  /* 0x000000000000791b */ /* 0x003fe20003800000 */
.L_x_23874:
[----:B------:R-:W-:Y:S01]  /*10420*/  HFMA2.MMA R133, -RZ, RZ, 0, 9.5367431640625e-07 ;  /* 0x00000010ff857435 */ /* 0x000fe200000001ff */
[----:B------:R-:W-:-:S05]  /*10430*/  MOV R128, R130 ;  /* 0x0000008200807202 */ /* 0x000fca0000000f00 */
[----:B------:R-:W-:-:S04]  /*10440*/  FADD.FTZ R128, R119, R128 ;  /* 0x0000008077807221 */ /* 0x000fc80000010000 */
[----:B------:R-:W-:-:S07]  /*10450*/  IMAD.MOV.U32 R132, RZ, RZ, R128 ;  /* 0x000000ffff847224 */ /* 0x000fce00078e0080 */
[----:B------:R-:W-:Y:S05]  /*10460*/  WARPSYNC.COLLECTIVE R127, `(.L_x_23875) ;  /* 0x000000007f087348 */ /* 0x000fea0003c00000 */
[----:B------:R0:W1:Y:S02]  /*10470*/  SHFL.BFLY P1, R130, R132, R133, R134 ;  /* 0x0c00008584827389 */ /* 0x0000640000020086 */
[----:B01----:R-:W-:Y:S01]  /*10480*/  ENDCOLLECTIVE ;  /* 0x000000000000791b */ /* 0x003fe20003800000 */
.L_x_23875:
[----:B------:R-:W-:Y:S01]  /*10490*/  MOV R125, R130 ;  /* 0x00000082007d7202 */ /* 0x000fe20000000f00 */
[----:B------:R-:W-:Y:S06]  /*104a0*/  BRA `(.L_x_23876) ;  /* 0xffffffe800307947 */ /* 0x000fec000383ffff */
.L_x_23877:
        /* <DEDUP_REMOVED lines=13> */
.L_x_37471:


//--------------------- .text._ZN10layer_norm13ln_fwd_kernelINS_13Kernel_traitsI6__halfS2_fS2_fjLj1280ELj1ELj4ELj1ELj16ENS_18Kernel_traits_baseILj1280ES2_S2_fS2_fjLj128EEEEELb1ELb0ELb1ELb0EEEvNS_9FwdParamsE --------------------------
	.section	.text._ZN10layer_norm13ln_fwd_kernelINS_13Kernel_traitsI6__halfS2_fS2_fjLj1280ELj1ELj4ELj1ELj16ENS_18Kernel_traits_baseILj1280ES2_S2_fS2_fjLj128EEEEELb1ELb0ELb1ELb0EEEvNS_9FwdParamsE,"ax",@progbits
	.align	128
        .global         _ZN10layer_norm13ln_fwd_kernelINS_13Kernel_traitsI6__halfS2_fS2_fjLj1280ELj1ELj4ELj1ELj16ENS_18Kernel_traits_baseILj1280ES2_S2_fS2_fjLj128EEEEELb1ELb0ELb1ELb0EEEvNS_9FwdParamsE
        .type           _ZN10layer_norm13ln_fwd_kernelINS_13Kernel_traitsI6__halfS2_fS2_fjLj1280ELj1ELj4ELj1ELj16ENS_18Kernel_traits_baseILj1280ES2_S2_fS2_fjLj128EEEEELb1ELb0ELb1ELb0EEEvNS_9FwdParamsE,@function
        .size           _ZN10layer_norm13ln_fwd_kernelINS_13Kernel_traitsI6__halfS2_fS2_fjLj1280ELj1ELj4ELj1ELj16ENS_18Kernel_traits_baseILj1280ES2_S2_fS2_fjLj128EEEEELb1ELb0ELb1ELb0EEEvNS_9FwdParamsE,(.L_x_37472 - _ZN10layer_norm13ln_fwd_kernelINS_13Kernel_traitsI6__halfS2_fS2_fjLj1280ELj1ELj4ELj1ELj16ENS_18Kernel_traits_baseILj1280ES2_S2_fS2_fjLj128EEEEELb1ELb0ELb1ELb0EEEvNS_9FwdParamsE)
        .other          _ZN10layer_norm13ln_fwd_kernelINS_13Kernel_traitsI6__halfS2_fS2_fjLj1280ELj1ELj4ELj1ELj16ENS_18Kernel_traits_baseILj1280ES2_S2_fS2_fjLj128EEEEELb1ELb0ELb1ELb0EEEvNS_9FwdParamsE,@"STO_CUDA_ENTRY STV_DEFAULT"
_ZN10layer_norm13ln_fwd_kernelINS_13Kernel_traitsI6__halfS2_fS2_fjLj1280ELj1ELj4ELj1ELj16ENS_18Kernel_traits_baseILj1280ES2_S2_fS2_fjLj128EEEEELb1ELb0ELb1ELb0EEEvNS_9FwdParamsE:
.text._ZN10layer_norm13ln_fwd_kernelINS_13Kernel_traitsI6__halfS2_fS2_fjLj1280ELj1ELj4ELj1ELj16ENS_18Kernel_traits_baseILj1280ES2_S2_fS2_fjLj128EEEEELb1ELb0ELb1ELb0EEEvNS_9FwdParamsE:
[----:B------:R-:W0:Y:S08]  /*0000*/  LDC R1, c[0x0][0x28] ;  /* 0x00000a00ff017b82 */ /* 0x000e300000000800 */
[----:B------:R-:W1:Y:S01]  /*0010*/  LDC R92, c[0x0][0x2e8] ;  /* 0x0000ba00ff5c7b82 */ /* 0x000e620000000800 */
[----:B------:R-:W-:Y:S01]  /*0020*/  ULDC.U8 UR4, c[0x0][0x2f4] ;  /* 0x0000bd0000047ab9 */ /* 0x000fe20000000000 */
[----:B------:R-:W-:Y:S01]  /*0030*/  ULDC.64 UR6, c[0x0][0x208] ;  /* 0x0000820000067ab9 */ /* 0x000fe20000000a00 */
[----:B------:R-:W-:Y:S01]  /*0040*/  ISETP.NE.AND P0, PT, RZ, UR4, PT ;  /* 0x00000004ff007c0c */ /* 0x000fe2000bf05270 */
[----:B------:R-:W-:Y:S01]  /*0050*/  ULDC.64 UR4, c[0x0][0x2e0] ;  /* 0x0000b80000047ab9 */ /* 0x000fe20000000a00 */
[----:B0-----:R-:W-:Y:S01]  /*0060*/  IADD3 R1, R1, -0x18, RZ ;  /* 0xffffffe801017810 */ /* 0x001fe20007ffe0ff */
[----:B------:R-:W-:Y:S01]  /*0070*/  IMAD.U32 R8, RZ, RZ, UR4 ;  /* 0x00000004ff087e24 */ /* 0x000fe2000f8e00ff */
[----:B------:R-:W-:Y:S01]  /*0080*/  MOV R9, UR5 ;  /* 0x0000000500097c02 */ /* 0x000fe20008000f00 */
        /* <DEDUP_REMOVED lines=8> */
[----:B0-----:R-:W-:-:S06]  /*0110*/  @P0 MOV R5, R93 ;  /* 0x0000005d00050202 */ /* 0x001fcc0000000f00 */
[----:B------:R-:W3:Y:S01]  /*0120*/  @P0 LDG.E.64 R4, desc[UR6][R4.64] ;  /* 0x0000000604040981 */ /* 0x000ee2000c1e1b00 */
[----:B-1----:R-:W-:Y:S01]  /*0130*/  IMAD R0, R13, UR8, R14 ;  /* 0x000000080d007c24 */ /* 0x002fe2000f8e020e */
        /* <DEDUP_REMOVED lines=43> */
[----:B------:R-:W-:Y:S01]  /*03f0*/  LOP3.LUT R4, R14, 0x1f, RZ, 0xc0, !PT ;  /* 0x0000001f0e047812 */ /* 0x000fe200078ec0ff */
[----:B------:R-:W-:Y:S02]  /*0400*/  UIADD3 UR23, UR5, 0x646e171e, URZ ;  /* 0x646e171e05177890 */ /* 0x000fe4000fffe03f */
        /* <DEDUP_REMOVED lines=15> */
[----:B------:R-:W-:Y:S02]  /*0500*/  ISETP.GE.U32.AND P6, PT, R5, 0x40, PT ;  /* 0x000000400500780c */ /* 0x000fe40003fc6070 */
[----:B------:R-:W-:Y:S01]  /*0510*/  LOP3.LUT R49, R51, UR24, R6, 0x96, !PT ;  /* 0x0000001833317c12 */ /* 0x000fe2000f8e9606 */
[----:B------:R-:W-:Y:S01]  /*0520*/  IMAD.HI.U32 R9, R48, -0x326172a9, RZ ;  /* 0xcd9e8d5730097827 */ /* 0x000fe200078e00ff */
[----:B------:R-:W-:Y:S01]  /*0530*/  SHF.R.U32.HI R6, RZ, 0x5, R14 ;  /* 0x00000005ff067819 */ /* 0x000fe2000001160e */
        /* <DEDUP_REMOVED lines=26> */
.L_x_23879:
[----:B------:R-:W-:Y:S05]  /*06e0*/  BSYNC B0 ;  /* 0x0000000000007941 */ /* 0x000fea0003800000 */
.L_x_23878:
        /* <DEDUP_REMOVED lines=14> */
.L_x_23881:
[----:B------:R-:W-:Y:S05]  /*07d0*/  BSYNC B0 ;  /* 0x0000000000007941 */ /* 0x000fea0003800000 */
.L_x_23880:
        /* <DEDUP_REMOVED lines=14> */
.L_x_23883:
[----:B------:R-:W-:Y:S05]  /*08c0*/  BSYNC B0 ;  /* 0x0000000000007941 */ /* 0x000fea0003800000 */
.L_x_23882:
        /* <DEDUP_REMOVED lines=14> */
.L_x_23885:
[----:B------:R-:W-:Y:S05]  /*09b0*/  BSYNC B0 ;  /* 0x0000000000007941 */ /* 0x000fea0003800000 */
.L_x_23884:
        /* <DEDUP_REMOVED lines=13> */
.L_x_23887:
[----:B------:R-:W-:Y:S05]  /*0a90*/  BSYNC B0 ;  /* 0x0000000000007941 */ /* 0x000fea0003800000 */
.L_x_23886:
[----:B------:R-:W-:Y:S01]  /*0aa0*/  ULDC UR8, c[0x0][0x214] ;  /* 0x0000850000087ab9 */ /* 0x000fe20000000800 */
[----:B------:R-:W-:Y:S02]  /*0ab0*/  LOP3.LUT R51, R51, UR27, R52, 0x96, !PT ;  /* 0x0000001b33337c12 */ /* 0x000fe4000f8e9634 */
[----:B------:R-:W-:-:S13]  /*0ac0*/  ISETP.GE.AND P1, PT, R6, UR8, PT ;  /* 0x0000000806007c0c */ /* 0x000fda000bf26270 */
[----:B------:R-:W-:Y:S05]  /*0ad0*/  @P1 EXIT ;  /* 0x000000000000194d */ /* 0x000fea0003800000 */
[--C-:B-----5:R-:W-:Y:S01]  /*0ae0*/  HADD2.F32 R52, -RZ, R44.reuse.H0_H0 ;  /* 0x2000002cff347230 */ /* 0x120fe20000004100 */
[----:B------:R-:W-:Y:S01]  /*0af0*/  HFMA2.MMA R94, -RZ, RZ, 0, 0 ;  /* 0x00000000ff5e7435 */ /* 0x000fe200000001ff */
[----:B------:R-:W-:Y:S01]  /*0b00*/  HADD2.F32 R7, -RZ, R44.H1_H1 ;  /* 0x3000002cff077230 */ /* 0x000fe20000004100 */
[----:B------:R-:W-:Y:S01]  /*0b10*/  BSSY B0, `(.L_x_23888) ;  /* 0x0001143000007945 */ /* 0x000fe20003800000 */
[--C-:B------:R-:W-:Y:S01]  /*0b20*/  HADD2.F32 R134, -RZ, R12.reuse.H0_H0 ;  /* 0x2000000cff867230 */ /* 0x100fe20000004100 */
[----:B------:R-:W-:Y:S01]  /*0b30*/  STL [R1+0x8], R52 ;  /* 0x0000083401007387 */ /* 0x000fe20000100800 */
[----:B------:R-:W-:Y:S01]  /*0b40*/  HADD2.F32 R132, -RZ, R12.H1_H1 ;  /* 0x3000000cff847230 */ /* 0x000fe20000004100 */
[----:B------:R-:W-:Y:S01]  /*0b50*/  ULDC.U8 UR8, c[0x0][0x2a0] ;  /* 0x0000a80000087ab9 */ /* 0x000fe20000000000 */
[--C-:B------:R-:W-:Y:S01]  /*0b60*/  HADD2.F32 R130, -RZ, R13.reuse.H0_H0 ;  /* 0x2000000dff827230 */ /* 0x100fe20000004100 */
[----:B------:R0:W-:Y:S01]  /*0b70*/  STL [R1], R7 ;  /* 0x0000000701007387 */ /* 0x0001e20000100800 */
[----:B------:R-:W-:Y:S01]  /*0b80*/  HADD2.F32 R128, -RZ, R13.H1_H1 ;  /* 0x3000000dff807230 */ /* 0x000fe20000004100 */
[----:B------:R-:W-:Y:S01]  /*0b90*/  LOP3.LUT R92, R92, 0x3, RZ, 0xc0, !PT ;  /* 0x000000035c5c7812 */ /* 0x000fe200078ec0ff */
        /* <DEDUP_REMOVED lines=8> */
[----:B0-----:R-:W-:-:S02]  /*0c20*/  HADD2.F32 R7, -RZ, R40.H0_H0 ;  /* 0x20000028ff077230 */ /* 0x001fc40000004100 */
[--C-:B------:R-:W-:Y:S02]  /*0c30*/  HADD2.F32 R118, -RZ, R16.reuse.H0_H0 ;  /* 0x20000010ff767230 */ /* 0x100fe40000004100 */
[----:B------:R-:W-:Y:S01]  /*0c40*/  HADD2.F32 R116, -RZ, R16.H1_H1 ;  /* 0x30000010ff747230 */ /* 0x000fe20000004100 */
[----:B------:R0:W-:Y:S01]  /*0c50*/  STL [R1+0x4], R7 ;  /* 0x0000040701007387 */ /* 0x0001e20000100800 */
        /* <DEDUP_REMOVED lines=27> */
[----:B------:R-:W-:-:S04]  /*0e10*/  IMAD.HI.U32 R89, R51, -0x326172a9, RZ ;  /* 0xcd9e8d5733597827 */ /* 0x000fc800078e00ff */
[----:B------:R-:W-:Y:S01]  /*0e20*/  IMAD R49, R49, -0x2daee0ad, RZ ;  /* 0xd2511f5331317824 */ /* 0x000fe200078e02ff */
[----:B------:R-:W-:Y:S01]  /*0e30*/  LOP3.LUT R89, R89, UR28, R48, 0x96, !PT ;  /* 0x0000001c59597c12 */ /* 0x000fe2000f8e9630 */
[----:B------:R-:W-:-:S04]  /*0e40*/  IMAD.WIDE.U32 R28, R50, -0x2daee0ad, RZ ;  /* 0xd2511f53321c7825 */ /* 0x000fc800078e00ff */
[--C-:B------:R-:W-:Y:S01]  /*0e50*/  HADD2.F32 R119, -RZ, R8.reuse.H0_H0 ;  /* 0x20000008ff777230 */ /* 0x100fe20000004100 */
[----:B------:R-:W-:Y:S01]  /*0e60*/  LOP3.LUT R90, R29, UR29, R49, 0x96, !PT ;  /* 0x0000001d1d5a7c12 */ /* 0x000fe2000f8e9631 */
[----:B------:R-:W-:Y:S02]  /*0e70*/  HADD2.F32 R117, -RZ, R8.H1_H1 ;  /* 0x30000008ff757230 */ /* 0x000fe40000004100 */
[--C-:B------:R-:W-:Y:S02]  /*0e80*/  HADD2.F32 R115, -RZ, R9.reuse.H0_H0 ;  /* 0x20000009ff737230 */ /* 0x100fe40000004100 */
[----:B0-----:R-:W-:Y:S02]  /*0e90*/  HADD2.F32 R7, -RZ, R9.H1_H1 ;  /* 0x30000009ff077230 */ /* 0x001fe40000004100 */
[--C-:B------:R-:W-:Y:S02]  /*0ea0*/  HADD2.F32 R8, -RZ, R10.reuse.H0_H0 ;  /* 0x2000000aff087230 */ /* 0x100fe40000004100 */
        /* <DEDUP_REMOVED lines=36> */
[----:B------:R-:W-:-:S02]  /*10f0*/  IMAD.MOV.U32 R91, RZ, RZ, R28 ;  /* 0x000000ffff5b7224 */ /* 0x000fc400078e001c */
[----:B------:R-:W-:-:S07]  /*1100*/  IMAD R93, R51, -0x326172a9, RZ ;  /* 0xcd9e8d57335d7824 */ /* 0x000fce00078e02ff */
.L_x_24278:
        /* <DEDUP_REMOVED lines=19> */
[----:B---3--:R-:W-:Y:S02]  /*1240*/  @P1 LOP3.LUT R4, R110, 0x1f, RZ, 0xc0, !PT ;  /* 0x0000001f6e041812 */ /* 0x008fe400078ec0ff */
[----:B------:R-:W-:-:S02]  /*1250*/  MOV R82, RZ ;  /* 0x000000ff00527202 */ /* 0x000fc40000000f00 */
        /* <DEDUP_REMOVED lines=31> */
.L_x_23894:
[----:B------:R-:W-:-:S07]  /*1450*/  MOV R95, R93 ;  /* 0x0000005d005f7202 */ /* 0x000fce0000000f00 */
.L_x_23895:
[----:B------:R-:W-:Y:S05]  /*1460*/  BSYNC B3 ;  /* 0x0000000000037941 */ /* 0x000fea0003800000 */
.L_x_23893:
        /* <DEDUP_REMOVED lines=16> */
.L_x_23899:
[----:B------:R-:W-:Y:S05]  /*1570*/  BSYNC B4 ;  /* 0x0000000000047941 */ /* 0x000fea0003800000 */
.L_x_23898:
        /* <DEDUP_REMOVED lines=44> */
.L_x_23897:
[----:B------:R-:W-:Y:S05]  /*1840*/  BSYNC B3 ;  /* 0x0000000000037941 */ /* 0x000fea0003800000 */
.L_x_23896:
[----:B------:R-:W-:Y:S01]  /*1850*/  I2FP.F32.U32 R32, R95 ;  /* 0x0000005f00207245 */ /* 0x000fe20000201000 */
[----:B-----5:R-:W-:Y:S02]  /*1860*/  HADD2.F32 R33, -RZ, R36.H0_H0 ;  /* 0x20000024ff217230 */ /* 0x020fe40000004100 */
[----:B------:R-:W-:-:S03]  /*1870*/  IMAD.MOV.U32 R35, RZ, RZ, 0x2f800000 ;  /* 0x2f800000ff237424 */ /* 0x000fc600078e00ff */
[----:B------:R-:W-:Y:S01]  /*1880*/  FMUL.FTZ R33, R33, UR11 ;  /* 0x0000000b21217c20 */ /* 0x000fe20008410000 */
[----:B------:R-:W-:-:S03]  /*1890*/  FFMA.FTZ R32, R32, R35, 1.1641532182693481445e-10 ;  /* 0x2f00000020207423 */ /* 0x000fc60000010023 */
[----:B------:R-:W-:Y:S02]  /*18a0*/  FMUL.FTZ R33, R33, UR10 ;  /* 0x0000000a21217c20 */ /* 0x000fe40008410000 */
[----:B------:R-:W-:-:S04]  /*18b0*/  FSETP.GTU.FTZ.AND P4, PT, R32, UR8, PT ;  /* 0x0000000820007c0b */ /* 0x000fc8000bf9c000 */
[----:B------:R-:W-:Y:S02]  /*18c0*/  FSEL R32, R33, RZ, !P4 ;  /* 0x000000ff21207208 */ /* 0x000fe40006000000 */
[----:B------:R-:W-:-:S03]  /*18d0*/  SEL R95, RZ, 0x1, P4 ;  /* 0x00000001ff5f7807 */ /* 0x000fc60002000000 */
[----:B------:R-:W-:-:S07]  /*18e0*/  @P2 FADD.FTZ R32, R28, R32 ;  /* 0x000000201c202221 */ /* 0x000fce0000010000 */
.L_x_23892:
[----:B------:R-:W-:Y:S05]  /*18f0*/  BSYNC B2 ;  /* 0x0000000000027941 */ /* 0x000fea0003800000 */
.L_x_23891:
        /* <DEDUP_REMOVED lines=18> */
.L_x_23903:
[----:B------:R-:W-:-:S07]  /*1a20*/  IMAD.MOV.U32 R33, RZ, RZ, R93 ;  /* 0x000000ffff217224 */ /* 0x000fce00078e005d */
.L_x_23904:
[----:B------:R-:W-:Y:S05]  /*1a30*/  BSYNC B3 ;  /* 0x0000000000037941 */ /* 0x000fea0003800000 */
.L_x_23902:
        /* <DEDUP_REMOVED lines=16> */
.L_x_23908:
[----:B------:R-:W-:Y:S05]  /*1b40*/  BSYNC B4 ;  /* 0x0000000000047941 */ /* 0x000fea0003800000 */
.L_x_23907:
        /* <DEDUP_REMOVED lines=44> */
.L_x_23906:
[----:B------:R-:W-:Y:S05]  /*1e10*/  BSYNC B3 ;  /* 0x0000000000037941 */ /* 0x000fea0003800000 */
.L_x_23905:
[----:B------:R-:W-:Y:S01]  /*1e20*/  HFMA2.MMA R44, -RZ, RZ, 0.1171875, 0 ;  /* 0x2f800000ff2c7435 */ /* 0x000fe200000001ff */
[----:B------:R-:W-:Y:S01]  /*1e30*/  I2FP.F32.U32 R33, R33 ;  /* 0x0000002100217245 */ /* 0x000fe20000201000 */
[----:B-----5:R-:W-:-:S05]  /*1e40*/  HADD2.F32 R34, -RZ, R36.H1_H1 ;  /* 0x30000024ff227230 */ /* 0x020fca0000004100 */
[----:B------:R-:W-:-:S03]  /*1e50*/  FMUL.FTZ R34, R34, UR11 ;  /* 0x0000000b22227c20 */ /* 0x000fc60008410000 */
[----:B------:R-:W-:Y:S01]  /*1e60*/  FFMA.FTZ R33, R33, R44, 1.1641532182693481445e-10 ;  /* 0x2f00000021217423 */ /* 0x000fe2000001002c */
[----:B------:R-:W-:-:S04]  /*1e70*/  FMUL.FTZ R34, R34, UR10 ;  /* 0x0000000a22227c20 */ /* 0x000fc80008410000 */
[----:B------:R-:W-:-:S04]  /*1e80*/  FSETP.GTU.FTZ.AND P4, PT, R33, UR8, PT ;  /* 0x0000000821007c0b */ /* 0x000fc8000bf9c000 */
[----:B------:R-:W-:Y:S02]  /*1e90*/  FSEL R33, R34, RZ, !P4 ;  /* 0x000000ff22217208 */ /* 0x000fe40006000000 */
[----:B------:R-:W-:-:S03]  /*1ea0*/  SEL R96, RZ, 0x1, P4 ;  /* 0x00000001ff607807 */ /* 0x000fc60002000000 */
[----:B------:R-:W-:-:S07]  /*1eb0*/  @P2 FADD.FTZ R33, R29, R33 ;  /* 0x000000211d212221 */ /* 0x000fce0000010000 */
.L_x_23901:
[----:B------:R-:W-:Y:S05]  /*1ec0*/  BSYNC B2 ;  /* 0x0000000000027941 */ /* 0x000fea0003800000 */
.L_x_23900:
        /* <DEDUP_REMOVED lines=18> */
.L_x_23912:
[----:B------:R-:W-:-:S07]  /*1ff0*/  MOV R92, R93 ;  /* 0x0000005d005c7202 */ /* 0x000fce0000000f00 */
.L_x_23913:
[----:B------:R-:W-:Y:S05]  /*2000*/  BSYNC B3 ;  /* 0x0000000000037941 */ /* 0x000fea0003800000 */
.L_x_23911:
        /* <DEDUP_REMOVED lines=16> */
.L_x_23917:
[----:B------:R-:W-:Y:S05]  /*2110*/  BSYNC B4 ;  /* 0x0000000000047941 */ /* 0x000fea0003800000 */
.L_x_23916:
        /* <DEDUP_REMOVED lines=44> */
.L_x_23915:
[----:B------:R-:W-:Y:S05]  /*23e0*/  BSYNC B3 ;  /* 0x0000000000037941 */ /* 0x000fea0003800000 */
.L_x_23914:
        /* <DEDUP_REMOVED lines=10> */
.L_x_23910:
[----:B------:R-:W-:Y:S05]  /*2490*/  BSYNC B2 ;  /* 0x0000000000027941 */ /* 0x000fea0003800000 */
.L_x_23909:
        /* <DEDUP_REMOVED lines=18> */
.L_x_23921:
[----:B------:R-:W-:-:S07]  /*25c0*/  IMAD.MOV.U32 R35, RZ, RZ, R93 ;  /* 0x000000ffff237224 */ /* 0x000fce00078e005d */
.L_x_23922:
[----:B------:R-:W-:Y:S05]  /*25d0*/  BSYNC B3 ;  /* 0x0000000000037941 */ /* 0x000fea0003800000 */
.L_x_23920:
        /* <DEDUP_REMOVED lines=16> */
.L_x_23926:
[----:B------:R-:W-:Y:S05]  /*26e0*/  BSYNC B4 ;  /* 0x0000000000047941 */ /* 0x000fea0003800000 */
.L_x_23925:
        /* <DEDUP_REMOVED lines=44> */
.L_x_23924:
[----:B------:R-:W-:Y:S05]  /*29b0*/  BSYNC B3 ;  /* 0x0000000000037941 */ /* 0x000fea0003800000 */
.L_x_23923:
        /* <DEDUP_REMOVED lines=10> */
.L_x_23919:
[----:B------:R-:W-:Y:S05]  /*2a60*/  BSYNC B2 ;  /* 0x0000000000027941 */ /* 0x000fea0003800000 */
.L_x_23918:
        /* <DEDUP_REMOVED lines=18> */
.L_x_23930:
[----:B------:R-:W-:-:S07]  /*2b90*/  MOV R99, R93 ;  /* 0x0000005d00637202 */ /* 0x000fce0000000f00 */
.L_x_23931:
[----:B------:R-:W-:Y:S05]  /*2ba0*/  BSYNC B3 ;  /* 0x0000000000037941 */ /* 0x000fea0003800000 */
.L_x_23929:
        /* <DEDUP_REMOVED lines=16> */
.L_x_23935:
[----:B------:R-:W-:Y:S05]  /*2cb0*/  BSYNC B4 ;  /* 0x0000000000047941 */ /* 0x000fea0003800000 */
.L_x_23934:
        /* <DEDUP_REMOVED lines=44> */
.L_x_23933:
[----:B------:R-:W-:Y:S05]  /*2f80*/  BSYNC B3 ;  /* 0x0000000000037941 */ /* 0x000fea0003800000 */
.L_x_23932:
[----:B------:R-:W-:Y:S01]  /*2f90*/  I2FP.F32.U32 R44, R99 ;  /* 0x00000063002c7245 */ /* 0x000fe20000201000 */
[----:B------:R-:W-:Y:S02]  /*2fa0*/  HADD2.F32 R45, -RZ, R38.H0_H0 ;  /* 0x20000026ff2d7230 */ /* 0x000fe40000004100 */
        /* <DEDUP_REMOVED lines=8> */
.L_x_23928:
[----:B------:R-:W-:Y:S05]  /*3030*/  BSYNC B2 ;  /* 0x0000000000027941 */ /* 0x000fea0003800000 */
.L_x_23927:
        /* <DEDUP_REMOVED lines=18> */
.L_x_23939:
[----:B------:R-:W-:-:S07]  /*3160*/  IMAD.MOV.U32 R45, RZ, RZ, R93 ;  /* 0x000000ffff2d7224 */ /* 0x000fce00078e005d */
.L_x_23940:
[----:B------:R-:W-:Y:S05]  /*3170*/  BSYNC B3 ;  /* 0x0000000000037941 */ /* 0x000fea0003800000 */
.L_x_23938:
        /* <DEDUP_REMOVED lines=16> */
.L_x_23944:
[----:B------:R-:W-:Y:S05]  /*3280*/  BSYNC B4 ;  /* 0x0000000000047941 */ /* 0x000fea0003800000 */
.L_x_23943:
        /* <DEDUP_REMOVED lines=44> */
.L_x_23942:
[----:B------:R-:W-:Y:S05]  /*3550*/  BSYNC B3 ;  /* 0x0000000000037941 */ /* 0x000fea0003800000 */
.L_x_23941:
[----:B------:R-:W-:Y:S01]  /*3560*/  HFMA2.MMA R92, -RZ, RZ, 0.1171875, 0 ;  /* 0x2f800000ff5c7435 */ /* 0x000fe200000001ff */
[----:B------:R-:W-:Y:S01]  /*3570*/  I2FP.F32.U32 R45, R45 ;  /* 0x0000002d002d7245 */ /* 0x000fe20000201000 */
[----:B------:R-:W-:-:S05]  /*3580*/  HADD2.F32 R46, -RZ, R38.H1_H1 ;  /* 0x30000026ff2e7230 */ /* 0x000fca0000004100 */
[----:B------:R-:W-:-:S03]  /*3590*/  FMUL.FTZ R46, R46, UR11 ;  /* 0x0000000b2e2e7c20 */ /* 0x000fc60008410000 */
[----:B------:R-:W-:Y:S01]  /*35a0*/  FFMA.FTZ R45, R45, R92, 1.1641532182693481445e-10 ;  /* 0x2f0000002d2d7423 */ /* 0x000fe2000001005c */
[----:B------:R-:W-:-:S04]  /*35b0*/  FMUL.FTZ R46, R46, UR10 ;  /* 0x0000000a2e2e7c20 */ /* 0x000fc80008410000 */
[----:B------:R-:W-:-:S04]  /*35c0*/  FSETP.GTU.FTZ.AND P4, PT, R45, UR8, PT ;  /* 0x000000082d007c0b */ /* 0x000fc8000bf9c000 */
[----:B------:R-:W-:Y:S02]  /*35d0*/  FSEL R45, R46, RZ, !P4 ;  /* 0x000000ff2e2d7208 */ /* 0x000fe40006000000 */
[----:B------:R-:W-:-:S03]  /*35e0*/  SEL R100, RZ, 0x1, P4 ;  /* 0x00000001ff647807 */ /* 0x000fc60002000000 */
[----:B------:R-:W-:-:S07]  /*35f0*/  @P2 FADD.FTZ R45, R41, R45 ;  /* 0x0000002d292d2221 */ /* 0x000fce0000010000 */
.L_x_23937:
[----:B------:R-:W-:Y:S05]  /*3600*/  BSYNC B2 ;  /* 0x0000000000027941 */ /* 0x000fea0003800000 */
.L_x_23936:
        /* <DEDUP_REMOVED lines=18> */
.L_x_23948:
[----:B------:R-:W-:-:S07]  /*3730*/  MOV R101, R93 ;  /* 0x0000005d00657202 */ /* 0x000fce0000000f00 */
.L_x_23949:
[----:B------:R-:W-:Y:S05]  /*3740*/  BSYNC B3 ;  /* 0x0000000000037941 */ /* 0x000fea0003800000 */
.L_x_23947:
        /* <DEDUP_REMOVED lines=16> */
.L_x_23953:
[----:B------:R-:W-:Y:S05]  /*3850*/  BSYNC B4 ;  /* 0x0000000000047941 */ /* 0x000fea0003800000 */
.L_x_23952:
        /* <DEDUP_REMOVED lines=44> */
.L_x_23951:
[----:B------:R-:W-:Y:S05]  /*3b20*/  BSYNC B3 ;  /* 0x0000000000037941 */ /* 0x000fea0003800000 */
.L_x_23950:
        /* <DEDUP_REMOVED lines=10> */
.L_x_23946:
[----:B------:R-:W-:Y:S05]  /*3bd0*/  BSYNC B2 ;  /* 0x0000000000027941 */ /* 0x000fea0003800000 */
.L_x_23945:
        /* <DEDUP_REMOVED lines=18> */
.L_x_23957:
[----:B------:R-:W-:-:S07]  /*3d00*/  IMAD.MOV.U32 R47, RZ, RZ, R93 ;  /* 0x000000ffff2f7224 */ /* 0x000fce00078e005d */
.L_x_23958:
[----:B------:R-:W-:Y:S05]  /*3d10*/  BSYNC B3 ;  /* 0x0000000000037941 */ /* 0x000fea0003800000 */
.L_x_23956:
        /* <DEDUP_REMOVED lines=16> */
.L_x_23962:
[----:B------:R-:W-:Y:S05]  /*3e20*/  BSYNC B4 ;  /* 0x0000000000047941 */ /* 0x000fea0003800000 */
.L_x_23961:
        /* <DEDUP_REMOVED lines=44> */
.L_x_23960:
[----:B------:R-:W-:Y:S05]  /*40f0*/  BSYNC B3 ;  /* 0x0000000000037941 */ /* 0x000fea0003800000 */
.L_x_23959:
        /* <DEDUP_REMOVED lines=10> */
.L_x_23955:
[----:B------:R-:W-:Y:S05]  /*41a0*/  BSYNC B2 ;  /* 0x0000000000027941 */ /* 0x000fea0003800000 */
.L_x_23954:
        /* <DEDUP_REMOVED lines=26> */
.L_x_23964:
[----:B------:R-:W-:Y:S05]  /*4350*/  BSYNC B2 ;  /* 0x0000000000027941 */ /* 0x000fea0003800000 */
.L_x_23963:
[----:B------:R-:W-:Y:S01]  /*4360*/  IADD3 R107, R107, 0x20, RZ ;  /* 0x000000206b6b7810 */ /* 0x000fe20007ffe0ff */
[----:B------:R-:W-:-:S07]  /*4370*/  VIADD R82, R82, 0x20 ;  /* 0x0000002052527836 */ /* 0x000fce0000000000 */
.L_x_23890:
[----:B------:R-:W-:Y:S05]  /*4380*/  BSYNC B1 ;  /* 0x0000000000017941 */ /* 0x000fea0003800000 */
.L_x_23889:
        /* <DEDUP_REMOVED lines=32> */
.L_x_23970:
[----:B------:R-:W-:-:S07]  /*4590*/  IMAD.MOV.U32 R95, RZ, RZ, R93 ;  /* 0x000000ffff5f7224 */ /* 0x000fce00078e005d */
.L_x_23971:
[----:B------:R-:W-:Y:S05]  /*45a0*/  BSYNC B3 ;  /* 0x0000000000037941 */ /* 0x000fea0003800000 */
.L_x_23969:
        /* <DEDUP_REMOVED lines=16> */
.L_x_23975:
[----:B------:R-:W-:Y:S05]  /*46b0*/  BSYNC B4 ;  /* 0x0000000000047941 */ /* 0x000fea0003800000 */
.L_x_23974:
        /* <DEDUP_REMOVED lines=44> */
.L_x_23973:
[----:B------:R-:W-:Y:S05]  /*4980*/  BSYNC B3 ;  /* 0x0000000000037941 */ /* 0x000fea0003800000 */
.L_x_23972:
[----:B------:R-:W-:Y:S01]  /*4990*/  HFMA2.MMA R49, -RZ, RZ, 0.1171875, 0 ;  /* 0x2f800000ff317435 */ /* 0x000fe200000001ff */
[----:B------:R-:W-:Y:S01]  /*49a0*/  I2FP.F32.U32 R48, R95 ;  /* 0x0000005f00307245 */ /* 0x000fe20000201000 */
[----:B-----5:R-:W-:-:S05]  /*49b0*/  HADD2.F32 R50, -RZ, R36.H0_H0 ;  /* 0x20000024ff327230 */ /* 0x020fca0000004100 */
[----:B------:R-:W-:-:S03]  /*49c0*/  FMUL.FTZ R50, R50, UR11 ;  /* 0x0000000b32327c20 */ /* 0x000fc60008410000 */
[----:B------:R-:W-:Y:S01]  /*49d0*/  FFMA.FTZ R48, R48, R49, 1.1641532182693481445e-10 ;  /* 0x2f00000030307423 */ /* 0x000fe20000010031 */
[----:B------:R-:W-:-:S04]  /*49e0*/  FMUL.FTZ R50, R50, UR10 ;  /* 0x0000000a32327c20 */ /* 0x000fc80008410000 */
[----:B------:R-:W-:-:S04]  /*49f0*/  FSETP.GTU.FTZ.AND P4, PT, R48, UR8, PT ;  /* 0x0000000830007c0b */ /* 0x000fc8000bf9c000 */
[----:B------:R-:W-:Y:S02]  /*4a00*/  FSEL R48, R50, RZ, !P4 ;  /* 0x000000ff32307208 */ /* 0x000fe40006000000 */
[----:B------:R-:W-:-:S03]  /*4a10*/  SEL R95, RZ, 0x1, P4 ;  /* 0x00000001ff5f7807 */ /* 0x000fc60002000000 */
[----:B------:R-:W-:-:S07]  /*4a20*/  @P2 FADD.FTZ R48, R28, R48 ;  /* 0x000000301c302221 */ /* 0x000fce0000010000 */
.L_x_23968:
[----:B------:R-:W-:Y:S05]  /*4a30*/  BSYNC B2 ;  /* 0x0000000000027941 */ /* 0x000fea0003800000 */
.L_x_23967:
        /* <DEDUP_REMOVED lines=18> */
.L_x_23979:
[----:B------:R-:W-:-:S07]  /*4b60*/  MOV R49, R93 ;  /* 0x0000005d00317202 */ /* 0x000fce0000000f00 */
.L_x_23980:
[----:B------:R-:W-:Y:S05]  /*4b70*/  BSYNC B3 ;  /* 0x0000000000037941 */ /* 0x000fea0003800000 */
.L_x_23978:
        /* <DEDUP_REMOVED lines=16> */
.L_x_23984:
[----:B------:R-:W-:Y:S05]  /*4c80*/  BSYNC B4 ;  /* 0x0000000000047941 */ /* 0x000fea0003800000 */
.L_x_23983:
        /* <DEDUP_REMOVED lines=44> */
.L_x_23982:
[----:B------:R-:W-:Y:S05]  /*4f50*/  BSYNC B3 ;  /* 0x0000000000037941 */ /* 0x000fea0003800000 */
.L_x_23981:
[----:B------:R-:W-:Y:S01]  /*4f60*/  I2FP.F32.U32 R49, R49 ;  /* 0x0000003100317245 */ /* 0x000fe20000201000 */
[----:B-----5:R-:W-:Y:S02]  /*4f70*/  HADD2.F32 R52, -RZ, R36.H1_H1 ;  /* 0x30000024ff347230 */ /* 0x020fe40000004100 */
        /* <DEDUP_REMOVED lines=8> */
.L_x_23977:
[----:B------:R-:W-:Y:S05]  /*5000*/  BSYNC B2 ;  /* 0x0000000000027941 */ /* 0x000fea0003800000 */
.L_x_23976:
        /* <DEDUP_REMOVED lines=18> */
.L_x_23988:
[----:B------:R-:W-:-:S07]  /*5130*/  IMAD.MOV.U32 R92, RZ, RZ, R93 ;  /* 0x000000ffff5c7224 */ /* 0x000fce00078e005d */
.L_x_23989:
[----:B------:R-:W-:Y:S05]  /*5140*/  BSYNC B3 ;  /* 0x0000000000037941 */ /* 0x000fea0003800000 */
.L_x_23987:
        /* <DEDUP_REMOVED lines=16> */
.L_x_23993:
[----:B------:R-:W-:Y:S05]  /*5250*/  BSYNC B4 ;  /* 0x0000000000047941 */ /* 0x000fea0003800000 */
.L_x_23992:
        /* <DEDUP_REMOVED lines=44> */
.L_x_23991:
[----:B------:R-:W-:Y:S05]  /*5520*/  BSYNC B3 ;  /* 0x0000000000037941 */ /* 0x000fea0003800000 */
.L_x_23990:
        /* <DEDUP_REMOVED lines=10> */
.L_x_23986:
[----:B------:R-:W-:Y:S05]  /*55d0*/  BSYNC B2 ;  /* 0x0000000000027941 */ /* 0x000fea0003800000 */
.L_x_23985:
        /* <DEDUP_REMOVED lines=18> */
.L_x_23997:
[----:B------:R-:W-:-:S07]  /*5700*/  MOV R51, R93 ;  /* 0x0000005d00337202 */ /* 0x000fce0000000f00 */
.L_x_23998:
[----:B------:R-:W-:Y:S05]  /*5710*/  BSYNC B3 ;  /* 0x0000000000037941 */ /* 0x000fea0003800000 */
.L_x_23996:
        /* <DEDUP_REMOVED lines=16> */
.L_x_24002:
[----:B------:R-:W-:Y:S05]  /*5820*/  BSYNC B4 ;  /* 0x0000000000047941 */ /* 0x000fea0003800000 */
.L_x_24001:
        /* <DEDUP_REMOVED lines=44> */
.L_x_24000:
[----:B------:R-:W-:Y:S05]  /*5af0*/  BSYNC B3 ;  /* 0x0000000000037941 */ /* 0x000fea0003800000 */
.L_x_23999:
        /* <DEDUP_REMOVED lines=10> */
.L_x_23995:
[----:B------:R-:W-:Y:S05]  /*5ba0*/  BSYNC B2 ;  /* 0x0000000000027941 */ /* 0x000fea0003800000 */
.L_x_23994:
        /* <DEDUP_REMOVED lines=18> */
.L_x_24006:
[----:B------:R-:W-:-:S07]  /*5cd0*/  IMAD.MOV.U32 R99, RZ, RZ, R93 ;  /* 0x000000ffff637224 */ /* 0x000fce00078e005d */
.L_x_24007:
[----:B------:R-:W-:Y:S05]  /*5ce0*/  BSYNC B3 ;  /* 0x0000000000037941 */ /* 0x000fea0003800000 */
.L_x_24005:
        /* <DEDUP_REMOVED lines=16> */
.L_x_24011:
[----:B------:R-:W-:Y:S05]  /*5df0*/  BSYNC B4 ;  /* 0x0000000000047941 */ /* 0x000fea0003800000 */
.L_x_24010:
        /* <DEDUP_REMOVED lines=44> */
.L_x_24009:
[----:B------:R-:W-:Y:S05]  /*60c0*/  BSYNC B3 ;  /* 0x0000000000037941 */ /* 0x000fea0003800000 */
.L_x_24008:
[----:B------:R-:W-:Y:S01]  /*60d0*/  HFMA2.MMA R53, -RZ, RZ, 0.1171875, 0 ;  /* 0x2f800000ff357435 */ /* 0x000fe200000001ff */
[----:B------:R-:W-:Y:S01]  /*60e0*/  I2FP.F32.U32 R52, R99 ;  /* 0x0000006300347245 */ /* 0x000fe20000201000 */
[----:B------:R-:W-:-:S05]  /*60f0*/  HADD2.F32 R55, -RZ, R38.H0_H0 ;  /* 0x20000026ff377230 */ /* 0x000fca0000004100 */
[----:B------:R-:W-:-:S03]  /*6100*/  FMUL.FTZ R55, R55, UR11 ;  /* 0x0000000b37377c20 */ /* 0x000fc60008410000 */
[----:B------:R-:W-:Y:S01]  /*6110*/  FFMA.FTZ R52, R52, R53, 1.1641532182693481445e-10 ;  /* 0x2f00000034347423 */ /* 0x000fe20000010035 */
[----:B------:R-:W-:-:S04]  /*6120*/  FMUL.FTZ R55, R55, UR10 ;  /* 0x0000000a37377c20 */ /* 0x000fc80008410000 */
[----:B------:R-:W-:-:S04]  /*6130*/  FSETP.GTU.FTZ.AND P4, PT, R52, UR8, PT ;  /* 0x0000000834007c0b */ /* 0x000fc8000bf9c000 */
[----:B------:R-:W-:Y:S02]  /*6140*/  FSEL R52, R55, RZ, !P4 ;  /* 0x000000ff37347208 */ /* 0x000fe40006000000 */
[----:B------:R-:W-:-:S03]  /*6150*/  SEL R99, RZ, 0x1, P4 ;  /* 0x00000001ff637807 */ /* 0x000fc60002000000 */
[----:B------:R-:W-:-:S07]  /*6160*/  @P2 FADD.FTZ R52, R40, R52 ;  /* 0x0000003428342221 */ /* 0x000fce0000010000 */
.L_x_24004:
[----:B------:R-:W-:Y:S05]  /*6170*/  BSYNC B2 ;  /* 0x0000000000027941 */ /* 0x000fea0003800000 */
.L_x_24003:
        /* <DEDUP_REMOVED lines=18> */
.L_x_24015:
[----:B------:R-:W-:-:S07]  /*62a0*/  MOV R53, R93 ;  /* 0x0000005d00357202 */ /* 0x000fce0000000f00 */
.L_x_24016:
[----:B------:R-:W-:Y:S05]  /*62b0*/  BSYNC B3 ;  /* 0x0000000000037941 */ /* 0x000fea0003800000 */
.L_x_24014:
        /* <DEDUP_REMOVED lines=16> */
.L_x_24020:
[----:B------:R-:W-:Y:S05]  /*63c0*/  BSYNC B4 ;  /* 0x0000000000047941 */ /* 0x000fea0003800000 */
.L_x_24019:
        /* <DEDUP_REMOVED lines=44> */
.L_x_24018:
[----:B------:R-:W-:Y:S05]  /*6690*/  BSYNC B3 ;  /* 0x0000000000037941 */ /* 0x000fea0003800000 */
.L_x_24017:
[----:B------:R-:W-:Y:S01]  /*66a0*/  I2FP.F32.U32 R53, R53 ;  /* 0x0000003500357245 */ /* 0x000fe20000201000 */
[----:B------:R-:W-:Y:S02]  /*66b0*/  HADD2.F32 R92, -RZ, R38.H1_H1 ;  /* 0x30000026ff5c7230 */ /* 0x000fe40000004100 */
        /* <DEDUP_REMOVED lines=8> */
.L_x_24013:
[----:B------:R-:W-:Y:S05]  /*6740*/  BSYNC B2 ;  /* 0x0000000000027941 */ /* 0x000fea0003800000 */
.L_x_24012:
        /* <DEDUP_REMOVED lines=18> */
.L_x_24024:
[----:B------:R-:W-:-:S07]  /*6870*/  IMAD.MOV.U32 R101, RZ, RZ, R93 ;  /* 0x000000ffff657224 */ /* 0x000fce00078e005d */
.L_x_24025:
[----:B------:R-:W-:Y:S05]  /*6880*/  BSYNC B3 ;  /* 0x0000000000037941 */ /* 0x000fea0003800000 */
.L_x_24023:
        /* <DEDUP_REMOVED lines=16> */
.L_x_24029:
[----:B------:R-:W-:Y:S05]  /*6990*/  BSYNC B4 ;  /* 0x0000000000047941 */ /* 0x000fea0003800000 */
.L_x_24028:
        /* <DEDUP_REMOVED lines=44> */
.L_x_24027:
[----:B------:R-:W-:Y:S05]  /*6c60*/  BSYNC B3 ;  /* 0x0000000000037941 */ /* 0x000fea0003800000 */
.L_x_24026:
        /* <DEDUP_REMOVED lines=10> */
.L_x_24022:
[----:B------:R-:W-:Y:S05]  /*6d10*/  BSYNC B2 ;  /* 0x0000000000027941 */ /* 0x000fea0003800000 */
.L_x_24021:
        /* <DEDUP_REMOVED lines=18> */
.L_x_24033:
[----:B------:R-:W-:-:S07]  /*6e40*/  MOV R55, R93 ;  /* 0x0000005d00377202 */ /* 0x000fce0000000f00 */
.L_x_24034:
[----:B------:R-:W-:Y:S05]  /*6e50*/  BSYNC B3 ;  /* 0x0000000000037941 */ /* 0x000fea0003800000 */
.L_x_24032:
        /* <DEDUP_REMOVED lines=16> */
.L_x_24038:
[----:B------:R-:W-:Y:S05]  /*6f60*/  BSYNC B4 ;  /* 0x0000000000047941 */ /* 0x000fea0003800000 */
.L_x_24037:
        /* <DEDUP_REMOVED lines=44> */
.L_x_24036:
[----:B------:R-:W-:Y:S05]  /*7230*/  BSYNC B3 ;  /* 0x0000000000037941 */ /* 0x000fea0003800000 */
.L_x_24035:
        /* <DEDUP_REMOVED lines=10> */
.L_x_24031:
[----:B------:R-:W-:Y:S05]  /*72e0*/  BSYNC B2 ;  /* 0x0000000000027941 */ /* 0x000fea0003800000 */
.L_x_24030:
        /* <DEDUP_REMOVED lines=26> */
.L_x_24040:
[----:B------:R-:W-:Y:S05]  /*7490*/  BSYNC B2 ;  /* 0x0000000000027941 */ /* 0x000fea0003800000 */
.L_x_24039:
[----:B------:R-:W-:Y:S01]  /*74a0*/  VIADD R107, R107, 0x20 ;  /* 0x000000206b6b7836 */ /* 0x000fe20000000000 */
[----:B------:R-:W-:-:S07]  /*74b0*/  IADD3 R82, R82, 0x20, RZ ;  /* 0x0000002052527810 */ /* 0x000fce0007ffe0ff */
.L_x_23966:
[----:B------:R-:W-:Y:S05]  /*74c0*/  BSYNC B1 ;  /* 0x0000000000017941 */ /* 0x000fea0003800000 */
.L_x_23965:
        /* <DEDUP_REMOVED lines=32> */
.L_x_24046:
[----:B------:R-:W-:-:S07]  /*76d0*/  MOV R95, R93 ;  /* 0x0000005d005f7202 */ /* 0x000fce0000000f00 */
.L_x_24047:
[----:B------:R-:W-:Y:S05]  /*76e0*/  BSYNC B3 ;  /* 0x0000000000037941 */ /* 0x000fea0003800000 */
.L_x_24045:
        /* <DEDUP_REMOVED lines=16> */
.L_x_24051:
[----:B------:R-:W-:Y:S05]  /*77f0*/  BSYNC B4 ;  /* 0x0000000000047941 */ /* 0x000fea0003800000 */
.L_x_24050:
        /* <DEDUP_REMOVED lines=44> */
.L_x_24049:
[----:B------:R-:W-:Y:S05]  /*7ac0*/  BSYNC B3 ;  /* 0x0000000000037941 */ /* 0x000fea0003800000 */
.L_x_24048:
        /* <DEDUP_REMOVED lines=10> */
.L_x_24044:
[----:B------:R-:W-:Y:S05]  /*7b70*/  BSYNC B2 ;  /* 0x0000000000027941 */ /* 0x000fea0003800000 */
.L_x_24043:
        /* <DEDUP_REMOVED lines=18> */
.L_x_24055:
[----:B------:R-:W-:-:S07]  /*7ca0*/  IMAD.MOV.U32 R57, RZ, RZ, R93 ;  /* 0x000000ffff397224 */ /* 0x000fce00078e005d */
.L_x_24056:
[----:B------:R-:W-:Y:S05]  /*7cb0*/  BSYNC B3 ;  /* 0x0000000000037941 */ /* 0x000fea0003800000 */
.L_x_24054:
        /* <DEDUP_REMOVED lines=16> */
.L_x_24060:
[----:B------:R-:W-:Y:S05]  /*7dc0*/  BSYNC B4 ;  /* 0x0000000000047941 */ /* 0x000fea0003800000 */
.L_x_24059:
        /* <DEDUP_REMOVED lines=44> */
.L_x_24058:
[----:B------:R-:W-:Y:S05]  /*8090*/  BSYNC B3 ;  /* 0x0000000000037941 */ /* 0x000fea0003800000 */
.L_x_24057:
        /* <DEDUP_REMOVED lines=10> */
.L_x_24053:
[----:B------:R-:W-:Y:S05]  /*8140*/  BSYNC B2 ;  /* 0x0000000000027941 */ /* 0x000fea0003800000 */
.L_x_24052:
        /* <DEDUP_REMOVED lines=18> */
.L_x_24064:
[----:B------:R-:W-:-:S07]  /*8270*/  MOV R92, R93 ;  /* 0x0000005d005c7202 */ /* 0x000fce0000000f00 */
.L_x_24065:
[----:B------:R-:W-:Y:S05]  /*8280*/  BSYNC B3 ;  /* 0x0000000000037941 */ /* 0x000fea0003800000 */
.L_x_24063:
        /* <DEDUP_REMOVED lines=16> */
.L_x_24069:
[----:B------:R-:W-:Y:S05]  /*8390*/  BSYNC B4 ;  /* 0x0000000000047941 */ /* 0x000fea0003800000 */
.L_x_24068:
        /* <DEDUP_REMOVED lines=44> */
.L_x_24067:
[----:B------:R-:W-:Y:S05]  /*8660*/  BSYNC B3 ;  /* 0x0000000000037941 */ /* 0x000fea0003800000 */
.L_x_24066:
        /* <DEDUP_REMOVED lines=10> */
.L_x_24062:
[----:B------:R-:W-:Y:S05]  /*8710*/  BSYNC B2 ;  /* 0x0000000000027941 */ /* 0x000fea0003800000 */
.L_x_24061:
        /* <DEDUP_REMOVED lines=18> */
.L_x_24073:
[----:B------:R-:W-:-:S07]  /*8840*/  IMAD.MOV.U32 R59, RZ, RZ, R93 ;  /* 0x000000ffff3b7224 */ /* 0x000fce00078e005d */
.L_x_24074:
[----:B------:R-:W-:Y:S05]  /*8850*/  BSYNC B3 ;  /* 0x0000000000037941 */ /* 0x000fea0003800000 */
.L_x_24072:
        /* <DEDUP_REMOVED lines=16> */
.L_x_24078:
[----:B------:R-:W-:Y:S05]  /*8960*/  BSYNC B4 ;  /* 0x0000000000047941 */ /* 0x000fea0003800000 */
.L_x_24077:
        /* <DEDUP_REMOVED lines=44> */
.L_x_24076:
[----:B------:R-:W-:Y:S05]  /*8c30*/  BSYNC B3 ;  /* 0x0000000000037941 */ /* 0x000fea0003800000 */
.L_x_24075:
        /* <DEDUP_REMOVED lines=10> */
.L_x_24071:
[----:B------:R-:W-:Y:S05]  /*8ce0*/  BSYNC B2 ;  /* 0x0000000000027941 */ /* 0x000fea0003800000 */
.L_x_24070:
        /* <DEDUP_REMOVED lines=18> */
.L_x_24082:
[----:B------:R-:W-:-:S07]  /*8e10*/  MOV R99, R93 ;  /* 0x0000005d00637202 */ /* 0x000fce0000000f00 */
.L_x_24083:
[----:B------:R-:W-:Y:S05]  /*8e20*/  BSYNC B3 ;  /* 0x0000000000037941 */ /* 0x000fea0003800000 */
.L_x_24081:
        /* <DEDUP_REMOVED lines=16> */
.L_x_24087:
[----:B------:R-:W-:Y:S05]  /*8f30*/  BSYNC B4 ;  /* 0x0000000000047941 */ /* 0x000fea0003800000 */
.L_x_24086:
        /* <DEDUP_REMOVED lines=44> */
.L_x_24085:
[----:B------:R-:W-:Y:S05]  /*9200*/  BSYNC B3 ;  /* 0x0000000000037941 */ /* 0x000fea0003800000 */
.L_x_24084:
        /* <DEDUP_REMOVED lines=10> */
.L_x_24080:
[----:B------:R-:W-:Y:S05]  /*92b0*/  BSYNC B2 ;  /* 0x0000000000027941 */ /* 0x000fea0003800000 */
.L_x_24079:
        /* <DEDUP_REMOVED lines=18> */
.L_x_24091:
[----:B------:R-:W-:-:S07]  /*93e0*/  IMAD.MOV.U32 R61, RZ, RZ, R93 ;  /* 0x000000ffff3d7224 */ /* 0x000fce00078e005d */
.L_x_24092:
[----:B------:R-:W-:Y:S05]  /*93f0*/  BSYNC B3 ;  /* 0x0000000000037941 */ /* 0x000fea0003800000 */
.L_x_24090:
        /* <DEDUP_REMOVED lines=16> */
.L_x_24096:
[----:B------:R-:W-:Y:S05]  /*9500*/  BSYNC B4 ;  /* 0x0000000000047941 */ /* 0x000fea0003800000 */
.L_x_24095:
        /* <DEDUP_REMOVED lines=44> */
.L_x_24094:
[----:B------:R-:W-:Y:S05]  /*97d0*/  BSYNC B3 ;  /* 0x0000000000037941 */ /* 0x000fea0003800000 */
.L_x_24093:
        /* <DEDUP_REMOVED lines=10> */
.L_x_24089:
[----:B------:R-:W-:Y:S05]  /*9880*/  BSYNC B2 ;  /* 0x0000000000027941 */ /* 0x000fea0003800000 */
.L_x_24088:
        /* <DEDUP_REMOVED lines=18> */
.L_x_24100:
[----:B------:R-:W-:-:S07]  /*99b0*/  MOV R101, R93 ;  /* 0x0000005d00657202 */ /* 0x000fce0000000f00 */
.L_x_24101:
[----:B------:R-:W-:Y:S05]  /*99c0*/  BSYNC B3 ;  /* 0x0000000000037941 */ /* 0x000fea0003800000 */
.L_x_24099:
        /* <DEDUP_REMOVED lines=16> */
.L_x_24105:
[----:B------:R-:W-:Y:S05]  /*9ad0*/  BSYNC B4 ;  /* 0x0000000000047941 */ /* 0x000fea0003800000 */
.L_x_24104:
        /* <DEDUP_REMOVED lines=44> */
.L_x_24103:
[----:B------:R-:W-:Y:S05]  /*9da0*/  BSYNC B3 ;  /* 0x0000000000037941 */ /* 0x000fea0003800000 */
.L_x_24102:
        /* <DEDUP_REMOVED lines=10> */
.L_x_24098:
[----:B------:R-:W-:Y:S05]  /*9e50*/  BSYNC B2 ;  /* 0x0000000000027941 */ /* 0x000fea0003800000 */
.L_x_24097:
        /* <DEDUP_REMOVED lines=18> */
.L_x_24109:
[----:B------:R-:W-:-:S07]  /*9f80*/  IMAD.MOV.U32 R63, RZ, RZ, R93 ;  /* 0x000000ffff3f7224 */ /* 0x000fce00078e005d */
.L_x_24110:
[----:B------:R-:W-:Y:S05]  /*9f90*/  BSYNC B3 ;  /* 0x0000000000037941 */ /* 0x000fea0003800000 */
.L_x_24108:
        /* <DEDUP_REMOVED lines=16> */
.L_x_24114:
[----:B------:R-:W-:Y:S05]  /*a0a0*/  BSYNC B4 ;  /* 0x0000000000047941 */ /* 0x000fea0003800000 */
.L_x_24113:
        /* <DEDUP_REMOVED lines=44> */
.L_x_24112:
[----:B------:R-:W-:Y:S05]  /*a370*/  BSYNC B3 ;  /* 0x0000000000037941 */ /* 0x000fea0003800000 */
.L_x_24111:
        /* <DEDUP_REMOVED lines=10> */
.L_x_24107:
[----:B------:R-:W-:Y:S05]  /*a420*/  BSYNC B2 ;  /* 0x0000000000027941 */ /* 0x000fea0003800000 */
.L_x_24106:
        /* <DEDUP_REMOVED lines=26> */
.L_x_24116:
[----:B------:R-:W-:Y:S05]  /*a5d0*/  BSYNC B2 ;  /* 0x0000000000027941 */ /* 0x000fea0003800000 */
.L_x_24115:
[----:B------:R-:W-:Y:S01]  /*a5e0*/  IADD3 R107, R107, 0x20, RZ ;  /* 0x000000206b6b7810 */ /* 0x000fe20007ffe0ff */
[----:B------:R-:W-:-:S07]  /*a5f0*/  VIADD R82, R82, 0x20 ;  /* 0x0000002052527836 */ /* 0x000fce0000000000 */
.L_x_24042:
[----:B------:R-:W-:Y:S05]  /*a600*/  BSYNC B1 ;  /* 0x0000000000017941 */ /* 0x000fea0003800000 */
.L_x_24041:
        /* <DEDUP_REMOVED lines=32> */
.L_x_24122:
[----:B------:R-:W-:-:S07]  /*a810*/  IMAD.MOV.U32 R95, RZ, RZ, R93 ;  /* 0x000000ffff5f7224 */ /* 0x000fce00078e005d */
.L_x_24123:
[----:B------:R-:W-:Y:S05]  /*a820*/  BSYNC B3 ;  /* 0x0000000000037941 */ /* 0x000fea0003800000 */
.L_x_24121:
        /* <DEDUP_REMOVED lines=16> */
.L_x_24127:
[----:B------:R-:W-:Y:S05]  /*a930*/  BSYNC B4 ;  /* 0x0000000000047941 */ /* 0x000fea0003800000 */
.L_x_24126:
        /* <DEDUP_REMOVED lines=44> */
.L_x_24125:
[----:B------:R-:W-:Y:S05]  /*ac00*/  BSYNC B3 ;  /* 0x0000000000037941 */ /* 0x000fea0003800000 */
.L_x_24124:
        /* <DEDUP_REMOVED lines=10> */
.L_x_24120:
[----:B------:R-:W-:Y:S05]  /*acb0*/  BSYNC B2 ;  /* 0x0000000000027941 */ /* 0x000fea0003800000 */
.L_x_24119:
        /* <DEDUP_REMOVED lines=18> */
.L_x_24131:
[----:B------:R-:W-:-:S07]  /*ade0*/  MOV R65, R93 ;  /* 0x0000005d00417202 */ /* 0x000fce0000000f00 */
.L_x_24132:
[----:B------:R-:W-:Y:S05]  /*adf0*/  BSYNC B3 ;  /* 0x0000000000037941 */ /* 0x000fea0003800000 */
.L_x_24130:
        /* <DEDUP_REMOVED lines=16> */
.L_x_24136:
[----:B------:R-:W-:Y:S05]  /*af00*/  BSYNC B4 ;  /* 0x0000000000047941 */ /* 0x000fea0003800000 */
.L_x_24135:
        /* <DEDUP_REMOVED lines=44> */
.L_x_24134:
[----:B------:R-:W-:Y:S05]  /*b1d0*/  BSYNC B3 ;  /* 0x0000000000037941 */ /* 0x000fea0003800000 */
.L_x_24133:
        /* <DEDUP_REMOVED lines=10> */
.L_x_24129:
[----:B------:R-:W-:Y:S05]  /*b280*/  BSYNC B2 ;  /* 0x0000000000027941 */ /* 0x000fea0003800000 */
.L_x_24128:
        /* <DEDUP_REMOVED lines=18> */
.L_x_24140:
[----:B------:R-:W-:-:S07]  /*b3b0*/  IMAD.MOV.U32 R92, RZ, RZ, R93 ;  /* 0x000000ffff5c7224 */ /* 0x000fce00078e005d */
.L_x_24141:
[----:B------:R-:W-:Y:S05]  /*b3c0*/  BSYNC B3 ;  /* 0x0000000000037941 */ /* 0x000fea0003800000 */
.L_x_24139:
        /* <DEDUP_REMOVED lines=16> */
.L_x_24145:
[----:B------:R-:W-:Y:S05]  /*b4d0*/  BSYNC B4 ;  /* 0x0000000000047941 */ /* 0x000fea0003800000 */
.L_x_24144:
        /* <DEDUP_REMOVED lines=44> */
.L_x_24143:
[----:B------:R-:W-:Y:S05]  /*b7a0*/  BSYNC B3 ;  /* 0x0000000000037941 */ /* 0x000fea0003800000 */
.L_x_24142:
        /* <DEDUP_REMOVED lines=10> */
.L_x_24138:
[----:B------:R-:W-:Y:S05]  /*b850*/  BSYNC B2 ;  /* 0x0000000000027941 */ /* 0x000fea0003800000 */
.L_x_24137:
        /* <DEDUP_REMOVED lines=18> */
.L_x_24149:
[----:B------:R-:W-:-:S07]  /*b980*/  MOV R67, R93 ;  /* 0x0000005d00437202 */ /* 0x000fce0000000f00 */
.L_x_24150:
[----:B------:R-:W-:Y:S05]  /*b990*/  BSYNC B3 ;  /* 0x0000000000037941 */ /* 0x000fea0003800000 */
.L_x_24148:
        /* <DEDUP_REMOVED lines=16> */
.L_x_24154:
[----:B------:R-:W-:Y:S05]  /*baa0*/  BSYNC B4 ;  /* 0x0000000000047941 */ /* 0x000fea0003800000 */
.L_x_24153:
        /* <DEDUP_REMOVED lines=44> */
.L_x_24152:
[----:B------:R-:W-:Y:S05]  /*bd70*/  BSYNC B3 ;  /* 0x0000000000037941 */ /* 0x000fea0003800000 */
.L_x_24151:
        /* <DEDUP_REMOVED lines=10> */
.L_x_24147:
[----:B------:R-:W-:Y:S05]  /*be20*/  BSYNC B2 ;  /* 0x0000000000027941 */ /* 0x000fea0003800000 */
.L_x_24146:
        /* <DEDUP_REMOVED lines=18> */
.L_x_24158:
[----:B------:R-:W-:-:S07]  /*bf50*/  IMAD.MOV.U32 R99, RZ, RZ, R93 ;  /* 0x000000ffff637224 */ /* 0x000fce00078e005d */
.L_x_24159:
[----:B------:R-:W-:Y:S05]  /*bf60*/  BSYNC B3 ;  /* 0x0000000000037941 */ /* 0x000fea0003800000 */
.L_x_24157:
        /* <DEDUP_REMOVED lines=16> */
.L_x_24163:
[----:B------:R-:W-:Y:S05]  /*c070*/  BSYNC B4 ;  /* 0x0000000000047941 */ /* 0x000fea0003800000 */
.L_x_24162:
        /* <DEDUP_REMOVED lines=44> */
.L_x_24161:
[----:B------:R-:W-:Y:S05]  /*c340*/  BSYNC B3 ;  /* 0x0000000000037941 */ /* 0x000fea0003800000 */
.L_x_24160:
        /* <DEDUP_REMOVED lines=10> */
.L_x_24156:
[----:B------:R-:W-:Y:S05]  /*c3f0*/  BSYNC B2 ;  /* 0x0000000000027941 */ /* 0x000fea0003800000 */
.L_x_24155:
        /* <DEDUP_REMOVED lines=18> */
.L_x_24167:
[----:B------:R-:W-:-:S07]  /*c520*/  MOV R69, R93 ;  /* 0x0000005d00457202 */ /* 0x000fce0000000f00 */
.L_x_24168:
[----:B------:R-:W-:Y:S05]  /*c530*/  BSYNC B3 ;  /* 0x0000000000037941 */ /* 0x000fea0003800000 */
.L_x_24166:
        /* <DEDUP_REMOVED lines=16> */
.L_x_24172:
[----:B------:R-:W-:Y:S05]  /*c640*/  BSYNC B4 ;  /* 0x0000000000047941 */ /* 0x000fea0003800000 */
.L_x_24171:
        /* <DEDUP_REMOVED lines=44> */
.L_x_24170:
[----:B------:R-:W-:Y:S05]  /*c910*/  BSYNC B3 ;  /* 0x0000000000037941 */ /* 0x000fea0003800000 */
.L_x_24169:
        /* <DEDUP_REMOVED lines=10> */
.L_x_24165:
[----:B------:R-:W-:Y:S05]  /*c9c0*/  BSYNC B2 ;  /* 0x0000000000027941 */ /* 0x000fea0003800000 */
.L_x_24164:
        /* <DEDUP_REMOVED lines=18> */
.L_x_24176:
[----:B------:R-:W-:-:S07]  /*caf0*/  IMAD.MOV.U32 R101, RZ, RZ, R93 ;  /* 0x000000ffff657224 */ /* 0x000fce00078e005d */
.L_x_24177:
[----:B------:R-:W-:Y:S05]  /*cb00*/  BSYNC B3 ;  /* 0x0000000000037941 */ /* 0x000fea0003800000 */
.L_x_24175:
        /* <DEDUP_REMOVED lines=16> */
.L_x_24181:
[----:B------:R-:W-:Y:S05]  /*cc10*/  BSYNC B4 ;  /* 0x0000000000047941 */ /* 0x000fea0003800000 */
.L_x_24180:
        /* <DEDUP_REMOVED lines=44> */
.L_x_24179:
[----:B------:R-:W-:Y:S05]  /*cee0*/  BSYNC B3 ;  /* 0x0000000000037941 */ /* 0x000fea0003800000 */
.L_x_24178:
        /* <DEDUP_REMOVED lines=10> */
.L_x_24174:
[----:B------:R-:W-:Y:S05]  /*cf90*/  BSYNC B2 ;  /* 0x0000000000027941 */ /* 0x000fea0003800000 */
.L_x_24173:
        /* <DEDUP_REMOVED lines=18> */
.L_x_24185:
[----:B------:R-:W-:-:S07]  /*d0c0*/  MOV R71, R93 ;  /* 0x0000005d00477202 */ /* 0x000fce0000000f00 */
.L_x_24186:
[----:B------:R-:W-:Y:S05]  /*d0d0*/  BSYNC B3 ;  /* 0x0000000000037941 */ /* 0x000fea0003800000 */
.L_x_24184:
        /* <DEDUP_REMOVED lines=16> */
.L_x_24190:
[----:B------:R-:W-:Y:S05]  /*d1e0*/  BSYNC B4 ;  /* 0x0000000000047941 */ /* 0x000fea0003800000 */
.L_x_24189:
        /* <DEDUP_REMOVED lines=44> */
.L_x_24188:
[----:B------:R-:W-:Y:S05]  /*d4b0*/  BSYNC B3 ;  /* 0x0000000000037941 */ /* 0x000fea0003800000 */
.L_x_24187:
        /* <DEDUP_REMOVED lines=10> */
.L_x_24183:
[----:B------:R-:W-:Y:S05]  /*d560*/  BSYNC B2 ;  /* 0x0000000000027941 */ /* 0x000fea0003800000 */
.L_x_24182:
        /* <DEDUP_REMOVED lines=26> */
.L_x_24192:
[----:B------:R-:W-:Y:S05]  /*d710*/  BSYNC B2 ;  /* 0x0000000000027941 */ /* 0x000fea0003800000 */
.L_x_24191:
[----:B------:R-:W-:Y:S01]  /*d720*/  VIADD R107, R107, 0x20 ;  /* 0x000000206b6b7836 */ /* 0x000fe20000000000 */
[----:B------:R-:W-:-:S07]  /*d730*/  IADD3 R82, R82, 0x20, RZ ;  /* 0x0000002052527810 */ /* 0x000fce0007ffe0ff */
.L_x_24118:
[----:B------:R-:W-:Y:S05]  /*d740*/  BSYNC B1 ;  /* 0x0000000000017941 */ /* 0x000fea0003800000 */
.L_x_24117:
        /* <DEDUP_REMOVED lines=32> */
.L_x_24198:
[----:B------:R-:W-:-:S07]  /*d950*/  MOV R83, R93 ;  /* 0x0000005d00537202 */ /* 0x000fce0000000f00 */
.L_x_24199:
[----:B------:R-:W-:Y:S05]  /*d960*/  BSYNC B3 ;  /* 0x0000000000037941 */ /* 0x000fea0003800000 */
.L_x_24197:
        /* <DEDUP_REMOVED lines=16> */
.L_x_24203:
[----:B------:R-:W-:Y:S05]  /*da70*/  BSYNC B4 ;  /* 0x0000000000047941 */ /* 0x000fea0003800000 */
.L_x_24202:
        /* <DEDUP_REMOVED lines=44> */
.L_x_24201:
[----:B------:R-:W-:Y:S05]  /*dd40*/  BSYNC B3 ;  /* 0x0000000000037941 */ /* 0x000fea0003800000 */
.L_x_24200:
        /* <DEDUP_REMOVED lines=10> */
.L_x_24196:
[----:B------:R-:W-:Y:S05]  /*ddf0*/  BSYNC B2 ;  /* 0x0000000000027941 */ /* 0x000fea0003800000 */
.L_x_24195:
        /* <DEDUP_REMOVED lines=18> */
.L_x_24207:
[----:B------:R-:W-:-:S07]  /*df20*/  IMAD.MOV.U32 R73, RZ, RZ, R93 ;  /* 0x000000ffff497224 */ /* 0x000fce00078e005d */
.L_x_24208:
[----:B------:R-:W-:Y:S05]  /*df30*/  BSYNC B3 ;  /* 0x0000000000037941 */ /* 0x000fea0003800000 */
.L_x_24206:
        /* <DEDUP_REMOVED lines=16> */
.L_x_24212:
[----:B------:R-:W-:Y:S05]  /*e040*/  BSYNC B4 ;  /* 0x0000000000047941 */ /* 0x000fea0003800000 */
.L_x_24211:
        /* <DEDUP_REMOVED lines=44> */
.L_x_24210:
[----:B------:R-:W-:Y:S05]  /*e310*/  BSYNC B3 ;  /* 0x0000000000037941 */ /* 0x000fea0003800000 */
.L_x_24209:
        /* <DEDUP_REMOVED lines=10> */
.L_x_24205:
[----:B------:R-:W-:Y:S05]  /*e3c0*/  BSYNC B2 ;  /* 0x0000000000027941 */ /* 0x000fea0003800000 */
.L_x_24204:
        /* <DEDUP_REMOVED lines=18> */
.L_x_24216:
[----:B------:R-:W-:-:S07]  /*e4f0*/  MOV R83, R93 ;  /* 0x0000005d00537202 */ /* 0x000fce0000000f00 */
.L_x_24217:
[----:B------:R-:W-:Y:S05]  /*e500*/  BSYNC B3 ;  /* 0x0000000000037941 */ /* 0x000fea0003800000 */
.L_x_24215:
        /* <DEDUP_REMOVED lines=16> */
.L_x_24221:
[----:B------:R-:W-:Y:S05]  /*e610*/  BSYNC B4 ;  /* 0x0000000000047941 */ /* 0x000fea0003800000 */
.L_x_24220:
        /* <DEDUP_REMOVED lines=44> */
.L_x_24219:
[----:B------:R-:W-:Y:S05]  /*e8e0*/  BSYNC B3 ;  /* 0x0000000000037941 */ /* 0x000fea0003800000 */
.L_x_24218:
        /* <DEDUP_REMOVED lines=10> */
.L_x_24214:
[----:B------:R-:W-:Y:S05]  /*e990*/  BSYNC B2 ;  /* 0x0000000000027941 */ /* 0x000fea0003800000 */
.L_x_24213:
        /* <DEDUP_REMOVED lines=18> */
.L_x_24225:
[----:B------:R-:W-:-:S07]  /*eac0*/  IMAD.MOV.U32 R75, RZ, RZ, R93 ;  /* 0x000000ffff4b7224 */ /* 0x000fce00078e005d */
.L_x_24226:
[----:B------:R-:W-:Y:S05]  /*ead0*/  BSYNC B3 ;  /* 0x0000000000037941 */ /* 0x000fea0003800000 */
.L_x_24224:
        /* <DEDUP_REMOVED lines=16> */
.L_x_24230:
[----:B------:R-:W-:Y:S05]  /*ebe0*/  BSYNC B4 ;  /* 0x0000000000047941 */ /* 0x000fea0003800000 */
.L_x_24229:
        /* <DEDUP_REMOVED lines=44> */
.L_x_24228:
[----:B------:R-:W-:Y:S05]  /*eeb0*/  BSYNC B3 ;  /* 0x0000000000037941 */ /* 0x000fea0003800000 */
.L_x_24227:
        /* <DEDUP_REMOVED lines=10> */
.L_x_24223:
[----:B------:R-:W-:Y:S05]  /*ef60*/  BSYNC B2 ;  /* 0x0000000000027941 */ /* 0x000fea0003800000 */
.L_x_24222:
        /* <DEDUP_REMOVED lines=18> */
.L_x_24234:
[----:B------:R-:W-:-:S07]  /*f090*/  MOV R83, R93 ;  /* 0x0000005d00537202 */ /* 0x000fce0000000f00 */
.L_x_24235:
[----:B------:R-:W-:Y:S05]  /*f0a0*/  BSYNC B3 ;  /* 0x0000000000037941 */ /* 0x000fea0003800000 */
.L_x_24233:
        /* <DEDUP_REMOVED lines=16> */
.L_x_24239:
[----:B------:R-:W-:Y:S05]  /*f1b0*/  BSYNC B4 ;  /* 0x0000000000047941 */ /* 0x000fea0003800000 */
.L_x_24238:
        /* <DEDUP_REMOVED lines=44> */
.L_x_24237:
[----:B------:R-:W-:Y:S05]  /*f480*/  BSYNC B3 ;  /* 0x0000000000037941 */ /* 0x000fea0003800000 */
.L_x_24236:
        /* <DEDUP_REMOVED lines=10> */
.L_x_24232:
[----:B------:R-:W-:Y:S05]  /*f530*/  BSYNC B2 ;  /* 0x0000000000027941 */ /* 0x000fea0003800000 */
.L_x_24231:
        /* <DEDUP_REMOVED lines=18> */
.L_x_24243:
[----:B------:R-:W-:-:S07]  /*f660*/  IMAD.MOV.U32 R77, RZ, RZ, R93 ;  /* 0x000000ffff4d7224 */ /* 0x000fce00078e005d */
.L_x_24244:
[----:B------:R-:W-:Y:S05]  /*f670*/  BSYNC B3 ;  /* 0x0000000000037941 */ /* 0x000fea0003800000 */
.L_x_24242:
        /* <DEDUP_REMOVED lines=16> */
.L_x_24248:
[----:B------:R-:W-:Y:S05]  /*f780*/  BSYNC B4 ;  /* 0x0000000000047941 */ /* 0x000fea0003800000 */
.L_x_24247:
        /* <DEDUP_REMOVED lines=44> */
.L_x_24246:
[----:B------:R-:W-:Y:S05]  /*fa50*/  BSYNC B3 ;  /* 0x0000000000037941 */ /* 0x000fea0003800000 */
.L_x_24245:
        /* <DEDUP_REMOVED lines=10> */
.L_x_24241:
[----:B------:R-:W-:Y:S05]  /*fb00*/  BSYNC B2 ;  /* 0x0000000000027941 */ /* 0x000fea0003800000 */
.L_x_24240:
        /* <DEDUP_REMOVED lines=18> */
.L_x_24252:
[----:B------:R-:W-:-:S07]  /*fc30*/  MOV R83, R93 ;  /* 0x0000005d00537202 */ /* 0x000fce0000000f00 */
.L_x_24253:
[----:B------:R-:W-:Y:S05]  /*fc40*/  BSYNC B3 ;  /* 0x0000000000037941 */ /* 0x000fea0003800000 */
.L_x_24251:
        /* <DEDUP_REMOVED lines=16> */
.L_x_24257:
[----:B------:R-:W-:Y:S05]  /*fd50*/  BSYNC B4 ;  /* 0x0000000000047941 */ /* 0x000fea0003800000 */
.L_x_24256:
        /* <DEDUP_REMOVED lines=44> */
.L_x_24255:
[----:B------:R-:W-:Y:S05]  /*10020*/  BSYNC B3 ;  /* 0x0000000000037941 */ /* 0x000fea0003800000 */
.L_x_24254:
        /* <DEDUP_REMOVED lines=10> */
.L_x_24250:
[----:B------:R-:W-:Y:S05]  /*100d0*/  BSYNC B2 ;  /* 0x0000000000027941 */ /* 0x000fea0003800000 */
.L_x_24249:
        /* <DEDUP_REMOVED lines=18> */
.L_x_24261:
[----:B------:R-:W-:-:S07]  /*10200*/  IMAD.MOV.U32 R79, RZ, RZ, R93 ;  /* 0x000000ffff4f7224 */ /* 0x000fce00078e005d */
.L_x_24262:
[----:B------:R-:W-:Y:S05]  /*10210*/  BSYNC B3 ;  /* 0x0000000000037941 */ /* 0x000fea0003800000 */
.L_x_24260:
        /* <DEDUP_REMOVED lines=16> */
.L_x_24266:
[----:B------:R-:W-:Y:S05]  /*10320*/  BSYNC B4 ;  /* 0x0000000000047941 */ /* 0x000fea0003800000 */
.L_x_24265:
        /* <DEDUP_REMOVED lines=44> */
.L_x_24264:
[----:B------:R-:W-:Y:S05]  /*105f0*/  BSYNC B3 ;  /* 0x0000000000037941 */ /* 0x000fea0003800000 */
.L_x_24263:
        /* <DEDUP_REMOVED lines=10> */
.L_x_24259:
[----:B------:R-:W-:Y:S05]  /*106a0*/  BSYNC B2 ;  /* 0x0000000000027941 */ /* 0x000fea0003800000 */
.L_x_24258:
[----:B------:R-:W0:Y:S02]  /*106b0*/  LDC.64 R108, c[0x0][0x238] ;  /* 0x00008e00ff6c7b82 */ /* 0x000e240000000a00 */
[----:B0-----:R-:W-:-:S05]  /*106c0*/  IMAD.WIDE.U32 R108, R107, 0x20, R108 ;  /* 0x000000206b6c7825 */ /* 0x001fca00078e006c */
[----:B------:R2:W-:Y:S04]  /*106d0*/  STG.E.128 desc[UR6][R108.64], R72 ;  /* 0x000000486c007986 */ /* 0x0005e8000c101d06 */
[----:B------:R2:W-:Y:S01]  /*106e0*/  STG.E.128 desc[UR6][R108.64+0x10], R76 ;  /* 0x0000104c6c007986 */ /* 0x0005e2000c101d06 */
[----:B------:R-:W-:Y:S05]  /*106f0*/  @!P1 BRA `(.L_x_24194) ;  /* 0x0000000000509947 */ /* 0x000fea0003800000 */
[----:B--2---:R-:W-:Y:S01]  /*10700*/  IMAD.U32 R108, R101, 0x10000, RZ ;  /* 0x00010000656c7824 */ /* 0x004fe200078e00ff */
        /* <DEDUP_REMOVED lines=19> */
.L_x_24194:
[----:B------:R-:W-:Y:S05]  /*10840*/  BSYNC B1 ;  /* 0x0000000000017941 */ /* 0x000fea0003800000 */
.L_x_24193:
        /* <DEDUP_REMOVED lines=151> */
.L_x_24290:
        /* <DEDUP_REMOVED lines=20> */
[----:B------:R-:W-:Y:S01]  /*11300*/  IADD3 R80, R80, -0x1, RZ ;  /* 0xffffffff50507810 */ /* 0x000fe20007ffe0ff */
[----:B------:R-:W-:Y:S01]  /*11310*/  BSSY B2, `(.L_x_24270) ;  /* 0x0000030000027945 */ /* 0x000fe20003800000 */
[----:B------:R-:W-:-:S04]  /*11320*/  PLOP3.LUT P1, PT, PT, PT, UP0, 0x40, 0x0 ;  /* 0x000000000000781c */ /* 0x000fc80003f2e808 */
        /* <DEDUP_REMOVED lines=19> */
[----:B------:R-:W-:-:S03]  /*11460*/  FMUL.FTZ R112, R107, R112 ;  /* 0x000000706b707220 */ /* 0x000fc60000410000 */
[----:B------:R-:W-:Y:S01]  /*11470*/  FFMA.FTZ R81, R163, R81, R162 ;  /* 0x00000051a3517223 */ /* 0x000fe200000100a2 */
[----:B------:R-:W-:-:S05]  /*11480*/  FFMA.FTZ R112, R161, R112, R160 ;  /* 0x00000070a1707223 */ /* 0x000fca00000100a0 */
[----:B------:R-:W-:Y:S01]  /*11490*/  F2FP.F16.F32.PACK_AB R81, R112, R81 ;  /* 0x000000517051723e */ /* 0x000fe200000000ff */
        /* <DEDUP_REMOVED lines=15> */
[----:B---3--:R-:W-:-:S05]  /*11590*/  FFMA.FTZ R113, R164, R113, R165 ;  /* 0x00000071a4717223 */ /* 0x008fca00000100a5 */
[----:B------:R-:W-:Y:S02]  /*115a0*/  F2FP.F16.F32.PACK_AB R80, R113, R80 ;  /* 0x000000507150723e */ /* 0x000fe400000000ff */
[----:B------:R-:W1:Y:S01]  /*115b0*/  LDC.64 R112, c[0x0][0x2b8] ;  /* 0x0000ae00ff707b82 */ /* 0x000e620000000a00 */
[----:B------:R-:W-:Y:S02]  /*115c0*/  F2FP.F16.F32.PACK_AB R82, R109, R82 ;  /* 0x000000526d52723e */ /* 0x000fe400000000ff */
[----:B------:R-:W-:Y:S01]  /*115d0*/  F2FP.F16.F32.PACK_AB R83, R108, R83 ;  /* 0x000000536c53723e */ /* 0x000fe200000000ff */
[----:B-1----:R-:W-:-:S05]  /*115e0*/  IMAD.WIDE.U32 R108, R111, 0x10, R112 ;  /* 0x000000106f6c7825 */ /* 0x002fca00078e0070 */
[----:B------:R0:W-:Y:S01]  /*115f0*/  STG.E.128 desc[UR6][R108.64], R80 ;  /* 0x000000506c007986 */ /* 0x0001e2000c101d06 */
[----:B------:R-:W-:-:S07]  /*11600*/  VIADD R111, R111, 0x20 ;  /* 0x000000206f6f7836 */ /* 0x000fce0000000000 */
.L_x_24271:
[----:B------:R-:W-:Y:S05]  /*11610*/  BSYNC B2 ;  /* 0x0000000000027941 */ /* 0x000fea0003800000 */
.L_x_24270:
        /* <DEDUP_REMOVED lines=30> */
[----:B------:R-:W-:Y:S02]  /*11800*/  F2FP.F16.F32.PACK_AB R82, R109, R82 ;  /* 0x000000526d52723e */ /* 0x000fe400000000ff */
[----:B------:R-:W-:Y:S01]  /*11810*/  F2FP.F16.F32.PACK_AB R83, R108, R83 ;  /* 0x000000536c53723e */ /* 0x000fe200000000ff */
[C---:B0-----:R-:W-:Y:S01]  /*11820*/  IMAD.WIDE.U32 R108, R111.reuse, 0x10, R112 ;  /* 0x000000106f6c7825 */ /* 0x041fe200078e0070 */
[----:B------:R-:W-:-:S04]  /*11830*/  IADD3 R111, R111, 0x20, RZ ;  /* 0x000000206f6f7810 */ /* 0x000fc80007ffe0ff */
[----:B------:R1:W-:Y:S03]  /*11840*/  STG.E.128 desc[UR6][R108.64], R80 ;  /* 0x000000506c007986 */ /* 0x0003e6000c101d06 */
.L_x_24273:
[----:B------:R-:W-:Y:S05]  /*11850*/  BSYNC B2 ;  /* 0x0000000000027941 */ /* 0x000fea0003800000 */
.L_x_24272:
        /* <DEDUP_REMOVED lines=32> */
[----:B0-----:R-:W-:-:S04]  /*11a60*/  IMAD.WIDE.U32 R108, R111, 0x10, R112 ;  /* 0x000000106f6c7825 */ /* 0x001fc800078e0070 */
[----:B------:R-:W-:Y:S01]  /*11a70*/  VIADD R111, R111, 0x20 ;  /* 0x000000206f6f7836 */ /* 0x000fe20000000000 */
[----:B------:R2:W-:Y:S06]  /*11a80*/  STG.E.128 desc[UR6][R108.64], R80 ;  /* 0x000000506c007986 */ /* 0x0005ec000c101d06 */
.L_x_24275:
[----:B------:R-:W-:Y:S05]  /*11a90*/  BSYNC B2 ;  /* 0x0000000000027941 */ /* 0x000fea0003800000 */
.L_x_24274:
        /* <DEDUP_REMOVED lines=35> */
.L_x_24277:
[----:B------:R-:W-:Y:S05]  /*11cd0*/  BSYNC B2 ;  /* 0x0000000000027941 */ /* 0x000fea0003800000 */
.L_x_24276:
        /* <DEDUP_REMOVED lines=29> */
[----:B------:R-:W-:Y:S02]  /*11eb0*/  F2FP.F16.F32.PACK_AB R82, R112, R82 ;  /* 0x000000527052723e */ /* 0x000fe400000000ff */
[----:B------:R-:W-:Y:S01]  /*11ec0*/  F2FP.F16.F32.PACK_AB R81, R110, R81 ;  /* 0x000000516e51723e */ /* 0x000fe200000000ff */
[----:B0-----:R-:W-:-:S05]  /*11ed0*/  IMAD.WIDE.U32 R108, R111, 0x10, R108 ;  /* 0x000000106f6c7825 */ /* 0x001fca00078e006c */
[----:B------:R4:W-:Y:S02]  /*11ee0*/  STG.E.128 desc[UR6][R108.64], R80 ;  /* 0x000000506c007986 */ /* 0x0009e4000c101d06 */
.L_x_24269:
[----:B------:R-:W-:Y:S05]  /*11ef0*/  BSYNC B1 ;  /* 0x0000000000017941 */ /* 0x000fea0003800000 */
.L_x_24268:
[----:B01234-:R-:W0:Y:S02]  /*11f00*/  LDC.64 R80, c[0x0][0x210] ;  /* 0x00008400ff507b82 */ /* 0x01fe240000000a00 */
[----:B0-----:R-:W-:-:S05]  /*11f10*/  IMAD R6, R80, 0x4, R6 ;  /* 0x0000000450067824 */ /* 0x001fca00078e0206 */
[----:B------:R-:W-:-:S13]  /*11f20*/  ISETP.GE.AND P1, PT, R6, R81, PT ;  /* 0x000000510600720c */ /* 0x000fda0003f26270 */
[----:B------:R-:W-:Y:S05]  /*11f30*/  @!P1 BRA `(.L_x_24278) ;  /* 0xfffffef000749947 */ /* 0x000fea000383ffff */
[----:B------:R-:W-:Y:S05]  /*11f40*/  BSYNC B0 ;  /* 0x0000000000007941 */ /* 0x000fea0003800000 */
.L_x_23888:
[----:B------:R-:W-:Y:S05]  /*11f50*/  EXIT ;  /* 0x000000000000794d */ /* 0x000fea0003800000 */
.L_x_24267:
[----:B012---:R-:W-:Y:S01]  /*11f60*/  HFMA2.MMA R108, -RZ, RZ, 0, 5.9604644775390625e-08 ;  /* 0x00000001ff6c7435 */ /* 0x007fe200000001ff */
[----:B------:R-:W-:Y:S01]  /*11f70*/  BSSY B1, `(.L_x_24279) ;  /* 0x0000006000017945 */ /* 0x000fe20003800000 */
[----:B------:R-:W-:Y:S01]  /*11f80*/  IMAD.MOV.U32 R83, RZ, RZ, 0x1f ;  /* 0x0000001fff537424 */ /* 0x000fe200078e00ff */
[----:B------:R-:W-:-:S08]  /*11f90*/  MOV R82, 0xffffffff ;  /* 0xffffffff00527802 */ /* 0x000fd00000000f00 */
[----:B-----5:R-:W-:Y:S05]  /*11fa0*/  WARPSYNC.COLLECTIVE R82, `(.L_x_24280) ;  /* 0x0000000052087348 */ /* 0x020fea0003c00000 */
[----:B------:R0:W1:Y:S02]  /*11fb0*/  SHFL.BFLY P6, R112, R113, R108, R83 ;  /* 0x0c00006c71707389 */ /* 0x00006400000c0053 */
[----:B01---5:R-:W-:Y:S01]  /*11fc0*/  ENDCOLLECTIVE ;  /* 0x000000000000791b */ /* 0x023fe20003800000 */
.L_x_24280:
[----:B------:R-:W-:Y:S05]  /*11fd0*/  BSYNC B1 ;  /* 0x0000000000017941 */ /* 0x000fea0003800000 */
.L_x_24279:
        /* <DEDUP_REMOVED lines=8> */
.L_x_24281:
[----:B------:R-:W-:Y:S02]  /*12060*/  IMAD.MOV.U32 R108, RZ, RZ, 0x4 ;  /* 0x00000004ff6c7424 */ /* 0x000fe400078e00ff */
[----:B------:R-:W-:-:S05]  /*12070*/  FADD.FTZ R111, R113, R112 ;  /* 0x00000070716f7221 */ /* 0x000fca0000010000 */
[----:B------:R-:W-:-:S07]  /*12080*/  MOV R113, R111 ;  /* 0x0000006f00717202 */ /* 0x000fce0000000f00 */
[----:B------:R-:W-:Y:S05]  /*12090*/  WARPSYNC.COLLECTIVE R82, `(.L_x_24282) ;  /* 0x0000000052087348 */ /* 0x000fea0003c00000 */
[----:B------:R0:W1:Y:S02]  /*120a0*/  SHFL.BFLY P6, R112, R113, R108, R83 ;  /* 0x0c00006c71707389 */ /* 0x00006400000c0053 */
[----:B01----:R-:W-:Y:S01]  /*120b0*/  ENDCOLLECTIVE ;  /* 0x000000000000791b */ /* 0x003fe20003800000 */
.L_x_24282:
[----:B------:R-:W-:Y:S02]  /*120c0*/  IMAD.MOV.U32 R108, RZ, RZ, 0x8 ;  /* 0x00000008ff6c7424 */ /* 0x000fe400078e00ff */
[----:B------:R-:W-:-:S05]  /*120d0*/  FADD.FTZ R164, R111, R112 ;  /* 0x000000706fa47221 */ /* 0x000fca0000010000 */
[----:B------:R-:W-:-:S07]  /*120e0*/  MOV R113, R164 ;  /* 0x000000a400717202 */ /* 0x000fce0000000f00 */
[----:B------:R-:W-:Y:S05]  /*120f0*/  WARPSYNC.COLLECTIVE R82, `(.L_x_24283) ;  /* 0x0000000052087348 */ /* 0x000fea0003c00000 */
[----:B------:R0:W1:Y:S02]  /*12100*/  SHFL.BFLY P6, R112, R113, R108, R83 ;  /* 0x0c00006c71707389 */ /* 0x00006400000c0053 */
[----:B01----:R-:W-:Y:S01]  /*12110*/  ENDCOLLECTIVE ;  /* 0x000000000000791b */ /* 0x003fe20003800000 */
.L_x_24283:
[----:B------:R-:W-:Y:S01]  /*12120*/  HFMA2.MMA R108, -RZ, RZ, 0, 9.5367431640625e-07 ;  /* 0x00000010ff6c7435 */ /* 0x000fe200000001ff */
[----:B------:R-:W-:-:S05]  /*12130*/  FADD.FTZ R109, R164, R112 ;  /* 0x00000070a46d7221 */ /* 0x000fca0000010000 */
[----:B------:R-:W-:-:S07]  /*12140*/  MOV R113, R109 ;  /* 0x0000006d00717202 */ /* 0x000fce0000000f00 */
[----:B------:R-:W-:Y:S05]  /*12150*/  WARPSYNC.COLLECTIVE R82, `(.L_x_24284) ;  /* 0x0000000052087348 */ /* 0x000fea0003c00000 */
[----:B------:R0:W1:Y:S02]  /*12160*/  SHFL.BFLY P6, R112, R113, R108, R83 ;  /* 0x0c00006c71707389 */ /* 0x00006400000c0053 */
[----:B01----:R-:W-:Y:S01]  /*12170*/  ENDCOLLECTIVE ;  /* 0x000000000000791b */ /* 0x003fe20003800000 */
.L_x_24284:
        /* <DEDUP_REMOVED lines=84> */
[----:B------:R-:W-:Y:S01]  /*126c0*/  HFMA2.MMA R83, -RZ, RZ, 0, 1.847743988037109375e-06 ;  /* 0x0000001fff537435 */ /* 0x000fe200000001ff */
[----:B------:R-:W-:Y:S02]  /*126d0*/  IMAD.MOV.U32 R82, RZ, RZ, -0x1 ;  /* 0xffffffffff527424 */ /* 0x000fe400078e00ff */
[----:B------:R-:W-:-:S08]  /*126e0*/  IMAD.MOV.U32 R113, RZ, RZ, R109 ;  /* 0x000000ffff717224 */ /* 0x000fd000078e006d */
[----:B------:R-:W-:Y:S05]  /*126f0*/  WARPSYNC.COLLECTIVE R82, `(.L_x_24285) ;  /* 0x0000000052087348 */ /* 0x000fea0003c00000 */
[----:B------:R0:W1:Y:S02]  /*12700*/  SHFL.BFLY P6, R112, R113, R108, R83 ;  /* 0x0c00006c71707389 */ /* 0x00006400000c0053 */
[----:B01----:R-:W-:Y:S01]  /*12710*/  ENDCOLLECTIVE ;  /* 0x000000000000791b */ /* 0x003fe20003800000 */
.L_x_24285:
[----:B------:R-:W-:Y:S01]  /*12720*/  HFMA2.MMA R108, -RZ, RZ, 0, 1.1920928955078125e-07 ;  /* 0x00000002ff6c7435 */ /* 0x000fe200000001ff */
[----:B------:R-:W-:-:S05]  /*12730*/  FADD.FTZ R109, R109, R112 ;  /* 0x000000706d6d7221 */ /* 0x000fca0000010000 */
[----:B------:R-:W-:-:S07]  /*12740*/  MOV R113, R109 ;  /* 0x0000006d00717202 */ /* 0x000fce0000000f00 */
[----:B------:R-:W-:Y:S05]  /*12750*/  WARPSYNC.COLLECTIVE R82, `(.L_x_24286) ;  /* 0x0000000052087348 */ /* 0x000fea0003c00000 */
[----:B------:R0:W1:Y:S02]  /*12760*/  SHFL.BFLY P6, R112, R113, R108, R83 ;  /* 0x0c00006c71707389 */ /* 0x00006400000c0053 */
[----:B01----:R-:W-:Y:S01]  /*12770*/  ENDCOLLECTIVE ;  /* 0x000000000000791b */ /* 0x003fe20003800000 */
.L_x_24286:
[----:B------:R-:W-:Y:S01]  /*12780*/  MOV R108, 0x4 ;  /* 0x00000004006c7802 */ /* 0x000fe20000000f00 */
[----:B------:R-:W-:-:S04]  /*12790*/  FADD.FTZ R109, R109, R112 ;  /* 0x000000706d6d7221 */ /* 0x000fc80000010000 */
[----:B------:R-:W-:-:S07]  /*127a0*/  IMAD.MOV.U32 R113, RZ, RZ, R109 ;  /* 0x000000ffff717224 */ /* 0x000fce00078e006d */
[----:B------:R-:W-:Y:S05]  /*127b0*/  WARPSYNC.COLLECTIVE R82, `(.L_x_24287) ;  /* 0x0000000052087348 */ /* 0x000fea0003c00000 */
[----:B------:R0:W1:Y:S02]  /*127c0*/  SHFL.BFLY P6, R112, R113, R108, R83 ;  /* 0x0c00006c71707389 */ /* 0x00006400000c0053 */
[----:B01----:R-:W-:Y:S01]  /*127d0*/  ENDCOLLECTIVE ;  /* 0x000000000000791b */ /* 0x003fe20003800000 */
.L_x_24287:
[----:B------:R-:W-:Y:S02]  /*127e0*/  IMAD.MOV.U32 R108, RZ, RZ, 0x8 ;  /* 0x00000008ff6c7424 */ /* 0x000fe400078e00ff */
[----:B------:R-:W-:-:S05]  /*127f0*/  FADD.FTZ R109, R109, R112 ;  /* 0x000000706d6d7221 */ /* 0x000fca0000010000 */
[----:B------:R-:W-:-:S07]  /*12800*/  MOV R113, R109 ;  /* 0x0000006d00717202 */ /* 0x000fce0000000f00 */
[----:B------:R-:W-:Y:S05]  /*12810*/  WARPSYNC.COLLECTIVE R82, `(.L_x_24288) ;  /* 0x0000000052087348 */ /* 0x000fea0003c00000 */
[----:B------:R0:W1:Y:S02]  /*12820*/  SHFL.BFLY P6, R112, R113, R108, R83 ;  /* 0x0c00006c71707389 */ /* 0x00006400000c0053 */
[----:B01----:R-:W-:Y:S01]  /*12830*/  ENDCOLLECTIVE ;  /* 0x000000000000791b */ /* 0x003fe20003800000 */
.L_x_24288:
[----:B------:R-:W-:Y:S01]  /*12840*/  HFMA2.MMA R108, -RZ, RZ, 0, 9.5367431640625e-07 ;  /* 0x00000010ff6c7435 */ /* 0x000fe200000001ff */
[----:B------:R-:W-:-:S05]  /*12850*/  FADD.FTZ R111, R109, R112 ;  /* 0x000000706d6f7221 */ /* 0x000fca0000010000 */
[----:B------:R-:W-:-:S07]  /*12860*/  MOV R113, R111 ;  /* 0x0000006f00717202 */ /* 0x000fce0000000f00 */
[----:B------:R-:W-:Y:S05]  /*12870*/  WARPSYNC.COLLECTIVE R82, `(.L_x_24289) ;  /* 0x0000000052087348 */ /* 0x000fea0003c00000 */
[----:B------:R0:W1:Y:S02]  /*12880*/  SHFL.BFLY P6, R112, R113, R108, R83 ;  /* 0x0c00006c71707389 */ /* 0x00006400000c0053 */
[----:B01----:R-:W-:Y:S01]  /*12890*/  ENDCOLLECTIVE ;  /* 0x000000000000791b */ /* 0x003fe20003800000 */
.L_x_24289:
[----:B------:R-:W-:Y:S05]  /*128a0*/  BRA `(.L_x_24290) ;  /* 0xffffffe800447947 */ /* 0x000fea000383ffff */
.L_x_24291:
        /* <DEDUP_REMOVED lines=13> */
.L_x_37472:


//--------------------- .text._ZN10layer_norm13ln_fwd_kernelINS_13Kernel_traitsI6__halfS2_fS2_fjLj1280ELj1ELj4ELj1ELj16ENS_18Kernel_traits_baseILj1280ES2_S2_fS2_fjLj128EEEEELb1ELb0ELb1ELb1EEEvNS_9FwdParamsE --------------------------
	.section	.text._ZN10layer_norm13ln_fwd_kernelINS_13Kernel_traitsI6__halfS2_fS2_fjLj1280ELj1ELj4ELj1ELj16ENS_18Kernel_traits_baseILj1280ES2_S2_fS2_fjLj128EEEEELb1ELb0ELb1ELb1EEEvNS_9FwdParamsE,"ax",@progbits
	.align	128
        .global         _ZN10layer_norm13ln_fwd_kernelINS_13Kernel_traitsI6__halfS2_fS2_fjLj1280ELj1ELj4ELj1ELj16ENS_18Kernel_traits_baseILj1280ES2_S2_fS2_fjLj128EEEEELb1ELb0ELb1ELb1EEEvNS_9FwdParamsE
        .type           _ZN10layer_norm13ln_fwd_kernelINS_13Kernel_traitsI6__halfS2_fS2_fjLj1280ELj1ELj4ELj1ELj16ENS_18Kernel_traits_baseILj1280ES2_S2_fS2_fjLj128EEEEELb1ELb0ELb1ELb1EEEvNS_9FwdParamsE,@function
        .size           _ZN10layer_norm13ln_fwd_kernelINS_13Kernel_traitsI6__halfS2_fS2_fjLj1280ELj1ELj4ELj1ELj16ENS_18Kernel_traits_baseILj1280ES2_S2_fS2_fjLj128EEEEELb1ELb0ELb1ELb1EEEvNS_9FwdParamsE,(.L_x_37473 - _ZN10layer_norm13ln_fwd_kernelINS_13Kernel_traitsI6__halfS2_fS2_fjLj1280ELj1ELj4ELj1ELj16ENS_18Kernel_traits_baseILj1280ES2_S2_fS2_fjLj128EEEEELb1ELb0ELb1ELb1EEEvNS_9FwdParamsE)
        .other          _ZN10layer_norm13ln_fwd_kernelINS_13Kernel_traitsI6__halfS2_fS2_fjLj1280ELj1ELj4ELj1ELj16ENS_18Kernel_traits_baseILj1280ES2_S2_fS2_fjLj128EEEEELb1ELb0ELb1ELb1EEEvNS_9FwdParamsE,@"STO_CUDA_ENTRY STV_DEFAULT"
_ZN10layer_norm13ln_fwd_kernelINS_13Kernel_traitsI6__halfS2_fS2_fjLj1280ELj1ELj4ELj1ELj16ENS_18Kernel_traits_baseILj1280ES2_S2_fS2_fjLj128EEEEELb1ELb0ELb1ELb1EEEvNS_9FwdParamsE:
.text._ZN10layer_norm13ln_fwd_kernelINS_13Kernel_traitsI6__halfS2_fS2_fjLj1280ELj1ELj4ELj1ELj16ENS_18Kernel_traits_baseILj1280ES2_S2_fS2_fjLj128EEEEELb1ELb0ELb1ELb1EEEvNS_9FwdParamsE:
        /* <DEDUP_REMOVED lines=18> */
[--C-:B--2---:R-:W-:Y:S01]  /*0120*/  IMAD R123, R20, UR8, R0.reuse ;  /* 0x00000008147b7c24 */ /* 0x104fe2000f8e0200 */
[----:B------:R-:W-:Y:S01]  /*0130*/  SHF.R.U32.HI R107, RZ, 0x5, R0 ;  /* 0x00000005ff6b7819 */ /* 0x000fe20000011600 */
[----:B------:R-:W-:-:S04]  /*0140*/  ULDC.64 UR8, c[0x0][0x260] ;  /* 0x0000980000087ab9 */ /* 0x000fc80000000a00 */
[----:B------:R-:W-:Y:S01]  /*0150*/  IMAD R107, R20, 0x4, R107 ;  /* 0x00000004146b7824 */ /* 0x000fe200078e026b */
        /* <DEDUP_REMOVED lines=55> */
[----:B------:R-:W-:Y:S01]  /*04d0*/  IMAD.WIDE.U32 R14, R14, -0x2daee0ad, RZ ;  /* 0xd2511f530e0e7825 */ /* 0x000fe200078e00ff */
[----:B------:R-:W-:Y:S01]  /*04e0*/  UIADD3 UR25, UR5, 0x1fd5c5a3, URZ ;  /* 0x1fd5c5a305197890 */ /* 0x000fe2000fffe03f */
[----:B------:R-:W5:Y:S01]  /*04f0*/  @P0 LDG.E.128 R16, desc[UR6][R2.64+0x200] ;  /* 0x0002000602100981 */ /* 0x000f62000c1e1d00 */
[----:B------:R-:W-:-:S03]  /*0500*/  ISETP.GE.AND P1, PT, R107, UR10, PT ;  /* 0x0000000a6b007c0c */ /* 0x000fc6000bf26270 */
[----:B------:R-:W5:Y:S04]  /*0510*/  @P0 LDG.E.128 R52, desc[UR6][R2.64+0x400] ;  /* 0x0004000602340981 */ /* 0x000f68000c1e1d00 */
[----:B------:R-:W5:Y:S04]  /*0520*/  @P0 LDG.E.128 R48, desc[UR6][R2.64+0x600] ;  /* 0x0006000602300981 */ /* 0x000f68000c1e1d00 */
[----:B------:R0:W5:Y:S01]  /*0530*/  @P0 LDG.E.128 R44, desc[UR6][R2.64+0x800] ;  /* 0x00080006022c0981 */ /* 0x000162000c1e1d00 */
[----:B------:R-:W-:Y:S01]  /*0540*/  LOP3.LUT R59, R15, UR25, R4, 0x96, !PT ;  /* 0x000000190f3b7c12 */ /* 0x000fe2000f8e9604 */
[----:B0-----:R-:W-:Y:S01]  /*0550*/  IMAD.WIDE.U32 R2, R12, -0x326172a9, RZ ;  /* 0xcd9e8d570c027825 */ /* 0x001fe200078e00ff */
[----:B------:R-:W-:-:S04]  /*0560*/  IADD3 R12, P2, R21, UR8, RZ ;  /* 0x00000008150c7c10 */ /* 0x000fc8000ff5e0ff */
[----:B------:R-:W-:Y:S01]  /*0570*/  LOP3.LUT R58, R3, UR24, R6, 0x96, !PT ;  /* 0x00000018033a7c12 */ /* 0x000fe2000f8e9606 */
[----:B------:R-:W-:Y:S01]  /*0580*/  UIADD3 UR26, UR4, -0xe443238, URZ ;  /* 0xf1bbcdc8041a7890 */ /* 0x000fe2000fffe03f */
[----:B------:R-:W-:Y:S01]  /*0590*/  IMAD.HI.U32 R5, R59, -0x326172a9, RZ ;  /* 0xcd9e8d573b057827 */ /* 0x000fe200078e00ff */
[----:B------:R-:W-:Y:S01]  /*05a0*/  UIADD3 UR27, UR5, -0x24c28bd8, URZ ;  /* 0xdb3d7428051b7890 */ /* 0x000fe2000fffe03f */
[----:B------:R-:W-:Y:S02]  /*05b0*/  IADD3.X R13, RZ, UR9, RZ, P2, !PT ;  /* 0x00000009ff0d7c10 */ /* 0x000fe400097fe4ff */
        /* <DEDUP_REMOVED lines=8> */
[----:B------:R-:W-:Y:S01]  /*0640*/  @!P0 CS2R R18, SRZ ;  /* 0x0000000000128805 */ /* 0x000fe2000001ff00 */
[----:B------:R-:W-:Y:S01]  /*0650*/  UIADD3 UR29, UR5, -0x695add53, URZ ;  /* 0x96a522ad051d7890 */ /* 0x000fe2000fffe03f */
[--C-:B------:R-:W-:Y:S01]  /*0660*/  HADD2.F32 R109, -RZ, R45.reuse.H0_H0 ;  /* 0x2000002dff6d7230 */ /* 0x100fe20000004100 */
[----:B------:R-:W-:Y:S01]  /*0670*/  @!P0 CS2R R52, SRZ ;  /* 0x0000000000348805 */ /* 0x000fe2000001ff00 */
[----:B------:R-:W-:Y:S01]  /*0680*/  HADD2.F32 R110, -RZ, R45.H1_H1 ;  /* 0x3000002dff6e7230 */ /* 0x000fe20000004100 */
[----:B------:R-:W-:-:S02]  /*0690*/  @!P0 CS2R R54, SRZ ;  /* 0x0000000000368805 */ /* 0x000fc4000001ff00 */
[----:B------:R-:W-:Y:S02]  /*06a0*/  @!P0 CS2R R48, SRZ ;  /* 0x0000000000308805 */ /* 0x000fe4000001ff00 */
[----:B------:R-:W-:Y:S02]  /*06b0*/  @!P0 CS2R R50, SRZ ;  /* 0x0000000000328805 */ /* 0x000fe4000001ff00 */
[----:B------:R-:W-:Y:S01]  /*06c0*/  @!P0 CS2R R46, SRZ ;  /* 0x00000000002e8805 */ /* 0x000fe2000001ff00 */
[--C-:B------:R-:W-:Y:S01]  /*06d0*/  HADD2.F32 R106, -RZ, R44.reuse.H0_H0 ;  /* 0x2000002cff6a7230 */ /* 0x100fe20000004100 */
[----:B------:R-:W-:Y:S01]  /*06e0*/  UIADD3 UR28, UR4, -0x700cb87f, URZ ;  /* 0x8ff34781041c7890 */ /* 0x000fe2000fffe03f */
[----:B------:R-:W-:Y:S01]  /*06f0*/  HADD2.F32 R108, -RZ, R44.H1_H1 ;  /* 0x3000002cff6c7230 */ /* 0x000fe20000004100 */
[----:B------:R-:W5:Y:S01]  /*0700*/  LDG.E.128 R40, desc[UR6][R12.64] ;  /* 0x000000060c287981 */ /* 0x000f62000c1e1d00 */
[----:B------:R-:W-:Y:S02]  /*0710*/  IMAD R45, R58, -0x2daee0ad, RZ ;  /* 0xd2511f533a2d7824 */ /* 0x000fe400078e02ff */
[----:B------:R-:W-:Y:S01]  /*0720*/  IMAD.WIDE.U32 R124, R124, -0x2daee0ad, RZ ;  /* 0xd2511f537c7c7825 */ /* 0x000fe200078e00ff */
[----:B------:R-:W5:Y:S03]  /*0730*/  LDG.E.128 R36, desc[UR6][R12.64+0x200] ;  /* 0x000200060c247981 */ /* 0x000f66000c1e1d00 */
[----:B------:R-:W-:Y:S01]  /*0740*/  IMAD.HI.U32 R115, R128, -0x326172a9, RZ ;  /* 0xcd9e8d5780737827 */ /* 0x000fe200078e00ff */
[----:B------:R-:W5:Y:S01]  /*0750*/  LDG.E.128 R32, desc[UR6][R12.64+0x400] ;  /* 0x000400060c207981 */ /* 0x000f62000c1e1d00 */
[----:B------:R-:W-:Y:S01]  /*0760*/  HFMA2.MMA R129, -RZ, RZ, 0, 0 ;  /* 0x00000000ff817435 */ /* 0x000fe200000001ff */
[----:B------:R-:W-:Y:S01]  /*0770*/  ULDC.U8 UR8, c[0x0][0x2a0] ;  /* 0x0000a80000087ab9 */ /* 0x000fe20000000000 */
[----:B------:R-:W-:Y:S01]  /*0780*/  IMAD R44, R59, -0x326172a9, RZ ;  /* 0xcd9e8d573b2c7824 */ /* 0x000fe200078e02ff */
[----:B------:R-:W5:Y:S01]  /*0790*/  LDG.E.128 R28, desc[UR6][R12.64+0x600] ;  /* 0x000600060c1c7981 */ /* 0x000f62000c1e1d00 */
[----:B------:R-:W-:-:S03]  /*07a0*/  HADD2.F32 R2, -RZ, R8.H0_H0 ;  /* 0x20000008ff027230 */ /* 0x000fc60000004100 */
[----:B------:R0:W5:Y:S01]  /*07b0*/  LDG.E.128 R24, desc[UR6][R12.64+0x800] ;  /* 0x000800060c187981 */ /* 0x000162000c1e1d00 */
[----:B------:R-:W-:Y:S01]  /*07c0*/  HADD2.F32 R3, -RZ, R8.H1_H1 ;  /* 0x30000008ff037230 */ /* 0x000fe20000004100 */
[----:B------:R-:W-:Y:S01]  /*07d0*/  BSSY B0, `(.L_x_24292) ;  /* 0x00010eb000007945 */ /* 0x000fe20003800000 */
[--C-:B------:R-:W-:Y:S01]  /*07e0*/  HADD2.F32 R4, -RZ, R9.reuse.H0_H0 ;  /* 0x20000009ff047230 */ /* 0x100fe20000004100 */
[----:B------:R-:W-:Y:S01]  /*07f0*/  LOP3.LUT R122, R125, UR29, R45, 0x96, !PT ;  /* 0x0000001d7d7a7c12 */ /* 0x000fe2000f8e962d */
[----:B------:R-:W-:Y:S01]  /*0800*/  HADD2.F32 R5, -RZ, R9.H1_H1 ;  /* 0x30000009ff057230 */ /* 0x000fe20000004100 */
[----:B------:R-:W-:Y:S01]  /*0810*/  LOP3.LUT R115, R115, UR28, R44, 0x96, !PT ;  /* 0x0000001c73737c12 */ /* 0x000fe2000f8e962c */
[--C-:B------:R-:W-:Y:S01]  /*0820*/  HADD2.F32 R6, -RZ, R10.reuse.H0_H0 ;  /* 0x2000000aff067230 */ /* 0x100fe20000004100 */
[----:B------:R-:W-:Y:S01]  /*0830*/  LOP3.LUT R127, R56, 0x3, RZ, 0xc0, !PT ;  /* 0x00000003387f7812 */ /* 0x000fe200078ec0ff */
        /* <DEDUP_REMOVED lines=10> */
[----:B0-----:R-:W-:-:S02]  /*08e0*/  HADD2.F32 R12, -RZ, R17.H0_H0 ;  /* 0x20000011ff0c7230 */ /* 0x001fc40000004100 */
        /* <DEDUP_REMOVED lines=25> */
[----:B------:R-:W-:Y:S02]  /*0a80*/  IMAD.MOV.U32 R125, RZ, RZ, R57 ;  /* 0x000000ffff7d7224 */ /* 0x000fe400078e0039 */
[----:B------:R-:W-:-:S07]  /*0a90*/  IMAD R128, R128, -0x326172a9, RZ ;  /* 0xcd9e8d5780807824 */ /* 0x000fce00078e02ff */
.L_x_24666:
[----:B------:R-:W0:Y:S08]  /*0aa0*/  LDC.64 R56, c[0x0][0x280] ;  /* 0x0000a000ff387b82 */ /* 0x000e300000000a00 */
[----:B------:R-:W1:Y:S08]  /*0ab0*/  LDC.64 R116, c[0x0][0x230] ;  /* 0x00008c00ff747b82 */ /* 0x000e700000000a00 */
[----:B------:R-:W2:Y:S01]  /*0ac0*/  LDC R142, c[0x0][0x218] ;  /* 0x00008600ff8e7b82 */ /* 0x000ea20000000800 */
[----:B0-----:R-:W-:-:S07]  /*0ad0*/  IMAD.WIDE R56, R107, 0x4, R56 ;  /* 0x000000046b387825 */ /* 0x001fce00078e0238 */
[----:B------:R-:W0:Y:S01]  /*0ae0*/  LDC.64 R62, c[0x0][0x288] ;  /* 0x0000a200ff3e7b82 */ /* 0x000e220000000a00 */
[----:B------:R3:W4:Y:S01]  /*0af0*/  LDG.E R66, desc[UR6][R56.64] ;  /* 0x0000000638427981 */ /* 0x000722000c1e1900 */
[----:B------:R-:W-:Y:S02]  /*0b00*/  MOV R143, RZ ;  /* 0x000000ff008f7202 */ /* 0x000fe40000000f00 */
        /* <DEDUP_REMOVED lines=41> */
.L_x_24296:
[----:B------:R-:W-:-:S07]  /*0da0*/  MOV R66, R128 ;  /* 0x0000008000427202 */ /* 0x000fce0000000f00 */
.L_x_24297:
[----:B------:R-:W-:Y:S05]  /*0db0*/  BSYNC B2 ;  /* 0x0000000000027941 */ /* 0x000fea0003800000 */
.L_x_24295:
        /* <DEDUP_REMOVED lines=16> */
.L_x_24301:
[----:B------:R-:W-:Y:S05]  /*0ec0*/  BSYNC B3 ;  /* 0x0000000000037941 */ /* 0x000fea0003800000 */
.L_x_24300:
        /* <DEDUP_REMOVED lines=44> */
.L_x_24299:
[----:B------:R-:W-:Y:S05]  /*1190*/  BSYNC B2 ;  /* 0x0000000000027941 */ /* 0x000fea0003800000 */
.L_x_24298:
        /* <DEDUP_REMOVED lines=10> */
.L_x_24294:
[----:B------:R-:W-:Y:S05]  /*1240*/  BSYNC B1 ;  /* 0x0000000000017941 */ /* 0x000fea0003800000 */
.L_x_24293:
        /* <DEDUP_REMOVED lines=18> */
.L_x_24305:
[----:B------:R-:W-:-:S07]  /*1370*/  IMAD.MOV.U32 R57, RZ, RZ, R128 ;  /* 0x000000ffff397224 */ /* 0x000fce00078e0080 */
.L_x_24306:
[----:B------:R-:W-:Y:S05]  /*1380*/  BSYNC B2 ;  /* 0x0000000000027941 */ /* 0x000fea0003800000 */
.L_x_24304:
        /* <DEDUP_REMOVED lines=16> */
.L_x_24310:
[----:B------:R-:W-:Y:S05]  /*1490*/  BSYNC B3 ;  /* 0x0000000000037941 */ /* 0x000fea0003800000 */
.L_x_24309:
        /* <DEDUP_REMOVED lines=44> */
.L_x_24308:
[----:B------:R-:W-:Y:S05]  /*1760*/  BSYNC B2 ;  /* 0x0000000000027941 */ /* 0x000fea0003800000 */
.L_x_24307:
        /* <DEDUP_REMOVED lines=10> */
.L_x_24303:
[----:B------:R-:W-:Y:S05]  /*1810*/  BSYNC B1 ;  /* 0x0000000000017941 */ /* 0x000fea0003800000 */
.L_x_24302:
        /* <DEDUP_REMOVED lines=18> */
.L_x_24314:
[----:B------:R-:W-:-:S07]  /*1940*/  MOV R68, R128 ;  /* 0x0000008000447202 */ /* 0x000fce0000000f00 */
.L_x_24315:
[----:B------:R-:W-:Y:S05]  /*1950*/  BSYNC B2 ;  /* 0x0000000000027941 */ /* 0x000fea0003800000 */
.L_x_24313:
        /* <DEDUP_REMOVED lines=16> */
.L_x_24319:
[----:B------:R-:W-:Y:S05]  /*1a60*/  BSYNC B3 ;  /* 0x0000000000037941 */ /* 0x000fea0003800000 */
.L_x_24318:
        /* <DEDUP_REMOVED lines=44> */
.L_x_24317:
[----:B------:R-:W-:Y:S05]  /*1d30*/  BSYNC B2 ;  /* 0x0000000000027941 */ /* 0x000fea0003800000 */
.L_x_24316:
        /* <DEDUP_REMOVED lines=10> */
.L_x_24312:
[----:B------:R-:W-:Y:S05]  /*1de0*/  BSYNC B1 ;  /* 0x0000000000017941 */ /* 0x000fea0003800000 */
.L_x_24311:
        /* <DEDUP_REMOVED lines=18> */
.L_x_24323:
[----:B------:R-:W-:-:S07]  /*1f10*/  IMAD.MOV.U32 R59, RZ, RZ, R128 ;  /* 0x000000ffff3b7224 */ /* 0x000fce00078e0080 */
.L_x_24324:
[----:B------:R-:W-:Y:S05]  /*1f20*/  BSYNC B2 ;  /* 0x0000000000027941 */ /* 0x000fea0003800000 */
.L_x_24322:
        /* <DEDUP_REMOVED lines=16> */
.L_x_24328:
[----:B------:R-:W-:Y:S05]  /*2030*/  BSYNC B3 ;  /* 0x0000000000037941 */ /* 0x000fea0003800000 */
.L_x_24327:
        /* <DEDUP_REMOVED lines=44> */
.L_x_24326:
[----:B------:R-:W-:Y:S05]  /*2300*/  BSYNC B2 ;  /* 0x0000000000027941 */ /* 0x000fea0003800000 */
.L_x_24325:
        /* <DEDUP_REMOVED lines=10> */
.L_x_24321:
[----:B------:R-:W-:Y:S05]  /*23b0*/  BSYNC B1 ;  /* 0x0000000000017941 */ /* 0x000fea0003800000 */
.L_x_24320:
        /* <DEDUP_REMOVED lines=18> */
.L_x_24332:
[----:B------:R-:W-:-:S07]  /*24e0*/  MOV R70, R128 ;  /* 0x0000008000467202 */ /* 0x000fce0000000f00 */
.L_x_24333:
[----:B------:R-:W-:Y:S05]  /*24f0*/  BSYNC B2 ;  /* 0x0000000000027941 */ /* 0x000fea0003800000 */
.L_x_24331:
        /* <DEDUP_REMOVED lines=16> */
.L_x_24337:
[----:B------:R-:W-:Y:S05]  /*2600*/  BSYNC B3 ;  /* 0x0000000000037941 */ /* 0x000fea0003800000 */
.L_x_24336:
        /* <DEDUP_REMOVED lines=44> */
.L_x_24335:
[----:B------:R-:W-:Y:S05]  /*28d0*/  BSYNC B2 ;  /* 0x0000000000027941 */ /* 0x000fea0003800000 */
.L_x_24334:
        /* <DEDUP_REMOVED lines=10> */
.L_x_24330:
[----:B------:R-:W-:Y:S05]  /*2980*/  BSYNC B1 ;  /* 0x0000000000017941 */ /* 0x000fea0003800000 */
.L_x_24329:
        /* <DEDUP_REMOVED lines=18> */
.L_x_24341:
[----:B------:R-:W-:-:S07]  /*2ab0*/  IMAD.MOV.U32 R61, RZ, RZ, R128 ;  /* 0x000000ffff3d7224 */ /* 0x000fce00078e0080 */
.L_x_24342:
[----:B------:R-:W-:Y:S05]  /*2ac0*/  BSYNC B2 ;  /* 0x0000000000027941 */ /* 0x000fea0003800000 */
.L_x_24340:
        /* <DEDUP_REMOVED lines=16> */
.L_x_24346:
[----:B------:R-:W-:Y:S05]  /*2bd0*/  BSYNC B3 ;  /* 0x0000000000037941 */ /* 0x000fea0003800000 */
.L_x_24345:
        /* <DEDUP_REMOVED lines=44> */
.L_x_24344:
[----:B------:R-:W-:Y:S05]  /*2ea0*/  BSYNC B2 ;  /* 0x0000000000027941 */ /* 0x000fea0003800000 */
.L_x_24343:
        /* <DEDUP_REMOVED lines=10> */
.L_x_24339:
[----:B------:R-:W-:Y:S05]  /*2f50*/  BSYNC B1 ;  /* 0x0000000000017941 */ /* 0x000fea0003800000 */
.L_x_24338:
        /* <DEDUP_REMOVED lines=18> */
.L_x_24350:
[----:B------:R-:W-:-:S07]  /*3080*/  MOV R70, R128 ;  /* 0x0000008000467202 */ /* 0x000fce0000000f00 */
.L_x_24351:
[----:B------:R-:W-:Y:S05]  /*3090*/  BSYNC B2 ;  /* 0x0000000000027941 */ /* 0x000fea0003800000 */
.L_x_24349:
        /* <DEDUP_REMOVED lines=16> */
.L_x_24355:
[----:B------:R-:W-:Y:S05]  /*31a0*/  BSYNC B3 ;  /* 0x0000000000037941 */ /* 0x000fea0003800000 */
.L_x_24354:
        /* <DEDUP_REMOVED lines=44> */
.L_x_24353:
[----:B------:R-:W-:Y:S05]  /*3470*/  BSYNC B2 ;  /* 0x0000000000027941 */ /* 0x000fea0003800000 */
.L_x_24352:
        /* <DEDUP_REMOVED lines=10> */
.L_x_24348:
[----:B------:R-:W-:Y:S05]  /*3520*/  BSYNC B1 ;  /* 0x0000000000017941 */ /* 0x000fea0003800000 */
.L_x_24347:
        /* <DEDUP_REMOVED lines=18> */
.L_x_24359:
[----:B------:R-:W-:-:S07]  /*3650*/  IMAD.MOV.U32 R63, RZ, RZ, R128 ;  /* 0x000000ffff3f7224 */ /* 0x000fce00078e0080 */
.L_x_24360:
[----:B------:R-:W-:Y:S05]  /*3660*/  BSYNC B2 ;  /* 0x0000000000027941 */ /* 0x000fea0003800000 */
.L_x_24358:
        /* <DEDUP_REMOVED lines=16> */
.L_x_24364:
[----:B------:R-:W-:Y:S05]  /*3770*/  BSYNC B3 ;  /* 0x0000000000037941 */ /* 0x000fea0003800000 */
.L_x_24363:
        /* <DEDUP_REMOVED lines=44> */
.L_x_24362:
[----:B------:R-:W-:Y:S05]  /*3a40*/  BSYNC B2 ;  /* 0x0000000000027941 */ /* 0x000fea0003800000 */
.L_x_24361:
        /* <DEDUP_REMOVED lines=10> */
.L_x_24357:
[----:B------:R-:W-:Y:S05]  /*3af0*/  BSYNC B1 ;  /* 0x0000000000017941 */ /* 0x000fea0003800000 */
.L_x_24356:
        /* <DEDUP_REMOVED lines=31> */
.L_x_24366:
[----:B------:R-:W-:Y:S05]  /*3cf0*/  BSYNC B1 ;  /* 0x0000000000017941 */ /* 0x000fea0003800000 */
.L_x_24365:
        /* <DEDUP_REMOVED lines=22> */
.L_x_24370:
[----:B------:R-:W-:-:S07]  /*3e60*/  IMAD.MOV.U32 R72, RZ, RZ, R128 ;  /* 0x000000ffff487224 */ /* 0x000fce00078e0080 */
.L_x_24371:
[----:B------:R-:W-:Y:S05]  /*3e70*/  BSYNC B2 ;  /* 0x0000000000027941 */ /* 0x000fea0003800000 */
.L_x_24369:
        /* <DEDUP_REMOVED lines=16> */
.L_x_24375:
[----:B------:R-:W-:Y:S05]  /*3f80*/  BSYNC B3 ;  /* 0x0000000000037941 */ /* 0x000fea0003800000 */
.L_x_24374:
        /* <DEDUP_REMOVED lines=44> */
.L_x_24373:
[----:B------:R-:W-:Y:S05]  /*4250*/  BSYNC B2 ;  /* 0x0000000000027941 */ /* 0x000fea0003800000 */
.L_x_24372:
        /* <DEDUP_REMOVED lines=10> */
.L_x_24368:
[----:B------:R-:W-:Y:S05]  /*4300*/  BSYNC B1 ;  /* 0x0000000000017941 */ /* 0x000fea0003800000 */
.L_x_24367:
        /* <DEDUP_REMOVED lines=18> */
.L_x_24379:
[----:B------:R-:W-:-:S07]  /*4430*/  MOV R65, R128 ;  /* 0x0000008000417202 */ /* 0x000fce0000000f00 */
.L_x_24380:
[----:B------:R-:W-:Y:S05]  /*4440*/  BSYNC B2 ;  /* 0x0000000000027941 */ /* 0x000fea0003800000 */
.L_x_24378:
        /* <DEDUP_REMOVED lines=16> */
.L_x_24384:
[----:B------:R-:W-:Y:S05]  /*4550*/  BSYNC B3 ;  /* 0x0000000000037941 */ /* 0x000fea0003800000 */
.L_x_24383:
        /* <DEDUP_REMOVED lines=44> */
.L_x_24382:
[----:B------:R-:W-:Y:S05]  /*4820*/  BSYNC B2 ;  /* 0x0000000000027941 */ /* 0x000fea0003800000 */
.L_x_24381:
        /* <DEDUP_REMOVED lines=10> */
.L_x_24377:
[----:B------:R-:W-:Y:S05]  /*48d0*/  BSYNC B1 ;  /* 0x0000000000017941 */ /* 0x000fea0003800000 */
.L_x_24376:
        /* <DEDUP_REMOVED lines=18> */
.L_x_24388:
[----:B------:R-:W-:-:S07]  /*4a00*/  IMAD.MOV.U32 R74, RZ, RZ, R128 ;  /* 0x000000ffff4a7224 */ /* 0x000fce00078e0080 */
.L_x_24389:
[----:B------:R-:W-:Y:S05]  /*4a10*/  BSYNC B2 ;  /* 0x0000000000027941 */ /* 0x000fea0003800000 */
.L_x_24387:
        /* <DEDUP_REMOVED lines=16> */
.L_x_24393:
[----:B------:R-:W-:Y:S05]  /*4b20*/  BSYNC B3 ;  /* 0x0000000000037941 */ /* 0x000fea0003800000 */
.L_x_24392:
        /* <DEDUP_REMOVED lines=44> */
.L_x_24391:
[----:B------:R-:W-:Y:S05]  /*4df0*/  BSYNC B2 ;  /* 0x0000000000027941 */ /* 0x000fea0003800000 */
.L_x_24390:
        /* <DEDUP_REMOVED lines=10> */
.L_x_24386:
[----:B------:R-:W-:Y:S05]  /*4ea0*/  BSYNC B1 ;  /* 0x0000000000017941 */ /* 0x000fea0003800000 */
.L_x_24385:
        /* <DEDUP_REMOVED lines=18> */
.L_x_24397:
[----:B------:R-:W-:-:S07]  /*4fd0*/  MOV R67, R128 ;  /* 0x0000008000437202 */ /* 0x000fce0000000f00 */
.L_x_24398:
[----:B------:R-:W-:Y:S05]  /*4fe0*/  BSYNC B2 ;  /* 0x0000000000027941 */ /* 0x000fea0003800000 */
.L_x_24396:
        /* <DEDUP_REMOVED lines=16> */
.L_x_24402:
[----:B------:R-:W-:Y:S05]  /*50f0*/  BSYNC B3 ;  /* 0x0000000000037941 */ /* 0x000fea0003800000 */
.L_x_24401:
        /* <DEDUP_REMOVED lines=44> */
.L_x_24400:
[----:B------:R-:W-:Y:S05]  /*53c0*/  BSYNC B2 ;  /* 0x0000000000027941 */ /* 0x000fea0003800000 */
.L_x_24399:
        /* <DEDUP_REMOVED lines=10> */
.L_x_24395:
[----:B------:R-:W-:Y:S05]  /*5470*/  BSYNC B1 ;  /* 0x0000000000017941 */ /* 0x000fea0003800000 */
.L_x_24394:
        /* <DEDUP_REMOVED lines=18> */
.L_x_24406:
[----:B------:R-:W-:-:S07]  /*55a0*/  IMAD.MOV.U32 R76, RZ, RZ, R128 ;  /* 0x000000ffff4c7224 */ /* 0x000fce00078e0080 */
.L_x_24407:
[----:B------:R-:W-:Y:S05]  /*55b0*/  BSYNC B2 ;  /* 0x0000000000027941 */ /* 0x000fea0003800000 */
.L_x_24405:
        /* <DEDUP_REMOVED lines=16> */
.L_x_24411:
[----:B------:R-:W-:Y:S05]  /*56c0*/  BSYNC B3 ;  /* 0x0000000000037941 */ /* 0x000fea0003800000 */
.L_x_24410:
        /* <DEDUP_REMOVED lines=44> */
.L_x_24409:
[----:B------:R-:W-:Y:S05]  /*5990*/  BSYNC B2 ;  /* 0x0000000000027941 */ /* 0x000fea0003800000 */
.L_x_24408:
        /* <DEDUP_REMOVED lines=10> */
.L_x_24404:
[----:B------:R-:W-:Y:S05]  /*5a40*/  BSYNC B1 ;  /* 0x0000000000017941 */ /* 0x000fea0003800000 */
.L_x_24403:
        /* <DEDUP_REMOVED lines=18> */
.L_x_24415:
[----:B------:R-:W-:-:S07]  /*5b70*/  MOV R69, R128 ;  /* 0x0000008000457202 */ /* 0x000fce0000000f00 */
.L_x_24416:
[----:B------:R-:W-:Y:S05]  /*5b80*/  BSYNC B2 ;  /* 0x0000000000027941 */ /* 0x000fea0003800000 */
.L_x_24414:
        /* <DEDUP_REMOVED lines=16> */
.L_x_24420:
[----:B------:R-:W-:Y:S05]  /*5c90*/  BSYNC B3 ;  /* 0x0000000000037941 */ /* 0x000fea0003800000 */
.L_x_24419:
        /* <DEDUP_REMOVED lines=44> */
.L_x_24418:
[----:B------:R-:W-:Y:S05]  /*5f60*/  BSYNC B2 ;  /* 0x0000000000027941 */ /* 0x000fea0003800000 */
.L_x_24417:
        /* <DEDUP_REMOVED lines=10> */
.L_x_24413:
[----:B------:R-:W-:Y:S05]  /*6010*/  BSYNC B1 ;  /* 0x0000000000017941 */ /* 0x000fea0003800000 */
.L_x_24412:
        /* <DEDUP_REMOVED lines=18> */
.L_x_24424:
[----:B------:R-:W-:-:S07]  /*6140*/  IMAD.MOV.U32 R78, RZ, RZ, R128 ;  /* 0x000000ffff4e7224 */ /* 0x000fce00078e0080 */
.L_x_24425:
[----:B------:R-:W-:Y:S05]  /*6150*/  BSYNC B2 ;  /* 0x0000000000027941 */ /* 0x000fea0003800000 */
.L_x_24423:
        /* <DEDUP_REMOVED lines=16> */
.L_x_24429:
[----:B------:R-:W-:Y:S05]  /*6260*/  BSYNC B3 ;  /* 0x0000000000037941 */ /* 0x000fea0003800000 */
.L_x_24428:
        /* <DEDUP_REMOVED lines=44> */
.L_x_24427:
[----:B------:R-:W-:Y:S05]  /*6530*/  BSYNC B2 ;  /* 0x0000000000027941 */ /* 0x000fea0003800000 */
.L_x_24426:
        /* <DEDUP_REMOVED lines=10> */
.L_x_24422:
[----:B------:R-:W-:Y:S05]  /*65e0*/  BSYNC B1 ;  /* 0x0000000000017941 */ /* 0x000fea0003800000 */
.L_x_24421:
        /* <DEDUP_REMOVED lines=18> */
.L_x_24433:
[----:B------:R-:W-:-:S07]  /*6710*/  MOV R71, R128 ;  /* 0x0000008000477202 */ /* 0x000fce0000000f00 */
.L_x_24434:
[----:B------:R-:W-:Y:S05]  /*6720*/  BSYNC B2 ;  /* 0x0000000000027941 */ /* 0x000fea0003800000 */
.L_x_24432:
        /* <DEDUP_REMOVED lines=16> */
.L_x_24438:
[----:B------:R-:W-:Y:S05]  /*6830*/  BSYNC B3 ;  /* 0x0000000000037941 */ /* 0x000fea0003800000 */
.L_x_24437:
        /* <DEDUP_REMOVED lines=44> */
.L_x_24436:
[----:B------:R-:W-:Y:S05]  /*6b00*/  BSYNC B2 ;  /* 0x0000000000027941 */ /* 0x000fea0003800000 */
.L_x_24435:
        /* <DEDUP_REMOVED lines=10> */
.L_x_24431:
[----:B------:R-:W-:Y:S05]  /*6bb0*/  BSYNC B1 ;  /* 0x0000000000017941 */ /* 0x000fea0003800000 */
.L_x_24430:
        /* <DEDUP_REMOVED lines=30> */
.L_x_24440:
[----:B------:R-:W-:Y:S05]  /*6da0*/  BSYNC B1 ;  /* 0x0000000000017941 */ /* 0x000fea0003800000 */
.L_x_24439:
        /* <DEDUP_REMOVED lines=22> */
.L_x_24444:
[----:B------:R-:W-:-:S07]  /*6f10*/  MOV R80, R128 ;  /* 0x0000008000507202 */ /* 0x000fce0000000f00 */
.L_x_24445:
[----:B------:R-:W-:Y:S05]  /*6f20*/  BSYNC B2 ;  /* 0x0000000000027941 */ /* 0x000fea0003800000 */
.L_x_24443:
        /* <DEDUP_REMOVED lines=16> */
.L_x_24449:
[----:B------:R-:W-:Y:S05]  /*7030*/  BSYNC B3 ;  /* 0x0000000000037941 */ /* 0x000fea0003800000 */
.L_x_24448:
        /* <DEDUP_REMOVED lines=44> */
.L_x_24447:
[----:B------:R-:W-:Y:S05]  /*7300*/  BSYNC B2 ;  /* 0x0000000000027941 */ /* 0x000fea0003800000 */
.L_x_24446:
        /* <DEDUP_REMOVED lines=10> */
.L_x_24442:
[----:B------:R-:W-:Y:S05]  /*73b0*/  BSYNC B1 ;  /* 0x0000000000017941 */ /* 0x000fea0003800000 */
.L_x_24441:
        /* <DEDUP_REMOVED lines=18> */
.L_x_24453:
[----:B------:R-:W-:-:S07]  /*74e0*/  IMAD.MOV.U32 R73, RZ, RZ, R128 ;  /* 0x000000ffff497224 */ /* 0x000fce00078e0080 */
.L_x_24454:
[----:B------:R-:W-:Y:S05]  /*74f0*/  BSYNC B2 ;  /* 0x0000000000027941 */ /* 0x000fea0003800000 */
.L_x_24452:
        /* <DEDUP_REMOVED lines=16> */
.L_x_24458:
[----:B------:R-:W-:Y:S05]  /*7600*/  BSYNC B3 ;  /* 0x0000000000037941 */ /* 0x000fea0003800000 */
.L_x_24457:
        /* <DEDUP_REMOVED lines=44> */
.L_x_24456:
[----:B------:R-:W-:Y:S05]  /*78d0*/  BSYNC B2 ;  /* 0x0000000000027941 */ /* 0x000fea0003800000 */
.L_x_24455:
        /* <DEDUP_REMOVED lines=10> */
.L_x_24451:
[----:B------:R-:W-:Y:S05]  /*7980*/  BSYNC B1 ;  /* 0x0000000000017941 */ /* 0x000fea0003800000 */
.L_x_24450:
        /* <DEDUP_REMOVED lines=18> */
.L_x_24462:
[----:B------:R-:W-:-:S07]  /*7ab0*/  MOV R82, R128 ;  /* 0x0000008000527202 */ /* 0x000fce0000000f00 */
.L_x_24463:
[----:B------:R-:W-:Y:S05]  /*7ac0*/  BSYNC B2 ;  /* 0x0000000000027941 */ /* 0x000fea0003800000 */
.L_x_24461:
        /* <DEDUP_REMOVED lines=16> */
.L_x_24467:
[----:B------:R-:W-:Y:S05]  /*7bd0*/  BSYNC B3 ;  /* 0x0000000000037941 */ /* 0x000fea0003800000 */
.L_x_24466:
        /* <DEDUP_REMOVED lines=44> */
.L_x_24465:
[----:B------:R-:W-:Y:S05]  /*7ea0*/  BSYNC B2 ;  /* 0x0000000000027941 */ /* 0x000fea0003800000 */
.L_x_24464:
        /* <DEDUP_REMOVED lines=10> */
.L_x_24460:
[----:B------:R-:W-:Y:S05]  /*7f50*/  BSYNC B1 ;  /* 0x0000000000017941 */ /* 0x000fea0003800000 */
.L_x_24459:
        /* <DEDUP_REMOVED lines=18> */
.L_x_24471:
[----:B------:R-:W-:-:S07]  /*8080*/  IMAD.MOV.U32 R75, RZ, RZ, R128 ;  /* 0x000000ffff4b7224 */ /* 0x000fce00078e0080 */
.L_x_24472:
[----:B------:R-:W-:Y:S05]  /*8090*/  BSYNC B2 ;  /* 0x0000000000027941 */ /* 0x000fea0003800000 */
.L_x_24470:
        /* <DEDUP_REMOVED lines=16> */
.L_x_24476:
[----:B------:R-:W-:Y:S05]  /*81a0*/  BSYNC B3 ;  /* 0x0000000000037941 */ /* 0x000fea0003800000 */
.L_x_24475:
        /* <DEDUP_REMOVED lines=44> */
.L_x_24474:
[----:B------:R-:W-:Y:S05]  /*8470*/  BSYNC B2 ;  /* 0x0000000000027941 */ /* 0x000fea0003800000 */
.L_x_24473:
        /* <DEDUP_REMOVED lines=10> */
.L_x_24469:
[----:B------:R-:W-:Y:S05]  /*8520*/  BSYNC B1 ;  /* 0x0000000000017941 */ /* 0x000fea0003800000 */
.L_x_24468:
        /* <DEDUP_REMOVED lines=18> */
.L_x_24480:
[----:B------:R-:W-:-:S07]  /*8650*/  MOV R84, R128 ;  /* 0x0000008000547202 */ /* 0x000fce0000000f00 */
.L_x_24481:
[----:B------:R-:W-:Y:S05]  /*8660*/  BSYNC B2 ;  /* 0x0000000000027941 */ /* 0x000fea0003800000 */
.L_x_24479:
        /* <DEDUP_REMOVED lines=16> */
.L_x_24485:
[----:B------:R-:W-:Y:S05]  /*8770*/  BSYNC B3 ;  /* 0x0000000000037941 */ /* 0x000fea0003800000 */
.L_x_24484:
        /* <DEDUP_REMOVED lines=44> */
.L_x_24483:
[----:B------:R-:W-:Y:S05]  /*8a40*/  BSYNC B2 ;  /* 0x0000000000027941 */ /* 0x000fea0003800000 */
.L_x_24482:
        /* <DEDUP_REMOVED lines=10> */
.L_x_24478:
[----:B------:R-:W-:Y:S05]  /*8af0*/  BSYNC B1 ;  /* 0x0000000000017941 */ /* 0x000fea0003800000 */
.L_x_24477:
        /* <DEDUP_REMOVED lines=18> */
.L_x_24489:
[----:B------:R-:W-:-:S07]  /*8c20*/  IMAD.MOV.U32 R77, RZ, RZ, R128 ;  /* 0x000000ffff4d7224 */ /* 0x000fce00078e0080 */
.L_x_24490:
[----:B------:R-:W-:Y:S05]  /*8c30*/  BSYNC B2 ;  /* 0x0000000000027941 */ /* 0x000fea0003800000 */
.L_x_24488:
        /* <DEDUP_REMOVED lines=16> */
.L_x_24494:
[----:B------:R-:W-:Y:S05]  /*8d40*/  BSYNC B3 ;  /* 0x0000000000037941 */ /* 0x000fea0003800000 */
.L_x_24493:
        /* <DEDUP_REMOVED lines=44> */
.L_x_24492:
[----:B------:R-:W-:Y:S05]  /*9010*/  BSYNC B2 ;  /* 0x0000000000027941 */ /* 0x000fea0003800000 */
.L_x_24491:
        /* <DEDUP_REMOVED lines=10> */
.L_x_24487:
[----:B------:R-:W-:Y:S05]  /*90c0*/  BSYNC B1 ;  /* 0x0000000000017941 */ /* 0x000fea0003800000 */
.L_x_24486:
        /* <DEDUP_REMOVED lines=18> */
.L_x_24498:
[----:B------:R-:W-:-:S07]  /*91f0*/  MOV R86, R128 ;  /* 0x0000008000567202 */ /* 0x000fce0000000f00 */
.L_x_24499:
[----:B------:R-:W-:Y:S05]  /*9200*/  BSYNC B2 ;  /* 0x0000000000027941 */ /* 0x000fea0003800000 */
.L_x_24497:
        /* <DEDUP_REMOVED lines=16> */
.L_x_24503:
[----:B------:R-:W-:Y:S05]  /*9310*/  BSYNC B3 ;  /* 0x0000000000037941 */ /* 0x000fea0003800000 */
.L_x_24502:
        /* <DEDUP_REMOVED lines=44> */
.L_x_24501:
[----:B------:R-:W-:Y:S05]  /*95e0*/  BSYNC B2 ;  /* 0x0000000000027941 */ /* 0x000fea0003800000 */
.L_x_24500:
        /* <DEDUP_REMOVED lines=10> */
.L_x_24496:
[----:B------:R-:W-:Y:S05]  /*9690*/  BSYNC B1 ;  /* 0x0000000000017941 */ /* 0x000fea0003800000 */
.L_x_24495:
        /* <DEDUP_REMOVED lines=18> */
.L_x_24507:
[----:B------:R-:W-:-:S07]  /*97c0*/  IMAD.MOV.U32 R79, RZ, RZ, R128 ;  /* 0x000000ffff4f7224 */ /* 0x000fce00078e0080 */
.L_x_24508:
[----:B------:R-:W-:Y:S05]  /*97d0*/  BSYNC B2 ;  /* 0x0000000000027941 */ /* 0x000fea0003800000 */
.L_x_24506:
        /* <DEDUP_REMOVED lines=16> */
.L_x_24512:
[----:B------:R-:W-:Y:S05]  /*98e0*/  BSYNC B3 ;  /* 0x0000000000037941 */ /* 0x000fea0003800000 */
.L_x_24511:
        /* <DEDUP_REMOVED lines=44> */
.L_x_24510:
[----:B------:R-:W-:Y:S05]  /*9bb0*/  BSYNC B2 ;  /* 0x0000000000027941 */ /* 0x000fea0003800000 */
.L_x_24509:
        /* <DEDUP_REMOVED lines=10> */
.L_x_24505:
[----:B------:R-:W-:Y:S05]  /*9c60*/  BSYNC B1 ;  /* 0x0000000000017941 */ /* 0x000fea0003800000 */
.L_x_24504:
        /* <DEDUP_REMOVED lines=30> */
.L_x_24514:
[----:B------:R-:W-:Y:S05]  /*9e50*/  BSYNC B1 ;  /* 0x0000000000017941 */ /* 0x000fea0003800000 */
.L_x_24513:
        /* <DEDUP_REMOVED lines=22> */
.L_x_24518:
[----:B------:R-:W-:-:S07]  /*9fc0*/  IMAD.MOV.U32 R88, RZ, RZ, R128 ;  /* 0x000000ffff587224 */ /* 0x000fce00078e0080 */
.L_x_24519:
[----:B------:R-:W-:Y:S05]  /*9fd0*/  BSYNC B2 ;  /* 0x0000000000027941 */ /* 0x000fea0003800000 */
.L_x_24517:
        /* <DEDUP_REMOVED lines=16> */
.L_x_24523:
[----:B------:R-:W-:Y:S05]  /*a0e0*/  BSYNC B3 ;  /* 0x0000000000037941 */ /* 0x000fea0003800000 */
.L_x_24522:
        /* <DEDUP_REMOVED lines=44> */
.L_x_24521:
[----:B------:R-:W-:Y:S05]  /*a3b0*/  BSYNC B2 ;  /* 0x0000000000027941 */ /* 0x000fea0003800000 */
.L_x_24520:
        /* <DEDUP_REMOVED lines=10> */
.L_x_24516:
[----:B------:R-:W-:Y:S05]  /*a460*/  BSYNC B1 ;  /* 0x0000000000017941 */ /* 0x000fea0003800000 */
.L_x_24515:
        /* <DEDUP_REMOVED lines=18> */
.L_x_24527:
[----:B------:R-:W-:-:S07]  /*a590*/  MOV R81, R128 ;  /* 0x0000008000517202 */ /* 0x000fce0000000f00 */
.L_x_24528:
[----:B------:R-:W-:Y:S05]  /*a5a0*/  BSYNC B2 ;  /* 0x0000000000027941 */ /* 0x000fea0003800000 */
.L_x_24526:
        /* <DEDUP_REMOVED lines=16> */
.L_x_24532:
[----:B------:R-:W-:Y:S05]  /*a6b0*/  BSYNC B3 ;  /* 0x0000000000037941 */ /* 0x000fea0003800000 */
.L_x_24531:
        /* <DEDUP_REMOVED lines=44> */
.L_x_24530:
[----:B------:R-:W-:Y:S05]  /*a980*/  BSYNC B2 ;  /* 0x0000000000027941 */ /* 0x000fea0003800000 */
.L_x_24529:
        /* <DEDUP_REMOVED lines=10> */
.L_x_24525:
[----:B------:R-:W-:Y:S05]  /*aa30*/  BSYNC B1 ;  /* 0x0000000000017941 */ /* 0x000fea0003800000 */
.L_x_24524:
        /* <DEDUP_REMOVED lines=18> */
.L_x_24536:
[----:B------:R-:W-:-:S07]  /*ab60*/  IMAD.MOV.U32 R90, RZ, RZ, R128 ;  /* 0x000000ffff5a7224 */ /* 0x000fce00078e0080 */
.L_x_24537:
[----:B------:R-:W-:Y:S05]  /*ab70*/  BSYNC B2 ;  /* 0x0000000000027941 */ /* 0x000fea0003800000 */
.L_x_24535:
        /* <DEDUP_REMOVED lines=16> */
.L_x_24541:
[----:B------:R-:W-:Y:S05]  /*ac80*/  BSYNC B3 ;  /* 0x0000000000037941 */ /* 0x000fea0003800000 */
.L_x_24540:
        /* <DEDUP_REMOVED lines=44> */
.L_x_24539:
[----:B------:R-:W-:Y:S05]  /*af50*/  BSYNC B2 ;  /* 0x0000000000027941 */ /* 0x000fea0003800000 */
.L_x_24538:
        /* <DEDUP_REMOVED lines=10> */
.L_x_24534:
[----:B------:R-:W-:Y:S05]  /*b000*/  BSYNC B1 ;  /* 0x0000000000017941 */ /* 0x000fea0003800000 */
.L_x_24533:
        /* <DEDUP_REMOVED lines=18> */
.L_x_24545:
[----:B------:R-:W-:-:S07]  /*b130*/  MOV R83, R128 ;  /* 0x0000008000537202 */ /* 0x000fce0000000f00 */
.L_x_24546:
[----:B------:R-:W-:Y:S05]  /*b140*/  BSYNC B2 ;  /* 0x0000000000027941 */ /* 0x000fea0003800000 */
.L_x_24544:
        /* <DEDUP_REMOVED lines=16> */
.L_x_24550:
[----:B------:R-:W-:Y:S05]  /*b250*/  BSYNC B3 ;  /* 0x0000000000037941 */ /* 0x000fea0003800000 */
.L_x_24549:
        /* <DEDUP_REMOVED lines=44> */
.L_x_24548:
[----:B------:R-:W-:Y:S05]  /*b520*/  BSYNC B2 ;  /* 0x0000000000027941 */ /* 0x000fea0003800000 */
.L_x_24547:
        /* <DEDUP_REMOVED lines=10> */
.L_x_24543:
[----:B------:R-:W-:Y:S05]  /*b5d0*/  BSYNC B1 ;  /* 0x0000000000017941 */ /* 0x000fea0003800000 */
.L_x_24542:
        /* <DEDUP_REMOVED lines=18> */
.L_x_24554:
[----:B------:R-:W-:-:S07]  /*b700*/  IMAD.MOV.U32 R92, RZ, RZ, R128 ;  /* 0x000000ffff5c7224 */ /* 0x000fce00078e0080 */
.L_x_24555:
[----:B------:R-:W-:Y:S05]  /*b710*/  BSYNC B2 ;  /* 0x0000000000027941 */ /* 0x000fea0003800000 */
.L_x_24553:
        /* <DEDUP_REMOVED lines=16> */
.L_x_24559:
[----:B------:R-:W-:Y:S05]  /*b820*/  BSYNC B3 ;  /* 0x0000000000037941 */ /* 0x000fea0003800000 */
.L_x_24558:
        /* <DEDUP_REMOVED lines=44> */
.L_x_24557:
[----:B------:R-:W-:Y:S05]  /*baf0*/  BSYNC B2 ;  /* 0x0000000000027941 */ /* 0x000fea0003800000 */
.L_x_24556:
        /* <DEDUP_REMOVED lines=10> */
.L_x_24552:
[----:B------:R-:W-:Y:S05]  /*bba0*/  BSYNC B1 ;  /* 0x0000000000017941 */ /* 0x000fea0003800000 */
.L_x_24551:
        /* <DEDUP_REMOVED lines=18> */
.L_x_24563:
[----:B------:R-:W-:-:S07]  /*bcd0*/  MOV R85, R128 ;  /* 0x0000008000557202 */ /* 0x000fce0000000f00 */
.L_x_24564:
[----:B------:R-:W-:Y:S05]  /*bce0*/  BSYNC B2 ;  /* 0x0000000000027941 */ /* 0x000fea0003800000 */
.L_x_24562:
        /* <DEDUP_REMOVED lines=16> */
.L_x_24568:
[----:B------:R-:W-:Y:S05]  /*bdf0*/  BSYNC B3 ;  /* 0x0000000000037941 */ /* 0x000fea0003800000 */
.L_x_24567:
        /* <DEDUP_REMOVED lines=44> */
.L_x_24566:
[----:B------:R-:W-:Y:S05]  /*c0c0*/  BSYNC B2 ;  /* 0x0000000000027941 */ /* 0x000fea0003800000 */
.L_x_24565:
        /* <DEDUP_REMOVED lines=10> */
.L_x_24561:
[----:B------:R-:W-:Y:S05]  /*c170*/  BSYNC B1 ;  /* 0x0000000000017941 */ /* 0x000fea0003800000 */
.L_x_24560:
        /* <DEDUP_REMOVED lines=18> */
.L_x_24572:
[----:B------:R-:W-:-:S07]  /*c2a0*/  IMAD.MOV.U32 R94, RZ, RZ, R128 ;  /* 0x000000ffff5e7224 */ /* 0x000fce00078e0080 */
.L_x_24573:
[----:B------:R-:W-:Y:S05]  /*c2b0*/  BSYNC B2 ;  /* 0x0000000000027941 */ /* 0x000fea0003800000 */
.L_x_24571:
        /* <DEDUP_REMOVED lines=16> */
.L_x_24577:
[----:B------:R-:W-:Y:S05]  /*c3c0*/  BSYNC B3 ;  /* 0x0000000000037941 */ /* 0x000fea0003800000 */
.L_x_24576:
        /* <DEDUP_REMOVED lines=44> */
.L_x_24575:
[----:B------:R-:W-:Y:S05]  /*c690*/  BSYNC B2 ;  /* 0x0000000000027941 */ /* 0x000fea0003800000 */
.L_x_24574:
        /* <DEDUP_REMOVED lines=10> */
.L_x_24570:
[----:B------:R-:W-:Y:S05]  /*c740*/  BSYNC B1 ;  /* 0x0000000000017941 */ /* 0x000fea0003800000 */
.L_x_24569:
        /* <DEDUP_REMOVED lines=18> */
.L_x_24581:
[----:B------:R-:W-:-:S07]  /*c870*/  MOV R87, R128 ;  /* 0x0000008000577202 */ /* 0x000fce0000000f00 */
.L_x_24582:
[----:B------:R-:W-:Y:S05]  /*c880*/  BSYNC B2 ;  /* 0x0000000000027941 */ /* 0x000fea0003800000 */
.L_x_24580:
        /* <DEDUP_REMOVED lines=16> */
.L_x_24586:
[----:B------:R-:W-:Y:S05]  /*c990*/  BSYNC B3 ;  /* 0x0000000000037941 */ /* 0x000fea0003800000 */
.L_x_24585:
        /* <DEDUP_REMOVED lines=44> */
.L_x_24584:
[----:B------:R-:W-:Y:S05]  /*cc60*/  BSYNC B2 ;  /* 0x0000000000027941 */ /* 0x000fea0003800000 */
.L_x_24583:
        /* <DEDUP_REMOVED lines=10> */
.L_x_24579:
[----:B------:R-:W-:Y:S05]  /*cd10*/  BSYNC B1 ;  /* 0x0000000000017941 */ /* 0x000fea0003800000 */
.L_x_24578:
        /* <DEDUP_REMOVED lines=30> */
.L_x_24588:
[----:B------:R-:W-:Y:S05]  /*cf00*/  BSYNC B1 ;  /* 0x0000000000017941 */ /* 0x000fea0003800000 */
.L_x_24587:
        /* <DEDUP_REMOVED lines=22> */
.L_x_24592:
[----:B------:R-:W-:-:S07]  /*d070*/  MOV R120, R128 ;  /* 0x0000008000787202 */ /* 0x000fce0000000f00 */
.L_x_24593:
[----:B------:R-:W-:Y:S05]  /*d080*/  BSYNC B2 ;  /* 0x0000000000027941 */ /* 0x000fea0003800000 */
.L_x_24591:
        /* <DEDUP_REMOVED lines=16> */
.L_x_24597:
[----:B------:R-:W-:Y:S05]  /*d190*/  BSYNC B3 ;  /* 0x0000000000037941 */ /* 0x000fea0003800000 */
.L_x_24596:
        /* <DEDUP_REMOVED lines=44> */
.L_x_24595:
[----:B------:R-:W-:Y:S05]  /*d460*/  BSYNC B2 ;  /* 0x0000000000027941 */ /* 0x000fea0003800000 */
.L_x_24594:
        /* <DEDUP_REMOVED lines=10> */
.L_x_24590:
[----:B------:R-:W-:Y:S05]  /*d510*/  BSYNC B1 ;  /* 0x0000000000017941 */ /* 0x000fea0003800000 */
.L_x_24589:
        /* <DEDUP_REMOVED lines=18> */
.L_x_24601:
[----:B------:R-:W-:-:S07]  /*d640*/  IMAD.MOV.U32 R89, RZ, RZ, R128 ;  /* 0x000000ffff597224 */ /* 0x000fce00078e0080 */
.L_x_24602:
[----:B------:R-:W-:Y:S05]  /*d650*/  BSYNC B2 ;  /* 0x0000000000027941 */ /* 0x000fea0003800000 */
.L_x_24600:
        /* <DEDUP_REMOVED lines=16> */
.L_x_24606:
[----:B------:R-:W-:Y:S05]  /*d760*/  BSYNC B3 ;  /* 0x0000000000037941 */ /* 0x000fea0003800000 */
.L_x_24605:
        /* <DEDUP_REMOVED lines=44> */
.L_x_24604:
[----:B------:R-:W-:Y:S05]  /*da30*/  BSYNC B2 ;  /* 0x0000000000027941 */ /* 0x000fea0003800000 */
.L_x_24603:
[----:B------:R-:W-:Y:S01]  /*da40*/  I2FP.F32.U32 R89, R89 ;  /* 0x0000005900597245 */ /* 0x000fe20000201000 */
[----:B-----5:R-:W-:Y:S01]  /*da50*/  HADD2.F32 R92, -RZ, R48.H1_H1 ;  /* 0x30000030ff5c7230 */ /* 0x020fe20000004100 */
[----:B------:R-:W-:-:S04]  /*da60*/  MOV R90, 0x2f800000 ;  /* 0x2f800000005a7802 */ /* 0x000fc80000000f00 */
[----:B------:R-:W-:Y:S01]  /*da70*/  FMUL.FTZ R92, R92, UR11 ;  /* 0x0000000b5c5c7c20 */ /* 0x000fe20008410000 */
[----:B------:R-:W-:-:S03]  /*da80*/  FFMA.FTZ R89, R89, R90, 1.1641532182693481445e-10 ;  /* 0x2f00000059597423 */ /* 0x000fc6000001005a */
[----:B------:R-:W-:Y:S02]  /*da90*/  FMUL.FTZ R92, R92, UR10 ;  /* 0x0000000a5c5c7c20 */ /* 0x000fe40008410000 */
[----:B------:R-:W-:-:S04]  /*daa0*/  FSETP.GTU.FTZ.AND P1, PT, R89, UR8, PT ;  /* 0x0000000859007c0b */ /* 0x000fc8000bf3c000 */
[----:B------:R-:W-:Y:S02]  /*dab0*/  FSEL R89, R92, RZ, !P1 ;  /* 0x000000ff5c597208 */ /* 0x000fe40004800000 */
[----:B------:R-:W-:-:S03]  /*dac0*/  SEL R132, RZ, 0x1, P1 ;  /* 0x00000001ff847807 */ /* 0x000fc60000800000 */
[----:B------:R-:W-:-:S07]  /*dad0*/  @P0 FADD.FTZ R89, R45, R89 ;  /* 0x000000592d590221 */ /* 0x000fce0000010000 */
.L_x_24599:
[----:B------:R-:W-:Y:S05]  /*dae0*/  BSYNC B1 ;  /* 0x0000000000017941 */ /* 0x000fea0003800000 */
.L_x_24598:
        /* <DEDUP_REMOVED lines=18> */
.L_x_24610:
[----:B------:R-:W-:-:S07]  /*dc10*/  MOV R127, R128 ;  /* 0x00000080007f7202 */ /* 0x000fce0000000f00 */
.L_x_24611:
[----:B------:R-:W-:Y:S05]  /*dc20*/  BSYNC B2 ;  /* 0x0000000000027941 */ /* 0x000fea0003800000 */
.L_x_24609:
        /* <DEDUP_REMOVED lines=16> */
.L_x_24615:
[----:B------:R-:W-:Y:S05]  /*dd30*/  BSYNC B3 ;  /* 0x0000000000037941 */ /* 0x000fea0003800000 */
.L_x_24614:
        /* <DEDUP_REMOVED lines=44> */
.L_x_24613:
[----:B------:R-:W-:Y:S05]  /*e000*/  BSYNC B2 ;  /* 0x0000000000027941 */ /* 0x000fea0003800000 */
.L_x_24612:
        /* <DEDUP_REMOVED lines=10> */
.L_x_24608:
[----:B------:R-:W-:Y:S05]  /*e0b0*/  BSYNC B1 ;  /* 0x0000000000017941 */ /* 0x000fea0003800000 */
.L_x_24607:
        /* <DEDUP_REMOVED lines=18> */
.L_x_24619:
[----:B------:R-:W-:-:S07]  /*e1e0*/  MOV R91, R128 ;  /* 0x00000080005b7202 */ /* 0x000fce0000000f00 */
.L_x_24620:
[----:B------:R-:W-:Y:S05]  /*e1f0*/  BSYNC B2 ;  /* 0x0000000000027941 */ /* 0x000fea0003800000 */
.L_x_24618:
        /* <DEDUP_REMOVED lines=16> */
.L_x_24624:
[----:B------:R-:W-:Y:S05]  /*e300*/  BSYNC B3 ;  /* 0x0000000000037941 */ /* 0x000fea0003800000 */
.L_x_24623:
        /* <DEDUP_REMOVED lines=44> */
.L_x_24622:
[----:B------:R-:W-:Y:S05]  /*e5d0*/  BSYNC B2 ;  /* 0x0000000000027941 */ /* 0x000fea0003800000 */
.L_x_24621:
        /* <DEDUP_REMOVED lines=10> */
.L_x_24617:
[----:B------:R-:W-:Y:S05]  /*e680*/  BSYNC B1 ;  /* 0x0000000000017941 */ /* 0x000fea0003800000 */
.L_x_24616:
        /* <DEDUP_REMOVED lines=18> */
.L_x_24628:
[----:B------:R-:W-:-:S07]  /*e7b0*/  IMAD.MOV.U32 R127, RZ, RZ, R128 ;  /* 0x000000ffff7f7224 */ /* 0x000fce00078e0080 */
.L_x_24629:
[----:B------:R-:W-:Y:S05]  /*e7c0*/  BSYNC B2 ;  /* 0x0000000000027941 */ /* 0x000fea0003800000 */
.L_x_24627:
        /* <DEDUP_REMOVED lines=16> */
.L_x_24633:
[----:B------:R-:W-:Y:S05]  /*e8d0*/  BSYNC B3 ;  /* 0x0000000000037941 */ /* 0x000fea0003800000 */
.L_x_24632:
        /* <DEDUP_REMOVED lines=44> */
.L_x_24631:
[----:B------:R-:W-:Y:S05]  /*eba0*/  BSYNC B2 ;  /* 0x0000000000027941 */ /* 0x000fea0003800000 */
.L_x_24630:
[----:B------:R-:W-:Y:S01]  /*ebb0*/  I2FP.F32.U32 R92, R127 ;  /* 0x0000007f005c7245 */ /* 0x000fe20000201000 */
[----:B------:R-:W-:Y:S01]  /*ebc0*/  HADD2.F32 R95, -RZ, R50.H0_H0 ;  /* 0x20000032ff5f7230 */ /* 0x000fe20000004100 */
        /* <DEDUP_REMOVED lines=8> */
.L_x_24626:
[----:B------:R-:W-:Y:S05]  /*ec50*/  BSYNC B1 ;  /* 0x0000000000017941 */ /* 0x000fea0003800000 */
.L_x_24625:
        /* <DEDUP_REMOVED lines=18> */
.L_x_24637:
[----:B------:R-:W-:-:S07]  /*ed80*/  MOV R93, R128 ;  /* 0x00000080005d7202 */ /* 0x000fce0000000f00 */
.L_x_24638:
[----:B------:R-:W-:Y:S05]  /*ed90*/  BSYNC B2 ;  /* 0x0000000000027941 */ /* 0x000fea0003800000 */
.L_x_24636:
        /* <DEDUP_REMOVED lines=16> */
.L_x_24642:
[----:B------:R-:W-:Y:S05]  /*eea0*/  BSYNC B3 ;  /* 0x0000000000037941 */ /* 0x000fea0003800000 */
.L_x_24641:
        /* <DEDUP_REMOVED lines=44> */
.L_x_24640:
[----:B------:R-:W-:Y:S05]  /*f170*/  BSYNC B2 ;  /* 0x0000000000027941 */ /* 0x000fea0003800000 */
.L_x_24639:
        /* <DEDUP_REMOVED lines=10> */
.L_x_24635:
[----:B------:R-:W-:Y:S05]  /*f220*/  BSYNC B1 ;  /* 0x0000000000017941 */ /* 0x000fea0003800000 */
.L_x_24634:
        /* <DEDUP_REMOVED lines=18> */
.L_x_24646:
[----:B------:R-:W-:-:S07]  /*f350*/  MOV R127, R128 ;  /* 0x00000080007f7202 */ /* 0x000fce0000000f00 */
.L_x_24647:
[----:B------:R-:W-:Y:S05]  /*f360*/  BSYNC B2 ;  /* 0x0000000000027941 */ /* 0x000fea0003800000 */
.L_x_24645:
        /* <DEDUP_REMOVED lines=16> */
.L_x_24651:
[----:B------:R-:W-:Y:S05]  /*f470*/  BSYNC B3 ;  /* 0x0000000000037941 */ /* 0x000fea0003800000 */
.L_x_24650:
        /* <DEDUP_REMOVED lines=44> */
.L_x_24649:
[----:B------:R-:W-:Y:S05]  /*f740*/  BSYNC B2 ;  /* 0x0000000000027941 */ /* 0x000fea0003800000 */
.L_x_24648:
        /* <DEDUP_REMOVED lines=10> */
.L_x_24644:
[----:B------:R-:W-:Y:S05]  /*f7f0*/  BSYNC B1 ;  /* 0x0000000000017941 */ /* 0x000fea0003800000 */
.L_x_24643:
        /* <DEDUP_REMOVED lines=18> */
.L_x_24655:
[----:B------:R-:W-:-:S07]  /*f920*/  IMAD.MOV.U32 R95, RZ, RZ, R128 ;  /* 0x000000ffff5f7224 */ /* 0x000fce00078e0080 */
.L_x_24656:
[----:B------:R-:W-:Y:S05]  /*f930*/  BSYNC B2 ;  /* 0x0000000000027941 */ /* 0x000fea0003800000 */
.L_x_24654:
        /* <DEDUP_REMOVED lines=16> */
.L_x_24660:
[----:B------:R-:W-:Y:S05]  /*fa40*/  BSYNC B3 ;  /* 0x0000000000037941 */ /* 0x000fea0003800000 */
.L_x_24659:
        /* <DEDUP_REMOVED lines=44> */
.L_x_24658:
[----:B------:R-:W-:Y:S05]  /*fd10*/  BSYNC B2 ;  /* 0x0000000000027941 */ /* 0x000fea0003800000 */
.L_x_24657:
[----:B------:R-:W-:Y:S01]  /*fd20*/  I2FP.F32.U32 R95, R95 ;  /* 0x0000005f005f7245 */ /* 0x000fe20000201000 */
[----:B------:R-:W-:Y:S01]  /*fd30*/  HADD2.F32 R117, -RZ, R51.H1_H1 ;  /* 0x30000033ff757230 */ /* 0x000fe20000004100 */
        /* <DEDUP_REMOVED lines=8> */
.L_x_24653:
[----:B------:R-:W-:Y:S05]  /*fdc0*/  BSYNC B1 ;  /* 0x0000000000017941 */ /* 0x000fea0003800000 */
.L_x_24652:
        /* <DEDUP_REMOVED lines=65> */
.L_x_24662:
[----:B------:R-:W-:Y:S05]  /*101e0*/  BSYNC B1 ;  /* 0x0000000000017941 */ /* 0x000fea0003800000 */
.L_x_24661:
        /* <DEDUP_REMOVED lines=105> */
.L_x_24678:
        /* <DEDUP_REMOVED lines=17> */
[----:B------:R-:W-:Y:S01]  /*10990*/  FSEL R116, R141, RZ, !P2 ;  /* 0x000000ff8d747208 */ /* 0x000fe20005000000 */
[----:B------:R-:W-:Y:S01]  /*109a0*/  HADD2.F32 R141, -RZ, R33.H1_H1 ;  /* 0x30000021ff8d7230 */ /* 0x000fe20000004100 */
[----:B------:R-:W-:Y:S01]  /*109b0*/  IADD3 R139, R139, -0x1, RZ ;  /* 0xffffffff8b8b7810 */ /* 0x000fe20007ffe0ff */
[----:B------:R-:W-:Y:S02]  /*109c0*/  HADD2.F32 R143, -RZ, R29.H1_H1 ;  /* 0x3000001dff8f7230 */ /* 0x000fe40000004100 */
[C---:B------:R-:W-:Y:S01]  /*109d0*/  FADD.FTZ R70, -R116.reuse, R70 ;  /* 0x0000004674467221 */ /* 0x040fe20000010100 */
[C---:B------:R-:W-:Y:S01]  /*109e0*/  FADD.FTZ R146, -R116.reuse, R67 ;  /* 0x0000004374927221 */ /* 0x040fe20000010100 */
[C---:B------:R-:W-:Y:S01]  /*109f0*/  FADD.FTZ R150, -R116.reuse, R71 ;  /* 0x0000004774967221 */ /* 0x040fe20000010100 */
[----:B------:R-:W-:Y:S01]  /*10a00*/  FADD.FTZ R58, -R116, R58 ;  /* 0x0000003a743a7221 */ /* 0x000fe20000010100 */
[----:B------:R-:W-:Y:S01]  /*10a10*/  FMUL.FTZ R71, R121, R70 ;  /* 0x0000004679477220 */ /* 0x000fe20000410000 */
[----:B------:R-:W-:-:S02]  /*10a20*/  HADD2.F32 R70, -RZ, R37.H1_H1 ;  /* 0x30000025ff467230 */ /* 0x000fc40000004100 */
        /* <DEDUP_REMOVED lines=12> */
[----:B------:R-:W-:Y:S01]  /*10af0*/  FFMA.FTZ R146, R146, R70, R13 ;  /* 0x0000004692927223 */ /* 0x000fe2000001000d */
[C---:B------:R-:W-:Y:S01]  /*10b00*/  FADD.FTZ R120, -R116.reuse, R59 ;  /* 0x0000003b74787221 */ /* 0x040fe20000010100 */
[C---:B------:R-:W-:Y:S01]  /*10b10*/  FADD.FTZ R140, -R116.reuse, R63 ;  /* 0x0000003f748c7221 */ /* 0x040fe20000010100 */
[----:B------:R-:W-:Y:S01]  /*10b20*/  FADD.FTZ R154, -R116, R75 ;  /* 0x0000004b749a7221 */ /* 0x000fe20000010100 */
[C---:B------:R-:W-:Y:S01]  /*10b30*/  FMUL.FTZ R67, R121.reuse, R66 ;  /* 0x0000004279437220 */ /* 0x040fe20000410000 */
[C---:B------:R-:W-:Y:S01]  /*10b40*/  FMUL.FTZ R69, R121.reuse, R68 ;  /* 0x0000004479457220 */ /* 0x040fe20000410000 */
[----:B------:R-:W-:Y:S01]  /*10b50*/  FMUL.FTZ R79, R121, R76 ;  /* 0x0000004c794f7220 */ /* 0x000fe20000410000 */
[----:B------:R-:W-:-:S02]  /*10b60*/  HADD2.F32 R58, -RZ, R42.H0_H0 ;  /* 0x2000002aff3a7230 */ /* 0x000fc40000004100 */
[C---:B------:R-:W-:Y:S01]  /*10b70*/  FMUL.FTZ R59, R121.reuse, R56 ;  /* 0x00000038793b7220 */ /* 0x040fe20000410000 */
[----:B------:R-:W-:Y:S02]  /*10b80*/  HADD2.F32 R70, -RZ, R32.H0_H0 ;  /* 0x20000020ff467230 */ /* 0x000fe40000004100 */
[C---:B------:R-:W-:Y:S01]  /*10b90*/  FMUL.FTZ R63, R121.reuse, R60 ;  /* 0x0000003c793f7220 */ /* 0x040fe20000410000 */
[C---:B------:R-:W-:Y:S01]  /*10ba0*/  FMUL.FTZ R75, R121.reuse, R72 ;  /* 0x00000048794b7220 */ /* 0x040fe20000410000 */
[----:B------:R-:W-:Y:S02]  /*10bb0*/  HADD2.F32 R66, -RZ, R42.H1_H1 ;  /* 0x3000002aff427230 */ /* 0x000fe40000004100 */
[C---:B------:R-:W-:Y:S01]  /*10bc0*/  FMUL.FTZ R130, R121.reuse, R130 ;  /* 0x0000008279827220 */ /* 0x040fe20000410000 */
[----:B------:R-:W-:Y:S02]  /*10bd0*/  HADD2.F32 R68, -RZ, R37.H0_H0 ;  /* 0x20000025ff447230 */ /* 0x000fe40000004100 */
[----:B------:R-:W-:Y:S01]  /*10be0*/  FMUL.FTZ R56, R121, R87 ;  /* 0x0000005779387220 */ /* 0x000fe20000410000 */
[----:B------:R-:W-:-:S02]  /*10bf0*/  HADD2.F32 R76, -RZ, R31.H1_H1 ;  /* 0x3000001fff4c7230 */ /* 0x000fc40000004100 */
[C---:B------:R-:W-:Y:S01]  /*10c00*/  FADD.FTZ R74, -R116.reuse, R74 ;  /* 0x0000004a744a7221 */ /* 0x040fe20000010100 */
[C---:B------:R-:W-:Y:S01]  /*10c10*/  FADD.FTZ R164, -R116.reuse, R85 ;  /* 0x0000005574a47221 */ /* 0x040fe20000010100 */
[----:B------:R-:W-:Y:S01]  /*10c20*/  FFMA.FTZ R58, R63, R58, R6 ;  /* 0x0000003a3f3a7223 */ /* 0x000fe20000010006 */
[----:B------:R-:W-:Y:S01]  /*10c30*/  FFMA.FTZ R75, R75, R70, R18 ;  /* 0x000000464b4b7223 */ /* 0x000fe20000010012 */
[----:B------:R-:W-:Y:S01]  /*10c40*/  FADD.FTZ R156, -R116, R77 ;  /* 0x0000004d749c7221 */ /* 0x000fe20000010100 */
[----:B------:R-:W-:Y:S01]  /*10c50*/  FFMA.FTZ R63, R130, R66, R7 ;  /* 0x00000042823f7223 */ /* 0x000fe20000010007 */
[----:B------:R-:W-:Y:S01]  /*10c60*/  FFMA.FTZ R67, R67, R68, R12 ;  /* 0x0000004443437223 */ /* 0x000fe2000001000c */
[----:B------:R-:W-:Y:S01]  /*10c70*/  FFMA.FTZ R70, R56, R76, R105 ;  /* 0x0000004c38467223 */ /* 0x000fe20000010069 */
[----:B------:R-:W-:Y:S01]  /*10c80*/  FMUL.FTZ R77, R121, R74 ;  /* 0x0000004a794d7220 */ /* 0x000fe20000410000 */
[----:B------:R-:W-:Y:S02]  /*10c90*/  HADD2.F32 R66, -RZ, R39.H1_H1 ;  /* 0x30000027ff427230 */ /* 0x000fe40000004100 */
[----:B------:R-:W-:Y:S01]  /*10ca0*/  FADD.FTZ R64, -R116, R64 ;  /* 0x0000004074407221 */ /* 0x000fe20000010100 */
[----:B------:R-:W-:-:S02]  /*10cb0*/  HADD2.F32 R68, -RZ, R33.H0_H0 ;  /* 0x20000021ff447230 */ /* 0x000fc40000004100 */
[C---:B------:R-:W-:Y:S01]  /*10cc0*/  FMUL.FTZ R150, R121.reuse, R150 ;  /* 0x0000009679967220 */ /* 0x040fe20000410000 */
[----:B------:R-:W-:Y:S02]  /*10cd0*/  HADD2.F32 R76, -RZ, R30.H1_H1 ;  /* 0x3000001eff4c7230 */ /* 0x000fe40000004100 */
[C---:B------:R-:W-:Y:S01]  /*10ce0*/  FMUL.FTZ R164, R121.reuse, R164 ;  /* 0x000000a479a47220 */ /* 0x040fe20000410000 */
[----:B------:R-:W-:Y:S01]  /*10cf0*/  FADD.FTZ R144, -R116, R65 ;  /* 0x0000004174907221 */ /* 0x000fe20000010100 */
[----:B------:R-:W-:Y:S01]  /*10d00*/  FMUL.FTZ R65, R121, R64 ;  /* 0x0000004079417220 */ /* 0x000fe20000410000 */
[----:B------:R-:W-:Y:S01]  /*10d10*/  FFMA.FTZ R150, R150, R66, R17 ;  /* 0x0000004296967223 */ /* 0x000fe20000010011 */
[----:B------:R-:W-:Y:S01]  /*10d20*/  FFMA.FTZ R68, R77, R68, R20 ;  /* 0x000000444d447223 */ /* 0x000fe20000010014 */
[----:B------:R-:W-:Y:S01]  /*10d30*/  FFMA.FTZ R164, R164, R76, R103 ;  /* 0x0000004ca4a47223 */ /* 0x000fe20000010067 */
[----:B------:R-:W-:Y:S01]  /*10d40*/  HADD2.F32 R64, -RZ, R41.H1_H1 ;  /* 0x30000029ff407230 */ /* 0x000fe20000004100 */
[----:B------:R-:W0:Y:S01]  /*10d50*/  LDC.64 R76, c[0x0][0x2b8] ;  /* 0x0000ae00ff4c7b82 */ /* 0x000e220000000a00 */
[----:B------:R-:W-:-:S02]  /*10d60*/  HADD2.F32 R66, -RZ, R36.H1_H1 ;  /* 0x30000024ff427230 */ /* 0x000fc40000004100 */
[C---:B------:R-:W-:Y:S01]  /*10d70*/  FADD.FTZ R62, -R116.reuse, R62 ;  /* 0x0000003e743e7221 */ /* 0x040fe20000010100 */
[C---:B------:R-:W-:Y:S01]  /*10d80*/  FMUL.FTZ R120, R121.reuse, R120 ;  /* 0x0000007879787220 */ /* 0x040fe20000410000 */
[C---:B------:R-:W-:Y:S01]  /*10d90*/  FMUL.FTZ R144, R121.reuse, R144 ;  /* 0x0000009079907220 */ /* 0x040fe20000410000 */
[----:B------:R-:W-:Y:S01]  /*10da0*/  FADD.FTZ R152, -R116, R73 ;  /* 0x0000004974987221 */ /* 0x000fe20000010100 */
[----:B------:R-:W-:Y:S01]  /*10db0*/  FMUL.FTZ R73, R121, R62 ;  /* 0x0000003e79497220 */ /* 0x000fe20000410000 */
[----:B------:R-:W-:Y:S02]  /*10dc0*/  HADD2.F32 R60, -RZ, R40.H0_H0 ;  /* 0x20000028ff3c7230 */ /* 0x000fe40000004100 */
[----:B------:R-:W-:Y:S01]  /*10dd0*/  FFMA.FTZ R120, R120, R64, R5 ;  /* 0x0000004078787223 */ /* 0x000fe20000010005 */
[----:B------:R-:W-:Y:S01]  /*10de0*/  FFMA.FTZ R144, R144, R66, R11 ;  /* 0x0000004290907223 */ /* 0x000fe2000001000b */
[----:B------:R-:W-:Y:S02]  /*10df0*/  IMAD R142, R139, R142, RZ ;  /* 0x0000008e8b8e7224 */ /* 0x000fe400078e02ff */
[----:B------:R-:W-:Y:S01]  /*10e00*/  FADD.FTZ R84, -R116, R84 ;  /* 0x0000005474547221 */ /* 0x000fe20000010100 */
[----:B------:R-:W-:-:S02]  /*10e10*/  HADD2.F32 R62, -RZ, R41.H0_H0 ;  /* 0x20000029ff3e7230 */ /* 0x000fc40000004100 */
[C---:B------:R-:W-:Y:S01]  /*10e20*/  FADD.FTZ R86, -R116.reuse, R86 ;  /* 0x0000005674567221 */ /* 0x040fe20000010100 */
[----:B------:R-:W-:Y:S02]  /*10e30*/  HADD2.F32 R64, -RZ, R39.H0_H0 ;  /* 0x20000027ff407230 */ /* 0x000fe40000004100 */
[C---:B------:R-:W-:Y:S01]  /*10e40*/  FADD.FTZ R94, -R116.reuse, R94 ;  /* 0x0000005e745e7221 */ /* 0x040fe20000010100 */
[----:B------:R-:W-:Y:S02]  /*10e50*/  HADD2.F32 R66, -RZ, R34.H0_H0 ;  /* 0x20000022ff427230 */ /* 0x000fe40000004100 */
[C---:B------:R-:W-:Y:S01]  /*10e60*/  FADD.FTZ R118, -R116.reuse, R57 ;  /* 0x0000003974767221 */ /* 0x040fe20000010100 */
[----:B------:R-:W-:Y:S02]  /*10e70*/  HADD2.F32 R56, -RZ, R30.H0_H0 ;  /* 0x2000001eff387230 */ /* 0x000fe40000004100 */
[----:B------:R-:W-:Y:S01]  /*10e80*/  FADD.FTZ R78, -R116, R78 ;  /* 0x0000004e744e7221 */ /* 0x000fe20000010100 */
[----:B------:R-:W-:Y:S01]  /*10e90*/  FMUL.FTZ R117, R121, R84 ;  /* 0x0000005479757220 */ /* 0x000fe20000410000 */
[----:B------:R-:W-:Y:S01]  /*10ea0*/  FFMA.FTZ R60, R59, R60, R2 ;  /* 0x0000003c3b3c7223 */ /* 0x000fe20000010002 */
[----:B------:R-:W-:-:S02]  /*10eb0*/  HADD2.F32 R57, -RZ, R43.H0_H0 ;  /* 0x2000002bff397230 */ /* 0x000fc40000004100 */
[----:B------:R-:W-:Y:S01]  /*10ec0*/  FFMA.FTZ R61, R61, R62, R4 ;  /* 0x0000003e3d3d7223 */ /* 0x000fe20000010004 */
[----:B------:R-:W-:Y:S01]  /*10ed0*/  SHF.R.S32.HI R59, RZ, 0x1f, R142 ;  /* 0x0000001fff3b7819 */ /* 0x000fe2000001148e */
[----:B------:R-:W-:Y:S01]  /*10ee0*/  FFMA.FTZ R71, R71, R64, R16 ;  /* 0x0000004047477223 */ /* 0x000fe20000010010 */
[----:B------:R-:W-:Y:S01]  /*10ef0*/  FFMA.FTZ R66, R79, R66, R22 ;  /* 0x000000424f427223 */ /* 0x000fe20000010016 */
[----:B------:R-:W-:Y:S02]  /*10f00*/  HADD2.F32 R74, -RZ, R31.H0_H0 ;  /* 0x2000001fff4a7230 */ /* 0x000fe40000004100 */
[C---:B------:R-:W-:Y:S01]  /*10f10*/  FADD.FTZ R92, -R116.reuse, R92 ;  /* 0x0000005c745c7221 */ /* 0x040fe20000010100 */
[C---:B------:R-:W-:Y:S01]  /*10f20*/  FADD.FTZ R93, -R116.reuse, R93 ;  /* 0x0000005d745d7221 */ /* 0x040fe20000010100 */
[----:B------:R-:W-:Y:S01]  /*10f30*/  FMUL.FTZ R119, R121, R86 ;  /* 0x0000005679777220 */ /* 0x000fe20000410000 */
[----:B------:R-:W-:Y:S02]  /*10f40*/  HADD2.F32 R62, -RZ, R38.H0_H0 ;  /* 0x20000026ff3e7230 */ /* 0x000fe40000004100 */
[----:B------:R-:W-:Y:S01]  /*10f50*/  FADD.FTZ R80, -R116, R80 ;  /* 0x0000005074507221 */ /* 0x000fe20000010100 */
[----:B------:R-:W-:-:S02]  /*10f60*/  HADD2.F32 R64, -RZ, R36.H0_H0 ;  /* 0x20000024ff407230 */ /* 0x000fc40000004100 */
[C---:B------:R-:W-:Y:S01]  /*10f70*/  FADD.FTZ R160, -R116.reuse, R81 ;  /* 0x0000005174a07221 */ /* 0x040fe20000010100 */
[----:B------:R-:W-:Y:S02]  /*10f80*/  HADD2.F32 R72, -RZ, R32.H1_H1 ;  /* 0x30000020ff487230 */ /* 0x000fe40000004100 */
[C---:B------:R-:W-:Y:S01]  /*10f90*/  FADD.FTZ R82, -R116.reuse, R82 ;  /* 0x0000005274527221 */ /* 0x040fe20000010100 */
[----:B------:R-:W-:Y:S02]  /*10fa0*/  HADD2.F32 R79, -RZ, R27.H0_H0 ;  /* 0x2000001bff4f7230 */ /* 0x000fe40000004100 */
        /* <DEDUP_REMOVED lines=9> */
[----:B------:R-:W-:Y:S01]  /*11040*/  FFMA.FTZ R117, R117, R56, R102 ;  /* 0x0000003875757223 */ /* 0x000fe20000010066 */
[----:B------:R-:W-:Y:S01]  /*11050*/  HADD2.F32 R116, -RZ, R43.H1_H1 ;  /* 0x3000002bff747230 */ /* 0x000fe20000004100 */
[----:B------:R-:W-:Y:S01]  /*11060*/  LEA.HI R59, R59, R142, RZ, 0x3 ;  /* 0x0000008e3b3b7211 */ /* 0x000fe200078f18ff */
[--C-:B------:R-:W-:Y:S01]  /*11070*/  HADD2.F32 R56, -RZ, R26.reuse.H0_H0 ;  /* 0x2000001aff387230 */ /* 0x100fe20000004100 */
[----:B------:R-:W-:Y:S01]  /*11080*/  LOP3.LUT R130, R0, 0x1f, RZ, 0xc0, !PT ;  /* 0x0000001f00827812 */ /* 0x000fe200078ec0ff */
[----:B------:R-:W-:-:S02]  /*11090*/  HADD2.F32 R78, -RZ, R26.H1_H1 ;  /* 0x3000001aff4e7230 */ /* 0x000fc40000004100 */
        /* <DEDUP_REMOVED lines=21> */
[----:B------:R-:W-:Y:S01]  /*111f0*/  FFMA.FTZ R65, R65, R64, R10 ;  /* 0x0000004041417223 */ /* 0x000fe2000001000a */
[----:B------:R-:W-:Y:S01]  /*11200*/  FFMA.FTZ R152, R152, R72, R19 ;  /* 0x0000004898987223 */ /* 0x000fe20000010013 */
[----:B------:R-:W-:Y:S02]  /*11210*/  HADD2.F32 R74, -RZ, R28.H0_H0 ;  /* 0x2000001cff4a7230 */ /* 0x000fe40000004100 */
[----:B------:R-:W-:Y:S01]  /*11220*/  FFMA.FTZ R94, R94, R79, R113 ;  /* 0x0000004f5e5e7223 */ /* 0x000fe20000010071 */
[----:B------:R-:W-:Y:S01]  /*11230*/  HADD2.F32 R69, -RZ, R38.H1_H1 ;  /* 0x30000026ff457230 */ /* 0x000fe20000004100 */
[----:B------:R-:W-:Y:S01]  /*11240*/  LEA.HI.SX32 R59, R59, R130, 0x1d ;  /* 0x000000823b3b7211 */ /* 0x000fe200078feaff */
[--C-:B------:R-:W-:Y:S02]  /*11250*/  HADD2.F32 R64, -RZ, R35.reuse.H0_H0 ;  /* 0x20000023ff407230 */ /* 0x100fe40000004100 */
        /* <DEDUP_REMOVED lines=9> */
[----:B------:R-:W-:-:S02]  /*112f0*/  HADD2.F32 R139, -RZ, R34.H1_H1 ;  /* 0x30000022ff8b7230 */ /* 0x000fc40000004100 */
[----:B------:R-:W-:Y:S01]  /*11300*/  FFMA.FTZ R69, R148, R69, R15 ;  /* 0x0000004594457223 */ /* 0x000fe2000001000f */
[----:B------:R-:W-:Y:S02]  /*11310*/  HADD2.F32 R145, -RZ, R28.H1_H1 ;  /* 0x3000001cff917230 */ /* 0x000fe40000004100 */
[----:B------:R-:W-:Y:S01]  /*11320*/  FFMA.FTZ R64, R81, R64, R96 ;  /* 0x0000004051407223 */ /* 0x000fe20000010060 */
[----:B------:R-:W-:Y:S02]  /*11330*/  HADD2.F32 R80, -RZ, R27.H1_H1 ;  /* 0x3000001bff507230 */ /* 0x000fe40000004100 */
[----:B------:R-:W-:Y:S01]  /*11340*/  FFMA.FTZ R121, R158, R121, R97 ;  /* 0x000000799e797223 */ /* 0x000fe20000010061 */
[----:B------:R-:W-:Y:S02]  /*11350*/  HADD2.F32 R78, -RZ, R25.H0_H0 ;  /* 0x20000019ff4e7230 */ /* 0x000fe40000004100 */
[----:B------:R-:W-:Y:S01]  /*11360*/  FFMA.FTZ R72, R85, R72, R100 ;  /* 0x0000004855487223 */ /* 0x000fe20000010064 */
[----:B------:R-:W-:-:S02]  /*11370*/  HADD2.F32 R56, -RZ, R24.H0_H0 ;  /* 0x20000018ff387230 */ /* 0x000fc40000004100 */
[----:B------:R-:W-:Y:S01]  /*11380*/  FFMA.FTZ R91, R91, R79, R110 ;  /* 0x0000004f5b5b7223 */ /* 0x000fe2000001006e */
[----:B------:R-:W-:Y:S01]  /*11390*/  FFMA.FTZ R86, R89, R86, R108 ;  /* 0x0000005659567223 */ /* 0x000fe2000001006c */
[C---:B------:R-:W-:Y:S01]  /*113a0*/  IADD3 R83, R59.reuse, 0x20, RZ ;  /* 0x000000203b537810 */ /* 0x040fe20007ffe0ff */
[----:B------:R-:W-:Y:S01]  /*113b0*/  FFMA.FTZ R139, R156, R139, R23 ;  /* 0x0000008b9c8b7223 */ /* 0x000fe20000010017 */
[----:B------:R-:W-:Y:S01]  /*113c0*/  FFMA.FTZ R141, R154, R141, R21 ;  /* 0x0000008d9a8d7223 */ /* 0x000fe20000010015 */
[C---:B------:R-:W-:Y:S01]  /*113d0*/  VIADD R81, R59.reuse, 0x40 ;  /* 0x000000403b517836 */ /* 0x040fe20000000000 */
[C---:B------:R-:W-:Y:S01]  /*113e0*/  IADD3 R79, R59.reuse, 0x60, RZ ;  /* 0x000000603b4f7810 */ /* 0x040fe20007ffe0ff */
[C---:B0-----:R-:W-:Y:S01]  /*113f0*/  IMAD.WIDE.U32 R84, R59.reuse, 0x10, R76 ;  /* 0x000000103b547825 */ /* 0x041fe200078e004c */
[----:B------:R-:W-:-:S03]  /*11400*/  IADD3 R89, R59, 0x80, RZ ;  /* 0x000000803b597810 */ /* 0x000fc60007ffe0ff */
[----:B------:R-:W-:Y:S01]  /*11410*/  FFMA.FTZ R143, R162, R143, R101 ;  /* 0x0000008fa28f7223 */ /* 0x000fe20000010065 */
[----:B------:R-:W-:Y:S01]  /*11420*/  FFMA.FTZ R145, R160, R145, R99 ;  /* 0x00000091a0917223 */ /* 0x000fe20000010063 */
[----:B------:R-:W-:Y:S01]  /*11430*/  F2FP.F16.F32.PACK_AB R59, R116, R57 ;  /* 0x00000039743b723e */ /* 0x000fe200000000ff */
[----:B------:R-:W-:Y:S01]  /*11440*/  FFMA.FTZ R95, R95, R80, R114 ;  /* 0x000000505f5f7223 */ /* 0x000fe20000010072 */
[----:B------:R-:W-:Y:S01]  /*11450*/  FFMA.FTZ R90, R90, R78, R109 ;  /* 0x0000004e5a5a7223 */ /* 0x000fe2000001006d */
[----:B------:R-:W-:Y:S01]  /*11460*/  FFMA.FTZ R87, R87, R56, R106 ;  /* 0x0000003857577223 */ /* 0x000fe2000001006a */
[----:B------:R-:W-:Y:S01]  /*11470*/  F2FP.F16.F32.PACK_AB R57, R120, R61 ;  /* 0x0000003d7839723e */ /* 0x000fe200000000ff */
[--C-:B------:R-:W-:Y:S01]  /*11480*/  IMAD.WIDE.U32 R82, R83, 0x10, R76.reuse ;  /* 0x0000001053527825 */ /* 0x100fe200078e004c */
[----:B------:R-:W-:Y:S02]  /*11490*/  F2FP.F16.F32.PACK_AB R58, R63, R58 ;  /* 0x0000003a3f3a723e */ /* 0x000fe400000000ff */
        /* <DEDUP_REMOVED lines=8> */
[----:B------:R-:W-:Y:S01]  /*11520*/  IMAD.WIDE.U32 R76, R89, 0x10, R76 ;  /* 0x00000010594c7825 */ /* 0x000fe200078e004c */
[----:B------:R-:W-:Y:S02]  /*11530*/  F2FP.F16.F32.PACK_AB R67, R121, R64 ;  /* 0x000000407943723e */ /* 0x000fe400000000ff */
        /* <DEDUP_REMOVED lines=15> */
.L_x_24665:
[----:B------:R-:W-:Y:S05]  /*11630*/  BSYNC B1 ;  /* 0x0000000000017941 */ /* 0x000fea0003800000 */
.L_x_24664:
[----:B0-----:R-:W0:Y:S02]  /*11640*/  LDC.64 R56, c[0x0][0x210] ;  /* 0x00008400ff387b82 */ /* 0x001e240000000a00 */
[----:B0-----:R-:W-:-:S05]  /*11650*/  IMAD R107, R56, 0x4, R107 ;  /* 0x00000004386b7824 */ /* 0x001fca00078e026b */
[----:B------:R-:W-:-:S13]  /*11660*/  ISETP.GE.AND P0, PT, R107, R57, PT ;  /* 0x000000396b00720c */ /* 0x000fda0003f06270 */
[----:B------:R-:W-:Y:S05]  /*11670*/  @!P0 BRA `(.L_x_24666) ;  /* 0xfffffef400088947 */ /* 0x000fea000383ffff */
[----:B------:R-:W-:Y:S05]  /*11680*/  BSYNC B0 ;  /* 0x0000000000007941 */ /* 0x000fea0003800000 */
.L_x_24292:
[----:B------:R-:W-:Y:S05]  /*11690*/  EXIT ;  /* 0x000000000000794d */ /* 0x000fea0003800000 */
.L_x_24663:
[----:B------:R-:W-:Y:S01]  /*116a0*/  HFMA2.MMA R146, -RZ, RZ, 0, 5.9604644775390625e-08 ;  /* 0x00000001ff927435 */ /* 0x000fe200000001ff */
[----:B------:R-:W-:Y:S01]  /*116b0*/  BSSY B1, `(.L_x_24667) ;  /* 0x0000006000017945 */ /* 0x000fe20003800000 */
[----:B------:R-:W-:Y:S01]  /*116c0*/  MOV R147, 0x1f ;  /* 0x0000001f00937802 */ /* 0x000fe20000000f00 */
[----:B------:R-:W-:-:S08]  /*116d0*/  IMAD.MOV.U32 R145, RZ, RZ, -0x1 ;  /* 0xffffffffff917424 */ /* 0x000fd000078e00ff */
[----:B0-----:R-:W-:Y:S05]  /*116e0*/  WARPSYNC.COLLECTIVE R145, `(.L_x_24668) ;  /* 0x0000000091087348 */ /* 0x001fea0003c00000 */
[----:B------:R1:W2:Y:S02]  /*116f0*/  SHFL.BFLY P1, R143, R144, R146, R147 ;  /* 0x0c000092908f7389 */ /* 0x0002a40000020093 */
[----:B012---:R-:W-:Y:S01]  /*11700*/  ENDCOLLECTIVE ;  /* 0x000000000000791b */ /* 0x007fe20003800000 */
.L_x_24668:
[----:B------:R-:W-:Y:S05]  /*11710*/  BSYNC B1 ;  /* 0x0000000000017941 */ /* 0x000fea0003800000 */
.L_x_24667:
[----:B------:R-:W-:Y:S01]  /*11720*/  MOV R117, R143 ;  /* 0x0000008f00757202 */ /* 0x000fe20000000f00 */
[----:B------:R-:W-:Y:S01]  /*11730*/  HFMA2.MMA R147, -RZ, RZ, 0, 1.847743988037109375e-06 ;  /* 0x0000001fff937435 */ /* 0x000fe200000001ff */
[----:B------:R-:W-:Y:S01]  /*11740*/  IMAD.MOV.U32 R146, RZ, RZ, 0x2 ;  /* 0x00000002ff927424 */ /* 0x000fe200078e00ff */
[----:B------:R-:W-:Y:S01]  /*11750*/  MOV R145, 0xffffffff ;  /* 0xffffffff00917802 */ /* 0x000fe20000000f00 */
[----:B------:R-:W0:Y:S01]  /*11760*/  LDC R121, c[0x0][0x290] ;  /* 0x0000a400ff797b82 */ /* 0x000e220000000800 */
[----:B------:R-:W-:-:S05]  /*11770*/  FADD.FTZ R117, R144, R117 ;  /* 0x0000007590757221 */ /* 0x000fca0000010000 */
[----:B------:R-:W-:-:S07]  /*11780*/  MOV R144, R117 ;  /* 0x0000007500907202 */ /* 0x000fce0000000f00 */
[----:B0-----:R-:W-:Y:S05]  /*11790*/  WARPSYNC.COLLECTIVE R145, `(.L_x_24669) ;  /* 0x0000000091087348 */ /* 0x001fea0003c00000 */
[----:B------:R1:W2:Y:S02]  /*117a0*/  SHFL.BFLY P1, R143, R144, R146, R147 ;  /* 0x0c000092908f7389 */ /* 0x0002a40000020093 */
[----:B012---:R-:W-:Y:S01]  /*117b0*/  ENDCOLLECTIVE ;  /* 0x000000000000791b */ /* 0x007fe20003800000 */
.L_x_24669:
[----:B------:R-:W-:Y:S01]  /*117c0*/  HFMA2.MMA R146, -RZ, RZ, 0, 2.384185791015625e-07 ;  /* 0x00000004ff927435 */ /* 0x000fe200000001ff */
[----:B------:R-:W-:-:S04]  /*117d0*/  IMAD.MOV.U32 R116, RZ, RZ, R143 ;  /* 0x000000ffff747224 */ /* 0x000fc800078e008f */
[----:B------:R-:W-:-:S05]  /*117e0*/  FADD.FTZ R118, R117, R116 ;  /* 0x0000007475767221 */ /* 0x000fca0000010000 */
[----:B------:R-:W-:-:S07]  /*117f0*/  MOV R144, R118 ;  /* 0x0000007600907202 */ /* 0x000fce0000000f00 */
[----:B------:R-:W-:Y:S05]  /*11800*/  WARPSYNC.COLLECTIVE R145, `(.L_x_24670) ;  /* 0x0000000091087348 */ /* 0x000fea0003c00000 */
[----:B------:R0:W1:Y:S02]  /*11810*/  SHFL.BFLY P1, R143, R144, R146, R147 ;  /* 0x0c000092908f7389 */ /* 0x0000640000020093 */
[----:B01----:R-:W-:Y:S01]  /*11820*/  ENDCOLLECTIVE ;  /* 0x000000000000791b */ /* 0x003fe20003800000 */
.L_x_24670:
[----:B------:R-:W-:Y:S01]  /*11830*/  HFMA2.MMA R146, -RZ, RZ, 0, 4.76837158203125e-07 ;  /* 0x00000008ff927435 */ /* 0x000fe200000001ff */
[----:B------:R-:W-:-:S04]  /*11840*/  IMAD.MOV.U32 R119, RZ, RZ, R143 ;  /* 0x000000ffff777224 */ /* 0x000fc800078e008f */
[----:B------:R-:W-:-:S05]  /*11850*/  FADD.FTZ R119, R118, R119 ;  /* 0x0000007776777221 */ /* 0x000fca0000010000 */
[----:B------:R-:W-:-:S07]  /*11860*/  MOV R144, R119 ;  /* 0x0000007700907202 */ /* 0x000fce0000000f00 */
[----:B------:R-:W-:Y:S05]  /*11870*/  WARPSYNC.COLLECTIVE R145, `(.L_x_24671) ;  /* 0x0000000091087348 */ /* 0x000fea0003c00000 */
[----:B------:R0:W1:Y:S02]  /*11880*/  SHFL.BFLY P1, R143, R144, R146, R147 ;  /* 0x0c000092908f7389 */ /* 0x0000640000020093 */
[----:B01----:R-:W-:Y:S01]  /*11890*/  ENDCOLLECTIVE ;  /* 0x000000000000791b */ /* 0x003fe20003800000 */
.L_x_24671:
[----:B------:R-:W-:Y:S01]  /*118a0*/  HFMA2.MMA R146, -RZ, RZ, 0, 9.5367431640625e-07 ;  /* 0x00000010ff927435 */ /* 0x000fe200000001ff */
[----:B------:R-:W-:-:S04]  /*118b0*/  IMAD.MOV.U32 R116, RZ, RZ, R143 ;  /* 0x000000ffff747224 */ /* 0x000fc800078e008f */
[----:B------:R-:W-:-:S05]  /*118c0*/  FADD.FTZ R140, R119, R116 ;  /* 0x00000074778c7221 */ /* 0x000fca0000010000 */
[----:B------:R-:W-:-:S07]  /*118d0*/  MOV R144, R140 ;  /* 0x0000008c00907202 */ /* 0x000fce0000000f00 */
[----:B------:R-:W-:Y:S05]  /*118e0*/  WARPSYNC.COLLECTIVE R145, `(.L_x_24672) ;  /* 0x0000000091087348 */ /* 0x000fea0003c00000 */
[----:B------:R0:W1:Y:S02]  /*118f0*/  SHFL.BFLY P1, R143, R144, R146, R147 ;  /* 0x0c000092908f7389 */ /* 0x0000640000020093 */
[----:B01----:R-:W-:Y:S01]  /*11900*/  ENDCOLLECTIVE ;  /* 0x000000000000791b */ /* 0x003fe20003800000 */
.L_x_24672:
        /* <DEDUP_REMOVED lines=88> */
.L_x_24673:
[----:B------:R-:W-:Y:S01]  /*11e90*/  HFMA2.MMA R146, -RZ, RZ, 0, 1.1920928955078125e-07 ;  /* 0x00000002ff927435 */ /* 0x000fe200000001ff */
[----:B------:R-:W-:-:S04]  /*11ea0*/  IMAD.MOV.U32 R117, RZ, RZ, R143 ;  /* 0x000000ffff757224 */ /* 0x000fc800078e008f */
[----:B------:R-:W-:-:S05]  /*11eb0*/  FADD.FTZ R117, R116, R117 ;  /* 0x0000007574757221 */ /* 0x000fca0000010000 */
[----:B------:R-:W-:-:S07]  /*11ec0*/  MOV R144, R117 ;  /* 0x0000007500907202 */ /* 0x000fce0000000f00 */
[----:B------:R-:W-:Y:S05]  /*11ed0*/  WARPSYNC.COLLECTIVE R145, `(.L_x_24674) ;  /* 0x0000000091087348 */ /* 0x000fea0003c00000 */
[----:B------:R0:W1:Y:S02]  /*11ee0*/  SHFL.BFLY P1, R143, R144, R146, R147 ;  /* 0x0c000092908f7389 */ /* 0x0000640000020093 */
[----:B01----:R-:W-:Y:S01]  /*11ef0*/  ENDCOLLECTIVE ;  /* 0x000000000000791b */ /* 0x003fe20003800000 */
.L_x_24674:
[----:B------:R-:W-:Y:S01]  /*11f00*/  HFMA2.MMA R146, -RZ, RZ, 0, 2.384185791015625e-07 ;  /* 0x00000004ff927435 */ /* 0x000fe200000001ff */
[----:B------:R-:W-:-:S04]  /*11f10*/  IMAD.MOV.U32 R118, RZ, RZ, R143 ;  /* 0x000000ffff767224 */ /* 0x000fc800078e008f */
[----:B------:R-:W-:-:S05]  /*11f20*/  FADD.FTZ R118, R117, R118 ;  /* 0x0000007675767221 */ /* 0x000fca0000010000 */
[----:B------:R-:W-:-:S07]  /*11f30*/  MOV R144, R118 ;  /* 0x0000007600907202 */ /* 0x000fce0000000f00 */
[----:B------:R-:W-:Y:S05]  /*11f40*/  WARPSYNC.COLLECTIVE R145, `(.L_x_24675) ;  /* 0x0000000091087348 */ /* 0x000fea0003c00000 */
[----:B------:R0:W1:Y:S02]  /*11f50*/  SHFL.BFLY P1, R143, R144, R146, R147 ;  /* 0x0c000092908f7389 */ /* 0x0000640000020093 */
[----:B01----:R-:W-:Y:S01]  /*11f60*/  ENDCOLLECTIVE ;  /* 0x000000000000791b */ /* 0x003fe20003800000 */
.L_x_24675:
[----:B------:R-:W-:Y:S01]  /*11f70*/  HFMA2.MMA R146, -RZ, RZ, 0, 4.76837158203125e-07 ;  /* 0x00000008ff927435 */ /* 0x000fe200000001ff */
[----:B------:R-:W-:-:S04]  /*11f80*/  IMAD.MOV.U32 R119, RZ, RZ, R143 ;  /* 0x000000ffff777224 */ /* 0x000fc800078e008f */
[----:B------:R-:W-:-:S05]  /*11f90*/  FADD.FTZ R119, R118, R119 ;  /* 0x0000007776777221 */ /* 0x000fca0000010000 */
[----:B------:R-:W-:-:S07]  /*11fa0*/  MOV R144, R119 ;  /* 0x0000007700907202 */ /* 0x000fce0000000f00 */
[----:B------:R-:W-:Y:S05]  /*11fb0*/  WARPSYNC.COLLECTIVE R145, `(.L_x_24676) ;  /* 0x0000000091087348 */ /* 0x000fea0003c00000 */
[----:B------:R0:W1:Y:S02]  /*11fc0*/  SHFL.BFLY P1, R143, R144, R146, R147 ;  /* 0x0c000092908f7389 */ /* 0x0000640000020093 */
[----:B01----:R-:W-:Y:S01]  /*11fd0*/  ENDCOLLECTIVE ;  /* 0x000000000000791b */ /* 0x003fe20003800000 */
.L_x_24676:
[----:B------:R-:W-:Y:S01]  /*11fe0*/  HFMA2.MMA R146, -RZ, RZ, 0, 9.5367431640625e-07 ;  /* 0x00000010ff927435 */ /* 0x000fe200000001ff */
[----:B------:R-:W-:-:S04]  /*11ff0*/  IMAD.MOV.U32 R140, RZ, RZ, R143 ;  /* 0x000000ffff8c7224 */ /* 0x000fc800078e008f */
[----:B------:R-:W-:-:S05]  /*12000*/  FADD.FTZ R140, R119, R140 ;  /* 0x0000008c778c7221 */ /* 0x000fca0000010000 */
[----:B------:R-:W-:-:S07]  /*12010*/  MOV R144, R140 ;  /* 0x0000008c00907202 */ /* 0x000fce0000000f00 */
[----:B------:R-:W-:Y:S05]  /*12020*/  WARPSYNC.COLLECTIVE R145, `(.L_x_24677) ;  /* 0x0000000091087348 */ /* 0x000fea0003c00000 */
[----:B------:R0:W1:Y:S02]  /*12030*/  SHFL.BFLY P1, R143, R144, R146, R147 ;  /* 0x0c000092908f7389 */ /* 0x0000640000020093 */
[----:B01----:R-:W-:Y:S01]  /*12040*/  ENDCOLLECTIVE ;  /* 0x000000000000791b */ /* 0x003fe20003800000 */
.L_x_24677:
[----:B------:R-:W-:Y:S05]  /*12050*/  BRA `(.L_x_24678) ;  /* 0xffffffe800087947 */ /* 0x000fea000383ffff */
.L_x_24679:
        /* <DEDUP_REMOVED lines=10> */
.L_x_37473:


//--------------------- .text._ZN10layer_norm13ln_fwd_kernelINS_13Kernel_traitsI6__halfS2_fS2_fjLj1280ELj1ELj4ELj1ELj16ENS_18Kernel_traits_baseILj1280ES2_S2_fS2_fjLj128EEEEELb1ELb1ELb0ELb0EEEvNS_9FwdParamsE --------------------------
	.section	.text._ZN10layer_norm13ln_fwd_kernelINS_13Kernel_traitsI6__halfS2_fS2_fjLj1280ELj1ELj4ELj1ELj16ENS_18Kernel_traits_baseILj1280ES2_S2_fS2_fjLj128EEEEELb1ELb1ELb0ELb0EEEvNS_9FwdParamsE,"ax",@progbits
	.align	128
        .global         _ZN10layer_norm13ln_fwd_kernelINS_13Kernel_traitsI6__halfS2_fS2_fjLj1280ELj1ELj4ELj1ELj16ENS_18Kernel_traits_baseILj1280ES2_S2_fS2_fjLj128EEEEELb1ELb1ELb0ELb0EEEvNS_9FwdParamsE
        .type           _ZN10layer_norm13ln_fwd_kernelINS_13Kernel_traitsI6__halfS2_fS2_fjLj1280ELj1ELj4ELj1ELj16ENS_18Kernel_traits_baseILj1280ES2_S2_fS2_fjLj128EEEEELb1ELb1ELb0ELb0EEEvNS_9FwdParamsE,@function
        .size           _ZN10layer_norm13ln_fwd_kernelINS_13Kernel_traitsI6__halfS2_fS2_fjLj1280ELj1ELj4ELj1ELj16ENS_18Kernel_traits_baseILj1280ES2_S2_fS2_fjLj128EEEEELb1ELb1ELb0ELb0EEEvNS_9FwdParamsE,(.L_x_37474 - _ZN10layer_norm13ln_fwd_kernelINS_13Kernel_traitsI6__halfS2_fS2_fjLj1280ELj1ELj4ELj1ELj16ENS_18Kernel_traits_baseILj1280ES2_S2_fS2_fjLj128EEEEELb1ELb1ELb0ELb0EEEvNS_9FwdParamsE)
        .other          _ZN10layer_norm13ln_fwd_kernelINS_13Kernel_traitsI6__halfS2_fS2_fjLj1280ELj1ELj4ELj1ELj16ENS_18Kernel_traits_baseILj1280ES2_S2_fS2_fjLj128EEEEELb1ELb1ELb0ELb0EEEvNS_9FwdParamsE,@"STO_CUDA_ENTRY STV_DEFAULT"
_ZN10layer_norm13ln_fwd_kernelINS_13Kernel_traitsI6__halfS2_fS2_fjLj1280ELj1ELj4ELj1ELj16ENS_18Kernel_traits_baseILj1280ES2_S2_fS2_fjLj128EEEEELb1ELb1ELb0ELb0EEEvNS_9FwdParamsE:
.text._ZN10layer_norm13ln_fwd_kernelINS_13Kernel_traitsI6__halfS2_fS2_fjLj1280ELj1ELj4ELj1ELj16ENS_18Kernel_traits_baseILj1280ES2_S2_fS2_fjLj128EEEEELb1ELb1ELb0ELb0EEEvNS_9FwdParamsE:
        /* <DEDUP_REMOVED lines=106> */
.L_x_24681:
[----:B------:R-:W-:Y:S05]  /*06a0*/  BSYNC B0 ;  /* 0x0000000000007941 */ /* 0x000fea0003800000 */
.L_x_24680:
        /* <DEDUP_REMOVED lines=18> */
.L_x_24683:
[----:B------:R-:W-:Y:S05]  /*07d0*/  BSYNC B0 ;  /* 0x0000000000007941 */ /* 0x000fea0003800000 */
.L_x_24682:
        /* <DEDUP_REMOVED lines=18> */
.L_x_24685:
[----:B------:R-:W-:Y:S05]  /*0900*/  BSYNC B0 ;  /* 0x0000000000007941 */ /* 0x000fea0003800000 */
.L_x_24684:
        /* <DEDUP_REMOVED lines=18> */
.L_x_24687:
[----:B------:R-:W-:Y:S05]  /*0a30*/  BSYNC B0 ;  /* 0x0000000000007941 */ /* 0x000fea0003800000 */
.L_x_24686:
        /* <DEDUP_REMOVED lines=17> */
.L_x_24689:
[----:B------:R-:W-:Y:S05]  /*0b50*/  BSYNC B0 ;  /* 0x0000000000007941 */ /* 0x000fea0003800000 */
.L_x_24688:
[----:B------:R-:W-:Y:S01]  /*0b60*/  ULDC UR6, c[0x0][0x214] ;  /* 0x0000850000067ab9 */ /* 0x000fe20000000800 */
[----:B------:R-:W-:Y:S01]  /*0b70*/  IMAD.WIDE.U32 R14, R0, -0x326172a9, RZ ;  /* 0xcd9e8d57000e7825 */ /* 0x000fe200078e00ff */
[----:B------:R-:W-:Y:S02]  /*0b80*/  ISETP.GE.AND P0, PT, R29, UR6, PT ;  /* 0x000000061d007c0c */ /* 0x000fe4000bf06270 */
[----:B------:R-:W-:Y:S01]  /*0b90*/  IADD3 R28, R110, 0x5384540f, RZ ;  /* 0x5384540f6e1c7810 */ /* 0x000fe20007ffe0ff */
        /* <DEDUP_REMOVED lines=8> */
[----:B------:R-:W-:Y:S01]  /*0c20*/  LOP3.LUT R47, R47, 0xffffffef, RZ, 0xc0, !PT ;  /* 0xffffffef2f2f7812 */ /* 0x000fe200078ec0ff */
[--C-:B-----5:R-:W-:Y:S01]  /*0c30*/  HADD2.F32 R108, -RZ, R53.reuse.H0_H0 ;  /* 0x20000035ff6c7230 */ /* 0x120fe20000004100 */
[----:B------:R-:W-:Y:S01]  /*0c40*/  ISETP.NE.U32.AND P0, PT, RZ, UR6, PT ;  /* 0x00000006ff007c0c */ /* 0x000fe2000bf05070 */
[----:B------:R-:W-:Y:S01]  /*0c50*/  ULDC.U8 UR6, c[0x0][0x2a0] ;  /* 0x0000a80000067ab9 */ /* 0x000fe20000000000 */
[----:B------:R-:W-:Y:S01]  /*0c60*/  LOP3.LUT R204, R13, R2, R26, 0x96, !PT ;  /* 0x000000020dcc7212 */ /* 0x000fe200078e961a */
[----:B------:R-:W-:Y:S01]  /*0c70*/  HADD2.F32 R113, -RZ, R53.H1_H1 ;  /* 0x30000035ff717230 */ /* 0x000fe20000004100 */
[----:B------:R-:W-:Y:S01]  /*0c80*/  ISETP.NE.AND.EX P1, PT, RZ, UR7, PT, P0 ;  /* 0x00000007ff007c0c */ /* 0x000fe2000bf25300 */
[--C-:B------:R-:W-:Y:S01]  /*0c90*/  HADD2.F32 R106, -RZ, R52.reuse.H0_H0 ;  /* 0x20000034ff6a7230 */ /* 0x100fe20000004100 */
[----:B------:R-:W-:Y:S01]  /*0ca0*/  ISETP.NE.AND P0, PT, RZ, UR6, PT ;  /* 0x00000006ff007c0c */ /* 0x000fe2000bf05270 */
[----:B------:R-:W-:Y:S01]  /*0cb0*/  HADD2.F32 R109, -RZ, R52.H1_H1 ;  /* 0x30000034ff6d7230 */ /* 0x000fe20000004100 */
[----:B------:R-:W-:Y:S01]  /*0cc0*/  IADD3 R199, R110, -0x700cb87f, RZ ;  /* 0x8ff347816ec77810 */ /* 0x000fe20007ffe0ff */
[----:B------:R-:W-:Y:S01]  /*0cd0*/  VIADD R188, R111, 0x96a522ad ;  /* 0x96a522ad6fbc7836 */ /* 0x000fe20000000000 */
[----:B------:R-:W-:Y:S01]  /*0ce0*/  LOP3.LUT R202, R202, 0x3, RZ, 0xc0, !PT ;  /* 0x00000003caca7812 */ /* 0x000fe200078ec0ff */
[----:B------:R-:W-:Y:S01]  /*0cf0*/  IMAD R53, R101, -0x2daee0ad, RZ ;  /* 0xd2511f5365357824 */ /* 0x000fe200078e02ff */
[----:B------:R-:W-:Y:S01]  /*0d00*/  ULDC UR11, c[0x0][0x218] ;  /* 0x00008600000b7ab9 */ /* 0x000fe20000000800 */
[----:B------:R-:W-:Y:S01]  /*0d10*/  IMAD.WIDE.U32 R200, R200, -0x2daee0ad, RZ ;  /* 0xd2511f53c8c87825 */ /* 0x000fe200078e00ff */
[----:B------:R-:W-:Y:S01]  /*0d20*/  ULDC UR10, c[0x0][0x2d8] ;  /* 0x0000b600000a7ab9 */ /* 0x000fe20000000800 */
[----:B------:R-:W-:Y:S01]  /*0d30*/  ULDC.64 UR6, c[0x0][0x238] ;  /* 0x00008e0000067ab9 */ /* 0x000fe20000000a00 */
[----:B------:R-:W-:Y:S01]  /*0d40*/  ULDC.64 UR8, c[0x0][0x240] ;  /* 0x0000900000087ab9 */ /* 0x000fe20000000a00 */
[----:B------:R-:W-:Y:S01]  /*0d50*/  @P1 LOP3.LUT R47, R47, 0x10, RZ, 0xfc, !PT ;  /* 0x000000102f2f1812 */ /* 0x000fe200078efcff */
[----:B------:R-:W-:Y:S01]  /*0d60*/  IMAD R100, R100, -0x326172a9, RZ ;  /* 0xcd9e8d5764647824 */ /* 0x000fe200078e02ff */
[----:B------:R-:W-:Y:S01]  /*0d70*/  LOP3.LUT R198, R201, R53, R188, 0x96, !PT ;  /* 0x00000035c9c67212 */ /* 0x000fe200078e96bc */
[----:B------:R-:W-:Y:S01]  /*0d80*/  IMAD.HI.U32 R52, R204, -0x326172a9, RZ ;  /* 0xcd9e8d57cc347827 */ /* 0x000fe200078e00ff */
[----:B------:R-:W-:-:S03]  /*0d90*/  LOP3.LUT R47, R47, 0xfffffdff, RZ, 0xc0, !PT ;  /* 0xfffffdff2f2f7812 */ /* 0x000fc600078ec0ff */
[--C-:B------:R-:W-:Y:S01]  /*0da0*/  HADD2.F32 R21, -RZ, R10.reuse.H0_H0 ;  /* 0x2000000aff157230 */ /* 0x100fe20000004100 */
[----:B------:R-:W-:Y:S01]  /*0db0*/  LOP3.LUT R201, R52, R100, R199, 0x96, !PT ;  /* 0x0000006434c97212 */ /* 0x000fe200078e96c7 */
[----:B------:R-:W-:Y:S01]  /*0dc0*/  HADD2.F32 R20, -RZ, R10.H1_H1 ;  /* 0x3000000aff147230 */ /* 0x000fe20000004100 */
[----:B------:R-:W-:Y:S01]  /*0dd0*/  @P0 LOP3.LUT R47, R47, 0x200, RZ, 0xfc, !PT ;  /* 0x000002002f2f0812 */ /* 0x000fe200078efcff */
        /* <DEDUP_REMOVED lines=114> */
[----:B------:R-:W-:Y:S02]  /*1500*/  IMAD.MOV.U32 R203, RZ, RZ, RZ ;  /* 0x000000ffffcb7224 */ /* 0x000fe400078e00ff */
[----:B------:R-:W-:-:S07]  /*1510*/  IMAD R204, R204, -0x326172a9, RZ ;  /* 0xcd9e8d57cccc7824 */ /* 0x000fce00078e02ff */
.L_x_24991:
        /* <DEDUP_REMOVED lines=38> */
.L_x_24693:
[----:B------:R-:W-:-:S07]  /*1780*/  MOV R206, R204 ;  /* 0x000000cc00ce7202 */ /* 0x000fce0000000f00 */
.L_x_24694:
[----:B------:R-:W-:Y:S05]  /*1790*/  BSYNC B1 ;  /* 0x0000000000017941 */ /* 0x000fea0003800000 */
.L_x_24692:
        /* <DEDUP_REMOVED lines=16> */
.L_x_24698:
[----:B------:R-:W-:Y:S05]  /*18a0*/  BSYNC B2 ;  /* 0x0000000000027941 */ /* 0x000fea0003800000 */
.L_x_24697:
        /* <DEDUP_REMOVED lines=44> */
.L_x_24696:
[----:B------:R-:W-:Y:S05]  /*1b70*/  BSYNC B1 ;  /* 0x0000000000017941 */ /* 0x000fea0003800000 */
.L_x_24695:
[----:B------:R-:W0:Y:S01]  /*1b80*/  LDC R209, c[0x0][0x294] ;  /* 0x0000a500ffd17b82 */ /* 0x000e220000000800 */
[----:B------:R-:W-:Y:S01]  /*1b90*/  I2FP.F32.U32 R63, R206 ;  /* 0x000000ce003f7245 */ /* 0x000fe20000201000 */
[----:B------:R-:W-:Y:S01]  /*1ba0*/  IMAD.MOV.U32 R210, RZ, RZ, 0x2f800000 ;  /* 0x2f800000ffd27424 */ /* 0x000fe200078e00ff */
[----:B------:R-:W-:Y:S01]  /*1bb0*/  LOP3.LUT R47, R47, 0xfffffffb, RZ, 0xc0, !PT ;  /* 0xfffffffb2f2f7812 */ /* 0x000fe200078ec0ff */
[----:B-----5:R-:W-:Y:S01]  /*1bc0*/  HADD2.F32 R100, -RZ, R64.H0_H0 ;  /* 0x20000040ff647230 */ /* 0x020fe20000004100 */
[----:B------:R-:W-:Y:S01]  /*1bd0*/  ISETP.NE.U32.AND P0, PT, R60, RZ, PT ;  /* 0x000000ff3c00720c */ /* 0x000fe20003f05070 */
[----:B------:R-:W-:Y:S01]  /*1be0*/  FFMA.FTZ R62, R63, R210, 1.1641532182693481445e-10 ;  /* 0x2f0000003f3e7423 */ /* 0x000fe200000100d2 */
[----:B------:R-:W-:Y:S01]  /*1bf0*/  BSSY B1, `(.L_x_24699) ;  /* 0x0000016000017945 */ /* 0x000fe20003800000 */
[----:B------:R-:W1:Y:S01]  /*1c00*/  LDC R208, c[0x0][0x298] ;  /* 0x0000a600ffd07b82 */ /* 0x000e620000000800 */
[----:B------:R-:W-:Y:S01]  /*1c10*/  FMUL.FTZ R63, R100, R213 ;  /* 0x000000d5643f7220 */ /* 0x000fe20000410000 */
[----:B------:R-:W-:-:S02]  /*1c20*/  ISETP.NE.AND.EX P0, PT, R61, RZ, PT, P0 ;  /* 0x000000ff3d00720c */ /* 0x000fc40003f05300 */
        /* <DEDUP_REMOVED lines=17> */
.L_x_24700:
[----:B------:R-:W-:-:S07]  /*1d40*/  MOV R61, R204 ;  /* 0x000000cc003d7202 */ /* 0x000fce0000000f00 */
.L_x_24701:
[----:B------:R-:W-:Y:S05]  /*1d50*/  BSYNC B1 ;  /* 0x0000000000017941 */ /* 0x000fea0003800000 */
.L_x_24699:
        /* <DEDUP_REMOVED lines=16> */
.L_x_24705:
[----:B------:R-:W-:Y:S05]  /*1e60*/  BSYNC B2 ;  /* 0x0000000000027941 */ /* 0x000fea0003800000 */
.L_x_24704:
        /* <DEDUP_REMOVED lines=44> */
.L_x_24703:
[----:B------:R-:W-:Y:S05]  /*2130*/  BSYNC B1 ;  /* 0x0000000000017941 */ /* 0x000fea0003800000 */
.L_x_24702:
        /* <DEDUP_REMOVED lines=23> */
.L_x_24707:
[----:B------:R-:W-:-:S07]  /*22b0*/  IMAD.MOV.U32 R64, RZ, RZ, R204 ;  /* 0x000000ffff407224 */ /* 0x000fce00078e00cc */
.L_x_24708:
[----:B------:R-:W-:Y:S05]  /*22c0*/  BSYNC B1 ;  /* 0x0000000000017941 */ /* 0x000fea0003800000 */
.L_x_24706:
        /* <DEDUP_REMOVED lines=16> */
.L_x_24712:
[----:B------:R-:W-:Y:S05]  /*23d0*/  BSYNC B2 ;  /* 0x0000000000027941 */ /* 0x000fea0003800000 */
.L_x_24711:
        /* <DEDUP_REMOVED lines=44> */
.L_x_24710:
[----:B------:R-:W-:Y:S05]  /*26a0*/  BSYNC B1 ;  /* 0x0000000000017941 */ /* 0x000fea0003800000 */
.L_x_24709:
        /* <DEDUP_REMOVED lines=21> */
.L_x_24714:
[----:B------:R-:W-:-:S07]  /*2800*/  MOV R63, R204 ;  /* 0x000000cc003f7202 */ /* 0x000fce0000000f00 */
.L_x_24715:
[----:B------:R-:W-:Y:S05]  /*2810*/  BSYNC B1 ;  /* 0x0000000000017941 */ /* 0x000fea0003800000 */
.L_x_24713:
        /* <DEDUP_REMOVED lines=16> */
.L_x_24719:
[----:B------:R-:W-:Y:S05]  /*2920*/  BSYNC B2 ;  /* 0x0000000000027941 */ /* 0x000fea0003800000 */
.L_x_24718:
        /* <DEDUP_REMOVED lines=44> */
.L_x_24717:
[----:B------:R-:W-:Y:S05]  /*2bf0*/  BSYNC B1 ;  /* 0x0000000000017941 */ /* 0x000fea0003800000 */
.L_x_24716:
        /* <DEDUP_REMOVED lines=21> */
.L_x_24721:
[----:B------:R-:W-:-:S07]  /*2d50*/  IMAD.MOV.U32 R202, RZ, RZ, R204 ;  /* 0x000000ffffca7224 */ /* 0x000fce00078e00cc */
.L_x_24722:
[----:B------:R-:W-:Y:S05]  /*2d60*/  BSYNC B1 ;  /* 0x0000000000017941 */ /* 0x000fea0003800000 */
.L_x_24720:
        /* <DEDUP_REMOVED lines=16> */
.L_x_24726:
[----:B------:R-:W-:Y:S05]  /*2e70*/  BSYNC B2 ;  /* 0x0000000000027941 */ /* 0x000fea0003800000 */
.L_x_24725:
        /* <DEDUP_REMOVED lines=44> */
.L_x_24724:
[----:B------:R-:W-:Y:S05]  /*3140*/  BSYNC B1 ;  /* 0x0000000000017941 */ /* 0x000fea0003800000 */
.L_x_24723:
        /* <DEDUP_REMOVED lines=21> */
.L_x_24728:
[----:B------:R-:W-:-:S07]  /*32a0*/  MOV R65, R204 ;  /* 0x000000cc00417202 */ /* 0x000fce0000000f00 */
.L_x_24729:
[----:B------:R-:W-:Y:S05]  /*32b0*/  BSYNC B1 ;  /* 0x0000000000017941 */ /* 0x000fea0003800000 */
.L_x_24727:
        /* <DEDUP_REMOVED lines=16> */
.L_x_24733:
[----:B------:R-:W-:Y:S05]  /*33c0*/  BSYNC B2 ;  /* 0x0000000000027941 */ /* 0x000fea0003800000 */
.L_x_24732:
        /* <DEDUP_REMOVED lines=44> */
.L_x_24731:
[----:B------:R-:W-:Y:S05]  /*3690*/  BSYNC B1 ;  /* 0x0000000000017941 */ /* 0x000fea0003800000 */
.L_x_24730:
        /* <DEDUP_REMOVED lines=21> */
.L_x_24735:
[----:B------:R-:W-:-:S07]  /*37f0*/  IMAD.MOV.U32 R66, RZ, RZ, R204 ;  /* 0x000000ffff427224 */ /* 0x000fce00078e00cc */
.L_x_24736:
[----:B------:R-:W-:Y:S05]  /*3800*/  BSYNC B1 ;  /* 0x0000000000017941 */ /* 0x000fea0003800000 */
.L_x_24734:
        /* <DEDUP_REMOVED lines=16> */
.L_x_24740:
[----:B------:R-:W-:Y:S05]  /*3910*/  BSYNC B2 ;  /* 0x0000000000027941 */ /* 0x000fea0003800000 */
.L_x_24739:
        /* <DEDUP_REMOVED lines=44> */
.L_x_24738:
[----:B------:R-:W-:Y:S05]  /*3be0*/  BSYNC B1 ;  /* 0x0000000000017941 */ /* 0x000fea0003800000 */
.L_x_24737:
        /* <DEDUP_REMOVED lines=21> */
.L_x_24742:
[----:B------:R-:W-:-:S07]  /*3d40*/  MOV R211, R204 ;  /* 0x000000cc00d37202 */ /* 0x000fce0000000f00 */
.L_x_24743:
[----:B------:R-:W-:Y:S05]  /*3d50*/  BSYNC B1 ;  /* 0x0000000000017941 */ /* 0x000fea0003800000 */
.L_x_24741:
        /* <DEDUP_REMOVED lines=18> */
.L_x_24747:
[----:B------:R-:W-:Y:S05]  /*3e80*/  BSYNC B2 ;  /* 0x0000000000027941 */ /* 0x000fea0003800000 */
.L_x_24746:
        /* <DEDUP_REMOVED lines=44> */
.L_x_24745:
[----:B------:R-:W-:Y:S05]  /*4150*/  BSYNC B1 ;  /* 0x0000000000017941 */ /* 0x000fea0003800000 */
.L_x_24744:
[----:B------:R-:W-:Y:S01]  /*4160*/  SEL R215, RZ, 0x1, P1 ;  /* 0x00000001ffd77807 */ /* 0x000fe20000800000 */
[----:B------:R-:W-:Y:S01]  /*4170*/  HADD2.F32 R206, -RZ, R67.H1_H1 ;  /* 0x30000043ffce7230 */ /* 0x000fe20000004100 */
[C---:B------:R-:W-:Y:S02]  /*4180*/  LEA R102, P1, R205.reuse, UR6, 0x5 ;  /* 0x00000006cd667c11 */ /* 0x040fe4000f8228ff */
[----:B------:R-:W-:Y:S02]  /*4190*/  I2FP.F32.U32 R207, R211 ;  /* 0x000000d300cf7245 */ /* 0x000fe40000201000 */
[C---:B------:R-:W-:Y:S01]  /*41a0*/  LEA.HI.X R103, R205.reuse, UR7, RZ, 0x5, P1 ;  /* 0x00000007cd677c11 */ /* 0x040fe200088f2cff */
[----:B------:R-:W-:Y:S01]  /*41b0*/  FMUL.FTZ R67, R206, R213 ;  /* 0x000000d5ce437220 */ /* 0x000fe20000410000 */
[----:B------:R-:W-:Y:S01]  /*41c0*/  LEA R100, P1, R205, UR8, 0x3 ;  /* 0x00000008cd647c11 */ /* 0x000fe2000f8218ff */
[----:B------:R-:W-:Y:S01]  /*41d0*/  FFMA.FTZ R210, R207, R210, 1.1641532182693481445e-10 ;  /* 0x2f000000cfd27423 */ /* 0x000fe200000100d2 */
[----:B------:R-:W-:Y:S01]  /*41e0*/  SEL R221, RZ, 0x10000, P5 ;  /* 0x00010000ffdd7807 */ /* 0x000fe20002800000 */
[----:B------:R-:W-:Y:S01]  /*41f0*/  FMUL.FTZ R67, R67, R208 ;  /* 0x000000d043437220 */ /* 0x000fe20000410000 */
[----:B------:R-:W-:Y:S01]  /*4200*/  LOP3.LUT P5, RZ, R47, 0x2, RZ, 0xc0, !PT ;  /* 0x000000022fff7812 */ /* 0x000fe200078ac0ff */
[----:B------:R0:W-:Y:S01]  /*4210*/  STG.E.128 desc[UR4][R102.64], R60 ;  /* 0x0000003c66007986 */ /* 0x0001e2000c101d04 */
[----:B------:R-:W-:-:S02]  /*4220*/  LEA.HI.X R101, R205, UR9, RZ, 0x3, P1 ;  /* 0x00000009cd657c11 */ /* 0x000fc400088f1cff */
[----:B------:R-:W-:Y:S01]  /*4230*/  FSETP.GTU.FTZ.AND P1, PT, R210, R209, PT ;  /* 0x000000d1d200720b */ /* 0x000fe20003f3c000 */
[----:B------:R-:W-:Y:S01]  /*4240*/  IMAD.WIDE.U32 R208, R215, 0x10000, RZ ;  /* 0x00010000d7d07825 */ /* 0x000fe200078e00ff */
        /* <DEDUP_REMOVED lines=9> */
[----:B------:R-:W-:Y:S01]  /*42e0*/  FMUL.FTZ R67, R18, R67 ;  /* 0x0000004312437220 */ /* 0x000fe20000410000 */
[----:B------:R-:W-:Y:S02]  /*42f0*/  LOP3.LUT R214, R218, R220, R221, 0xfe, !PT ;  /* 0x000000dcdad67212 */ /* 0x000fe400078efedd */
[----:B------:R-:W-:Y:S01]  /*4300*/  SEL R217, RZ, 0x1, P6 ;  /* 0x00000001ffd97807 */ /* 0x000fe20003000000 */
[----:B------:R-:W-:Y:S01]  /*4310*/  @P0 FADD.FTZ R67, R59, R67 ;  /* 0x000000433b430221 */ /* 0x000fe20000010000 */
[----:B------:R-:W-:Y:S02]  /*4320*/  LOP3.LUT R206, R206, R210, R208, 0xfe, !PT ;  /* 0x000000d2cece7212 */ /* 0x000fe400078efed0 */
[----:B------:R-:W-:Y:S01]  /*4330*/  LOP3.LUT R211, R211, R214, R219, 0xfe, !PT ;  /* 0x000000d6d3d37212 */ /* 0x000fe200078efedb */
[----:B------:R-:W-:Y:S01]  /*4340*/  VIADD R214, R205, 0x20 ;  /* 0x00000020cdd67836 */ /* 0x000fe20000000000 */
[----:B------:R-:W-:Y:S01]  /*4350*/  LOP3.LUT R206, R206, R217, RZ, 0xfc, !PT ;  /* 0x000000d9cece7212 */ /* 0x000fe200078efcff */
[----:B------:R0:W-:Y:S01]  /*4360*/  STG.E.128 desc[UR4][R102.64+0x10], R64 ;  /* 0x0000104066007986 */ /* 0x0001e2000c101d04 */
[----:B------:R-:W-:-:S05]  /*4370*/  LOP3.LUT R207, R207, R211, R209, 0xfe, !PT ;  /* 0x000000d3cfcf7212 */ /* 0x000fca00078efed1 */
[----:B------:R0:W-:Y:S02]  /*4380*/  STG.E.64 desc[UR4][R100.64], R206 ;  /* 0x000000ce64007986 */ /* 0x0001e4000c101b04 */
.L_x_24691:
[----:B------:R-:W-:Y:S05]  /*4390*/  BSYNC B0 ;  /* 0x0000000000007941 */ /* 0x000fea0003800000 */
.L_x_24690:
        /* <DEDUP_REMOVED lines=25> */
.L_x_24751:
[----:B------:R-:W-:-:S07]  /*4530*/  MOV R206, R204 ;  /* 0x000000cc00ce7202 */ /* 0x000fce0000000f00 */
.L_x_24752:
[----:B------:R-:W-:Y:S05]  /*4540*/  BSYNC B1 ;  /* 0x0000000000017941 */ /* 0x000fea0003800000 */
.L_x_24750:
        /* <DEDUP_REMOVED lines=16> */
.L_x_24756:
[----:B------:R-:W-:Y:S05]  /*4650*/  BSYNC B2 ;  /* 0x0000000000027941 */ /* 0x000fea0003800000 */
.L_x_24755:
        /* <DEDUP_REMOVED lines=44> */
.L_x_24754:
[----:B------:R-:W-:Y:S05]  /*4920*/  BSYNC B1 ;  /* 0x0000000000017941 */ /* 0x000fea0003800000 */
.L_x_24753:
        /* <DEDUP_REMOVED lines=28> */
.L_x_24758:
[----:B------:R-:W-:-:S07]  /*4af0*/  MOV R69, R204 ;  /* 0x000000cc00457202 */ /* 0x000fce0000000f00 */
.L_x_24759:
[----:B------:R-:W-:Y:S05]  /*4b00*/  BSYNC B1 ;  /* 0x0000000000017941 */ /* 0x000fea0003800000 */
.L_x_24757:
        /* <DEDUP_REMOVED lines=16> */
.L_x_24763:
[----:B------:R-:W-:Y:S05]  /*4c10*/  BSYNC B2 ;  /* 0x0000000000027941 */ /* 0x000fea0003800000 */
.L_x_24762:
        /* <DEDUP_REMOVED lines=44> */
.L_x_24761:
[----:B------:R-:W-:Y:S05]  /*4ee0*/  BSYNC B1 ;  /* 0x0000000000017941 */ /* 0x000fea0003800000 */
.L_x_24760:
        /* <DEDUP_REMOVED lines=23> */
.L_x_24765:
[----:B------:R-:W-:-:S07]  /*5060*/  IMAD.MOV.U32 R72, RZ, RZ, R204 ;  /* 0x000000ffff487224 */ /* 0x000fce00078e00cc */
.L_x_24766:
[----:B------:R-:W-:Y:S05]  /*5070*/  BSYNC B1 ;  /* 0x0000000000017941 */ /* 0x000fea0003800000 */
.L_x_24764:
        /* <DEDUP_REMOVED lines=16> */
.L_x_24770:
[----:B------:R-:W-:Y:S05]  /*5180*/  BSYNC B2 ;  /* 0x0000000000027941 */ /* 0x000fea0003800000 */
.L_x_24769:
        /* <DEDUP_REMOVED lines=44> */
.L_x_24768:
[----:B------:R-:W-:Y:S05]  /*5450*/  BSYNC B1 ;  /* 0x0000000000017941 */ /* 0x000fea0003800000 */
.L_x_24767:
        /* <DEDUP_REMOVED lines=21> */
.L_x_24772:
[----:B------:R-:W-:-:S07]  /*55b0*/  MOV R71, R204 ;  /* 0x000000cc00477202 */ /* 0x000fce0000000f00 */
.L_x_24773:
[----:B------:R-:W-:Y:S05]  /*55c0*/  BSYNC B1 ;  /* 0x0000000000017941 */ /* 0x000fea0003800000 */
.L_x_24771:
        /* <DEDUP_REMOVED lines=16> */
.L_x_24777:
[----:B------:R-:W-:Y:S05]  /*56d0*/  BSYNC B2 ;  /* 0x0000000000027941 */ /* 0x000fea0003800000 */
.L_x_24776:
        /* <DEDUP_REMOVED lines=44> */
.L_x_24775:
[----:B------:R-:W-:Y:S05]  /*59a0*/  BSYNC B1 ;  /* 0x0000000000017941 */ /* 0x000fea0003800000 */
.L_x_24774:
        /* <DEDUP_REMOVED lines=21> */
.L_x_24779:
[----:B------:R-:W-:-:S07]  /*5b00*/  IMAD.MOV.U32 R202, RZ, RZ, R204 ;  /* 0x000000ffffca7224 */ /* 0x000fce00078e00cc */
.L_x_24780:
[----:B------:R-:W-:Y:S05]  /*5b10*/  BSYNC B1 ;  /* 0x0000000000017941 */ /* 0x000fea0003800000 */
.L_x_24778:
        /* <DEDUP_REMOVED lines=16> */
.L_x_24784:
[----:B------:R-:W-:Y:S05]  /*5c20*/  BSYNC B2 ;  /* 0x0000000000027941 */ /* 0x000fea0003800000 */
.L_x_24783:
        /* <DEDUP_REMOVED lines=44> */
.L_x_24782:
[----:B------:R-:W-:Y:S05]  /*5ef0*/  BSYNC B1 ;  /* 0x0000000000017941 */ /* 0x000fea0003800000 */
.L_x_24781:
        /* <DEDUP_REMOVED lines=21> */
.L_x_24786:
[----:B------:R-:W-:-:S07]  /*6050*/  MOV R73, R204 ;  /* 0x000000cc00497202 */ /* 0x000fce0000000f00 */
.L_x_24787:
[----:B------:R-:W-:Y:S05]  /*6060*/  BSYNC B1 ;  /* 0x0000000000017941 */ /* 0x000fea0003800000 */
.L_x_24785:
        /* <DEDUP_REMOVED lines=16> */
.L_x_24791:
[----:B------:R-:W-:Y:S05]  /*6170*/  BSYNC B2 ;  /* 0x0000000000027941 */ /* 0x000fea0003800000 */
.L_x_24790:
        /* <DEDUP_REMOVED lines=44> */
.L_x_24789:
[----:B------:R-:W-:Y:S05]  /*6440*/  BSYNC B1 ;  /* 0x0000000000017941 */ /* 0x000fea0003800000 */
.L_x_24788:
        /* <DEDUP_REMOVED lines=21> */
.L_x_24793:
[----:B------:R-:W-:-:S07]  /*65a0*/  MOV R74, R204 ;  /* 0x000000cc004a7202 */ /* 0x000fce0000000f00 */
.L_x_24794:
[----:B------:R-:W-:Y:S05]  /*65b0*/  BSYNC B1 ;  /* 0x0000000000017941 */ /* 0x000fea0003800000 */
.L_x_24792:
        /* <DEDUP_REMOVED lines=16> */
.L_x_24798:
[----:B------:R-:W-:Y:S05]  /*66c0*/  BSYNC B2 ;  /* 0x0000000000027941 */ /* 0x000fea0003800000 */
.L_x_24797:
        /* <DEDUP_REMOVED lines=44> */
.L_x_24796:
[----:B------:R-:W-:Y:S05]  /*6990*/  BSYNC B1 ;  /* 0x0000000000017941 */ /* 0x000fea0003800000 */
.L_x_24795:
        /* <DEDUP_REMOVED lines=21> */
.L_x_24800:
[----:B------:R-:W-:-:S07]  /*6af0*/  MOV R211, R204 ;  /* 0x000000cc00d37202 */ /* 0x000fce0000000f00 */
.L_x_24801:
[----:B------:R-:W-:Y:S05]  /*6b00*/  BSYNC B1 ;  /* 0x0000000000017941 */ /* 0x000fea0003800000 */
.L_x_24799:
        /* <DEDUP_REMOVED lines=18> */
.L_x_24805:
[----:B------:R-:W-:Y:S05]  /*6c30*/  BSYNC B2 ;  /* 0x0000000000027941 */ /* 0x000fea0003800000 */
.L_x_24804:
        /* <DEDUP_REMOVED lines=44> */
.L_x_24803:
[----:B------:R-:W-:Y:S05]  /*6f00*/  BSYNC B1 ;  /* 0x0000000000017941 */ /* 0x000fea0003800000 */
.L_x_24802:
[----:B------:R-:W-:Y:S01]  /*6f10*/  SEL R216, RZ, 0x1, P1 ;  /* 0x00000001ffd87807 */ /* 0x000fe20000800000 */
[----:B------:R-:W-:Y:S01]  /*6f20*/  HADD2.F32 R206, -RZ, R75.H1_H1 ;  /* 0x3000004bffce7230 */ /* 0x000fe20000004100 */
[C---:B------:R-:W-:Y:S02]  /*6f30*/  LEA R102, P1, R214.reuse, UR6, 0x5 ;  /* 0x00000006d6667c11 */ /* 0x040fe4000f8228ff */
[----:B------:R-:W-:Y:S02]  /*6f40*/  I2FP.F32.U32 R207, R211 ;  /* 0x000000d300cf7245 */ /* 0x000fe40000201000 */
[----:B------:R-:W-:Y:S01]  /*6f50*/  LEA.HI.X R103, R214, UR7, RZ, 0x5, P1 ;  /* 0x00000007d6677c11 */ /* 0x000fe200088f2cff */
[----:B------:R-:W-:Y:S01]  /*6f60*/  FMUL.FTZ R75, R206, R213 ;  /* 0x000000d5ce4b7220 */ /* 0x000fe20000410000 */
[C---:B------:R-:W-:Y:S01]  /*6f70*/  LEA R100, P1, R214.reuse, UR8, 0x3 ;  /* 0x00000008d6647c11 */ /* 0x040fe2000f8218ff */
[----:B------:R-:W-:Y:S01]  /*6f80*/  FFMA.FTZ R210, R207, R210, 1.1641532182693481445e-10 ;  /* 0x2f000000cfd27423 */ /* 0x000fe200000100d2 */
[----:B------:R-:W-:Y:S01]  /*6f90*/  SEL R223, RZ, 0x10000, P5 ;  /* 0x00010000ffdf7807 */ /* 0x000fe20002800000 */
[----:B------:R-:W-:Y:S01]  /*6fa0*/  FMUL.FTZ R75, R75, R208 ;  /* 0x000000d04b4b7220 */ /* 0x000fe20000410000 */
[----:B------:R-:W-:Y:S01]  /*6fb0*/  LOP3.LUT P5, RZ, R47, 0x2, RZ, 0xc0, !PT ;  /* 0x000000022fff7812 */ /* 0x000fe200078ac0ff */
[----:B------:R1:W-:Y:S01]  /*6fc0*/  STG.E.128 desc[UR4][R102.64], R68 ;  /* 0x0000004466007986 */ /* 0x0003e2000c101d04 */
[C---:B------:R-:W-:Y:S01]  /*6fd0*/  LEA.HI.X R101, R214.reuse, UR9, RZ, 0x3, P1 ;  /* 0x00000009d6657c11 */ /* 0x040fe200088f1cff */
[----:B------:R-:W-:Y:S01]  /*6fe0*/  VIADD R214, R214, 0x20 ;  /* 0x00000020d6d67836 */ /* 0x000fe20000000000 */
[----:B------:R-:W-:Y:S01]  /*6ff0*/  FSETP.GTU.FTZ.AND P1, PT, R210, R209, PT ;  /* 0x000000d1d200720b */ /* 0x000fe20003f3c000 */
[----:B------:R-:W-:Y:S01]  /*7000*/  IMAD.WIDE.U32 R208, R216, 0x10000, RZ ;  /* 0x00010000d8d07825 */ /* 0x000fe200078e00ff */
[----:B------:R-:W-:-:S02]  /*7010*/  SEL R215, RZ, 0x1, P2 ;  /* 0x00000001ffd77807 */ /* 0x000fc40001000000 */
[----:B------:R-:W-:Y:S02]  /*7020*/  SEL R217, RZ, 0x1, P5 ;  /* 0x00000001ffd97807 */ /* 0x000fe40002800000 */
        /* <DEDUP_REMOVED lines=15> */
[----:B------:R-:W-:-:S05]  /*7120*/  LOP3.LUT R207, R207, R211, R209, 0xfe, !PT ;  /* 0x000000d3cfcf7212 */ /* 0x000fca00078efed1 */
[----:B------:R1:W-:Y:S02]  /*7130*/  STG.E.64 desc[UR4][R100.64], R206 ;  /* 0x000000ce64007986 */ /* 0x0003e4000c101b04 */
.L_x_24749:
[----:B------:R-:W-:Y:S05]  /*7140*/  BSYNC B0 ;  /* 0x0000000000007941 */ /* 0x000fea0003800000 */
.L_x_24748:
        /* <DEDUP_REMOVED lines=25> */
.L_x_24809:
[----:B------:R-:W-:-:S07]  /*72e0*/  MOV R206, R204 ;  /* 0x000000cc00ce7202 */ /* 0x000fce0000000f00 */
.L_x_24810:
[----:B------:R-:W-:Y:S05]  /*72f0*/  BSYNC B1 ;  /* 0x0000000000017941 */ /* 0x000fea0003800000 */
.L_x_24808:
        /* <DEDUP_REMOVED lines=16> */
.L_x_24814:
[----:B------:R-:W-:Y:S05]  /*7400*/  BSYNC B2 ;  /* 0x0000000000027941 */ /* 0x000fea0003800000 */
.L_x_24813:
        /* <DEDUP_REMOVED lines=44> */
.L_x_24812:
[----:B------:R-:W-:Y:S05]  /*76d0*/  BSYNC B1 ;  /* 0x0000000000017941 */ /* 0x000fea0003800000 */
.L_x_24811:
[----:B------:R-:W0:Y:S01]  /*76e0*/  LDC R209, c[0x0][0x294] ;  /* 0x0000a500ffd17b82 */ /* 0x000e220000000800 */
[----:B------:R-:W-:Y:S01]  /*76f0*/  HFMA2.MMA R210, -RZ, RZ, 0.1171875, 0 ;  /* 0x2f800000ffd27435 */ /* 0x000fe200000001ff */
[----:B------:R-:W-:Y:S01]  /*7700*/  I2FP.F32.U32 R79, R206 ;  /* 0x000000ce004f7245 */ /* 0x000fe20000201000 */
[----:B-----5:R-:W-:Y:S01]  /*7710*/  HADD2.F32 R102, -RZ, R80.H0_H0 ;  /* 0x20000050ff667230 */ /* 0x020fe20000004100 */
[----:B------:R-:W-:Y:S01]  /*7720*/  LOP3.LUT R47, R47, 0xfffffffb, RZ, 0xc0, !PT ;  /* 0xfffffffb2f2f7812 */ /* 0x000fe200078ec0ff */
[----:B------:R-:W-:Y:S01]  /*7730*/  BSSY B1, `(.L_x_24815) ;  /* 0x0000018000017945 */ /* 0x000fe20003800000 */
[----:B------:R-:W-:Y:S02]  /*7740*/  ISETP.NE.U32.AND P0, PT, R76, RZ, PT ;  /* 0x000000ff4c00720c */ /* 0x000fe40003f05070 */
[----:B------:R-:W1:Y:S02]  /*7750*/  LDC R208, c[0x0][0x298] ;  /* 0x0000a600ffd07b82 */ /* 0x000e640000000800 */
[----:B------:R-:W-:Y:S01]  /*7760*/  ISETP.NE.AND.EX P0, PT, R77, RZ, PT, P0 ;  /* 0x000000ff4d00720c */ /* 0x000fe20003f05300 */
[----:B------:R-:W-:Y:S01]  /*7770*/  FFMA.FTZ R78, R79, R210, 1.1641532182693481445e-10 ;  /* 0x2f0000004f4e7423 */ /* 0x000fe200000100d2 */
[----:B------:R-:W-:-:S04]  /*7780*/  FMUL.FTZ R79, R102, R213 ;  /* 0x000000d5664f7220 */ /* 0x000fc80000410000 */
        /* <DEDUP_REMOVED lines=17> */
.L_x_24816:
[----:B------:R-:W-:-:S07]  /*78a0*/  IMAD.MOV.U32 R77, RZ, RZ, R204 ;  /* 0x000000ffff4d7224 */ /* 0x000fce00078e00cc */
.L_x_24817:
[----:B------:R-:W-:Y:S05]  /*78b0*/  BSYNC B1 ;  /* 0x0000000000017941 */ /* 0x000fea0003800000 */
.L_x_24815:
        /* <DEDUP_REMOVED lines=16> */
.L_x_24821:
[----:B------:R-:W-:Y:S05]  /*79c0*/  BSYNC B2 ;  /* 0x0000000000027941 */ /* 0x000fea0003800000 */
.L_x_24820:
        /* <DEDUP_REMOVED lines=44> */
.L_x_24819:
[----:B------:R-:W-:Y:S05]  /*7c90*/  BSYNC B1 ;  /* 0x0000000000017941 */ /* 0x000fea0003800000 */
.L_x_24818:
        /* <DEDUP_REMOVED lines=23> */
.L_x_24823:
[----:B------:R-:W-:-:S07]  /*7e10*/  IMAD.MOV.U32 R80, RZ, RZ, R204 ;  /* 0x000000ffff507224 */ /* 0x000fce00078e00cc */
.L_x_24824:
[----:B------:R-:W-:Y:S05]  /*7e20*/  BSYNC B1 ;  /* 0x0000000000017941 */ /* 0x000fea0003800000 */
.L_x_24822:
        /* <DEDUP_REMOVED lines=16> */
.L_x_24828:
[----:B------:R-:W-:Y:S05]  /*7f30*/  BSYNC B2 ;  /* 0x0000000000027941 */ /* 0x000fea0003800000 */
.L_x_24827:
        /* <DEDUP_REMOVED lines=44> */
.L_x_24826:
[----:B------:R-:W-:Y:S05]  /*8200*/  BSYNC B1 ;  /* 0x0000000000017941 */ /* 0x000fea0003800000 */
.L_x_24825:
        /* <DEDUP_REMOVED lines=21> */
.L_x_24830:
[----:B------:R-:W-:-:S07]  /*8360*/  IMAD.MOV.U32 R79, RZ, RZ, R204 ;  /* 0x000000ffff4f7224 */ /* 0x000fce00078e00cc */
.L_x_24831:
[----:B------:R-:W-:Y:S05]  /*8370*/  BSYNC B1 ;  /* 0x0000000000017941 */ /* 0x000fea0003800000 */
.L_x_24829:
        /* <DEDUP_REMOVED lines=16> */
.L_x_24835:
[----:B------:R-:W-:Y:S05]  /*8480*/  BSYNC B2 ;  /* 0x0000000000027941 */ /* 0x000fea0003800000 */
.L_x_24834:
        /* <DEDUP_REMOVED lines=44> */
.L_x_24833:
[----:B------:R-:W-:Y:S05]  /*8750*/  BSYNC B1 ;  /* 0x0000000000017941 */ /* 0x000fea0003800000 */
.L_x_24832:
        /* <DEDUP_REMOVED lines=21> */
.L_x_24837:
[----:B------:R-:W-:-:S07]  /*88b0*/  IMAD.MOV.U32 R202, RZ, RZ, R204 ;  /* 0x000000ffffca7224 */ /* 0x000fce00078e00cc */
.L_x_24838:
[----:B------:R-:W-:Y:S05]  /*88c0*/  BSYNC B1 ;  /* 0x0000000000017941 */ /* 0x000fea0003800000 */
.L_x_24836:
        /* <DEDUP_REMOVED lines=16> */
.L_x_24842:
[----:B------:R-:W-:Y:S05]  /*89d0*/  BSYNC B2 ;  /* 0x0000000000027941 */ /* 0x000fea0003800000 */
.L_x_24841:
        /* <DEDUP_REMOVED lines=44> */
.L_x_24840:
[----:B------:R-:W-:Y:S05]  /*8ca0*/  BSYNC B1 ;  /* 0x0000000000017941 */ /* 0x000fea0003800000 */
.L_x_24839:
        /* <DEDUP_REMOVED lines=21> */
.L_x_24844:
[----:B------:R-:W-:-:S07]  /*8e00*/  IMAD.MOV.U32 R81, RZ, RZ, R204 ;  /* 0x000000ffff517224 */ /* 0x000fce00078e00cc */
.L_x_24845:
[----:B------:R-:W-:Y:S05]  /*8e10*/  BSYNC B1 ;  /* 0x0000000000017941 */ /* 0x000fea0003800000 */
.L_x_24843:
        /* <DEDUP_REMOVED lines=16> */
.L_x_24849:
[----:B------:R-:W-:Y:S05]  /*8f20*/  BSYNC B2 ;  /* 0x0000000000027941 */ /* 0x000fea0003800000 */
.L_x_24848:
        /* <DEDUP_REMOVED lines=44> */
.L_x_24847:
[----:B------:R-:W-:Y:S05]  /*91f0*/  BSYNC B1 ;  /* 0x0000000000017941 */ /* 0x000fea0003800000 */
.L_x_24846:
        /* <DEDUP_REMOVED lines=21> */
.L_x_24851:
[----:B------:R-:W-:-:S07]  /*9350*/  IMAD.MOV.U32 R82, RZ, RZ, R204 ;  /* 0x000000ffff527224 */ /* 0x000fce00078e00cc */
.L_x_24852:
[----:B------:R-:W-:Y:S05]  /*9360*/  BSYNC B1 ;  /* 0x0000000000017941 */ /* 0x000fea0003800000 */
.L_x_24850:
        /* <DEDUP_REMOVED lines=16> */
.L_x_24856:
[----:B------:R-:W-:Y:S05]  /*9470*/  BSYNC B2 ;  /* 0x0000000000027941 */ /* 0x000fea0003800000 */
.L_x_24855:
        /* <DEDUP_REMOVED lines=44> */
.L_x_24854:
[----:B------:R-:W-:Y:S05]  /*9740*/  BSYNC B1 ;  /* 0x0000000000017941 */ /* 0x000fea0003800000 */
.L_x_24853:
        /* <DEDUP_REMOVED lines=21> */
.L_x_24858:
[----:B------:R-:W-:-:S07]  /*98a0*/  IMAD.MOV.U32 R211, RZ, RZ, R204 ;  /* 0x000000ffffd37224 */ /* 0x000fce00078e00cc */
.L_x_24859:
[----:B------:R-:W-:Y:S05]  /*98b0*/  BSYNC B1 ;  /* 0x0000000000017941 */ /* 0x000fea0003800000 */
.L_x_24857:
        /* <DEDUP_REMOVED lines=18> */
.L_x_24863:
[----:B------:R-:W-:Y:S05]  /*99e0*/  BSYNC B2 ;  /* 0x0000000000027941 */ /* 0x000fea0003800000 */
.L_x_24862:
        /* <DEDUP_REMOVED lines=44> */
.L_x_24861:
[----:B------:R-:W-:Y:S05]  /*9cb0*/  BSYNC B1 ;  /* 0x0000000000017941 */ /* 0x000fea0003800000 */
.L_x_24860:
        /* <DEDUP_REMOVED lines=29> */
[----:B------:R-:W-:Y:S02]  /*9e90*/  LOP3.LUT R211, R211, R215, R221, 0xfe, !PT ;  /* 0x000000d7d3d37212 */ /* 0x000fe400078efedd */
[----:B------:R-:W-:Y:S01]  /*9ea0*/  LOP3.LUT R206, R206, R219, RZ, 0xfc, !PT ;  /* 0x000000dbcece7212 */ /* 0x000fe200078efcff */
[----:B------:R2:W-:Y:S01]  /*9eb0*/  STG.E.128 desc[UR4][R102.64+0x10], R80 ;  /* 0x0000105066007986 */ /* 0x0005e2000c101d04 */
[----:B------:R-:W-:-:S02]  /*9ec0*/  LOP3.LUT R207, R207, R211, R209, 0xfe, !PT ;  /* 0x000000d3cfcf7212 */ /* 0x000fc400078efed1 */
[----:B------:R-:W-:-:S03]  /*9ed0*/  IADD3 R214, R214, 0x20, RZ ;  /* 0x00000020d6d67810 */ /* 0x000fc60007ffe0ff */
[----:B------:R2:W-:Y:S04]  /*9ee0*/  STG.E.64 desc[UR4][R100.64], R206 ;  /* 0x000000ce64007986 */ /* 0x0005e8000c101b04 */
.L_x_24807:
[----:B------:R-:W-:Y:S05]  /*9ef0*/  BSYNC B0 ;  /* 0x0000000000007941 */ /* 0x000fea0003800000 */
.L_x_24806:
        /* <DEDUP_REMOVED lines=25> */
.L_x_24867:
[----:B------:R-:W-:-:S07]  /*a090*/  MOV R206, R204 ;  /* 0x000000cc00ce7202 */ /* 0x000fce0000000f00 */
.L_x_24868:
[----:B------:R-:W-:Y:S05]  /*a0a0*/  BSYNC B1 ;  /* 0x0000000000017941 */ /* 0x000fea0003800000 */
.L_x_24866:
        /* <DEDUP_REMOVED lines=16> */
.L_x_24872:
[----:B------:R-:W-:Y:S05]  /*a1b0*/  BSYNC B2 ;  /* 0x0000000000027941 */ /* 0x000fea0003800000 */
.L_x_24871:
        /* <DEDUP_REMOVED lines=44> */
.L_x_24870:
[----:B------:R-:W-:Y:S05]  /*a480*/  BSYNC B1 ;  /* 0x0000000000017941 */ /* 0x000fea0003800000 */
.L_x_24869:
        /* <DEDUP_REMOVED lines=15> */
[----:B------:R-:W-:-:S03]  /*a580*/  ISETP.NE.AND P1, PT, R100, 0x1, PT ;  /* 0x000000016400780c */ /* 0x000fc60003f25270 */
[----:B------:R-:W-:Y:S01]  /*a590*/  FMUL.FTZ R84, R0, R87 ;  /* 0x0000005700547220 */ /* 0x000fe20000410000 */
[----:B------:R-:W-:-:S03]  /*a5a0*/  IADD3 R87, R100, 0x1, RZ ;  /* 0x0000000164577810 */ /* 0x000fc60007ffe0ff */
        /* <DEDUP_REMOVED lines=10> */
.L_x_24874:
[----:B------:R-:W-:-:S07]  /*a650*/  MOV R85, R204 ;  /* 0x000000cc00557202 */ /* 0x000fce0000000f00 */
.L_x_24875:
[----:B------:R-:W-:Y:S05]  /*a660*/  BSYNC B1 ;  /* 0x0000000000017941 */ /* 0x000fea0003800000 */
.L_x_24873:
        /* <DEDUP_REMOVED lines=16> */
.L_x_24879:
[----:B------:R-:W-:Y:S05]  /*a770*/  BSYNC B2 ;  /* 0x0000000000027941 */ /* 0x000fea0003800000 */
.L_x_24878:
        /* <DEDUP_REMOVED lines=44> */
.L_x_24877:
[----:B------:R-:W-:Y:S05]  /*aa40*/  BSYNC B1 ;  /* 0x0000000000017941 */ /* 0x000fea0003800000 */
.L_x_24876:
        /* <DEDUP_REMOVED lines=23> */
.L_x_24881:
[----:B------:R-:W-:-:S07]  /*abc0*/  MOV R88, R204 ;  /* 0x000000cc00587202 */ /* 0x000fce0000000f00 */
.L_x_24882:
[----:B------:R-:W-:Y:S05]  /*abd0*/  BSYNC B1 ;  /* 0x0000000000017941 */ /* 0x000fea0003800000 */
.L_x_24880:
        /* <DEDUP_REMOVED lines=16> */
.L_x_24886:
[----:B------:R-:W-:Y:S05]  /*ace0*/  BSYNC B2 ;  /* 0x0000000000027941 */ /* 0x000fea0003800000 */
.L_x_24885:
        /* <DEDUP_REMOVED lines=44> */
.L_x_24884:
[----:B------:R-:W-:Y:S05]  /*afb0*/  BSYNC B1 ;  /* 0x0000000000017941 */ /* 0x000fea0003800000 */
.L_x_24883:
        /* <DEDUP_REMOVED lines=21> */
.L_x_24888:
[----:B------:R-:W-:-:S07]  /*b110*/  MOV R87, R204 ;  /* 0x000000cc00577202 */ /* 0x000fce0000000f00 */
.L_x_24889:
[----:B------:R-:W-:Y:S05]  /*b120*/  BSYNC B1 ;  /* 0x0000000000017941 */ /* 0x000fea0003800000 */
.L_x_24887:
        /* <DEDUP_REMOVED lines=16> */
.L_x_24893:
[----:B------:R-:W-:Y:S05]  /*b230*/  BSYNC B2 ;  /* 0x0000000000027941 */ /* 0x000fea0003800000 */
.L_x_24892:
        /* <DEDUP_REMOVED lines=40> */
[----:B------:R-:W-:Y:S02]  /*b4c0*/  LOP3.LUT R201, R201, R206, R199, 0x96, !PT ;  /* 0x000000cec9c97212 */ /* 0x000fe400078e96c7 */
[----:B------:R-:W-:Y:S01]  /*b4d0*/  LOP3.LUT R198, R101, R102, R188, 0x96, !PT ;  /* 0x0000006665c67212 */ /* 0x000fe200078e96bc */
[----:B------:R-:W-:Y:S01]  /*b4e0*/  IMAD.MOV.U32 R101, RZ, RZ, RZ ;  /* 0x000000ffff657224 */ /* 0x000fe200078e00ff */
[----:B------:R-:W-:-:S07]  /*b4f0*/  MOV R200, R100 ;  /* 0x0000006400c87202 */ /* 0x000fce0000000f00 */
.L_x_24891:
[----:B------:R-:W-:Y:S05]  /*b500*/  BSYNC B1 ;  /* 0x0000000000017941 */ /* 0x000fea0003800000 */
.L_x_24890:
        /* <DEDUP_REMOVED lines=21> */
.L_x_24895:
[----:B------:R-:W-:-:S07]  /*b660*/  MOV R202, R204 ;  /* 0x000000cc00ca7202 */ /* 0x000fce0000000f00 */
.L_x_24896:
[----:B------:R-:W-:Y:S05]  /*b670*/  BSYNC B1 ;  /* 0x0000000000017941 */ /* 0x000fea0003800000 */
.L_x_24894:
        /* <DEDUP_REMOVED lines=16> */
.L_x_24900:
[----:B------:R-:W-:Y:S05]  /*b780*/  BSYNC B2 ;  /* 0x0000000000027941 */ /* 0x000fea0003800000 */
.L_x_24899:
        /* <DEDUP_REMOVED lines=44> */
.L_x_24898:
[----:B------:R-:W-:Y:S05]  /*ba50*/  BSYNC B1 ;  /* 0x0000000000017941 */ /* 0x000fea0003800000 */
.L_x_24897:
        /* <DEDUP_REMOVED lines=21> */
.L_x_24902:
[----:B------:R-:W-:-:S07]  /*bbb0*/  MOV R89, R204 ;  /* 0x000000cc00597202 */ /* 0x000fce0000000f00 */
.L_x_24903:
[----:B------:R-:W-:Y:S05]  /*bbc0*/  BSYNC B1 ;  /* 0x0000000000017941 */ /* 0x000fea0003800000 */
.L_x_24901:
        /* <DEDUP_REMOVED lines=16> */
.L_x_24907:
[----:B------:R-:W-:Y:S05]  /*bcd0*/  BSYNC B2 ;  /* 0x0000000000027941 */ /* 0x000fea0003800000 */
.L_x_24906:
        /* <DEDUP_REMOVED lines=44> */
.L_x_24905:
[----:B------:R-:W-:Y:S05]  /*bfa0*/  BSYNC B1 ;  /* 0x0000000000017941 */ /* 0x000fea0003800000 */
.L_x_24904:
        /* <DEDUP_REMOVED lines=21> */
.L_x_24909:
[----:B------:R-:W-:-:S07]  /*c100*/  MOV R90, R204 ;  /* 0x000000cc005a7202 */ /* 0x000fce0000000f00 */
.L_x_24910:
[----:B------:R-:W-:Y:S05]  /*c110*/  BSYNC B1 ;  /* 0x0000000000017941 */ /* 0x000fea0003800000 */
.L_x_24908:
        /* <DEDUP_REMOVED lines=16> */
.L_x_24914:
[----:B------:R-:W-:Y:S05]  /*c220*/  BSYNC B2 ;  /* 0x0000000000027941 */ /* 0x000fea0003800000 */
.L_x_24913:
        /* <DEDUP_REMOVED lines=44> */
.L_x_24912:
[----:B------:R-:W-:Y:S05]  /*c4f0*/  BSYNC B1 ;  /* 0x0000000000017941 */ /* 0x000fea0003800000 */
.L_x_24911:
        /* <DEDUP_REMOVED lines=21> */
.L_x_24916:
[----:B------:R-:W-:-:S07]  /*c650*/  MOV R211, R204 ;  /* 0x000000cc00d37202 */ /* 0x000fce0000000f00 */
.L_x_24917:
[----:B------:R-:W-:Y:S05]  /*c660*/  BSYNC B1 ;  /* 0x0000000000017941 */ /* 0x000fea0003800000 */
.L_x_24915:
        /* <DEDUP_REMOVED lines=18> */
.L_x_24921:
[----:B------:R-:W-:Y:S05]  /*c790*/  BSYNC B2 ;  /* 0x0000000000027941 */ /* 0x000fea0003800000 */
.L_x_24920:
        /* <DEDUP_REMOVED lines=42> */
[----:B------:R-:W-:Y:S02]  /*ca40*/  LOP3.LUT R198, R101, R102, R188, 0x96, !PT ;  /* 0x0000006665c67212 */ /* 0x000fe400078e96bc */
[----:B------:R-:W-:-:S07]  /*ca50*/  MOV R200, R100 ;  /* 0x0000006400c87202 */ /* 0x000fce0000000f00 */
.L_x_24919:
[----:B------:R-:W-:Y:S05]  /*ca60*/  BSYNC B1 ;  /* 0x0000000000017941 */ /* 0x000fea0003800000 */
.L_x_24918:
        /* <DEDUP_REMOVED lines=10> */
[----:B------:R-:W-:Y:S01]  /*cb10*/  LEA.HI.X R101, R214, UR9, RZ, 0x3, P1 ;  /* 0x00000009d6657c11 */ /* 0x000fe200088f1cff */
[----:B------:R3:W-:Y:S01]  /*cb20*/  STG.E.128 desc[UR4][R102.64], R84 ;  /* 0x0000005466007986 */ /* 0x0007e2000c101d04 */
[----:B------:R-:W-:Y:S01]  /*cb30*/  FSETP.GTU.FTZ.AND P1, PT, R210, R209, PT ;  /* 0x000000d1d200720b */ /* 0x000fe20003f3c000 */
[----:B------:R-:W-:Y:S01]  /*cb40*/  IMAD.WIDE.U32 R208, R216, 0x10000, RZ ;  /* 0x00010000d8d07825 */ /* 0x000fe200078e00ff */
[----:B------:R-:W-:-:S02]  /*cb50*/  LOP3.LUT P5, RZ, R47, 0x2, RZ, 0xc0, !PT ;  /* 0x000000022fff7812 */ /* 0x000fc400078ac0ff */
        /* <DEDUP_REMOVED lines=17> */
[----:B------:R-:W-:Y:S02]  /*cc70*/  LOP3.LUT R207, R207, R211, R209, 0xfe, !PT ;  /* 0x000000d3cfcf7212 */ /* 0x000fe400078efed1 */
[----:B------:R-:W-:-:S03]  /*cc80*/  IADD3 R214, R214, 0x20, RZ ;  /* 0x00000020d6d67810 */ /* 0x000fc60007ffe0ff */
[----:B------:R3:W-:Y:S04]  /*cc90*/  STG.E.64 desc[UR4][R100.64], R206 ;  /* 0x000000ce64007986 */ /* 0x0007e8000c101b04 */
.L_x_24865:
[----:B------:R-:W-:Y:S05]  /*cca0*/  BSYNC B0 ;  /* 0x0000000000007941 */ /* 0x000fea0003800000 */
.L_x_24864:
        /* <DEDUP_REMOVED lines=15> */
[----:B------:R-:W-:-:S11]  /*cda0*/  IADD3 R102, R202, 0x1, RZ ;  /* 0x00000001ca667810 */ /* 0x000fd60007ffe0ff */
[----:B----4-:R-:W-:Y:S05]  /*cdb0*/  @!P0 BRA `(.L_x_24925) ;  /* 0x0000000000208947 */ /* 0x010fea0003800000 */
        /* <DEDUP_REMOVED lines=8> */
.L_x_24925:
[----:B------:R-:W-:-:S07]  /*ce40*/  IMAD.MOV.U32 R206, RZ, RZ, R204 ;  /* 0x000000ffffce7224 */ /* 0x000fce00078e00cc */
.L_x_24926:
[----:B------:R-:W-:Y:S05]  /*ce50*/  BSYNC B1 ;  /* 0x0000000000017941 */ /* 0x000fea0003800000 */
.L_x_24924:
        /* <DEDUP_REMOVED lines=16> */
.L_x_24930:
[----:B------:R-:W-:Y:S05]  /*cf60*/  BSYNC B2 ;  /* 0x0000000000027941 */ /* 0x000fea0003800000 */
.L_x_24929:
        /* <DEDUP_REMOVED lines=44> */
.L_x_24928:
[----:B------:R-:W-:Y:S05]  /*d230*/  BSYNC B1 ;  /* 0x0000000000017941 */ /* 0x000fea0003800000 */
.L_x_24927:
[----:B------:R-:W0:Y:S01]  /*d240*/  LDC R209, c[0x0][0x294] ;  /* 0x0000a500ffd17b82 */ /* 0x000e220000000800 */
[----:B------:R-:W-:Y:S01]  /*d250*/  I2FP.F32.U32 R95, R206 ;  /* 0x000000ce005f7245 */ /* 0x000fe20000201000 */
[----:B-----5:R-:W-:Y:S01]  /*d260*/  HADD2.F32 R100, -RZ, R96.H0_H0 ;  /* 0x20000060ff647230 */ /* 0x020fe20000004100 */
[----:B------:R-:W-:Y:S01]  /*d270*/  MOV R210, 0x2f800000 ;  /* 0x2f80000000d27802 */ /* 0x000fe20000000f00 */
[----:B------:R-:W-:Y:S01]  /*d280*/  BSSY B1, `(.L_x_24931) ;  /* 0x0000019000017945 */ /* 0x000fe20003800000 */
[----:B------:R-:W-:Y:S02]  /*d290*/  LOP3.LUT R47, R47, 0xfffffffb, RZ, 0xc0, !PT ;  /* 0xfffffffb2f2f7812 */ /* 0x000fe400078ec0ff */
[----:B------:R-:W-:Y:S01]  /*d2a0*/  ISETP.NE.U32.AND P0, PT, R92, RZ, PT ;  /* 0x000000ff5c00720c */ /* 0x000fe20003f05070 */
[----:B------:R-:W1:Y:S01]  /*d2b0*/  LDC R208, c[0x0][0x298] ;  /* 0x0000a600ffd07b82 */ /* 0x000e620000000800 */
[----:B------:R-:W-:Y:S01]  /*d2c0*/  FFMA.FTZ R94, R95, R210, 1.1641532182693481445e-10 ;  /* 0x2f0000005f5e7423 */ /* 0x000fe200000100d2 */
[----:B------:R-:W-:Y:S01]  /*d2d0*/  FMUL.FTZ R95, R100, R213 ;  /* 0x000000d5645f7220 */ /* 0x000fe20000410000 */
[----:B------:R-:W-:-:S03]  /*d2e0*/  ISETP.NE.AND.EX P0, PT, R93, RZ, PT, P0 ;  /* 0x000000ff5d00720c */ /* 0x000fc60003f05300 */
        /* <DEDUP_REMOVED lines=17> */
.L_x_24932:
[----:B------:R-:W-:-:S07]  /*d400*/  MOV R93, R204 ;  /* 0x000000cc005d7202 */ /* 0x000fce0000000f00 */
.L_x_24933:
[----:B------:R-:W-:Y:S05]  /*d410*/  BSYNC B1 ;  /* 0x0000000000017941 */ /* 0x000fea0003800000 */
.L_x_24931:
        /* <DEDUP_REMOVED lines=16> */
.L_x_24937:
[----:B------:R-:W-:Y:S05]  /*d520*/  BSYNC B2 ;  /* 0x0000000000027941 */ /* 0x000fea0003800000 */
.L_x_24936:
        /* <DEDUP_REMOVED lines=44> */
.L_x_24935:
[----:B------:R-:W-:Y:S05]  /*d7f0*/  BSYNC B1 ;  /* 0x0000000000017941 */ /* 0x000fea0003800000 */
.L_x_24934:
        /* <DEDUP_REMOVED lines=23> */
.L_x_24939:
[----:B------:R-:W-:-:S07]  /*d970*/  MOV R96, R204 ;  /* 0x000000cc00607202 */ /* 0x000fce0000000f00 */
.L_x_24940:
[----:B------:R-:W-:Y:S05]  /*d980*/  BSYNC B1 ;  /* 0x0000000000017941 */ /* 0x000fea0003800000 */
.L_x_24938:
        /* <DEDUP_REMOVED lines=16> */
.L_x_24944:
[----:B------:R-:W-:Y:S05]  /*da90*/  BSYNC B2 ;  /* 0x0000000000027941 */ /* 0x000fea0003800000 */
.L_x_24943:
        /* <DEDUP_REMOVED lines=44> */
.L_x_24942:
[----:B------:R-:W-:Y:S05]  /*dd60*/  BSYNC B1 ;  /* 0x0000000000017941 */ /* 0x000fea0003800000 */
.L_x_24941:
        /* <DEDUP_REMOVED lines=21> */
.L_x_24946:
[----:B------:R-:W-:-:S07]  /*dec0*/  MOV R95, R204 ;  /* 0x000000cc005f7202 */ /* 0x000fce0000000f00 */
.L_x_24947:
[----:B------:R-:W-:Y:S05]  /*ded0*/  BSYNC B1 ;  /* 0x0000000000017941 */ /* 0x000fea0003800000 */
.L_x_24945:
        /* <DEDUP_REMOVED lines=16> */
.L_x_24951:
[----:B------:R-:W-:Y:S05]  /*dfe0*/  BSYNC B2 ;  /* 0x0000000000027941 */ /* 0x000fea0003800000 */
.L_x_24950:
        /* <DEDUP_REMOVED lines=44> */
.L_x_24949:
[----:B------:R-:W-:Y:S05]  /*e2b0*/  BSYNC B1 ;  /* 0x0000000000017941 */ /* 0x000fea0003800000 */
.L_x_24948:
        /* <DEDUP_REMOVED lines=21> */
.L_x_24953:
[----:B------:R-:W-:-:S07]  /*e410*/  MOV R202, R204 ;  /* 0x000000cc00ca7202 */ /* 0x000fce0000000f00 */
.L_x_24954:
[----:B------:R-:W-:Y:S05]  /*e420*/  BSYNC B1 ;  /* 0x0000000000017941 */ /* 0x000fea0003800000 */
.L_x_24952:
        /* <DEDUP_REMOVED lines=16> */
.L_x_24958:
[----:B------:R-:W-:Y:S05]  /*e530*/  BSYNC B2 ;  /* 0x0000000000027941 */ /* 0x000fea0003800000 */
.L_x_24957:
        /* <DEDUP_REMOVED lines=44> */
.L_x_24956:
[----:B------:R-:W-:Y:S05]  /*e800*/  BSYNC B1 ;  /* 0x0000000000017941 */ /* 0x000fea0003800000 */
.L_x_24955:
        /* <DEDUP_REMOVED lines=21> */
.L_x_24960:
[----:B------:R-:W-:-:S07]  /*e960*/  MOV R97, R204 ;  /* 0x000000cc00617202 */ /* 0x000fce0000000f00 */
.L_x_24961:
[----:B------:R-:W-:Y:S05]  /*e970*/  BSYNC B1 ;  /* 0x0000000000017941 */ /* 0x000fea0003800000 */
.L_x_24959:
        /* <DEDUP_REMOVED lines=16> */
.L_x_24965:
[----:B------:R-:W-:Y:S05]  /*ea80*/  BSYNC B2 ;  /* 0x0000000000027941 */ /* 0x000fea0003800000 */
.L_x_24964:
        /* <DEDUP_REMOVED lines=44> */
.L_x_24963:
[----:B------:R-:W-:Y:S05]  /*ed50*/  BSYNC B1 ;  /* 0x0000000000017941 */ /* 0x000fea0003800000 */
.L_x_24962:
        /* <DEDUP_REMOVED lines=21> */
.L_x_24967:
[----:B------:R-:W-:-:S07]  /*eeb0*/  MOV R98, R204 ;  /* 0x000000cc00627202 */ /* 0x000fce0000000f00 */
.L_x_24968:
[----:B------:R-:W-:Y:S05]  /*eec0*/  BSYNC B1 ;  /* 0x0000000000017941 */ /* 0x000fea0003800000 */
.L_x_24966:
        /* <DEDUP_REMOVED lines=16> */
.L_x_24972:
[----:B------:R-:W-:Y:S05]  /*efd0*/  BSYNC B2 ;  /* 0x0000000000027941 */ /* 0x000fea0003800000 */
.L_x_24971:
        /* <DEDUP_REMOVED lines=44> */
.L_x_24970:
[----:B------:R-:W-:Y:S05]  /*f2a0*/  BSYNC B1 ;  /* 0x0000000000017941 */ /* 0x000fea0003800000 */
.L_x_24969:
        /* <DEDUP_REMOVED lines=21> */
.L_x_24974:
[----:B------:R-:W-:-:S07]  /*f400*/  MOV R211, R204 ;  /* 0x000000cc00d37202 */ /* 0x000fce0000000f00 */
.L_x_24975:
[----:B------:R-:W-:Y:S05]  /*f410*/  BSYNC B1 ;  /* 0x0000000000017941 */ /* 0x000fea0003800000 */
.L_x_24973:
        /* <DEDUP_REMOVED lines=18> */
.L_x_24979:
[----:B------:R-:W-:Y:S05]  /*f540*/  BSYNC B2 ;  /* 0x0000000000027941 */ /* 0x000fea0003800000 */
.L_x_24978:
        /* <DEDUP_REMOVED lines=44> */
.L_x_24977:
[----:B------:R-:W-:Y:S05]  /*f810*/  BSYNC B1 ;  /* 0x0000000000017941 */ /* 0x000fea0003800000 */
.L_x_24976:
        /* <DEDUP_REMOVED lines=34> */
.L_x_24923:
[----:B------:R-:W-:Y:S05]  /*fa40*/  BSYNC B0 ;  /* 0x0000000000007941 */ /* 0x000fea0003800000 */
.L_x_24922:
        /* <DEDUP_REMOVED lines=151> */
.L_x_25003:
        /* <DEDUP_REMOVED lines=48> */
.L_x_24982:
[----:B------:R-:W-:Y:S05]  /*106c0*/  BSYNC B0 ;  /* 0x0000000000007941 */ /* 0x000fea0003800000 */
.L_x_24981:
        /* <DEDUP_REMOVED lines=35> */
.L_x_24984:
[----:B------:R-:W-:Y:S05]  /*10900*/  BSYNC B0 ;  /* 0x0000000000007941 */ /* 0x000fea0003800000 */
.L_x_24983:
        /* <DEDUP_REMOVED lines=35> */
.L_x_24986:
[----:B------:R-:W-:Y:S05]  /*10b40*/  BSYNC B0 ;  /* 0x0000000000007941 */ /* 0x000fea0003800000 */
.L_x_24985:
        /* <DEDUP_REMOVED lines=35> */
.L_x_24988:
[----:B------:R-:W-:Y:S05]  /*10d80*/  BSYNC B0 ;  /* 0x0000000000007941 */ /* 0x000fea0003800000 */
.L_x_24987:
        /* <DEDUP_REMOVED lines=34> */
.L_x_24990:
[----:B------:R-:W-:Y:S05]  /*10fb0*/  BSYNC B0 ;  /* 0x0000000000007941 */ /* 0x000fea0003800000 */
.L_x_24989:
[----:B01234-:R-:W0:Y:S02]  /*10fc0*/  LDC.64 R100, c[0x0][0x210] ;  /* 0x00008400ff647b82 */ /* 0x01fe240000000a00 */
[----:B0-----:R-:W-:-:S04]  /*10fd0*/  LEA R29, R100, R29, 0x2 ;  /* 0x0000001d641d7211 */ /* 0x001fc800078e10ff */
[----:B------:R-:W-:-:S13]  /*10fe0*/  ISETP.GE.AND P0, PT, R29, R101, PT ;  /* 0x000000651d00720c */ /* 0x000fda0003f06270 */
[----:B------:R-:W-:Y:S05]  /*10ff0*/  @!P0 BRA `(.L_x_24991) ;  /* 0xffffff0400488947 */ /* 0x000fea000383ffff */
[----:B------:R-:W-:Y:S05]  /*11000*/  EXIT ;  /* 0x000000000000794d */ /* 0x000fea0003800000 */
.L_x_24980:
        /* <DEDUP_REMOVED lines=8> */
.L_x_24993:
[----:B------:R-:W-:Y:S05]  /*11090*/  BSYNC B0 ;  /* 0x0000000000007941 */ /* 0x000fea0003800000 */
.L_x_24992:
        /* <DEDUP_REMOVED lines=10> */
.L_x_24994:
[----:B------:R-:W-:Y:S01]  /*11140*/  HFMA2.MMA R212, -RZ, RZ, 0, 2.384185791015625e-07 ;  /* 0x00000004ffd47435 */ /* 0x000fe200000001ff */
[----:B------:R-:W-:-:S05]  /*11150*/  MOV R103, R211 ;  /* 0x000000d300677202 */ /* 0x000fca0000000f00 */
[----:B------:R-:W-:-:S04]  /*11160*/  FADD.FTZ R103, R102, R103 ;  /* 0x0000006766677221 */ /* 0x000fc80000010000 */
[----:B------:R-:W-:-:S07]  /*11170*/  IMAD.MOV.U32 R213, RZ, RZ, R103 ;  /* 0x000000ffffd57224 */ /* 0x000fce00078e0067 */
[----:B------:R-:W-:Y:S05]  /*11180*/  WARPSYNC.COLLECTIVE R210, `(.L_x_24995) ;  /* 0x00000000d2087348 */ /* 0x000fea0003c00000 */
[----:B------:R0:W1:Y:S02]  /*11190*/  SHFL.BFLY P5, R211, R213, R212, R215 ;  /* 0x0c0000d4d5d37389 */ /* 0x00006400000a00d7 */
[----:B01----:R-:W-:Y:S01]  /*111a0*/  ENDCOLLECTIVE ;  /* 0x000000000000791b */ /* 0x003fe20003800000 */
.L_x_24995:
[----:B------:R-:W-:Y:S01]  /*111b0*/  HFMA2.MMA R212, -RZ, RZ, 0, 4.76837158203125e-07 ;  /* 0x00000008ffd47435 */ /* 0x000fe200000001ff */
[----:B------:R-:W-:-:S05]  /*111c0*/  MOV R100, R211 ;  /* 0x000000d300647202 */ /* 0x000fca0000000f00 */
[----:B------:R-:W-:-:S04]  /*111d0*/  FADD.FTZ R208, R103, R100 ;  /* 0x0000006467d07221 */ /* 0x000fc80000010000 */
[----:B------:R-:W-:-:S07]  /*111e0*/  IMAD.MOV.U32 R213, RZ, RZ, R208 ;  /* 0x000000ffffd57224 */ /* 0x000fce00078e00d0 */
[----:B------:R-:W-:Y:S05]  /*111f0*/  WARPSYNC.COLLECTIVE R210, `(.L_x_24996) ;  /* 0x00000000d2087348 */ /* 0x000fea0003c00000 */
[----:B------:R0:W1:Y:S02]  /*11200*/  SHFL.BFLY P5, R211, R213, R212, R215 ;  /* 0x0c0000d4d5d37389 */ /* 0x00006400000a00d7 */
[----:B01----:R-:W-:Y:S01]  /*11210*/  ENDCOLLECTIVE ;  /* 0x000000000000791b */ /* 0x003fe20003800000 */
.L_x_24996:
[----:B------:R-:W-:Y:S01]  /*11220*/  HFMA2.MMA R212, -RZ, RZ, 0, 9.5367431640625e-07 ;  /* 0x00000010ffd47435 */ /* 0x000fe200000001ff */
[----:B------:R-:W-:-:S05]  /*11230*/  MOV R207, R211 ;  /* 0x000000d300cf7202 */ /* 0x000fca0000000f00 */
[----:B------:R-:W-:-:S04]  /*11240*/  FADD.FTZ R209, R208, R207 ;  /* 0x000000cfd0d17221 */ /* 0x000fc80000010000 */
[----:B------:R-:W-:-:S07]  /*11250*/  IMAD.MOV.U32 R213, RZ, RZ, R209 ;  /* 0x000000ffffd57224 */ /* 0x000fce00078e00d1 */
[----:B------:R-:W-:Y:S05]  /*11260*/  WARPSYNC.COLLECTIVE R210, `(.L_x_24997) ;  /* 0x00000000d2087348 */ /* 0x000fea0003c00000 */
[----:B------:R0:W1:Y:S02]  /*11270*/  SHFL.BFLY P5, R211, R213, R212, R215 ;  /* 0x0c0000d4d5d37389 */ /* 0x00006400000a00d7 */
[----:B01----:R-:W-:Y:S01]  /*11280*/  ENDCOLLECTIVE ;  /* 0x000000000000791b */ /* 0x003fe20003800000 */
.L_x_24997:
        /* <DEDUP_REMOVED lines=89> */
.L_x_24998:
[----:B------:R-:W-:Y:S01]  /*11820*/  HFMA2.MMA R212, -RZ, RZ, 0, 1.1920928955078125e-07 ;  /* 0x00000002ffd47435 */ /* 0x000fe200000001ff */
[----:B------:R-:W-:-:S05]  /*11830*/  MOV R101, R211 ;  /* 0x000000d300657202 */ /* 0x000fca0000000f00 */
[----:B------:R-:W-:-:S04]  /*11840*/  FADD.FTZ R101, R100, R101 ;  /* 0x0000006564657221 */ /* 0x000fc80000010000 */
[----:B------:R-:W-:-:S07]  /*11850*/  IMAD.MOV.U32 R213, RZ, RZ, R101 ;  /* 0x000000ffffd57224 */ /* 0x000fce00078e0065 */
[----:B------:R-:W-:Y:S05]  /*11860*/  WARPSYNC.COLLECTIVE R210, `(.L_x_24999) ;  /* 0x00000000d2087348 */ /* 0x000fea0003c00000 */
[----:B------:R0:W1:Y:S02]  /*11870*/  SHFL.BFLY P5, R211, R213, R212, R215 ;  /* 0x0c0000d4d5d37389 */ /* 0x00006400000a00d7 */
[----:B01----:R-:W-:Y:S01]  /*11880*/  ENDCOLLECTIVE ;  /* 0x000000000000791b */ /* 0x003fe20003800000 */
.L_x_24999:
[----:B------:R-:W-:Y:S01]  /*11890*/  HFMA2.MMA R212, -RZ, RZ, 0, 2.384185791015625e-07 ;  /* 0x00000004ffd47435 */ /* 0x000fe200000001ff */
[----:B------:R-:W-:-:S05]  /*118a0*/  MOV R102, R211 ;  /* 0x000000d300667202 */ /* 0x000fca0000000f00 */
[----:B------:R-:W-:-:S04]  /*118b0*/  FADD.FTZ R102, R101, R102 ;  /* 0x0000006665667221 */ /* 0x000fc80000010000 */
[----:B------:R-:W-:-:S07]  /*118c0*/  IMAD.MOV.U32 R213, RZ, RZ, R102 ;  /* 0x000000ffffd57224 */ /* 0x000fce00078e0066 */
[----:B------:R-:W-:Y:S05]  /*118d0*/  WARPSYNC.COLLECTIVE R210, `(.L_x_25000) ;  /* 0x00000000d2087348 */ /* 0x000fea0003c00000 */
[----:B------:R0:W1:Y:S02]  /*118e0*/  SHFL.BFLY P5, R211, R213, R212, R215 ;  /* 0x0c0000d4d5d37389 */ /* 0x00006400000a00d7 */
[----:B01----:R-:W-:Y:S01]  /*118f0*/  ENDCOLLECTIVE ;  /* 0x000000000000791b */ /* 0x003fe20003800000 */
.L_x_25000:
[----:B------:R-:W-:Y:S01]  /*11900*/  HFMA2.MMA R212, -RZ, RZ, 0, 4.76837158203125e-07 ;  /* 0x00000008ffd47435 */ /* 0x000fe200000001ff */
[----:B------:R-:W-:-:S05]  /*11910*/  MOV R103, R211 ;  /* 0x000000d300677202 */ /* 0x000fca0000000f00 */
[----:B------:R-:W-:-:S04]  /*11920*/  FADD.FTZ R103, R102, R103 ;  /* 0x0000006766677221 */ /* 0x000fc80000010000 */
[----:B------:R-:W-:-:S07]  /*11930*/  IMAD.MOV.U32 R213, RZ, RZ, R103 ;  /* 0x000000ffffd57224 */ /* 0x000fce00078e0067 */
[----:B------:R-:W-:Y:S05]  /*11940*/  WARPSYNC.COLLECTIVE R210, `(.L_x_25001) ;  /* 0x00000000d2087348 */ /* 0x000fea0003c00000 */
[----:B------:R0:W1:Y:S02]  /*11950*/  SHFL.BFLY P5, R211, R213, R212, R215 ;  /* 0x0c0000d4d5d37389 */ /* 0x00006400000a00d7 */
[----:B01----:R-:W-:Y:S01]  /*11960*/  ENDCOLLECTIVE ;  /* 0x000000000000791b */ /* 0x003fe20003800000 */
.L_x_25001:
[----:B------:R-:W-:Y:S01]  /*11970*/  HFMA2.MMA R212, -RZ, RZ, 0, 9.5367431640625e-07 ;  /* 0x00000010ffd47435 */ /* 0x000fe200000001ff */
[----:B------:R-:W-:-:S05]  /*11980*/  MOV R208, R211 ;  /* 0x000000d300d07202 */ /* 0x000fca0000000f00 */
[----:B------:R-:W-:-:S04]  /*11990*/  FADD.FTZ R208, R103, R208 ;  /* 0x000000d067d07221 */ /* 0x000fc80000010000 */
[----:B------:R-:W-:-:S07]  /*119a0*/  IMAD.MOV.U32 R213, RZ, RZ, R208 ;  /* 0x000000ffffd57224 */ /* 0x000fce00078e00d0 */
[----:B------:R-:W-:Y:S05]  /*119b0*/  WARPSYNC.COLLECTIVE R210, `(.L_x_25002) ;  /* 0x00000000d2087348 */ /* 0x000fea0003c00000 */
[----:B------:R0:W1:Y:S02]  /*119c0*/  SHFL.BFLY P5, R211, R213, R212, R215 ;  /* 0x0c0000d4d5d37389 */ /* 0x00006400000a00d7 */
[----:B01----:R-:W-:Y:S01]  /*119d0*/  ENDCOLLECTIVE ;  /* 0x000000000000791b */ /* 0x003fe20003800000 */
.L_x_25002:
[----:B------:R-:W-:Y:S01]  /*119e0*/  MOV R209, R211 ;  /* 0x000000d300d17202 */ /* 0x000fe20000000f00 */
[----:B------:R-:W-:Y:S06]  /*119f0*/  BRA `(.L_x_25003) ;  /* 0xffffffe800707947 */ /* 0x000fec000383ffff */
.L_x_25004:
        /* <DEDUP_REMOVED lines=16> */
.L_x_37474:


//--------------------- .text._ZN10layer_norm13ln_fwd_kernelINS_13Kernel_traitsI6__halfS2_fS2_fjLj1280ELj1ELj4ELj1ELj16ENS_18Kernel_traits_baseILj1280ES2_S2_fS2_fjLj128EEEEELb1ELb1ELb0ELb1EEEvNS_9FwdParamsE --------------------------
	.section	.text._ZN10layer_norm13ln_fwd_kernelINS_13Kernel_traitsI6__halfS2_fS2_fjLj1280ELj1ELj4ELj1ELj16ENS_18Kernel_traits_baseILj1280ES2_S2_fS2_fjLj128EEEEELb1ELb1ELb0ELb1EEEvNS_9FwdParamsE,"ax",@progbits
	.align	128
        .global         _ZN10layer_norm13ln_fwd_kernelINS_13Kernel_traitsI6__halfS2_fS2_fjLj1280ELj1ELj4ELj1ELj16ENS_18Kernel_traits_baseILj1280ES2_S2_fS2_fjLj128EEEEELb1ELb1ELb0ELb1EEEvNS_9FwdParamsE
        .type           _ZN10layer_norm13ln_fwd_kernelINS_13Kernel_traitsI6__halfS2_fS2_fjLj1280ELj1ELj4ELj1ELj16ENS_18Kernel_traits_baseILj1280ES2_S2_fS2_fjLj128EEEEELb1ELb1ELb0ELb1EEEvNS_9FwdParamsE,@function
        .size           _ZN10layer_norm13ln_fwd_kernelINS_13Kernel_traitsI6__halfS2_fS2_fjLj1280ELj1ELj4ELj1ELj16ENS_18Kernel_traits_baseILj1280ES2_S2_fS2_fjLj128EEEEELb1ELb1ELb0ELb1EEEvNS_9FwdParamsE,(.L_x_37475 - _ZN10layer_norm13ln_fwd_kernelINS_13Kernel_traitsI6__halfS2_fS2_fjLj1280ELj1ELj4ELj1ELj16ENS_18Kernel_traits_baseILj1280ES2_S2_fS2_fjLj128EEEEELb1ELb1ELb0ELb1EEEvNS_9FwdParamsE)
        .other          _ZN10layer_norm13ln_fwd_kernelINS_13Kernel_traitsI6__halfS2_fS2_fjLj1280ELj1ELj4ELj1ELj16ENS_18Kernel_traits_baseILj1280ES2_S2_fS2_fjLj128EEEEELb1ELb1ELb0ELb1EEEvNS_9FwdParamsE,@"STO_CUDA_ENTRY STV_DEFAULT"
_ZN10layer_norm13ln_fwd_kernelINS_13Kernel_traitsI6__halfS2_fS2_fjLj1280ELj1ELj4ELj1ELj16ENS_18Kernel_traits_baseILj1280ES2_S2_fS2_fjLj128EEEEELb1ELb1ELb0ELb1EEEvNS_9FwdParamsE:
.text._ZN10layer_norm13ln_fwd_kernelINS_13Kernel_traitsI6__halfS2_fS2_fjLj1280ELj1ELj4ELj1ELj16ENS_18Kernel_traits_baseILj1280ES2_S2_fS2_fjLj128EEEEELb1ELb1ELb0ELb1EEEvNS_9FwdParamsE:
        /* <DEDUP_REMOVED lines=117> */
[----:B------:R-:W-:Y:S01]  /*0750*/  ULDC.64 UR8, c[0x0][0x270] ;  /* 0x00009c0000087ab9 */ /* 0x000fe20000000a00 */
[----:B------:R-:W-:Y:S01]  /*0760*/  IMAD R21, R36, -0x2daee0ad, RZ ;  /* 0xd2511f5324157824 */ /* 0x000fe200078e02ff */
[----:B------:R-:W5:Y:S01]  /*0770*/  LDG.E.128 R96, desc[UR4][R12.64] ;  /* 0x000000040c607981 */ /* 0x000f62000c1e1d00 */
[----:B------:R-:W-:Y:S01]  /*0780*/  IMAD.WIDE.U32 R130, R130, -0x2daee0ad, RZ ;  /* 0xd2511f5382827825 */ /* 0x000fe200078e00ff */
[----:B------:R-:W-:-:S02]  /*0790*/  HFMA2.MMA R137, -RZ, RZ, 0, 0 ;  /* 0x00000000ff897435 */ /* 0x000fc400000001ff */
[----:B------:R-:W5:Y:S01]  /*07a0*/  LDG.E.128 R92, desc[UR4][R12.64+0x200] ;  /* 0x000200040c5c7981 */ /* 0x000f62000c1e1d00 */
[----:B------:R-:W-:Y:S02]  /*07b0*/  IMAD R20, R37, -0x326172a9, RZ ;  /* 0xcd9e8d5725147824 */ /* 0x000fe400078e02ff */
[----:B------:R-:W-:Y:S01]  /*07c0*/  IMAD.HI.U32 R127, R138, -0x326172a9, RZ ;  /* 0xcd9e8d578a7f7827 */ /* 0x000fe200078e00ff */
[----:B------:R-:W5:Y:S01]  /*07d0*/  LDG.E.128 R88, desc[UR4][R12.64+0x400] ;  /* 0x000400040c587981 */ /* 0x000f62000c1e1d00 */
[----:B------:R-:W-:Y:S01]  /*07e0*/  BSSY B0, `(.L_x_25005) ;  /* 0x0000fe1000007945 */ /* 0x000fe20003800000 */
[----:B------:R-:W-:Y:S01]  /*07f0*/  LOP3.LUT R128, R131, UR31, R21, 0x96, !PT ;  /* 0x0000001f83807c12 */ /* 0x000fe2000f8e9615 */
[--C-:B------:R-:W-:Y:S01]  /*0800*/  HADD2.F32 R105, -RZ, R10.reuse.H0_H0 ;  /* 0x2000000aff697230 */ /* 0x100fe20000004100 */
[----:B------:R0:W5:Y:S01]  /*0810*/  LDG.E.128 R84, desc[UR4][R12.64+0x600] ;  /* 0x000600040c547981 */ /* 0x000162000c1e1d00 */
[----:B------:R-:W-:Y:S01]  /*0820*/  HADD2.F32 R104, -RZ, R10.H1_H1 ;  /* 0x3000000aff687230 */ /* 0x000fe20000004100 */
[----:B------:R-:W-:Y:S01]  /*0830*/  UISETP.NE.U32.AND UP0, UPT, UR8, URZ, UPT ;  /* 0x0000003f0800728c */ /* 0x000fe2000bf05070 */
[--C-:B------:R-:W-:Y:S01]  /*0840*/  HADD2.F32 R19, -RZ, R11.reuse.H0_H0 ;  /* 0x2000000bff137230 */ /* 0x100fe20000004100 */
[----:B------:R-:W5:Y:S01]  /*0850*/  LDG.E.128 R80, desc[UR4][R2.64] ;  /* 0x0000000402507981 */ /* 0x000f62000c1e1d00 */
[----:B------:R-:W-:Y:S01]  /*0860*/  HADD2.F32 R18, -RZ, R11.H1_H1 ;  /* 0x3000000bff127230 */ /* 0x000fe20000004100 */
[----:B------:R-:W-:Y:S01]  /*0870*/  LOP3.LUT R127, R127, UR30, R20, 0x96, !PT ;  /* 0x0000001e7f7f7c12 */ /* 0x000fe2000f8e9614 */
[--C-:B------:R-:W-:Y:S01]  /*0880*/  HADD2.F32 R109, -RZ, R8.reuse.H0_H0 ;  /* 0x20000008ff6d7230 */ /* 0x100fe20000004100 */
[----:B------:R-:W5:Y:S01]  /*0890*/  LDG.E.128 R76, desc[UR4][R2.64+0x200] ;  /* 0x00020004024c7981 */ /* 0x000f62000c1e1d00 */
[----:B------:R-:W-:Y:S01]  /*08a0*/  HADD2.F32 R108, -RZ, R8.H1_H1 ;  /* 0x30000008ff6c7230 */ /* 0x000fe20000004100 */
[----:B------:R-:W-:Y:S01]  /*08b0*/  LOP3.LUT R144, R144, 0x3, RZ, 0xc0, !PT ;  /* 0x0000000390907812 */ /* 0x000fe200078ec0ff */
[--C-:B------:R-:W-:Y:S01]  /*08c0*/  HADD2.F32 R107, -RZ, R9.reuse.H0_H0 ;  /* 0x20000009ff6b7230 */ /* 0x100fe20000004100 */
[----:B------:R-:W5:Y:S01]  /*08d0*/  LDG.E.128 R72, desc[UR4][R2.64+0x400] ;  /* 0x0004000402487981 */ /* 0x000f62000c1e1d00 */
[----:B------:R-:W-:Y:S01]  /*08e0*/  HADD2.F32 R106, -RZ, R9.H1_H1 ;  /* 0x30000009ff6a7230 */ /* 0x000fe20000004100 */
[----:B------:R-:W-:Y:S01]  /*08f0*/  ULDC.U8 UR8, c[0x0][0x2a0] ;  /* 0x0000a80000087ab9 */ /* 0x000fe20000000000 */
[--C-:B------:R-:W-:Y:S01]  /*0900*/  HADD2.F32 R17, -RZ, R4.reuse.H0_H0 ;  /* 0x20000004ff117230 */ /* 0x100fe20000004100 */
[----:B------:R-:W5:Y:S01]  /*0910*/  LDG.E.128 R68, desc[UR4][R2.64+0x600] ;  /* 0x0006000402447981 */ /* 0x000f62000c1e1d00 */
[----:B------:R-:W-:Y:S01]  /*0920*/  HADD2.F32 R16, -RZ, R4.H1_H1 ;  /* 0x30000004ff107230 */ /* 0x000fe20000004100 */
[----:B------:R-:W-:Y:S01]  /*0930*/  ULDC UR10, c[0x0][0x218] ;  /* 0x00008600000a7ab9 */ /* 0x000fe20000000800 */
[--C-:B------:R-:W-:Y:S01]  /*0940*/  HADD2.F32 R15, -RZ, R5.reuse.H0_H0 ;  /* 0x20000005ff0f7230 */ /* 0x100fe20000004100 */
[----:B------:R1:W5:Y:S01]  /*0950*/  LDG.E.128 R64, desc[UR4][R2.64+0x800] ;  /* 0x0008000402407981 */ /* 0x000362000c1e1d00 */
[----:B------:R-:W-:Y:S01]  /*0960*/  HADD2.F32 R14, -RZ, R5.H1_H1 ;  /* 0x30000005ff0e7230 */ /* 0x000fe20000004100 */
[----:B------:R-:W-:Y:S01]  /*0970*/  UISETP.NE.AND.EX UP0, UPT, UR9, URZ, UPT, UP0 ;  /* 0x0000003f0900728c */ /* 0x000fe2000bf05300 */
[--C-:B0-----:R-:W-:Y:S01]  /*0980*/  HADD2.F32 R13, -RZ, R6.reuse.H0_H0 ;  /* 0x20000006ff0d7230 */ /* 0x101fe20000004100 */
[----:B------:R-:W-:Y:S01]  /*0990*/  UISETP.NE.AND UP1, UPT, UR8, URZ, UPT ;  /* 0x0000003f0800728c */ /* 0x000fe2000bf25270 */
[----:B------:R-:W-:Y:S01]  /*09a0*/  HADD2.F32 R12, -RZ, R6.H1_H1 ;  /* 0x30000006ff0c7230 */ /* 0x000fe20000004100 */
[----:B------:R-:W-:Y:S01]  /*09b0*/  ULDC UR11, c[0x0][0x2d8] ;  /* 0x0000b600000b7ab9 */ /* 0x000fe20000000800 */
        /* <DEDUP_REMOVED lines=9> */
[--C-:B-1----:R-:W-:Y:S02]  /*0a50*/  HADD2.F32 R3, -RZ, R35.reuse.H0_H0 ;  /* 0x20000023ff037230 */ /* 0x102fe40000004100 */
        /* <DEDUP_REMOVED lines=14> */
[--C-:B--2---:R-:W-:Y:S02]  /*0b40*/  HADD2.F32 R129, -RZ, R28.reuse.H0_H0 ;  /* 0x2000001cff817230 */ /* 0x104fe40000004100 */
[----:B------:R-:W-:Y:S02]  /*0b50*/  HADD2.F32 R132, -RZ, R28.H1_H1 ;  /* 0x3000001cff847230 */ /* 0x000fe40000004100 */
[----:B------:R-:W-:-:S02]  /*0b60*/  HADD2.F32 R131, -RZ, R29.H0_H0 ;  /* 0x2000001dff837230 */ /* 0x000fc40000004100 */
[----:B------:R-:W-:Y:S02]  /*0b70*/  HADD2.F32 R134, -RZ, R29.H1_H1 ;  /* 0x3000001dff867230 */ /* 0x000fe40000004100 */
[--C-:B------:R-:W-:Y:S02]  /*0b80*/  HADD2.F32 R133, -RZ, R30.reuse.H0_H0 ;  /* 0x2000001eff857230 */ /* 0x100fe40000004100 */
[----:B------:R-:W-:Y:S02]  /*0b90*/  HADD2.F32 R136, -RZ, R30.H1_H1 ;  /* 0x3000001eff887230 */ /* 0x000fe40000004100 */
[--C-:B------:R-:W-:Y:S02]  /*0ba0*/  HADD2.F32 R135, -RZ, R31.reuse.H0_H0 ;  /* 0x2000001fff877230 */ /* 0x100fe40000004100 */
[----:B------:R-:W-:-:S07]  /*0bb0*/  HADD2.F32 R139, -RZ, R31.H1_H1 ;  /* 0x3000001fff8b7230 */ /* 0x000fce0000004100 */
.L_x_25287:
[----:B--2---:R-:W0:Y:S01]  /*0bc0*/  LDC.64 R24, c[0x0][0x230] ;  /* 0x00008c00ff187b82 */ /* 0x004e220000000a00 */
[----:B------:R-:W-:Y:S01]  /*0bd0*/  IMAD R20, R111, UR10, RZ ;  /* 0x0000000a6f147c24 */ /* 0x000fe2000f8e02ff */
[----:B------:R-:W-:Y:S01]  /*0be0*/  PLOP3.LUT P0, PT, PT, PT, UP0, 0x80, 0x0 ;  /* 0x000000000000781c */ /* 0x000fe20003f0f008 */
[----:B------:R-:W-:Y:S01]  /*0bf0*/  IMAD.MOV.U32 R28, RZ, RZ, 0x2 ;  /* 0x00000002ff1c7424 */ /* 0x000fe200078e00ff */
[----:B------:R-:W-:Y:S01]  /*0c00*/  PLOP3.LUT P2, PT, PT, PT, UP0, 0x80, 0x0 ;  /* 0x000000000000781c */ /* 0x000fe20003f4f008 */
[----:B------:R-:W-:Y:S01]  /*0c10*/  @UP0 ULDC.64 UR8, c[0x0][0x270] ;  /* 0x00009c0000080ab9 */ /* 0x000fe20000000a00 */
[----:B------:R-:W-:Y:S02]  /*0c20*/  SHF.R.S32.HI R21, RZ, 0x1f, R20 ;  /* 0x0000001fff157819 */ /* 0x000fe40000011414 */
[----:B------:R-:W1:Y:S02]  /*0c30*/  LDC.64 R100, c[0x0][0x220] ;  /* 0x00008800ff647b82 */ /* 0x000e640000000a00 */
[----:B------:R-:W-:-:S04]  /*0c40*/  LEA.HI R21, R21, R20, RZ, 0x3 ;  /* 0x0000001415157211 */ /* 0x000fc800078f18ff */
[----:B------:R-:W-:Y:S01]  /*0c50*/  LEA.HI.SX32 R145, R21, R110, 0x1d ;  /* 0x0000006e15917211 */ /* 0x000fe200078feaff */
[----:B------:R-:W-:-:S06]  /*0c60*/  @P0 IMAD.WIDE R28, R111, R28, UR8 ;  /* 0x000000086f1c0e25 */ /* 0x000fcc000f8e021c */
[----:B------:R-:W2:Y:S01]  /*0c70*/  @P2 LDG.E.U16 R28, desc[UR4][R28.64] ;  /* 0x000000041c1c2981 */ /* 0x000ea2000c1e1500 */
[----:B0-----:R-:W-:-:S04]  /*0c80*/  ISETP.NE.U32.AND P1, PT, R24, RZ, PT ;  /* 0x000000ff1800720c */ /* 0x001fc80003f25070 */
[----:B------:R-:W-:-:S13]  /*0c90*/  ISETP.NE.AND.EX P1, PT, R25, RZ, PT, P1 ;  /* 0x000000ff1900720c */ /* 0x000fda0003f25310 */
[----:B------:R-:W0:Y:S01]  /*0ca0*/  @P1 LDC.64 R26, c[0x0][0x230] ;  /* 0x00008c00ff1a1b82 */ /* 0x000e220000000a00 */
[----:B-1----:R-:W-:-:S06]  /*0cb0*/  IMAD.WIDE.U32 R20, R145, 0x10, R100 ;  /* 0x0000001091147825 */ /* 0x002fcc00078e0064 */
[----:B-----5:R-:W5:Y:S01]  /*0cc0*/  LDG.E.128 R20, desc[UR4][R20.64] ;  /* 0x0000000414147981 */ /* 0x020f62000c1e1d00 */
[----:B0-----:R-:W-:-:S05]  /*0cd0*/  @P1 IMAD.WIDE.U32 R26, R145, 0x20, R26 ;  /* 0x00000020911a1825 */ /* 0x001fca00078e001a */
[----:B------:R0:W5:Y:S04]  /*0ce0*/  @P1 LDG.E.128 R60, desc[UR4][R26.64] ;  /* 0x000000041a3c1981 */ /* 0x000168000c1e1d00 */
[----:B------:R0:W5:Y:S01]  /*0cf0*/  @P1 LDG.E.128 R56, desc[UR4][R26.64+0x10] ;  /* 0x000010041a381981 */ /* 0x000162000c1e1d00 */
[C---:B------:R-:W-:Y:S02]  /*0d00*/  ISETP.NE.AND P0, PT, R144.reuse, 0x1, PT ;  /* 0x000000019000780c */ /* 0x040fe40003f05270 */
[----:B------:R-:W-:Y:S01]  /*0d10*/  PLOP3.LUT P2, PT, PT, PT, UP0, 0x80, 0x0 ;  /* 0x000000000000781c */ /* 0x000fe20003f4f008 */
[----:B------:R-:W-:Y:S01]  /*0d20*/  BSSY B1, `(.L_x_25006) ;  /* 0x000000e000017945 */ /* 0x000fe20003800000 */
[----:B------:R-:W-:Y:S02]  /*0d30*/  MOV R150, 0x3f800000 ;  /* 0x3f80000000967802 */ /* 0x000fe40000000f00 */
[----:B------:R-:W-:-:S09]  /*0d40*/  IADD3 R30, R144, 0x1, RZ ;  /* 0x00000001901e7810 */ /* 0x000fd20007ffe0ff */
[----:B--2---:R-:W-:Y:S01]  /*0d50*/  @P2 HADD2.F32 R150, -RZ, R28.H0_H0 ;  /* 0x2000001cff962230 */ /* 0x004fe20000004100 */
        /* <DEDUP_REMOVED lines=9> */
.L_x_25007:
[----:B------:R-:W-:-:S07]  /*0df0*/  IMAD.MOV.U32 R34, RZ, RZ, R138 ;  /* 0x000000ffff227224 */ /* 0x000fce00078e008a */
.L_x_25008:
[----:B------:R-:W-:Y:S05]  /*0e00*/  BSYNC B1 ;  /* 0x0000000000017941 */ /* 0x000fea0003800000 */
.L_x_25006:
        /* <DEDUP_REMOVED lines=16> */
.L_x_25012:
[----:B------:R-:W-:Y:S05]  /*0f10*/  BSYNC B2 ;  /* 0x0000000000027941 */ /* 0x000fea0003800000 */
.L_x_25011:
        /* <DEDUP_REMOVED lines=44> */
.L_x_25010:
[----:B------:R-:W-:Y:S05]  /*11e0*/  BSYNC B1 ;  /* 0x0000000000017941 */ /* 0x000fea0003800000 */
.L_x_25009:
[----:B------:R-:W0:Y:S01]  /*11f0*/  LDC R148, c[0x0][0x294] ;  /* 0x0000a500ff947b82 */ /* 0x000e220000000800 */
[----:B------:R-:W-:Y:S01]  /*1200*/  I2FP.F32.U32 R26, R34 ;  /* 0x00000022001a7245 */ /* 0x000fe20000201000 */
[----:B-----5:R-:W-:Y:S01]  /*1210*/  HADD2.F32 R29, -RZ, R20.H0_H0 ;  /* 0x20000014ff1d7230 */ /* 0x020fe20000004100 */
[----:B------:R-:W-:Y:S01]  /*1220*/  MOV R149, 0x2f800000 ;  /* 0x2f80000000957802 */ /* 0x000fe20000000f00 */
[----:B------:R-:W-:Y:S01]  /*1230*/  BSSY B1, `(.L_x_25013) ;  /* 0x000001a000017945 */ /* 0x000fe20003800000 */
[----:B------:R-:W-:Y:S02]  /*1240*/  ISETP.NE.U32.AND P0, PT, R24, RZ, PT ;  /* 0x000000ff1800720c */ /* 0x000fe40003f05070 */
[----:B------:R-:W-:Y:S01]  /*1250*/  FMUL.FTZ R24, R29, R150 ;  /* 0x000000961d187220 */ /* 0x000fe20000410000 */
[----:B------:R-:W1:Y:S01]  /*1260*/  LDC R147, c[0x0][0x298] ;  /* 0x0000a600ff937b82 */ /* 0x000e620000000800 */
[----:B------:R-:W-:Y:S01]  /*1270*/  FFMA.FTZ R27, R26, R149, 1.1641532182693481445e-10 ;  /* 0x2f0000001a1b7423 */ /* 0x000fe20000010095 */
[----:B------:R-:W-:Y:S01]  /*1280*/  LOP3.LUT R143, R143, 0xfffffff7, RZ, 0xc0, !PT ;  /* 0xfffffff78f8f7812 */ /* 0x000fe200078ec0ff */
[----:B------:R-:W-:Y:S01]  /*1290*/  VIADD R26, R30, 0x1 ;  /* 0x000000011e1a7836 */ /* 0x000fe20000000000 */
[----:B------:R-:W-:Y:S01]  /*12a0*/  ISETP.NE.AND.EX P0, PT, R25, RZ, PT, P0 ;  /* 0x000000ff1900720c */ /* 0x000fe20003f05300 */
[----:B------:R-:W-:Y:S01]  /*12b0*/  HADD2.F32 R25, -RZ, R96.H0_H0 ;  /* 0x20000060ff197230 */ /* 0x000fe20000004100 */
        /* <DEDUP_REMOVED lines=16> */
.L_x_25014:
[----:B------:R-:W-:-:S07]  /*13c0*/  MOV R32, R138 ;  /* 0x0000008a00207202 */ /* 0x000fce0000000f00 */
.L_x_25015:
[----:B------:R-:W-:Y:S05]  /*13d0*/  BSYNC B1 ;  /* 0x0000000000017941 */ /* 0x000fea0003800000 */
.L_x_25013:
        /* <DEDUP_REMOVED lines=16> */
.L_x_25019:
[----:B------:R-:W-:Y:S05]  /*14e0*/  BSYNC B2 ;  /* 0x0000000000027941 */ /* 0x000fea0003800000 */
.L_x_25018:
        /* <DEDUP_REMOVED lines=44> */
.L_x_25017:
[----:B------:R-:W-:Y:S05]  /*17b0*/  BSYNC B1 ;  /* 0x0000000000017941 */ /* 0x000fea0003800000 */
.L_x_25016:
[----:B------:R-:W-:Y:S01]  /*17c0*/  I2FP.F32.U32 R24, R32 ;  /* 0x0000002000187245 */ /* 0x000fe20000201000 */
[----:B------:R-:W-:Y:S01]  /*17d0*/  HADD2.F32 R27, -RZ, R20.H1_H1 ;  /* 0x30000014ff1b7230 */ /* 0x000fe20000004100 */
[----:B------:R-:W-:Y:S01]  /*17e0*/  LOP3.LUT R143, R143, 0xfffffffb, RZ, 0xc0, !PT ;  /* 0xfffffffb8f8f7812 */ /* 0x000fe200078ec0ff */
[----:B------:R-:W-:Y:S01]  /*17f0*/  HADD2.F32 R53, -RZ, R96.H1_H1 ;  /* 0x30000060ff357230 */ /* 0x000fe20000004100 */
        /* <DEDUP_REMOVED lines=20> */
.L_x_25021:
[----:B------:R-:W-:-:S07]  /*1940*/  MOV R20, R138 ;  /* 0x0000008a00147202 */ /* 0x000fce0000000f00 */
.L_x_25022:
[----:B------:R-:W-:Y:S05]  /*1950*/  BSYNC B1 ;  /* 0x0000000000017941 */ /* 0x000fea0003800000 */
.L_x_25020:
        /* <DEDUP_REMOVED lines=16> */
.L_x_25026:
[----:B------:R-:W-:Y:S05]  /*1a60*/  BSYNC B2 ;  /* 0x0000000000027941 */ /* 0x000fea0003800000 */
.L_x_25025:
        /* <DEDUP_REMOVED lines=44> */
.L_x_25024:
[----:B------:R-:W-:Y:S05]  /*1d30*/  BSYNC B1 ;  /* 0x0000000000017941 */ /* 0x000fea0003800000 */
.L_x_25023:
[----:B------:R-:W-:Y:S01]  /*1d40*/  I2FP.F32.U32 R20, R20 ;  /* 0x0000001400147245 */ /* 0x000fe20000201000 */
[----:B------:R-:W-:Y:S01]  /*1d50*/  HADD2.F32 R27, -RZ, R21.H0_H0 ;  /* 0x20000015ff1b7230 */ /* 0x000fe20000004100 */
[----:B------:R-:W-:Y:S01]  /*1d60*/  LOP3.LUT R143, R143, 0xfffffffd, RZ, 0xc0, !PT ;  /* 0xfffffffd8f8f7812 */ /* 0x000fe200078ec0ff */
[----:B------:R-:W-:Y:S01]  /*1d70*/  BSSY B1, `(.L_x_25027) ;  /* 0x0000016000017945 */ /* 0x000fe20003800000 */
[----:B------:R-:W-:Y:S02]  /*1d80*/  VIADD R26, R24, 0x1 ;  /* 0x00000001181a7836 */ /* 0x000fe40000000000 */
[----:B------:R-:W-:Y:S01]  /*1d90*/  FFMA.FTZ R25, R20, R149, 1.1641532182693481445e-10 ;  /* 0x2f00000014197423 */ /* 0x000fe20000010095 */
[----:B------:R-:W-:-:S04]  /*1da0*/  FMUL.FTZ R20, R27, R150 ;  /* 0x000000961b147220 */ /* 0x000fc80000410000 */
[----:B------:R-:W-:Y:S01]  /*1db0*/  FSETP.GTU.FTZ.AND P2, PT, R25, R148, PT ;  /* 0x000000941900720b */ /* 0x000fe20003f5c000 */
[----:B------:R-:W-:Y:S01]  /*1dc0*/  FMUL.FTZ R20, R20, R147 ;  /* 0x0000009314147220 */ /* 0x000fe20000410000 */
[----:B------:R-:W-:-:S04]  /*1dd0*/  HADD2.F32 R25, -RZ, R97.H0_H0 ;  /* 0x20000061ff197230 */ /* 0x000fc80000004100 */
        /* <DEDUP_REMOVED lines=14> */
.L_x_25028:
[----:B------:R-:W-:-:S07]  /*1ec0*/  MOV R20, R138 ;  /* 0x0000008a00147202 */ /* 0x000fce0000000f00 */
.L_x_25029:
[----:B------:R-:W-:Y:S05]  /*1ed0*/  BSYNC B1 ;  /* 0x0000000000017941 */ /* 0x000fea0003800000 */
.L_x_25027:
        /* <DEDUP_REMOVED lines=16> */
.L_x_25033:
[----:B------:R-:W-:Y:S05]  /*1fe0*/  BSYNC B2 ;  /* 0x0000000000027941 */ /* 0x000fea0003800000 */
.L_x_25032:
        /* <DEDUP_REMOVED lines=44> */
.L_x_25031:
[----:B------:R-:W-:Y:S05]  /*22b0*/  BSYNC B1 ;  /* 0x0000000000017941 */ /* 0x000fea0003800000 */
.L_x_25030:
[----:B------:R-:W-:Y:S01]  /*22c0*/  I2FP.F32.U32 R20, R20 ;  /* 0x0000001400147245 */ /* 0x000fe20000201000 */
[----:B------:R-:W-:Y:S01]  /*22d0*/  HADD2.F32 R25, -RZ, R21.H1_H1 ;  /* 0x30000015ff197230 */ /* 0x000fe20000004100 */
[----:B------:R-:W-:Y:S01]  /*22e0*/  ISETP.NE.AND P3, PT, R26, 0x1, PT ;  /* 0x000000011a00780c */ /* 0x000fe20003f65270 */
[----:B------:R-:W-:Y:S01]  /*22f0*/  HADD2.F32 R55, -RZ, R97.H1_H1 ;  /* 0x30000061ff377230 */ /* 0x000fe20000004100 */
        /* <DEDUP_REMOVED lines=18> */
.L_x_25035:
[----:B------:R-:W-:-:S07]  /*2420*/  MOV R30, R138 ;  /* 0x0000008a001e7202 */ /* 0x000fce0000000f00 */
.L_x_25036:
[----:B------:R-:W-:Y:S05]  /*2430*/  BSYNC B1 ;  /* 0x0000000000017941 */ /* 0x000fea0003800000 */
.L_x_25034:
        /* <DEDUP_REMOVED lines=16> */
.L_x_25040:
[----:B------:R-:W-:Y:S05]  /*2540*/  BSYNC B2 ;  /* 0x0000000000027941 */ /* 0x000fea0003800000 */
.L_x_25039:
        /* <DEDUP_REMOVED lines=44> */
.L_x_25038:
[----:B------:R-:W-:Y:S05]  /*2810*/  BSYNC B1 ;  /* 0x0000000000017941 */ /* 0x000fea0003800000 */
.L_x_25037:
        /* <DEDUP_REMOVED lines=22> */
.L_x_25042:
[----:B------:R-:W-:-:S07]  /*2980*/  MOV R30, R138 ;  /* 0x0000008a001e7202 */ /* 0x000fce0000000f00 */
.L_x_25043:
[----:B------:R-:W-:Y:S05]  /*2990*/  BSYNC B1 ;  /* 0x0000000000017941 */ /* 0x000fea0003800000 */
.L_x_25041:
        /* <DEDUP_REMOVED lines=16> */
.L_x_25047:
[----:B------:R-:W-:Y:S05]  /*2aa0*/  BSYNC B2 ;  /* 0x0000000000027941 */ /* 0x000fea0003800000 */
.L_x_25046:
        /* <DEDUP_REMOVED lines=44> */
.L_x_25045:
[----:B------:R-:W-:Y:S05]  /*2d70*/  BSYNC B1 ;  /* 0x0000000000017941 */ /* 0x000fea0003800000 */
.L_x_25044:
        /* <DEDUP_REMOVED lines=22> */
.L_x_25049:
[----:B------:R-:W-:-:S07]  /*2ee0*/  MOV R22, R138 ;  /* 0x0000008a00167202 */ /* 0x000fce0000000f00 */
.L_x_25050:
[----:B------:R-:W-:Y:S05]  /*2ef0*/  BSYNC B1 ;  /* 0x0000000000017941 */ /* 0x000fea0003800000 */
.L_x_25048:
        /* <DEDUP_REMOVED lines=16> */
.L_x_25054:
[----:B------:R-:W-:Y:S05]  /*3000*/  BSYNC B2 ;  /* 0x0000000000027941 */ /* 0x000fea0003800000 */
.L_x_25053:
        /* <DEDUP_REMOVED lines=44> */
.L_x_25052:
[----:B------:R-:W-:Y:S05]  /*32d0*/  BSYNC B1 ;  /* 0x0000000000017941 */ /* 0x000fea0003800000 */
.L_x_25051:
        /* <DEDUP_REMOVED lines=22> */
.L_x_25056:
[----:B------:R-:W-:-:S07]  /*3440*/  MOV R22, R138 ;  /* 0x0000008a00167202 */ /* 0x000fce0000000f00 */
.L_x_25057:
[----:B------:R-:W-:Y:S05]  /*3450*/  BSYNC B1 ;  /* 0x0000000000017941 */ /* 0x000fea0003800000 */
.L_x_25055:
        /* <DEDUP_REMOVED lines=18> */
.L_x_25061:
[----:B------:R-:W-:Y:S05]  /*3580*/  BSYNC B2 ;  /* 0x0000000000027941 */ /* 0x000fea0003800000 */
.L_x_25060:
        /* <DEDUP_REMOVED lines=44> */
.L_x_25059:
[----:B------:R-:W-:Y:S05]  /*3850*/  BSYNC B1 ;  /* 0x0000000000017941 */ /* 0x000fea0003800000 */
.L_x_25058:
[----:B------:R-:W-:Y:S01]  /*3860*/  I2FP.F32.U32 R20, R22 ;  /* 0x0000001600147245 */ /* 0x000fe20000201000 */
[----:B------:R-:W0:Y:S01]  /*3870*/  LDC.64 R156, c[0x0][0x238] ;  /* 0x00008e00ff9c7b82 */ /* 0x000e220000000a00 */
[----:B------:R-:W-:Y:S01]  /*3880*/  SEL R26, RZ, 0x1, P2 ;  /* 0x00000001ff1a7807 */ /* 0x000fe20001000000 */
[----:B------:R-:W-:Y:S01]  /*3890*/  HADD2.F32 R23, -RZ, R23.H1_H1 ;  /* 0x30000017ff177230 */ /* 0x000fe20000004100 */
[----:B------:R-:W-:Y:S01]  /*38a0*/  LOP3.LUT P2, RZ, R143, 0x2, RZ, 0xc0, !PT ;  /* 0x000000028fff7812 */ /* 0x000fe2000784c0ff */
[----:B------:R-:W-:Y:S01]  /*38b0*/  FFMA.FTZ R21, R20, R149, 1.1641532182693481445e-10 ;  /* 0x2f00000014157423 */ /* 0x000fe20000010095 */
[----:B------:R-:W-:Y:S01]  /*38c0*/  SEL R30, RZ, 0x10000, P5 ;  /* 0x00010000ff1e7807 */ /* 0x000fe20002800000 */
[----:B------:R-:W-:Y:S01]  /*38d0*/  IMAD.WIDE.U32 R26, R26, 0x1000000, RZ ;  /* 0x010000001a1a7825 */ /* 0x000fe200078e00ff */
[----:B------:R-:W-:Y:S01]  /*38e0*/  SEL R24, RZ, 0x1, P2 ;  /* 0x00000001ff187807 */ /* 0x000fe20001000000 */
[----:B------:R-:W1:Y:S01]  /*38f0*/  LDC.64 R154, c[0x0][0x240] ;  /* 0x00009000ff9a7b82 */ /* 0x000e620000000a00 */
[----:B------:R-:W-:Y:S01]  /*3900*/  FSETP.GTU.FTZ.AND P2, PT, R21, R148, PT ;  /* 0x000000941500720b */ /* 0x000fe20003f5c000 */
[----:B------:R-:W-:Y:S01]  /*3910*/  FMUL.FTZ R28, R23, R150 ;  /* 0x00000096171c7220 */ /* 0x000fe20000410000 */
[----:B------:R-:W-:Y:S01]  /*3920*/  LOP3.LUT P5, RZ, R143, 0x4, RZ, 0xc0, !PT ;  /* 0x000000048fff7812 */ /* 0x000fe200078ac0ff */
[----:B------:R-:W-:Y:S01]  /*3930*/  IMAD.WIDE.U32 R24, R24, 0x10000, RZ ;  /* 0x0001000018187825 */ /* 0x000fe200078e00ff */
[----:B------:R-:W-:-:S03]  /*3940*/  SEL R31, RZ, 0x100, P4 ;  /* 0x00000100ff1f7807 */ /* 0x000fc60002000000 */
[----:B------:R-:W-:Y:S01]  /*3950*/  FMUL.FTZ R28, R28, R147 ;  /* 0x000000931c1c7220 */ /* 0x000fe20000410000 */
[----:B------:R-:W-:Y:S01]  /*3960*/  SEL R22, RZ, 0x1, P5 ;  /* 0x00000001ff167807 */ /* 0x000fe20002800000 */
[----:B------:R-:W2:Y:S01]  /*3970*/  @P1 LDC.64 R20, c[0x0][0x230] ;  /* 0x00008c00ff141b82 */ /* 0x000ea20000000a00 */
[----:B------:R-:W-:Y:S01]  /*3980*/  SEL R32, RZ, 0x1000000, P2 ;  /* 0x01000000ff207807 */ /* 0x000fe20001000000 */
[----:B------:R-:W-:Y:S01]  /*3990*/  HADD2.F32 R51, -RZ, R99.H1_H1 ;  /* 0x30000063ff337230 */ /* 0x000fe20000004100 */
[----:B------:R-:W-:Y:S01]  /*39a0*/  LOP3.LUT P6, RZ, R143, 0x8, RZ, 0xc0, !PT ;  /* 0x000000088fff7812 */ /* 0x000fe200078cc0ff */
[----:B------:R-:W-:Y:S01]  /*39b0*/  IMAD.WIDE.U32 R22, R22, 0x100, RZ ;  /* 0x0000010016167825 */ /* 0x000fe200078e00ff */
[----:B------:R-:W-:Y:S02]  /*39c0*/  FSEL R28, R28, RZ, !P2 ;  /* 0x000000ff1c1c7208 */ /* 0x000fe40005000000 */
[----:B------:R-:W-:Y:S01]  /*39d0*/  LOP3.LUT R31, R31, R32, R30, 0xfe, !PT ;  /* 0x000000201f1f7212 */ /* 0x000fe200078efe1e */
[----:B------:R-:W-:Y:S01]  /*39e0*/  VIADD R151, R145, 0x20 ;  /* 0x0000002091977836 */ /* 0x000fe20000000000 */
[----:B------:R-:W-:Y:S01]  /*39f0*/  LOP3.LUT R24, R22, R26, R24, 0xfe, !PT ;  /* 0x0000001a16187212 */ /* 0x000fe200078efe18 */
[----:B------:R-:W-:Y:S01]  /*3a00*/  FMUL.FTZ R51, R28, R51 ;  /* 0x000000331c337220 */ /* 0x000fe20000410000 */
[----:B------:R-:W-:-:S02]  /*3a10*/  SEL R26, RZ, 0x1, P3 ;  /* 0x00000001ff1a7807 */ /* 0x000fc40001800000 */
[----:B------:R-:W-:Y:S01]  /*3a20*/  SEL R29, RZ, 0x1, P6 ;  /* 0x00000001ff1d7807 */ /* 0x000fe20003000000 */
[----:B------:R-:W-:Y:S01]  /*3a30*/  @P0 FADD.FTZ R51, R59, R51 ;  /* 0x000000333b330221 */ /* 0x000fe20000010000 */
[----:B------:R-:W-:Y:S02]  /*3a40*/  LOP3.LUT R27, R27, R31, R26, 0xfe, !PT ;  /* 0x0000001f1b1b7212 */ /* 0x000fe400078efe1a */
[----:B------:R-:W-:Y:S01]  /*3a50*/  LOP3.LUT R24, R24, R29, RZ, 0xfc, !PT ;  /* 0x0000001d18187212 */ /* 0x000fe200078efcff */
[----:B0-----:R-:W-:Y:S01]  /*3a60*/  IMAD.WIDE.U32 R28, R145, 0x20, R156 ;  /* 0x00000020911c7825 */ /* 0x001fe200078e009c */
[----:B------:R-:W-:-:S03]  /*3a70*/  LOP3.LUT R25, R23, R27, R25, 0xfe, !PT ;  /* 0x0000001b17197212 */ /* 0x000fc600078efe19 */
[----:B-1----:R-:W-:Y:S01]  /*3a80*/  IMAD.WIDE.U32 R26, R145, 0x8, R154 ;  /* 0x00000008911a7825 */ /* 0x002fe200078e009a */
[----:B------:R0:W-:Y:S03]  /*3a90*/  STG.E.128 desc[UR4][R28.64], R52 ;  /* 0x000000341c007986 */ /* 0x0001e6000c101d04 */
[C---:B--2---:R-:W-:Y:S01]  /*3aa0*/  @P1 IMAD.WIDE.U32 R30, R151.reuse, 0x20, R20 ;  /* 0x00000020971e1825 */ /* 0x044fe200078e0014 */
        /* <DEDUP_REMOVED lines=18> */
.L_x_25063:
[----:B------:R-:W-:-:S07]  /*3bd0*/  MOV R32, R138 ;  /* 0x0000008a00207202 */ /* 0x000fce0000000f00 */
.L_x_25064:
[----:B------:R-:W-:Y:S05]  /*3be0*/  BSYNC B1 ;  /* 0x0000000000017941 */ /* 0x000fea0003800000 */
.L_x_25062:
        /* <DEDUP_REMOVED lines=16> */
.L_x_25068:
[----:B------:R-:W-:Y:S05]  /*3cf0*/  BSYNC B2 ;  /* 0x0000000000027941 */ /* 0x000fea0003800000 */
.L_x_25067:
        /* <DEDUP_REMOVED lines=44> */
.L_x_25066:
[----:B------:R-:W-:Y:S05]  /*3fc0*/  BSYNC B1 ;  /* 0x0000000000017941 */ /* 0x000fea0003800000 */
.L_x_25065:
[----:B------:R-:W-:Y:S01]  /*3fd0*/  I2FP.F32.U32 R24, R32 ;  /* 0x0000002000187245 */ /* 0x000fe20000201000 */
[----:B-----5:R-:W-:Y:S01]  /*3fe0*/  HADD2.F32 R27, -RZ, R20.H0_H0 ;  /* 0x20000014ff1b7230 */ /* 0x020fe20000004100 */
[----:B------:R-:W-:Y:S01]  /*3ff0*/  LOP3.LUT R143, R143, 0xfffffff7, RZ, 0xc0, !PT ;  /* 0xfffffff78f8f7812 */ /* 0x000fe200078ec0ff */
[----:B------:R-:W-:Y:S01]  /*4000*/  BSSY B1, `(.L_x_25069) ;  /* 0x0000016000017945 */ /* 0x000fe20003800000 */
[----:B------:R-:W-:Y:S01]  /*4010*/  IADD3 R26, R33, 0x1, RZ ;  /* 0x00000001211a7810 */ /* 0x000fe20007ffe0ff */
        /* <DEDUP_REMOVED lines=19> */
.L_x_25070:
[----:B------:R-:W-:-:S07]  /*4150*/  MOV R32, R138 ;  /* 0x0000008a00207202 */ /* 0x000fce0000000f00 */
.L_x_25071:
[----:B------:R-:W-:Y:S05]  /*4160*/  BSYNC B1 ;  /* 0x0000000000017941 */ /* 0x000fea0003800000 */
.L_x_25069:
        /* <DEDUP_REMOVED lines=16> */
.L_x_25075:
[----:B------:R-:W-:Y:S05]  /*4270*/  BSYNC B2 ;  /* 0x0000000000027941 */ /* 0x000fea0003800000 */
.L_x_25074:
        /* <DEDUP_REMOVED lines=44> */
.L_x_25073:
[----:B------:R-:W-:Y:S05]  /*4540*/  BSYNC B1 ;  /* 0x0000000000017941 */ /* 0x000fea0003800000 */
.L_x_25072:
[----:B------:R-:W-:Y:S01]  /*4550*/  I2FP.F32.U32 R24, R32 ;  /* 0x0000002000187245 */ /* 0x000fe20000201000 */
[----:B------:R-:W-:Y:S01]  /*4560*/  HADD2.F32 R27, -RZ, R20.H1_H1 ;  /* 0x30000014ff1b7230 */ /* 0x000fe20000004100 */
[----:B------:R-:W-:Y:S01]  /*4570*/  LOP3.LUT R143, R143, 0xfffffffb, RZ, 0xc0, !PT ;  /* 0xfffffffb8f8f7812 */ /* 0x000fe200078ec0ff */
[----:B------:R-:W-:Y:S01]  /*4580*/  HADD2.F32 R45, -RZ, R92.H1_H1 ;  /* 0x3000005cff2d7230 */ /* 0x000fe20000004100 */
[----:B------:R-:W-:Y:S01]  /*4590*/  BSSY B1, `(.L_x_25076) ;  /* 0x0000015000017945 */ /* 0x000fe20003800000 */
        /* <DEDUP_REMOVED lines=19> */
.L_x_25077:
[----:B------:R-:W-:-:S07]  /*46d0*/  MOV R20, R138 ;  /* 0x0000008a00147202 */ /* 0x000fce0000000f00 */
.L_x_25078:
[----:B------:R-:W-:Y:S05]  /*46e0*/  BSYNC B1 ;  /* 0x0000000000017941 */ /* 0x000fea0003800000 */
.L_x_25076:
        /* <DEDUP_REMOVED lines=16> */
.L_x_25082:
[----:B------:R-:W-:Y:S05]  /*47f0*/  BSYNC B2 ;  /* 0x0000000000027941 */ /* 0x000fea0003800000 */
.L_x_25081:
        /* <DEDUP_REMOVED lines=44> */
.L_x_25080:
[----:B------:R-:W-:Y:S05]  /*4ac0*/  BSYNC B1 ;  /* 0x0000000000017941 */ /* 0x000fea0003800000 */
.L_x_25079:
[----:B------:R-:W-:Y:S01]  /*4ad0*/  I2FP.F32.U32 R20, R20 ;  /* 0x0000001400147245 */ /* 0x000fe20000201000 */
[----:B------:R-:W-:Y:S01]  /*4ae0*/  HADD2.F32 R27, -RZ, R21.H0_H0 ;  /* 0x20000015ff1b7230 */ /* 0x000fe20000004100 */
        /* <DEDUP_REMOVED lines=22> */
.L_x_25084:
[----:B------:R-:W-:-:S07]  /*4c50*/  MOV R20, R138 ;  /* 0x0000008a00147202 */ /* 0x000fce0000000f00 */
.L_x_25085:
[----:B------:R-:W-:Y:S05]  /*4c60*/  BSYNC B1 ;  /* 0x0000000000017941 */ /* 0x000fea0003800000 */
.L_x_25083:
        /* <DEDUP_REMOVED lines=16> */
.L_x_25089:
[----:B------:R-:W-:Y:S05]  /*4d70*/  BSYNC B2 ;  /* 0x0000000000027941 */ /* 0x000fea0003800000 */
.L_x_25088:
        /* <DEDUP_REMOVED lines=44> */
.L_x_25087:
[----:B------:R-:W-:Y:S05]  /*5040*/  BSYNC B1 ;  /* 0x0000000000017941 */ /* 0x000fea0003800000 */
.L_x_25086:
[----:B------:R-:W-:Y:S01]  /*5050*/  I2FP.F32.U32 R20, R20 ;  /* 0x0000001400147245 */ /* 0x000fe20000201000 */
[----:B------:R-:W-:Y:S01]  /*5060*/  HADD2.F32 R25, -RZ, R21.H1_H1 ;  /* 0x30000015ff197230 */ /* 0x000fe20000004100 */
[----:B------:R-:W-:Y:S01]  /*5070*/  ISETP.NE.AND P3, PT, R26, 0x1, PT ;  /* 0x000000011a00780c */ /* 0x000fe20003f65270 */
[----:B------:R-:W-:Y:S01]  /*5080*/  HADD2.F32 R47, -RZ, R93.H1_H1 ;  /* 0x3000005dff2f7230 */ /* 0x000fe20000004100 */
        /* <DEDUP_REMOVED lines=18> */
.L_x_25091:
[----:B------:R-:W-:-:S07]  /*51b0*/  MOV R30, R138 ;  /* 0x0000008a001e7202 */ /* 0x000fce0000000f00 */
.L_x_25092:
[----:B------:R-:W-:Y:S05]  /*51c0*/  BSYNC B1 ;  /* 0x0000000000017941 */ /* 0x000fea0003800000 */
.L_x_25090:
        /* <DEDUP_REMOVED lines=16> */
.L_x_25096:
[----:B------:R-:W-:Y:S05]  /*52d0*/  BSYNC B2 ;  /* 0x0000000000027941 */ /* 0x000fea0003800000 */
.L_x_25095:
        /* <DEDUP_REMOVED lines=44> */
.L_x_25094:
[----:B------:R-:W-:Y:S05]  /*55a0*/  BSYNC B1 ;  /* 0x0000000000017941 */ /* 0x000fea0003800000 */
.L_x_25093:
        /* <DEDUP_REMOVED lines=22> */
.L_x_25098:
[----:B------:R-:W-:-:S07]  /*5710*/  MOV R30, R138 ;  /* 0x0000008a001e7202 */ /* 0x000fce0000000f00 */
.L_x_25099:
[----:B------:R-:W-:Y:S05]  /*5720*/  BSYNC B1 ;  /* 0x0000000000017941 */ /* 0x000fea0003800000 */
.L_x_25097:
        /* <DEDUP_REMOVED lines=16> */
.L_x_25103:
[----:B------:R-:W-:Y:S05]  /*5830*/  BSYNC B2 ;  /* 0x0000000000027941 */ /* 0x000fea0003800000 */
.L_x_25102:
        /* <DEDUP_REMOVED lines=44> */
.L_x_25101:
[----:B------:R-:W-:Y:S05]  /*5b00*/  BSYNC B1 ;  /* 0x0000000000017941 */ /* 0x000fea0003800000 */
.L_x_25100:
        /* <DEDUP_REMOVED lines=22> */
.L_x_25105:
[----:B------:R-:W-:-:S07]  /*5c70*/  MOV R22, R138 ;  /* 0x0000008a00167202 */ /* 0x000fce0000000f00 */
.L_x_25106:
[----:B------:R-:W-:Y:S05]  /*5c80*/  BSYNC B1 ;  /* 0x0000000000017941 */ /* 0x000fea0003800000 */
.L_x_25104:
        /* <DEDUP_REMOVED lines=16> */
.L_x_25110:
[----:B------:R-:W-:Y:S05]  /*5d90*/  BSYNC B2 ;  /* 0x0000000000027941 */ /* 0x000fea0003800000 */
.L_x_25109:
        /* <DEDUP_REMOVED lines=44> */
.L_x_25108:
[----:B------:R-:W-:Y:S05]  /*6060*/  BSYNC B1 ;  /* 0x0000000000017941 */ /* 0x000fea0003800000 */
.L_x_25107:
        /* <DEDUP_REMOVED lines=22> */
.L_x_25112:
[----:B------:R-:W-:-:S07]  /*61d0*/  MOV R22, R138 ;  /* 0x0000008a00167202 */ /* 0x000fce0000000f00 */
.L_x_25113:
[----:B------:R-:W-:Y:S05]  /*61e0*/  BSYNC B1 ;  /* 0x0000000000017941 */ /* 0x000fea0003800000 */
.L_x_25111:
        /* <DEDUP_REMOVED lines=18> */
.L_x_25117:
[----:B------:R-:W-:Y:S05]  /*6310*/  BSYNC B2 ;  /* 0x0000000000027941 */ /* 0x000fea0003800000 */
.L_x_25116:
        /* <DEDUP_REMOVED lines=44> */
.L_x_25115:
[----:B------:R-:W-:Y:S05]  /*65e0*/  BSYNC B1 ;  /* 0x0000000000017941 */ /* 0x000fea0003800000 */
.L_x_25114:
[----:B------:R-:W-:Y:S01]  /*65f0*/  I2FP.F32.U32 R20, R22 ;  /* 0x0000001600147245 */ /* 0x000fe20000201000 */
[----:B------:R-:W-:Y:S01]  /*6600*/  HADD2.F32 R23, -RZ, R23.H1_H1 ;  /* 0x30000017ff177230 */ /* 0x000fe20000004100 */
[----:B------:R-:W-:Y:S01]  /*6610*/  SEL R26, RZ, 0x1, P2 ;  /* 0x00000001ff1a7807 */ /* 0x000fe20001000000 */
[----:B------:R-:W-:Y:S01]  /*6620*/  HADD2.F32 R43, -RZ, R95.H1_H1 ;  /* 0x3000005fff2b7230 */ /* 0x000fe20000004100 */
[----:B------:R-:W-:Y:S01]  /*6630*/  LOP3.LUT P2, RZ, R143, 0x2, RZ, 0xc0, !PT ;  /* 0x000000028fff7812 */ /* 0x000fe2000784c0ff */
[----:B------:R-:W-:Y:S01]  /*6640*/  FFMA.FTZ R21, R20, R149, 1.1641532182693481445e-10 ;  /* 0x2f00000014157423 */ /* 0x000fe20000010095 */
[----:B------:R-:W-:Y:S01]  /*6650*/  SEL R30, RZ, 0x10000, P5 ;  /* 0x00010000ff1e7807 */ /* 0x000fe20002800000 */
[----:B------:R-:W-:Y:S01]  /*6660*/  FMUL.FTZ R28, R23, R150 ;  /* 0x00000096171c7220 */ /* 0x000fe20000410000 */
[----:B------:R-:W-:Y:S01]  /*6670*/  SEL R24, RZ, 0x1, P2 ;  /* 0x00000001ff187807 */ /* 0x000fe20001000000 */
[----:B------:R-:W-:Y:S01]  /*6680*/  IMAD.WIDE.U32 R26, R26, 0x1000000, RZ ;  /* 0x010000001a1a7825 */ /* 0x000fe200078e00ff */
[----:B------:R-:W-:-:S03]  /*6690*/  FSETP.GTU.FTZ.AND P2, PT, R21, R148, PT ;  /* 0x000000941500720b */ /* 0x000fc60003f5c000 */
[----:B------:R-:W-:Y:S01]  /*66a0*/  FMUL.FTZ R28, R28, R147 ;  /* 0x000000931c1c7220 */ /* 0x000fe20000410000 */
[----:B------:R-:W0:Y:S01]  /*66b0*/  @P1 LDC.64 R20, c[0x0][0x230] ;  /* 0x00008c00ff141b82 */ /* 0x000e220000000a00 */
[C---:B------:R-:W-:Y:S01]  /*66c0*/  LOP3.LUT P5, RZ, R143.reuse, 0x4, RZ, 0xc0, !PT ;  /* 0x000000048fff7812 */ /* 0x040fe200078ac0ff */
[----:B------:R-:W-:Y:S01]  /*66d0*/  IMAD.WIDE.U32 R24, R24, 0x10000, RZ ;  /* 0x0001000018187825 */ /* 0x000fe200078e00ff */
[----:B------:R-:W-:Y:S02]  /*66e0*/  SEL R31, RZ, 0x100, P4 ;  /* 0x00000100ff1f7807 */ /* 0x000fe40002000000 */
[----:B------:R-:W-:Y:S02]  /*66f0*/  SEL R22, RZ, 0x1, P5 ;  /* 0x00000001ff167807 */ /* 0x000fe40002800000 */
[----:B------:R-:W-:Y:S02]  /*6700*/  SEL R32, RZ, 0x1000000, P2 ;  /* 0x01000000ff207807 */ /* 0x000fe40001000000 */
[----:B------:R-:W-:Y:S01]  /*6710*/  LOP3.LUT P6, RZ, R143, 0x8, RZ, 0xc0, !PT ;  /* 0x000000088fff7812 */ /* 0x000fe200078cc0ff */
[----:B------:R-:W-:Y:S01]  /*6720*/  IMAD.WIDE.U32 R22, R22, 0x100, RZ ;  /* 0x0000010016167825 */ /* 0x000fe200078e00ff */
[----:B------:R-:W-:-:S02]  /*6730*/  FSEL R28, R28, RZ, !P2 ;  /* 0x000000ff1c1c7208 */ /* 0x000fc40005000000 */
[----:B------:R-:W-:Y:S02]  /*6740*/  LOP3.LUT R31, R31, R32, R30, 0xfe, !PT ;  /* 0x000000201f1f7212 */ /* 0x000fe400078efe1e */
[----:B------:R-:W-:Y:S01]  /*6750*/  LOP3.LUT R24, R22, R26, R24, 0xfe, !PT ;  /* 0x0000001a16187212 */ /* 0x000fe200078efe18 */
[----:B------:R-:W-:Y:S01]  /*6760*/  FMUL.FTZ R43, R28, R43 ;  /* 0x0000002b1c2b7220 */ /* 0x000fe20000410000 */
[----:B------:R-:W-:Y:S02]  /*6770*/  SEL R26, RZ, 0x1, P3 ;  /* 0x00000001ff1a7807 */ /* 0x000fe40001800000 */
[----:B------:R-:W-:Y:S01]  /*6780*/  SEL R29, RZ, 0x1, P6 ;  /* 0x00000001ff1d7807 */ /* 0x000fe20003000000 */
[----:B------:R-:W-:Y:S01]  /*6790*/  @P0 FADD.FTZ R43, R59, R43 ;  /* 0x0000002b3b2b0221 */ /* 0x000fe20000010000 */
[----:B------:R-:W-:Y:S02]  /*67a0*/  IADD3 R152, R145, 0x40, RZ ;  /* 0x0000004091987810 */ /* 0x000fe40007ffe0ff */
[----:B------:R-:W-:-:S02]  /*67b0*/  LOP3.LUT R27, R27, R31, R26, 0xfe, !PT ;  /* 0x0000001f1b1b7212 */ /* 0x000fc400078efe1a */
[----:B------:R-:W-:Y:S01]  /*67c0*/  LOP3.LUT R24, R24, R29, RZ, 0xfc, !PT ;  /* 0x0000001d18187212 */ /* 0x000fe200078efcff */
[----:B------:R-:W-:Y:S01]  /*67d0*/  IMAD.WIDE.U32 R28, R151, 0x20, R156 ;  /* 0x00000020971c7825 */ /* 0x000fe200078e009c */
[----:B------:R-:W-:-:S03]  /*67e0*/  LOP3.LUT R25, R23, R27, R25, 0xfe, !PT ;  /* 0x0000001b17197212 */ /* 0x000fc600078efe19 */
[C---:B0-----:R-:W-:Y:S01]  /*67f0*/  @P1 IMAD.WIDE.U32 R30, R152.reuse, 0x20, R20 ;  /* 0x00000020981e1825 */ /* 0x041fe200078e0014 */
[----:B------:R0:W-:Y:S03]  /*6800*/  STG.E.128 desc[UR4][R28.64], R44 ;  /* 0x0000002c1c007986 */ /* 0x0001e6000c101d04 */
[----:B------:R-:W-:Y:S01]  /*6810*/  IMAD.WIDE.U32 R26, R151, 0x8, R154 ;  /* 0x00000008971a7825 */ /* 0x000fe200078e009a */
        /* <DEDUP_REMOVED lines=18> */
.L_x_25119:
[----:B------:R-:W-:-:S07]  /*6940*/  IMAD.MOV.U32 R32, RZ, RZ, R138 ;  /* 0x000000ffff207224 */ /* 0x000fce00078e008a */
.L_x_25120:
[----:B------:R-:W-:Y:S05]  /*6950*/  BSYNC B1 ;  /* 0x0000000000017941 */ /* 0x000fea0003800000 */
.L_x_25118:
        /* <DEDUP_REMOVED lines=16> */
.L_x_25124:
[----:B------:R-:W-:Y:S05]  /*6a60*/  BSYNC B2 ;  /* 0x0000000000027941 */ /* 0x000fea0003800000 */
.L_x_25123:
        /* <DEDUP_REMOVED lines=44> */
.L_x_25122:
[----:B------:R-:W-:Y:S05]  /*6d30*/  BSYNC B1 ;  /* 0x0000000000017941 */ /* 0x000fea0003800000 */
.L_x_25121:
        /* <DEDUP_REMOVED lines=24> */
.L_x_25126:
[----:B------:R-:W-:-:S07]  /*6ec0*/  IMAD.MOV.U32 R32, RZ, RZ, R138 ;  /* 0x000000ffff207224 */ /* 0x000fce00078e008a */
.L_x_25127:
[----:B------:R-:W-:Y:S05]  /*6ed0*/  BSYNC B1 ;  /* 0x0000000000017941 */ /* 0x000fea0003800000 */
.L_x_25125:
        /* <DEDUP_REMOVED lines=16> */
.L_x_25131:
[----:B------:R-:W-:Y:S05]  /*6fe0*/  BSYNC B2 ;  /* 0x0000000000027941 */ /* 0x000fea0003800000 */
.L_x_25130:
        /* <DEDUP_REMOVED lines=44> */
.L_x_25129:
[----:B------:R-:W-:Y:S05]  /*72b0*/  BSYNC B1 ;  /* 0x0000000000017941 */ /* 0x000fea0003800000 */
.L_x_25128:
        /* <DEDUP_REMOVED lines=24> */
.L_x_25133:
[----:B------:R-:W-:-:S07]  /*7440*/  IMAD.MOV.U32 R20, RZ, RZ, R138 ;  /* 0x000000ffff147224 */ /* 0x000fce00078e008a */
.L_x_25134:
[----:B------:R-:W-:Y:S05]  /*7450*/  BSYNC B1 ;  /* 0x0000000000017941 */ /* 0x000fea0003800000 */
.L_x_25132:
        /* <DEDUP_REMOVED lines=16> */
.L_x_25138:
[----:B------:R-:W-:Y:S05]  /*7560*/  BSYNC B2 ;  /* 0x0000000000027941 */ /* 0x000fea0003800000 */
.L_x_25137:
        /* <DEDUP_REMOVED lines=44> */
.L_x_25136:
[----:B------:R-:W-:Y:S05]  /*7830*/  BSYNC B1 ;  /* 0x0000000000017941 */ /* 0x000fea0003800000 */
.L_x_25135:
        /* <DEDUP_REMOVED lines=24> */
.L_x_25140:
[----:B------:R-:W-:-:S07]  /*79c0*/  IMAD.MOV.U32 R20, RZ, RZ, R138 ;  /* 0x000000ffff147224 */ /* 0x000fce00078e008a */
.L_x_25141:
[----:B------:R-:W-:Y:S05]  /*79d0*/  BSYNC B1 ;  /* 0x0000000000017941 */ /* 0x000fea0003800000 */
.L_x_25139:
        /* <DEDUP_REMOVED lines=16> */
.L_x_25145:
[----:B------:R-:W-:Y:S05]  /*7ae0*/  BSYNC B2 ;  /* 0x0000000000027941 */ /* 0x000fea0003800000 */
.L_x_25144:
        /* <DEDUP_REMOVED lines=44> */
.L_x_25143:
[----:B------:R-:W-:Y:S05]  /*7db0*/  BSYNC B1 ;  /* 0x0000000000017941 */ /* 0x000fea0003800000 */
.L_x_25142:
        /* <DEDUP_REMOVED lines=22> */
.L_x_25147:
[----:B------:R-:W-:-:S07]  /*7f20*/  IMAD.MOV.U32 R30, RZ, RZ, R138 ;  /* 0x000000ffff1e7224 */ /* 0x000fce00078e008a */
.L_x_25148:
[----:B------:R-:W-:Y:S05]  /*7f30*/  BSYNC B1 ;  /* 0x0000000000017941 */ /* 0x000fea0003800000 */
.L_x_25146:
        /* <DEDUP_REMOVED lines=16> */
.L_x_25152:
[----:B------:R-:W-:Y:S05]  /*8040*/  BSYNC B2 ;  /* 0x0000000000027941 */ /* 0x000fea0003800000 */
.L_x_25151:
        /* <DEDUP_REMOVED lines=44> */
.L_x_25150:
[----:B------:R-:W-:Y:S05]  /*8310*/  BSYNC B1 ;  /* 0x0000000000017941 */ /* 0x000fea0003800000 */
.L_x_25149:
        /* <DEDUP_REMOVED lines=22> */
.L_x_25154:
[----:B------:R-:W-:-:S07]  /*8480*/  IMAD.MOV.U32 R30, RZ, RZ, R138 ;  /* 0x000000ffff1e7224 */ /* 0x000fce00078e008a */
.L_x_25155:
[----:B------:R-:W-:Y:S05]  /*8490*/  BSYNC B1 ;  /* 0x0000000000017941 */ /* 0x000fea0003800000 */
.L_x_25153:
        /* <DEDUP_REMOVED lines=16> */
.L_x_25159:
[----:B------:R-:W-:Y:S05]  /*85a0*/  BSYNC B2 ;  /* 0x0000000000027941 */ /* 0x000fea0003800000 */
.L_x_25158:
        /* <DEDUP_REMOVED lines=44> */
.L_x_25157:
[----:B------:R-:W-:Y:S05]  /*8870*/  BSYNC B1 ;  /* 0x0000000000017941 */ /* 0x000fea0003800000 */
.L_x_25156:
        /* <DEDUP_REMOVED lines=22> */
.L_x_25161:
[----:B------:R-:W-:-:S07]  /*89e0*/  IMAD.MOV.U32 R22, RZ, RZ, R138 ;  /* 0x000000ffff167224 */ /* 0x000fce00078e008a */
.L_x_25162:
[----:B------:R-:W-:Y:S05]  /*89f0*/  BSYNC B1 ;  /* 0x0000000000017941 */ /* 0x000fea0003800000 */
.L_x_25160:
        /* <DEDUP_REMOVED lines=16> */
.L_x_25166:
[----:B------:R-:W-:Y:S05]  /*8b00*/  BSYNC B2 ;  /* 0x0000000000027941 */ /* 0x000fea0003800000 */
.L_x_25165:
        /* <DEDUP_REMOVED lines=44> */
.L_x_25164:
[----:B------:R-:W-:Y:S05]  /*8dd0*/  BSYNC B1 ;  /* 0x0000000000017941 */ /* 0x000fea0003800000 */
.L_x_25163:
        /* <DEDUP_REMOVED lines=22> */
.L_x_25168:
[----:B------:R-:W-:-:S07]  /*8f40*/  IMAD.MOV.U32 R22, RZ, RZ, R138 ;  /* 0x000000ffff167224 */ /* 0x000fce00078e008a */
.L_x_25169:
[----:B------:R-:W-:Y:S05]  /*8f50*/  BSYNC B1 ;  /* 0x0000000000017941 */ /* 0x000fea0003800000 */
.L_x_25167:
        /* <DEDUP_REMOVED lines=18> */
.L_x_25173:
[----:B------:R-:W-:Y:S05]  /*9080*/  BSYNC B2 ;  /* 0x0000000000027941 */ /* 0x000fea0003800000 */
.L_x_25172:
        /* <DEDUP_REMOVED lines=44> */
.L_x_25171:
[----:B------:R-:W-:Y:S05]  /*9350*/  BSYNC B1 ;  /* 0x0000000000017941 */ /* 0x000fea0003800000 */
.L_x_25170:
[----:B------:R-:W-:Y:S01]  /*9360*/  I2FP.F32.U32 R20, R22 ;  /* 0x0000001600147245 */ /* 0x000fe20000201000 */
[----:B------:R-:W-:Y:S01]  /*9370*/  HADD2.F32 R23, -RZ, R23.H1_H1 ;  /* 0x30000017ff177230 */ /* 0x000fe20000004100 */
[----:B------:R-:W-:Y:S01]  /*9380*/  SEL R25, RZ, 0x1, P3 ;  /* 0x00000001ff197807 */ /* 0x000fe20001800000 */
[----:B------:R-:W-:Y:S01]  /*9390*/  HADD2.F32 R35, -RZ, R91.H1_H1 ;  /* 0x3000005bff237230 */ /* 0x000fe20000004100 */
[----:B------:R-:W-:Y:S01]  /*93a0*/  SEL R24, RZ, 0x10000, P5 ;  /* 0x00010000ff187807 */ /* 0x000fe20002800000 */
[----:B------:R-:W-:Y:S01]  /*93b0*/  FFMA.FTZ R21, R20, R149, 1.1641532182693481445e-10 ;  /* 0x2f00000014157423 */ /* 0x000fe20000010095 */
[----:B------:R-:W-:Y:S01]  /*93c0*/  SEL R29, RZ, 0x100, P4 ;  /* 0x00000100ff1d7807 */ /* 0x000fe20002000000 */
[----:B------:R-:W-:Y:S01]  /*93d0*/  FMUL.FTZ R22, R23, R150 ;  /* 0x0000009617167220 */ /* 0x000fe20000410000 */
[----:B------:R-:W-:Y:S02]  /*93e0*/  SEL R26, RZ, 0x1, P2 ;  /* 0x00000001ff1a7807 */ /* 0x000fe40001000000 */
[----:B------:R-:W-:Y:S01]  /*93f0*/  FSETP.GTU.FTZ.AND P3, PT, R21, R148, PT ;  /* 0x000000941500720b */ /* 0x000fe20003f7c000 */
[----:B------:R-:W-:Y:S01]  /*9400*/  FMUL.FTZ R28, R22, R147 ;  /* 0x00000093161c7220 */ /* 0x000fe20000410000 */
[----:B------:R-:W-:Y:S01]  /*9410*/  LOP3.LUT P5, RZ, R143, 0x4, RZ, 0xc0, !PT ;  /* 0x000000048fff7812 */ /* 0x000fe200078ac0ff */
[----:B------:R-:W-:Y:S01]  /*9420*/  IMAD.WIDE.U32 R26, R26, 0x1000000, RZ ;  /* 0x010000001a1a7825 */ /* 0x000fe200078e00ff */
[----:B------:R-:W-:-:S02]  /*9430*/  SEL R20, RZ, 0x1000000, P3 ;  /* 0x01000000ff147807 */ /* 0x000fc40001800000 */
[----:B------:R-:W-:Y:S02]  /*9440*/  LOP3.LUT P4, RZ, R143, 0x2, RZ, 0xc0, !PT ;  /* 0x000000028fff7812 */ /* 0x000fe4000788c0ff */
[----:B------:R-:W-:Y:S02]  /*9450*/  LOP3.LUT R29, R29, R20, R24, 0xfe, !PT ;  /* 0x000000141d1d7212 */ /* 0x000fe400078efe18 */
[----:B------:R-:W0:Y:S01]  /*9460*/  @P1 LDC.64 R20, c[0x0][0x230] ;  /* 0x00008c00ff141b82 */ /* 0x000e220000000a00 */
[----:B------:R-:W-:Y:S02]  /*9470*/  SEL R23, RZ, 0x1, P4 ;  /* 0x00000001ff177807 */ /* 0x000fe40002000000 */
[----:B------:R-:W-:Y:S02]  /*9480*/  SEL R24, RZ, 0x1, P5 ;  /* 0x00000001ff187807 */ /* 0x000fe40002800000 */
[----:B------:R-:W-:Y:S01]  /*9490*/  LOP3.LUT R27, R27, R29, R25, 0xfe, !PT ;  /* 0x0000001d1b1b7212 */ /* 0x000fe200078efe19 */
[----:B------:R-:W-:Y:S01]  /*94a0*/  IMAD.WIDE.U32 R22, R23, 0x10000, RZ ;  /* 0x0001000017167825 */ /* 0x000fe200078e00ff */
[----:B------:R-:W-:-:S02]  /*94b0*/  FSEL R28, R28, RZ, !P3 ;  /* 0x000000ff1c1c7208 */ /* 0x000fc40005800000 */
[----:B------:R-:W-:Y:S01]  /*94c0*/  LOP3.LUT P6, RZ, R143, 0x8, RZ, 0xc0, !PT ;  /* 0x000000088fff7812 */ /* 0x000fe200078cc0ff */
[----:B------:R-:W-:Y:S01]  /*94d0*/  IMAD.WIDE.U32 R24, R24, 0x100, RZ ;  /* 0x0000010018187825 */ /* 0x000fe200078e00ff */
[----:B------:R-:W-:-:S03]  /*94e0*/  IADD3 R153, R145, 0x60, RZ ;  /* 0x0000006091997810 */ /* 0x000fc60007ffe0ff */
[----:B------:R-:W-:Y:S01]  /*94f0*/  FMUL.FTZ R35, R28, R35 ;  /* 0x000000231c237220 */ /* 0x000fe20000410000 */
[----:B------:R-:W-:Y:S01]  /*9500*/  IMAD.WIDE.U32 R28, R152, 0x20, R156 ;  /* 0x00000020981c7825 */ /* 0x000fe200078e009c */
[----:B------:R-:W-:-:S03]  /*9510*/  LOP3.LUT R25, R25, R27, R23, 0xfe, !PT ;  /* 0x0000001b19197212 */ /* 0x000fc600078efe17 */
[----:B------:R-:W-:Y:S01]  /*9520*/  @P0 FADD.FTZ R35, R59, R35 ;  /* 0x000000233b230221 */ /* 0x000fe20000010000 */
[----:B------:R-:W-:Y:S02]  /*9530*/  LOP3.LUT R26, R24, R26, R22, 0xfe, !PT ;  /* 0x0000001a181a7212 */ /* 0x000fe400078efe16 */
[----:B------:R-:W-:Y:S01]  /*9540*/  SEL R23, RZ, 0x1, P6 ;  /* 0x00000001ff177807 */ /* 0x000fe20003000000 */
[----:B------:R1:W-:Y:S03]  /*9550*/  STG.E.128 desc[UR4][R28.64], R36 ;  /* 0x000000241c007986 */ /* 0x0003e6000c101d04 */
[----:B------:R-:W-:Y:S01]  /*9560*/  LOP3.LUT R24, R26, R23, RZ, 0xfc, !PT ;  /* 0x000000171a187212 */ /* 0x000fe200078efcff */
[----:B0-----:R-:W-:Y:S01]  /*9570*/  @P1 IMAD.WIDE.U32 R30, R153, 0x20, R20 ;  /* 0x00000020991e1825 */ /* 0x001fe200078e0014 */
[----:B------:R1:W-:Y:S03]  /*9580*/  STG.E.128 desc[UR4][R28.64+0x10], R32 ;  /* 0x000010201c007986 */ /* 0x0003e6000c101d04 */
        /* <DEDUP_REMOVED lines=18> */
.L_x_25175:
[----:B------:R-:W-:-:S07]  /*96b0*/  MOV R103, R138 ;  /* 0x0000008a00677202 */ /* 0x000fce0000000f00 */
.L_x_25176:
[----:B------:R-:W-:Y:S05]  /*96c0*/  BSYNC B1 ;  /* 0x0000000000017941 */ /* 0x000fea0003800000 */
.L_x_25174:
        /* <DEDUP_REMOVED lines=16> */
.L_x_25180:
[----:B------:R-:W-:Y:S05]  /*97d0*/  BSYNC B2 ;  /* 0x0000000000027941 */ /* 0x000fea0003800000 */
.L_x_25179:
        /* <DEDUP_REMOVED lines=44> */
.L_x_25178:
[----:B------:R-:W-:Y:S05]  /*9aa0*/  BSYNC B1 ;  /* 0x0000000000017941 */ /* 0x000fea0003800000 */
.L_x_25177:
[----:B------:R-:W-:Y:S01]  /*9ab0*/  I2FP.F32.U32 R24, R103 ;  /* 0x0000006700187245 */ /* 0x000fe20000201000 */
[----:B-----5:R-:W-:Y:S01]  /*9ac0*/  HADD2.F32 R27, -RZ, R20.H0_H0 ;  /* 0x20000014ff1b7230 */ /* 0x020fe20000004100 */
        /* <DEDUP_REMOVED lines=22> */
.L_x_25182:
[----:B------:R-:W-:-:S07]  /*9c30*/  MOV R29, R138 ;  /* 0x0000008a001d7202 */ /* 0x000fce0000000f00 */
.L_x_25183:
[----:B------:R-:W-:Y:S05]  /*9c40*/  BSYNC B1 ;  /* 0x0000000000017941 */ /* 0x000fea0003800000 */
.L_x_25181:
        /* <DEDUP_REMOVED lines=16> */
.L_x_25187:
[----:B------:R-:W-:Y:S05]  /*9d50*/  BSYNC B2 ;  /* 0x0000000000027941 */ /* 0x000fea0003800000 */
.L_x_25186:
        /* <DEDUP_REMOVED lines=44> */
.L_x_25185:
[----:B------:R-:W-:Y:S05]  /*a020*/  BSYNC B1 ;  /* 0x0000000000017941 */ /* 0x000fea0003800000 */
.L_x_25184:
        /* <DEDUP_REMOVED lines=24> */
.L_x_25189:
[----:B------:R-:W-:-:S07]  /*a1b0*/  MOV R20, R138 ;  /* 0x0000008a00147202 */ /* 0x000fce0000000f00 */
.L_x_25190:
[----:B------:R-:W-:Y:S05]  /*a1c0*/  BSYNC B1 ;  /* 0x0000000000017941 */ /* 0x000fea0003800000 */
.L_x_25188:
        /* <DEDUP_REMOVED lines=16> */
.L_x_25194:
[----:B------:R-:W-:Y:S05]  /*a2d0*/  BSYNC B2 ;  /* 0x0000000000027941 */ /* 0x000fea0003800000 */
.L_x_25193:
        /* <DEDUP_REMOVED lines=44> */
.L_x_25192:
[----:B------:R-:W-:Y:S05]  /*a5a0*/  BSYNC B1 ;  /* 0x0000000000017941 */ /* 0x000fea0003800000 */
.L_x_25191:
        /* <DEDUP_REMOVED lines=24> */
.L_x_25196:
[----:B------:R-:W-:-:S07]  /*a730*/  MOV R20, R138 ;  /* 0x0000008a00147202 */ /* 0x000fce0000000f00 */
.L_x_25197:
[----:B------:R-:W-:Y:S05]  /*a740*/  BSYNC B1 ;  /* 0x0000000000017941 */ /* 0x000fea0003800000 */
.L_x_25195:
        /* <DEDUP_REMOVED lines=16> */
.L_x_25201:
[----:B------:R-:W-:Y:S05]  /*a850*/  BSYNC B2 ;  /* 0x0000000000027941 */ /* 0x000fea0003800000 */
.L_x_25200:
        /* <DEDUP_REMOVED lines=44> */
.L_x_25199:
[----:B------:R-:W-:Y:S05]  /*ab20*/  BSYNC B1 ;  /* 0x0000000000017941 */ /* 0x000fea0003800000 */
.L_x_25198:
        /* <DEDUP_REMOVED lines=22> */
.L_x_25203:
[----:B------:R-:W-:-:S07]  /*ac90*/  MOV R144, R138 ;  /* 0x0000008a00907202 */ /* 0x000fce0000000f00 */
.L_x_25204:
[----:B------:R-:W-:Y:S05]  /*aca0*/  BSYNC B1 ;  /* 0x0000000000017941 */ /* 0x000fea0003800000 */
.L_x_25202:
        /* <DEDUP_REMOVED lines=16> */
.L_x_25208:
[----:B------:R-:W-:Y:S05]  /*adb0*/  BSYNC B2 ;  /* 0x0000000000027941 */ /* 0x000fea0003800000 */
.L_x_25207:
        /* <DEDUP_REMOVED lines=44> */
.L_x_25206:
[----:B------:R-:W-:Y:S05]  /*b080*/  BSYNC B1 ;  /* 0x0000000000017941 */ /* 0x000fea0003800000 */
.L_x_25205:
        /* <DEDUP_REMOVED lines=22> */
.L_x_25210:
[----:B------:R-:W-:-:S07]  /*b1f0*/  MOV R25, R138 ;  /* 0x0000008a00197202 */ /* 0x000fce0000000f00 */
.L_x_25211:
[----:B------:R-:W-:Y:S05]  /*b200*/  BSYNC B1 ;  /* 0x0000000000017941 */ /* 0x000fea0003800000 */
.L_x_25209:
        /* <DEDUP_REMOVED lines=16> */
.L_x_25215:
[----:B------:R-:W-:Y:S05]  /*b310*/  BSYNC B2 ;  /* 0x0000000000027941 */ /* 0x000fea0003800000 */
.L_x_25214:
        /* <DEDUP_REMOVED lines=44> */
.L_x_25213:
[----:B------:R-:W-:Y:S05]  /*b5e0*/  BSYNC B1 ;  /* 0x0000000000017941 */ /* 0x000fea0003800000 */
.L_x_25212:
[----:B------:R-:W-:Y:S01]  /*b5f0*/  HADD2.F32 R21, -RZ, R22.H1_H1 ;  /* 0x30000016ff157230 */ /* 0x000fe20000004100 */
[----:B------:R-:W-:Y:S01]  /*b600*/  I2FP.F32.U32 R20, R25 ;  /* 0x0000001900147245 */ /* 0x000fe20000201000 */
[----:B------:R-:W-:Y:S01]  /*b610*/  HADD2.F32 R25, -RZ, R86.H1_H1 ;  /* 0x30000056ff197230 */ /* 0x000fe20000004100 */
[----:B------:R-:W-:Y:S01]  /*b620*/  ISETP.NE.AND P5, PT, R26, 0x1, PT ;  /* 0x000000011a00780c */ /* 0x000fe20003fa5270 */
[----:B------:R-:W-:Y:S01]  /*b630*/  BSSY B1, `(.L_x_25216) ;  /* 0x0000013000017945 */ /* 0x000fe20003800000 */
[----:B------:R-:W-:Y:S01]  /*b640*/  FMUL.FTZ R22, R21, R150 ;  /* 0x0000009615167220 */ /* 0x000fe20000410000 */
[----:B------:R-:W-:Y:S01]  /*b650*/  FFMA.FTZ R21, R20, R149, 1.1641532182693481445e-10 ;  /* 0x2f00000014157423 */ /* 0x000fe20000010095 */
[----:B------:R-:W-:Y:S02]  /*b660*/  VIADD R102, R26, 0x1 ;  /* 0x000000011a667836 */ /* 0x000fe40000000000 */
[----:B------:R-:W-:Y:S02]  /*b670*/  FMUL.FTZ R22, R22, R147 ;  /* 0x0000009316167220 */ /* 0x000fe40000410000 */
        /* <DEDUP_REMOVED lines=13> */
.L_x_25217:
[----:B------:R-:W-:-:S07]  /*b750*/  MOV R22, R138 ;  /* 0x0000008a00167202 */ /* 0x000fce0000000f00 */
.L_x_25218:
[----:B------:R-:W-:Y:S05]  /*b760*/  BSYNC B1 ;  /* 0x0000000000017941 */ /* 0x000fea0003800000 */
.L_x_25216:
        /* <DEDUP_REMOVED lines=16> */
.L_x_25222:
[----:B------:R-:W-:Y:S05]  /*b870*/  BSYNC B2 ;  /* 0x0000000000027941 */ /* 0x000fea0003800000 */
.L_x_25221:
        /* <DEDUP_REMOVED lines=44> */
.L_x_25220:
[----:B------:R-:W-:Y:S05]  /*bb40*/  BSYNC B1 ;  /* 0x0000000000017941 */ /* 0x000fea0003800000 */
.L_x_25219:
        /* <DEDUP_REMOVED lines=22> */
.L_x_25224:
[----:B------:R-:W-:-:S07]  /*bcb0*/  MOV R27, R138 ;  /* 0x0000008a001b7202 */ /* 0x000fce0000000f00 */
.L_x_25225:
[----:B------:R-:W-:Y:S05]  /*bcc0*/  BSYNC B1 ;  /* 0x0000000000017941 */ /* 0x000fea0003800000 */
.L_x_25223:
        /* <DEDUP_REMOVED lines=12> */
[----:B------:R-:W-:Y:S01]  /*bd90*/  @!P6 IMAD.MOV.U32 R140, RZ, RZ, RZ ;  /* 0x000000ffff8ce224 */ /* 0x000fe200078e00ff */
[----:B------:R-:W-:Y:S02]  /*bda0*/  @!P6 IADD3 R22, R137, 0x1, RZ ;  /* 0x000000018916e810 */ /* 0x000fe40007ffe0ff */
[----:B------:R-:W-:-:S13]  /*bdb0*/  ISETP.NE.AND P0, PT, R142, RZ, !P6 ;  /* 0x000000ff8e00720c */ /* 0x000fda0007705270 */
[----:B------:R-:W-:Y:S02]  /*bdc0*/  @P0 IADD3 R22, R137, RZ, RZ ;  /* 0x000000ff89160210 */ /* 0x000fe40007ffe0ff */
[----:B------:R-:W-:Y:S02]  /*bdd0*/  ISETP.NE.AND P0, PT, R21, RZ, PT ;  /* 0x000000ff1500720c */ /* 0x000fe40003f05270 */
[----:B------:R-:W-:-:S11]  /*bde0*/  @!P6 MOV R137, R22 ;  /* 0x000000160089e202 */ /* 0x000fd60000000f00 */
.L_x_25229:
[----:B------:R-:W-:Y:S05]  /*bdf0*/  BSYNC B2 ;  /* 0x0000000000027941 */ /* 0x000fea0003800000 */
.L_x_25228:
        /* <DEDUP_REMOVED lines=42> */
[----:B------:R-:W-:Y:S02]  /*c0a0*/  LOP3.LUT R128, R21, UR31, R102, 0x96, !PT ;  /* 0x0000001f15807c12 */ /* 0x000fe4000f8e9666 */
[----:B------:R-:W-:-:S07]  /*c0b0*/  MOV R130, R20 ;  /* 0x0000001400827202 */ /* 0x000fce0000000f00 */
.L_x_25227:
[----:B------:R-:W-:Y:S05]  /*c0c0*/  BSYNC B1 ;  /* 0x0000000000017941 */ /* 0x000fea0003800000 */
.L_x_25226:
[----:B------:R-:W-:Y:S01]  /*c0d0*/  I2FP.F32.U32 R20, R27 ;  /* 0x0000001b00147245 */ /* 0x000fe20000201000 */
[----:B------:R-:W-:Y:S01]  /*c0e0*/  HADD2.F32 R23, -RZ, R23.H1_H1 ;  /* 0x30000017ff177230 */ /* 0x000fe20000004100 */
[----:B------:R-:W-:Y:S01]  /*c0f0*/  SEL R158, RZ, 0x1, P2 ;  /* 0x00000001ff9e7807 */ /* 0x000fe20001000000 */
[----:B------:R-:W-:Y:S01]  /*c100*/  HADD2.F32 R27, -RZ, R87.H1_H1 ;  /* 0x30000057ff1b7230 */ /* 0x000fe20000004100 */
[----:B------:R-:W-:Y:S01]  /*c110*/  SEL R103, RZ, 0x10000, P5 ;  /* 0x00010000ff677807 */ /* 0x000fe20002800000 */
[----:B------:R-:W-:Y:S01]  /*c120*/  FFMA.FTZ R21, R20, R149, 1.1641532182693481445e-10 ;  /* 0x2f00000014157423 */ /* 0x000fe20000010095 */
[----:B------:R-:W-:Y:S01]  /*c130*/  SEL R102, RZ, 0x100, P4 ;  /* 0x00000100ff667807 */ /* 0x000fe20002000000 */
[----:B------:R-:W-:Y:S01]  /*c140*/  IMAD.WIDE.U32 R158, R158, 0x1000000, RZ ;  /* 0x010000009e9e7825 */ /* 0x000fe200078e00ff */
[----:B------:R-:W-:Y:S02]  /*c150*/  LOP3.LUT P5, RZ, R143, 0x4, RZ, 0xc0, !PT ;  /* 0x000000048fff7812 */ /* 0x000fe400078ac0ff */
[----:B------:R-:W-:Y:S01]  /*c160*/  FSETP.GTU.FTZ.AND P2, PT, R21, R148, PT ;  /* 0x000000941500720b */ /* 0x000fe20003f5c000 */
[----:B------:R-:W-:Y:S01]  /*c170*/  IMAD.WIDE.U32 R160, R153, 0x8, R154 ;  /* 0x0000000899a07825 */ /* 0x000fe200078e009a */
[----:B------:R-:W-:-:S02]  /*c180*/  SEL R21, RZ, 0x1, P3 ;  /* 0x00000001ff157807 */ /* 0x000fc40001800000 */
[----:B------:R-:W-:Y:S02]  /*c190*/  SEL R20, RZ, 0x1000000, P2 ;  /* 0x01000000ff147807 */ /* 0x000fe40001000000 */
[----:B------:R-:W-:Y:S02]  /*c1a0*/  LOP3.LUT P4, RZ, R143, 0x2, RZ, 0xc0, !PT ;  /* 0x000000028fff7812 */ /* 0x000fe4000788c0ff */
[----:B------:R-:W-:Y:S02]  /*c1b0*/  LOP3.LUT R20, R102, R20, R103, 0xfe, !PT ;  /* 0x0000001466147212 */ /* 0x000fe400078efe67 */
[----:B------:R-:W-:Y:S02]  /*c1c0*/  SEL R102, RZ, 0x1, P4 ;  /* 0x00000001ff667807 */ /* 0x000fe40002000000 */
[----:B------:R-:W-:Y:S02]  /*c1d0*/  LOP3.LUT R159, R159, R20, R21, 0xfe, !PT ;  /* 0x000000149f9f7212 */ /* 0x000fe400078efe15 */
[----:B------:R-:W-:Y:S01]  /*c1e0*/  SEL R20, RZ, 0x1, P5 ;  /* 0x00000001ff147807 */ /* 0x000fe20002800000 */
[----:B------:R-:W-:Y:S01]  /*c1f0*/  IMAD.WIDE.U32 R102, R102, 0x10000, RZ ;  /* 0x0001000066667825 */ /* 0x000fe200078e00ff */
[----:B------:R-:W-:-:S02]  /*c200*/  LOP3.LUT P6, RZ, R143, 0x8, RZ, 0xc0, !PT ;  /* 0x000000088fff7812 */ /* 0x000fc400078cc0ff */
[----:B------:R-:W-:Y:S01]  /*c210*/  IADD3 R146, R145, 0x80, RZ ;  /* 0x0000008091927810 */ /* 0x000fe20007ffe0ff */
[----:B------:R-:W-:-:S03]  /*c220*/  IMAD.WIDE.U32 R20, R20, 0x100, RZ ;  /* 0x0000010014147825 */ /* 0x000fc600078e00ff */
[----:B------:R-:W-:Y:S01]  /*c230*/  LOP3.LUT R158, R20, R158, R102, 0xfe, !PT ;  /* 0x0000009e149e7212 */ /* 0x000fe200078efe66 */
[----:B------:R-:W-:Y:S01]  /*c240*/  FMUL.FTZ R20, R23, R150 ;  /* 0x0000009617147220 */ /* 0x000fe20000410000 */
[----:B------:R-:W-:Y:S02]  /*c250*/  SEL R23, RZ, 0x1, P6 ;  /* 0x00000001ff177807 */ /* 0x000fe40003000000 */
[----:B------:R-:W-:Y:S01]  /*c260*/  LOP3.LUT R159, R21, R159, R103, 0xfe, !PT ;  /* 0x0000009f159f7212 */ /* 0x000fe200078efe67 */
[----:B------:R-:W-:Y:S01]  /*c270*/  FMUL.FTZ R20, R20, R147 ;  /* 0x0000009314147220 */ /* 0x000fe20000410000 */
[----:B------:R-:W-:Y:S01]  /*c280*/  IMAD.WIDE.U32 R102, R153, 0x20, R156 ;  /* 0x0000002099667825 */ /* 0x000fe200078e009c */
[----:B------:R-:W-:-:S03]  /*c290*/  LOP3.LUT R158, R158, R23, RZ, 0xfc, !PT ;  /* 0x000000179e9e7212 */ /* 0x000fc600078efcff */
[----:B------:R-:W-:Y:S01]  /*c2a0*/  FSEL R20, R20, RZ, !P2 ;  /* 0x000000ff14147208 */ /* 0x000fe20005000000 */
[----:B------:R-:W-:Y:S01]  /*c2b0*/  IMAD.WIDE.U32 R100, R146, 0x10, R100 ;  /* 0x0000001092647825 */ /* 0x000fe200078e0064 */
[----:B------:R-:W-:Y:S03]  /*c2c0*/  STG.E.128 desc[UR4][R102.64], R28 ;  /* 0x0000001c66007986 */ /* 0x000fe6000c101d04 */
[----:B------:R-:W-:Y:S02]  /*c2d0*/  FMUL.FTZ R27, R20, R27 ;  /* 0x0000001b141b7220 */ /* 0x000fe40000410000 */
[----:B------:R-:W0:Y:S02]  /*c2e0*/  @P1 LDC.64 R20, c[0x0][0x230] ;  /* 0x00008c00ff141b82 */ /* 0x000e240000000a00 */
[----:B------:R-:W-:-:S05]  /*c2f0*/  @P0 FADD.FTZ R27, R59, R27 ;  /* 0x0000001b3b1b0221 */ /* 0x000fca0000010000 */
[----:B------:R1:W-:Y:S04]  /*c300*/  STG.E.128 desc[UR4][R102.64+0x10], R24 ;  /* 0x0000101866007986 */ /* 0x0003e8000c101d04 */
[----:B------:R2:W-:Y:S01]  /*c310*/  STG.E.64 desc[UR4][R160.64], R158 ;  /* 0x0000009ea0007986 */ /* 0x0005e2000c101b04 */
[----:B0-----:R-:W-:-:S03]  /*c320*/  @P1 IMAD.WIDE.U32 R20, R146, 0x20, R20 ;  /* 0x0000002092141825 */ /* 0x001fc600078e0014 */
[----:B-1----:R-:W5:Y:S04]  /*c330*/  LDG.E.128 R100, desc[UR4][R100.64] ;  /* 0x0000000464647981 */ /* 0x002f68000c1e1d00 */
[----:B------:R2:W5:Y:S04]  /*c340*/  @P1 LDG.E.128 R60, desc[UR4][R20.64] ;  /* 0x00000004143c1981 */ /* 0x000568000c1e1d00 */
[----:B------:R2:W5:Y:S01]  /*c350*/  @P1 LDG.E.128 R56, desc[UR4][R20.64+0x10] ;  /* 0x0000100414381981 */ /* 0x000562000c1e1d00 */
[C---:B------:R-:W-:Y:S01]  /*c360*/  ISETP.NE.AND P1, PT, R22.reuse, 0x1, PT ;  /* 0x000000011600780c */ /* 0x040fe20003f25270 */
[----:B------:R-:W-:Y:S01]  /*c370*/  BSSY B1, `(.L_x_25230) ;  /* 0x000000c000017945 */ /* 0x000fe20003800000 */
[----:B------:R-:W-:-:S11]  /*c380*/  IADD3 R23, R22, 0x1, RZ ;  /* 0x0000000116177810 */ /* 0x000fd60007ffe0ff */
        /* <DEDUP_REMOVED lines=9> */
.L_x_25231:
[----:B------:R-:W-:-:S07]  /*c420*/  MOV R144, R138 ;  /* 0x0000008a00907202 */ /* 0x000fce0000000f00 */
.L_x_25232:
[----:B------:R-:W-:Y:S05]  /*c430*/  BSYNC B1 ;  /* 0x0000000000017941 */ /* 0x000fea0003800000 */
.L_x_25230:
        /* <DEDUP_REMOVED lines=16> */
.L_x_25236:
[----:B------:R-:W-:Y:S05]  /*c540*/  BSYNC B2 ;  /* 0x0000000000027941 */ /* 0x000fea0003800000 */
.L_x_25235:
        /* <DEDUP_REMOVED lines=44> */
.L_x_25234:
[----:B------:R-:W-:Y:S05]  /*c810*/  BSYNC B1 ;  /* 0x0000000000017941 */ /* 0x000fea0003800000 */
.L_x_25233:
        /* <DEDUP_REMOVED lines=23> */
.L_x_25238:
[----:B------:R-:W-:-:S07]  /*c990*/  MOV R21, R138 ;  /* 0x0000008a00157202 */ /* 0x000fce0000000f00 */
.L_x_25239:
[----:B------:R-:W-:Y:S05]  /*c9a0*/  BSYNC B1 ;  /* 0x0000000000017941 */ /* 0x000fea0003800000 */
.L_x_25237:
        /* <DEDUP_REMOVED lines=16> */
.L_x_25243:
[----:B------:R-:W-:Y:S05]  /*cab0*/  BSYNC B2 ;  /* 0x0000000000027941 */ /* 0x000fea0003800000 */
.L_x_25242:
        /* <DEDUP_REMOVED lines=44> */
.L_x_25241:
[----:B------:R-:W-:Y:S05]  /*cd80*/  BSYNC B1 ;  /* 0x0000000000017941 */ /* 0x000fea0003800000 */
.L_x_25240:
        /* <DEDUP_REMOVED lines=23> */
.L_x_25245:
[----:B------:R-:W-:-:S07]  /*cf00*/  IMAD.MOV.U32 R100, RZ, RZ, R138 ;  /* 0x000000ffff647224 */ /* 0x000fce00078e008a */
.L_x_25246:
[----:B------:R-:W-:Y:S05]  /*cf10*/  BSYNC B1 ;  /* 0x0000000000017941 */ /* 0x000fea0003800000 */
.L_x_25244:
        /* <DEDUP_REMOVED lines=16> */
.L_x_25250:
[----:B------:R-:W-:Y:S05]  /*d020*/  BSYNC B2 ;  /* 0x0000000000027941 */ /* 0x000fea0003800000 */
.L_x_25249:
        /* <DEDUP_REMOVED lines=42> */
[----:B------:R-:W-:Y:S02]  /*d2d0*/  LOP3.LUT R128, R23, UR31, R158, 0x96, !PT ;  /* 0x0000001f17807c12 */ /* 0x000fe4000f8e969e */
[----:B------:R-:W-:-:S07]  /*d2e0*/  MOV R130, R22 ;  /* 0x0000001600827202 */ /* 0x000fce0000000f00 */
.L_x_25248:
[----:B------:R-:W-:Y:S05]  /*d2f0*/  BSYNC B1 ;  /* 0x0000000000017941 */ /* 0x000fea0003800000 */
.L_x_25247:
        /* <DEDUP_REMOVED lines=21> */
.L_x_25252:
[----:B------:R-:W-:-:S07]  /*d450*/  MOV R23, R138 ;  /* 0x0000008a00177202 */ /* 0x000fce0000000f00 */
.L_x_25253:
[----:B------:R-:W-:Y:S05]  /*d460*/  BSYNC B1 ;  /* 0x0000000000017941 */ /* 0x000fea0003800000 */
.L_x_25251:
        /* <DEDUP_REMOVED lines=16> */
.L_x_25257:
[----:B------:R-:W-:Y:S05]  /*d570*/  BSYNC B2 ;  /* 0x0000000000027941 */ /* 0x000fea0003800000 */
.L_x_25256:
        /* <DEDUP_REMOVED lines=44> */
.L_x_25255:
[----:B------:R-:W-:Y:S05]  /*d840*/  BSYNC B1 ;  /* 0x0000000000017941 */ /* 0x000fea0003800000 */
.L_x_25254:
        /* <DEDUP_REMOVED lines=21> */
.L_x_25259:
[----:B------:R-:W-:-:S07]  /*d9a0*/  MOV R144, R138 ;  /* 0x0000008a00907202 */ /* 0x000fce0000000f00 */
.L_x_25260:
[----:B------:R-:W-:Y:S05]  /*d9b0*/  BSYNC B1 ;  /* 0x0000000000017941 */ /* 0x000fea0003800000 */
.L_x_25258:
        /* <DEDUP_REMOVED lines=16> */
.L_x_25264:
[----:B------:R-:W-:Y:S05]  /*dac0*/  BSYNC B2 ;  /* 0x0000000000027941 */ /* 0x000fea0003800000 */
.L_x_25263:
        /* <DEDUP_REMOVED lines=39> */
[----:B------:R-:W-:Y:S01]  /*dd40*/  IMAD.MOV.U32 R160, RZ, RZ, RZ ;  /* 0x000000ffffa07224 */ /* 0x000fe200078e00ff */
[----:B------:R-:W-:Y:S01]  /*dd50*/  MOV R138, R100 ;  /* 0x00000064008a7202 */ /* 0x000fe20000000f00 */
[----:B------:R-:W-:-:S05]  /*dd60*/  IMAD.WIDE.U32 R100, R128, -0x2daee0ad, RZ ;  /* 0xd2511f5380647825 */ /* 0x000fca00078e00ff */
[----:B------:R-:W-:Y:S02]  /*dd70*/  LOP3.LUT R128, R101, UR31, R158, 0x96, !PT ;  /* 0x0000001f65807c12 */ /* 0x000fe4000f8e969e */
[----:B------:R-:W-:-:S07]  /*dd80*/  MOV R130, R100 ;  /* 0x0000006400827202 */ /* 0x000fce0000000f00 */
.L_x_25262:
[----:B------:R-:W-:Y:S05]  /*dd90*/  BSYNC B1 ;  /* 0x0000000000017941 */ /* 0x000fea0003800000 */
.L_x_25261:
        /* <DEDUP_REMOVED lines=21> */
.L_x_25266:
[----:B------:R-:W-:-:S07]  /*def0*/  MOV R101, R138 ;  /* 0x0000008a00657202 */ /* 0x000fce0000000f00 */
.L_x_25267:
[----:B------:R-:W-:Y:S05]  /*df00*/  BSYNC B1 ;  /* 0x0000000000017941 */ /* 0x000fea0003800000 */
.L_x_25265:
        /* <DEDUP_REMOVED lines=16> */
.L_x_25271:
[----:B------:R-:W-:Y:S05]  /*e010*/  BSYNC B2 ;  /* 0x0000000000027941 */ /* 0x000fea0003800000 */
.L_x_25270:
        /* <DEDUP_REMOVED lines=42> */
[----:B------:R-:W-:Y:S01]  /*e2c0*/  HFMA2.MMA R158, -RZ, RZ, 0, 0 ;  /* 0x00000000ff9e7435 */ /* 0x000fe200000001ff */
[----:B------:R-:W-:-:S10]  /*e2d0*/  LOP3.LUT R128, R159, UR31, R160, 0x96, !PT ;  /* 0x0000001f9f807c12 */ /* 0x000fd4000f8e96a0 */
.L_x_25269:
[----:B------:R-:W-:Y:S05]  /*e2e0*/  BSYNC B1 ;  /* 0x0000000000017941 */ /* 0x000fea0003800000 */
.L_x_25268:
        /* <DEDUP_REMOVED lines=21> */
.L_x_25273:
[----:B------:R-:W-:-:S07]  /*e440*/  IMAD.MOV.U32 R102, RZ, RZ, R138 ;  /* 0x000000ffff667224 */ /* 0x000fce00078e008a */
.L_x_25274:
[----:B------:R-:W-:Y:S05]  /*e450*/  BSYNC B1 ;  /* 0x0000000000017941 */ /* 0x000fea0003800000 */
.L_x_25272:
        /* <DEDUP_REMOVED lines=16> */
.L_x_25278:
[----:B------:R-:W-:Y:S05]  /*e560*/  BSYNC B2 ;  /* 0x0000000000027941 */ /* 0x000fea0003800000 */
.L_x_25277:
        /* <DEDUP_REMOVED lines=44> */
.L_x_25276:
[----:B------:R-:W-:Y:S05]  /*e830*/  BSYNC B1 ;  /* 0x0000000000017941 */ /* 0x000fea0003800000 */
.L_x_25275:
        /* <DEDUP_REMOVED lines=21> */
.L_x_25280:
[----:B------:R-:W-:-:S07]  /*e990*/  MOV R162, R138 ;  /* 0x0000008a00a27202 */ /* 0x000fce0000000f00 */
.L_x_25281:
[----:B------:R-:W-:Y:S05]  /*e9a0*/  BSYNC B1 ;  /* 0x0000000000017941 */ /* 0x000fea0003800000 */
.L_x_25279:
        /* <DEDUP_REMOVED lines=18> */
.L_x_25285:
[----:B------:R-:W-:Y:S05]  /*ead0*/  BSYNC B2 ;  /* 0x0000000000027941 */ /* 0x000fea0003800000 */
.L_x_25284:
        /* <DEDUP_REMOVED lines=44> */
.L_x_25283:
[----:B------:R-:W-:Y:S05]  /*eda0*/  BSYNC B1 ;  /* 0x0000000000017941 */ /* 0x000fea0003800000 */
.L_x_25282:
[----:B------:R-:W-:Y:S01]  /*edb0*/  I2FP.F32.U32 R158, R162 ;  /* 0x000000a2009e7245 */ /* 0x000fe20000201000 */
[----:B------:R-:W-:Y:S01]  /*edc0*/  HADD2.F32 R103, -RZ, R103.H1_H1 ;  /* 0x30000067ff677230 */ /* 0x000fe20000004100 */
[----:B------:R-:W-:Y:S01]  /*edd0*/  SEL R160, RZ, 0x1, P2 ;  /* 0x00000001ffa07807 */ /* 0x000fe20001000000 */
[----:B------:R-:W-:Y:S01]  /*ede0*/  IMAD.WIDE.U32 R156, R146, 0x20, R156 ;  /* 0x00000020929c7825 */ /* 0x000fe200078e009c */
[----:B------:R-:W-:-:S03]  /*edf0*/  SEL R159, RZ, 0x10000, P5 ;  /* 0x00010000ff9f7807 */ /* 0x000fc60002800000 */
[----:B------:R-:W-:Y:S01]  /*ee00*/  FFMA.FTZ R149, R158, R149, 1.1641532182693481445e-10 ;  /* 0x2f0000009e957423 */ /* 0x000fe20000010095 */
[----:B------:R-:W-:Y:S01]  /*ee10*/  SEL R158, RZ, 0x100, P4 ;  /* 0x00000100ff9e7807 */ /* 0x000fe20002000000 */
[----:B------:R-:W-:Y:S01]  /*ee20*/  FMUL.FTZ R150, R103, R150 ;  /* 0x0000009667967220 */ /* 0x000fe20000410000 */
[----:B------:R-:W-:Y:S01]  /*ee30*/  IMAD.WIDE.U32 R160, R160, 0x1000000, RZ ;  /* 0x01000000a0a07825 */ /* 0x000fe200078e00ff */
[----:B------:R-:W-:Y:S01]  /*ee40*/  SEL R103, RZ, 0x1, P3 ;  /* 0x00000001ff677807 */ /* 0x000fe20001800000 */
[----:B------:R-:W-:Y:S01]  /*ee50*/  STG.E.128 desc[UR4][R156.64], R20 ;  /* 0x000000149c007986 */ /* 0x000fe2000c101d04 */
[----:B------:R-:W-:Y:S01]  /*ee60*/  FSETP.GTU.FTZ.AND P4, PT, R149, R148, PT ;  /* 0x000000949500720b */ /* 0x000fe20003f9c000 */
[----:B------:R-:W-:Y:S01]  /*ee70*/  FMUL.FTZ R150, R150, R147 ;  /* 0x0000009396967220 */ /* 0x000fe20000410000 */
[----:B------:R-:W-:Y:S01]  /*ee80*/  LOP3.LUT P5, RZ, R143, 0x2, RZ, 0xc0, !PT ;  /* 0x000000028fff7812 */ /* 0x000fe200078ac0ff */
[----:B------:R-:W-:Y:S01]  /*ee90*/  IMAD.WIDE.U32 R154, R146, 0x8, R154 ;  /* 0x00000008929a7825 */ /* 0x000fe200078e009a */
[----:B------:R-:W-:Y:S01]  /*eea0*/  SEL R148, RZ, 0x1000000, P4 ;  /* 0x01000000ff947807 */ /* 0x000fe20002000000 */
[----:B------:R-:W-:Y:S01]  /*eeb0*/  UMOV UR8, 0xffffffff ;  /* 0xffffffff00087882 */ /* 0x000fe20000000000 */
[----:B------:R-:W-:-:S02]  /*eec0*/  FSEL R150, R150, RZ, !P4 ;  /* 0x000000ff96967208 */ /* 0x000fc40006000000 */
[----:B------:R-:W-:Y:S02]  /*eed0*/  LOP3.LUT R148, R158, R148, R159, 0xfe, !PT ;  /* 0x000000949e947212 */ /* 0x000fe400078efe9f */
[----:B------:R-:W-:Y:S02]  /*eee0*/  SEL R158, RZ, 0x1, P1 ;  /* 0x00000001ff9e7807 */ /* 0x000fe40000800000 */
[----:B------:R-:W-:Y:S02]  /*eef0*/  LOP3.LUT R103, R161, R148, R103, 0xfe, !PT ;  /* 0x00000094a1677212 */ /* 0x000fe400078efe67 */
[----:B------:R-:W-:Y:S01]  /*ef00*/  SEL R148, RZ, 0x1, P5 ;  /* 0x00000001ff947807 */ /* 0x000fe20002800000 */
[----:B------:R-:W-:Y:S01]  /*ef10*/  IMAD.WIDE.U32 R158, R158, 0x10000, RZ ;  /* 0x000100009e9e7825 */ /* 0x000fe200078e00ff */
[----:B------:R-:W-:-:S03]  /*ef20*/  LOP3.LUT P6, RZ, R143, 0x4, RZ, 0xc0, !PT ;  /* 0x000000048fff7812 */ /* 0x000fc600078cc0ff */
[----:B------:R-:W-:Y:S01]  /*ef30*/  IMAD.WIDE.U32 R148, R148, 0x100, RZ ;  /* 0x0000010094947825 */ /* 0x000fe200078e00ff */
[----:B------:R-:W-:-:S04]  /*ef40*/  SEL R147, RZ, 0x1, P6 ;  /* 0x00000001ff937807 */ /* 0x000fc80003000000 */
[----:B------:R-:W-:Y:S01]  /*ef50*/  LOP3.LUT R149, R149, R103, R159, 0xfe, !PT ;  /* 0x0000006795957212 */ /* 0x000fe200078efe9f */
[----:B------:R-:W-:Y:S01]  /*ef60*/  FMUL.FTZ R103, R139, R150 ;  /* 0x000000968b677220 */ /* 0x000fe20000410000 */
[----:B------:R-:W-:Y:S01]  /*ef70*/  LOP3.LUT R160, R148, R160, R158, 0xfe, !PT ;  /* 0x000000a094a07212 */ /* 0x000fe200078efe9e */
[----:B------:R-:W-:Y:S02]  /*ef80*/  FADD.FTZ R150, RZ, R52 ;  /* 0x00000034ff967221 */ /* 0x000fe40000010000 */
[----:B------:R-:W-:Y:S01]  /*ef90*/  @P0 FADD.FTZ R103, R59, R103 ;  /* 0x000000673b670221 */ /* 0x000fe20000010000 */
[----:B------:R-:W-:Y:S01]  /*efa0*/  LOP3.LUT R148, R160, R147, RZ, 0xfc, !PT ;  /* 0x00000093a0947212 */ /* 0x000fe200078efcff */
[----:B------:R-:W-:Y:S01]  /*efb0*/  FADD.FTZ R147, R53, R150 ;  /* 0x0000009635937221 */ /* 0x000fe20000010000 */
[----:B------:R-:W-:Y:S02]  /*efc0*/  ISETP.NE.AND P0, PT, R110, RZ, PT ;  /* 0x000000ff6e00720c */ /* 0x000fe40003f05270 */
[----:B------:R-:W-:Y:S01]  /*efd0*/  STG.E.128 desc[UR4][R156.64+0x10], R100 ;  /* 0x000010649c007986 */ /* 0x000fe2000c101d04 */
        /* <DEDUP_REMOVED lines=141> */
.L_x_25299:
[----:B01----:R-:W-:Y:S01]  /*f8b0*/  FADD.FTZ R155, R155, R156 ;  /* 0x0000009c9b9b7221 */ /* 0x003fe20000010000 */
[----:B------:R-:W-:Y:S01]  /*f8c0*/  FMUL.FTZ R147, R163, R163 ;  /* 0x000000a3a3937220 */ /* 0x000fe20000410000 */
[----:B------:R-:W-:Y:S01]  /*f8d0*/  PLOP3.LUT P1, PT, PT, PT, UP1, 0x40, 0x0 ;  /* 0x000000000000781c */ /* 0x000fe20003f2e818 */
[----:B------:R-:W0:Y:S01]  /*f8e0*/  @!P0 LDC.64 R156, c[0x0][0x250] ;  /* 0x00009400ff9c8b82 */ /* 0x000e220000000a00 */
[----:B------:R-:W-:Y:S01]  /*f8f0*/  FFMA.FTZ R148, R155, R148, UR11 ;  /* 0x0000000b9b947e23 */ /* 0x000fe20008010094 */
[----:B------:R-:W-:Y:S01]  /*f900*/  HADD2.F32 R150, -RZ, R70.H0_H0 ;  /* 0x20000046ff967230 */ /* 0x000fe20000004100 */
[----:B------:R-:W-:-:S05]  /*f910*/  FSEL R147, R147, RZ, !P1 ;  /* 0x000000ff93937208 */ /* 0x000fca0004800000 */
[----:B------:R-:W1:Y:S01]  /*f920*/  @!P0 LDC.64 R154, c[0x0][0x258] ;  /* 0x00009600ff9a8b82 */ /* 0x000e620000000a00 */
[----:B------:R-:W-:-:S06]  /*f930*/  FADD.FTZ R148, R148, R147 ;  /* 0x0000009394947221 */ /* 0x000fcc0000010000 */
[----:B------:R-:W2:Y:S01]  /*f940*/  MUFU.RSQ R148, R148 ;  /* 0x0000009400947308 */ /* 0x000ea20000001400 */
[----:B0-----:R-:W-:-:S04]  /*f950*/  @!P0 IMAD.WIDE R158, R111, 0x4, R156 ;  /* 0x000000046f9e8825 */ /* 0x001fc800078e029c */
[----:B------:R-:W-:Y:S01]  /*f960*/  HADD2.F32 R156, -RZ, R67.H0_H0 ;  /* 0x20000043ff9c7230 */ /* 0x000fe20000004100 */
[----:B------:R0:W-:Y:S01]  /*f970*/  @!P0 STG.E desc[UR4][R158.64], R163 ;  /* 0x000000a39e008986 */ /* 0x0001e2000c101904 */
[----:B-1----:R-:W-:-:S04]  /*f980*/  @!P0 IMAD.WIDE R160, R111, 0x4, R154 ;  /* 0x000000046fa08825 */ /* 0x002fc800078e029a */
[----:B------:R-:W-:Y:S01]  /*f990*/  HADD2.F32 R154, -RZ, R69.H0_H0 ;  /* 0x20000045ff9a7230 */ /* 0x000fe20000004100 */
[----:B--2---:R1:W-:Y:S01]  /*f9a0*/  @!P0 STG.E desc[UR4][R160.64], R148 ;  /* 0x00000094a0008986 */ /* 0x0043e2000c101904 */
[----:B------:R-:W-:Y:S01]  /*f9b0*/  PLOP3.LUT P0, PT, PT, PT, UP1, 0x40, 0x0 ;  /* 0x000000000000781c */ /* 0x000fe20003f0e818 */
[----:B0-----:R-:W-:-:S03]  /*f9c0*/  HADD2.F32 R158, -RZ, R68.H1_H1 ;  /* 0x30000044ff9e7230 */ /* 0x001fc60000004100 */
[----:B------:R-:W-:Y:S02]  /*f9d0*/  FSEL R147, R163, RZ, P0 ;  /* 0x000000ffa3937208 */ /* 0x000fe40000000000 */
[----:B------:R-:W-:-:S03]  /*f9e0*/  LEA R164, P0, R145, UR12, 0x4 ;  /* 0x0000000c91a47c11 */ /* 0x000fc6000f8020ff */
        /* <DEDUP_REMOVED lines=11> */
[--C-:B-1----:R-:W-:Y:S01]  /*faa0*/  FADD.FTZ R161, R44, -R147.reuse ;  /* 0x800000932ca17221 */ /* 0x102fe20000010000 */
        /* <DEDUP_REMOVED lines=41> */
[C---:B------:R-:W-:Y:S01]  /*fd40*/  FMUL.FTZ R48, R148.reuse, R159 ;  /* 0x0000009f94307220 */ /* 0x040fe20000410000 */
[C---:B------:R-:W-:Y:S01]  /*fd50*/  FMUL.FTZ R40, R148.reuse, R149 ;  /* 0x0000009594287220 */ /* 0x040fe20000410000 */
[C---:B------:R-:W-:Y:S01]  /*fd60*/  FMUL.FTZ R149, R148.reuse, R26 ;  /* 0x0000001a94957220 */ /* 0x040fe20000410000 */
[C---:B------:R-:W-:Y:S01]  /*fd70*/  FMUL.FTZ R26, R148.reuse, R27 ;  /* 0x0000001b941a7220 */ /* 0x040fe20000410000 */
[----:B------:R-:W-:Y:S01]  /*fd80*/  FMUL.FTZ R27, R148, R102 ;  /* 0x00000066941b7220 */ /* 0x000fe20000410000 */
[----:B------:R-:W-:Y:S01]  /*fd90*/  FFMA.FTZ R48, R48, R101, R19 ;  /* 0x0000006530307223 */ /* 0x000fe20000010013 */
[----:B------:R-:W-:Y:S02]  /*fda0*/  HADD2.F32 R102, -RZ, R83.H1_H1 ;  /* 0x30000053ff667230 */ /* 0x000fe40000004100 */
[C---:B------:R-:W-:Y:S01]  /*fdb0*/  FMUL.FTZ R46, R148.reuse, R157 ;  /* 0x0000009d942e7220 */ /* 0x040fe20000410000 */
[--C-:B------:R-:W-:Y:S02]  /*fdc0*/  HADD2.F32 R101, -RZ, R82.reuse.H0_H0 ;  /* 0x20000052ff657230 */ /* 0x100fe40000004100 */
[C---:B------:R-:W-:Y:S01]  /*fdd0*/  FMUL.FTZ R51, R148.reuse, R51 ;  /* 0x0000003394337220 */ /* 0x040fe20000410000 */
[C---:B------:R-:W-:Y:S01]  /*fde0*/  FMUL.FTZ R44, R148.reuse, R155 ;  /* 0x0000009b942c7220 */ /* 0x040fe20000410000 */
[C---:B------:R-:W-:Y:S01]  /*fdf0*/  FMUL.FTZ R49, R148.reuse, R49 ;  /* 0x0000003194317220 */ /* 0x040fe20000410000 */
[----:B------:R-:W-:Y:S01]  /*fe00*/  FMUL.FTZ R55, R148, R55 ;  /* 0x0000003794377220 */ /* 0x000fe20000410000 */
[----:B------:R-:W-:Y:S01]  /*fe10*/  FFMA.FTZ R51, R51, R102, R18 ;  /* 0x0000006633337223 */ /* 0x000fe20000010012 */
[----:B------:R-:W-:Y:S01]  /*fe20*/  FFMA.FTZ R46, R46, R101, R105 ;  /* 0x000000652e2e7223 */ /* 0x000fe20000010069 */
[----:B------:R-:W-:-:S02]  /*fe30*/  HADD2.F32 R102, -RZ, R82.H1_H1 ;  /* 0x30000052ff667230 */ /* 0x000fc40000004100 */
[C---:B------:R-:W-:Y:S01]  /*fe40*/  FMUL.FTZ R53, R148.reuse, R53 ;  /* 0x0000003594357220 */ /* 0x040fe20000410000 */
[--C-:B------:R-:W-:Y:S02]  /*fe50*/  HADD2.F32 R101, -RZ, R81.reuse.H0_H0 ;  /* 0x20000051ff657230 */ /* 0x100fe40000004100 */
[C---:B------:R-:W-:Y:S01]  /*fe60*/  FMUL.FTZ R42, R148.reuse, R42 ;  /* 0x0000002a942a7220 */ /* 0x040fe20000410000 */
[----:B------:R-:W-:Y:S01]  /*fe70*/  FMUL.FTZ R54, R148, R165 ;  /* 0x000000a594367220 */ /* 0x000fe20000410000 */
[----:B------:R-:W-:Y:S01]  /*fe80*/  FFMA.FTZ R49, R49, R102, R104 ;  /* 0x0000006631317223 */ /* 0x000fe20000010068 */
[----:B------:R-:W-:Y:S02]  /*fe90*/  HADD2.F32 R102, -RZ, R81.H1_H1 ;  /* 0x30000051ff667230 */ /* 0x000fe40000004100 */
[----:B------:R-:W-:Y:S01]  /*fea0*/  FFMA.FTZ R44, R44, R101, R107 ;  /* 0x000000652c2c7223 */ /* 0x000fe2000001006b */
[--C-:B------:R-:W-:Y:S02]  /*feb0*/  HADD2.F32 R101, -RZ, R80.reuse.H0_H0 ;  /* 0x20000050ff657230 */ /* 0x100fe40000004100 */
[C---:B------:R-:W-:Y:S01]  /*fec0*/  FMUL.FTZ R43, R148.reuse, R43 ;  /* 0x0000002b942b7220 */ /* 0x040fe20000410000 */
[----:B------:R-:W-:Y:S01]  /*fed0*/  FMUL.FTZ R52, R148, R163 ;  /* 0x000000a394347220 */ /* 0x000fe20000410000 */
[----:B------:R-:W-:Y:S01]  /*fee0*/  FFMA.FTZ R55, R55, R102, R106 ;  /* 0x0000006637377223 */ /* 0x000fe2000001006a */
[----:B------:R-:W-:-:S02]  /*fef0*/  HADD2.F32 R102, -RZ, R80.H1_H1 ;  /* 0x30000050ff667230 */ /* 0x000fc40000004100 */
[----:B------:R-:W-:Y:S01]  /*ff00*/  FFMA.FTZ R40, R40, R101, R109 ;  /* 0x0000006528287223 */ /* 0x000fe2000001006d */
        /* <DEDUP_REMOVED lines=30> */
[----:B------:R-:W-:Y:S02]  /*100f0*/  HADD2.F32 R101, -RZ, R74.H0_H0 ;  /* 0x2000004aff657230 */ /* 0x000fe40000004100 */
[C---:B------:R-:W-:Y:S01]  /*10100*/  FMUL.FTZ R33, R148.reuse, R33 ;  /* 0x0000002194217220 */ /* 0x040fe20000410000 */
[C---:B------:R-:W-:Y:S01]  /*10110*/  FMUL.FTZ R35, R148.reuse, R35 ;  /* 0x0000002394237220 */ /* 0x040fe20000410000 */
[----:B------:R-:W-:Y:S01]  /*10120*/  FMUL.FTZ R103, R148, R103 ;  /* 0x0000006794677220 */ /* 0x000fe20000410000 */
[----:B------:R-:W-:-:S02]  /*10130*/  HADD2.F32 R148, -RZ, R71.H1_H1 ;  /* 0x30000047ff947230 */ /* 0x000fc40000004100 */
[----:B------:R-:W-:Y:S01]  /*10140*/  FFMA.FTZ R101, R32, R101, R5 ;  /* 0x0000006520657223 */ /* 0x000fe20000010005 */
        /* <DEDUP_REMOVED lines=9> */
[----:B------:R-:W-:Y:S02]  /*101e0*/  HADD2.F32 R32, -RZ, R72.H0_H0 ;  /* 0x20000048ff207230 */ /* 0x000fe40000004100 */
[----:B------:R-:W-:Y:S01]  /*101f0*/  FFMA.FTZ R103, R103, R26, R126 ;  /* 0x0000001a67677223 */ /* 0x000fe2000001007e */
[----:B------:R-:W-:Y:S01]  /*10200*/  HADD2.F32 R155, -RZ, R70.H1_H1 ;  /* 0x30000046ff9b7230 */ /* 0x000fe20000004100 */
[----:B------:R-:W0:Y:S01]  /*10210*/  LDC.64 R26, c[0x0][0x2b8] ;  /* 0x0000ae00ff1a7b82 */ /* 0x000e220000000a00 */
[----:B------:R-:W-:Y:S01]  /*10220*/  FFMA.FTZ R39, R39, R33, R6 ;  /* 0x0000002127277223 */ /* 0x000fe20000010006 */
[----:B------:R-:W-:Y:S01]  /*10230*/  FFMA.FTZ R32, R36, R32, R9 ;  /* 0x0000002024207223 */ /* 0x000fe20000010009 */
[----:B------:R-:W-:Y:S02]  /*10240*/  HADD2.F32 R33, -RZ, R72.H1_H1 ;  /* 0x30000048ff217230 */ /* 0x000fe40000004100 */
[----:B------:R-:W-:Y:S01]  /*10250*/  FFMA.FTZ R155, R24, R155, R117 ;  /* 0x0000009b189b7223 */ /* 0x000fe20000010075 */
[----:B------:R-:W-:-:S02]  /*10260*/  HADD2.F32 R36, -RZ, R71.H0_H0 ;  /* 0x20000047ff247230 */ /* 0x000fc40000004100 */
[----:B------:R-:W-:Y:S01]  /*10270*/  FFMA.FTZ R150, R31, R150, R114 ;  /* 0x000000961f967223 */ /* 0x000fe20000010072 */
[----:B------:R-:W-:Y:S02]  /*10280*/  HADD2.F32 R24, -RZ, R68.H0_H0 ;  /* 0x20000044ff187230 */ /* 0x000fe40000004100 */
[----:B------:R-:W-:Y:S01]  /*10290*/  FFMA.FTZ R33, R37, R33, R8 ;  /* 0x0000002125217223 */ /* 0x000fe20000010008 */
[----:B------:R-:W-:Y:S02]  /*102a0*/  HADD2.F32 R157, -RZ, R69.H1_H1 ;  /* 0x30000045ff9d7230 */ /* 0x000fe40000004100 */
[----:B------:R-:W-:Y:S01]  /*102b0*/  FFMA.FTZ R149, R149, R36, R116 ;  /* 0x0000002495957223 */ /* 0x000fe20000010074 */
[----:B------:R-:W-:Y:S01]  /*102c0*/  FFMA.FTZ R158, R28, R158, R113 ;  /* 0x0000009e1c9e7223 */ /* 0x000fe20000010071 */
[----:B------:R-:W1:Y:S01]  /*102d0*/  LDC.64 R36, c[0x0][0x210] ;  /* 0x00008400ff247b82 */ /* 0x000e620000000a00 */
[----:B------:R-:W-:Y:S01]  /*102e0*/  FFMA.FTZ R147, R147, R24, R0 ;  /* 0x0000001893937223 */ /* 0x000fe20000010000 */
[----:B------:R-:W-:-:S02]  /*102f0*/  HADD2.F32 R24, -RZ, R66.H0_H0 ;  /* 0x20000042ff187230 */ /* 0x000fc40000004100 */
[----:B------:R-:W-:Y:S01]  /*10300*/  FFMA.FTZ R157, R30, R157, R115 ;  /* 0x0000009d1e9d7223 */ /* 0x000fe20000010073 */
[----:B------:R-:W-:Y:S01]  /*10310*/  F2FP.F16.F32.PACK_AB R31, R51, R48 ;  /* 0x00000030331f723e */ /* 0x000fe200000000ff */
[----:B------:R-:W-:Y:S01]  /*10320*/  HADD2.F32 R51, -RZ, R66.H1_H1 ;  /* 0x30000042ff337230 */ /* 0x000fe20000004100 */
[----:B------:R-:W-:Y:S01]  /*10330*/  F2FP.F16.F32.PACK_AB R28, R53, R40 ;  /* 0x00000028351c723e */ /* 0x000fe200000000ff */
[----:B------:R-:W-:Y:S01]  /*10340*/  FFMA.FTZ R48, R23, R24, R122 ;  /* 0x0000001817307223 */ /* 0x000fe2000001007a */
[----:B------:R-:W-:Y:S01]  /*10350*/  F2FP.F16.F32.PACK_AB R30, R49, R46 ;  /* 0x0000002e311e723e */ /* 0x000fe200000000ff */
[--C-:B------:R-:W-:Y:S02]  /*10360*/  HADD2.F32 R40, -RZ, R64.reuse.H0_H0 ;  /* 0x20000040ff287230 */ /* 0x100fe40000004100 */
[----:B------:R-:W-:Y:S01]  /*10370*/  FFMA.FTZ R154, R29, R154, R112 ;  /* 0x0000009a1d9a7223 */ /* 0x000fe20000010070 */
[--C-:B------:R-:W-:Y:S01]  /*10380*/  HADD2.F32 R23, -RZ, R65.reuse.H0_H0 ;  /* 0x20000041ff177230 */ /* 0x100fe20000004100 */
[----:B------:R-:W-:Y:S01]  /*10390*/  F2FP.F16.F32.PACK_AB R29, R55, R44 ;  /* 0x0000002c371d723e */ /* 0x000fe200000000ff */
[----:B------:R-:W-:Y:S01]  /*103a0*/  HADD2.F32 R49, -RZ, R65.H1_H1 ;  /* 0x30000041ff317230 */ /* 0x000fe20000004100 */
[----:B------:R-:W-:Y:S01]  /*103b0*/  LEA.HI.X R165, R145, UR13, RZ, 0x4, P0 ;  /* 0x0000000d91a57c11 */ /* 0x000fe200080f24ff */
[----:B------:R-:W-:-:S02]  /*103c0*/  HADD2.F32 R53, -RZ, R64.H1_H1 ;  /* 0x30000040ff357230 */ /* 0x000fc40000004100 */
[----:B------:R-:W-:Y:S01]  /*103d0*/  FFMA.FTZ R51, R100, R51, R125 ;  /* 0x0000003364337223 */ /* 0x000fe2000001007d */
[----:B------:R-:W-:Y:S01]  /*103e0*/  FFMA.FTZ R40, R25, R40, R118 ;  /* 0x0000002819287223 */ /* 0x000fe20000010076 */
[----:B------:R-:W-:Y:S01]  /*103f0*/  FFMA.FTZ R100, R21, R23, R120 ;  /* 0x0000001715647223 */ /* 0x000fe20000010078 */
[----:B------:R-:W-:Y:S01]  /*10400*/  FFMA.FTZ R49, R22, R49, R123 ;  /* 0x0000003116317223 */ /* 0x000fe2000001007b */
[----:B------:R-:W-:Y:S01]  /*10410*/  FFMA.FTZ R53, R20, R53, R121 ;  /* 0x0000003514357223 */ /* 0x000fe20000010079 */
[----:B------:R-:W-:Y:S01]  /*10420*/  F2FP.F16.F32.PACK_AB R25, R39, R38 ;  /* 0x000000262719723e */ /* 0x000fe200000000ff */
[--C-:B0-----:R-:W-:Y:S01]  /*10430*/  IMAD.WIDE.U32 R162, R152, 0x10, R26.reuse ;  /* 0x0000001098a27825 */ /* 0x101fe200078e001a */
        /* <DEDUP_REMOVED lines=15> */
[----:B0-----:R-:W-:Y:S02]  /*10530*/  F2FP.F16.F32.PACK_AB R31, R148, R149 ;  /* 0x00000095941f723e */ /* 0x001fe400000000ff */
[----:B------:R-:W-:Y:S02]  /*10540*/  F2FP.F16.F32.PACK_AB R30, R155, R150 ;  /* 0x000000969b1e723e */ /* 0x000fe400000000ff */
[----:B------:R-:W-:Y:S02]  /*10550*/  F2FP.F16.F32.PACK_AB R29, R157, R154 ;  /* 0x0000009a9d1d723e */ /* 0x000fe400000000ff */
[----:B------:R-:W-:Y:S02]  /*10560*/  F2FP.F16.F32.PACK_AB R28, R158, R147 ;  /* 0x000000939e1c723e */ /* 0x000fe400000000ff */
[----:B------:R-:W-:-:S02]  /*10570*/  F2FP.F16.F32.PACK_AB R33, R49, R100 ;  /* 0x000000643121723e */ /* 0x000fc400000000ff */
[----:B------:R-:W-:Y:S01]  /*10580*/  LEA.HI.X R39, R146, UR13, RZ, 0x4, P0 ;  /* 0x0000000d92277c11 */ /* 0x000fe200080f24ff */
[----:B------:R2:W-:Y:S01]  /*10590*/  STG.E.128 desc[UR4][R152.64], R28 ;  /* 0x0000001c98007986 */ /* 0x0005e2000c101d04 */
[----:B------:R-:W-:Y:S02]  /*105a0*/  F2FP.F16.F32.PACK_AB R32, R53, R40 ;  /* 0x000000283520723e */ /* 0x000fe400000000ff */
[----:B-1----:R-:W-:-:S03]  /*105b0*/  LEA R111, R36, R111, 0x2 ;  /* 0x0000006f246f7211 */ /* 0x002fc600078e10ff */
[----:B------:R2:W-:Y:S01]  /*105c0*/  STG.E.128 desc[UR4][R38.64], R32 ;  /* 0x0000002026007986 */ /* 0x0005e2000c101d04 */
[----:B------:R-:W-:-:S13]  /*105d0*/  ISETP.GE.AND P0, PT, R111, R37, PT ;  /* 0x000000256f00720c */ /* 0x000fda0003f06270 */
[----:B------:R-:W-:Y:S05]  /*105e0*/  @!P0 BRA `(.L_x_25287) ;  /* 0xffffff0400748947 */ /* 0x000fea000383ffff */
[----:B------:R-:W-:Y:S05]  /*105f0*/  BSYNC B0 ;  /* 0x0000000000007941 */ /* 0x000fea0003800000 */
.L_x_25005:
[----:B------:R-:W-:Y:S05]  /*10600*/  EXIT ;  /* 0x000000000000794d */ /* 0x000fea0003800000 */
.L_x_25286:
        /* <DEDUP_REMOVED lines=8> */
.L_x_25289:
[----:B------:R-:W-:Y:S05]  /*10690*/  BSYNC B1 ;  /* 0x0000000000017941 */ /* 0x000fea0003800000 */
.L_x_25288:
[----:B------:R-:W-:Y:S01]  /*106a0*/  MOV R148, R156 ;  /* 0x0000009c00947202 */ /* 0x000fe20000000f00 */
[----:B------:R-:W-:Y:S01]  /*106b0*/  HFMA2.MMA R160, -RZ, RZ, 0, 1.1920928955078125e-07 ;  /* 0x00000002ffa07435 */ /* 0x000fe200000001ff */
[----:B------:R-:W-:Y:S02]  /*106c0*/  MOV R161, 0x1f ;  /* 0x0000001f00a17802 */ /* 0x000fe40000000f00 */
[----:B------:R-:W-:Y:S01]  /*106d0*/  MOV R158, 0xffffffff ;  /* 0xffffffff009e7802 */ /* 0x000fe20000000f00 */
[----:B------:R-:W-:-:S04]  /*106e0*/  FADD.FTZ R149, R147, R148 ;  /* 0x0000009493957221 */ /* 0x000fc80000010000 */
[----:B------:R-:W-:-:S07]  /*106f0*/  IMAD.MOV.U32 R159, RZ, RZ, R149 ;  /* 0x000000ffff9f7224 */ /* 0x000fce00078e0095 */
[----:B------:R-:W-:Y:S05]  /*10700*/  WARPSYNC.COLLECTIVE R158, `(.L_x_25290) ;  /* 0x000000009e087348 */ /* 0x000fea0003c00000 */
[----:B------:R0:W1:Y:S02]  /*10710*/  SHFL.BFLY P1, R156, R159, R160, R161 ;  /* 0x0c0000a09f9c7389 */ /* 0x00006400000200a1 */
[----:B01----:R-:W-:Y:S01]  /*10720*/  ENDCOLLECTIVE ;  /* 0x000000000000791b */ /* 0x003fe20003800000 */
.L_x_25290:
[----:B------:R-:W-:Y:S01]  /*10730*/  HFMA2.MMA R160, -RZ, RZ, 0, 2.384185791015625e-07 ;  /* 0x00000004ffa07435 */ /* 0x000fe200000001ff */
[----:B------:R-:W-:-:S04]  /*10740*/  IMAD.MOV.U32 R148, RZ, RZ, R156 ;  /* 0x000000ffff947224 */ /* 0x000fc800078e009c */
[----:B------:R-:W-:-:S05]  /*10750*/  FADD.FTZ R150, R149, R148 ;  /* 0x0000009495967221 */ /* 0x000fca0000010000 */
[----:B------:R-:W-:-:S07]  /*10760*/  MOV R159, R150 ;  /* 0x00000096009f7202 */ /* 0x000fce0000000f00 */
[----:B------:R-:W-:Y:S05]  /*10770*/  WARPSYNC.COLLECTIVE R158, `(.L_x_25291) ;  /* 0x000000009e087348 */ /* 0x000fea0003c00000 */
[----:B------:R0:W1:Y:S02]  /*10780*/  SHFL.BFLY P1, R156, R159, R160, R161 ;  /* 0x0c0000a09f9c7389 */ /* 0x00006400000200a1 */
[----:B01----:R-:W-:Y:S01]  /*10790*/  ENDCOLLECTIVE ;  /* 0x000000000000791b */ /* 0x003fe20003800000 */
.L_x_25291:
[----:B------:R-:W-:Y:S01]  /*107a0*/  HFMA2.MMA R160, -RZ, RZ, 0, 4.76837158203125e-07 ;  /* 0x00000008ffa07435 */ /* 0x000fe200000001ff */
[----:B------:R-:W-:-:S05]  /*107b0*/  MOV R155, R156 ;  /* 0x0000009c009b7202 */ /* 0x000fca0000000f00 */
[----:B------:R-:W-:-:S04]  /*107c0*/  FADD.FTZ R155, R150, R155 ;  /* 0x0000009b969b7221 */ /* 0x000fc80000010000 */
[----:B------:R-:W-:-:S07]  /*107d0*/  IMAD.MOV.U32 R159, RZ, RZ, R155 ;  /* 0x000000ffff9f7224 */ /* 0x000fce00078e009b */
[----:B------:R-:W-:Y:S05]  /*107e0*/  WARPSYNC.COLLECTIVE R158, `(.L_x_25292) ;  /* 0x000000009e087348 */ /* 0x000fea0003c00000 */
[----:B------:R0:W1:Y:S02]  /*107f0*/  SHFL.BFLY P1, R156, R159, R160, R161 ;  /* 0x0c0000a09f9c7389 */ /* 0x00006400000200a1 */
[----:B01----:R-:W-:Y:S01]  /*10800*/  ENDCOLLECTIVE ;  /* 0x000000000000791b */ /* 0x003fe20003800000 */
.L_x_25292:
        /* <DEDUP_REMOVED lines=8> */
.L_x_25293:
        /* <DEDUP_REMOVED lines=88> */
.L_x_25294:
[----:B------:R-:W-:Y:S01]  /*10e10*/  HFMA2.MMA R160, -RZ, RZ, 0, 1.1920928955078125e-07 ;  /* 0x00000002ffa07435 */ /* 0x000fe200000001ff */
[----:B------:R-:W-:-:S04]  /*10e20*/  IMAD.MOV.U32 R150, RZ, RZ, R156 ;  /* 0x000000ffff967224 */ /* 0x000fc800078e009c */
[----:B------:R-:W-:-:S05]  /*10e30*/  FADD.FTZ R150, R147, R150 ;  /* 0x0000009693967221 */ /* 0x000fca0000010000 */
[----:B------:R-:W-:-:S07]  /*10e40*/  MOV R159, R150 ;  /* 0x00000096009f7202 */ /* 0x000fce0000000f00 */
[----:B------:R-:W-:Y:S05]  /*10e50*/  WARPSYNC.COLLECTIVE R158, `(.L_x_25295) ;  /* 0x000000009e087348 */ /* 0x000fea0003c00000 */
[----:B------:R0:W1:Y:S02]  /*10e60*/  SHFL.BFLY P1, R156, R159, R160, R161 ;  /* 0x0c0000a09f9c7389 */ /* 0x00006400000200a1 */
[----:B01----:R-:W-:Y:S01]  /*10e70*/  ENDCOLLECTIVE ;  /* 0x000000000000791b */ /* 0x003fe20003800000 */
.L_x_25295:
[----:B------:R-:W-:Y:S01]  /*10e80*/  HFMA2.MMA R160, -RZ, RZ, 0, 2.384185791015625e-07 ;  /* 0x00000004ffa07435 */ /* 0x000fe200000001ff */
[----:B------:R-:W-:-:S05]  /*10e90*/  MOV R149, R156 ;  /* 0x0000009c00957202 */ /* 0x000fca0000000f00 */
[----:B------:R-:W-:-:S04]  /*10ea0*/  FADD.FTZ R149, R150, R149 ;  /* 0x0000009596957221 */ /* 0x000fc80000010000 */
[----:B------:R-:W-:-:S07]  /*10eb0*/  IMAD.MOV.U32 R159, RZ, RZ, R149 ;  /* 0x000000ffff9f7224 */ /* 0x000fce00078e0095 */
[----:B------:R-:W-:Y:S05]  /*10ec0*/  WARPSYNC.COLLECTIVE R158, `(.L_x_25296) ;  /* 0x000000009e087348 */ /* 0x000fea0003c00000 */
[----:B------:R0:W1:Y:S02]  /*10ed0*/  SHFL.BFLY P1, R156, R159, R160, R161 ;  /* 0x0c0000a09f9c7389 */ /* 0x00006400000200a1 */
[----:B01----:R-:W-:Y:S01]  /*10ee0*/  ENDCOLLECTIVE ;  /* 0x000000000000791b */ /* 0x003fe20003800000 */
.L_x_25296:
[----:B------:R-:W-:Y:S01]  /*10ef0*/  IMAD.MOV.U32 R160, RZ, RZ, 0x8 ;  /* 0x00000008ffa07424 */ /* 0x000fe200078e00ff */
[----:B------:R-:W-:-:S05]  /*10f00*/  MOV R154, R156 ;  /* 0x0000009c009a7202 */ /* 0x000fca0000000f00 */
[----:B------:R-:W-:-:S05]  /*10f10*/  FADD.FTZ R154, R149, R154 ;  /* 0x0000009a959a7221 */ /* 0x000fca0000010000 */
[----:B------:R-:W-:-:S07]  /*10f20*/  MOV R159, R154 ;  /* 0x0000009a009f7202 */ /* 0x000fce0000000f00 */
[----:B------:R-:W-:Y:S05]  /*10f30*/  WARPSYNC.COLLECTIVE R158, `(.L_x_25297) ;  /* 0x000000009e087348 */ /* 0x000fea0003c00000 */
[----:B------:R0:W1:Y:S02]  /*10f40*/  SHFL.BFLY P1, R156, R159, R160, R161 ;  /* 0x0c0000a09f9c7389 */ /* 0x00006400000200a1 */
[----:B01----:R-:W-:Y:S01]  /*10f50*/  ENDCOLLECTIVE ;  /* 0x000000000000791b */ /* 0x003fe20003800000 */
.L_x_25297:
[----:B------:R-:W-:Y:S01]  /*10f60*/  HFMA2.MMA R160, -RZ, RZ, 0, 9.5367431640625e-07 ;  /* 0x00000010ffa07435 */ /* 0x000fe200000001ff */
[----:B------:R-:W-:-:S05]  /*10f70*/  MOV R155, R156 ;  /* 0x0000009c009b7202 */ /* 0x000fca0000000f00 */
[----:B------:R-:W-:-:S05]  /*10f80*/  FADD.FTZ R155, R154, R155 ;  /* 0x0000009b9a9b7221 */ /* 0x000fca0000010000 */
[----:B------:R-:W-:-:S07]  /*10f90*/  MOV R159, R155 ;  /* 0x0000009b009f7202 */ /* 0x000fce0000000f00 */
[----:B------:R-:W-:Y:S05]  /*10fa0*/  WARPSYNC.COLLECTIVE R158, `(.L_x_25298) ;  /* 0x000000009e087348 */ /* 0x000fea0003c00000 */
[----:B------:R0:W1:Y:S02]  /*10fb0*/  SHFL.BFLY P1, R156, R159, R160, R161 ;  /* 0x0c0000a09f9c7389 */ /* 0x00006400000200a1 */
[----:B01----:R-:W-:Y:S01]  /*10fc0*/  ENDCOLLECTIVE ;  /* 0x000000000000791b */ /* 0x003fe20003800000 */
.L_x_25298:
[----:B------:R-:W-:Y:S05]  /*10fd0*/  BRA `(.L_x_25299) ;  /* 0xffffffe800347947 */ /* 0x000fea000383ffff */
.L_x_25300:
        /* <DEDUP_REMOVED lines=10> */
.L_x_37475:


//--------------------- .text._ZN10layer_norm13ln_fwd_kernelINS_13Kernel_traitsI6__halfS2_fS2_fjLj1280ELj1ELj4ELj1ELj16ENS_18Kernel_traits_baseILj1280ES2_S2_fS2_fjLj128EEEEELb1ELb1ELb1ELb0EEEvNS_9FwdParamsE --------------------------
	.section	.text._ZN10layer_norm13ln_fwd_kernelINS_13Kernel_traitsI6__halfS2_fS2_fjLj1280ELj1ELj4ELj1ELj16ENS_18Kernel_traits_baseILj1280ES2_S2_fS2_fjLj128EEEEELb1ELb1ELb1ELb0EEEvNS_9FwdParamsE,"ax",@progbits
	.align	128
        .global         _ZN10layer_norm13ln_fwd_kernelINS_13Kernel_traitsI6__halfS2_fS2_fjLj1280ELj1ELj4ELj1ELj16ENS_18Kernel_traits_baseILj1280ES2_S2_fS2_fjLj128EEEEELb1ELb1ELb1ELb0EEEvNS_9FwdParamsE
        .type           _ZN10layer_norm13ln_fwd_kernelINS_13Kernel_traitsI6__halfS2_fS2_fjLj1280ELj1ELj4ELj1ELj16ENS_18Kernel_traits_baseILj1280ES2_S2_fS2_fjLj128EEEEELb1ELb1ELb1ELb0EEEvNS_9FwdParamsE,@function
        .size           _ZN10layer_norm13ln_fwd_kernelINS_13Kernel_traitsI6__halfS2_fS2_fjLj1280ELj1ELj4ELj1ELj16ENS_18Kernel_traits_baseILj1280ES2_S2_fS2_fjLj128EEEEELb1ELb1ELb1ELb0EEEvNS_9FwdParamsE,(.L_x_37476 - _ZN10layer_norm13ln_fwd_kernelINS_13Kernel_traitsI6__halfS2_fS2_fjLj1280ELj1ELj4ELj1ELj16ENS_18Kernel_traits_baseILj1280ES2_S2_fS2_fjLj128EEEEELb1ELb1ELb1ELb0EEEvNS_9FwdParamsE)
        .other          _ZN10layer_norm13ln_fwd_kernelINS_13Kernel_traitsI6__halfS2_fS2_fjLj1280ELj1ELj4ELj1ELj16ENS_18Kernel_traits_baseILj1280ES2_S2_fS2_fjLj128EEEEELb1ELb1ELb1ELb0EEEvNS_9FwdParamsE,@"STO_CUDA_ENTRY STV_DEFAULT"
_ZN10layer_norm13ln_fwd_kernelINS_13Kernel_traitsI6__halfS2_fS2_fjLj1280ELj1ELj4ELj1ELj16ENS_18Kernel_traits_baseILj1280ES2_S2_fS2_fjLj128EEEEELb1ELb1ELb1ELb0EEEvNS_9FwdParamsE:
.text._ZN10layer_norm13ln_fwd_kernelINS_13Kernel_traitsI6__halfS2_fS2_fjLj1280ELj1ELj4ELj1ELj16ENS_18Kernel_traits_baseILj1280ES2_S2_fS2_fjLj128EEEEELb1ELb1ELb1ELb0EEEvNS_9FwdParamsE:
        /* <DEDUP_REMOVED lines=66> */
[----:B------:R-:W-:-:S04]  /*0420*/  LEA.HI.SX32 R32, R0, R5, 0x1d ;  /* 0x0000000500207211 */ /* 0x000fc800078feaff */
[C---:B------:R-:W-:Y:S02]  /*0430*/  ISETP.GE.U32.AND P6, PT, R32.reuse, 0x40, PT ;  /* 0x000000402000780c */ /* 0x040fe40003fc6070 */
[C---:B------:R-:W-:Y:S02]  /*0440*/  ISETP.GE.U32.AND P5, PT, R32.reuse, 0x60, PT ;  /* 0x000000602000780c */ /* 0x040fe40003fa6070 */
[C---:B------:R-:W-:Y:S02]  /*0450*/  ISETP.GE.U32.AND P4, PT, R32.reuse, 0x80, PT ;  /* 0x000000802000780c */ /* 0x040fe40003f86070 */
        /* <DEDUP_REMOVED lines=35> */
.L_x_25302:
[----:B------:R-:W-:Y:S05]  /*0690*/  BSYNC B0 ;  /* 0x0000000000007941 */ /* 0x000fea0003800000 */
.L_x_25301:
        /* <DEDUP_REMOVED lines=15> */
[----:B------:R-:W-:Y:S02]  /*0790*/  IADD3 R19, R19, 0x20, RZ ;  /* 0x0000002013137810 */ /* 0x000fe40007ffe0ff */
[----:B------:R-:W-:Y:S02]  /*07a0*/  @!P1 CS2R R88, SRZ ;  /* 0x0000000000589805 */ /* 0x000fe4000001ff00 */
[----:B0-----:R-:W-:-:S07]  /*07b0*/  @!P1 CS2R R90, SRZ ;  /* 0x00000000005a9805 */ /* 0x001fce000001ff00 */
.L_x_25304:
[----:B------:R-:W-:Y:S05]  /*07c0*/  BSYNC B0 ;  /* 0x0000000000007941 */ /* 0x000fea0003800000 */
.L_x_25303:
        /* <DEDUP_REMOVED lines=18> */
.L_x_25306:
[----:B------:R-:W-:Y:S05]  /*08f0*/  BSYNC B0 ;  /* 0x0000000000007941 */ /* 0x000fea0003800000 */
.L_x_25305:
        /* <DEDUP_REMOVED lines=18> */
.L_x_25308:
[----:B------:R-:W-:Y:S05]  /*0a20*/  BSYNC B0 ;  /* 0x0000000000007941 */ /* 0x000fea0003800000 */
.L_x_25307:
        /* <DEDUP_REMOVED lines=17> */
.L_x_25310:
[----:B------:R-:W-:Y:S05]  /*0b40*/  BSYNC B0 ;  /* 0x0000000000007941 */ /* 0x000fea0003800000 */
.L_x_25309:
        /* <DEDUP_REMOVED lines=17> */
[----:B------:R-:W-:Y:S01]  /*0c60*/  IMAD R205, R205, -0x2daee0ad, RZ ;  /* 0xd2511f53cdcd7824 */ /* 0x000fe200078e02ff */
[----:B------:R-:W-:Y:S01]  /*0c70*/  LOP3.LUT R49, R49, 0xffffffef, RZ, 0xc0, !PT ;  /* 0xffffffef31317812 */ /* 0x000fe200078ec0ff */
[----:B------:R-:W-:Y:S01]  /*0c80*/  IMAD.WIDE.U32 R206, R206, -0x2daee0ad, RZ ;  /* 0xd2511f53cece7825 */ /* 0x000fe200078e00ff */
[----:B------:R-:W-:Y:S01]  /*0c90*/  HFMA2.MMA R209, -RZ, RZ, 0, 0 ;  /* 0x00000000ffd17435 */ /* 0x000fe200000001ff */
[----:B------:R-:W-:Y:S01]  /*0ca0*/  LOP3.LUT R208, R208, 0x3, RZ, 0xc0, !PT ;  /* 0x00000003d0d07812 */ /* 0x000fe200078ec0ff */
[----:B------:R-:W-:Y:S01]  /*0cb0*/  ULDC UR6, c[0x0][0x294] ;  /* 0x0000a50000067ab9 */ /* 0x000fe20000000800 */
[----:B------:R-:W-:Y:S01]  /*0cc0*/  IMAD R104, R104, -0x326172a9, RZ ;  /* 0xcd9e8d5768687824 */ /* 0x000fe200078e02ff */
[----:B------:R-:W-:Y:S01]  /*0cd0*/  LOP3.LUT R205, R207, R205, R202, 0x96, !PT ;  /* 0x000000cdcfcd7212 */ /* 0x000fe200078e96ca */
[----:B------:R-:W-:Y:S01]  /*0ce0*/  IMAD.HI.U32 R53, R210, -0x326172a9, RZ ;  /* 0xcd9e8d57d2357827 */ /* 0x000fe200078e00ff */
[----:B------:R-:W-:Y:S01]  /*0cf0*/  ULDC UR7, c[0x0][0x2d8] ;  /* 0x0000b60000077ab9 */ /* 0x000fe20000000800 */
[----:B------:R-:W-:Y:S01]  /*0d00*/  @P1 LOP3.LUT R49, R49, 0x10, RZ, 0xfc, !PT ;  /* 0x0000001031311812 */ /* 0x000fe200078efcff */
[----:B------:R-:W-:Y:S01]  /*0d10*/  ULDC.64 UR8, c[0x0][0x298] ;  /* 0x0000a60000087ab9 */ /* 0x000fe20000000a00 */
[----:B------:R-:W-:-:S02]  /*0d20*/  VIADD R204, R122, 0x8ff34781 ;  /* 0x8ff347817acc7836 */ /* 0x000fc40000000000 */
[--C-:B------:R-:W-:Y:S02]  /*0d30*/  HADD2.F32 R21, -RZ, R10.reuse.H0_H0 ;  /* 0x2000000aff157230 */ /* 0x100fe40000004100 */
[----:B------:R-:W-:Y:S01]  /*0d40*/  HADD2.F32 R20, -RZ, R10.H1_H1 ;  /* 0x3000000aff147230 */ /* 0x000fe20000004100 */
[----:B------:R-:W-:Y:S01]  /*0d50*/  LOP3.LUT R207, R53, R104, R204, 0x96, !PT ;  /* 0x0000006835cf7212 */ /* 0x000fe200078e96cc */
        /* <DEDUP_REMOVED lines=116> */
[----:B------:R-:W-:-:S07]  /*14a0*/  IMAD R210, R210, -0x326172a9, RZ ;  /* 0xcd9e8d57d2d27824 */ /* 0x000fce00078e02ff */
.L_x_25700:
        /* <DEDUP_REMOVED lines=9> */
[----:B------:R-:W-:Y:S02]  /*1540*/  MOV R227, RZ ;  /* 0x000000ff00e37202 */ /* 0x000fe40000000f00 */
        /* <DEDUP_REMOVED lines=41> */
.L_x_25316:
[----:B------:R-:W-:-:S07]  /*17e0*/  MOV R106, R210 ;  /* 0x000000d2006a7202 */ /* 0x000fce0000000f00 */
.L_x_25317:
[----:B------:R-:W-:Y:S05]  /*17f0*/  BSYNC B2 ;  /* 0x0000000000027941 */ /* 0x000fea0003800000 */
.L_x_25315:
        /* <DEDUP_REMOVED lines=16> */
.L_x_25321:
[----:B------:R-:W-:Y:S05]  /*1900*/  BSYNC B3 ;  /* 0x0000000000037941 */ /* 0x000fea0003800000 */
.L_x_25320:
        /* <DEDUP_REMOVED lines=43> */
.L_x_25319:
[----:B------:R-:W-:Y:S05]  /*1bc0*/  BSYNC B2 ;  /* 0x0000000000027941 */ /* 0x000fea0003800000 */
.L_x_25318:
        /* <DEDUP_REMOVED lines=11> */
.L_x_25314:
[----:B------:R-:W-:Y:S05]  /*1c80*/  BSYNC B1 ;  /* 0x0000000000017941 */ /* 0x000fea0003800000 */
.L_x_25313:
        /* <DEDUP_REMOVED lines=18> */
.L_x_25325:
[----:B------:R-:W-:-:S07]  /*1db0*/  MOV R57, R210 ;  /* 0x000000d200397202 */ /* 0x000fce0000000f00 */
.L_x_25326:
[----:B------:R-:W-:Y:S05]  /*1dc0*/  BSYNC B2 ;  /* 0x0000000000027941 */ /* 0x000fea0003800000 */
.L_x_25324:
        /* <DEDUP_REMOVED lines=16> */
.L_x_25330:
[----:B------:R-:W-:Y:S05]  /*1ed0*/  BSYNC B3 ;  /* 0x0000000000037941 */ /* 0x000fea0003800000 */
.L_x_25329:
        /* <DEDUP_REMOVED lines=44> */
.L_x_25328:
[----:B------:R-:W-:Y:S05]  /*21a0*/  BSYNC B2 ;  /* 0x0000000000027941 */ /* 0x000fea0003800000 */
.L_x_25327:
        /* <DEDUP_REMOVED lines=11> */
.L_x_25323:
[----:B------:R-:W-:Y:S05]  /*2260*/  BSYNC B1 ;  /* 0x0000000000017941 */ /* 0x000fea0003800000 */
.L_x_25322:
        /* <DEDUP_REMOVED lines=18> */
.L_x_25334:
[----:B------:R-:W-:-:S07]  /*2390*/  IMAD.MOV.U32 R208, RZ, RZ, R210 ;  /* 0x000000ffffd07224 */ /* 0x000fce00078e00d2 */
.L_x_25335:
[----:B------:R-:W-:Y:S05]  /*23a0*/  BSYNC B2 ;  /* 0x0000000000027941 */ /* 0x000fea0003800000 */
.L_x_25333:
        /* <DEDUP_REMOVED lines=16> */
.L_x_25339:
[----:B------:R-:W-:Y:S05]  /*24b0*/  BSYNC B3 ;  /* 0x0000000000037941 */ /* 0x000fea0003800000 */
.L_x_25338:
        /* <DEDUP_REMOVED lines=44> */
.L_x_25337:
[----:B------:R-:W-:Y:S05]  /*2780*/  BSYNC B2 ;  /* 0x0000000000027941 */ /* 0x000fea0003800000 */
.L_x_25336:
        /* <DEDUP_REMOVED lines=11> */
.L_x_25332:
[----:B------:R-:W-:Y:S05]  /*2840*/  BSYNC B1 ;  /* 0x0000000000017941 */ /* 0x000fea0003800000 */
.L_x_25331:
        /* <DEDUP_REMOVED lines=18> */
.L_x_25343:
[----:B------:R-:W-:-:S07]  /*2970*/  MOV R59, R210 ;  /* 0x000000d2003b7202 */ /* 0x000fce0000000f00 */
.L_x_25344:
[----:B------:R-:W-:Y:S05]  /*2980*/  BSYNC B2 ;  /* 0x0000000000027941 */ /* 0x000fea0003800000 */
.L_x_25342:
        /* <DEDUP_REMOVED lines=16> */
.L_x_25348:
[----:B------:R-:W-:Y:S05]  /*2a90*/  BSYNC B3 ;  /* 0x0000000000037941 */ /* 0x000fea0003800000 */
.L_x_25347:
        /* <DEDUP_REMOVED lines=44> */
.L_x_25346:
[----:B------:R-:W-:Y:S05]  /*2d60*/  BSYNC B2 ;  /* 0x0000000000027941 */ /* 0x000fea0003800000 */
.L_x_25345:
        /* <DEDUP_REMOVED lines=11> */
.L_x_25341:
[----:B------:R-:W-:Y:S05]  /*2e20*/  BSYNC B1 ;  /* 0x0000000000017941 */ /* 0x000fea0003800000 */
.L_x_25340:
        /* <DEDUP_REMOVED lines=18> */
.L_x_25352:
[----:B------:R-:W-:-:S07]  /*2f50*/  IMAD.MOV.U32 R208, RZ, RZ, R210 ;  /* 0x000000ffffd07224 */ /* 0x000fce00078e00d2 */
.L_x_25353:
[----:B------:R-:W-:Y:S05]  /*2f60*/  BSYNC B2 ;  /* 0x0000000000027941 */ /* 0x000fea0003800000 */
.L_x_25351:
        /* <DEDUP_REMOVED lines=16> */
.L_x_25357:
[----:B------:R-:W-:Y:S05]  /*3070*/  BSYNC B3 ;  /* 0x0000000000037941 */ /* 0x000fea0003800000 */
.L_x_25356:
        /* <DEDUP_REMOVED lines=44> */
.L_x_25355:
[----:B------:R-:W-:Y:S05]  /*3340*/  BSYNC B2 ;  /* 0x0000000000027941 */ /* 0x000fea0003800000 */
.L_x_25354:
        /* <DEDUP_REMOVED lines=11> */
.L_x_25350:
[----:B------:R-:W-:Y:S05]  /*3400*/  BSYNC B1 ;  /* 0x0000000000017941 */ /* 0x000fea0003800000 */
.L_x_25349:
        /* <DEDUP_REMOVED lines=18> */
.L_x_25361:
[----:B------:R-:W-:-:S07]  /*3530*/  MOV R69, R210 ;  /* 0x000000d200457202 */ /* 0x000fce0000000f00 */
.L_x_25362:
[----:B------:R-:W-:Y:S05]  /*3540*/  BSYNC B2 ;  /* 0x0000000000027941 */ /* 0x000fea0003800000 */
.L_x_25360:
        /* <DEDUP_REMOVED lines=16> */
.L_x_25366:
[----:B------:R-:W-:Y:S05]  /*3650*/  BSYNC B3 ;  /* 0x0000000000037941 */ /* 0x000fea0003800000 */
.L_x_25365:
        /* <DEDUP_REMOVED lines=44> */
.L_x_25364:
[----:B------:R-:W-:Y:S05]  /*3920*/  BSYNC B2 ;  /* 0x0000000000027941 */ /* 0x000fea0003800000 */
.L_x_25363:
        /* <DEDUP_REMOVED lines=11> */
.L_x_25359:
[----:B------:R-:W-:Y:S05]  /*39e0*/  BSYNC B1 ;  /* 0x0000000000017941 */ /* 0x000fea0003800000 */
.L_x_25358:
        /* <DEDUP_REMOVED lines=18> */
.L_x_25370:
[----:B------:R-:W-:-:S07]  /*3b10*/  IMAD.MOV.U32 R208, RZ, RZ, R210 ;  /* 0x000000ffffd07224 */ /* 0x000fce00078e00d2 */
.L_x_25371:
[----:B------:R-:W-:Y:S05]  /*3b20*/  BSYNC B2 ;  /* 0x0000000000027941 */ /* 0x000fea0003800000 */
.L_x_25369:
        /* <DEDUP_REMOVED lines=16> */
.L_x_25375:
[----:B------:R-:W-:Y:S05]  /*3c30*/  BSYNC B3 ;  /* 0x0000000000037941 */ /* 0x000fea0003800000 */
.L_x_25374:
        /* <DEDUP_REMOVED lines=44> */
.L_x_25373:
[----:B------:R-:W-:Y:S05]  /*3f00*/  BSYNC B2 ;  /* 0x0000000000027941 */ /* 0x000fea0003800000 */
.L_x_25372:
        /* <DEDUP_REMOVED lines=11> */
.L_x_25368:
[----:B------:R-:W-:Y:S05]  /*3fc0*/  BSYNC B1 ;  /* 0x0000000000017941 */ /* 0x000fea0003800000 */
.L_x_25367:
        /* <DEDUP_REMOVED lines=18> */
.L_x_25379:
[----:B------:R-:W-:-:S07]  /*40f0*/  MOV R71, R210 ;  /* 0x000000d200477202 */ /* 0x000fce0000000f00 */
.L_x_25380:
[----:B------:R-:W-:Y:S05]  /*4100*/  BSYNC B2 ;  /* 0x0000000000027941 */ /* 0x000fea0003800000 */
.L_x_25378:
        /* <DEDUP_REMOVED lines=16> */
.L_x_25384:
[----:B------:R-:W-:Y:S05]  /*4210*/  BSYNC B3 ;  /* 0x0000000000037941 */ /* 0x000fea0003800000 */
.L_x_25383:
        /* <DEDUP_REMOVED lines=44> */
.L_x_25382:
[----:B------:R-:W-:Y:S05]  /*44e0*/  BSYNC B2 ;  /* 0x0000000000027941 */ /* 0x000fea0003800000 */
.L_x_25381:
        /* <DEDUP_REMOVED lines=11> */
.L_x_25377:
[----:B------:R-:W-:Y:S05]  /*45a0*/  BSYNC B1 ;  /* 0x0000000000017941 */ /* 0x000fea0003800000 */
.L_x_25376:
        /* <DEDUP_REMOVED lines=26> */
.L_x_25386:
[----:B------:R-:W-:Y:S05]  /*4750*/  BSYNC B1 ;  /* 0x0000000000017941 */ /* 0x000fea0003800000 */
.L_x_25385:
[----:B------:R-:W-:Y:S01]  /*4760*/  VIADD R228, R228, 0x20 ;  /* 0x00000020e4e47836 */ /* 0x000fe20000000000 */
[----:B------:R-:W-:-:S07]  /*4770*/  IADD3 R227, R227, 0x20, RZ ;  /* 0x00000020e3e37810 */ /* 0x000fce0007ffe0ff */
.L_x_25312:
[----:B------:R-:W-:Y:S05]  /*4780*/  BSYNC B0 ;  /* 0x0000000000007941 */ /* 0x000fea0003800000 */
.L_x_25311:
        /* <DEDUP_REMOVED lines=32> */
.L_x_25392:
[----:B------:R-:W-:-:S07]  /*4990*/  MOV R106, R210 ;  /* 0x000000d2006a7202 */ /* 0x000fce0000000f00 */
.L_x_25393:
[----:B------:R-:W-:Y:S05]  /*49a0*/  BSYNC B2 ;  /* 0x0000000000027941 */ /* 0x000fea0003800000 */
.L_x_25391:
        /* <DEDUP_REMOVED lines=16> */
.L_x_25397:
[----:B------:R-:W-:Y:S05]  /*4ab0*/  BSYNC B3 ;  /* 0x0000000000037941 */ /* 0x000fea0003800000 */
.L_x_25396:
        /* <DEDUP_REMOVED lines=43> */
.L_x_25395:
[----:B------:R-:W-:Y:S05]  /*4d70*/  BSYNC B2 ;  /* 0x0000000000027941 */ /* 0x000fea0003800000 */
.L_x_25394:
        /* <DEDUP_REMOVED lines=11> */
.L_x_25390:
[----:B------:R-:W-:Y:S05]  /*4e30*/  BSYNC B1 ;  /* 0x0000000000017941 */ /* 0x000fea0003800000 */
.L_x_25389:
        /* <DEDUP_REMOVED lines=18> */
.L_x_25401:
[----:B------:R-:W-:-:S07]  /*4f60*/  MOV R73, R210 ;  /* 0x000000d200497202 */ /* 0x000fce0000000f00 */
.L_x_25402:
[----:B------:R-:W-:Y:S05]  /*4f70*/  BSYNC B2 ;  /* 0x0000000000027941 */ /* 0x000fea0003800000 */
.L_x_25400:
        /* <DEDUP_REMOVED lines=16> */
.L_x_25406:
[----:B------:R-:W-:Y:S05]  /*5080*/  BSYNC B3 ;  /* 0x0000000000037941 */ /* 0x000fea0003800000 */
.L_x_25405:
        /* <DEDUP_REMOVED lines=44> */
.L_x_25404:
[----:B------:R-:W-:Y:S05]  /*5350*/  BSYNC B2 ;  /* 0x0000000000027941 */ /* 0x000fea0003800000 */
.L_x_25403:
        /* <DEDUP_REMOVED lines=11> */
.L_x_25399:
[----:B------:R-:W-:Y:S05]  /*5410*/  BSYNC B1 ;  /* 0x0000000000017941 */ /* 0x000fea0003800000 */
.L_x_25398:
        /* <DEDUP_REMOVED lines=18> */
.L_x_25410:
[----:B------:R-:W-:-:S07]  /*5540*/  IMAD.MOV.U32 R208, RZ, RZ, R210 ;  /* 0x000000ffffd07224 */ /* 0x000fce00078e00d2 */
.L_x_25411:
[----:B------:R-:W-:Y:S05]  /*5550*/  BSYNC B2 ;  /* 0x0000000000027941 */ /* 0x000fea0003800000 */
.L_x_25409:
        /* <DEDUP_REMOVED lines=16> */
.L_x_25415:
[----:B------:R-:W-:Y:S05]  /*5660*/  BSYNC B3 ;  /* 0x0000000000037941 */ /* 0x000fea0003800000 */
.L_x_25414:
        /* <DEDUP_REMOVED lines=44> */
.L_x_25413:
[----:B------:R-:W-:Y:S05]  /*5930*/  BSYNC B2 ;  /* 0x0000000000027941 */ /* 0x000fea0003800000 */
.L_x_25412:
        /* <DEDUP_REMOVED lines=11> */
.L_x_25408:
[----:B------:R-:W-:Y:S05]  /*59f0*/  BSYNC B1 ;  /* 0x0000000000017941 */ /* 0x000fea0003800000 */
.L_x_25407:
        /* <DEDUP_REMOVED lines=18> */
.L_x_25419:
[----:B------:R-:W-:-:S07]  /*5b20*/  MOV R75, R210 ;  /* 0x000000d2004b7202 */ /* 0x000fce0000000f00 */
.L_x_25420:
[----:B------:R-:W-:Y:S05]  /*5b30*/  BSYNC B2 ;  /* 0x0000000000027941 */ /* 0x000fea0003800000 */
.L_x_25418:
        /* <DEDUP_REMOVED lines=16> */
.L_x_25424:
[----:B------:R-:W-:Y:S05]  /*5c40*/  BSYNC B3 ;  /* 0x0000000000037941 */ /* 0x000fea0003800000 */
.L_x_25423:
        /* <DEDUP_REMOVED lines=44> */
.L_x_25422:
[----:B------:R-:W-:Y:S05]  /*5f10*/  BSYNC B2 ;  /* 0x0000000000027941 */ /* 0x000fea0003800000 */
.L_x_25421:
        /* <DEDUP_REMOVED lines=11> */
.L_x_25417:
[----:B------:R-:W-:Y:S05]  /*5fd0*/  BSYNC B1 ;  /* 0x0000000000017941 */ /* 0x000fea0003800000 */
.L_x_25416:
        /* <DEDUP_REMOVED lines=18> */
.L_x_25428:
[----:B------:R-:W-:-:S07]  /*6100*/  IMAD.MOV.U32 R208, RZ, RZ, R210 ;  /* 0x000000ffffd07224 */ /* 0x000fce00078e00d2 */
.L_x_25429:
[----:B------:R-:W-:Y:S05]  /*6110*/  BSYNC B2 ;  /* 0x0000000000027941 */ /* 0x000fea0003800000 */
.L_x_25427:
        /* <DEDUP_REMOVED lines=16> */
.L_x_25433:
[----:B------:R-:W-:Y:S05]  /*6220*/  BSYNC B3 ;  /* 0x0000000000037941 */ /* 0x000fea0003800000 */
.L_x_25432:
        /* <DEDUP_REMOVED lines=44> */
.L_x_25431:
[----:B------:R-:W-:Y:S05]  /*64f0*/  BSYNC B2 ;  /* 0x0000000000027941 */ /* 0x000fea0003800000 */
.L_x_25430:
        /* <DEDUP_REMOVED lines=11> */
.L_x_25426:
[----:B------:R-:W-:Y:S05]  /*65b0*/  BSYNC B1 ;  /* 0x0000000000017941 */ /* 0x000fea0003800000 */
.L_x_25425:
        /* <DEDUP_REMOVED lines=18> */
.L_x_25437:
[----:B------:R-:W-:-:S07]  /*66e0*/  MOV R77, R210 ;  /* 0x000000d2004d7202 */ /* 0x000fce0000000f00 */
.L_x_25438:
[----:B------:R-:W-:Y:S05]  /*66f0*/  BSYNC B2 ;  /* 0x0000000000027941 */ /* 0x000fea0003800000 */
.L_x_25436:
        /* <DEDUP_REMOVED lines=16> */
.L_x_25442:
[----:B------:R-:W-:Y:S05]  /*6800*/  BSYNC B3 ;  /* 0x0000000000037941 */ /* 0x000fea0003800000 */
.L_x_25441:
        /* <DEDUP_REMOVED lines=44> */
.L_x_25440:
[----:B------:R-:W-:Y:S05]  /*6ad0*/  BSYNC B2 ;  /* 0x0000000000027941 */ /* 0x000fea0003800000 */
.L_x_25439:
        /* <DEDUP_REMOVED lines=11> */
.L_x_25435:
[----:B------:R-:W-:Y:S05]  /*6b90*/  BSYNC B1 ;  /* 0x0000000000017941 */ /* 0x000fea0003800000 */
.L_x_25434:
        /* <DEDUP_REMOVED lines=18> */
.L_x_25446:
[----:B------:R-:W-:-:S07]  /*6cc0*/  IMAD.MOV.U32 R208, RZ, RZ, R210 ;  /* 0x000000ffffd07224 */ /* 0x000fce00078e00d2 */
.L_x_25447:
[----:B------:R-:W-:Y:S05]  /*6cd0*/  BSYNC B2 ;  /* 0x0000000000027941 */ /* 0x000fea0003800000 */
.L_x_25445:
        /* <DEDUP_REMOVED lines=16> */
.L_x_25451:
[----:B------:R-:W-:Y:S05]  /*6de0*/  BSYNC B3 ;  /* 0x0000000000037941 */ /* 0x000fea0003800000 */
.L_x_25450:
        /* <DEDUP_REMOVED lines=44> */
.L_x_25449:
[----:B------:R-:W-:Y:S05]  /*70b0*/  BSYNC B2 ;  /* 0x0000000000027941 */ /* 0x000fea0003800000 */
.L_x_25448:
        /* <DEDUP_REMOVED lines=11> */
.L_x_25444:
[----:B------:R-:W-:Y:S05]  /*7170*/  BSYNC B1 ;  /* 0x0000000000017941 */ /* 0x000fea0003800000 */
.L_x_25443:
        /* <DEDUP_REMOVED lines=18> */
.L_x_25455:
[----:B------:R-:W-:-:S07]  /*72a0*/  MOV R79, R210 ;  /* 0x000000d2004f7202 */ /* 0x000fce0000000f00 */
.L_x_25456:
[----:B------:R-:W-:Y:S05]  /*72b0*/  BSYNC B2 ;  /* 0x0000000000027941 */ /* 0x000fea0003800000 */
.L_x_25454:
        /* <DEDUP_REMOVED lines=16> */
.L_x_25460:
[----:B------:R-:W-:Y:S05]  /*73c0*/  BSYNC B3 ;  /* 0x0000000000037941 */ /* 0x000fea0003800000 */
.L_x_25459:
        /* <DEDUP_REMOVED lines=44> */
.L_x_25458:
[----:B------:R-:W-:Y:S05]  /*7690*/  BSYNC B2 ;  /* 0x0000000000027941 */ /* 0x000fea0003800000 */
.L_x_25457:
        /* <DEDUP_REMOVED lines=11> */
.L_x_25453:
[----:B------:R-:W-:Y:S05]  /*7750*/  BSYNC B1 ;  /* 0x0000000000017941 */ /* 0x000fea0003800000 */
.L_x_25452:
        /* <DEDUP_REMOVED lines=26> */
.L_x_25462:
[----:B------:R-:W-:Y:S05]  /*7900*/  BSYNC B1 ;  /* 0x0000000000017941 */ /* 0x000fea0003800000 */
.L_x_25461:
[----:B------:R-:W-:Y:S01]  /*7910*/  VIADD R228, R228, 0x20 ;  /* 0x00000020e4e47836 */ /* 0x000fe20000000000 */
[----:B------:R-:W-:-:S07]  /*7920*/  IADD3 R227, R227, 0x20, RZ ;  /* 0x00000020e3e37810 */ /* 0x000fce0007ffe0ff */
.L_x_25388:
[----:B------:R-:W-:Y:S05]  /*7930*/  BSYNC B0 ;  /* 0x0000000000007941 */ /* 0x000fea0003800000 */
.L_x_25387:
        /* <DEDUP_REMOVED lines=32> */
.L_x_25468:
[----:B------:R-:W-:-:S07]  /*7b40*/  MOV R106, R210 ;  /* 0x000000d2006a7202 */ /* 0x000fce0000000f00 */
.L_x_25469:
[----:B------:R-:W-:Y:S05]  /*7b50*/  BSYNC B2 ;  /* 0x0000000000027941 */ /* 0x000fea0003800000 */
.L_x_25467:
        /* <DEDUP_REMOVED lines=16> */
.L_x_25473:
[----:B------:R-:W-:Y:S05]  /*7c60*/  BSYNC B3 ;  /* 0x0000000000037941 */ /* 0x000fea0003800000 */
.L_x_25472:
        /* <DEDUP_REMOVED lines=43> */
.L_x_25471:
[----:B------:R-:W-:Y:S05]  /*7f20*/  BSYNC B2 ;  /* 0x0000000000027941 */ /* 0x000fea0003800000 */
.L_x_25470:
        /* <DEDUP_REMOVED lines=11> */
.L_x_25466:
[----:B------:R-:W-:Y:S05]  /*7fe0*/  BSYNC B1 ;  /* 0x0000000000017941 */ /* 0x000fea0003800000 */
.L_x_25465:
        /* <DEDUP_REMOVED lines=18> */
.L_x_25477:
[----:B------:R-:W-:-:S07]  /*8110*/  MOV R81, R210 ;  /* 0x000000d200517202 */ /* 0x000fce0000000f00 */
.L_x_25478:
[----:B------:R-:W-:Y:S05]  /*8120*/  BSYNC B2 ;  /* 0x0000000000027941 */ /* 0x000fea0003800000 */
.L_x_25476:
        /* <DEDUP_REMOVED lines=16> */
.L_x_25482:
[----:B------:R-:W-:Y:S05]  /*8230*/  BSYNC B3 ;  /* 0x0000000000037941 */ /* 0x000fea0003800000 */
.L_x_25481:
        /* <DEDUP_REMOVED lines=44> */
.L_x_25480:
[----:B------:R-:W-:Y:S05]  /*8500*/  BSYNC B2 ;  /* 0x0000000000027941 */ /* 0x000fea0003800000 */
.L_x_25479:
        /* <DEDUP_REMOVED lines=11> */
.L_x_25475:
[----:B------:R-:W-:Y:S05]  /*85c0*/  BSYNC B1 ;  /* 0x0000000000017941 */ /* 0x000fea0003800000 */
.L_x_25474:
        /* <DEDUP_REMOVED lines=18> */
.L_x_25486:
[----:B------:R-:W-:-:S07]  /*86f0*/  IMAD.MOV.U32 R208, RZ, RZ, R210 ;  /* 0x000000ffffd07224 */ /* 0x000fce00078e00d2 */
.L_x_25487:
[----:B------:R-:W-:Y:S05]  /*8700*/  BSYNC B2 ;  /* 0x0000000000027941 */ /* 0x000fea0003800000 */
.L_x_25485:
        /* <DEDUP_REMOVED lines=16> */
.L_x_25491:
[----:B------:R-:W-:Y:S05]  /*8810*/  BSYNC B3 ;  /* 0x0000000000037941 */ /* 0x000fea0003800000 */
.L_x_25490:
        /* <DEDUP_REMOVED lines=44> */
.L_x_25489:
[----:B------:R-:W-:Y:S05]  /*8ae0*/  BSYNC B2 ;  /* 0x0000000000027941 */ /* 0x000fea0003800000 */
.L_x_25488:
        /* <DEDUP_REMOVED lines=11> */
.L_x_25484:
[----:B------:R-:W-:Y:S05]  /*8ba0*/  BSYNC B1 ;  /* 0x0000000000017941 */ /* 0x000fea0003800000 */
.L_x_25483:
        /* <DEDUP_REMOVED lines=18> */
.L_x_25495:
[----:B------:R-:W-:-:S07]  /*8cd0*/  MOV R83, R210 ;  /* 0x000000d200537202 */ /* 0x000fce0000000f00 */
.L_x_25496:
[----:B------:R-:W-:Y:S05]  /*8ce0*/  BSYNC B2 ;  /* 0x0000000000027941 */ /* 0x000fea0003800000 */
.L_x_25494:
        /* <DEDUP_REMOVED lines=16> */
.L_x_25500:
[----:B------:R-:W-:Y:S05]  /*8df0*/  BSYNC B3 ;  /* 0x0000000000037941 */ /* 0x000fea0003800000 */
.L_x_25499:
        /* <DEDUP_REMOVED lines=44> */
.L_x_25498:
[----:B------:R-:W-:Y:S05]  /*90c0*/  BSYNC B2 ;  /* 0x0000000000027941 */ /* 0x000fea0003800000 */
.L_x_25497:
        /* <DEDUP_REMOVED lines=11> */
.L_x_25493:
[----:B------:R-:W-:Y:S05]  /*9180*/  BSYNC B1 ;  /* 0x0000000000017941 */ /* 0x000fea0003800000 */
.L_x_25492:
        /* <DEDUP_REMOVED lines=18> */
.L_x_25504:
[----:B------:R-:W-:-:S07]  /*92b0*/  IMAD.MOV.U32 R208, RZ, RZ, R210 ;  /* 0x000000ffffd07224 */ /* 0x000fce00078e00d2 */
.L_x_25505:
[----:B------:R-:W-:Y:S05]  /*92c0*/  BSYNC B2 ;  /* 0x0000000000027941 */ /* 0x000fea0003800000 */
.L_x_25503:
        /* <DEDUP_REMOVED lines=16> */
.L_x_25509:
[----:B------:R-:W-:Y:S05]  /*93d0*/  BSYNC B3 ;  /* 0x0000000000037941 */ /* 0x000fea0003800000 */
.L_x_25508:
        /* <DEDUP_REMOVED lines=44> */
.L_x_25507:
[----:B------:R-:W-:Y:S05]  /*96a0*/  BSYNC B2 ;  /* 0x0000000000027941 */ /* 0x000fea0003800000 */
.L_x_25506:
        /* <DEDUP_REMOVED lines=11> */
.L_x_25502:
[----:B------:R-:W-:Y:S05]  /*9760*/  BSYNC B1 ;  /* 0x0000000000017941 */ /* 0x000fea0003800000 */
.L_x_25501:
        /* <DEDUP_REMOVED lines=18> */
.L_x_25513:
[----:B------:R-:W-:-:S07]  /*9890*/  MOV R85, R210 ;  /* 0x000000d200557202 */ /* 0x000fce0000000f00 */
.L_x_25514:
[----:B------:R-:W-:Y:S05]  /*98a0*/  BSYNC B2 ;  /* 0x0000000000027941 */ /* 0x000fea0003800000 */
.L_x_25512:
        /* <DEDUP_REMOVED lines=16> */
.L_x_25518:
[----:B------:R-:W-:Y:S05]  /*99b0*/  BSYNC B3 ;  /* 0x0000000000037941 */ /* 0x000fea0003800000 */
.L_x_25517:
        /* <DEDUP_REMOVED lines=44> */
.L_x_25516:
[----:B------:R-:W-:Y:S05]  /*9c80*/  BSYNC B2 ;  /* 0x0000000000027941 */ /* 0x000fea0003800000 */
.L_x_25515:
        /* <DEDUP_REMOVED lines=11> */
.L_x_25511:
[----:B------:R-:W-:Y:S05]  /*9d40*/  BSYNC B1 ;  /* 0x0000000000017941 */ /* 0x000fea0003800000 */
.L_x_25510:
        /* <DEDUP_REMOVED lines=18> */
.L_x_25522:
[----:B------:R-:W-:-:S07]  /*9e70*/  IMAD.MOV.U32 R208, RZ, RZ, R210 ;  /* 0x000000ffffd07224 */ /* 0x000fce00078e00d2 */
.L_x_25523:
[----:B------:R-:W-:Y:S05]  /*9e80*/  BSYNC B2 ;  /* 0x0000000000027941 */ /* 0x000fea0003800000 */
.L_x_25521:
        /* <DEDUP_REMOVED lines=16> */
.L_x_25527:
[----:B------:R-:W-:Y:S05]  /*9f90*/  BSYNC B3 ;  /* 0x0000000000037941 */ /* 0x000fea0003800000 */
.L_x_25526:
        /* <DEDUP_REMOVED lines=44> */
.L_x_25525:
[----:B------:R-:W-:Y:S05]  /*a260*/  BSYNC B2 ;  /* 0x0000000000027941 */ /* 0x000fea0003800000 */
.L_x_25524:
        /* <DEDUP_REMOVED lines=11> */
.L_x_25520:
[----:B------:R-:W-:Y:S05]  /*a320*/  BSYNC B1 ;  /* 0x0000000000017941 */ /* 0x000fea0003800000 */
.L_x_25519:
        /* <DEDUP_REMOVED lines=18> */
.L_x_25531:
[----:B------:R-:W-:-:S07]  /*a450*/  MOV R87, R210 ;  /* 0x000000d200577202 */ /* 0x000fce0000000f00 */
.L_x_25532:
[----:B------:R-:W-:Y:S05]  /*a460*/  BSYNC B2 ;  /* 0x0000000000027941 */ /* 0x000fea0003800000 */
.L_x_25530:
        /* <DEDUP_REMOVED lines=16> */
.L_x_25536:
[----:B------:R-:W-:Y:S05]  /*a570*/  BSYNC B3 ;  /* 0x0000000000037941 */ /* 0x000fea0003800000 */
.L_x_25535:
        /* <DEDUP_REMOVED lines=44> */
.L_x_25534:
[----:B------:R-:W-:Y:S05]  /*a840*/  BSYNC B2 ;  /* 0x0000000000027941 */ /* 0x000fea0003800000 */
.L_x_25533:
        /* <DEDUP_REMOVED lines=11> */
.L_x_25529:
[----:B------:R-:W-:Y:S05]  /*a900*/  BSYNC B1 ;  /* 0x0000000000017941 */ /* 0x000fea0003800000 */
.L_x_25528:
        /* <DEDUP_REMOVED lines=26> */
.L_x_25538:
[----:B------:R-:W-:Y:S05]  /*aab0*/  BSYNC B1 ;  /* 0x0000000000017941 */ /* 0x000fea0003800000 */
.L_x_25537:
[----:B------:R-:W-:Y:S01]  /*aac0*/  VIADD R228, R228, 0x20 ;  /* 0x00000020e4e47836 */ /* 0x000fe20000000000 */
[----:B------:R-:W-:-:S07]  /*aad0*/  IADD3 R227, R227, 0x20, RZ ;  /* 0x00000020e3e37810 */ /* 0x000fce0007ffe0ff */
.L_x_25464:
[----:B------:R-:W-:Y:S05]  /*aae0*/  BSYNC B0 ;  /* 0x0000000000007941 */ /* 0x000fea0003800000 */
.L_x_25463:
        /* <DEDUP_REMOVED lines=32> */
.L_x_25544:
[----:B------:R-:W-:-:S07]  /*acf0*/  MOV R106, R210 ;  /* 0x000000d2006a7202 */ /* 0x000fce0000000f00 */
.L_x_25545:
[----:B------:R-:W-:Y:S05]  /*ad00*/  BSYNC B2 ;  /* 0x0000000000027941 */ /* 0x000fea0003800000 */
.L_x_25543:
        /* <DEDUP_REMOVED lines=16> */
.L_x_25549:
[----:B------:R-:W-:Y:S05]  /*ae10*/  BSYNC B3 ;  /* 0x0000000000037941 */ /* 0x000fea0003800000 */
.L_x_25548:
        /* <DEDUP_REMOVED lines=43> */
.L_x_25547:
[----:B------:R-:W-:Y:S05]  /*b0d0*/  BSYNC B2 ;  /* 0x0000000000027941 */ /* 0x000fea0003800000 */
.L_x_25546:
        /* <DEDUP_REMOVED lines=11> */
.L_x_25542:
[----:B------:R-:W-:Y:S05]  /*b190*/  BSYNC B1 ;  /* 0x0000000000017941 */ /* 0x000fea0003800000 */
.L_x_25541:
        /* <DEDUP_REMOVED lines=18> */
.L_x_25553:
[----:B------:R-:W-:-:S07]  /*b2c0*/  MOV R89, R210 ;  /* 0x000000d200597202 */ /* 0x000fce0000000f00 */
.L_x_25554:
[----:B------:R-:W-:Y:S05]  /*b2d0*/  BSYNC B2 ;  /* 0x0000000000027941 */ /* 0x000fea0003800000 */
.L_x_25552:
        /* <DEDUP_REMOVED lines=16> */
.L_x_25558:
[----:B------:R-:W-:Y:S05]  /*b3e0*/  BSYNC B3 ;  /* 0x0000000000037941 */ /* 0x000fea0003800000 */
.L_x_25557:
        /* <DEDUP_REMOVED lines=44> */
.L_x_25556:
[----:B------:R-:W-:Y:S05]  /*b6b0*/  BSYNC B2 ;  /* 0x0000000000027941 */ /* 0x000fea0003800000 */
.L_x_25555:
        /* <DEDUP_REMOVED lines=11> */
.L_x_25551:
[----:B------:R-:W-:Y:S05]  /*b770*/  BSYNC B1 ;  /* 0x0000000000017941 */ /* 0x000fea0003800000 */
.L_x_25550:
        /* <DEDUP_REMOVED lines=18> */
.L_x_25562:
[----:B------:R-:W-:-:S07]  /*b8a0*/  IMAD.MOV.U32 R208, RZ, RZ, R210 ;  /* 0x000000ffffd07224 */ /* 0x000fce00078e00d2 */
.L_x_25563:
[----:B------:R-:W-:Y:S05]  /*b8b0*/  BSYNC B2 ;  /* 0x0000000000027941 */ /* 0x000fea0003800000 */
.L_x_25561:
        /* <DEDUP_REMOVED lines=16> */
.L_x_25567:
[----:B------:R-:W-:Y:S05]  /*b9c0*/  BSYNC B3 ;  /* 0x0000000000037941 */ /* 0x000fea0003800000 */
.L_x_25566:
        /* <DEDUP_REMOVED lines=44> */
.L_x_25565:
[----:B------:R-:W-:Y:S05]  /*bc90*/  BSYNC B2 ;  /* 0x0000000000027941 */ /* 0x000fea0003800000 */
.L_x_25564:
        /* <DEDUP_REMOVED lines=11> */
.L_x_25560:
[----:B------:R-:W-:Y:S05]  /*bd50*/  BSYNC B1 ;  /* 0x0000000000017941 */ /* 0x000fea0003800000 */
.L_x_25559:
        /* <DEDUP_REMOVED lines=18> */
.L_x_25571:
[----:B------:R-:W-:-:S07]  /*be80*/  MOV R91, R210 ;  /* 0x000000d2005b7202 */ /* 0x000fce0000000f00 */
.L_x_25572:
[----:B------:R-:W-:Y:S05]  /*be90*/  BSYNC B2 ;  /* 0x0000000000027941 */ /* 0x000fea0003800000 */
.L_x_25570:
        /* <DEDUP_REMOVED lines=16> */
.L_x_25576:
[----:B------:R-:W-:Y:S05]  /*bfa0*/  BSYNC B3 ;  /* 0x0000000000037941 */ /* 0x000fea0003800000 */
.L_x_25575:
        /* <DEDUP_REMOVED lines=44> */
.L_x_25574:
[----:B------:R-:W-:Y:S05]  /*c270*/  BSYNC B2 ;  /* 0x0000000000027941 */ /* 0x000fea0003800000 */
.L_x_25573:
        /* <DEDUP_REMOVED lines=11> */
.L_x_25569:
[----:B------:R-:W-:Y:S05]  /*c330*/  BSYNC B1 ;  /* 0x0000000000017941 */ /* 0x000fea0003800000 */
.L_x_25568:
        /* <DEDUP_REMOVED lines=18> */
.L_x_25580:
[----:B------:R-:W-:-:S07]  /*c460*/  IMAD.MOV.U32 R208, RZ, RZ, R210 ;  /* 0x000000ffffd07224 */ /* 0x000fce00078e00d2 */
.L_x_25581:
[----:B------:R-:W-:Y:S05]  /*c470*/  BSYNC B2 ;  /* 0x0000000000027941 */ /* 0x000fea0003800000 */
.L_x_25579:
        /* <DEDUP_REMOVED lines=16> */
.L_x_25585:
[----:B------:R-:W-:Y:S05]  /*c580*/  BSYNC B3 ;  /* 0x0000000000037941 */ /* 0x000fea0003800000 */
.L_x_25584:
        /* <DEDUP_REMOVED lines=44> */
.L_x_25583:
[----:B------:R-:W-:Y:S05]  /*c850*/  BSYNC B2 ;  /* 0x0000000000027941 */ /* 0x000fea0003800000 */
.L_x_25582:
        /* <DEDUP_REMOVED lines=11> */
.L_x_25578:
[----:B------:R-:W-:Y:S05]  /*c910*/  BSYNC B1 ;  /* 0x0000000000017941 */ /* 0x000fea0003800000 */
.L_x_25577:
        /* <DEDUP_REMOVED lines=18> */
.L_x_25589:
[----:B------:R-:W-:-:S07]  /*ca40*/  MOV R93, R210 ;  /* 0x000000d2005d7202 */ /* 0x000fce0000000f00 */
.L_x_25590:
[----:B------:R-:W-:Y:S05]  /*ca50*/  BSYNC B2 ;  /* 0x0000000000027941 */ /* 0x000fea0003800000 */
.L_x_25588:
        /* <DEDUP_REMOVED lines=16> */
.L_x_25594:
[----:B------:R-:W-:Y:S05]  /*cb60*/  BSYNC B3 ;  /* 0x0000000000037941 */ /* 0x000fea0003800000 */
.L_x_25593:
        /* <DEDUP_REMOVED lines=44> */
.L_x_25592:
[----:B------:R-:W-:Y:S05]  /*ce30*/  BSYNC B2 ;  /* 0x0000000000027941 */ /* 0x000fea0003800000 */
.L_x_25591:
        /* <DEDUP_REMOVED lines=11> */
.L_x_25587:
[----:B------:R-:W-:Y:S05]  /*cef0*/  BSYNC B1 ;  /* 0x0000000000017941 */ /* 0x000fea0003800000 */
.L_x_25586:
        /* <DEDUP_REMOVED lines=18> */
.L_x_25598:
[----:B------:R-:W-:-:S07]  /*d020*/  MOV R208, R210 ;  /* 0x000000d200d07202 */ /* 0x000fce0000000f00 */
.L_x_25599:
[----:B------:R-:W-:Y:S05]  /*d030*/  BSYNC B2 ;  /* 0x0000000000027941 */ /* 0x000fea0003800000 */
.L_x_25597:
        /* <DEDUP_REMOVED lines=16> */
.L_x_25603:
[----:B------:R-:W-:Y:S05]  /*d140*/  BSYNC B3 ;  /* 0x0000000000037941 */ /* 0x000fea0003800000 */
.L_x_25602:
        /* <DEDUP_REMOVED lines=44> */
.L_x_25601:
[----:B------:R-:W-:Y:S05]  /*d410*/  BSYNC B2 ;  /* 0x0000000000027941 */ /* 0x000fea0003800000 */
.L_x_25600:
        /* <DEDUP_REMOVED lines=11> */
.L_x_25596:
[----:B------:R-:W-:Y:S05]  /*d4d0*/  BSYNC B1 ;  /* 0x0000000000017941 */ /* 0x000fea0003800000 */
.L_x_25595:
        /* <DEDUP_REMOVED lines=18> */
.L_x_25607:
[----:B------:R-:W-:-:S07]  /*d600*/  MOV R95, R210 ;  /* 0x000000d2005f7202 */ /* 0x000fce0000000f00 */
.L_x_25608:
[----:B------:R-:W-:Y:S05]  /*d610*/  BSYNC B2 ;  /* 0x0000000000027941 */ /* 0x000fea0003800000 */
.L_x_25606:
        /* <DEDUP_REMOVED lines=16> */
.L_x_25612:
[----:B------:R-:W-:Y:S05]  /*d720*/  BSYNC B3 ;  /* 0x0000000000037941 */ /* 0x000fea0003800000 */
.L_x_25611:
        /* <DEDUP_REMOVED lines=44> */
.L_x_25610:
[----:B------:R-:W-:Y:S05]  /*d9f0*/  BSYNC B2 ;  /* 0x0000000000027941 */ /* 0x000fea0003800000 */
.L_x_25609:
        /* <DEDUP_REMOVED lines=11> */
.L_x_25605:
[----:B------:R-:W-:Y:S05]  /*dab0*/  BSYNC B1 ;  /* 0x0000000000017941 */ /* 0x000fea0003800000 */
.L_x_25604:
        /* <DEDUP_REMOVED lines=26> */
.L_x_25614:
[----:B------:R-:W-:Y:S05]  /*dc60*/  BSYNC B1 ;  /* 0x0000000000017941 */ /* 0x000fea0003800000 */
.L_x_25613:
[----:B------:R-:W-:Y:S01]  /*dc70*/  IADD3 R228, R228, 0x20, RZ ;  /* 0x00000020e4e47810 */ /* 0x000fe20007ffe0ff */
[----:B------:R-:W-:-:S07]  /*dc80*/  VIADD R227, R227, 0x20 ;  /* 0x00000020e3e37836 */ /* 0x000fce0000000000 */
.L_x_25540:
[----:B------:R-:W-:Y:S05]  /*dc90*/  BSYNC B0 ;  /* 0x0000000000007941 */ /* 0x000fea0003800000 */
.L_x_25539:
        /* <DEDUP_REMOVED lines=32> */
.L_x_25620:
[----:B------:R-:W-:-:S07]  /*dea0*/  IMAD.MOV.U32 R106, RZ, RZ, R210 ;  /* 0x000000ffff6a7224 */ /* 0x000fce00078e00d2 */
.L_x_25621:
[----:B------:R-:W-:Y:S05]  /*deb0*/  BSYNC B2 ;  /* 0x0000000000027941 */ /* 0x000fea0003800000 */
.L_x_25619:
        /* <DEDUP_REMOVED lines=16> */
.L_x_25625:
[----:B------:R-:W-:Y:S05]  /*dfc0*/  BSYNC B3 ;  /* 0x0000000000037941 */ /* 0x000fea0003800000 */
.L_x_25624:
        /* <DEDUP_REMOVED lines=43> */
.L_x_25623:
[----:B------:R-:W-:Y:S05]  /*e280*/  BSYNC B2 ;  /* 0x0000000000027941 */ /* 0x000fea0003800000 */
.L_x_25622:
        /* <DEDUP_REMOVED lines=11> */
.L_x_25618:
[----:B------:R-:W-:Y:S05]  /*e340*/  BSYNC B1 ;  /* 0x0000000000017941 */ /* 0x000fea0003800000 */
.L_x_25617:
        /* <DEDUP_REMOVED lines=18> */
.L_x_25629:
[----:B------:R-:W-:-:S07]  /*e470*/  MOV R97, R210 ;  /* 0x000000d200617202 */ /* 0x000fce0000000f00 */
.L_x_25630:
[----:B------:R-:W-:Y:S05]  /*e480*/  BSYNC B2 ;  /* 0x0000000000027941 */ /* 0x000fea0003800000 */
.L_x_25628:
        /* <DEDUP_REMOVED lines=16> */
.L_x_25634:
[----:B------:R-:W-:Y:S05]  /*e590*/  BSYNC B3 ;  /* 0x0000000000037941 */ /* 0x000fea0003800000 */
.L_x_25633:
        /* <DEDUP_REMOVED lines=44> */
.L_x_25632:
[----:B------:R-:W-:Y:S05]  /*e860*/  BSYNC B2 ;  /* 0x0000000000027941 */ /* 0x000fea0003800000 */
.L_x_25631:
        /* <DEDUP_REMOVED lines=11> */
.L_x_25627:
[----:B------:R-:W-:Y:S05]  /*e920*/  BSYNC B1 ;  /* 0x0000000000017941 */ /* 0x000fea0003800000 */
.L_x_25626:
        /* <DEDUP_REMOVED lines=18> */
.L_x_25638:
[----:B------:R-:W-:-:S07]  /*ea50*/  IMAD.MOV.U32 R208, RZ, RZ, R210 ;  /* 0x000000ffffd07224 */ /* 0x000fce00078e00d2 */
.L_x_25639:
[----:B------:R-:W-:Y:S05]  /*ea60*/  BSYNC B2 ;  /* 0x0000000000027941 */ /* 0x000fea0003800000 */
.L_x_25637:
        /* <DEDUP_REMOVED lines=16> */
.L_x_25643:
[----:B------:R-:W-:Y:S05]  /*eb70*/  BSYNC B3 ;  /* 0x0000000000037941 */ /* 0x000fea0003800000 */
.L_x_25642:
        /* <DEDUP_REMOVED lines=44> */
.L_x_25641:
[----:B------:R-:W-:Y:S05]  /*ee40*/  BSYNC B2 ;  /* 0x0000000000027941 */ /* 0x000fea0003800000 */
.L_x_25640:
[----:B------:R-:W-:Y:S01]  /*ee50*/  I2FP.F32.U32 R98, R208 ;  /* 0x000000d000627245 */ /* 0x000fe20000201000 */
[----:B-----5:R-:W-:Y:S01]  /*ee60*/  HADD2.F32 R101, -RZ, R61.H0_H0 ;  /* 0x2000003dff657230 */ /* 0x020fe20000004100 */
[----:B------:R-:W-:-:S04]  /*ee70*/  MOV R99, 0x2f800000 ;  /* 0x2f80000000637802 */ /* 0x000fc80000000f00 */
        /* <DEDUP_REMOVED lines=8> */
.L_x_25636:
[----:B------:R-:W-:Y:S05]  /*ef00*/  BSYNC B1 ;  /* 0x0000000000017941 */ /* 0x000fea0003800000 */
.L_x_25635:
        /* <DEDUP_REMOVED lines=18> */
.L_x_25647:
[----:B------:R-:W-:-:S07]  /*f030*/  MOV R99, R210 ;  /* 0x000000d200637202 */ /* 0x000fce0000000f00 */
.L_x_25648:
[----:B------:R-:W-:Y:S05]  /*f040*/  BSYNC B2 ;  /* 0x0000000000027941 */ /* 0x000fea0003800000 */
.L_x_25646:
        /* <DEDUP_REMOVED lines=16> */
.L_x_25652:
[----:B------:R-:W-:Y:S05]  /*f150*/  BSYNC B3 ;  /* 0x0000000000037941 */ /* 0x000fea0003800000 */
.L_x_25651:
        /* <DEDUP_REMOVED lines=44> */
.L_x_25650:
[----:B------:R-:W-:Y:S05]  /*f420*/  BSYNC B2 ;  /* 0x0000000000027941 */ /* 0x000fea0003800000 */
.L_x_25649:
        /* <DEDUP_REMOVED lines=11> */
.L_x_25645:
[----:B------:R-:W-:Y:S05]  /*f4e0*/  BSYNC B1 ;  /* 0x0000000000017941 */ /* 0x000fea0003800000 */
.L_x_25644:
        /* <DEDUP_REMOVED lines=18> */
.L_x_25656:
[----:B------:R-:W-:-:S07]  /*f610*/  MOV R208, R210 ;  /* 0x000000d200d07202 */ /* 0x000fce0000000f00 */
.L_x_25657:
[----:B------:R-:W-:Y:S05]  /*f620*/  BSYNC B2 ;  /* 0x0000000000027941 */ /* 0x000fea0003800000 */
.L_x_25655:
        /* <DEDUP_REMOVED lines=16> */
.L_x_25661:
[----:B------:R-:W-:Y:S05]  /*f730*/  BSYNC B3 ;  /* 0x0000000000037941 */ /* 0x000fea0003800000 */
.L_x_25660:
        /* <DEDUP_REMOVED lines=44> */
.L_x_25659:
[----:B------:R-:W-:Y:S05]  /*fa00*/  BSYNC B2 ;  /* 0x0000000000027941 */ /* 0x000fea0003800000 */
.L_x_25658:
        /* <DEDUP_REMOVED lines=11> */
.L_x_25654:
[----:B------:R-:W-:Y:S05]  /*fac0*/  BSYNC B1 ;  /* 0x0000000000017941 */ /* 0x000fea0003800000 */
.L_x_25653:
        /* <DEDUP_REMOVED lines=18> */
.L_x_25665:
[----:B------:R-:W-:-:S07]  /*fbf0*/  IMAD.MOV.U32 R101, RZ, RZ, R210 ;  /* 0x000000ffff657224 */ /* 0x000fce00078e00d2 */
.L_x_25666:
[----:B------:R-:W-:Y:S05]  /*fc00*/  BSYNC B2 ;  /* 0x0000000000027941 */ /* 0x000fea0003800000 */
.L_x_25664:
        /* <DEDUP_REMOVED lines=16> */
.L_x_25670:
[----:B------:R-:W-:Y:S05]  /*fd10*/  BSYNC B3 ;  /* 0x0000000000037941 */ /* 0x000fea0003800000 */
.L_x_25669:
        /* <DEDUP_REMOVED lines=44> */
.L_x_25668:
[----:B------:R-:W-:Y:S05]  /*ffe0*/  BSYNC B2 ;  /* 0x0000000000027941 */ /* 0x000fea0003800000 */
.L_x_25667:
        /* <DEDUP_REMOVED lines=11> */
.L_x_25663:
[----:B------:R-:W-:Y:S05]  /*100a0*/  BSYNC B1 ;  /* 0x0000000000017941 */ /* 0x000fea0003800000 */
.L_x_25662:
        /* <DEDUP_REMOVED lines=18> */
.L_x_25674:
[----:B------:R-:W-:-:S07]  /*101d0*/  MOV R208, R210 ;  /* 0x000000d200d07202 */ /* 0x000fce0000000f00 */
.L_x_25675:
[----:B------:R-:W-:Y:S05]  /*101e0*/  BSYNC B2 ;  /* 0x0000000000027941 */ /* 0x000fea0003800000 */
.L_x_25673:
        /* <DEDUP_REMOVED lines=16> */
.L_x_25679:
[----:B------:R-:W-:Y:S05]  /*102f0*/  BSYNC B3 ;  /* 0x0000000000037941 */ /* 0x000fea0003800000 */
.L_x_25678:
        /* <DEDUP_REMOVED lines=44> */
.L_x_25677:
[----:B------:R-:W-:Y:S05]  /*105c0*/  BSYNC B2 ;  /* 0x0000000000027941 */ /* 0x000fea0003800000 */
.L_x_25676:
        /* <DEDUP_REMOVED lines=11> */
.L_x_25672:
[----:B------:R-:W-:Y:S05]  /*10680*/  BSYNC B1 ;  /* 0x0000000000017941 */ /* 0x000fea0003800000 */
.L_x_25671:
        /* <DEDUP_REMOVED lines=18> */
.L_x_25683:
[----:B------:R-:W-:-:S07]  /*107b0*/  MOV R103, R210 ;  /* 0x000000d200677202 */ /* 0x000fce0000000f00 */
.L_x_25684:
[----:B------:R-:W-:Y:S05]  /*107c0*/  BSYNC B2 ;  /* 0x0000000000027941 */ /* 0x000fea0003800000 */
.L_x_25682:
        /* <DEDUP_REMOVED lines=16> */
.L_x_25688:
[----:B------:R-:W-:Y:S05]  /*108d0*/  BSYNC B3 ;  /* 0x0000000000037941 */ /* 0x000fea0003800000 */
.L_x_25687:
        /* <DEDUP_REMOVED lines=44> */
.L_x_25686:
[----:B------:R-:W-:Y:S05]  /*10ba0*/  BSYNC B2 ;  /* 0x0000000000027941 */ /* 0x000fea0003800000 */
.L_x_25685:
        /* <DEDUP_REMOVED lines=11> */
.L_x_25681:
[----:B------:R-:W-:Y:S05]  /*10c60*/  BSYNC B1 ;  /* 0x0000000000017941 */ /* 0x000fea0003800000 */
.L_x_25680:
        /* <DEDUP_REMOVED lines=25> */
.L_x_25616:
[----:B------:R-:W-:Y:S05]  /*10e00*/  BSYNC B0 ;  /* 0x0000000000007941 */ /* 0x000fea0003800000 */
.L_x_25615:
        /* <DEDUP_REMOVED lines=150> */
.L_x_25712:
[----:B------:R-:W2:Y:S01]  /*11770*/  @!P5 LDC.64 R104, c[0x0][0x250] ;  /* 0x00009400ff68db82 */ /* 0x000ea20000000a00 */
[----:B------:R-:W-:Y:S01]  /*11780*/  FMUL.FTZ R225, R221, R221 ;  /* 0x000000dddde17220 */ /* 0x000fe20000410000 */
[----:B------:R-:W-:Y:S01]  /*11790*/  LOP3.LUT P2, RZ, R49, 0x10, RZ, 0xc0, !PT ;  /* 0x0000001031ff7812 */ /* 0x000fe2000784c0ff */
        /* <DEDUP_REMOVED lines=19> */
[----:B---3--:R-:W-:-:S04]  /*118d0*/  SHF.R.S32.HI R104, RZ, 0x1f, R219 ;  /* 0x0000001fff687819 */ /* 0x008fc800000114db */
[----:B------:R-:W-:Y:S02]  /*118e0*/  LEA.HI R225, R104, R219, RZ, 0x3 ;  /* 0x000000db68e17211 */ /* 0x000fe400078f18ff */
[----:B------:R-:W-:Y:S02]  /*118f0*/  FSEL R219, R221, RZ, !P2 ;  /* 0x000000ffdddb7208 */ /* 0x000fe40005000000 */
        /* <DEDUP_REMOVED lines=34> */
.L_x_25693:
[----:B------:R-:W-:Y:S05]  /*11b20*/  BSYNC B1 ;  /* 0x0000000000017941 */ /* 0x000fea0003800000 */
.L_x_25692:
        /* <DEDUP_REMOVED lines=35> */
.L_x_25695:
[----:B------:R-:W-:Y:S05]  /*11d60*/  BSYNC B1 ;  /* 0x0000000000017941 */ /* 0x000fea0003800000 */
.L_x_25694:
        /* <DEDUP_REMOVED lines=35> */
.L_x_25697:
[----:B------:R-:W-:Y:S05]  /*11fa0*/  BSYNC B1 ;  /* 0x0000000000017941 */ /* 0x000fea0003800000 */
.L_x_25696:
        /* <DEDUP_REMOVED lines=35> */
.L_x_25699:
[----:B------:R-:W-:Y:S05]  /*121e0*/  BSYNC B1 ;  /* 0x0000000000017941 */ /* 0x000fea0003800000 */
.L_x_25698:
        /* <DEDUP_REMOVED lines=33> */
.L_x_25691:
[----:B------:R-:W-:Y:S05]  /*12400*/  BSYNC B0 ;  /* 0x0000000000007941 */ /* 0x000fea0003800000 */
.L_x_25690:
[----:B01234-:R-:W0:Y:S02]  /*12410*/  LDC.64 R104, c[0x0][0x210] ;  /* 0x00008400ff687b82 */ /* 0x01fe240000000a00 */
[----:B0-----:R-:W-:-:S04]  /*12420*/  LEA R29, R104, R29, 0x2 ;  /* 0x0000001d681d7211 */ /* 0x001fc800078e10ff */
[----:B------:R-:W-:-:S13]  /*12430*/  ISETP.GE.AND P1, PT, R29, R105, PT ;  /* 0x000000691d00720c */ /* 0x000fda0003f26270 */
[----:B------:R-:W-:Y:S05]  /*12440*/  @!P1 BRA `(.L_x_25700) ;  /* 0xfffffef000189947 */ /* 0x000fea000383ffff */
[----:B------:R-:W-:Y:S05]  /*12450*/  EXIT ;  /* 0x000000000000794d */ /* 0x000fea0003800000 */
.L_x_25689:
        /* <DEDUP_REMOVED lines=8> */
.L_x_25702:
[----:B------:R-:W-:Y:S05]  /*124e0*/  BSYNC B0 ;  /* 0x0000000000007941 */ /* 0x000fea0003800000 */
.L_x_25701:
        /* <DEDUP_REMOVED lines=10> */
.L_x_25703:
[----:B------:R-:W-:Y:S01]  /*12590*/  HFMA2.MMA R229, -RZ, RZ, 0, 2.384185791015625e-07 ;  /* 0x00000004ffe57435 */ /* 0x000fe200000001ff */
[----:B------:R-:W-:-:S05]  /*125a0*/  MOV R107, R227 ;  /* 0x000000e3006b7202 */ /* 0x000fca0000000f00 */
[----:B------:R-:W-:-:S04]  /*125b0*/  FADD.FTZ R107, R106, R107 ;  /* 0x0000006b6a6b7221 */ /* 0x000fc80000010000 */
[----:B------:R-:W-:-:S07]  /*125c0*/  IMAD.MOV.U32 R228, RZ, RZ, R107 ;  /* 0x000000ffffe47224 */ /* 0x000fce00078e006b */
[----:B------:R-:W-:Y:S05]  /*125d0*/  WARPSYNC.COLLECTIVE R225, `(.L_x_25704) ;  /* 0x00000000e1087348 */ /* 0x000fea0003c00000 */
[----:B------:R0:W1:Y:S02]  /*125e0*/  SHFL.BFLY P6, R227, R228, R229, R230 ;  /* 0x0c0000e5e4e37389 */ /* 0x00006400000c00e6 */
[----:B01----:R-:W-:Y:S01]  /*125f0*/  ENDCOLLECTIVE ;  /* 0x000000000000791b */ /* 0x003fe20003800000 */
.L_x_25704:
[----:B------:R-:W-:Y:S01]  /*12600*/  HFMA2.MMA R229, -RZ, RZ, 0, 4.76837158203125e-07 ;  /* 0x00000008ffe57435 */ /* 0x000fe200000001ff */
[----:B------:R-:W-:-:S05]  /*12610*/  MOV R104, R227 ;  /* 0x000000e300687202 */ /* 0x000fca0000000f00 */
[----:B------:R-:W-:-:S04]  /*12620*/  FADD.FTZ R222, R107, R104 ;  /* 0x000000686bde7221 */ /* 0x000fc80000010000 */
[----:B------:R-:W-:-:S07]  /*12630*/  IMAD.MOV.U32 R228, RZ, RZ, R222 ;  /* 0x000000ffffe47224 */ /* 0x000fce00078e00de */
[----:B------:R-:W-:Y:S05]  /*12640*/  WARPSYNC.COLLECTIVE R225, `(.L_x_25705) ;  /* 0x00000000e1087348 */ /* 0x000fea0003c00000 */
[----:B------:R0:W1:Y:S02]  /*12650*/  SHFL.BFLY P6, R227, R228, R229, R230 ;  /* 0x0c0000e5e4e37389 */ /* 0x00006400000c00e6 */
[----:B01----:R-:W-:Y:S01]  /*12660*/  ENDCOLLECTIVE ;  /* 0x000000000000791b */ /* 0x003fe20003800000 */
.L_x_25705:
[----:B------:R-:W-:Y:S01]  /*12670*/  HFMA2.MMA R229, -RZ, RZ, 0, 9.5367431640625e-07 ;  /* 0x00000010ffe57435 */ /* 0x000fe200000001ff */
[----:B------:R-:W-:-:S05]  /*12680*/  MOV R221, R227 ;  /* 0x000000e300dd7202 */ /* 0x000fca0000000f00 */
[----:B------:R-:W-:-:S04]  /*12690*/  FADD.FTZ R223, R222, R221 ;  /* 0x000000dddedf7221 */ /* 0x000fc80000010000 */
[----:B------:R-:W-:-:S07]  /*126a0*/  IMAD.MOV.U32 R228, RZ, RZ, R223 ;  /* 0x000000ffffe47224 */ /* 0x000fce00078e00df */
[----:B------:R-:W-:Y:S05]  /*126b0*/  WARPSYNC.COLLECTIVE R225, `(.L_x_25706) ;  /* 0x00000000e1087348 */ /* 0x000fea0003c00000 */
[----:B------:R0:W1:Y:S02]  /*126c0*/  SHFL.BFLY P6, R227, R228, R229, R230 ;  /* 0x0c0000e5e4e37389 */ /* 0x00006400000c00e6 */
[----:B01----:R-:W-:Y:S01]  /*126d0*/  ENDCOLLECTIVE ;  /* 0x000000000000791b */ /* 0x003fe20003800000 */
.L_x_25706:
        /* <DEDUP_REMOVED lines=89> */
.L_x_25707:
[----:B------:R-:W-:Y:S01]  /*12c70*/  HFMA2.MMA R229, -RZ, RZ, 0, 1.1920928955078125e-07 ;  /* 0x00000002ffe57435 */ /* 0x000fe200000001ff */
[----:B------:R-:W-:-:S05]  /*12c80*/  MOV R105, R227 ;  /* 0x000000e300697202 */ /* 0x000fca0000000f00 */
[----:B------:R-:W-:-:S04]  /*12c90*/  FADD.FTZ R105, R104, R105 ;  /* 0x0000006968697221 */ /* 0x000fc80000010000 */
[----:B------:R-:W-:-:S07]  /*12ca0*/  IMAD.MOV.U32 R228, RZ, RZ, R105 ;  /* 0x000000ffffe47224 */ /* 0x000fce00078e0069 */
[----:B------:R-:W-:Y:S05]  /*12cb0*/  WARPSYNC.COLLECTIVE R225, `(.L_x_25708) ;  /* 0x00000000e1087348 */ /* 0x000fea0003c00000 */
[----:B------:R0:W1:Y:S02]  /*12cc0*/  SHFL.BFLY P6, R227, R228, R229, R230 ;  /* 0x0c0000e5e4e37389 */ /* 0x00006400000c00e6 */
[----:B01----:R-:W-:Y:S01]  /*12cd0*/  ENDCOLLECTIVE ;  /* 0x000000000000791b */ /* 0x003fe20003800000 */
.L_x_25708:
[----:B------:R-:W-:Y:S01]  /*12ce0*/  HFMA2.MMA R229, -RZ, RZ, 0, 2.384185791015625e-07 ;  /* 0x00000004ffe57435 */ /* 0x000fe200000001ff */
[----:B------:R-:W-:-:S05]  /*12cf0*/  MOV R106, R227 ;  /* 0x000000e3006a7202 */ /* 0x000fca0000000f00 */
[----:B------:R-:W-:-:S04]  /*12d00*/  FADD.FTZ R106, R105, R106 ;  /* 0x0000006a696a7221 */ /* 0x000fc80000010000 */
[----:B------:R-:W-:-:S07]  /*12d10*/  IMAD.MOV.U32 R228, RZ, RZ, R106 ;  /* 0x000000ffffe47224 */ /* 0x000fce00078e006a */
[----:B------:R-:W-:Y:S05]  /*12d20*/  WARPSYNC.COLLECTIVE R225, `(.L_x_25709) ;  /* 0x00000000e1087348 */ /* 0x000fea0003c00000 */
[----:B------:R0:W1:Y:S02]  /*12d30*/  SHFL.BFLY P6, R227, R228, R229, R230 ;  /* 0x0c0000e5e4e37389 */ /* 0x00006400000c00e6 */
[----:B01----:R-:W-:Y:S01]  /*12d40*/  ENDCOLLECTIVE ;  /* 0x000000000000791b */ /* 0x003fe20003800000 */
.L_x_25709:
[----:B------:R-:W-:Y:S01]  /*12d50*/  HFMA2.MMA R229, -RZ, RZ, 0, 4.76837158203125e-07 ;  /* 0x00000008ffe57435 */ /* 0x000fe200000001ff */
[----:B------:R-:W-:-:S05]  /*12d60*/  MOV R107, R227 ;  /* 0x000000e3006b7202 */ /* 0x000fca0000000f00 */
[----:B------:R-:W-:-:S04]  /*12d70*/  FADD.FTZ R107, R106, R107 ;  /* 0x0000006b6a6b7221 */ /* 0x000fc80000010000 */
[----:B------:R-:W-:-:S07]  /*12d80*/  IMAD.MOV.U32 R228, RZ, RZ, R107 ;  /* 0x000000ffffe47224 */ /* 0x000fce00078e006b */
[----:B------:R-:W-:Y:S05]  /*12d90*/  WARPSYNC.COLLECTIVE R225, `(.L_x_25710) ;  /* 0x00000000e1087348 */ /* 0x000fea0003c00000 */
[----:B------:R0:W1:Y:S02]  /*12da0*/  SHFL.BFLY P6, R227, R228, R229, R230 ;  /* 0x0c0000e5e4e37389 */ /* 0x00006400000c00e6 */
[----:B01----:R-:W-:Y:S01]  /*12db0*/  ENDCOLLECTIVE ;  /* 0x000000000000791b */ /* 0x003fe20003800000 */
.L_x_25710:
[----:B------:R-:W-:Y:S01]  /*12dc0*/  HFMA2.MMA R229, -RZ, RZ, 0, 9.5367431640625e-07 ;  /* 0x00000010ffe57435 */ /* 0x000fe200000001ff */
[----:B------:R-:W-:-:S05]  /*12dd0*/  MOV R222, R227 ;  /* 0x000000e300de7202 */ /* 0x000fca0000000f00 */
[----:B------:R-:W-:-:S04]  /*12de0*/  FADD.FTZ R222, R107, R222 ;  /* 0x000000de6bde7221 */ /* 0x000fc80000010000 */
[----:B------:R-:W-:-:S07]  /*12df0*/  IMAD.MOV.U32 R228, RZ, RZ, R222 ;  /* 0x000000ffffe47224 */ /* 0x000fce00078e00de */
[----:B------:R-:W-:Y:S05]  /*12e00*/  WARPSYNC.COLLECTIVE R225, `(.L_x_25711) ;  /* 0x00000000e1087348 */ /* 0x000fea0003c00000 */
[----:B------:R0:W1:Y:S02]  /*12e10*/  SHFL.BFLY P6, R227, R228, R229, R230 ;  /* 0x0c0000e5e4e37389 */ /* 0x00006400000c00e6 */
[----:B01----:R-:W-:Y:S01]  /*12e20*/  ENDCOLLECTIVE ;  /* 0x000000000000791b */ /* 0x003fe20003800000 */
.L_x_25711:
[----:B------:R-:W-:Y:S01]  /*12e30*/  MOV R223, R227 ;  /* 0x000000e300df7202 */ /* 0x000fe20000000f00 */
[----:B------:R-:W-:Y:S06]  /*12e40*/  BRA `(.L_x_25712) ;  /* 0xffffffe800487947 */ /* 0x000fec000383ffff */
.L_x_25713:
        /* <DEDUP_REMOVED lines=11> */
.L_x_37476:


//--------------------- .text._ZN10layer_norm13ln_fwd_kernelINS_13Kernel_traitsI6__halfS2_fS2_fjLj1280ELj1ELj4ELj1ELj16ENS_18Kernel_traits_baseILj1280ES2_S2_fS2_fjLj128EEEEELb1ELb1ELb1ELb1EEEvNS_9FwdParamsE --------------------------
	.section	.text._ZN10layer_norm13ln_fwd_kernelINS_13Kernel_traitsI6__halfS2_fS2_fjLj1280ELj1ELj4ELj1ELj16ENS_18Kernel_traits_baseILj1280ES2_S2_fS2_fjLj128EEEEELb1ELb1ELb1ELb1EEEvNS_9FwdParamsE,"ax",@progbits
	.align	128
        .global         _ZN10layer_norm13ln_fwd_kernelINS_13Kernel_traitsI6__halfS2_fS2_fjLj1280ELj1ELj4ELj1ELj16ENS_18Kernel_traits_baseILj1280ES2_S2_fS2_fjLj128EEEEELb1ELb1ELb1ELb1EEEvNS_9FwdParamsE
        .type           _ZN10layer_norm13ln_fwd_kernelINS_13Kernel_traitsI6__halfS2_fS2_fjLj1280ELj1ELj4ELj1ELj16ENS_18Kernel_traits_baseILj1280ES2_S2_fS2_fjLj128EEEEELb1ELb1ELb1ELb1EEEvNS_9FwdParamsE,@function
        .size           _ZN10layer_norm13ln_fwd_kernelINS_13Kernel_traitsI6__halfS2_fS2_fjLj1280ELj1ELj4ELj1ELj16ENS_18Kernel_traits_baseILj1280ES2_S2_fS2_fjLj128EEEEELb1ELb1ELb1ELb1EEEvNS_9FwdParamsE,(.L_x_37477 - _ZN10layer_norm13ln_fwd_kernelINS_13Kernel_traitsI6__halfS2_fS2_fjLj1280ELj1ELj4ELj1ELj16ENS_18Kernel_traits_baseILj1280ES2_S2_fS2_fjLj128EEEEELb1ELb1ELb1ELb1EEEvNS_9FwdParamsE)
        .other          _ZN10layer_norm13ln_fwd_kernelINS_13Kernel_traitsI6__halfS2_fS2_fjLj1280ELj1ELj4ELj1ELj16ENS_18Kernel_traits_baseILj1280ES2_S2_fS2_fjLj128EEEEELb1ELb1ELb1ELb1EEEvNS_9FwdParamsE,@"STO_CUDA_ENTRY STV_DEFAULT"
_ZN10layer_norm13ln_fwd_kernelINS_13Kernel_traitsI6__halfS2_fS2_fjLj1280ELj1ELj4ELj1ELj16ENS_18Kernel_traits_baseILj1280ES2_S2_fS2_fjLj128EEEEELb1ELb1ELb1ELb1EEEvNS_9FwdParamsE:
.text._ZN10layer_norm13ln_fwd_kernelINS_13Kernel_traitsI6__halfS2_fS2_fjLj1280ELj1ELj4ELj1ELj16ENS_18Kernel_traits_baseILj1280ES2_S2_fS2_fjLj128EEEEELb1ELb1ELb1ELb1EEEvNS_9FwdParamsE:
        /* <DEDUP_REMOVED lines=13> */
[----:B------:R-:W-:Y:S01]  /*00d0*/  ULDC UR12, c[0x0][0x214] ;  /* 0x00008500000c7ab9 */ /* 0x000fe20000000800 */
[----:B------:R-:W4:Y:S01]  /*00e0*/  @P0 LDG.E.64 R2, desc[UR6][R2.64] ;  /* 0x0000000602020981 */ /* 0x000f22000c1e1b00 */
[----:B------:R-:W-:Y:S01]  /*00f0*/  ULDC.64 UR10, c[0x0][0x278] ;  /* 0x00009e00000a7ab9 */ /* 0x000fe20000000a00 */
        /* <DEDUP_REMOVED lines=56> */
[----:B------:R-:W-:Y:S02]  /*0480*/  LOP3.LUT R15, R19, UR23, R16, 0x96, !PT ;  /* 0x00000017130f7c12 */ /* 0x000fe4000f8e9610 */
[----:B------:R-:W-:Y:S02]  /*0490*/  IADD3 R2, P1, R0, UR8, RZ ;  /* 0x0000000800027c10 */ /* 0x000fe4000ff3e0ff */
[----:B------:R-:W-:Y:S01]  /*04a0*/  LOP3.LUT R16, R13, UR24, R14, 0x96, !PT ;  /* 0x000000180d107c12 */ /* 0x000fe2000f8e960e */
[----:B------:R-:W-:Y:S01]  /*04b0*/  UIADD3 UR25, UR4, 0x5384540f, URZ ;  /* 0x5384540f04197890 */ /* 0x000fe2000fffe03f */
[----:B------:R-:W-:Y:S01]  /*04c0*/  IADD3.X R3, RZ, UR9, RZ, P1, !PT ;  /* 0x00000009ff037c10 */ /* 0x000fe20008ffe4ff */
[----:B------:R-:W-:Y:S01]  /*04d0*/  UIADD3 UR26, UR5, 0x1fd5c5a3, URZ ;  /* 0x1fd5c5a3051a7890 */ /* 0x000fe2000fffe03f */
[----:B------:R-:W-:Y:S01]  /*04e0*/  IMAD.WIDE.U32 R14, R15, -0x2daee0ad, RZ ;  /* 0xd2511f530f0e7825 */ /* 0x000fe200078e00ff */
[----:B------:R-:W-:Y:S01]  /*04f0*/  ISETP.GE.AND P1, PT, R119, UR12, PT ;  /* 0x0000000c77007c0c */ /* 0x000fe2000bf26270 */
[----:B------:R-:W-:Y:S01]  /*0500*/  ULDC.64 UR8, c[0x0][0x260] ;  /* 0x0000980000087ab9 */ /* 0x000fe20000000a00 */
[----:B------:R-:W5:Y:S01]  /*0510*/  @P0 LDG.E.128 R8, desc[UR6][R2.64] ;  /* 0x0000000602080981 */ /* 0x000f62000c1e1d00 */
[----:B------:R-:W-:Y:S01]  /*0520*/  IMAD.WIDE.U32 R16, R16, -0x326172a9, RZ ;  /* 0xcd9e8d5710107825 */ /* 0x000fe200078e00ff */
[----:B------:R-:W-:-:S02]  /*0530*/  LOP3.LUT R72, R15, UR26, R12, 0x96, !PT ;  /* 0x0000001a0f487c12 */ /* 0x000fc4000f8e960c */
[----:B------:R-:W5:Y:S02]  /*0540*/  @P0 LDG.E.128 R4, desc[UR6][R2.64+0x200] ;  /* 0x0002000602040981 */ /* 0x000f64000c1e1d00 */
[----:B------:R-:W-:Y:S02]  /*0550*/  LOP3.LUT R149, R17, UR25, R18, 0x96, !PT ;  /* 0x0000001911957c12 */ /* 0x000fe4000f8e9612 */
        /* <DEDUP_REMOVED lines=30> */
[----:B------:R-:W5:Y:S01]  /*0740*/  LDG.E.128 R36, desc[UR6][R12.64] ;  /* 0x000000060c247981 */ /* 0x000f62000c1e1d00 */
[----:B------:R-:W-:-:S02]  /*0750*/  HADD2.F32 R133, -RZ, R61.H0_H0 ;  /* 0x2000003dff857230 */ /* 0x000fc40000004100 */
[----:B------:R-:W-:Y:S01]  /*0760*/  IMAD R149, R149, -0x2daee0ad, RZ ;  /* 0xd2511f5395957824 */ /* 0x000fe200078e02ff */
[----:B------:R-:W5:Y:S01]  /*0770*/  LDG.E.128 R32, desc[UR6][R12.64+0x200] ;  /* 0x000200060c207981 */ /* 0x000f62000c1e1d00 */
[----:B------:R-:W-:Y:S02]  /*0780*/  HADD2.F32 R134, -RZ, R61.H1_H1 ;  /* 0x3000003dff867230 */ /* 0x000fe40000004100 */
[----:B------:R-:W-:Y:S01]  /*0790*/  IMAD.HI.U32 R148, R154, -0x326172a9, RZ ;  /* 0xcd9e8d579a947827 */ /* 0x000fe200078e00ff */
[----:B------:R-:W5:Y:S01]  /*07a0*/  LDG.E.128 R28, desc[UR6][R12.64+0x400] ;  /* 0x000400060c1c7981 */ /* 0x000f62000c1e1d00 */
[----:B------:R-:W-:Y:S01]  /*07b0*/  LOP3.LUT R150, R150, 0x3, RZ, 0xc0, !PT ;  /* 0x0000000396967812 */ /* 0x000fe200078ec0ff */
[----:B------:R-:W-:Y:S01]  /*07c0*/  ULDC UR8, c[0x0][0x294] ;  /* 0x0000a50000087ab9 */ /* 0x000fe20000000800 */
[----:B------:R-:W-:Y:S01]  /*07d0*/  IMAD R65, R72, -0x326172a9, RZ ;  /* 0xcd9e8d5748417824 */ /* 0x000fe200078e02ff */
[----:B------:R-:W5:Y:S01]  /*07e0*/  LDG.E.128 R24, desc[UR6][R12.64+0x600] ;  /* 0x000600060c187981 */ /* 0x000f62000c1e1d00 */
[----:B------:R-:W-:Y:S01]  /*07f0*/  IMAD.WIDE.U32 R60, R73, -0x2daee0ad, RZ ;  /* 0xd2511f53493c7825 */ /* 0x000fe200078e00ff */
[----:B------:R-:W-:Y:S01]  /*0800*/  BSSY B0, `(.L_x_25714) ;  /* 0x000113e000007945 */ /* 0x000fe20003800000 */
[----:B------:R-:W-:Y:S01]  /*0810*/  ULDC.U8 UR9, c[0x0][0x2a0] ;  /* 0x0000a80000097ab9 */ /* 0x000fe20000000000 */
[----:B------:R0:W5:Y:S01]  /*0820*/  LDG.E.128 R20, desc[UR6][R12.64+0x800] ;  /* 0x000800060c147981 */ /* 0x000162000c1e1d00 */
[--C-:B------:R-:W-:Y:S01]  /*0830*/  HADD2.F32 R113, -RZ, R10.reuse.H0_H0 ;  /* 0x2000000aff717230 */ /* 0x100fe20000004100 */
[----:B------:R-:W-:Y:S01]  /*0840*/  ULDC UR12, c[0x0][0x2d8] ;  /* 0x0000b600000c7ab9 */ /* 0x000fe20000000800 */
[----:B------:R-:W-:Y:S01]  /*0850*/  HADD2.F32 R112, -RZ, R10.H1_H1 ;  /* 0x3000000aff707230 */ /* 0x000fe20000004100 */
[----:B------:R-:W5:Y:S01]  /*0860*/  LDG.E.128 R56, desc[UR6][R2.64] ;  /* 0x0000000602387981 */ /* 0x000f62000c1e1d00 */
[--C-:B------:R-:W-:Y:S01]  /*0870*/  HADD2.F32 R19, -RZ, R11.reuse.H0_H0 ;  /* 0x2000000bff137230 */ /* 0x100fe20000004100 */
[----:B------:R-:W-:Y:S01]  /*0880*/  ULDC.64 UR10, c[0x0][0x298] ;  /* 0x0000a600000a7ab9 */ /* 0x000fe20000000a00 */
[----:B------:R-:W-:Y:S01]  /*0890*/  HADD2.F32 R18, -RZ, R11.H1_H1 ;  /* 0x3000000bff127230 */ /* 0x000fe20000004100 */
[----:B------:R-:W5:Y:S01]  /*08a0*/  LDG.E.128 R52, desc[UR6][R2.64+0x200] ;  /* 0x0002000602347981 */ /* 0x000f62000c1e1d00 */
[--C-:B------:R-:W-:Y:S01]  /*08b0*/  HADD2.F32 R117, -RZ, R8.reuse.H0_H0 ;  /* 0x20000008ff757230 */ /* 0x100fe20000004100 */
[----:B------:R-:W-:Y:S01]  /*08c0*/  LOP3.LUT R148, R148, UR29, R65, 0x96, !PT ;  /* 0x0000001d94947c12 */ /* 0x000fe2000f8e9641 */
[----:B------:R-:W-:Y:S01]  /*08d0*/  HADD2.F32 R116, -RZ, R8.H1_H1 ;  /* 0x30000008ff747230 */ /* 0x000fe20000004100 */
[----:B------:R-:W5:Y:S01]  /*08e0*/  LDG.E.128 R48, desc[UR6][R2.64+0x400] ;  /* 0x0004000602307981 */ /* 0x000f62000c1e1d00 */
[--C-:B------:R-:W-:Y:S01]  /*08f0*/  HADD2.F32 R115, -RZ, R9.reuse.H0_H0 ;  /* 0x20000009ff737230 */ /* 0x100fe20000004100 */
[----:B------:R-:W-:Y:S01]  /*0900*/  LOP3.LUT R149, R61, UR30, R149, 0x96, !PT ;  /* 0x0000001e3d957c12 */ /* 0x000fe2000f8e9695 */
[----:B------:R-:W-:Y:S01]  /*0910*/  HADD2.F32 R114, -RZ, R9.H1_H1 ;  /* 0x30000009ff727230 */ /* 0x000fe20000004100 */
[----:B------:R-:W5:Y:S01]  /*0920*/  LDG.E.128 R44, desc[UR6][R2.64+0x600] ;  /* 0x00060006022c7981 */ /* 0x000f62000c1e1d00 */
[--C-:B------:R-:W-:Y:S01]  /*0930*/  HADD2.F32 R17, -RZ, R4.reuse.H0_H0 ;  /* 0x20000004ff117230 */ /* 0x100fe20000004100 */
[----:B------:R-:W-:Y:S01]  /*0940*/  MOV R152, R60 ;  /* 0x0000003c00987202 */ /* 0x000fe20000000f00 */
[----:B------:R-:W-:Y:S01]  /*0950*/  HADD2.F32 R16, -RZ, R4.H1_H1 ;  /* 0x30000004ff107230 */ /* 0x000fe20000004100 */
[----:B------:R1:W5:Y:S01]  /*0960*/  LDG.E.128 R40, desc[UR6][R2.64+0x800] ;  /* 0x0008000602287981 */ /* 0x000362000c1e1d00 */
[----:B------:R-:W-:-:S02]  /*0970*/  HADD2.F32 R15, -RZ, R5.H0_H0 ;  /* 0x20000005ff0f7230 */ /* 0x000fc40000004100 */
[----:B------:R-:W-:Y:S02]  /*0980*/  HADD2.F32 R14, -RZ, R5.H1_H1 ;  /* 0x30000005ff0e7230 */ /* 0x000fe40000004100 */
[--C-:B0-----:R-:W-:Y:S02]  /*0990*/  HADD2.F32 R13, -RZ, R6.reuse.H0_H0 ;  /* 0x20000006ff0d7230 */ /* 0x101fe40000004100 */
        /* <DEDUP_REMOVED lines=9> */
[----:B-1----:R-:W-:-:S02]  /*0a30*/  HADD2.F32 R3, -RZ, R71.H0_H0 ;  /* 0x20000047ff037230 */ /* 0x002fc40000004100 */
        /* <DEDUP_REMOVED lines=11> */
[----:B------:R-:W-:-:S02]  /*0af0*/  IMAD R154, R154, -0x326172a9, RZ ;  /* 0xcd9e8d579a9a7824 */ /* 0x000fc400078e02ff */
[----:B------:R-:W-:-:S07]  /*0b00*/  IMAD.MOV.U32 R147, RZ, RZ, RZ ;  /* 0x000000ffff937224 */ /* 0x000fce00078e00ff */
.L_x_26088:
        /* <DEDUP_REMOVED lines=32> */
[----:B------:R-:W-:Y:S02]  /*0d10*/  @!P3 ISETP.NE.AND.EX P1, PT, R129, RZ, PT, P1 ;  /* 0x000000ff8100b20c */ /* 0x000fe40003f25310 */
        /* <DEDUP_REMOVED lines=15> */
.L_x_25718:
[----:B------:R-:W-:-:S07]  /*0e10*/  IMAD.MOV.U32 R80, RZ, RZ, R154 ;  /* 0x000000ffff507224 */ /* 0x000fce00078e009a */
.L_x_25719:
[----:B------:R-:W-:Y:S05]  /*0e20*/  BSYNC B2 ;  /* 0x0000000000027941 */ /* 0x000fea0003800000 */
.L_x_25717:
        /* <DEDUP_REMOVED lines=16> */
.L_x_25723:
[----:B------:R-:W-:Y:S05]  /*0f30*/  BSYNC B3 ;  /* 0x0000000000037941 */ /* 0x000fea0003800000 */
.L_x_25722:
        /* <DEDUP_REMOVED lines=44> */
.L_x_25721:
[----:B------:R-:W-:Y:S05]  /*1200*/  BSYNC B2 ;  /* 0x0000000000027941 */ /* 0x000fea0003800000 */
.L_x_25720:
        /* <DEDUP_REMOVED lines=8> */
[----:B------:R-:W-:Y:S02]  /*1290*/  FSEL R73, R73, RZ, !P1 ;  /* 0x000000ff49497208 */ /* 0x000fe40004800000 */
[----:B------:R-:W-:-:S03]  /*12a0*/  SEL R146, RZ, 0x1, P1 ;  /* 0x00000001ff927807 */ /* 0x000fc60000800000 */
[----:B------:R-:W-:-:S04]  /*12b0*/  FMUL.FTZ R72, R73, R72 ;  /* 0x0000004849487220 */ /* 0x000fc80000410000 */
[----:B------:R-:W-:-:S07]  /*12c0*/  @P0 FADD.FTZ R72, R60, R72 ;  /* 0x000000483c480221 */ /* 0x000fce0000010000 */
.L_x_25716:
[----:B------:R-:W-:Y:S05]  /*12d0*/  BSYNC B1 ;  /* 0x0000000000017941 */ /* 0x000fea0003800000 */
.L_x_25715:
        /* <DEDUP_REMOVED lines=18> */
.L_x_25727:
[----:B------:R-:W-:-:S07]  /*1400*/  MOV R73, R154 ;  /* 0x0000009a00497202 */ /* 0x000fce0000000f00 */
.L_x_25728:
[----:B------:R-:W-:Y:S05]  /*1410*/  BSYNC B2 ;  /* 0x0000000000027941 */ /* 0x000fea0003800000 */
.L_x_25726:
        /* <DEDUP_REMOVED lines=16> */
.L_x_25732:
[----:B------:R-:W-:Y:S05]  /*1520*/  BSYNC B3 ;  /* 0x0000000000037941 */ /* 0x000fea0003800000 */
.L_x_25731:
        /* <DEDUP_REMOVED lines=44> */
.L_x_25730:
[----:B------:R-:W-:Y:S05]  /*17f0*/  BSYNC B2 ;  /* 0x0000000000027941 */ /* 0x000fea0003800000 */
.L_x_25729:
[----:B------:R-:W-:Y:S01]  /*1800*/  I2FP.F32.U32 R73, R73 ;  /* 0x0000004900497245 */ /* 0x000fe20000201000 */
[----:B-----5:R-:W-:Y:S02]  /*1810*/  HADD2.F32 R74, -RZ, R64.H1_H1 ;  /* 0x30000040ff4a7230 */ /* 0x020fe40000004100 */
[----:B------:R-:W-:-:S03]  /*1820*/  IMAD.MOV.U32 R76, RZ, RZ, 0x2f800000 ;  /* 0x2f800000ff4c7424 */ /* 0x000fc600078e00ff */
[----:B------:R-:W-:Y:S01]  /*1830*/  FMUL.FTZ R74, R74, UR11 ;  /* 0x0000000b4a4a7c20 */ /* 0x000fe20008410000 */
[----:B------:R-:W-:-:S03]  /*1840*/  FFMA.FTZ R73, R73, R76, 1.1641532182693481445e-10 ;  /* 0x2f00000049497423 */ /* 0x000fc6000001004c */
[----:B------:R-:W-:Y:S02]  /*1850*/  FMUL.FTZ R74, R74, UR10 ;  /* 0x0000000a4a4a7c20 */ /* 0x000fe40008410000 */
[----:B------:R-:W-:Y:S01]  /*1860*/  FSETP.GTU.FTZ.AND P1, PT, R73, UR8, PT ;  /* 0x0000000849007c0b */ /* 0x000fe2000bf3c000 */
[----:B------:R-:W-:-:S03]  /*1870*/  HADD2.F32 R73, -RZ, R36.H1_H1 ;  /* 0x30000024ff497230 */ /* 0x000fc60000004100 */
[----:B------:R-:W-:Y:S02]  /*1880*/  FSEL R74, R74, RZ, !P1 ;  /* 0x000000ff4a4a7208 */ /* 0x000fe40004800000 */
[----:B------:R-:W-:-:S03]  /*1890*/  SEL R145, RZ, 0x1, P1 ;  /* 0x00000001ff917807 */ /* 0x000fc60000800000 */
[----:B------:R-:W-:-:S04]  /*18a0*/  FMUL.FTZ R73, R74, R73 ;  /* 0x000000494a497220 */ /* 0x000fc80000410000 */
[----:B------:R-:W-:-:S07]  /*18b0*/  @P0 FADD.FTZ R73, R61, R73 ;  /* 0x000000493d490221 */ /* 0x000fce0000010000 */
.L_x_25725:
[----:B------:R-:W-:Y:S05]  /*18c0*/  BSYNC B1 ;  /* 0x0000000000017941 */ /* 0x000fea0003800000 */
.L_x_25724:
        /* <DEDUP_REMOVED lines=18> */
.L_x_25736:
[----:B------:R-:W-:-:S07]  /*19f0*/  IMAD.MOV.U32 R82, RZ, RZ, R154 ;  /* 0x000000ffff527224 */ /* 0x000fce00078e009a */
.L_x_25737:
[----:B------:R-:W-:Y:S05]  /*1a00*/  BSYNC B2 ;  /* 0x0000000000027941 */ /* 0x000fea0003800000 */
.L_x_25735:
        /* <DEDUP_REMOVED lines=16> */
.L_x_25741:
[----:B------:R-:W-:Y:S05]  /*1b10*/  BSYNC B3 ;  /* 0x0000000000037941 */ /* 0x000fea0003800000 */
.L_x_25740:
        /* <DEDUP_REMOVED lines=44> */
.L_x_25739:
[----:B------:R-:W-:Y:S05]  /*1de0*/  BSYNC B2 ;  /* 0x0000000000027941 */ /* 0x000fea0003800000 */
.L_x_25738:
        /* <DEDUP_REMOVED lines=12> */
.L_x_25734:
[----:B------:R-:W-:Y:S05]  /*1eb0*/  BSYNC B1 ;  /* 0x0000000000017941 */ /* 0x000fea0003800000 */
.L_x_25733:
        /* <DEDUP_REMOVED lines=18> */
.L_x_25745:
[----:B------:R-:W-:-:S07]  /*1fe0*/  MOV R75, R154 ;  /* 0x0000009a004b7202 */ /* 0x000fce0000000f00 */
.L_x_25746:
[----:B------:R-:W-:Y:S05]  /*1ff0*/  BSYNC B2 ;  /* 0x0000000000027941 */ /* 0x000fea0003800000 */
.L_x_25744:
        /* <DEDUP_REMOVED lines=16> */
.L_x_25750:
[----:B------:R-:W-:Y:S05]  /*2100*/  BSYNC B3 ;  /* 0x0000000000037941 */ /* 0x000fea0003800000 */
.L_x_25749:
        /* <DEDUP_REMOVED lines=44> */
.L_x_25748:
[----:B------:R-:W-:Y:S05]  /*23d0*/  BSYNC B2 ;  /* 0x0000000000027941 */ /* 0x000fea0003800000 */
.L_x_25747:
        /* <DEDUP_REMOVED lines=12> */
.L_x_25743:
[----:B------:R-:W-:Y:S05]  /*24a0*/  BSYNC B1 ;  /* 0x0000000000017941 */ /* 0x000fea0003800000 */
.L_x_25742:
        /* <DEDUP_REMOVED lines=18> */
.L_x_25754:
[----:B------:R-:W-:-:S07]  /*25d0*/  IMAD.MOV.U32 R84, RZ, RZ, R154 ;  /* 0x000000ffff547224 */ /* 0x000fce00078e009a */
.L_x_25755:
[----:B------:R-:W-:Y:S05]  /*25e0*/  BSYNC B2 ;  /* 0x0000000000027941 */ /* 0x000fea0003800000 */
.L_x_25753:
        /* <DEDUP_REMOVED lines=16> */
.L_x_25759:
[----:B------:R-:W-:Y:S05]  /*26f0*/  BSYNC B3 ;  /* 0x0000000000037941 */ /* 0x000fea0003800000 */
.L_x_25758:
        /* <DEDUP_REMOVED lines=44> */
.L_x_25757:
[----:B------:R-:W-:Y:S05]  /*29c0*/  BSYNC B2 ;  /* 0x0000000000027941 */ /* 0x000fea0003800000 */
.L_x_25756:
[----:B------:R-:W-:Y:S01]  /*29d0*/  HFMA2.MMA R79, -RZ, RZ, 0.1171875, 0 ;  /* 0x2f800000ff4f7435 */ /* 0x000fe200000001ff */
[----:B------:R-:W-:Y:S01]  /*29e0*/  I2FP.F32.U32 R76, R84 ;  /* 0x00000054004c7245 */ /* 0x000fe20000201000 */
[----:B------:R-:W-:-:S05]  /*29f0*/  HADD2.F32 R77, -RZ, R66.H0_H0 ;  /* 0x20000042ff4d7230 */ /* 0x000fca0000004100 */
        /* <DEDUP_REMOVED lines=9> */
.L_x_25752:
[----:B------:R-:W-:Y:S05]  /*2a90*/  BSYNC B1 ;  /* 0x0000000000017941 */ /* 0x000fea0003800000 */
.L_x_25751:
        /* <DEDUP_REMOVED lines=18> */
.L_x_25763:
[----:B------:R-:W-:-:S07]  /*2bc0*/  MOV R77, R154 ;  /* 0x0000009a004d7202 */ /* 0x000fce0000000f00 */
.L_x_25764:
[----:B------:R-:W-:Y:S05]  /*2bd0*/  BSYNC B2 ;  /* 0x0000000000027941 */ /* 0x000fea0003800000 */
.L_x_25762:
        /* <DEDUP_REMOVED lines=16> */
.L_x_25768:
[----:B------:R-:W-:Y:S05]  /*2ce0*/  BSYNC B3 ;  /* 0x0000000000037941 */ /* 0x000fea0003800000 */
.L_x_25767:
        /* <DEDUP_REMOVED lines=44> */
.L_x_25766:
[----:B------:R-:W-:Y:S05]  /*2fb0*/  BSYNC B2 ;  /* 0x0000000000027941 */ /* 0x000fea0003800000 */
.L_x_25765:
[----:B------:R-:W-:Y:S01]  /*2fc0*/  I2FP.F32.U32 R77, R77 ;  /* 0x0000004d004d7245 */ /* 0x000fe20000201000 */
[----:B------:R-:W-:Y:S02]  /*2fd0*/  HADD2.F32 R78, -RZ, R66.H1_H1 ;  /* 0x30000042ff4e7230 */ /* 0x000fe40000004100 */
        /* <DEDUP_REMOVED lines=10> */
.L_x_25761:
[----:B------:R-:W-:Y:S05]  /*3080*/  BSYNC B1 ;  /* 0x0000000000017941 */ /* 0x000fea0003800000 */
.L_x_25760:
        /* <DEDUP_REMOVED lines=18> */
.L_x_25772:
[----:B------:R-:W-:-:S07]  /*31b0*/  IMAD.MOV.U32 R86, RZ, RZ, R154 ;  /* 0x000000ffff567224 */ /* 0x000fce00078e009a */
.L_x_25773:
[----:B------:R-:W-:Y:S05]  /*31c0*/  BSYNC B2 ;  /* 0x0000000000027941 */ /* 0x000fea0003800000 */
.L_x_25771:
        /* <DEDUP_REMOVED lines=16> */
.L_x_25777:
[----:B------:R-:W-:Y:S05]  /*32d0*/  BSYNC B3 ;  /* 0x0000000000037941 */ /* 0x000fea0003800000 */
.L_x_25776:
        /* <DEDUP_REMOVED lines=44> */
.L_x_25775:
[----:B------:R-:W-:Y:S05]  /*35a0*/  BSYNC B2 ;  /* 0x0000000000027941 */ /* 0x000fea0003800000 */
.L_x_25774:
        /* <DEDUP_REMOVED lines=12> */
.L_x_25770:
[----:B------:R-:W-:Y:S05]  /*3670*/  BSYNC B1 ;  /* 0x0000000000017941 */ /* 0x000fea0003800000 */
.L_x_25769:
        /* <DEDUP_REMOVED lines=18> */
.L_x_25781:
[----:B------:R-:W-:-:S07]  /*37a0*/  MOV R79, R154 ;  /* 0x0000009a004f7202 */ /* 0x000fce0000000f00 */
.L_x_25782:
[----:B------:R-:W-:Y:S05]  /*37b0*/  BSYNC B2 ;  /* 0x0000000000027941 */ /* 0x000fea0003800000 */
.L_x_25780:
        /* <DEDUP_REMOVED lines=16> */
.L_x_25786:
[----:B------:R-:W-:Y:S05]  /*38c0*/  BSYNC B3 ;  /* 0x0000000000037941 */ /* 0x000fea0003800000 */
.L_x_25785:
        /* <DEDUP_REMOVED lines=44> */
.L_x_25784:
[----:B------:R-:W-:Y:S05]  /*3b90*/  BSYNC B2 ;  /* 0x0000000000027941 */ /* 0x000fea0003800000 */
.L_x_25783:
        /* <DEDUP_REMOVED lines=12> */
.L_x_25779:
[----:B------:R-:W-:Y:S05]  /*3c60*/  BSYNC B1 ;  /* 0x0000000000017941 */ /* 0x000fea0003800000 */
.L_x_25778:
        /* <DEDUP_REMOVED lines=31> */
.L_x_25788:
[----:B------:R-:W-:Y:S05]  /*3e60*/  BSYNC B1 ;  /* 0x0000000000017941 */ /* 0x000fea0003800000 */
.L_x_25787:
        /* <DEDUP_REMOVED lines=22> */
.L_x_25792:
[----:B------:R-:W-:-:S07]  /*3fd0*/  MOV R88, R154 ;  /* 0x0000009a00587202 */ /* 0x000fce0000000f00 */
.L_x_25793:
[----:B------:R-:W-:Y:S05]  /*3fe0*/  BSYNC B2 ;  /* 0x0000000000027941 */ /* 0x000fea0003800000 */
.L_x_25791:
        /* <DEDUP_REMOVED lines=16> */
.L_x_25797:
[----:B------:R-:W-:Y:S05]  /*40f0*/  BSYNC B3 ;  /* 0x0000000000037941 */ /* 0x000fea0003800000 */
.L_x_25796:
        /* <DEDUP_REMOVED lines=44> */
.L_x_25795:
[----:B------:R-:W-:Y:S05]  /*43c0*/  BSYNC B2 ;  /* 0x0000000000027941 */ /* 0x000fea0003800000 */
.L_x_25794:
[----:B------:R-:W-:Y:S01]  /*43d0*/  I2FP.F32.U32 R80, R88 ;  /* 0x0000005800507245 */ /* 0x000fe20000201000 */
[----:B-----5:R-:W-:Y:S02]  /*43e0*/  HADD2.F32 R82, -RZ, R64.H0_H0 ;  /* 0x20000040ff527230 */ /* 0x020fe40000004100 */
[----:B------:R-:W-:-:S03]  /*43f0*/  IMAD.MOV.U32 R81, RZ, RZ, 0x2f800000 ;  /* 0x2f800000ff517424 */ /* 0x000fc600078e00ff */
[----:B------:R-:W-:Y:S01]  /*4400*/  FMUL.FTZ R82, R82, UR11 ;  /* 0x0000000b52527c20 */ /* 0x000fe20008410000 */
[----:B------:R-:W-:Y:S01]  /*4410*/  FFMA.FTZ R80, R80, R81, 1.1641532182693481445e-10 ;  /* 0x2f00000050507423 */ /* 0x000fe20000010051 */
[----:B------:R-:W-:Y:S02]  /*4420*/  HADD2.F32 R81, -RZ, R32.H0_H0 ;  /* 0x20000020ff517230 */ /* 0x000fe40000004100 */
[----:B------:R-:W-:Y:S02]  /*4430*/  FMUL.FTZ R82, R82, UR10 ;  /* 0x0000000a52527c20 */ /* 0x000fe40008410000 */
[----:B------:R-:W-:-:S04]  /*4440*/  FSETP.GTU.FTZ.AND P1, PT, R80, UR8, PT ;  /* 0x0000000850007c0b */ /* 0x000fc8000bf3c000 */
[----:B------:R-:W-:Y:S02]  /*4450*/  FSEL R80, R82, RZ, !P1 ;  /* 0x000000ff52507208 */ /* 0x000fe40004800000 */
[----:B------:R-:W-:-:S03]  /*4460*/  SEL R146, RZ, 0x1, P1 ;  /* 0x00000001ff927807 */ /* 0x000fc60000800000 */
[----:B------:R-:W-:-:S04]  /*4470*/  FMUL.FTZ R80, R80, R81 ;  /* 0x0000005150507220 */ /* 0x000fc80000410000 */
[----:B------:R-:W-:-:S07]  /*4480*/  @P0 FADD.FTZ R80, R60, R80 ;  /* 0x000000503c500221 */ /* 0x000fce0000010000 */
.L_x_25790:
[----:B------:R-:W-:Y:S05]  /*4490*/  BSYNC B1 ;  /* 0x0000000000017941 */ /* 0x000fea0003800000 */
.L_x_25789:
        /* <DEDUP_REMOVED lines=18> */
.L_x_25801:
[----:B------:R-:W-:-:S07]  /*45c0*/  IMAD.MOV.U32 R81, RZ, RZ, R154 ;  /* 0x000000ffff517224 */ /* 0x000fce00078e009a */
.L_x_25802:
[----:B------:R-:W-:Y:S05]  /*45d0*/  BSYNC B2 ;  /* 0x0000000000027941 */ /* 0x000fea0003800000 */
.L_x_25800:
        /* <DEDUP_REMOVED lines=16> */
.L_x_25806:
[----:B------:R-:W-:Y:S05]  /*46e0*/  BSYNC B3 ;  /* 0x0000000000037941 */ /* 0x000fea0003800000 */
.L_x_25805:
        /* <DEDUP_REMOVED lines=44> */
.L_x_25804:
[----:B------:R-:W-:Y:S05]  /*49b0*/  BSYNC B2 ;  /* 0x0000000000027941 */ /* 0x000fea0003800000 */
.L_x_25803:
[----:B------:R-:W-:Y:S01]  /*49c0*/  HFMA2.MMA R82, -RZ, RZ, 0.1171875, 0 ;  /* 0x2f800000ff527435 */ /* 0x000fe200000001ff */
[----:B------:R-:W-:Y:S01]  /*49d0*/  I2FP.F32.U32 R81, R81 ;  /* 0x0000005100517245 */ /* 0x000fe20000201000 */
[----:B-----5:R-:W-:-:S05]  /*49e0*/  HADD2.F32 R84, -RZ, R64.H1_H1 ;  /* 0x30000040ff547230 */ /* 0x020fca0000004100 */
        /* <DEDUP_REMOVED lines=9> */
.L_x_25799:
[----:B------:R-:W-:Y:S05]  /*4a80*/  BSYNC B1 ;  /* 0x0000000000017941 */ /* 0x000fea0003800000 */
.L_x_25798:
        /* <DEDUP_REMOVED lines=18> */
.L_x_25810:
[----:B------:R-:W-:-:S07]  /*4bb0*/  MOV R90, R154 ;  /* 0x0000009a005a7202 */ /* 0x000fce0000000f00 */
.L_x_25811:
[----:B------:R-:W-:Y:S05]  /*4bc0*/  BSYNC B2 ;  /* 0x0000000000027941 */ /* 0x000fea0003800000 */
.L_x_25809:
        /* <DEDUP_REMOVED lines=16> */
.L_x_25815:
[----:B------:R-:W-:Y:S05]  /*4cd0*/  BSYNC B3 ;  /* 0x0000000000037941 */ /* 0x000fea0003800000 */
.L_x_25814:
        /* <DEDUP_REMOVED lines=44> */
.L_x_25813:
[----:B------:R-:W-:Y:S05]  /*4fa0*/  BSYNC B2 ;  /* 0x0000000000027941 */ /* 0x000fea0003800000 */
.L_x_25812:
        /* <DEDUP_REMOVED lines=12> */
.L_x_25808:
[----:B------:R-:W-:Y:S05]  /*5070*/  BSYNC B1 ;  /* 0x0000000000017941 */ /* 0x000fea0003800000 */
.L_x_25807:
        /* <DEDUP_REMOVED lines=18> */
.L_x_25819:
[----:B------:R-:W-:-:S07]  /*51a0*/  IMAD.MOV.U32 R83, RZ, RZ, R154 ;  /* 0x000000ffff537224 */ /* 0x000fce00078e009a */
.L_x_25820:
[----:B------:R-:W-:Y:S05]  /*51b0*/  BSYNC B2 ;  /* 0x0000000000027941 */ /* 0x000fea0003800000 */
.L_x_25818:
        /* <DEDUP_REMOVED lines=16> */
.L_x_25824:
[----:B------:R-:W-:Y:S05]  /*52c0*/  BSYNC B3 ;  /* 0x0000000000037941 */ /* 0x000fea0003800000 */
.L_x_25823:
        /* <DEDUP_REMOVED lines=44> */
.L_x_25822:
[----:B------:R-:W-:Y:S05]  /*5590*/  BSYNC B2 ;  /* 0x0000000000027941 */ /* 0x000fea0003800000 */
.L_x_25821:
        /* <DEDUP_REMOVED lines=12> */
.L_x_25817:
[----:B------:R-:W-:Y:S05]  /*5660*/  BSYNC B1 ;  /* 0x0000000000017941 */ /* 0x000fea0003800000 */
.L_x_25816:
        /* <DEDUP_REMOVED lines=18> */
.L_x_25828:
[----:B------:R-:W-:-:S07]  /*5790*/  MOV R92, R154 ;  /* 0x0000009a005c7202 */ /* 0x000fce0000000f00 */
.L_x_25829:
[----:B------:R-:W-:Y:S05]  /*57a0*/  BSYNC B2 ;  /* 0x0000000000027941 */ /* 0x000fea0003800000 */
.L_x_25827:
        /* <DEDUP_REMOVED lines=16> */
.L_x_25833:
[----:B------:R-:W-:Y:S05]  /*58b0*/  BSYNC B3 ;  /* 0x0000000000037941 */ /* 0x000fea0003800000 */
.L_x_25832:
        /* <DEDUP_REMOVED lines=44> */
.L_x_25831:
[----:B------:R-:W-:Y:S05]  /*5b80*/  BSYNC B2 ;  /* 0x0000000000027941 */ /* 0x000fea0003800000 */
.L_x_25830:
[----:B------:R-:W-:Y:S01]  /*5b90*/  I2FP.F32.U32 R84, R92 ;  /* 0x0000005c00547245 */ /* 0x000fe20000201000 */
[----:B------:R-:W-:Y:S02]  /*5ba0*/  HADD2.F32 R87, -RZ, R66.H0_H0 ;  /* 0x20000042ff577230 */ /* 0x000fe40000004100 */
        /* <DEDUP_REMOVED lines=10> */
.L_x_25826:
[----:B------:R-:W-:Y:S05]  /*5c50*/  BSYNC B1 ;  /* 0x0000000000017941 */ /* 0x000fea0003800000 */
.L_x_25825:
        /* <DEDUP_REMOVED lines=18> */
.L_x_25837:
[----:B------:R-:W-:-:S07]  /*5d80*/  IMAD.MOV.U32 R85, RZ, RZ, R154 ;  /* 0x000000ffff557224 */ /* 0x000fce00078e009a */
.L_x_25838:
[----:B------:R-:W-:Y:S05]  /*5d90*/  BSYNC B2 ;  /* 0x0000000000027941 */ /* 0x000fea0003800000 */
.L_x_25836:
        /* <DEDUP_REMOVED lines=16> */
.L_x_25842:
[----:B------:R-:W-:Y:S05]  /*5ea0*/  BSYNC B3 ;  /* 0x0000000000037941 */ /* 0x000fea0003800000 */
.L_x_25841:
        /* <DEDUP_REMOVED lines=44> */
.L_x_25840:
[----:B------:R-:W-:Y:S05]  /*6170*/  BSYNC B2 ;  /* 0x0000000000027941 */ /* 0x000fea0003800000 */
.L_x_25839:
[----:B------:R-:W-:Y:S01]  /*6180*/  HFMA2.MMA R86, -RZ, RZ, 0.1171875, 0 ;  /* 0x2f800000ff567435 */ /* 0x000fe200000001ff */
[----:B------:R-:W-:Y:S01]  /*6190*/  I2FP.F32.U32 R85, R85 ;  /* 0x0000005500557245 */ /* 0x000fe20000201000 */
[----:B------:R-:W-:-:S05]  /*61a0*/  HADD2.F32 R88, -RZ, R66.H1_H1 ;  /* 0x30000042ff587230 */ /* 0x000fca0000004100 */
        /* <DEDUP_REMOVED lines=9> */
.L_x_25835:
[----:B------:R-:W-:Y:S05]  /*6240*/  BSYNC B1 ;  /* 0x0000000000017941 */ /* 0x000fea0003800000 */
.L_x_25834:
        /* <DEDUP_REMOVED lines=18> */
.L_x_25846:
[----:B------:R-:W-:-:S07]  /*6370*/  MOV R94, R154 ;  /* 0x0000009a005e7202 */ /* 0x000fce0000000f00 */
.L_x_25847:
[----:B------:R-:W-:Y:S05]  /*6380*/  BSYNC B2 ;  /* 0x0000000000027941 */ /* 0x000fea0003800000 */
.L_x_25845:
        /* <DEDUP_REMOVED lines=16> */
.L_x_25851:
[----:B------:R-:W-:Y:S05]  /*6490*/  BSYNC B3 ;  /* 0x0000000000037941 */ /* 0x000fea0003800000 */
.L_x_25850:
        /* <DEDUP_REMOVED lines=44> */
.L_x_25849:
[----:B------:R-:W-:Y:S05]  /*6760*/  BSYNC B2 ;  /* 0x0000000000027941 */ /* 0x000fea0003800000 */
.L_x_25848:
        /* <DEDUP_REMOVED lines=12> */
.L_x_25844:
[----:B------:R-:W-:Y:S05]  /*6830*/  BSYNC B1 ;  /* 0x0000000000017941 */ /* 0x000fea0003800000 */
.L_x_25843:
        /* <DEDUP_REMOVED lines=18> */
.L_x_25855:
[----:B------:R-:W-:-:S07]  /*6960*/  IMAD.MOV.U32 R87, RZ, RZ, R154 ;  /* 0x000000ffff577224 */ /* 0x000fce00078e009a */
.L_x_25856:
[----:B------:R-:W-:Y:S05]  /*6970*/  BSYNC B2 ;  /* 0x0000000000027941 */ /* 0x000fea0003800000 */
.L_x_25854:
        /* <DEDUP_REMOVED lines=16> */
.L_x_25860:
[----:B------:R-:W-:Y:S05]  /*6a80*/  BSYNC B3 ;  /* 0x0000000000037941 */ /* 0x000fea0003800000 */
.L_x_25859:
        /* <DEDUP_REMOVED lines=44> */
.L_x_25858:
[----:B------:R-:W-:Y:S05]  /*6d50*/  BSYNC B2 ;  /* 0x0000000000027941 */ /* 0x000fea0003800000 */
.L_x_25857:
        /* <DEDUP_REMOVED lines=12> */
.L_x_25853:
[----:B------:R-:W-:Y:S05]  /*6e20*/  BSYNC B1 ;  /* 0x0000000000017941 */ /* 0x000fea0003800000 */
.L_x_25852:
        /* <DEDUP_REMOVED lines=11> */
[----:B------:R-:W-:Y:S02]  /*6ee0*/  LOP3.LUT R92, R143, 0xffff, RZ, 0xc0, !PT ;  /* 0x0000ffff8f5c7812 */ /* 0x000fe400078ec0ff */
[----:B------:R-:W-:Y:S02]  /*6ef0*/  PRMT R95, R141, 0x7104, RZ ;  /* 0x000071048d5f7816 */ /* 0x000fe400000000ff */
[----:B------:R-:W-:Y:S02]  /*6f00*/  LOP3.LUT R93, R90, 0xff0000, RZ, 0xc0, !PT ;  /* 0x00ff00005a5d7812 */ /* 0x000fe400078ec0ff */
[----:B------:R-:W0:Y:S01]  /*6f10*/  LDC.64 R90, c[0x0][0x240] ;  /* 0x00009000ff5a7b82 */ /* 0x000e220000000a00 */
[----:B------:R-:W-:Y:S02]  /*6f20*/  LOP3.LUT R96, R139, 0xff, RZ, 0xc0, !PT ;  /* 0x000000ff8b607812 */ /* 0x000fe400078ec0ff */
[----:B------:R-:W-:-:S02]  /*6f30*/  PRMT R92, R93, 0x4210, R92 ;  /* 0x000042105d5c7816 */ /* 0x000fc4000000005c */
[----:B------:R-:W-:Y:S01]  /*6f40*/  LOP3.LUT R94, R144, 0xff, RZ, 0xc0, !PT ;  /* 0x000000ff905e7812 */ /* 0x000fe200078ec0ff */
[----:B------:R-:W-:Y:S01]  /*6f50*/  IMAD.WIDE.U32 R96, R96, 0x1000000, RZ ;  /* 0x0100000060607825 */ /* 0x000fe200078e00ff */
[----:B------:R-:W-:Y:S02]  /*6f60*/  LOP3.LUT R95, R92, 0xff00, R95, 0xf8, !PT ;  /* 0x0000ff005c5f7812 */ /* 0x000fe400078ef85f */
[----:B------:R-:W-:Y:S02]  /*6f70*/  LOP3.LUT R92, R145, 0xff, RZ, 0xc0, !PT ;  /* 0x000000ff915c7812 */ /* 0x000fe400078ec0ff */
[----:B------:R-:W-:Y:S01]  /*6f80*/  LOP3.LUT R105, R95, 0xff, R140, 0xf8, !PT ;  /* 0x000000ff5f697812 */ /* 0x000fe200078ef88c */
[----:B------:R-:W-:-:S04]  /*6f90*/  IMAD.WIDE.U32 R94, R94, 0x10000, RZ ;  /* 0x000100005e5e7825 */ /* 0x000fc800078e00ff */
[----:B------:R-:W-:Y:S01]  /*6fa0*/  IMAD.WIDE.U32 R92, R92, 0x100, RZ ;  /* 0x000001005c5c7825 */ /* 0x000fe200078e00ff */
[----:B------:R-:W-:Y:S02]  /*6fb0*/  LOP3.LUT R105, R95, R105, R97, 0xfe, !PT ;  /* 0x000000695f697212 */ /* 0x000fe400078efe61 */
[----:B------:R-:W-:Y:S02]  /*6fc0*/  LOP3.LUT R95, R92, R96, R94, 0xfe, !PT ;  /* 0x000000605c5f7212 */ /* 0x000fe400078efe5e */
[----:B------:R-:W-:Y:S01]  /*6fd0*/  LOP3.LUT R93, R105, R93, RZ, 0xfc, !PT ;  /* 0x0000005d695d7212 */ /* 0x000fe200078efcff */
[----:B0-----:R-:W-:Y:S01]  /*6fe0*/  IMAD.WIDE.U32 R90, R103, 0x8, R90 ;  /* 0x00000008675a7825 */ /* 0x001fe200078e005a */
[----:B------:R-:W-:-:S05]  /*6ff0*/  LOP3.LUT R92, R95, 0xff, R146, 0xf8, !PT ;  /* 0x000000ff5f5c7812 */ /* 0x000fca00078ef892 */
[----:B------:R0:W-:Y:S02]  /*7000*/  STG.E.64 desc[UR6][R90.64], R92 ;  /* 0x0000005c5a007986 */ /* 0x0001e4000c101b06 */
.L_x_25862:
[----:B------:R-:W-:Y:S05]  /*7010*/  BSYNC B1 ;  /* 0x0000000000017941 */ /* 0x000fea0003800000 */
.L_x_25861:
        /* <DEDUP_REMOVED lines=22> */
.L_x_25866:
[----:B------:R-:W-:-:S07]  /*7180*/  IMAD.MOV.U32 R96, RZ, RZ, R154 ;  /* 0x000000ffff607224 */ /* 0x000fce00078e009a */
.L_x_25867:
[----:B------:R-:W-:Y:S05]  /*7190*/  BSYNC B2 ;  /* 0x0000000000027941 */ /* 0x000fea0003800000 */
.L_x_25865:
        /* <DEDUP_REMOVED lines=16> */
.L_x_25871:
[----:B------:R-:W-:Y:S05]  /*72a0*/  BSYNC B3 ;  /* 0x0000000000037941 */ /* 0x000fea0003800000 */
.L_x_25870:
        /* <DEDUP_REMOVED lines=44> */
.L_x_25869:
[----:B------:R-:W-:Y:S05]  /*7570*/  BSYNC B2 ;  /* 0x0000000000027941 */ /* 0x000fea0003800000 */
.L_x_25868:
[----:B------:R-:W-:Y:S01]  /*7580*/  HFMA2.MMA R89, -RZ, RZ, 0.1171875, 0 ;  /* 0x2f800000ff597435 */ /* 0x000fe200000001ff */
[----:B------:R-:W-:Y:S01]  /*7590*/  I2FP.F32.U32 R88, R96 ;  /* 0x0000006000587245 */ /* 0x000fe20000201000 */
[----:B-----5:R-:W-:-:S05]  /*75a0*/  HADD2.F32 R90, -RZ, R64.H0_H0 ;  /* 0x20000040ff5a7230 */ /* 0x020fca0000004100 */
        /* <DEDUP_REMOVED lines=9> */
.L_x_25864:
[----:B------:R-:W-:Y:S05]  /*7640*/  BSYNC B1 ;  /* 0x0000000000017941 */ /* 0x000fea0003800000 */
.L_x_25863:
        /* <DEDUP_REMOVED lines=18> */
.L_x_25875:
[----:B------:R-:W-:-:S07]  /*7770*/  MOV R89, R154 ;  /* 0x0000009a00597202 */ /* 0x000fce0000000f00 */
.L_x_25876:
[----:B------:R-:W-:Y:S05]  /*7780*/  BSYNC B2 ;  /* 0x0000000000027941 */ /* 0x000fea0003800000 */
.L_x_25874:
        /* <DEDUP_REMOVED lines=16> */
.L_x_25880:
[----:B------:R-:W-:Y:S05]  /*7890*/  BSYNC B3 ;  /* 0x0000000000037941 */ /* 0x000fea0003800000 */
.L_x_25879:
        /* <DEDUP_REMOVED lines=44> */
.L_x_25878:
[----:B------:R-:W-:Y:S05]  /*7b60*/  BSYNC B2 ;  /* 0x0000000000027941 */ /* 0x000fea0003800000 */
.L_x_25877:
[----:B------:R-:W-:Y:S01]  /*7b70*/  I2FP.F32.U32 R89, R89 ;  /* 0x0000005900597245 */ /* 0x000fe20000201000 */
[----:B-----5:R-:W-:Y:S02]  /*7b80*/  HADD2.F32 R92, -RZ, R64.H1_H1 ;  /* 0x30000040ff5c7230 */ /* 0x020fe40000004100 */
[----:B------:R-:W-:-:S03]  /*7b90*/  IMAD.MOV.U32 R90, RZ, RZ, 0x2f800000 ;  /* 0x2f800000ff5a7424 */ /* 0x000fc600078e00ff */
        /* <DEDUP_REMOVED lines=9> */
.L_x_25873:
[----:B------:R-:W-:Y:S05]  /*7c30*/  BSYNC B1 ;  /* 0x0000000000017941 */ /* 0x000fea0003800000 */
.L_x_25872:
        /* <DEDUP_REMOVED lines=18> */
.L_x_25884:
[----:B------:R-:W-:-:S07]  /*7d60*/  IMAD.MOV.U32 R98, RZ, RZ, R154 ;  /* 0x000000ffff627224 */ /* 0x000fce00078e009a */
.L_x_25885:
[----:B------:R-:W-:Y:S05]  /*7d70*/  BSYNC B2 ;  /* 0x0000000000027941 */ /* 0x000fea0003800000 */
.L_x_25883:
        /* <DEDUP_REMOVED lines=16> */
.L_x_25889:
[----:B------:R-:W-:Y:S05]  /*7e80*/  BSYNC B3 ;  /* 0x0000000000037941 */ /* 0x000fea0003800000 */
.L_x_25888:
        /* <DEDUP_REMOVED lines=44> */
.L_x_25887:
[----:B------:R-:W-:Y:S05]  /*8150*/  BSYNC B2 ;  /* 0x0000000000027941 */ /* 0x000fea0003800000 */
.L_x_25886:
[----:B------:R-:W-:Y:S01]  /*8160*/  I2FP.F32.U32 R90, R98 ;  /* 0x00000062005a7245 */ /* 0x000fe20000201000 */
[----:B-----5:R-:W-:Y:S01]  /*8170*/  HADD2.F32 R93, -RZ, R65.H0_H0 ;  /* 0x20000041ff5d7230 */ /* 0x020fe20000004100 */
[----:B------:R-:W-:-:S04]  /*8180*/  MOV R91, 0x2f800000 ;  /* 0x2f800000005b7802 */ /* 0x000fc80000000f00 */
        /* <DEDUP_REMOVED lines=9> */
.L_x_25882:
[----:B------:R-:W-:Y:S05]  /*8220*/  BSYNC B1 ;  /* 0x0000000000017941 */ /* 0x000fea0003800000 */
.L_x_25881:
        /* <DEDUP_REMOVED lines=18> */
.L_x_25893:
[----:B------:R-:W-:-:S07]  /*8350*/  MOV R91, R154 ;  /* 0x0000009a005b7202 */ /* 0x000fce0000000f00 */
.L_x_25894:
[----:B------:R-:W-:Y:S05]  /*8360*/  BSYNC B2 ;  /* 0x0000000000027941 */ /* 0x000fea0003800000 */
.L_x_25892:
        /* <DEDUP_REMOVED lines=16> */
.L_x_25898:
[----:B------:R-:W-:Y:S05]  /*8470*/  BSYNC B3 ;  /* 0x0000000000037941 */ /* 0x000fea0003800000 */
.L_x_25897:
        /* <DEDUP_REMOVED lines=44> */
.L_x_25896:
[----:B------:R-:W-:Y:S05]  /*8740*/  BSYNC B2 ;  /* 0x0000000000027941 */ /* 0x000fea0003800000 */
.L_x_25895:
        /* <DEDUP_REMOVED lines=12> */
.L_x_25891:
[----:B------:R-:W-:Y:S05]  /*8810*/  BSYNC B1 ;  /* 0x0000000000017941 */ /* 0x000fea0003800000 */
.L_x_25890:
        /* <DEDUP_REMOVED lines=18> */
.L_x_25902:
[----:B------:R-:W-:-:S07]  /*8940*/  MOV R100, R154 ;  /* 0x0000009a00647202 */ /* 0x000fce0000000f00 */
.L_x_25903:
[----:B------:R-:W-:Y:S05]  /*8950*/  BSYNC B2 ;  /* 0x0000000000027941 */ /* 0x000fea0003800000 */
.L_x_25901:
        /* <DEDUP_REMOVED lines=16> */
.L_x_25907:
[----:B------:R-:W-:Y:S05]  /*8a60*/  BSYNC B3 ;  /* 0x0000000000037941 */ /* 0x000fea0003800000 */
.L_x_25906:
        /* <DEDUP_REMOVED lines=44> */
.L_x_25905:
[----:B------:R-:W-:Y:S05]  /*8d30*/  BSYNC B2 ;  /* 0x0000000000027941 */ /* 0x000fea0003800000 */
.L_x_25904:
        /* <DEDUP_REMOVED lines=12> */
.L_x_25900:
[----:B------:R-:W-:Y:S05]  /*8e00*/  BSYNC B1 ;  /* 0x0000000000017941 */ /* 0x000fea0003800000 */
.L_x_25899:
        /* <DEDUP_REMOVED lines=18> */
.L_x_25911:
[----:B------:R-:W-:-:S07]  /*8f30*/  IMAD.MOV.U32 R93, RZ, RZ, R154 ;  /* 0x000000ffff5d7224 */ /* 0x000fce00078e009a */
.L_x_25912:
[----:B------:R-:W-:Y:S05]  /*8f40*/  BSYNC B2 ;  /* 0x0000000000027941 */ /* 0x000fea0003800000 */
.L_x_25910:
        /* <DEDUP_REMOVED lines=16> */
.L_x_25916:
[----:B------:R-:W-:Y:S05]  /*9050*/  BSYNC B3 ;  /* 0x0000000000037941 */ /* 0x000fea0003800000 */
.L_x_25915:
        /* <DEDUP_REMOVED lines=44> */
.L_x_25914:
[----:B------:R-:W-:Y:S05]  /*9320*/  BSYNC B2 ;  /* 0x0000000000027941 */ /* 0x000fea0003800000 */
.L_x_25913:
[----:B------:R-:W-:Y:S01]  /*9330*/  I2FP.F32.U32 R93, R93 ;  /* 0x0000005d005d7245 */ /* 0x000fe20000201000 */
[----:B------:R-:W-:Y:S01]  /*9340*/  HADD2.F32 R96, -RZ, R66.H1_H1 ;  /* 0x30000042ff607230 */ /* 0x000fe20000004100 */
        /* <DEDUP_REMOVED lines=10> */
.L_x_25909:
[----:B------:R-:W-:Y:S05]  /*93f0*/  BSYNC B1 ;  /* 0x0000000000017941 */ /* 0x000fea0003800000 */
.L_x_25908:
        /* <DEDUP_REMOVED lines=18> */
.L_x_25920:
[----:B------:R-:W-:-:S07]  /*9520*/  MOV R100, R154 ;  /* 0x0000009a00647202 */ /* 0x000fce0000000f00 */
.L_x_25921:
[----:B------:R-:W-:Y:S05]  /*9530*/  BSYNC B2 ;  /* 0x0000000000027941 */ /* 0x000fea0003800000 */
.L_x_25919:
        /* <DEDUP_REMOVED lines=16> */
.L_x_25925:
[----:B------:R-:W-:Y:S05]  /*9640*/  BSYNC B3 ;  /* 0x0000000000037941 */ /* 0x000fea0003800000 */
.L_x_25924:
        /* <DEDUP_REMOVED lines=44> */
.L_x_25923:
[----:B------:R-:W-:Y:S05]  /*9910*/  BSYNC B2 ;  /* 0x0000000000027941 */ /* 0x000fea0003800000 */
.L_x_25922:
[----:B------:R-:W-:Y:S01]  /*9920*/  HFMA2.MMA R95, -RZ, RZ, 0.1171875, 0 ;  /* 0x2f800000ff5f7435 */ /* 0x000fe200000001ff */
[----:B------:R-:W-:Y:S01]  /*9930*/  I2FP.F32.U32 R94, R100 ;  /* 0x00000064005e7245 */ /* 0x000fe20000201000 */
[----:B------:R-:W-:-:S05]  /*9940*/  HADD2.F32 R97, -RZ, R67.H0_H0 ;  /* 0x20000043ff617230 */ /* 0x000fca0000004100 */
        /* <DEDUP_REMOVED lines=9> */
.L_x_25918:
[----:B------:R-:W-:Y:S05]  /*99e0*/  BSYNC B1 ;  /* 0x0000000000017941 */ /* 0x000fea0003800000 */
.L_x_25917:
        /* <DEDUP_REMOVED lines=18> */
.L_x_25929:
[----:B------:R-:W-:-:S07]  /*9b10*/  MOV R95, R154 ;  /* 0x0000009a005f7202 */ /* 0x000fce0000000f00 */
.L_x_25930:
[----:B------:R-:W-:Y:S05]  /*9b20*/  BSYNC B2 ;  /* 0x0000000000027941 */ /* 0x000fea0003800000 */
.L_x_25928:
        /* <DEDUP_REMOVED lines=16> */
.L_x_25934:
[----:B------:R-:W-:Y:S05]  /*9c30*/  BSYNC B3 ;  /* 0x0000000000037941 */ /* 0x000fea0003800000 */
.L_x_25933:
        /* <DEDUP_REMOVED lines=44> */
.L_x_25932:
[----:B------:R-:W-:Y:S05]  /*9f00*/  BSYNC B2 ;  /* 0x0000000000027941 */ /* 0x000fea0003800000 */
.L_x_25931:
[----:B------:R-:W-:Y:S01]  /*9f10*/  I2FP.F32.U32 R95, R95 ;  /* 0x0000005f005f7245 */ /* 0x000fe20000201000 */
[----:B------:R-:W-:Y:S02]  /*9f20*/  HADD2.F32 R97, -RZ, R67.H1_H1 ;  /* 0x30000043ff617230 */ /* 0x000fe40000004100 */
        /* <DEDUP_REMOVED lines=10> */
.L_x_25927:
[----:B------:R-:W-:Y:S05]  /*9fd0*/  BSYNC B1 ;  /* 0x0000000000017941 */ /* 0x000fea0003800000 */
.L_x_25926:
[----:B------:R-:W-:Y:S01]  /*9fe0*/  IMAD.WIDE.U32 R100, R101, 0x20, R130 ;  /* 0x0000002065647825 */ /* 0x000fe200078e0082 */
[----:B------:R-:W0:Y:S01]  /*9ff0*/  @P2 LDC.64 R98, c[0x0][0x220] ;  /* 0x00008800ff622b82 */ /* 0x000e220000000a00 */
[----:B------:R-:W-:Y:S01]  /*a000*/  BSSY B1, `(.L_x_25935) ;  /* 0x000001a000017945 */ /* 0x000fe20003800000 */
[----:B------:R-:W-:Y:S02]  /*a010*/  IADD3 R107, R159, 0x60, RZ ;  /* 0x000000609f6b7810 */ /* 0x000fe40007ffe0ff */
        /* <DEDUP_REMOVED lines=24> */
.L_x_25936:
[----:B------:R-:W-:Y:S05]  /*a1a0*/  BSYNC B1 ;  /* 0x0000000000017941 */ /* 0x000fea0003800000 */
.L_x_25935:
[----:B-123--:R-:W-:-:S04]  /*a1b0*/  @P0 IMAD.WIDE.U32 R100, R107, 0x20, R96 ;  /* 0x000000206b640825 */ /* 0x00efc800078e0060 */
[----:B------:R-:W-:Y:S01]  /*a1c0*/  VIADD R111, R156, 0x60 ;  /* 0x000000609c6f7836 */ /* 0x000fe20000000000 */
[----:B------:R-:W2:Y:S03]  /*a1d0*/  @P0 LDG.E.128 R60, desc[UR6][R100.64] ;  /* 0x00000006643c0981 */ /* 0x000ea6000c1e1d00 */
[----:B0-----:R-:W-:Y:S01]  /*a1e0*/  @P2 IMAD.WIDE.U32 R98, R111, 0x10, R98 ;  /* 0x000000106f622825 */ /* 0x001fe200078e0062 */
        /* <DEDUP_REMOVED lines=20> */
.L_x_25940:
[----:B------:R-:W-:-:S07]  /*a330*/  IMAD.MOV.U32 R104, RZ, RZ, R154 ;  /* 0x000000ffff687224 */ /* 0x000fce00078e009a */
.L_x_25941:
[----:B------:R-:W-:Y:S05]  /*a340*/  BSYNC B2 ;  /* 0x0000000000027941 */ /* 0x000fea0003800000 */
.L_x_25939:
        /* <DEDUP_REMOVED lines=16> */
.L_x_25945:
[----:B------:R-:W-:Y:S05]  /*a450*/  BSYNC B3 ;  /* 0x0000000000037941 */ /* 0x000fea0003800000 */
.L_x_25944:
        /* <DEDUP_REMOVED lines=44> */
.L_x_25943:
[----:B------:R-:W-:Y:S05]  /*a720*/  BSYNC B2 ;  /* 0x0000000000027941 */ /* 0x000fea0003800000 */
.L_x_25942:
        /* <DEDUP_REMOVED lines=12> */
.L_x_25938:
[----:B------:R-:W-:Y:S05]  /*a7f0*/  BSYNC B1 ;  /* 0x0000000000017941 */ /* 0x000fea0003800000 */
.L_x_25937:
        /* <DEDUP_REMOVED lines=18> */
.L_x_25949:
[----:B------:R-:W-:-:S07]  /*a920*/  MOV R97, R154 ;  /* 0x0000009a00617202 */ /* 0x000fce0000000f00 */
.L_x_25950:
[----:B------:R-:W-:Y:S05]  /*a930*/  BSYNC B2 ;  /* 0x0000000000027941 */ /* 0x000fea0003800000 */
.L_x_25948:
        /* <DEDUP_REMOVED lines=16> */
.L_x_25954:
[----:B------:R-:W-:Y:S05]  /*aa40*/  BSYNC B3 ;  /* 0x0000000000037941 */ /* 0x000fea0003800000 */
.L_x_25953:
        /* <DEDUP_REMOVED lines=44> */
.L_x_25952:
[----:B------:R-:W-:Y:S05]  /*ad10*/  BSYNC B2 ;  /* 0x0000000000027941 */ /* 0x000fea0003800000 */
.L_x_25951:
        /* <DEDUP_REMOVED lines=12> */
.L_x_25947:
[----:B------:R-:W-:Y:S05]  /*ade0*/  BSYNC B1 ;  /* 0x0000000000017941 */ /* 0x000fea0003800000 */
.L_x_25946:
        /* <DEDUP_REMOVED lines=18> */
.L_x_25958:
[----:B------:R-:W-:-:S07]  /*af10*/  MOV R106, R154 ;  /* 0x0000009a006a7202 */ /* 0x000fce0000000f00 */
.L_x_25959:
[----:B------:R-:W-:Y:S05]  /*af20*/  BSYNC B2 ;  /* 0x0000000000027941 */ /* 0x000fea0003800000 */
.L_x_25957:
        /* <DEDUP_REMOVED lines=16> */
.L_x_25963:
[----:B------:R-:W-:Y:S05]  /*b030*/  BSYNC B3 ;  /* 0x0000000000037941 */ /* 0x000fea0003800000 */
.L_x_25962:
        /* <DEDUP_REMOVED lines=44> */
.L_x_25961:
[----:B------:R-:W-:Y:S05]  /*b300*/  BSYNC B2 ;  /* 0x0000000000027941 */ /* 0x000fea0003800000 */
.L_x_25960:
        /* <DEDUP_REMOVED lines=12> */
.L_x_25956:
[----:B------:R-:W-:Y:S05]  /*b3d0*/  BSYNC B1 ;  /* 0x0000000000017941 */ /* 0x000fea0003800000 */
.L_x_25955:
        /* <DEDUP_REMOVED lines=18> */
.L_x_25967:
[----:B------:R-:W-:-:S07]  /*b500*/  IMAD.MOV.U32 R99, RZ, RZ, R154 ;  /* 0x000000ffff637224 */ /* 0x000fce00078e009a */
.L_x_25968:
[----:B------:R-:W-:Y:S05]  /*b510*/  BSYNC B2 ;  /* 0x0000000000027941 */ /* 0x000fea0003800000 */
.L_x_25966:
        /* <DEDUP_REMOVED lines=16> */
.L_x_25972:
[----:B------:R-:W-:Y:S05]  /*b620*/  BSYNC B3 ;  /* 0x0000000000037941 */ /* 0x000fea0003800000 */
.L_x_25971:
        /* <DEDUP_REMOVED lines=44> */
.L_x_25970:
[----:B------:R-:W-:Y:S05]  /*b8f0*/  BSYNC B2 ;  /* 0x0000000000027941 */ /* 0x000fea0003800000 */
.L_x_25969:
[----:B------:R-:W-:Y:S01]  /*b900*/  I2FP.F32.U32 R99, R99 ;  /* 0x0000006300637245 */ /* 0x000fe20000201000 */
[----:B-----5:R-:W-:Y:S01]  /*b910*/  HADD2.F32 R102, -RZ, R65.H1_H1 ;  /* 0x30000041ff667230 */ /* 0x020fe20000004100 */
[----:B------:R-:W-:-:S04]  /*b920*/  MOV R100, 0x2f800000 ;  /* 0x2f80000000647802 */ /* 0x000fc80000000f00 */
[----:B------:R-:W-:Y:S01]  /*b930*/  FMUL.FTZ R102, R102, UR11 ;  /* 0x0000000b66667c20 */ /* 0x000fe20008410000 */
[----:B------:R-:W-:Y:S01]  /*b940*/  FFMA.FTZ R99, R99, R100, 1.1641532182693481445e-10 ;  /* 0x2f00000063637423 */ /* 0x000fe20000010064 */
[----:B------:R-:W-:-:S04]  /*b950*/  HADD2.F32 R100, -RZ, R25.H1_H1 ;  /* 0x30000019ff647230 */ /* 0x000fc80000004100 */
[----:B------:R-:W-:Y:S01]  /*b960*/  FSETP.GTU.FTZ.AND P1, PT, R99, UR8, PT ;  /* 0x0000000863007c0b */ /* 0x000fe2000bf3c000 */
[----:B------:R-:W-:-:S03]  /*b970*/  FMUL.FTZ R99, R102, UR10 ;  /* 0x0000000a66637c20 */ /* 0x000fc60008410000 */
[----:B------:R-:W-:Y:S02]  /*b980*/  SEL R139, RZ, 0x1, P1 ;  /* 0x00000001ff8b7807 */ /* 0x000fe40000800000 */
[----:B------:R-:W-:-:S05]  /*b990*/  FSEL R99, R99, RZ, !P1 ;  /* 0x000000ff63637208 */ /* 0x000fca0004800000 */
[----:B------:R-:W-:-:S04]  /*b9a0*/  FMUL.FTZ R99, R99, R100 ;  /* 0x0000006463637220 */ /* 0x000fc80000410000 */
[----:B------:R-:W-:-:S07]  /*b9b0*/  @P0 FADD.FTZ R99, R63, R99 ;  /* 0x000000633f630221 */ /* 0x000fce0000010000 */
.L_x_25965:
[----:B------:R-:W-:Y:S05]  /*b9c0*/  BSYNC B1 ;  /* 0x0000000000017941 */ /* 0x000fea0003800000 */
.L_x_25964:
        /* <DEDUP_REMOVED lines=18> */
.L_x_25976:
[----:B------:R-:W-:-:S07]  /*baf0*/  MOV R106, R154 ;  /* 0x0000009a006a7202 */ /* 0x000fce0000000f00 */
.L_x_25977:
[----:B------:R-:W-:Y:S05]  /*bb00*/  BSYNC B2 ;  /* 0x0000000000027941 */ /* 0x000fea0003800000 */
.L_x_25975:
        /* <DEDUP_REMOVED lines=16> */
.L_x_25981:
[----:B------:R-:W-:Y:S05]  /*bc10*/  BSYNC B3 ;  /* 0x0000000000037941 */ /* 0x000fea0003800000 */
.L_x_25980:
        /* <DEDUP_REMOVED lines=40> */
[----:B------:R-:W-:-:S05]  /*bea0*/  IMAD.WIDE.U32 R100, R103, -0x2daee0ad, RZ ;  /* 0xd2511f5367647825 */ /* 0x000fca00078e00ff */
[----:B------:R-:W-:Y:S01]  /*beb0*/  LOP3.LUT R149, R101, UR30, R102, 0x96, !PT ;  /* 0x0000001e65957c12 */ /* 0x000fe2000f8e9666 */
[----:B------:R-:W-:Y:S01]  /*bec0*/  IMAD.MOV.U32 R102, RZ, RZ, RZ ;  /* 0x000000ffff667224 */ /* 0x000fe200078e00ff */
[----:B------:R-:W-:-:S07]  /*bed0*/  MOV R152, R100 ;  /* 0x0000006400987202 */ /* 0x000fce0000000f00 */
.L_x_25979:
[----:B------:R-:W-:Y:S05]  /*bee0*/  BSYNC B2 ;  /* 0x0000000000027941 */ /* 0x000fea0003800000 */
.L_x_25978:
[----:B------:R-:W-:Y:S01]  /*bef0*/  HFMA2.MMA R101, -RZ, RZ, 0.1171875, 0 ;  /* 0x2f800000ff657435 */ /* 0x000fe200000001ff */
[----:B------:R-:W-:-:S09]  /*bf00*/  I2FP.F32.U32 R100, R106 ;  /* 0x0000006a00647245 */ /* 0x000fd20000201000 */
[----:B------:R-:W-:Y:S01]  /*bf10*/  FFMA.FTZ R100, R100, R101, 1.1641532182693481445e-10 ;  /* 0x2f00000064647423 */ /* 0x000fe20000010065 */
[----:B------:R-:W-:-:S04]  /*bf20*/  HADD2.F32 R101, -RZ, R66.H0_H0 ;  /* 0x20000042ff657230 */ /* 0x000fc80000004100 */
[----:B------:R-:W-:Y:S01]  /*bf30*/  FSETP.GTU.FTZ.AND P1, PT, R100, UR8, PT ;  /* 0x0000000864007c0b */ /* 0x000fe2000bf3c000 */
[----:B------:R-:W-:-:S03]  /*bf40*/  FMUL.FTZ R101, R101, UR11 ;  /* 0x0000000b65657c20 */ /* 0x000fc60008410000 */
[----:B------:R-:W-:Y:S01]  /*bf50*/  SEL R140, RZ, 0x1, P1 ;  /* 0x00000001ff8c7807 */ /* 0x000fe20000800000 */
[----:B------:R-:W-:Y:S01]  /*bf60*/  FMUL.FTZ R100, R101, UR10 ;  /* 0x0000000a65647c20 */ /* 0x000fe20008410000 */
[----:B------:R-:W-:-:S04]  /*bf70*/  HADD2.F32 R101, -RZ, R26.H0_H0 ;  /* 0x2000001aff657230 */ /* 0x000fc80000004100 */
[----:B------:R-:W-:-:S05]  /*bf80*/  FSEL R100, R100, RZ, !P1 ;  /* 0x000000ff64647208 */ /* 0x000fca0004800000 */
[----:B------:R-:W-:-:S04]  /*bf90*/  FMUL.FTZ R100, R100, R101 ;  /* 0x0000006564647220 */ /* 0x000fc80000410000 */
[----:B------:R-:W-:-:S07]  /*bfa0*/  @P0 FADD.FTZ R100, R68, R100 ;  /* 0x0000006444640221 */ /* 0x000fce0000010000 */
.L_x_25974:
[----:B------:R-:W-:Y:S05]  /*bfb0*/  BSYNC B1 ;  /* 0x0000000000017941 */ /* 0x000fea0003800000 */
.L_x_25973:
        /* <DEDUP_REMOVED lines=18> */
.L_x_25985:
[----:B------:R-:W-:-:S07]  /*c0e0*/  MOV R101, R154 ;  /* 0x0000009a00657202 */ /* 0x000fce0000000f00 */
.L_x_25986:
[----:B------:R-:W-:Y:S05]  /*c0f0*/  BSYNC B2 ;  /* 0x0000000000027941 */ /* 0x000fea0003800000 */
.L_x_25984:
        /* <DEDUP_REMOVED lines=16> */
.L_x_25990:
[----:B------:R-:W-:Y:S05]  /*c200*/  BSYNC B3 ;  /* 0x0000000000037941 */ /* 0x000fea0003800000 */
.L_x_25989:
        /* <DEDUP_REMOVED lines=44> */
.L_x_25988:
[----:B------:R-:W-:Y:S05]  /*c4d0*/  BSYNC B2 ;  /* 0x0000000000027941 */ /* 0x000fea0003800000 */
.L_x_25987:
[----:B------:R-:W-:Y:S01]  /*c4e0*/  I2FP.F32.U32 R101, R101 ;  /* 0x0000006500657245 */ /* 0x000fe20000201000 */
[----:B------:R-:W-:-:S04]  /*c4f0*/  IMAD.MOV.U32 R102, RZ, RZ, 0x2f800000 ;  /* 0x2f800000ff667424 */ /* 0x000fc800078e00ff */
[----:B------:R-:W-:Y:S01]  /*c500*/  FFMA.FTZ R101, R101, R102, 1.1641532182693481445e-10 ;  /* 0x2f00000065657423 */ /* 0x000fe20000010066 */
[----:B------:R-:W-:-:S04]  /*c510*/  HADD2.F32 R102, -RZ, R66.H1_H1 ;  /* 0x30000042ff667230 */ /* 0x000fc80000004100 */
[----:B------:R-:W-:Y:S01]  /*c520*/  FSETP.GTU.FTZ.AND P1, PT, R101, UR8, PT ;  /* 0x0000000865007c0b */ /* 0x000fe2000bf3c000 */
[----:B------:R-:W-:-:S03]  /*c530*/  FMUL.FTZ R102, R102, UR11 ;  /* 0x0000000b66667c20 */ /* 0x000fc60008410000 */
[----:B------:R-:W-:Y:S01]  /*c540*/  SEL R141, RZ, 0x1, P1 ;  /* 0x00000001ff8d7807 */ /* 0x000fe20000800000 */
[----:B------:R-:W-:Y:S01]  /*c550*/  FMUL.FTZ R101, R102, UR10 ;  /* 0x0000000a66657c20 */ /* 0x000fe20008410000 */
[----:B------:R-:W-:-:S04]  /*c560*/  HADD2.F32 R102, -RZ, R26.H1_H1 ;  /* 0x3000001aff667230 */ /* 0x000fc80000004100 */
[----:B------:R-:W-:-:S05]  /*c570*/  FSEL R101, R101, RZ, !P1 ;  /* 0x000000ff65657208 */ /* 0x000fca0004800000 */
[----:B------:R-:W-:-:S04]  /*c580*/  FMUL.FTZ R101, R101, R102 ;  /* 0x0000006665657220 */ /* 0x000fc80000410000 */
[----:B------:R-:W-:-:S07]  /*c590*/  @P0 FADD.FTZ R101, R69, R101 ;  /* 0x0000006545650221 */ /* 0x000fce0000010000 */
.L_x_25983:
[----:B------:R-:W-:Y:S05]  /*c5a0*/  BSYNC B1 ;  /* 0x0000000000017941 */ /* 0x000fea0003800000 */
.L_x_25982:
        /* <DEDUP_REMOVED lines=18> */
.L_x_25994:
[----:B------:R-:W-:-:S07]  /*c6d0*/  IMAD.MOV.U32 R106, RZ, RZ, R154 ;  /* 0x000000ffff6a7224 */ /* 0x000fce00078e009a */
.L_x_25995:
[----:B------:R-:W-:Y:S05]  /*c6e0*/  BSYNC B2 ;  /* 0x0000000000027941 */ /* 0x000fea0003800000 */
.L_x_25993:
        /* <DEDUP_REMOVED lines=16> */
.L_x_25999:
[----:B------:R-:W-:Y:S05]  /*c7f0*/  BSYNC B3 ;  /* 0x0000000000037941 */ /* 0x000fea0003800000 */
.L_x_25998:
        /* <DEDUP_REMOVED lines=44> */
.L_x_25997:
[----:B------:R-:W-:Y:S05]  /*cac0*/  BSYNC B2 ;  /* 0x0000000000027941 */ /* 0x000fea0003800000 */
.L_x_25996:
[----:B------:R-:W-:Y:S02]  /*cad0*/  I2FP.F32.U32 R102, R106 ;  /* 0x0000006a00667245 */ /* 0x000fe40000201000 */
[----:B------:R-:W-:-:S05]  /*cae0*/  MOV R103, 0x2f800000 ;  /* 0x2f80000000677802 */ /* 0x000fca0000000f00 */
        /* <DEDUP_REMOVED lines=10> */
.L_x_25992:
[----:B------:R-:W-:Y:S05]  /*cb90*/  BSYNC B1 ;  /* 0x0000000000017941 */ /* 0x000fea0003800000 */
.L_x_25991:
        /* <DEDUP_REMOVED lines=18> */
.L_x_26003:
[----:B------:R-:W-:-:S07]  /*ccc0*/  MOV R103, R154 ;  /* 0x0000009a00677202 */ /* 0x000fce0000000f00 */
.L_x_26004:
[----:B------:R-:W-:Y:S05]  /*ccd0*/  BSYNC B2 ;  /* 0x0000000000027941 */ /* 0x000fea0003800000 */
.L_x_26002:
        /* <DEDUP_REMOVED lines=16> */
.L_x_26008:
[----:B------:R-:W-:Y:S05]  /*cde0*/  BSYNC B3 ;  /* 0x0000000000037941 */ /* 0x000fea0003800000 */
.L_x_26007:
        /* <DEDUP_REMOVED lines=44> */
.L_x_26006:
[----:B------:R-:W-:Y:S05]  /*d0b0*/  BSYNC B2 ;  /* 0x0000000000027941 */ /* 0x000fea0003800000 */
.L_x_26005:
[----:B------:R-:W-:Y:S01]  /*d0c0*/  HFMA2.MMA R104, -RZ, RZ, 0.1171875, 0 ;  /* 0x2f800000ff687435 */ /* 0x000fe200000001ff */
[----:B------:R-:W-:-:S09]  /*d0d0*/  I2FP.F32.U32 R103, R103 ;  /* 0x0000006700677245 */ /* 0x000fd20000201000 */
        /* <DEDUP_REMOVED lines=10> */
.L_x_26001:
[----:B------:R-:W-:Y:S05]  /*d180*/  BSYNC B1 ;  /* 0x0000000000017941 */ /* 0x000fea0003800000 */
.L_x_26000:
        /* <DEDUP_REMOVED lines=25> */
.L_x_26010:
[----:B------:R-:W-:Y:S05]  /*d320*/  BSYNC B1 ;  /* 0x0000000000017941 */ /* 0x000fea0003800000 */
.L_x_26009:
        /* <DEDUP_REMOVED lines=11> */
[----:B------:R-:W-:Y:S02]  /*d3e0*/  @!P3 ISETP.NE.AND.EX P1, PT, R129, RZ, PT, P1 ;  /* 0x000000ff8100b20c */ /* 0x000fe40003f25310 */
[----:B------:R-:W-:-:S02]  /*d3f0*/  @!P3 MOV R150, R110 ;  /* 0x0000006e0096b202 */ /* 0x000fc40000000f00 */
        /* <DEDUP_REMOVED lines=14> */
.L_x_26014:
[----:B------:R-:W-:-:S07]  /*d4e0*/  MOV R111, R154 ;  /* 0x0000009a006f7202 */ /* 0x000fce0000000f00 */
.L_x_26015:
[----:B------:R-:W-:Y:S05]  /*d4f0*/  BSYNC B2 ;  /* 0x0000000000027941 */ /* 0x000fea0003800000 */
.L_x_26013:
        /* <DEDUP_REMOVED lines=16> */
.L_x_26019:
[----:B------:R-:W-:Y:S05]  /*d600*/  BSYNC B3 ;  /* 0x0000000000037941 */ /* 0x000fea0003800000 */
.L_x_26018:
        /* <DEDUP_REMOVED lines=42> */
[----:B------:R-:W-:Y:S02]  /*d8b0*/  LOP3.LUT R149, R105, UR30, R106, 0x96, !PT ;  /* 0x0000001e69957c12 */ /* 0x000fe4000f8e966a */
[----:B------:R-:W-:-:S07]  /*d8c0*/  MOV R152, R104 ;  /* 0x0000006800987202 */ /* 0x000fce0000000f00 */
.L_x_26017:
[----:B------:R-:W-:Y:S05]  /*d8d0*/  BSYNC B2 ;  /* 0x0000000000027941 */ /* 0x000fea0003800000 */
.L_x_26016:
[----:B------:R-:W-:Y:S01]  /*d8e0*/  I2FP.F32.U32 R104, R111 ;  /* 0x0000006f00687245 */ /* 0x000fe20000201000 */
[----:B------:R-:W-:-:S04]  /*d8f0*/  IMAD.MOV.U32 R105, RZ, RZ, 0x2f800000 ;  /* 0x2f800000ff697424 */ /* 0x000fc800078e00ff */
[----:B------:R-:W-:Y:S01]  /*d900*/  FFMA.FTZ R104, R104, R105, 1.1641532182693481445e-10 ;  /* 0x2f00000068687423 */ /* 0x000fe20000010069 */
[----:B-----5:R-:W-:-:S04]  /*d910*/  HADD2.F32 R105, -RZ, R64.H0_H0 ;  /* 0x20000040ff697230 */ /* 0x020fc80000004100 */
        /* <DEDUP_REMOVED lines=8> */
.L_x_26012:
[----:B------:R-:W-:Y:S05]  /*d9a0*/  BSYNC B1 ;  /* 0x0000000000017941 */ /* 0x000fea0003800000 */
.L_x_26011:
        /* <DEDUP_REMOVED lines=18> */
.L_x_26023:
[----:B------:R-:W-:-:S07]  /*dad0*/  IMAD.MOV.U32 R105, RZ, RZ, R154 ;  /* 0x000000ffff697224 */ /* 0x000fce00078e009a */
.L_x_26024:
[----:B------:R-:W-:Y:S05]  /*dae0*/  BSYNC B2 ;  /* 0x0000000000027941 */ /* 0x000fea0003800000 */
.L_x_26022:
        /* <DEDUP_REMOVED lines=16> */
.L_x_26028:
[----:B------:R-:W-:Y:S05]  /*dbf0*/  BSYNC B3 ;  /* 0x0000000000037941 */ /* 0x000fea0003800000 */
.L_x_26027:
        /* <DEDUP_REMOVED lines=44> */
.L_x_26026:
[----:B------:R-:W-:Y:S05]  /*dec0*/  BSYNC B2 ;  /* 0x0000000000027941 */ /* 0x000fea0003800000 */
.L_x_26025:
[----:B------:R-:W-:Y:S02]  /*ded0*/  I2FP.F32.U32 R105, R105 ;  /* 0x0000006900697245 */ /* 0x000fe40000201000 */
[----:B------:R-:W-:-:S05]  /*dee0*/  MOV R106, 0x2f800000 ;  /* 0x2f800000006a7802 */ /* 0x000fca0000000f00 */
[----:B------:R-:W-:Y:S01]  /*def0*/  FFMA.FTZ R105, R105, R106, 1.1641532182693481445e-10 ;  /* 0x2f00000069697423 */ /* 0x000fe2000001006a */
[----:B-----5:R-:W-:-:S04]  /*df00*/  HADD2.F32 R106, -RZ, R64.H1_H1 ;  /* 0x30000040ff6a7230 */ /* 0x020fc80000004100 */
        /* <DEDUP_REMOVED lines=8> */
.L_x_26021:
[----:B------:R-:W-:Y:S05]  /*df90*/  BSYNC B1 ;  /* 0x0000000000017941 */ /* 0x000fea0003800000 */
.L_x_26020:
        /* <DEDUP_REMOVED lines=18> */
.L_x_26032:
[----:B------:R-:W-:-:S07]  /*e0c0*/  MOV R144, R154 ;  /* 0x0000009a00907202 */ /* 0x000fce0000000f00 */
.L_x_26033:
[----:B------:R-:W-:Y:S05]  /*e0d0*/  BSYNC B2 ;  /* 0x0000000000027941 */ /* 0x000fea0003800000 */
.L_x_26031:
        /* <DEDUP_REMOVED lines=16> */
.L_x_26037:
[----:B------:R-:W-:Y:S05]  /*e1e0*/  BSYNC B3 ;  /* 0x0000000000037941 */ /* 0x000fea0003800000 */
.L_x_26036:
        /* <DEDUP_REMOVED lines=44> */
.L_x_26035:
[----:B------:R-:W-:Y:S05]  /*e4b0*/  BSYNC B2 ;  /* 0x0000000000027941 */ /* 0x000fea0003800000 */
.L_x_26034:
[----:B------:R-:W-:Y:S01]  /*e4c0*/  HFMA2.MMA R107, -RZ, RZ, 0.1171875, 0 ;  /* 0x2f800000ff6b7435 */ /* 0x000fe200000001ff */
[----:B------:R-:W-:-:S09]  /*e4d0*/  I2FP.F32.U32 R106, R144 ;  /* 0x00000090006a7245 */ /* 0x000fd20000201000 */
        /* <DEDUP_REMOVED lines=10> */
.L_x_26030:
[----:B------:R-:W-:Y:S05]  /*e580*/  BSYNC B1 ;  /* 0x0000000000017941 */ /* 0x000fea0003800000 */
.L_x_26029:
        /* <DEDUP_REMOVED lines=18> */
.L_x_26041:
[----:B------:R-:W-:-:S07]  /*e6b0*/  MOV R107, R154 ;  /* 0x0000009a006b7202 */ /* 0x000fce0000000f00 */
.L_x_26042:
[----:B------:R-:W-:Y:S05]  /*e6c0*/  BSYNC B2 ;  /* 0x0000000000027941 */ /* 0x000fea0003800000 */
.L_x_26040:
        /* <DEDUP_REMOVED lines=16> */
.L_x_26046:
[----:B------:R-:W-:Y:S05]  /*e7d0*/  BSYNC B3 ;  /* 0x0000000000037941 */ /* 0x000fea0003800000 */
.L_x_26045:
        /* <DEDUP_REMOVED lines=44> */
.L_x_26044:
[----:B------:R-:W-:Y:S05]  /*eaa0*/  BSYNC B2 ;  /* 0x0000000000027941 */ /* 0x000fea0003800000 */
.L_x_26043:
[----:B------:R-:W-:Y:S01]  /*eab0*/  I2FP.F32.U32 R107, R107 ;  /* 0x0000006b006b7245 */ /* 0x000fe20000201000 */
[----:B------:R-:W-:-:S04]  /*eac0*/  IMAD.MOV.U32 R108, RZ, RZ, 0x2f800000 ;  /* 0x2f800000ff6c7424 */ /* 0x000fc800078e00ff */
        /* <DEDUP_REMOVED lines=10> */
.L_x_26039:
[----:B------:R-:W-:Y:S05]  /*eb70*/  BSYNC B1 ;  /* 0x0000000000017941 */ /* 0x000fea0003800000 */
.L_x_26038:
        /* <DEDUP_REMOVED lines=18> */
.L_x_26050:
[----:B------:R-:W-:-:S07]  /*eca0*/  IMAD.MOV.U32 R140, RZ, RZ, R154 ;  /* 0x000000ffff8c7224 */ /* 0x000fce00078e009a */
.L_x_26051:
[----:B------:R-:W-:Y:S05]  /*ecb0*/  BSYNC B2 ;  /* 0x0000000000027941 */ /* 0x000fea0003800000 */
.L_x_26049:
        /* <DEDUP_REMOVED lines=16> */
.L_x_26055:
[----:B------:R-:W-:Y:S05]  /*edc0*/  BSYNC B3 ;  /* 0x0000000000037941 */ /* 0x000fea0003800000 */
.L_x_26054:
        /* <DEDUP_REMOVED lines=44> */
.L_x_26053:
[----:B------:R-:W-:Y:S05]  /*f090*/  BSYNC B2 ;  /* 0x0000000000027941 */ /* 0x000fea0003800000 */
.L_x_26052:
        /* <DEDUP_REMOVED lines=12> */
.L_x_26048:
[----:B------:R-:W-:Y:S05]  /*f160*/  BSYNC B1 ;  /* 0x0000000000017941 */ /* 0x000fea0003800000 */
.L_x_26047:
        /* <DEDUP_REMOVED lines=18> */
.L_x_26059:
[----:B------:R-:W-:-:S07]  /*f290*/  MOV R109, R154 ;  /* 0x0000009a006d7202 */ /* 0x000fce0000000f00 */
.L_x_26060:
[----:B------:R-:W-:Y:S05]  /*f2a0*/  BSYNC B2 ;  /* 0x0000000000027941 */ /* 0x000fea0003800000 */
.L_x_26058:
        /* <DEDUP_REMOVED lines=16> */
.L_x_26064:
[----:B------:R-:W-:Y:S05]  /*f3b0*/  BSYNC B3 ;  /* 0x0000000000037941 */ /* 0x000fea0003800000 */
.L_x_26063:
        /* <DEDUP_REMOVED lines=44> */
.L_x_26062:
[----:B------:R-:W-:Y:S05]  /*f680*/  BSYNC B2 ;  /* 0x0000000000027941 */ /* 0x000fea0003800000 */
.L_x_26061:
        /* <DEDUP_REMOVED lines=12> */
.L_x_26057:
[----:B------:R-:W-:Y:S05]  /*f750*/  BSYNC B1 ;  /* 0x0000000000017941 */ /* 0x000fea0003800000 */
.L_x_26056:
        /* <DEDUP_REMOVED lines=18> */
.L_x_26068:
[----:B------:R-:W-:-:S07]  /*f880*/  MOV R142, R154 ;  /* 0x0000009a008e7202 */ /* 0x000fce0000000f00 */
.L_x_26069:
[----:B------:R-:W-:Y:S05]  /*f890*/  BSYNC B2 ;  /* 0x0000000000027941 */ /* 0x000fea0003800000 */
.L_x_26067:
        /* <DEDUP_REMOVED lines=16> */
.L_x_26073:
[----:B------:R-:W-:Y:S05]  /*f9a0*/  BSYNC B3 ;  /* 0x0000000000037941 */ /* 0x000fea0003800000 */
.L_x_26072:
[----:B------:R-:W-:Y:S01]  /*f9b0*/  LOP3.LUT R110, R110, UR5, R147, 0x96, !PT ;  /* 0x000000056e6e7c12 */ /* 0x000fe2000f8e9693 */
[----:B------:R-:W-:Y:S01]  /*f9c0*/  IMAD.HI.U32 R148, R155, -0x326172a9, RZ ;  /* 0xcd9e8d579b947827 */ /* 0x000fe200078e00ff */
[----:B------:R-:W-:-:S03]  /*f9d0*/  HFMA2.MMA R161, -RZ, RZ, 0, 0 ;  /* 0x00000000ffa17435 */ /* 0x000fc600000001ff */
        /* <DEDUP_REMOVED lines=37> */
[----:B------:R-:W-:Y:S01]  /*fc30*/  IMAD.WIDE.U32 R162, R163, -0x326172a9, RZ ;  /* 0xcd9e8d57a3a27825 */ /* 0x000fe200078e00ff */
[----:B------:R-:W-:-:S03]  /*fc40*/  MOV R152, R110 ;  /* 0x0000006e00987202 */ /* 0x000fc60000000f00 */
[----:B------:R-:W-:Y:S01]  /*fc50*/  IMAD.MOV.U32 R154, RZ, RZ, R162 ;  /* 0x000000ffff9a7224 */ /* 0x000fe200078e00a2 */
[----:B------:R-:W-:-:S07]  /*fc60*/  LOP3.LUT R148, R163, UR29, R148, 0x96, !PT ;  /* 0x0000001da3947c12 */ /* 0x000fce000f8e9694 */
.L_x_26071:
[----:B------:R-:W-:Y:S05]  /*fc70*/  BSYNC B2 ;  /* 0x0000000000027941 */ /* 0x000fea0003800000 */
.L_x_26070:
[----:B------:R-:W-:Y:S01]  /*fc80*/  I2FP.F32.U32 R110, R142 ;  /* 0x0000008e006e7245 */ /* 0x000fe20000201000 */
[----:B------:R-:W-:-:S04]  /*fc90*/  IMAD.MOV.U32 R111, RZ, RZ, 0x2f800000 ;  /* 0x2f800000ff6f7424 */ /* 0x000fc800078e00ff */
        /* <DEDUP_REMOVED lines=10> */
.L_x_26066:
[----:B------:R-:W-:Y:S05]  /*fd40*/  BSYNC B1 ;  /* 0x0000000000017941 */ /* 0x000fea0003800000 */
.L_x_26065:
        /* <DEDUP_REMOVED lines=18> */
.L_x_26077:
[----:B------:R-:W-:-:S07]  /*fe70*/  IMAD.MOV.U32 R111, RZ, RZ, R154 ;  /* 0x000000ffff6f7224 */ /* 0x000fce00078e009a */
.L_x_26078:
[----:B------:R-:W-:Y:S05]  /*fe80*/  BSYNC B2 ;  /* 0x0000000000027941 */ /* 0x000fea0003800000 */
.L_x_26076:
        /* <DEDUP_REMOVED lines=16> */
.L_x_26082:
[----:B------:R-:W-:Y:S05]  /*ff90*/  BSYNC B3 ;  /* 0x0000000000037941 */ /* 0x000fea0003800000 */
.L_x_26081:
        /* <DEDUP_REMOVED lines=44> */
.L_x_26080:
[----:B------:R-:W-:Y:S05]  /*10260*/  BSYNC B2 ;  /* 0x0000000000027941 */ /* 0x000fea0003800000 */
.L_x_26079:
[----:B------:R-:W-:Y:S02]  /*10270*/  I2FP.F32.U32 R111, R111 ;  /* 0x0000006f006f7245 */ /* 0x000fe40000201000 */
[----:B------:R-:W-:-:S05]  /*10280*/  MOV R128, 0x2f800000 ;  /* 0x2f80000000807802 */ /* 0x000fca0000000f00 */
        /* <DEDUP_REMOVED lines=10> */
.L_x_26075:
[----:B------:R-:W-:Y:S05]  /*10330*/  BSYNC B1 ;  /* 0x0000000000017941 */ /* 0x000fea0003800000 */
.L_x_26074:
        /* <DEDUP_REMOVED lines=25> */
.L_x_26084:
[----:B------:R-:W-:Y:S05]  /*104d0*/  BSYNC B1 ;  /* 0x0000000000017941 */ /* 0x000fea0003800000 */
.L_x_26083:
        /* <DEDUP_REMOVED lines=144> */
.L_x_26100:
        /* <DEDUP_REMOVED lines=65> */
[----:B------:R-:W-:-:S02]  /*111f0*/  HADD2.F32 R75, -RZ, R59.H0_H0 ;  /* 0x2000003bff4b7230 */ /* 0x000fc40000004100 */
[C---:B------:R-:W-:Y:S01]  /*11200*/  FMUL.FTZ R78, R156.reuse, R161 ;  /* 0x000000a19c4e7220 */ /* 0x040fe20000410000 */
[----:B------:R-:W-:Y:S02]  /*11210*/  HADD2.F32 R98, -RZ, R59.H1_H1 ;  /* 0x3000003bff627230 */ /* 0x000fe40000004100 */
[C---:B------:R-:W-:Y:S01]  /*11220*/  FMUL.FTZ R79, R156.reuse, R79 ;  /* 0x0000004f9c4f7220 */ /* 0x040fe20000410000 */
[----:B------:R-:W-:Y:S01]  /*11230*/  FMUL.FTZ R130, R156, R94 ;  /* 0x0000005e9c827220 */ /* 0x000fe20000410000 */
[----:B------:R-:W-:Y:S01]  /*11240*/  FFMA.FTZ R75, R78, R75, R19 ;  /* 0x0000004b4e4b7223 */ /* 0x000fe20000010013 */
[C---:B------:R-:W-:Y:S01]  /*11250*/  FMUL.FTZ R94, R156.reuse, R97 ;  /* 0x000000619c5e7220 */ /* 0x040fe20000410000 */
[----:B------:R-:W-:Y:S01]  /*11260*/  FFMA.FTZ R78, R79, R98, R18 ;  /* 0x000000624f4e7223 */ /* 0x000fe20000010012 */
[C---:B------:R-:W-:Y:S01]  /*11270*/  FMUL.FTZ R97, R156.reuse, R100 ;  /* 0x000000649c617220 */ /* 0x040fe20000410000 */
[--C-:B------:R-:W-:Y:S02]  /*11280*/  HADD2.F32 R100, -RZ, R58.reuse.H1_H1 ;  /* 0x3000003aff647230 */ /* 0x100fe40000004100 */
[C---:B------:R-:W-:Y:S01]  /*11290*/  FMUL.FTZ R74, R156.reuse, R159 ;  /* 0x0000009f9c4a7220 */ /* 0x040fe20000410000 */
[----:B------:R-:W-:Y:S01]  /*112a0*/  FMUL.FTZ R77, R156, R77 ;  /* 0x0000004d9c4d7220 */ /* 0x000fe20000410000 */
[----:B------:R-:W-:Y:S01]  /*112b0*/  F2FP.F16.F32.PACK_AB R75, R78, R75 ;  /* 0x0000004b4e4b723e */ /* 0x000fe200000000ff */
[----:B------:R-:W-:-:S02]  /*112c0*/  HADD2.F32 R78, -RZ, R58.H0_H0 ;  /* 0x2000003aff4e7230 */ /* 0x000fc40000004100 */
[C---:B------:R-:W-:Y:S01]  /*112d0*/  FMUL.FTZ R72, R156.reuse, R131 ;  /* 0x000000839c487220 */ /* 0x040fe20000410000 */
[----:B------:R-:W-:Y:S01]  /*112e0*/  FFMA.FTZ R77, R77, R100, R112 ;  /* 0x000000644d4d7223 */ /* 0x000fe20000010070 */
[C---:B------:R-:W-:Y:S01]  /*112f0*/  FMUL.FTZ R131, R156.reuse, R87 ;  /* 0x000000579c837220 */ /* 0x040fe20000410000 */
[----:B------:R-:W-:Y:S01]  /*11300*/  FMUL.FTZ R87, R156, R96 ;  /* 0x000000609c577220 */ /* 0x000fe20000410000 */
[----:B------:R-:W-:Y:S01]  /*11310*/  FFMA.FTZ R74, R74, R78, R113 ;  /* 0x0000004e4a4a7223 */ /* 0x000fe20000010071 */
[C---:B------:R-:W-:Y:S01]  /*11320*/  FMUL.FTZ R96, R156.reuse, R99 ;  /* 0x000000639c607220 */ /* 0x040fe20000410000 */
[----:B------:R-:W-:Y:S01]  /*11330*/  SHF.R.S32.HI R79, RZ, 0x1f, R128 ;  /* 0x0000001fff4f7819 */ /* 0x000fe20000011480 */
[----:B------:R-:W0:Y:S01]  /*11340*/  LDC.64 R98, c[0x0][0x2b8] ;  /* 0x0000ae00ff627b82 */ /* 0x000e220000000a00 */
[C---:B------:R-:W-:Y:S01]  /*11350*/  FMUL.FTZ R73, R156.reuse, R73 ;  /* 0x000000499c497220 */ /* 0x040fe20000410000 */
[----:B------:R-:W-:Y:S01]  /*11360*/  F2FP.F16.F32.PACK_AB R74, R77, R74 ;  /* 0x0000004a4d4a723e */ /* 0x000fe200000000ff */
[--C-:B------:R-:W-:Y:S01]  /*11370*/  HADD2.F32 R77, -RZ, R57.reuse.H0_H0 ;  /* 0x20000039ff4d7230 */ /* 0x100fe20000004100 */
[----:B------:R-:W-:Y:S01]  /*11380*/  LEA.HI R79, R79, R128, RZ, 0x3 ;  /* 0x000000804f4f7211 */ /* 0x000fe200078f18ff */
[C---:B------:R-:W-:Y:S01]  /*11390*/  FMUL.FTZ R80, R156.reuse, R163 ;  /* 0x000000a39c507220 */ /* 0x040fe20000410000 */
[C---:B------:R-:W-:Y:S01]  /*113a0*/  FMUL.FTZ R84, R156.reuse, R84 ;  /* 0x000000549c547220 */ /* 0x040fe20000410000 */
[----:B------:R-:W-:Y:S01]  /*113b0*/  FMUL.FTZ R82, R156, R165 ;  /* 0x000000a59c527220 */ /* 0x000fe20000410000 */
[----:B------:R-:W-:Y:S01]  /*113c0*/  FFMA.FTZ R76, R76, R77, R115 ;  /* 0x0000004d4c4c7223 */ /* 0x000fe20000010073 */
[----:B------:R-:W-:Y:S01]  /*113d0*/  HADD2.F32 R77, -RZ, R57.H1_H1 ;  /* 0x30000039ff4d7230 */ /* 0x000fe20000004100 */
[----:B------:R-:W-:Y:S01]  /*113e0*/  LEA.HI.SX32 R79, R79, R118, 0x1d ;  /* 0x000000764f4f7211 */ /* 0x000fe200078feaff */
[C---:B------:R-:W-:Y:S01]  /*113f0*/  FMUL.FTZ R85, R156.reuse, R85 ;  /* 0x000000559c557220 */ /* 0x040fe20000410000 */
[C---:B------:R-:W-:Y:S01]  /*11400*/  FMUL.FTZ R86, R156.reuse, R86 ;  /* 0x000000569c567220 */ /* 0x040fe20000410000 */
[C---:B------:R-:W-:Y:S01]  /*11410*/  FMUL.FTZ R83, R156.reuse, R83 ;  /* 0x000000539c537220 */ /* 0x040fe20000410000 */
[----:B------:R-:W-:Y:S01]  /*11420*/  FFMA.FTZ R129, R129, R77, R114 ;  /* 0x0000004d81817223 */ /* 0x000fe20000010072 */
[--C-:B------:R-:W-:Y:S01]  /*11430*/  HADD2.F32 R77, -RZ, R56.reuse.H0_H0 ;  /* 0x20000038ff4d7230 */ /* 0x100fe20000004100 */
[C---:B------:R-:W-:Y:S01]  /*11440*/  IADD3 R163, R79.reuse, 0x20, RZ ;  /* 0x000000204fa37810 */ /* 0x040fe20007ffe0ff */
[C---:B------:R-:W-:Y:S01]  /*11450*/  VIADD R161, R79.reuse, 0x40 ;  /* 0x000000404fa17836 */ /* 0x040fe20000000000 */
[C---:B------:R-:W-:Y:S01]  /*11460*/  IADD3 R159, R79.reuse, 0x60, RZ ;  /* 0x000000604f9f7810 */ /* 0x040fe20007ffe0ff */
[----:B------:R-:W-:Y:S01]  /*11470*/  FMUL.FTZ R93, R156, R93 ;  /* 0x0000005d9c5d7220 */ /* 0x000fe20000410000 */
[----:B------:R-:W-:Y:S01]  /*11480*/  FFMA.FTZ R72, R72, R77, R117 ;  /* 0x0000004d48487223 */ /* 0x000fe20000010075 */
[----:B------:R-:W-:Y:S01]  /*11490*/  HADD2.F32 R77, -RZ, R56.H1_H1 ;  /* 0x30000038ff4d7230 */ /* 0x000fe20000004100 */
[C---:B------:R-:W-:Y:S01]  /*114a0*/  IADD3 R78, R79.reuse, 0x80, RZ ;  /* 0x000000804f4e7810 */ /* 0x040fe20007ffe0ff */
[----:B------:R-:W-:Y:S01]  /*114b0*/  FMUL.FTZ R90, R156, R90 ;  /* 0x0000005a9c5a7220 */ /* 0x000fe20000410000 */
[----:B0-----:R-:W-:-:S04]  /*114c0*/  IMAD.WIDE.U32 R164, R79, 0x10, R98 ;  /* 0x000000104fa47825 */ /* 0x001fc800078e0062 */
[C---:B------:R-:W-:Y:S01]  /*114d0*/  FMUL.FTZ R91, R156.reuse, R91 ;  /* 0x0000005b9c5b7220 */ /* 0x040fe20000410000 */
[----:B------:R-:W-:Y:S01]  /*114e0*/  FFMA.FTZ R77, R73, R77, R116 ;  /* 0x0000004d494d7223 */ /* 0x000fe20000010074 */
[C---:B------:R-:W-:Y:S01]  /*114f0*/  FMUL.FTZ R88, R156.reuse, R88 ;  /* 0x000000589c587220 */ /* 0x040fe20000410000 */
[----:B------:R-:W-:Y:S02]  /*11500*/  HADD2.F32 R73, -RZ, R54.H0_H0 ;  /* 0x20000036ff497230 */ /* 0x000fe40000004100 */
[----:B------:R-:W-:Y:S01]  /*11510*/  FMUL.FTZ R89, R156, R89 ;  /* 0x000000599c597220 */ /* 0x000fe20000410000 */
[----:B------:R-:W-:Y:S01]  /*11520*/  IMAD.WIDE.U32 R162, R163, 0x10, R98 ;  /* 0x00000010a3a27825 */ /* 0x000fe200078e0062 */
        /* <DEDUP_REMOVED lines=11> */
[----:B------:R-:W-:Y:S02]  /*115e0*/  HADD2.F32 R73, -RZ, R54.H1_H1 ;  /* 0x30000036ff497230 */ /* 0x000fe40000004100 */
[----:B------:R-:W-:Y:S01]  /*115f0*/  FMUL.FTZ R109, R156, R109 ;  /* 0x0000006d9c6d7220 */ /* 0x000fe20000410000 */
[----:B------:R-:W-:-:S04]  /*11600*/  IMAD.WIDE.U32 R98, R78, 0x10, R98 ;  /* 0x000000104e627825 */ /* 0x000fc800078e0062 */
[C---:B------:R-:W-:Y:S01]  /*11610*/  FMUL.FTZ R106, R156.reuse, R106 ;  /* 0x0000006a9c6a7220 */ /* 0x040fe20000410000 */
[C---:B------:R-:W-:Y:S01]  /*11620*/  FMUL.FTZ R107, R156.reuse, R107 ;  /* 0x0000006b9c6b7220 */ /* 0x040fe20000410000 */
[----:B------:R-:W-:Y:S01]  /*11630*/  FFMA.FTZ R85, R85, R73, R12 ;  /* 0x0000004955557223 */ /* 0x000fe2000001000c */
[--C-:B------:R-:W-:Y:S02]  /*11640*/  HADD2.F32 R79, -RZ, R55.reuse.H0_H0 ;  /* 0x20000037ff4f7230 */ /* 0x100fe40000004100 */
[C---:B------:R-:W-:Y:S01]  /*11650*/  FMUL.FTZ R104, R156.reuse, R104 ;  /* 0x000000689c687220 */ /* 0x040fe20000410000 */
[----:B------:R-:W-:Y:S02]  /*11660*/  HADD2.F32 R78, -RZ, R55.H1_H1 ;  /* 0x30000037ff4e7230 */ /* 0x000fe40000004100 */
[----:B------:R-:W-:Y:S01]  /*11670*/  FMUL.FTZ R105, R156, R105 ;  /* 0x000000699c697220 */ /* 0x000fe20000410000 */
[----:B------:R-:W-:Y:S02]  /*11680*/  HADD2.F32 R73, -RZ, R53.H0_H0 ;  /* 0x20000035ff497230 */ /* 0x000fe40000004100 */
[----:B------:R-:W-:Y:S01]  /*11690*/  FFMA.FTZ R79, R86, R79, R11 ;  /* 0x0000004f564f7223 */ /* 0x000fe2000001000b */
[----:B------:R-:W-:-:S02]  /*116a0*/  HADD2.F32 R86, -RZ, R46.H0_H0 ;  /* 0x2000002eff567230 */ /* 0x000fc40000004100 */
[----:B------:R-:W-:Y:S01]  /*116b0*/  FFMA.FTZ R78, R131, R78, R10 ;  /* 0x0000004e834e7223 */ /* 0x000fe2000001000a */
[----:B------:R-:W-:Y:S01]  /*116c0*/  FMUL.FTZ R110, R156, R110 ;  /* 0x0000006e9c6e7220 */ /* 0x000fe20000410000 */
[----:B------:R-:W-:Y:S01]  /*116d0*/  FFMA.FTZ R82, R82, R73, R15 ;  /* 0x0000004952527223 */ /* 0x000fe2000001000f */
[----:B------:R-:W-:Y:S02]  /*116e0*/  HADD2.F32 R73, -RZ, R53.H1_H1 ;  /* 0x30000035ff497230 */ /* 0x000fe40000004100 */
[----:B------:R-:W-:Y:S01]  /*116f0*/  FFMA.FTZ R86, R97, R86, R122 ;  /* 0x0000005661567223 */ /* 0x000fe2000001007a */
[----:B------:R-:W-:Y:S02]  /*11700*/  F2FP.F16.F32.PACK_AB R79, R78, R79 ;  /* 0x0000004f4e4f723e */ /* 0x000fe400000000ff */
[----:B------:R-:W-:Y:S01]  /*11710*/  F2FP.F16.F32.PACK_AB R78, R85, R84 ;  /* 0x00000054554e723e */ /* 0x000fe200000000ff */
[----:B------:R-:W-:Y:S02]  /*11720*/  HADD2.F32 R84, -RZ, R50.H1_H1 ;  /* 0x30000032ff547230 */ /* 0x000fe40000004100 */
[----:B------:R-:W-:Y:S01]  /*11730*/  FFMA.FTZ R83, R83, R73, R14 ;  /* 0x0000004953537223 */ /* 0x000fe2000001000e */
[----:B------:R-:W-:Y:S01]  /*11740*/  F2FP.F16.F32.PACK_AB R73, R129, R76 ;  /* 0x0000004c8149723e */ /* 0x000fe200000000ff */
[----:B------:R-:W-:-:S02]  /*11750*/  HADD2.F32 R76, -RZ, R52.H0_H0 ;  /* 0x20000034ff4c7230 */ /* 0x000fc40000004100 */
[----:B------:R-:W-:Y:S01]  /*11760*/  FFMA.FTZ R93, R93, R84, R4 ;  /* 0x000000545d5d7223 */ /* 0x000fe20000010004 */
[--C-:B------:R-:W-:Y:S01]  /*11770*/  HADD2.F32 R84, -RZ, R49.reuse.H0_H0 ;  /* 0x20000031ff547230 */ /* 0x100fe20000004100 */
[----:B------:R-:W-:Y:S01]  /*11780*/  F2FP.F16.F32.PACK_AB R77, R83, R82 ;  /* 0x00000052534d723e */ /* 0x000fe200000000ff */
        /* <DEDUP_REMOVED lines=14> */
[----:B------:R-:W-:Y:S01]  /*11870*/  F2FP.F16.F32.PACK_AB R83, R80, R83 ;  /* 0x000000535053723e */ /* 0x000fe200000000ff */
[----:B------:R-:W-:Y:S01]  /*11880*/  FFMA.FTZ R81, R81, R82, R16 ;  /* 0x0000005251517223 */ /* 0x000fe20000010010 */
[----:B------:R-:W-:-:S02]  /*11890*/  HADD2.F32 R82, -RZ, R50.H0_H0 ;  /* 0x20000032ff527230 */ /* 0x000fc40000004100 */
[----:B------:R-:W-:Y:S01]  /*118a0*/  FFMA.FTZ R109, R109, R88, R136 ;  /* 0x000000586d6d7223 */ /* 0x000fe20000010088 */
[----:B------:R-:W-:Y:S01]  /*118b0*/  F2FP.F16.F32.PACK_AB R80, R85, R84 ;  /* 0x000000545550723e */ /* 0x000fe200000000ff */
[--C-:B------:R-:W-:Y:S01]  /*118c0*/  HADD2.F32 R84, -RZ, R47.reuse.H0_H0 ;  /* 0x2000002fff547230 */ /* 0x100fe20000004100 */
[----:B------:R-:W-:Y:S01]  /*118d0*/  F2FP.F16.F32.PACK_AB R76, R81, R76 ;  /* 0x0000004c514c723e */ /* 0x000fe200000000ff */
[----:B------:R-:W-:Y:S01]  /*118e0*/  FFMA.FTZ R82, R92, R82, R5 ;  /* 0x000000525c527223 */ /* 0x000fe20000010005 */
[----:B------:R-:W-:Y:S01]  /*118f0*/  HADD2.F32 R85, -RZ, R47.H1_H1 ;  /* 0x3000002fff557230 */ /* 0x000fe20000004100 */
[----:B------:R-:W-:Y:S01]  /*11900*/  F2FP.F16.F32.PACK_AB R81, R91, R90 ;  /* 0x0000005a5b51723e */ /* 0x000fe200000000ff */
[----:B------:R-:W-:Y:S01]  /*11910*/  FFMA.FTZ R102, R102, R84, R125 ;  /* 0x0000005466667223 */ /* 0x000fe2000001007d */
[----:B------:R-:W-:Y:S01]  /*11920*/  HADD2.F32 R84, -RZ, R46.H1_H1 ;  /* 0x3000002eff547230 */ /* 0x000fe20000004100 */
[----:B------:R-:W-:Y:S01]  /*11930*/  F2FP.F16.F32.PACK_AB R82, R93, R82 ;  /* 0x000000525d52723e */ /* 0x000fe200000000ff */
[----:B------:R-:W-:Y:S01]  /*11940*/  FFMA.FTZ R103, R103, R85, R126 ;  /* 0x0000005567677223 */ /* 0x000fe2000001007e */
[--C-:B------:R-:W-:Y:S01]  /*11950*/  HADD2.F32 R85, -RZ, R45.reuse.H0_H0 ;  /* 0x2000002dff557230 */ /* 0x100fe20000004100 */
[----:B------:R1:W-:Y:S01]  /*11960*/  STG.E.128 desc[UR6][R164.64], R72 ;  /* 0x00000048a4007986 */ /* 0x0003e2000c101d06 */
[----:B------:R-:W-:Y:S01]  /*11970*/  FFMA.FTZ R101, R101, R84, R124 ;  /* 0x0000005465657223 */ /* 0x000fe2000001007c */
[----:B------:R-:W-:-:S02]  /*11980*/  HADD2.F32 R84, -RZ, R45.H1_H1 ;  /* 0x3000002dff547230 */ /* 0x000fc40000004100 */
[--C-:B------:R-:W-:Y:S02]  /*11990*/  HADD2.F32 R89, -RZ, R44.reuse.H1_H1 ;  /* 0x3000002cff597230 */ /* 0x100fe40000004100 */
[----:B------:R-:W-:Y:S01]  /*119a0*/  FFMA.FTZ R85, R95, R85, R120 ;  /* 0x000000555f557223 */ /* 0x000fe20000010078 */
[----:B------:R-:W-:Y:S02]  /*119b0*/  HADD2.F32 R88, -RZ, R41.H1_H1 ;  /* 0x30000029ff587230 */ /* 0x000fe40000004100 */
[----:B------:R-:W-:Y:S01]  /*119c0*/  FFMA.FTZ R96, R96, R84, R123 ;  /* 0x0000005460607223 */ /* 0x000fe2000001007b */
[----:B------:R-:W-:Y:S02]  /*119d0*/  HADD2.F32 R84, -RZ, R44.H0_H0 ;  /* 0x2000002cff547230 */ /* 0x000fe40000004100 */
[----:B------:R-:W-:Y:S01]  /*119e0*/  FFMA.FTZ R89, R94, R89, R121 ;  /* 0x000000595e597223 */ /* 0x000fe20000010079 */
[----:B------:R-:W-:Y:S02]  /*119f0*/  HADD2.F32 R91, -RZ, R43.H0_H0 ;  /* 0x2000002bff5b7230 */ /* 0x000fe40000004100 */
[----:B------:R-:W-:Y:S01]  /*11a00*/  FFMA.FTZ R107, R107, R88, R134 ;  /* 0x000000586b6b7223 */ /* 0x000fe20000010086 */
[----:B------:R-:W-:-:S02]  /*11a10*/  HADD2.F32 R90, -RZ, R40.H1_H1 ;  /* 0x30000028ff5a7230 */ /* 0x000fc40000004100 */
[----:B------:R-:W-:Y:S01]  /*11a20*/  FFMA.FTZ R84, R87, R84, R0 ;  /* 0x0000005457547223 */ /* 0x000fe20000010000 */
[----:B------:R-:W-:Y:S02]  /*11a30*/  HADD2.F32 R87, -RZ, R43.H1_H1 ;  /* 0x3000002bff577230 */ /* 0x000fe40000004100 */
[----:B------:R-:W-:Y:S01]  /*11a40*/  FFMA.FTZ R91, R110, R91, R137 ;  /* 0x0000005b6e5b7223 */ /* 0x000fe20000010089 */
[----:B------:R-:W-:Y:S01]  /*11a50*/  F2FP.F16.F32.PACK_AB R86, R101, R86 ;  /* 0x000000566556723e */ /* 0x000fe200000000ff */
[----:B------:R-:W-:Y:S01]  /*11a60*/  FFMA.FTZ R105, R105, R90, R132 ;  /* 0x0000005a69697223 */ /* 0x000fe20000010084 */
[----:B------:R-:W-:Y:S01]  /*11a70*/  F2FP.F16.F32.PACK_AB R85, R96, R85 ;  /* 0x000000556055723e */ /* 0x000fe200000000ff */
[----:B------:R-:W-:Y:S01]  /*11a80*/  FFMA.FTZ R92, R111, R87, R138 ;  /* 0x000000576f5c7223 */ /* 0x000fe2000001008a */
[----:B------:R-:W-:Y:S01]  /*11a90*/  HADD2.F32 R87, -RZ, R42.H0_H0 ;  /* 0x2000002aff577230 */ /* 0x000fe20000004100 */
[----:B------:R-:W-:Y:S01]  /*11aa0*/  F2FP.F16.F32.PACK_AB R84, R89, R84 ;  /* 0x000000545954723e */ /* 0x000fe200000000ff */
[----:B------:R1:W-:Y:S02]  /*11ab0*/  STG.E.128 desc[UR6][R162.64], R76 ;  /* 0x0000004ca2007986 */ /* 0x0003e4000c101d06 */
[----:B------:R-:W-:Y:S01]  /*11ac0*/  F2FP.F16.F32.PACK_AB R91, R92, R91 ;  /* 0x0000005b5c5b723e */ /* 0x000fe200000000ff */
[----:B------:R-:W-:Y:S01]  /*11ad0*/  FFMA.FTZ R108, R108, R87, R135 ;  /* 0x000000576c6c7223 */ /* 0x000fe20000010087 */
[----:B------:R-:W-:Y:S01]  /*11ae0*/  HADD2.F32 R87, -RZ, R41.H0_H0 ;  /* 0x20000029ff577230 */ /* 0x000fe20000004100 */
[----:B------:R1:W-:Y:S03]  /*11af0*/  STG.E.128 desc[UR6][R160.64], R80 ;  /* 0x00000050a0007986 */ /* 0x0003e6000c101d06 */
[----:B------:R-:W-:Y:S01]  /*11b00*/  F2FP.F16.F32.PACK_AB R90, R109, R108 ;  /* 0x0000006c6d5a723e */ /* 0x000fe200000000ff */
[----:B------:R-:W-:Y:S01]  /*11b10*/  FFMA.FTZ R106, R106, R87, R133 ;  /* 0x000000576a6a7223 */ /* 0x000fe20000010085 */
[----:B------:R-:W-:-:S04]  /*11b20*/  HADD2.F32 R87, -RZ, R40.H0_H0 ;  /* 0x20000028ff577230 */ /* 0x000fc80000004100 */
[----:B------:R-:W-:Y:S01]  /*11b30*/  F2FP.F16.F32.PACK_AB R89, R107, R106 ;  /* 0x0000006a6b59723e */ /* 0x000fe200000000ff */
[----:B------:R-:W-:Y:S01]  /*11b40*/  FFMA.FTZ R88, R104, R87, R127 ;  /* 0x0000005768587223 */ /* 0x000fe2000001007f */
[----:B------:R-:W-:-:S04]  /*11b50*/  F2FP.F16.F32.PACK_AB R87, R103, R102 ;  /* 0x000000666757723e */ /* 0x000fc800000000ff */
[----:B------:R-:W-:Y:S01]  /*11b60*/  F2FP.F16.F32.PACK_AB R88, R105, R88 ;  /* 0x000000586958723e */ /* 0x000fe200000000ff */
[----:B------:R1:W-:Y:S04]  /*11b70*/  STG.E.128 desc[UR6][R158.64], R84 ;  /* 0x000000549e007986 */ /* 0x0003e8000c101d06 */
[----:B------:R1:W-:Y:S02]  /*11b80*/  STG.E.128 desc[UR6][R98.64], R88 ;  /* 0x0000005862007986 */ /* 0x0003e4000c101d06 */
.L_x_26087:
[----:B------:R-:W-:Y:S05]  /*11b90*/  BSYNC B1 ;  /* 0x0000000000017941 */ /* 0x000fea0003800000 */
.L_x_26086:
[----:B-1----:R-:W1:Y:S02]  /*11ba0*/  LDC.64 R72, c[0x0][0x210] ;  /* 0x00008400ff487b82 */ /* 0x002e640000000a00 */
[----:B-1----:R-:W-:-:S05]  /*11bb0*/  IMAD R119, R72, 0x4, R119 ;  /* 0x0000000448777824 */ /* 0x002fca00078e0277 */
[----:B------:R-:W-:-:S13]  /*11bc0*/  ISETP.GE.AND P0, PT, R119, R73, PT ;  /* 0x000000497700720c */ /* 0x000fda0003f06270 */
[----:B------:R-:W-:Y:S05]  /*11bd0*/  @!P0 BRA `(.L_x_26088) ;  /* 0xfffffeec00cc8947 */ /* 0x000fea000383ffff */
[----:B------:R-:W-:Y:S05]  /*11be0*/  BSYNC B0 ;  /* 0x0000000000007941 */ /* 0x000fea0003800000 */
.L_x_25714:
[----:B------:R-:W-:Y:S05]  /*11bf0*/  EXIT ;  /* 0x000000000000794d */ /* 0x000fea0003800000 */
.L_x_26085:
[----:B------:R-:W-:Y:S01]  /*11c00*/  HFMA2.MMA R156, -RZ, RZ, 0, 5.9604644775390625e-08 ;  /* 0x00000001ff9c7435 */ /* 0x000fe200000001ff */
[----:B------:R-:W-:Y:S01]  /*11c10*/  BSSY B1, `(.L_x_26089) ;  /* 0x0000007000017945 */ /* 0x000fe20003800000 */
[----:B------:R-:W-:Y:S01]  /*11c20*/  MOV R161, R159 ;  /* 0x0000009f00a17202 */ /* 0x000fe20000000f00 */
[----:B0-----:R-:W-:Y:S01]  /*11c30*/  IMAD.MOV.U32 R131, RZ, RZ, 0x1f ;  /* 0x0000001fff837424 */ /* 0x001fe200078e00ff */
[----:B------:R-:W-:-:S07]  /*11c40*/  MOV R130, 0xffffffff ;  /* 0xffffffff00827802 */ /* 0x000fce0000000f00 */
[----:B------:R-:W-:Y:S05]  /*11c50*/  WARPSYNC.COLLECTIVE R130, `(.L_x_26090) ;  /* 0x0000000082087348 */ /* 0x000fea0003c00000 */
[----:B------:R0:W1:Y:S02]  /*11c60*/  SHFL.BFLY P0, R128, R161, R156, R131 ;  /* 0x0c00009ca1807389 */ /* 0x0000640000000083 */
[----:B01----:R-:W-:Y:S01]  /*11c70*/  ENDCOLLECTIVE ;  /* 0x000000000000791b */ /* 0x003fe20003800000 */
.L_x_26090:
[----:B------:R-:W-:Y:S05]  /*11c80*/  BSYNC B1 ;  /* 0x0000000000017941 */ /* 0x000fea0003800000 */
.L_x_26089:
        /* <DEDUP_REMOVED lines=8> */
.L_x_26091:
[----:B------:R-:W-:Y:S02]  /*11d10*/  IMAD.MOV.U32 R156, RZ, RZ, 0x4 ;  /* 0x00000004ff9c7424 */ /* 0x000fe400078e00ff */
[----:B------:R-:W-:-:S05]  /*11d20*/  FADD.FTZ R162, R161, R128 ;  /* 0x00000080a1a27221 */ /* 0x000fca0000010000 */
[----:B------:R-:W-:-:S07]  /*11d30*/  MOV R161, R162 ;  /* 0x000000a200a17202 */ /* 0x000fce0000000f00 */
[----:B------:R-:W-:Y:S05]  /*11d40*/  WARPSYNC.COLLECTIVE R130, `(.L_x_26092) ;  /* 0x0000000082087348 */ /* 0x000fea0003c00000 */
[----:B------:R0:W1:Y:S02]  /*11d50*/  SHFL.BFLY P0, R128, R161, R156, R131 ;  /* 0x0c00009ca1807389 */ /* 0x0000640000000083 */
[----:B01----:R-:W-:Y:S01]  /*11d60*/  ENDCOLLECTIVE ;  /* 0x000000000000791b */ /* 0x003fe20003800000 */
.L_x_26092:
[----:B------:R-:W-:Y:S01]  /*11d70*/  HFMA2.MMA R156, -RZ, RZ, 0, 4.76837158203125e-07 ;  /* 0x00000008ff9c7435 */ /* 0x000fe200000001ff */
[----:B------:R-:W-:-:S05]  /*11d80*/  FADD.FTZ R163, R162, R128 ;  /* 0x00000080a2a37221 */ /* 0x000fca0000010000 */
[----:B------:R-:W-:-:S07]  /*11d90*/  MOV R161, R163 ;  /* 0x000000a300a17202 */ /* 0x000fce0000000f00 */
[----:B------:R-:W-:Y:S05]  /*11da0*/  WARPSYNC.COLLECTIVE R130, `(.L_x_26093) ;  /* 0x0000000082087348 */ /* 0x000fea0003c00000 */
[----:B------:R0:W1:Y:S02]  /*11db0*/  SHFL.BFLY P0, R128, R161, R156, R131 ;  /* 0x0c00009ca1807389 */ /* 0x0000640000000083 */
[----:B01----:R-:W-:Y:S01]  /*11dc0*/  ENDCOLLECTIVE ;  /* 0x000000000000791b */ /* 0x003fe20003800000 */
.L_x_26093:
[----:B------:R-:W-:Y:S01]  /*11dd0*/  MOV R156, 0x10 ;  /* 0x00000010009c7802 */ /* 0x000fe20000000f00 */
[----:B------:R-:W-:-:S04]  /*11de0*/  FADD.FTZ R164, R163, R128 ;  /* 0x00000080a3a47221 */ /* 0x000fc80000010000 */
[----:B------:R-:W-:-:S07]  /*11df0*/  IMAD.MOV.U32 R161, RZ, RZ, R164 ;  /* 0x000000ffffa17224 */ /* 0x000fce00078e00a4 */
[----:B------:R-:W-:Y:S05]  /*11e00*/  WARPSYNC.COLLECTIVE R130, `(.L_x_26094) ;  /* 0x0000000082087348 */ /* 0x000fea0003c00000 */
[----:B------:R0:W1:Y:S02]  /*11e10*/  SHFL.BFLY P0, R128, R161, R156, R131 ;  /* 0x0c00009ca1807389 */ /* 0x0000640000000083 */
[----:B01----:R-:W-:Y:S01]  /*11e20*/  ENDCOLLECTIVE ;  /* 0x000000000000791b */ /* 0x003fe20003800000 */
.L_x_26094:
[----:B------:R-:W-:Y:S01]  /*11e30*/  HFMA2.MMA R156, -RZ, RZ, 0, 5.9604644775390625e-08 ;  /* 0x00000001ff9c7435 */ /* 0x000fe200000001ff */
        /* <DEDUP_REMOVED lines=82> */
[----:B------:R-:W-:-:S07]  /*12360*/  FFMA.FTZ R161, R161, R161, R128 ;  /* 0x000000a1a1a17223 */ /* 0x000fce0000010080 */
[----:B------:R-:W-:Y:S05]  /*12370*/  WARPSYNC.COLLECTIVE R130, `(.L_x_26095) ;  /* 0x0000000082087348 */ /* 0x000fea0003c00000 */
[----:B------:R0:W1:Y:S02]  /*12380*/  SHFL.BFLY P0, R128, R161, R156, R131 ;  /* 0x0c00009ca1807389 */ /* 0x0000640000000083 */
[----:B01----:R-:W-:Y:S01]  /*12390*/  ENDCOLLECTIVE ;  /* 0x000000000000791b */ /* 0x003fe20003800000 */
.L_x_26095:
[----:B------:R-:W-:Y:S01]  /*123a0*/  HFMA2.MMA R156, -RZ, RZ, 0, 1.1920928955078125e-07 ;  /* 0x00000002ff9c7435 */ /* 0x000fe200000001ff */
[----:B------:R-:W-:-:S05]  /*123b0*/  FADD.FTZ R162, R161, R128 ;  /* 0x00000080a1a27221 */ /* 0x000fca0000010000 */
[----:B------:R-:W-:-:S07]  /*123c0*/  MOV R161, R162 ;  /* 0x000000a200a17202 */ /* 0x000fce0000000f00 */
[----:B------:R-:W-:Y:S05]  /*123d0*/  WARPSYNC.COLLECTIVE R130, `(.L_x_26096) ;  /* 0x0000000082087348 */ /* 0x000fea0003c00000 */
[----:B------:R0:W1:Y:S02]  /*123e0*/  SHFL.BFLY P0, R128, R161, R156, R131 ;  /* 0x0c00009ca1807389 */ /* 0x0000640000000083 */
[----:B01----:R-:W-:Y:S01]  /*123f0*/  ENDCOLLECTIVE ;  /* 0x000000000000791b */ /* 0x003fe20003800000 */
.L_x_26096:
[----:B------:R-:W-:Y:S01]  /*12400*/  MOV R156, 0x4 ;  /* 0x00000004009c7802 */ /* 0x000fe20000000f00 */
[----:B------:R-:W-:-:S04]  /*12410*/  FADD.FTZ R163, R162, R128 ;  /* 0x00000080a2a37221 */ /* 0x000fc80000010000 */
[----:B------:R-:W-:-:S07]  /*12420*/  IMAD.MOV.U32 R161, RZ, RZ, R163 ;  /* 0x000000ffffa17224 */ /* 0x000fce00078e00a3 */
[----:B------:R-:W-:Y:S05]  /*12430*/  WARPSYNC.COLLECTIVE R130, `(.L_x_26097) ;  /* 0x0000000082087348 */ /* 0x000fea0003c00000 */
[----:B------:R0:W1:Y:S02]  /*12440*/  SHFL.BFLY P0, R128, R161, R156, R131 ;  /* 0x0c00009ca1807389 */ /* 0x0000640000000083 */
[----:B01----:R-:W-:Y:S01]  /*12450*/  ENDCOLLECTIVE ;  /* 0x000000000000791b */ /* 0x003fe20003800000 */
.L_x_26097:
[----:B------:R-:W-:Y:S02]  /*12460*/  IMAD.MOV.U32 R156, RZ, RZ, 0x8 ;  /* 0x00000008ff9c7424 */ /* 0x000fe400078e00ff */
[----:B------:R-:W-:-:S05]  /*12470*/  FADD.FTZ R164, R163, R128 ;  /* 0x00000080a3a47221 */ /* 0x000fca0000010000 */
[----:B------:R-:W-:-:S07]  /*12480*/  MOV R161, R164 ;  /* 0x000000a400a17202 */ /* 0x000fce0000000f00 */
[----:B------:R-:W-:Y:S05]  /*12490*/  WARPSYNC.COLLECTIVE R130, `(.L_x_26098) ;  /* 0x0000000082087348 */ /* 0x000fea0003c00000 */
[----:B------:R0:W1:Y:S02]  /*124a0*/  SHFL.BFLY P0, R128, R161, R156, R131 ;  /* 0x0c00009ca1807389 */ /* 0x0000640000000083 */
[----:B01----:R-:W-:Y:S01]  /*124b0*/  ENDCOLLECTIVE ;  /* 0x000000000000791b */ /* 0x003fe20003800000 */
.L_x_26098:
[----:B------:R-:W-:Y:S01]  /*124c0*/  HFMA2.MMA R156, -RZ, RZ, 0, 9.5367431640625e-07 ;  /* 0x00000010ff9c7435 */ /* 0x000fe200000001ff */
[----:B------:R-:W-:-:S05]  /*124d0*/  FADD.FTZ R165, R164, R128 ;  /* 0x00000080a4a57221 */ /* 0x000fca0000010000 */
[----:B------:R-:W-:-:S07]  /*124e0*/  MOV R161, R165 ;  /* 0x000000a500a17202 */ /* 0x000fce0000000f00 */
[----:B------:R-:W-:Y:S05]  /*124f0*/  WARPSYNC.COLLECTIVE R130, `(.L_x_26099) ;  /* 0x0000000082087348 */ /* 0x000fea0003c00000 */
[----:B------:R0:W1:Y:S02]  /*12500*/  SHFL.BFLY P0, R128, R161, R156, R131 ;  /* 0x0c00009ca1807389 */ /* 0x0000640000000083 */
[----:B01----:R-:W-:Y:S01]  /*12510*/  ENDCOLLECTIVE ;  /* 0x000000000000791b */ /* 0x003fe20003800000 */
.L_x_26099:
[----:B------:R-:W-:Y:S05]  /*12520*/  BRA `(.L_x_26100) ;  /* 0xffffffe8002c7947 */ /* 0x000fea000383ffff */
.L_x_26101:
        /* <DEDUP_REMOVED lines=13> */
.L_x_37477:


//--------------------- .text._ZN10layer_norm13ln_fwd_kernelINS_13Kernel_traitsIf6__halffS2_fjLj1280ELj1ELj4ELj1ELj16ENS_18Kernel_traits_baseILj1280EfS2_fS2_fjLj128EEEEELb0ELb0ELb0ELb0EEEvNS_9FwdParamsE --------------------------
	.section	.text._ZN10layer_norm13ln_fwd_kernelINS_13Kernel_traitsIf6__halffS2_fjLj1280ELj1ELj4ELj1ELj16ENS_18Kernel_traits_baseILj1280EfS2_fS2_fjLj128EEEEELb0ELb0ELb0ELb0EEEvNS_9FwdParamsE,"ax",@progbits
	.align	128
        .global         _ZN10layer_norm13ln_fwd_kernelINS_13Kernel_traitsIf6__halffS2_fjLj1280ELj1ELj4ELj1ELj16ENS_18Kernel_traits_baseILj1280EfS2_fS2_fjLj128EEEEELb0ELb0ELb0ELb0EEEvNS_9FwdParamsE
        .type           _ZN10layer_norm13ln_fwd_kernelINS_13Kernel_traitsIf6__halffS2_fjLj1280ELj1ELj4ELj1ELj16ENS_18Kernel_traits_baseILj1280EfS2_fS2_fjLj128EEEEELb0ELb0ELb0ELb0EEEvNS_9FwdParamsE,@function
        .size           _ZN10layer_norm13ln_fwd_kernelINS_13Kernel_traitsIf6__halffS2_fjLj1280ELj1ELj4ELj1ELj16ENS_18Kernel_traits_baseILj1280EfS2_fS2_fjLj128EEEEELb0ELb0ELb0ELb0EEEvNS_9FwdParamsE,(.L_x_37478 - _ZN10layer_norm13ln_fwd_kernelINS_13Kernel_traitsIf6__halffS2_fjLj1280ELj1ELj4ELj1ELj16ENS_18Kernel_traits_baseILj1280EfS2_fS2_fjLj128EEEEELb0ELb0ELb0ELb0EEEvNS_9FwdParamsE)
        .other          _ZN10layer_norm13ln_fwd_kernelINS_13Kernel_traitsIf6__halffS2_fjLj1280ELj1ELj4ELj1ELj16ENS_18Kernel_traits_baseILj1280EfS2_fS2_fjLj128EEEEELb0ELb0ELb0ELb0EEEvNS_9FwdParamsE,@"STO_CUDA_ENTRY STV_DEFAULT"
_ZN10layer_norm13ln_fwd_kernelINS_13Kernel_traitsIf6__halffS2_fjLj1280ELj1ELj4ELj1ELj16ENS_18Kernel_traits_baseILj1280EfS2_fS2_fjLj128EEEEELb0ELb0ELb0ELb0EEEvNS_9FwdParamsE:
.text._ZN10layer_norm13ln_fwd_kernelINS_13Kernel_traitsIf6__halffS2_fjLj1280ELj1ELj4ELj1ELj16ENS_18Kernel_traits_baseILj1280EfS2_fS2_fjLj128EEEEELb0ELb0ELb0ELb0EEEvNS_9FwdParamsE:
        /* <DEDUP_REMOVED lines=39> */
.L_x_26103:
[----:B------:R-:W-:Y:S05]  /*0270*/  BSYNC B0 ;  /* 0x0000000000007941 */ /* 0x000fea0003800000 */
.L_x_26102:
        /* <DEDUP_REMOVED lines=18> */
.L_x_26105:
[----:B------:R-:W-:Y:S05]  /*03a0*/  BSYNC B0 ;  /* 0x0000000000007941 */ /* 0x000fea0003800000 */
.L_x_26104:
        /* <DEDUP_REMOVED lines=18> */
.L_x_26107:
[----:B------:R-:W-:Y:S05]  /*04d0*/  BSYNC B0 ;  /* 0x0000000000007941 */ /* 0x000fea0003800000 */
.L_x_26106:
        /* <DEDUP_REMOVED lines=18> */
.L_x_26109:
[----:B------:R-:W-:Y:S05]  /*0600*/  BSYNC B0 ;  /* 0x0000000000007941 */ /* 0x000fea0003800000 */
.L_x_26108:
        /* <DEDUP_REMOVED lines=17> */
.L_x_26111:
[----:B------:R-:W-:Y:S05]  /*0720*/  BSYNC B0 ;  /* 0x0000000000007941 */ /* 0x000fea0003800000 */
.L_x_26110:
        /* <DEDUP_REMOVED lines=14> */
.L_x_26133:
        /* <DEDUP_REMOVED lines=26> */
[----:B------:R-:W-:Y:S01]  /*09b0*/  ISETP.NE.AND.EX P2, PT, RZ, UR7, PT, P2 ;  /* 0x00000007ff007c0c */ /* 0x000fe2000bf45320 */
[--C-:B----4-:R-:W-:Y:S02]  /*09c0*/  HADD2.F32 R98, -RZ, R92.reuse.H0_H0 ;  /* 0x2000005cff627230 */ /* 0x110fe40000004100 */
        /* <DEDUP_REMOVED lines=26> */
.L_x_26113:
[----:B------:R-:W-:Y:S05]  /*0b70*/  BSYNC B0 ;  /* 0x0000000000007941 */ /* 0x000fea0003800000 */
.L_x_26112:
        /* <DEDUP_REMOVED lines=16> */
[----:B------:R-:W-:Y:S01]  /*0c80*/  IADD3 R134, R134, 0x20, RZ ;  /* 0x0000002086867810 */ /* 0x000fe20007ffe0ff */
[--C-:B----4-:R-:W-:Y:S02]  /*0c90*/  HADD2.F32 R106, -RZ, R100.reuse.H0_H0 ;  /* 0x20000064ff6a7230 */ /* 0x110fe40000004100 */
        /* <DEDUP_REMOVED lines=25> */
.L_x_26115:
[----:B------:R-:W-:Y:S05]  /*0e30*/  BSYNC B0 ;  /* 0x0000000000007941 */ /* 0x000fea0003800000 */
.L_x_26114:
        /* <DEDUP_REMOVED lines=43> */
.L_x_26117:
[----:B------:R-:W-:Y:S05]  /*10f0*/  BSYNC B0 ;  /* 0x0000000000007941 */ /* 0x000fea0003800000 */
.L_x_26116:
        /* <DEDUP_REMOVED lines=43> */
.L_x_26119:
[----:B------:R-:W-:Y:S05]  /*13b0*/  BSYNC B0 ;  /* 0x0000000000007941 */ /* 0x000fea0003800000 */
.L_x_26118:
        /* <DEDUP_REMOVED lines=42> */
.L_x_26121:
[----:B------:R-:W-:Y:S05]  /*1660*/  BSYNC B0 ;  /* 0x0000000000007941 */ /* 0x000fea0003800000 */
.L_x_26120:
        /* <DEDUP_REMOVED lines=152> */
.L_x_26145:
        /* <DEDUP_REMOVED lines=48> */
.L_x_26124:
[----:B------:R-:W-:Y:S05]  /*22f0*/  BSYNC B0 ;  /* 0x0000000000007941 */ /* 0x000fea0003800000 */
.L_x_26123:
        /* <DEDUP_REMOVED lines=35> */
.L_x_26126:
[----:B------:R-:W-:Y:S05]  /*2530*/  BSYNC B0 ;  /* 0x0000000000007941 */ /* 0x000fea0003800000 */
.L_x_26125:
        /* <DEDUP_REMOVED lines=35> */
.L_x_26128:
[----:B------:R-:W-:Y:S05]  /*2770*/  BSYNC B0 ;  /* 0x0000000000007941 */ /* 0x000fea0003800000 */
.L_x_26127:
        /* <DEDUP_REMOVED lines=35> */
.L_x_26130:
[----:B------:R-:W-:Y:S05]  /*29b0*/  BSYNC B0 ;  /* 0x0000000000007941 */ /* 0x000fea0003800000 */
.L_x_26129:
        /* <DEDUP_REMOVED lines=34> */
.L_x_26132:
[----:B------:R-:W-:Y:S05]  /*2be0*/  BSYNC B0 ;  /* 0x0000000000007941 */ /* 0x000fea0003800000 */
.L_x_26131:
[----:B0-----:R-:W0:Y:S02]  /*2bf0*/  LDC.64 R132, c[0x0][0x210] ;  /* 0x00008400ff847b82 */ /* 0x001e240000000a00 */
[----:B0-----:R-:W-:-:S04]  /*2c00*/  LEA R3, R132, R3, 0x2 ;  /* 0x0000000384037211 */ /* 0x001fc800078e10ff */
[----:B------:R-:W-:-:S13]  /*2c10*/  ISETP.GE.AND P2, PT, R3, R133, PT ;  /* 0x000000850300720c */ /* 0x000fda0003f46270 */
[----:B------:R-:W-:Y:S05]  /*2c20*/  @!P2 BRA `(.L_x_26133) ;  /* 0xffffffd800f8a947 */ /* 0x000fea000383ffff */
[----:B------:R-:W-:Y:S05]  /*2c30*/  EXIT ;  /* 0x000000000000794d */ /* 0x000fea0003800000 */
.L_x_26122:
        /* <DEDUP_REMOVED lines=8> */
.L_x_26135:
[----:B------:R-:W-:Y:S05]  /*2cc0*/  BSYNC B0 ;  /* 0x0000000000007941 */ /* 0x000fea0003800000 */
.L_x_26134:
        /* <DEDUP_REMOVED lines=9> */
.L_x_26136:
[----:B------:R-:W-:Y:S01]  /*2d60*/  HFMA2.MMA R144, -RZ, RZ, 0, 2.384185791015625e-07 ;  /* 0x00000004ff907435 */ /* 0x000fe200000001ff */
[----:B------:R-:W-:-:S05]  /*2d70*/  MOV R133, R141 ;  /* 0x0000008d00857202 */ /* 0x000fca0000000f00 */
[----:B------:R-:W-:-:S05]  /*2d80*/  FADD.FTZ R138, R136, R133 ;  /* 0x00000085888a7221 */ /* 0x000fca0000010000 */
[----:B------:R-:W-:-:S07]  /*2d90*/  MOV R143, R138 ;  /* 0x0000008a008f7202 */ /* 0x000fce0000000f00 */
[----:B------:R-:W-:Y:S05]  /*2da0*/  WARPSYNC.COLLECTIVE R142, `(.L_x_26137) ;  /* 0x000000008e087348 */ /* 0x000fea0003c00000 */
[----:B------:R0:W1:Y:S02]  /*2db0*/  SHFL.BFLY P6, R141, R143, R144, R145 ;  /* 0x0c0000908f8d7389 */ /* 0x00006400000c0091 */
[----:B01----:R-:W-:Y:S01]  /*2dc0*/  ENDCOLLECTIVE ;  /* 0x000000000000791b */ /* 0x003fe20003800000 */
.L_x_26137:
        /* <DEDUP_REMOVED lines=8> */
.L_x_26138:
[----:B------:R-:W-:Y:S01]  /*2e50*/  HFMA2.MMA R144, -RZ, RZ, 0, 9.5367431640625e-07 ;  /* 0x00000010ff907435 */ /* 0x000fe200000001ff */
[----:B------:R-:W-:-:S05]  /*2e60*/  MOV R0, R141 ;  /* 0x0000008d00007202 */ /* 0x000fca0000000f00 */
[----:B------:R-:W-:-:S05]  /*2e70*/  FADD.FTZ R140, R139, R0 ;  /* 0x000000008b8c7221 */ /* 0x000fca0000010000 */
[----:B------:R-:W-:-:S07]  /*2e80*/  MOV R143, R140 ;  /* 0x0000008c008f7202 */ /* 0x000fce0000000f00 */
[----:B------:R-:W-:Y:S05]  /*2e90*/  WARPSYNC.COLLECTIVE R142, `(.L_x_26139) ;  /* 0x000000008e087348 */ /* 0x000fea0003c00000 */
[----:B------:R0:W1:Y:S02]  /*2ea0*/  SHFL.BFLY P6, R141, R143, R144, R145 ;  /* 0x0c0000908f8d7389 */ /* 0x00006400000c0091 */
[----:B01----:R-:W-:Y:S01]  /*2eb0*/  ENDCOLLECTIVE ;  /* 0x000000000000791b */ /* 0x003fe20003800000 */
.L_x_26139:
        /* <DEDUP_REMOVED lines=89> */
.L_x_26140:
[----:B------:R-:W-:Y:S01]  /*3450*/  HFMA2.MMA R144, -RZ, RZ, 0, 1.1920928955078125e-07 ;  /* 0x00000002ff907435 */ /* 0x000fe200000001ff */
[----:B------:R-:W-:-:S05]  /*3460*/  MOV R137, R141 ;  /* 0x0000008d00897202 */ /* 0x000fca0000000f00 */
[----:B------:R-:W-:-:S05]  /*3470*/  FADD.FTZ R137, R0, R137 ;  /* 0x0000008900897221 */ /* 0x000fca0000010000 */
[----:B------:R-:W-:-:S07]  /*3480*/  MOV R143, R137 ;  /* 0x00000089008f7202 */ /* 0x000fce0000000f00 */
[----:B------:R-:W-:Y:S05]  /*3490*/  WARPSYNC.COLLECTIVE R142, `(.L_x_26141) ;  /* 0x000000008e087348 */ /* 0x000fea0003c00000 */
[----:B------:R0:W1:Y:S02]  /*34a0*/  SHFL.BFLY P6, R141, R143, R144, R145 ;  /* 0x0c0000908f8d7389 */ /* 0x00006400000c0091 */
[----:B01----:R-:W-:Y:S01]  /*34b0*/  ENDCOLLECTIVE ;  /* 0x000000000000791b */ /* 0x003fe20003800000 */
.L_x_26141:
[----:B------:R-:W-:Y:S01]  /*34c0*/  HFMA2.MMA R144, -RZ, RZ, 0, 2.384185791015625e-07 ;  /* 0x00000004ff907435 */ /* 0x000fe200000001ff */
[----:B------:R-:W-:-:S05]  /*34d0*/  MOV R136, R141 ;  /* 0x0000008d00887202 */ /* 0x000fca0000000f00 */
[----:B------:R-:W-:-:S05]  /*34e0*/  FADD.FTZ R136, R137, R136 ;  /* 0x0000008889887221 */ /* 0x000fca0000010000 */
[----:B------:R-:W-:-:S07]  /*34f0*/  MOV R143, R136 ;  /* 0x00000088008f7202 */ /* 0x000fce0000000f00 */
[----:B------:R-:W-:Y:S05]  /*3500*/  WARPSYNC.COLLECTIVE R142, `(.L_x_26142) ;  /* 0x000000008e087348 */ /* 0x000fea0003c00000 */
[----:B------:R0:W1:Y:S02]  /*3510*/  SHFL.BFLY P6, R141, R143, R144, R145 ;  /* 0x0c0000908f8d7389 */ /* 0x00006400000c0091 */
[----:B01----:R-:W-:Y:S01]  /*3520*/  ENDCOLLECTIVE ;  /* 0x000000000000791b */ /* 0x003fe20003800000 */
.L_x_26142:
[----:B------:R-:W-:Y:S01]  /*3530*/  HFMA2.MMA R144, -RZ, RZ, 0, 4.76837158203125e-07 ;  /* 0x00000008ff907435 */ /* 0x000fe200000001ff */
[----:B------:R-:W-:-:S05]  /*3540*/  MOV R139, R141 ;  /* 0x0000008d008b7202 */ /* 0x000fca0000000f00 */
[----:B------:R-:W-:-:S05]  /*3550*/  FADD.FTZ R139, R136, R139 ;  /* 0x0000008b888b7221 */ /* 0x000fca0000010000 */
[----:B------:R-:W-:-:S07]  /*3560*/  MOV R143, R139 ;  /* 0x0000008b008f7202 */ /* 0x000fce0000000f00 */
[----:B------:R-:W-:Y:S05]  /*3570*/  WARPSYNC.COLLECTIVE R142, `(.L_x_26143) ;  /* 0x000000008e087348 */ /* 0x000fea0003c00000 */
[----:B------:R0:W1:Y:S02]  /*3580*/  SHFL.BFLY P6, R141, R143, R144, R145 ;  /* 0x0c0000908f8d7389 */ /* 0x00006400000c0091 */
[----:B01----:R-:W-:Y:S01]  /*3590*/  ENDCOLLECTIVE ;  /* 0x000000000000791b */ /* 0x003fe20003800000 */
.L_x_26143:
[----:B------:R-:W-:Y:S01]  /*35a0*/  HFMA2.MMA R144, -RZ, RZ, 0, 9.5367431640625e-07 ;  /* 0x00000010ff907435 */ /* 0x000fe200000001ff */
[----:B------:R-:W-:-:S05]  /*35b0*/  MOV R138, R141 ;  /* 0x0000008d008a7202 */ /* 0x000fca0000000f00 */
[----:B------:R-:W-:-:S05]  /*35c0*/  FADD.FTZ R138, R139, R138 ;  /* 0x0000008a8b8a7221 */ /* 0x000fca0000010000 */
[----:B------:R-:W-:-:S07]  /*35d0*/  MOV R143, R138 ;  /* 0x0000008a008f7202 */ /* 0x000fce0000000f00 */
[----:B------:R-:W-:Y:S05]  /*35e0*/  WARPSYNC.COLLECTIVE R142, `(.L_x_26144) ;  /* 0x000000008e087348 */ /* 0x000fea0003c00000 */
[----:B------:R0:W1:Y:S02]  /*35f0*/  SHFL.BFLY P6, R141, R143, R144, R145 ;  /* 0x0c0000908f8d7389 */ /* 0x00006400000c0091 */
[----:B01----:R-:W-:Y:S01]  /*3600*/  ENDCOLLECTIVE ;  /* 0x000000000000791b */ /* 0x003fe20003800000 */
.L_x_26144:
[----:B------:R-:W-:Y:S05]  /*3610*/  BRA `(.L_x_26145) ;  /* 0xffffffe800747947 */ /* 0x000fea000383ffff */
.L_x_26146:
        /* <DEDUP_REMOVED lines=14> */
.L_x_37478:


//--------------------- .text._ZN10layer_norm13ln_fwd_kernelINS_13Kernel_traitsIf6__halffS2_fjLj1280ELj1ELj4ELj1ELj16ENS_18Kernel_traits_baseILj1280EfS2_fS2_fjLj128EEEEELb0ELb0ELb0ELb1EEEvNS_9FwdParamsE --------------------------
	.section	.text._ZN10layer_norm13ln_fwd_kernelINS_13Kernel_traitsIf6__halffS2_fjLj1280ELj1ELj4ELj1ELj16ENS_18Kernel_traits_baseILj1280EfS2_fS2_fjLj128EEEEELb0ELb0ELb0ELb1EEEvNS_9FwdParamsE,"ax",@progbits
	.align	128
        .global         _ZN10layer_norm13ln_fwd_kernelINS_13Kernel_traitsIf6__halffS2_fjLj1280ELj1ELj4ELj1ELj16ENS_18Kernel_traits_baseILj1280EfS2_fS2_fjLj128EEEEELb0ELb0ELb0ELb1EEEvNS_9FwdParamsE
        .type           _ZN10layer_norm13ln_fwd_kernelINS_13Kernel_traitsIf6__halffS2_fjLj1280ELj1ELj4ELj1ELj16ENS_18Kernel_traits_baseILj1280EfS2_fS2_fjLj128EEEEELb0ELb0ELb0ELb1EEEvNS_9FwdParamsE,@function
        .size           _ZN10layer_norm13ln_fwd_kernelINS_13Kernel_traitsIf6__halffS2_fjLj1280ELj1ELj4ELj1ELj16ENS_18Kernel_traits_baseILj1280EfS2_fS2_fjLj128EEEEELb0ELb0ELb0ELb1EEEvNS_9FwdParamsE,(.L_x_37479 - _ZN10layer_norm13ln_fwd_kernelINS_13Kernel_traitsIf6__halffS2_fjLj1280ELj1ELj4ELj1ELj16ENS_18Kernel_traits_baseILj1280EfS2_fS2_fjLj128EEEEELb0ELb0ELb0ELb1EEEvNS_9FwdParamsE)
        .other          _ZN10layer_norm13ln_fwd_kernelINS_13Kernel_traitsIf6__halffS2_fjLj1280ELj1ELj4ELj1ELj16ENS_18Kernel_traits_baseILj1280EfS2_fS2_fjLj128EEEEELb0ELb0ELb0ELb1EEEvNS_9FwdParamsE,@"STO_CUDA_ENTRY STV_DEFAULT"
_ZN10layer_norm13ln_fwd_kernelINS_13Kernel_traitsIf6__halffS2_fjLj1280ELj1ELj4ELj1ELj16ENS_18Kernel_traits_baseILj1280EfS2_fS2_fjLj128EEEEELb0ELb0ELb0ELb1EEEvNS_9FwdParamsE:
.text._ZN10layer_norm13ln_fwd_kernelINS_13Kernel_traitsIf6__halffS2_fjLj1280ELj1ELj4ELj1ELj16ENS_18Kernel_traits_baseILj1280EfS2_fS2_fjLj128EEEEELb0ELb0ELb0ELb1EEEvNS_9FwdParamsE:
        /* <DEDUP_REMOVED lines=67> */
.L_x_26148:
        /* <DEDUP_REMOVED lines=27> */
[--C-:B--2---:R-:W-:Y:S02]  /*05e0*/  HADD2.F32 R128, -RZ, R100.reuse.H0_H0 ;  /* 0x20000064ff807230 */ /* 0x104fe40000004100 */
        /* <DEDUP_REMOVED lines=39> */
[----:B-1----:R-:W-:-:S04]  /*0860*/  IMAD.WIDE.U32 R96, R132, 0x20, R2 ;  /* 0x0000002084607825 */ /* 0x002fc800078e0002 */
[----:B0-----:R-:W-:-:S04]  /*0870*/  @P1 IMAD.WIDE.U32 R98, R135, 0x20, R100 ;  /* 0x0000002087621825 */ /* 0x001fc800078e0064 */
[----:B--2---:R-:W-:Y:S02]  /*0880*/  HADD2.F32 R124, -RZ, R4.H0_H0 ;  /* 0x20000004ff7c7230 */ /* 0x004fe40000004100 */
[----:B------:R-:W-:Y:S02]  /*0890*/  HADD2.F32 R116, -RZ, R6.H0_H0 ;  /* 0x20000006ff747230 */ /* 0x000fe40000004100 */
[----:B------:R-:W-:Y:S02]  /*08a0*/  HADD2.F32 R4, -RZ, R4.H1_H1 ;  /* 0x30000004ff047230 */ /* 0x000fe40000004100 */
[--C-:B------:R-:W-:Y:S02]  /*08b0*/  HADD2.F32 R126, -RZ, R5.reuse.H0_H0 ;  /* 0x20000005ff7e7230 */ /* 0x100fe40000004100 */
[----:B------:R-:W-:Y:S02]  /*08c0*/  HADD2.F32 R102, -RZ, R5.H1_H1 ;  /* 0x30000005ff667230 */ /* 0x000fe40000004100 */
[----:B------:R-:W-:-:S02]  /*08d0*/  HADD2.F32 R6, -RZ, R6.H1_H1 ;  /* 0x30000006ff067230 */ /* 0x000fc40000004100 */
        /* <DEDUP_REMOVED lines=23> */
[----:B------:R-:W2:Y:S01]  /*0a50*/  LDG.E.128 R4, desc[UR4][R4.64] ;  /* 0x0000000404047981 */ /* 0x000ea2000c1e1d00 */
[----:B------:R-:W-:-:S02]  /*0a60*/  @P1 MOV R13, R141 ;  /* 0x0000008d000d1202 */ /* 0x000fc40000000f00 */
[----:B------:R-:W-:Y:S02]  /*0a70*/  @P1 MOV R14, R142 ;  /* 0x0000008e000e1202 */ /* 0x000fe40000000f00 */
[----:B------:R-:W-:Y:S02]  /*0a80*/  @P1 MOV R15, R143 ;  /* 0x0000008f000f1202 */ /* 0x000fe40000000f00 */
[----:B------:R-:W-:Y:S01]  /*0a90*/  @P1 MOV R8, R144 ;  /* 0x0000009000081202 */ /* 0x000fe20000000f00 */
[----:B------:R-:W3:Y:S01]  /*0aa0*/  @P1 LDG.E.128 R140, desc[UR4][R98.64] ;  /* 0x00000004628c1981 */ /* 0x000ee2000c1e1d00 */
[----:B------:R-:W-:Y:S02]  /*0ab0*/  @P1 MOV R9, R145 ;  /* 0x0000009100091202 */ /* 0x000fe40000000f00 */
[----:B------:R-:W-:Y:S02]  /*0ac0*/  @P1 MOV R10, R146 ;  /* 0x00000092000a1202 */ /* 0x000fe40000000f00 */
[----:B------:R-:W-:-:S02]  /*0ad0*/  @P1 MOV R11, R147 ;  /* 0x00000093000b1202 */ /* 0x000fc40000000f00 */
[----:B------:R-:W4:Y:S01]  /*0ae0*/  @P1 LDG.E.128 R144, desc[UR4][R98.64+0x10] ;  /* 0x0000100462901981 */ /* 0x000f22000c1e1d00 */
[----:B------:R-:W-:Y:S01]  /*0af0*/  IADD3 R134, R137, 0x60, RZ ;  /* 0x0000006089867810 */ /* 0x000fe20007ffe0ff */
[----:B------:R-:W-:-:S04]  /*0b00*/  IMAD.WIDE.U32 R100, R135, 0x20, R2 ;  /* 0x0000002087647825 */ /* 0x000fc800078e0002 */
[----:B0-----:R-:W-:-:S04]  /*0b10*/  @P1 IMAD.WIDE.U32 R102, R134, 0x20, R102 ;  /* 0x0000002086661825 */ /* 0x001fc800078e0066 */
[----:B--2---:R-:W-:Y:S02]  /*0b20*/  HADD2.F32 R112, -RZ, R4.H0_H0 ;  /* 0x20000004ff707230 */ /* 0x004fe40000004100 */
[----:B------:R-:W-:Y:S02]  /*0b30*/  HADD2.F32 R106, -RZ, R6.H0_H0 ;  /* 0x20000006ff6a7230 */ /* 0x000fe40000004100 */
[----:B------:R-:W-:Y:S02]  /*0b40*/  HADD2.F32 R4, -RZ, R4.H1_H1 ;  /* 0x30000004ff047230 */ /* 0x000fe40000004100 */
[----:B------:R-:W-:Y:S02]  /*0b50*/  HADD2.F32 R6, -RZ, R6.H1_H1 ;  /* 0x30000006ff067230 */ /* 0x000fe40000004100 */
[--C-:B------:R-:W-:Y:S02]  /*0b60*/  HADD2.F32 R114, -RZ, R5.reuse.H0_H0 ;  /* 0x20000005ff727230 */ /* 0x100fe40000004100 */
[----:B-1----:R-:W-:-:S02]  /*0b70*/  HADD2.F32 R96, -RZ, R5.H1_H1 ;  /* 0x30000005ff607230 */ /* 0x002fc40000004100 */
        /* <DEDUP_REMOVED lines=35> */
[----:B------:R-:W-:-:S04]  /*0db0*/  IMAD.WIDE.U32 R104, R136, 0x10, R104 ;  /* 0x0000001088687825 */ /* 0x000fc800078e0068 */
[----:B0-----:R-:W-:-:S04]  /*0dc0*/  @P1 IMAD.WIDE.U32 R108, R136, 0x20, R108 ;  /* 0x00000020886c1825 */ /* 0x001fc800078e006c */
        /* <DEDUP_REMOVED lines=14> */
[-C--:B---3--:R-:W-:Y:S01]  /*0eb0*/  FMUL.FTZ R102, R154, R111.reuse ;  /* 0x0000006f9a667220 */ /* 0x088fe20000410000 */
        /* <DEDUP_REMOVED lines=17> */
[----:B------:R-:W-:Y:S02]  /*0fd0*/  @P1 MOV R9, R145 ;  /* 0x0000009100091202 */ /* 0x000fe40000000f00 */
[----:B------:R-:W3:Y:S01]  /*0fe0*/  @P1 LDG.E.128 R12, desc[UR4][R108.64] ;  /* 0x000000046c0c1981 */ /* 0x000ee2000c1e1d00 */
[----:B------:R-:W-:-:S02]  /*0ff0*/  @P1 MOV R10, R146 ;  /* 0x00000092000a1202 */ /* 0x000fc40000000f00 */
        /* <DEDUP_REMOVED lines=27> */
[----:B------:R-:W-:-:S03]  /*11b0*/  UMOV UR10, 0xffffffff ;  /* 0xffffffff000a7882 */ /* 0x000fc60000000000 */
[--C-:B--2---:R-:W-:Y:S02]  /*11c0*/  HADD2.F32 R108, -RZ, R104.reuse.H0_H0 ;  /* 0x20000068ff6c7230 */ /* 0x104fe40000004100 */
[----:B------:R-:W-:Y:S02]  /*11d0*/  HADD2.F32 R110, -RZ, R104.H1_H1 ;  /* 0x30000068ff6e7230 */ /* 0x000fe40000004100 */
[----:B------:R-:W-:Y:S01]  /*11e0*/  FADD.FTZ R104, R96, R109 ;  /* 0x0000006d60687221 */ /* 0x000fe20000010000 */
[--C-:B------:R-:W-:Y:S02]  /*11f0*/  HADD2.F32 R138, -RZ, R105.reuse.H0_H0 ;  /* 0x20000069ff8a7230 */ /* 0x100fe40000004100 */
[----:B------:R-:W-:Y:S02]  /*1200*/  HADD2.F32 R148, -RZ, R105.H1_H1 ;  /* 0x30000069ff947230 */ /* 0x000fe40000004100 */
[----:B------:R-:W-:Y:S01]  /*1210*/  FADD.FTZ R105, R97, R104 ;  /* 0x0000006861697221 */ /* 0x000fe20000010000 */
[----:B------:R-:W-:-:S03]  /*1220*/  FMUL.FTZ R104, R108, R111 ;  /* 0x0000006f6c687220 */ /* 0x000fc60000410000 */
[----:B------:R-:W-:Y:S01]  /*1230*/  FADD.FTZ R108, R98, R105 ;  /* 0x00000069626c7221 */ /* 0x000fe20000010000 */
[----:B------:R-:W-:-:S03]  /*1240*/  HADD2.F32 R150, -RZ, R106.H0_H0 ;  /* 0x2000006aff967230 */ /* 0x000fc60000004100 */
[----:B------:R-:W-:Y:S01]  /*1250*/  FADD.FTZ R139, R99, R108 ;  /* 0x0000006c638b7221 */ /* 0x000fe20000010000 */
[----:B------:R-:W-:Y:S02]  /*1260*/  HADD2.F32 R152, -RZ, R106.H1_H1 ;  /* 0x3000006aff987230 */ /* 0x000fe40000004100 */
[----:B------:R-:W-:Y:S01]  /*1270*/  FMUL.FTZ R106, R138, R111 ;  /* 0x0000006f8a6a7220 */ /* 0x000fe20000410000 */
[----:B------:R-:W-:Y:S01]  /*1280*/  FADD.FTZ R138, R100, R139 ;  /* 0x0000008b648a7221 */ /* 0x000fe20000010000 */
[----:B---3--:R-:W-:-:S03]  /*1290*/  @P1 MOV R140, R12 ;  /* 0x0000000c008c1202 */ /* 0x008fc60000000f00 */
[----:B------:R-:W-:Y:S01]  /*12a0*/  FADD.FTZ R139, R101, R138 ;  /* 0x0000008a658b7221 */ /* 0x000fe20000010000 */
[----:B------:R-:W-:-:S03]  /*12b0*/  HADD2.F32 R154, -RZ, R107.H0_H0 ;  /* 0x2000006bff9a7230 */ /* 0x000fc60000004100 */
[----:B------:R-:W-:Y:S01]  /*12c0*/  FADD.FTZ R138, R102, R139 ;  /* 0x0000008b668a7221 */ /* 0x000fe20000010000 */
[----:B------:R-:W-:Y:S01]  /*12d0*/  HADD2.F32 R156, -RZ, R107.H1_H1 ;  /* 0x3000006bff9c7230 */ /* 0x000fe20000004100 */
[----:B------:R-:W-:Y:S01]  /*12e0*/  @P1 MOV R141, R13 ;  /* 0x0000000d008d1202 */ /* 0x000fe20000000f00 */
[-C--:B------:R-:W-:Y:S01]  /*12f0*/  FMUL.FTZ R105, R110, R111.reuse ;  /* 0x0000006f6e697220 */ /* 0x080fe20000410000 */
[----:B------:R-:W-:Y:S01]  /*1300*/  @P2 FADD.FTZ R104, R104, R140 ;  /* 0x0000008c68682221 */ /* 0x000fe20000010000 */
[----:B------:R-:W-:Y:S01]  /*1310*/  FADD.FTZ R139, R103, R138 ;  /* 0x0000008a678b7221 */ /* 0x000fe20000010000 */
[-C--:B------:R-:W-:Y:S01]  /*1320*/  FMUL.FTZ R107, R148, R111.reuse ;  /* 0x0000006f946b7220 */ /* 0x080fe20000410000 */
[-C--:B------:R-:W-:Y:S01]  /*1330*/  FMUL.FTZ R108, R150, R111.reuse ;  /* 0x0000006f966c7220 */ /* 0x080fe20000410000 */
[-C--:B------:R-:W-:Y:S01]  /*1340*/  FMUL.FTZ R109, R152, R111.reuse ;  /* 0x0000006f986d7220 */ /* 0x080fe20000410000 */
[-C--:B------:R-:W-:Y:S01]  /*1350*/  FMUL.FTZ R110, R154, R111.reuse ;  /* 0x0000006f9a6e7220 */ /* 0x080fe20000410000 */
[----:B------:R-:W-:Y:S01]  /*1360*/  @P1 MOV R142, R14 ;  /* 0x0000000e008e1202 */ /* 0x000fe20000000f00 */
[----:B------:R-:W-:Y:S01]  /*1370*/  FMUL.FTZ R111, R156, R111 ;  /* 0x0000006f9c6f7220 */ /* 0x000fe20000410000 */
[----:B------:R-:W-:-:S02]  /*1380*/  @P1 MOV R143, R15 ;  /* 0x0000000f008f1202 */ /* 0x000fc40000000f00 */
[----:B----4-:R-:W-:Y:S02]  /*1390*/  @P1 MOV R144, R8 ;  /* 0x0000000800901202 */ /* 0x010fe40000000f00 */
[----:B------:R-:W-:Y:S02]  /*13a0*/  @P1 MOV R145, R9 ;  /* 0x0000000900911202 */ /* 0x000fe40000000f00 */
[----:B------:R-:W-:Y:S02]  /*13b0*/  @P1 MOV R146, R10 ;  /* 0x0000000a00921202 */ /* 0x000fe40000000f00 */
        /* <DEDUP_REMOVED lines=8> */
[----:B------:R-:W-:Y:S01]  /*1440*/  @P2 FADD.FTZ R111, R111, R147 ;  /* 0x000000936f6f2221 */ /* 0x000fe20000010000 */
[----:B------:R-:W-:Y:S01]  /*1450*/  FADD.FTZ R139, R105, R138 ;  /* 0x0000008a698b7221 */ /* 0x000fe20000010000 */
[----:B------:R0:W-:Y:S03]  /*1460*/  STG.E.128 desc[UR4][R2.64], R104 ;  /* 0x0000006802007986 */ /* 0x0001e6000c101d04 */
[----:B------:R-:W-:Y:S01]  /*1470*/  FADD.FTZ R138, R106, R139 ;  /* 0x0000008b6a8a7221 */ /* 0x000fe20000010000 */
[----:B------:R0:W-:Y:S03]  /*1480*/  STG.E.128 desc[UR4][R2.64+0x10], R108 ;  /* 0x0000106c02007986 */ /* 0x0001e6000c101d04 */
        /* <DEDUP_REMOVED lines=108> */
.L_x_26160:
        /* <DEDUP_REMOVED lines=55> */
[----:B------:R-:W-:Y:S01]  /*1ec0*/  F2FP.F16.F32.PACK_AB R96, R2, R3 ;  /* 0x000000030260723e */ /* 0x000fe200000000ff */
        /* <DEDUP_REMOVED lines=24> */
[----:B------:R-:W-:Y:S01]  /*2050*/  F2FP.F16.F32.PACK_AB R100, R3, R100 ;  /* 0x000000640364723e */ /* 0x000fe200000000ff */
        /* <DEDUP_REMOVED lines=65> */
[----:B------:R2:W-:Y:S01]  /*2470*/  @!P1 STG.E desc[UR4][R112.64], R143 ;  /* 0x0000008f70009986 */ /* 0x0005e2000c101904 */
[----:B------:R-:W-:-:S02]  /*2480*/  F2FP.F16.F32.PACK_AB R6, R99, R6 ;  /* 0x000000066306723e */ /* 0x000fc400000000ff */
        /* <DEDUP_REMOVED lines=21> */
.L_x_26147:
        /* <DEDUP_REMOVED lines=8> */
.L_x_26150:
[----:B------:R-:W-:Y:S05]  /*2660*/  BSYNC B0 ;  /* 0x0000000000007941 */ /* 0x000fea0003800000 */
.L_x_26149:
        /* <DEDUP_REMOVED lines=9> */
.L_x_26151:
[----:B------:R-:W-:Y:S01]  /*2700*/  HFMA2.MMA R145, -RZ, RZ, 0, 2.384185791015625e-07 ;  /* 0x00000004ff917435 */ /* 0x000fe200000001ff */
[----:B------:R-:W-:-:S05]  /*2710*/  MOV R2, R144 ;  /* 0x0000009000027202 */ /* 0x000fca0000000f00 */
[----:B------:R-:W-:-:S05]  /*2720*/  FADD.FTZ R139, R3, R2 ;  /* 0x00000002038b7221 */ /* 0x000fca0000010000 */
[----:B------:R-:W-:-:S07]  /*2730*/  MOV R146, R139 ;  /* 0x0000008b00927202 */ /* 0x000fce0000000f00 */
[----:B------:R-:W-:Y:S05]  /*2740*/  WARPSYNC.COLLECTIVE R143, `(.L_x_26152) ;  /* 0x000000008f087348 */ /* 0x000fea0003c00000 */
[----:B------:R0:W1:Y:S02]  /*2750*/  SHFL.BFLY P2, R144, R146, R145, R148 ;  /* 0x0c00009192907389 */ /* 0x0000640000040094 */
[----:B01----:R-:W-:Y:S01]  /*2760*/  ENDCOLLECTIVE ;  /* 0x000000000000791b */ /* 0x003fe20003800000 */
.L_x_26152:
        /* <DEDUP_REMOVED lines=8> */
.L_x_26153:
[----:B------:R-:W-:Y:S01]  /*27f0*/  HFMA2.MMA R145, -RZ, RZ, 0, 9.5367431640625e-07 ;  /* 0x00000010ff917435 */ /* 0x000fe200000001ff */
[----:B------:R-:W-:-:S05]  /*2800*/  MOV R141, R144 ;  /* 0x00000090008d7202 */ /* 0x000fca0000000f00 */
[----:B------:R-:W-:-:S05]  /*2810*/  FADD.FTZ R141, R140, R141 ;  /* 0x0000008d8c8d7221 */ /* 0x000fca0000010000 */
[----:B------:R-:W-:-:S07]  /*2820*/  MOV R146, R141 ;  /* 0x0000008d00927202 */ /* 0x000fce0000000f00 */
[----:B------:R-:W-:Y:S05]  /*2830*/  WARPSYNC.COLLECTIVE R143, `(.L_x_26154) ;  /* 0x000000008f087348 */ /* 0x000fea0003c00000 */
[----:B------:R0:W1:Y:S02]  /*2840*/  SHFL.BFLY P2, R144, R146, R145, R148 ;  /* 0x0c00009192907389 */ /* 0x0000640000040094 */
[----:B01----:R-:W-:Y:S01]  /*2850*/  ENDCOLLECTIVE ;  /* 0x000000000000791b */ /* 0x003fe20003800000 */
.L_x_26154:
        /* <DEDUP_REMOVED lines=88> */
.L_x_26155:
[----:B------:R-:W-:Y:S01]  /*2de0*/  HFMA2.MMA R145, -RZ, RZ, 0, 1.1920928955078125e-07 ;  /* 0x00000002ff917435 */ /* 0x000fe200000001ff */
[----:B------:R-:W-:-:S05]  /*2df0*/  MOV R3, R144 ;  /* 0x0000009000037202 */ /* 0x000fca0000000f00 */
[----:B------:R-:W-:-:S05]  /*2e00*/  FADD.FTZ R3, R0, R3 ;  /* 0x0000000300037221 */ /* 0x000fca0000010000 */
[----:B------:R-:W-:-:S07]  /*2e10*/  MOV R146, R3 ;  /* 0x0000000300927202 */ /* 0x000fce0000000f00 */
[----:B------:R-:W-:Y:S05]  /*2e20*/  WARPSYNC.COLLECTIVE R143, `(.L_x_26156) ;  /* 0x000000008f087348 */ /* 0x000fea0003c00000 */
[----:B------:R0:W1:Y:S02]  /*2e30*/  SHFL.BFLY P2, R144, R146, R145, R148 ;  /* 0x0c00009192907389 */ /* 0x0000640000040094 */
[----:B01----:R-:W-:Y:S01]  /*2e40*/  ENDCOLLECTIVE ;  /* 0x000000000000791b */ /* 0x003fe20003800000 */
.L_x_26156:
[----:B------:R-:W-:Y:S01]  /*2e50*/  HFMA2.MMA R145, -RZ, RZ, 0, 2.384185791015625e-07 ;  /* 0x00000004ff917435 */ /* 0x000fe200000001ff */
[----:B------:R-:W-:-:S05]  /*2e60*/  MOV R140, R144 ;  /* 0x00000090008c7202 */ /* 0x000fca0000000f00 */
[----:B------:R-:W-:-:S05]  /*2e70*/  FADD.FTZ R140, R3, R140 ;  /* 0x0000008c038c7221 */ /* 0x000fca0000010000 */
[----:B------:R-:W-:-:S07]  /*2e80*/  MOV R146, R140 ;  /* 0x0000008c00927202 */ /* 0x000fce0000000f00 */
[----:B------:R-:W-:Y:S05]  /*2e90*/  WARPSYNC.COLLECTIVE R143, `(.L_x_26157) ;  /* 0x000000008f087348 */ /* 0x000fea0003c00000 */
[----:B------:R0:W1:Y:S02]  /*2ea0*/  SHFL.BFLY P2, R144, R146, R145, R148 ;  /* 0x0c00009192907389 */ /* 0x0000640000040094 */
[----:B01----:R-:W-:Y:S01]  /*2eb0*/  ENDCOLLECTIVE ;  /* 0x000000000000791b */ /* 0x003fe20003800000 */
.L_x_26157:
[----:B------:R-:W-:Y:S01]  /*2ec0*/  HFMA2.MMA R145, -RZ, RZ, 0, 4.76837158203125e-07 ;  /* 0x00000008ff917435 */ /* 0x000fe200000001ff */
[----:B------:R-:W-:-:S05]  /*2ed0*/  MOV R139, R144 ;  /* 0x00000090008b7202 */ /* 0x000fca0000000f00 */
[----:B------:R-:W-:-:S05]  /*2ee0*/  FADD.FTZ R139, R140, R139 ;  /* 0x0000008b8c8b7221 */ /* 0x000fca0000010000 */
[----:B------:R-:W-:-:S07]  /*2ef0*/  MOV R146, R139 ;  /* 0x0000008b00927202 */ /* 0x000fce0000000f00 */
[----:B------:R-:W-:Y:S05]  /*2f00*/  WARPSYNC.COLLECTIVE R143, `(.L_x_26158) ;  /* 0x000000008f087348 */ /* 0x000fea0003c00000 */
[----:B------:R0:W1:Y:S02]  /*2f10*/  SHFL.BFLY P2, R144, R146, R145, R148 ;  /* 0x0c00009192907389 */ /* 0x0000640000040094 */
[----:B01----:R-:W-:Y:S01]  /*2f20*/  ENDCOLLECTIVE ;  /* 0x000000000000791b */ /* 0x003fe20003800000 */
.L_x_26158:
[----:B------:R-:W-:Y:S01]  /*2f30*/  HFMA2.MMA R145, -RZ, RZ, 0, 9.5367431640625e-07 ;  /* 0x00000010ff917435 */ /* 0x000fe200000001ff */
[----:B------:R-:W-:-:S05]  /*2f40*/  MOV R142, R144 ;  /* 0x00000090008e7202 */ /* 0x000fca0000000f00 */
[----:B------:R-:W-:-:S05]  /*2f50*/  FADD.FTZ R142, R139, R142 ;  /* 0x0000008e8b8e7221 */ /* 0x000fca0000010000 */
[----:B------:R-:W-:-:S07]  /*2f60*/  MOV R146, R142 ;  /* 0x0000008e00927202 */ /* 0x000fce0000000f00 */
[----:B------:R-:W-:Y:S05]  /*2f70*/  WARPSYNC.COLLECTIVE R143, `(.L_x_26159) ;  /* 0x000000008f087348 */ /* 0x000fea0003c00000 */
[----:B------:R0:W1:Y:S02]  /*2f80*/  SHFL.BFLY P2, R144, R146, R145, R148 ;  /* 0x0c00009192907389 */ /* 0x0000640000040094 */
[----:B01----:R-:W-:Y:S01]  /*2f90*/  ENDCOLLECTIVE ;  /* 0x000000000000791b */ /* 0x003fe20003800000 */
.L_x_26159:
[----:B------:R-:W-:Y:S01]  /*2fa0*/  MOV R141, R144 ;  /* 0x00000090008d7202 */ /* 0x000fe20000000f00 */
[----:B------:R-:W-:Y:S06]  /*2fb0*/  BRA `(.L_x_26160) ;  /* 0xffffffe800e47947 */ /* 0x000fec000383ffff */
.L_x_26161:
        /* <DEDUP_REMOVED lines=12> */
.L_x_37479:


//--------------------- .text._ZN10layer_norm13ln_fwd_kernelINS_13Kernel_traitsIf6__halffS2_fjLj1280ELj1ELj4ELj1ELj16ENS_18Kernel_traits_baseILj1280EfS2_fS2_fjLj128EEEEELb0ELb0ELb1ELb0EEEvNS_9FwdParamsE --------------------------
	.section	.text._ZN10layer_norm13ln_fwd_kernelINS_13Kernel_traitsIf6__halffS2_fjLj1280ELj1ELj4ELj1ELj16ENS_18Kernel_traits_baseILj1280EfS2_fS2_fjLj128EEEEELb0ELb0ELb1ELb0EEEvNS_9FwdParamsE,"ax",@progbits
	.align	128
        .global         _ZN10layer_norm13ln_fwd_kernelINS_13Kernel_traitsIf6__halffS2_fjLj1280ELj1ELj4ELj1ELj16ENS_18Kernel_traits_baseILj1280EfS2_fS2_fjLj128EEEEELb0ELb0ELb1ELb0EEEvNS_9FwdParamsE
        .type           _ZN10layer_norm13ln_fwd_kernelINS_13Kernel_traitsIf6__halffS2_fjLj1280ELj1ELj4ELj1ELj16ENS_18Kernel_traits_baseILj1280EfS2_fS2_fjLj128EEEEELb0ELb0ELb1ELb0EEEvNS_9FwdParamsE,@function
        .size           _ZN10layer_norm13ln_fwd_kernelINS_13Kernel_traitsIf6__halffS2_fjLj1280ELj1ELj4ELj1ELj16ENS_18Kernel_traits_baseILj1280EfS2_fS2_fjLj128EEEEELb0ELb0ELb1ELb0EEEvNS_9FwdParamsE,(.L_x_37480 - _ZN10layer_norm13ln_fwd_kernelINS_13Kernel_traitsIf6__halffS2_fjLj1280ELj1ELj4ELj1ELj16ENS_18Kernel_traits_baseILj1280EfS2_fS2_fjLj128EEEEELb0ELb0ELb1ELb0EEEvNS_9FwdParamsE)
        .other          _ZN10layer_norm13ln_fwd_kernelINS_13Kernel_traitsIf6__halffS2_fjLj1280ELj1ELj4ELj1ELj16ENS_18Kernel_traits_baseILj1280EfS2_fS2_fjLj128EEEEELb0ELb0ELb1ELb0EEEvNS_9FwdParamsE,@"STO_CUDA_ENTRY STV_DEFAULT"
_ZN10layer_norm13ln_fwd_kernelINS_13Kernel_traitsIf6__halffS2_fjLj1280ELj1ELj4ELj1ELj16ENS_18Kernel_traits_baseILj1280EfS2_fS2_fjLj128EEEEELb0ELb0ELb1ELb0EEEvNS_9FwdParamsE:
.text._ZN10layer_norm13ln_fwd_kernelINS_13Kernel_traitsIf6__halffS2_fjLj1280ELj1ELj4ELj1ELj16ENS_18Kernel_traits_baseILj1280EfS2_fS2_fjLj128EEEEELb0ELb0ELb1ELb0EEEvNS_9FwdParamsE:
        /* <DEDUP_REMOVED lines=40> */
.L_x_26163:
[----:B------:R-:W-:Y:S05]  /*0280*/  BSYNC B0 ;  /* 0x0000000000007941 */ /* 0x000fea0003800000 */
.L_x_26162:
        /* <DEDUP_REMOVED lines=18> */
.L_x_26165:
[----:B------:R-:W-:Y:S05]  /*03b0*/  BSYNC B0 ;  /* 0x0000000000007941 */ /* 0x000fea0003800000 */
.L_x_26164:
        /* <DEDUP_REMOVED lines=18> */
.L_x_26167:
[----:B------:R-:W-:Y:S05]  /*04e0*/  BSYNC B0 ;  /* 0x0000000000007941 */ /* 0x000fea0003800000 */
.L_x_26166:
        /* <DEDUP_REMOVED lines=18> */
.L_x_26169:
[----:B------:R-:W-:Y:S05]  /*0610*/  BSYNC B0 ;  /* 0x0000000000007941 */ /* 0x000fea0003800000 */
.L_x_26168:
        /* <DEDUP_REMOVED lines=8> */
[----:B------:R-:W-:-:S13]  /*06a0*/  ISETP.NE.AND.EX P1, PT, RZ, UR7, PT, P1 ;  /* 0x00000007ff007c0c */ /* 0x000fda000bf25310 */
[C---:B------:R-:W-:Y:S01]  /*06b0*/  @P1 LEA R86, P2, R73.reuse, UR6, 0x5 ;  /* 0x0000000649561c11 */ /* 0x040fe2000f8428ff */
[----:B----4-:R-:W-:-:S03]  /*06c0*/  IMAD.WIDE.U32 R84, R73, 0x20, R84 ;  /* 0x0000002049547825 */ /* 0x010fc600078e0054 */
[----:B------:R-:W-:Y:S02]  /*06d0*/  @P1 LEA.HI.X R87, R73, UR7, RZ, 0x5, P2 ;  /* 0x0000000749571c11 */ /* 0x000fe400090f2cff */
[----:B------:R-:W-:Y:S01]  /*06e0*/  CS2R R72, SRZ ;  /* 0x0000000000487805 */ /* 0x000fe2000001ff00 */
[----:B------:R4:W5:Y:S04]  /*06f0*/  LDG.E.128 R76, desc[UR4][R84.64] ;  /* 0x00000004544c7981 */ /* 0x000968000c1e1d00 */
[----:B------:R4:W5:Y:S04]  /*0700*/  @P1 LDG.E.128 R68, desc[UR4][R86.64] ;  /* 0x0000000456441981 */ /* 0x000968000c1e1d00 */
[----:B------:R4:W5:Y:S04]  /*0710*/  @P1 LDG.E.128 R72, desc[UR4][R86.64+0x10] ;  /* 0x0000100456481981 */ /* 0x000968000c1e1d00 */
[----:B------:R4:W5:Y:S02]  /*0720*/  LDG.E.128 R80, desc[UR4][R84.64+0x10] ;  /* 0x0000100454507981 */ /* 0x000964000c1e1d00 */
.L_x_26171:
[----:B------:R-:W-:Y:S05]  /*0730*/  BSYNC B0 ;  /* 0x0000000000007941 */ /* 0x000fea0003800000 */
.L_x_26170:
[----:B------:R-:W-:Y:S02]  /*0740*/  ULDC UR6, c[0x0][0x214] ;  /* 0x0000850000067ab9 */ /* 0x000fe40000000800 */
[----:B------:R-:W-:-:S13]  /*0750*/  ISETP.GE.AND P1, PT, R140, UR6, PT ;  /* 0x000000068c007c0c */ /* 0x000fda000bf26270 */
[----:B------:R-:W-:Y:S05]  /*0760*/  @P1 EXIT ;  /* 0x000000000000194d */ /* 0x000fea0003800000 */
[----:B------:R-:W-:Y:S01]  /*0770*/  ULDC.U8 UR6, c[0x0][0x2a0] ;  /* 0x0000a80000067ab9 */ /* 0x000fe20000000000 */
[----:B------:R-:W-:Y:S01]  /*0780*/  ULDC UR7, c[0x0][0x2d8] ;  /* 0x0000b60000077ab9 */ /* 0x000fe20000000800 */
[----:B------:R-:W-:-:S03]  /*0790*/  UISETP.NE.AND UP0, UPT, UR6, URZ, UPT ;  /* 0x0000003f0600728c */ /* 0x000fc6000bf05270 */
[----:B------:R-:W-:-:S08]  /*07a0*/  ULDC UR6, c[0x0][0x29c] ;  /* 0x0000a70000067ab9 */ /* 0x000fd00000000800 */
.L_x_26273:
[----:B------:R-:W0:Y:S08]  /*07b0*/  LDC.64 R136, c[0x0][0x280] ;  /* 0x0000a000ff887b82 */ /* 0x000e300000000a00 */
[----:B------:R-:W1:Y:S08]  /*07c0*/  LDC.64 R148, c[0x0][0x288] ;  /* 0x0000a200ff947b82 */ /* 0x000e700000000a00 */
[----:B------:R-:W2:Y:S01]  /*07d0*/  LDC R147, c[0x0][0x218] ;  /* 0x00008600ff937b82 */ /* 0x000ea20000000800 */
[----:B0-----:R-:W-:-:S05]  /*07e0*/  IMAD.WIDE R136, R140, 0x4, R136 ;  /* 0x000000048c887825 */ /* 0x001fca00078e0288 */
[----:B------:R0:W3:Y:S01]  /*07f0*/  LDG.E R0, desc[UR4][R136.64] ;  /* 0x0000000488007981 */ /* 0x0000e2000c1e1900 */
[----:B-1----:R-:W-:-:S06]  /*0800*/  IMAD.WIDE R148, R140, 0x4, R148 ;  /* 0x000000048c947825 */ /* 0x002fcc00078e0294 */
[----:B-----5:R1:W5:Y:S01]  /*0810*/  LDG.E R148, desc[UR4][R148.64] ;  /* 0x0000000494947981 */ /* 0x020362000c1e1900 */
[----:B0-----:R-:W-:Y:S01]  /*0820*/  HFMA2.MMA R137, -RZ, RZ, 0, 0 ;  /* 0x00000000ff897435 */ /* 0x001fe200000001ff */
[----:B--2---:R-:W-:Y:S01]  /*0830*/  IMAD R138, R140, R147, RZ ;  /* 0x000000938c8a7224 */ /* 0x004fe200078e02ff */
[----:B------:R-:W-:Y:S04]  /*0840*/  BSSY B0, `(.L_x_26172) ;  /* 0x0000066000007945 */ /* 0x000fe80003800000 */
        /* <DEDUP_REMOVED lines=8> */
[----:B------:R-:W-:Y:S02]  /*08d0*/  @P1 LEA.HI R151, R151, R146, RZ, 0x3 ;  /* 0x0000009297971211 */ /* 0x000fe400078f18ff */
[----:B------:R-:W-:Y:S02]  /*08e0*/  SHF.R.S32.HI R146, RZ, 0x1f, R140 ;  /* 0x0000001fff927819 */ /* 0x000fe4000001148c */
        /* <DEDUP_REMOVED lines=41> */
[----:B-----5:R-:W-:-:S05]  /*0b80*/  HADD2.F32 R88, -RZ, R100.H0_H0 ;  /* 0x20000064ff587230 */ /* 0x020fca0000004100 */
[----:B------:R-:W-:-:S04]  /*0b90*/  FMUL.FTZ R88, R88, UR6 ;  /* 0x0000000658587c20 */ /* 0x000fc80008410000 */
[----:B------:R-:W-:-:S07]  /*0ba0*/  @P2 FADD.FTZ R88, R84, R88 ;  /* 0x0000005854582221 */ /* 0x000fce0000010000 */
.L_x_26175:
[----:B------:R-:W-:Y:S05]  /*0bb0*/  BSYNC B1 ;  /* 0x0000000000017941 */ /* 0x000fea0003800000 */
.L_x_26174:
[----:B------:R-:W-:Y:S04]  /*0bc0*/  BSSY B1, `(.L_x_26176) ;  /* 0x0000005000017945 */ /* 0x000fe80003800000 */
[----:B------:R-:W-:Y:S05]  /*0bd0*/  @!P3 BRA `(.L_x_26177) ;  /* 0x00000000000cb947 */ /* 0x000fea0003800000 */
[----:B-----5:R-:W-:-:S05]  /*0be0*/  HADD2.F32 R89, -RZ, R100.H1_H1 ;  /* 0x30000064ff597230 */ /* 0x020fca0000004100 */
[----:B------:R-:W-:-:S04]  /*0bf0*/  FMUL.FTZ R89, R89, UR6 ;  /* 0x0000000659597c20 */ /* 0x000fc80008410000 */
[----:B------:R-:W-:-:S07]  /*0c00*/  @P2 FADD.FTZ R89, R85, R89 ;  /* 0x0000005955592221 */ /* 0x000fce0000010000 */
.L_x_26177:
[----:B------:R-:W-:Y:S05]  /*0c10*/  BSYNC B1 ;  /* 0x0000000000017941 */ /* 0x000fea0003800000 */
.L_x_26176:
[----:B------:R-:W-:Y:S04]  /*0c20*/  BSSY B1, `(.L_x_26178) ;  /* 0x0000005000017945 */ /* 0x000fe80003800000 */
[----:B------:R-:W-:Y:S05]  /*0c30*/  @!P3 BRA `(.L_x_26179) ;  /* 0x00000000000cb947 */ /* 0x000fea0003800000 */
[----:B-----5:R-:W-:-:S05]  /*0c40*/  HADD2.F32 R90, -RZ, R101.H0_H0 ;  /* 0x20000065ff5a7230 */ /* 0x020fca0000004100 */
[----:B------:R-:W-:-:S04]  /*0c50*/  FMUL.FTZ R90, R90, UR6 ;  /* 0x000000065a5a7c20 */ /* 0x000fc80008410000 */
[----:B------:R-:W-:-:S07]  /*0c60*/  @P2 FADD.FTZ R90, R86, R90 ;  /* 0x0000005a565a2221 */ /* 0x000fce0000010000 */
.L_x_26179:
[----:B------:R-:W-:Y:S05]  /*0c70*/  BSYNC B1 ;  /* 0x0000000000017941 */ /* 0x000fea0003800000 */
.L_x_26178:
[----:B------:R-:W-:Y:S04]  /*0c80*/  BSSY B1, `(.L_x_26180) ;  /* 0x0000005000017945 */ /* 0x000fe80003800000 */
[----:B------:R-:W-:Y:S05]  /*0c90*/  @!P3 BRA `(.L_x_26181) ;  /* 0x00000000000cb947 */ /* 0x000fea0003800000 */
[----:B-----5:R-:W-:-:S05]  /*0ca0*/  HADD2.F32 R91, -RZ, R101.H1_H1 ;  /* 0x30000065ff5b7230 */ /* 0x020fca0000004100 */
[----:B------:R-:W-:-:S04]  /*0cb0*/  FMUL.FTZ R91, R91, UR6 ;  /* 0x000000065b5b7c20 */ /* 0x000fc80008410000 */
[----:B------:R-:W-:-:S07]  /*0cc0*/  @P2 FADD.FTZ R91, R87, R91 ;  /* 0x0000005b575b2221 */ /* 0x000fce0000010000 */
.L_x_26181:
[----:B------:R-:W-:Y:S05]  /*0cd0*/  BSYNC B1 ;  /* 0x0000000000017941 */ /* 0x000fea0003800000 */
.L_x_26180:
[----:B------:R-:W-:Y:S04]  /*0ce0*/  BSSY B1, `(.L_x_26182) ;  /* 0x0000005000017945 */ /* 0x000fe80003800000 */
[----:B------:R-:W-:Y:S05]  /*0cf0*/  @!P3 BRA `(.L_x_26183) ;  /* 0x00000000000cb947 */ /* 0x000fea0003800000 */
[----:B-----5:R-:W-:-:S05]  /*0d00*/  HADD2.F32 R96, -RZ, R102.H0_H0 ;  /* 0x20000066ff607230 */ /* 0x020fca0000004100 */
[----:B------:R-:W-:-:S04]  /*0d10*/  FMUL.FTZ R96, R96, UR6 ;  /* 0x0000000660607c20 */ /* 0x000fc80008410000 */
[----:B------:R-:W-:-:S07]  /*0d20*/  @P2 FADD.FTZ R96, R92, R96 ;  /* 0x000000605c602221 */ /* 0x000fce0000010000 */
.L_x_26183:
[----:B------:R-:W-:Y:S05]  /*0d30*/  BSYNC B1 ;  /* 0x0000000000017941 */ /* 0x000fea0003800000 */
.L_x_26182:
[----:B------:R-:W-:Y:S04]  /*0d40*/  BSSY B1, `(.L_x_26184) ;  /* 0x0000005000017945 */ /* 0x000fe80003800000 */
[----:B------:R-:W-:Y:S05]  /*0d50*/  @!P3 BRA `(.L_x_26185) ;  /* 0x00000000000cb947 */ /* 0x000fea0003800000 */
[----:B-----5:R-:W-:-:S05]  /*0d60*/  HADD2.F32 R97, -RZ, R102.H1_H1 ;  /* 0x30000066ff617230 */ /* 0x020fca0000004100 */
[----:B------:R-:W-:-:S04]  /*0d70*/  FMUL.FTZ R97, R97, UR6 ;  /* 0x0000000661617c20 */ /* 0x000fc80008410000 */
[----:B------:R-:W-:-:S07]  /*0d80*/  @P2 FADD.FTZ R97, R93, R97 ;  /* 0x000000615d612221 */ /* 0x000fce0000010000 */
.L_x_26185:
[----:B------:R-:W-:Y:S05]  /*0d90*/  BSYNC B1 ;  /* 0x0000000000017941 */ /* 0x000fea0003800000 */
.L_x_26184:
[----:B------:R-:W-:Y:S04]  /*0da0*/  BSSY B1, `(.L_x_26186) ;  /* 0x0000005000017945 */ /* 0x000fe80003800000 */
[----:B------:R-:W-:Y:S05]  /*0db0*/  @!P3 BRA `(.L_x_26187) ;  /* 0x00000000000cb947 */ /* 0x000fea0003800000 */
[----:B-----5:R-:W-:-:S05]  /*0dc0*/  HADD2.F32 R98, -RZ, R103.H0_H0 ;  /* 0x20000067ff627230 */ /* 0x020fca0000004100 */
[----:B------:R-:W-:-:S04]  /*0dd0*/  FMUL.FTZ R98, R98, UR6 ;  /* 0x0000000662627c20 */ /* 0x000fc80008410000 */
[----:B------:R-:W-:-:S07]  /*0de0*/  @P2 FADD.FTZ R98, R94, R98 ;  /* 0x000000625e622221 */ /* 0x000fce0000010000 */
.L_x_26187:
[----:B------:R-:W-:Y:S05]  /*0df0*/  BSYNC B1 ;  /* 0x0000000000017941 */ /* 0x000fea0003800000 */
.L_x_26186:
[----:B------:R-:W-:Y:S04]  /*0e00*/  BSSY B1, `(.L_x_26188) ;  /* 0x0000005000017945 */ /* 0x000fe80003800000 */
[----:B------:R-:W-:Y:S05]  /*0e10*/  @!P3 BRA `(.L_x_26189) ;  /* 0x00000000000cb947 */ /* 0x000fea0003800000 */
[----:B-----5:R-:W-:-:S05]  /*0e20*/  HADD2.F32 R99, -RZ, R103.H1_H1 ;  /* 0x30000067ff637230 */ /* 0x020fca0000004100 */
[----:B------:R-:W-:-:S04]  /*0e30*/  FMUL.FTZ R99, R99, UR6 ;  /* 0x0000000663637c20 */ /* 0x000fc80008410000 */
[----:B------:R-:W-:-:S07]  /*0e40*/  @P2 FADD.FTZ R99, R95, R99 ;  /* 0x000000635f632221 */ /* 0x000fce0000010000 */
.L_x_26189:
[----:B------:R-:W-:Y:S05]  /*0e50*/  BSYNC B1 ;  /* 0x0000000000017941 */ /* 0x000fea0003800000 */
.L_x_26188:
[----:B------:R0:W-:Y:S01]  /*0e60*/  STG.E.128 desc[UR4][R138.64], R88 ;  /* 0x000000588a007986 */ /* 0x0001e2000c101d04 */
[----:B------:R-:W-:Y:S02]  /*0e70*/  IADD3 R137, R137, 0x20, RZ ;  /* 0x0000002089897810 */ /* 0x000fe40007ffe0ff */
[----:B------:R-:W-:Y:S01]  /*0e80*/  IADD3 R136, R136, 0x20, RZ ;  /* 0x0000002088887810 */ /* 0x000fe20007ffe0ff */
[----:B------:R0:W-:Y:S06]  /*0e90*/  STG.E.128 desc[UR4][R138.64+0x10], R96 ;  /* 0x000010608a007986 */ /* 0x0001ec000c101d04 */
.L_x_26173:
[----:B------:R-:W-:Y:S05]  /*0ea0*/  BSYNC B0 ;  /* 0x0000000000007941 */ /* 0x000fea0003800000 */
.L_x_26172:
        /* <DEDUP_REMOVED lines=42> */
[----:B-----5:R-:W-:-:S05]  /*1150*/  HADD2.F32 R104, -RZ, R100.H0_H0 ;  /* 0x20000064ff687230 */ /* 0x020fca0000004100 */
[----:B------:R-:W-:-:S04]  /*1160*/  FMUL.FTZ R104, R104, UR6 ;  /* 0x0000000668687c20 */ /* 0x000fc80008410000 */
[----:B------:R-:W-:-:S07]  /*1170*/  @P2 FADD.FTZ R104, R84, R104 ;  /* 0x0000006854682221 */ /* 0x000fce0000010000 */
.L_x_26193:
[----:B------:R-:W-:Y:S05]  /*1180*/  BSYNC B1 ;  /* 0x0000000000017941 */ /* 0x000fea0003800000 */
.L_x_26192:
[----:B------:R-:W-:Y:S04]  /*1190*/  BSSY B1, `(.L_x_26194) ;  /* 0x0000005000017945 */ /* 0x000fe80003800000 */
[----:B------:R-:W-:Y:S05]  /*11a0*/  @!P3 BRA `(.L_x_26195) ;  /* 0x00000000000cb947 */ /* 0x000fea0003800000 */
[----:B-----5:R-:W-:-:S05]  /*11b0*/  HADD2.F32 R105, -RZ, R100.H1_H1 ;  /* 0x30000064ff697230 */ /* 0x020fca0000004100 */
[----:B------:R-:W-:-:S04]  /*11c0*/  FMUL.FTZ R105, R105, UR6 ;  /* 0x0000000669697c20 */ /* 0x000fc80008410000 */
[----:B------:R-:W-:-:S07]  /*11d0*/  @P2 FADD.FTZ R105, R85, R105 ;  /* 0x0000006955692221 */ /* 0x000fce0000010000 */
.L_x_26195:
[----:B------:R-:W-:Y:S05]  /*11e0*/  BSYNC B1 ;  /* 0x0000000000017941 */ /* 0x000fea0003800000 */
.L_x_26194:
[----:B------:R-:W-:Y:S04]  /*11f0*/  BSSY B1, `(.L_x_26196) ;  /* 0x0000005000017945 */ /* 0x000fe80003800000 */
[----:B------:R-:W-:Y:S05]  /*1200*/  @!P3 BRA `(.L_x_26197) ;  /* 0x00000000000cb947 */ /* 0x000fea0003800000 */
[----:B-----5:R-:W-:-:S05]  /*1210*/  HADD2.F32 R106, -RZ, R101.H0_H0 ;  /* 0x20000065ff6a7230 */ /* 0x020fca0000004100 */
[----:B------:R-:W-:-:S04]  /*1220*/  FMUL.FTZ R106, R106, UR6 ;  /* 0x000000066a6a7c20 */ /* 0x000fc80008410000 */
[----:B------:R-:W-:-:S07]  /*1230*/  @P2 FADD.FTZ R106, R86, R106 ;  /* 0x0000006a566a2221 */ /* 0x000fce0000010000 */
.L_x_26197:
[----:B------:R-:W-:Y:S05]  /*1240*/  BSYNC B1 ;  /* 0x0000000000017941 */ /* 0x000fea0003800000 */
.L_x_26196:
[----:B------:R-:W-:Y:S04]  /*1250*/  BSSY B1, `(.L_x_26198) ;  /* 0x0000005000017945 */ /* 0x000fe80003800000 */
[----:B------:R-:W-:Y:S05]  /*1260*/  @!P3 BRA `(.L_x_26199) ;  /* 0x00000000000cb947 */ /* 0x000fea0003800000 */
[----:B-----5:R-:W-:-:S05]  /*1270*/  HADD2.F32 R107, -RZ, R101.H1_H1 ;  /* 0x30000065ff6b7230 */ /* 0x020fca0000004100 */
[----:B------:R-:W-:-:S04]  /*1280*/  FMUL.FTZ R107, R107, UR6 ;  /* 0x000000066b6b7c20 */ /* 0x000fc80008410000 */
[----:B------:R-:W-:-:S07]  /*1290*/  @P2 FADD.FTZ R107, R87, R107 ;  /* 0x0000006b576b2221 */ /* 0x000fce0000010000 */
.L_x_26199:
[----:B------:R-:W-:Y:S05]  /*12a0*/  BSYNC B1 ;  /* 0x0000000000017941 */ /* 0x000fea0003800000 */
.L_x_26198:
[----:B------:R-:W-:Y:S04]  /*12b0*/  BSSY B1, `(.L_x_26200) ;  /* 0x0000005000017945 */ /* 0x000fe80003800000 */
[----:B------:R-:W-:Y:S05]  /*12c0*/  @!P3 BRA `(.L_x_26201) ;  /* 0x00000000000cb947 */ /* 0x000fea0003800000 */
[----:B-----5:R-:W-:-:S05]  /*12d0*/  HADD2.F32 R108, -RZ, R102.H0_H0 ;  /* 0x20000066ff6c7230 */ /* 0x020fca0000004100 */
[----:B------:R-:W-:-:S04]  /*12e0*/  FMUL.FTZ R108, R108, UR6 ;  /* 0x000000066c6c7c20 */ /* 0x000fc80008410000 */
[----:B------:R-:W-:-:S07]  /*12f0*/  @P2 FADD.FTZ R108, R92, R108 ;  /* 0x0000006c5c6c2221 */ /* 0x000fce0000010000 */
.L_x_26201:
[----:B------:R-:W-:Y:S05]  /*1300*/  BSYNC B1 ;  /* 0x0000000000017941 */ /* 0x000fea0003800000 */
.L_x_26200:
[----:B------:R-:W-:Y:S04]  /*1310*/  BSSY B1, `(.L_x_26202) ;  /* 0x0000005000017945 */ /* 0x000fe80003800000 */
[----:B------:R-:W-:Y:S05]  /*1320*/  @!P3 BRA `(.L_x_26203) ;  /* 0x00000000000cb947 */ /* 0x000fea0003800000 */
[----:B-----5:R-:W-:-:S05]  /*1330*/  HADD2.F32 R109, -RZ, R102.H1_H1 ;  /* 0x30000066ff6d7230 */ /* 0x020fca0000004100 */
[----:B------:R-:W-:-:S04]  /*1340*/  FMUL.FTZ R109, R109, UR6 ;  /* 0x000000066d6d7c20 */ /* 0x000fc80008410000 */
[----:B------:R-:W-:-:S07]  /*1350*/  @P2 FADD.FTZ R109, R93, R109 ;  /* 0x0000006d5d6d2221 */ /* 0x000fce0000010000 */
.L_x_26203:
[----:B------:R-:W-:Y:S05]  /*1360*/  BSYNC B1 ;  /* 0x0000000000017941 */ /* 0x000fea0003800000 */
.L_x_26202:
[----:B------:R-:W-:Y:S04]  /*1370*/  BSSY B1, `(.L_x_26204) ;  /* 0x0000005000017945 */ /* 0x000fe80003800000 */
[----:B------:R-:W-:Y:S05]  /*1380*/  @!P3 BRA `(.L_x_26205) ;  /* 0x00000000000cb947 */ /* 0x000fea0003800000 */
[----:B-----5:R-:W-:-:S05]  /*1390*/  HADD2.F32 R110, -RZ, R103.H0_H0 ;  /* 0x20000067ff6e7230 */ /* 0x020fca0000004100 */
[----:B------:R-:W-:-:S04]  /*13a0*/  FMUL.FTZ R110, R110, UR6 ;  /* 0x000000066e6e7c20 */ /* 0x000fc80008410000 */
[----:B------:R-:W-:-:S07]  /*13b0*/  @P2 FADD.FTZ R110, R94, R110 ;  /* 0x0000006e5e6e2221 */ /* 0x000fce0000010000 */
.L_x_26205:
[----:B------:R-:W-:Y:S05]  /*13c0*/  BSYNC B1 ;  /* 0x0000000000017941 */ /* 0x000fea0003800000 */
.L_x_26204:
[----:B------:R-:W-:Y:S04]  /*13d0*/  BSSY B1, `(.L_x_26206) ;  /* 0x0000005000017945 */ /* 0x000fe80003800000 */
[----:B------:R-:W-:Y:S05]  /*13e0*/  @!P3 BRA `(.L_x_26207) ;  /* 0x00000000000cb947 */ /* 0x000fea0003800000 */
[----:B-----5:R-:W-:-:S05]  /*13f0*/  HADD2.F32 R111, -RZ, R103.H1_H1 ;  /* 0x30000067ff6f7230 */ /* 0x020fca0000004100 */
[----:B------:R-:W-:-:S04]  /*1400*/  FMUL.FTZ R111, R111, UR6 ;  /* 0x000000066f6f7c20 */ /* 0x000fc80008410000 */
[----:B------:R-:W-:-:S07]  /*1410*/  @P2 FADD.FTZ R111, R95, R111 ;  /* 0x0000006f5f6f2221 */ /* 0x000fce0000010000 */
.L_x_26207:
[----:B------:R-:W-:Y:S05]  /*1420*/  BSYNC B1 ;  /* 0x0000000000017941 */ /* 0x000fea0003800000 */
.L_x_26206:
[----:B------:R2:W-:Y:S01]  /*1430*/  STG.E.128 desc[UR4][R138.64], R104 ;  /* 0x000000688a007986 */ /* 0x0005e2000c101d04 */
[----:B------:R-:W-:Y:S02]  /*1440*/  IADD3 R137, R137, 0x20, RZ ;  /* 0x0000002089897810 */ /* 0x000fe40007ffe0ff */
[----:B------:R-:W-:Y:S01]  /*1450*/  IADD3 R136, R136, 0x20, RZ ;  /* 0x0000002088887810 */ /* 0x000fe20007ffe0ff */
[----:B------:R2:W-:Y:S06]  /*1460*/  STG.E.128 desc[UR4][R138.64+0x10], R108 ;  /* 0x0000106c8a007986 */ /* 0x0005ec000c101d04 */
.L_x_26191:
[----:B------:R-:W-:Y:S05]  /*1470*/  BSYNC B0 ;  /* 0x0000000000007941 */ /* 0x000fea0003800000 */
.L_x_26190:
        /* <DEDUP_REMOVED lines=45> */
.L_x_26211:
[----:B------:R-:W-:Y:S05]  /*1750*/  BSYNC B1 ;  /* 0x0000000000017941 */ /* 0x000fea0003800000 */
.L_x_26210:
[----:B------:R-:W-:Y:S04]  /*1760*/  BSSY B1, `(.L_x_26212) ;  /* 0x0000005000017945 */ /* 0x000fe80003800000 */
[----:B------:R-:W-:Y:S05]  /*1770*/  @!P3 BRA `(.L_x_26213) ;  /* 0x00000000000cb947 */ /* 0x000fea0003800000 */
[----:B-----5:R-:W-:-:S05]  /*1780*/  HADD2.F32 R113, -RZ, R100.H1_H1 ;  /* 0x30000064ff717230 */ /* 0x020fca0000004100 */
[----:B------:R-:W-:-:S04]  /*1790*/  FMUL.FTZ R113, R113, UR6 ;  /* 0x0000000671717c20 */ /* 0x000fc80008410000 */
[----:B------:R-:W-:-:S07]  /*17a0*/  @P2 FADD.FTZ R113, R85, R113 ;  /* 0x0000007155712221 */ /* 0x000fce0000010000 */
.L_x_26213:
[----:B------:R-:W-:Y:S05]  /*17b0*/  BSYNC B1 ;  /* 0x0000000000017941 */ /* 0x000fea0003800000 */
.L_x_26212:
[----:B------:R-:W-:Y:S04]  /*17c0*/  BSSY B1, `(.L_x_26214) ;  /* 0x0000005000017945 */ /* 0x000fe80003800000 */
[----:B------:R-:W-:Y:S05]  /*17d0*/  @!P3 BRA `(.L_x_26215) ;  /* 0x00000000000cb947 */ /* 0x000fea0003800000 */
[----:B-----5:R-:W-:-:S05]  /*17e0*/  HADD2.F32 R114, -RZ, R101.H0_H0 ;  /* 0x20000065ff727230 */ /* 0x020fca0000004100 */
[----:B------:R-:W-:-:S04]  /*17f0*/  FMUL.FTZ R114, R114, UR6 ;  /* 0x0000000672727c20 */ /* 0x000fc80008410000 */
[----:B------:R-:W-:-:S07]  /*1800*/  @P2 FADD.FTZ R114, R86, R114 ;  /* 0x0000007256722221 */ /* 0x000fce0000010000 */
.L_x_26215:
[----:B------:R-:W-:Y:S05]  /*1810*/  BSYNC B1 ;  /* 0x0000000000017941 */ /* 0x000fea0003800000 */
.L_x_26214:
[----:B------:R-:W-:Y:S04]  /*1820*/  BSSY B1, `(.L_x_26216) ;  /* 0x0000005000017945 */ /* 0x000fe80003800000 */
[----:B------:R-:W-:Y:S05]  /*1830*/  @!P3 BRA `(.L_x_26217) ;  /* 0x00000000000cb947 */ /* 0x000fea0003800000 */
[----:B-----5:R-:W-:-:S05]  /*1840*/  HADD2.F32 R115, -RZ, R101.H1_H1 ;  /* 0x30000065ff737230 */ /* 0x020fca0000004100 */
[----:B------:R-:W-:-:S04]  /*1850*/  FMUL.FTZ R115, R115, UR6 ;  /* 0x0000000673737c20 */ /* 0x000fc80008410000 */
[----:B------:R-:W-:-:S07]  /*1860*/  @P2 FADD.FTZ R115, R87, R115 ;  /* 0x0000007357732221 */ /* 0x000fce0000010000 */
.L_x_26217:
[----:B------:R-:W-:Y:S05]  /*1870*/  BSYNC B1 ;  /* 0x0000000000017941 */ /* 0x000fea0003800000 */
.L_x_26216:
[----:B------:R-:W-:Y:S04]  /*1880*/  BSSY B1, `(.L_x_26218) ;  /* 0x0000005000017945 */ /* 0x000fe80003800000 */
[----:B------:R-:W-:Y:S05]  /*1890*/  @!P3 BRA `(.L_x_26219) ;  /* 0x00000000000cb947 */ /* 0x000fea0003800000 */
[----:B-----5:R-:W-:-:S05]  /*18a0*/  HADD2.F32 R116, -RZ, R102.H0_H0 ;  /* 0x20000066ff747230 */ /* 0x020fca0000004100 */
[----:B------:R-:W-:-:S04]  /*18b0*/  FMUL.FTZ R116, R116, UR6 ;  /* 0x0000000674747c20 */ /* 0x000fc80008410000 */
[----:B------:R-:W-:-:S07]  /*18c0*/  @P2 FADD.FTZ R116, R92, R116 ;  /* 0x000000745c742221 */ /* 0x000fce0000010000 */
.L_x_26219:
[----:B------:R-:W-:Y:S05]  /*18d0*/  BSYNC B1 ;  /* 0x0000000000017941 */ /* 0x000fea0003800000 */
.L_x_26218:
[----:B------:R-:W-:Y:S04]  /*18e0*/  BSSY B1, `(.L_x_26220) ;  /* 0x0000005000017945 */ /* 0x000fe80003800000 */
[----:B------:R-:W-:Y:S05]  /*18f0*/  @!P3 BRA `(.L_x_26221) ;  /* 0x00000000000cb947 */ /* 0x000fea0003800000 */
[----:B-----5:R-:W-:-:S05]  /*1900*/  HADD2.F32 R117, -RZ, R102.H1_H1 ;  /* 0x30000066ff757230 */ /* 0x020fca0000004100 */
[----:B------:R-:W-:-:S04]  /*1910*/  FMUL.FTZ R117, R117, UR6 ;  /* 0x0000000675757c20 */ /* 0x000fc80008410000 */
[----:B------:R-:W-:-:S07]  /*1920*/  @P2 FADD.FTZ R117, R93, R117 ;  /* 0x000000755d752221 */ /* 0x000fce0000010000 */
.L_x_26221:
[----:B------:R-:W-:Y:S05]  /*1930*/  BSYNC B1 ;  /* 0x0000000000017941 */ /* 0x000fea0003800000 */
.L_x_26220:
[----:B------:R-:W-:Y:S04]  /*1940*/  BSSY B1, `(.L_x_26222) ;  /* 0x0000005000017945 */ /* 0x000fe80003800000 */
[----:B------:R-:W-:Y:S05]  /*1950*/  @!P3 BRA `(.L_x_26223) ;  /* 0x00000000000cb947 */ /* 0x000fea0003800000 */
[----:B-----5:R-:W-:-:S05]  /*1960*/  HADD2.F32 R118, -RZ, R103.H0_H0 ;  /* 0x20000067ff767230 */ /* 0x020fca0000004100 */
[----:B------:R-:W-:-:S04]  /*1970*/  FMUL.FTZ R118, R118, UR6 ;  /* 0x0000000676767c20 */ /* 0x000fc80008410000 */
[----:B------:R-:W-:-:S07]  /*1980*/  @P2 FADD.FTZ R118, R94, R118 ;  /* 0x000000765e762221 */ /* 0x000fce0000010000 */
.L_x_26223:
[----:B------:R-:W-:Y:S05]  /*1990*/  BSYNC B1 ;  /* 0x0000000000017941 */ /* 0x000fea0003800000 */
.L_x_26222:
[----:B------:R-:W-:Y:S04]  /*19a0*/  BSSY B1, `(.L_x_26224) ;  /* 0x0000005000017945 */ /* 0x000fe80003800000 */
[----:B------:R-:W-:Y:S05]  /*19b0*/  @!P3 BRA `(.L_x_26225) ;  /* 0x00000000000cb947 */ /* 0x000fea0003800000 */
[----:B-----5:R-:W-:-:S05]  /*19c0*/  HADD2.F32 R119, -RZ, R103.H1_H1 ;  /* 0x30000067ff777230 */ /* 0x020fca0000004100 */
[----:B------:R-:W-:-:S04]  /*19d0*/  FMUL.FTZ R119, R119, UR6 ;  /* 0x0000000677777c20 */ /* 0x000fc80008410000 */
[----:B------:R-:W-:-:S07]  /*19e0*/  @P2 FADD.FTZ R119, R95, R119 ;  /* 0x000000775f772221 */ /* 0x000fce0000010000 */
.L_x_26225:
[----:B------:R-:W-:Y:S05]  /*19f0*/  BSYNC B1 ;  /* 0x0000000000017941 */ /* 0x000fea0003800000 */
.L_x_26224:
[----:B------:R3:W-:Y:S01]  /*1a00*/  STG.E.128 desc[UR4][R138.64], R112 ;  /* 0x000000708a007986 */ /* 0x0007e2000c101d04 */
[----:B------:R-:W-:Y:S02]  /*1a10*/  IADD3 R137, R137, 0x20, RZ ;  /* 0x0000002089897810 */ /* 0x000fe40007ffe0ff */
[----:B------:R-:W-:Y:S01]  /*1a20*/  IADD3 R136, R136, 0x20, RZ ;  /* 0x0000002088887810 */ /* 0x000fe20007ffe0ff */
[----:B------:R3:W-:Y:S06]  /*1a30*/  STG.E.128 desc[UR4][R138.64+0x10], R116 ;  /* 0x000010748a007986 */ /* 0x0007ec000c101d04 */
.L_x_26209:
[----:B------:R-:W-:Y:S05]  /*1a40*/  BSYNC B0 ;  /* 0x0000000000007941 */ /* 0x000fea0003800000 */
.L_x_26208:
        /* <DEDUP_REMOVED lines=45> */
.L_x_26229:
[----:B------:R-:W-:Y:S05]  /*1d20*/  BSYNC B1 ;  /* 0x0000000000017941 */ /* 0x000fea0003800000 */
.L_x_26228:
[----:B------:R-:W-:Y:S04]  /*1d30*/  BSSY B1, `(.L_x_26230) ;  /* 0x0000005000017945 */ /* 0x000fe80003800000 */
[----:B------:R-:W-:Y:S05]  /*1d40*/  @!P3 BRA `(.L_x_26231) ;  /* 0x00000000000cb947 */ /* 0x000fea0003800000 */
[----:B-----5:R-:W-:-:S05]  /*1d50*/  HADD2.F32 R121, -RZ, R100.H1_H1 ;  /* 0x30000064ff797230 */ /* 0x020fca0000004100 */
[----:B------:R-:W-:-:S04]  /*1d60*/  FMUL.FTZ R121, R121, UR6 ;  /* 0x0000000679797c20 */ /* 0x000fc80008410000 */
[----:B------:R-:W-:-:S07]  /*1d70*/  @P2 FADD.FTZ R121, R85, R121 ;  /* 0x0000007955792221 */ /* 0x000fce0000010000 */
.L_x_26231:
[----:B------:R-:W-:Y:S05]  /*1d80*/  BSYNC B1 ;  /* 0x0000000000017941 */ /* 0x000fea0003800000 */
.L_x_26230:
[----:B------:R-:W-:Y:S04]  /*1d90*/  BSSY B1, `(.L_x_26232) ;  /* 0x0000005000017945 */ /* 0x000fe80003800000 */
[----:B------:R-:W-:Y:S05]  /*1da0*/  @!P3 BRA `(.L_x_26233) ;  /* 0x00000000000cb947 */ /* 0x000fea0003800000 */
[----:B-----5:R-:W-:-:S05]  /*1db0*/  HADD2.F32 R122, -RZ, R101.H0_H0 ;  /* 0x20000065ff7a7230 */ /* 0x020fca0000004100 */
[----:B------:R-:W-:-:S04]  /*1dc0*/  FMUL.FTZ R122, R122, UR6 ;  /* 0x000000067a7a7c20 */ /* 0x000fc80008410000 */
[----:B------:R-:W-:-:S07]  /*1dd0*/  @P2 FADD.FTZ R122, R86, R122 ;  /* 0x0000007a567a2221 */ /* 0x000fce0000010000 */
.L_x_26233:
[----:B------:R-:W-:Y:S05]  /*1de0*/  BSYNC B1 ;  /* 0x0000000000017941 */ /* 0x000fea0003800000 */
.L_x_26232:
[----:B------:R-:W-:Y:S04]  /*1df0*/  BSSY B1, `(.L_x_26234) ;  /* 0x0000005000017945 */ /* 0x000fe80003800000 */
[----:B------:R-:W-:Y:S05]  /*1e00*/  @!P3 BRA `(.L_x_26235) ;  /* 0x00000000000cb947 */ /* 0x000fea0003800000 */
[----:B-----5:R-:W-:-:S05]  /*1e10*/  HADD2.F32 R123, -RZ, R101.H1_H1 ;  /* 0x30000065ff7b7230 */ /* 0x020fca0000004100 */
[----:B------:R-:W-:-:S04]  /*1e20*/  FMUL.FTZ R123, R123, UR6 ;  /* 0x000000067b7b7c20 */ /* 0x000fc80008410000 */
[----:B------:R-:W-:-:S07]  /*1e30*/  @P2 FADD.FTZ R123, R87, R123 ;  /* 0x0000007b577b2221 */ /* 0x000fce0000010000 */
.L_x_26235:
[----:B------:R-:W-:Y:S05]  /*1e40*/  BSYNC B1 ;  /* 0x0000000000017941 */ /* 0x000fea0003800000 */
.L_x_26234:
[----:B------:R-:W-:Y:S04]  /*1e50*/  BSSY B1, `(.L_x_26236) ;  /* 0x0000005000017945 */ /* 0x000fe80003800000 */
[----:B------:R-:W-:Y:S05]  /*1e60*/  @!P3 BRA `(.L_x_26237) ;  /* 0x00000000000cb947 */ /* 0x000fea0003800000 */
[----:B-----5:R-:W-:-:S05]  /*1e70*/  HADD2.F32 R124, -RZ, R102.H0_H0 ;  /* 0x20000066ff7c7230 */ /* 0x020fca0000004100 */
[----:B------:R-:W-:-:S04]  /*1e80*/  FMUL.FTZ R124, R124, UR6 ;  /* 0x000000067c7c7c20 */ /* 0x000fc80008410000 */
[----:B------:R-:W-:-:S07]  /*1e90*/  @P2 FADD.FTZ R124, R92, R124 ;  /* 0x0000007c5c7c2221 */ /* 0x000fce0000010000 */
.L_x_26237:
[----:B------:R-:W-:Y:S05]  /*1ea0*/  BSYNC B1 ;  /* 0x0000000000017941 */ /* 0x000fea0003800000 */
.L_x_26236:
[----:B------:R-:W-:Y:S04]  /*1eb0*/  BSSY B1, `(.L_x_26238) ;  /* 0x0000005000017945 */ /* 0x000fe80003800000 */
[----:B------:R-:W-:Y:S05]  /*1ec0*/  @!P3 BRA `(.L_x_26239) ;  /* 0x00000000000cb947 */ /* 0x000fea0003800000 */
[----:B-----5:R-:W-:-:S05]  /*1ed0*/  HADD2.F32 R125, -RZ, R102.H1_H1 ;  /* 0x30000066ff7d7230 */ /* 0x020fca0000004100 */
[----:B------:R-:W-:-:S04]  /*1ee0*/  FMUL.FTZ R125, R125, UR6 ;  /* 0x000000067d7d7c20 */ /* 0x000fc80008410000 */
[----:B------:R-:W-:-:S07]  /*1ef0*/  @P2 FADD.FTZ R125, R93, R125 ;  /* 0x0000007d5d7d2221 */ /* 0x000fce0000010000 */
.L_x_26239:
[----:B------:R-:W-:Y:S05]  /*1f00*/  BSYNC B1 ;  /* 0x0000000000017941 */ /* 0x000fea0003800000 */
.L_x_26238:
[----:B------:R-:W-:Y:S04]  /*1f10*/  BSSY B1, `(.L_x_26240) ;  /* 0x0000005000017945 */ /* 0x000fe80003800000 */
[----:B------:R-:W-:Y:S05]  /*1f20*/  @!P3 BRA `(.L_x_26241) ;  /* 0x00000000000cb947 */ /* 0x000fea0003800000 */
[----:B-----5:R-:W-:-:S05]  /*1f30*/  HADD2.F32 R126, -RZ, R103.H0_H0 ;  /* 0x20000067ff7e7230 */ /* 0x020fca0000004100 */
[----:B------:R-:W-:-:S04]  /*1f40*/  FMUL.FTZ R126, R126, UR6 ;  /* 0x000000067e7e7c20 */ /* 0x000fc80008410000 */
[----:B------:R-:W-:-:S07]  /*1f50*/  @P2 FADD.FTZ R126, R94, R126 ;  /* 0x0000007e5e7e2221 */ /* 0x000fce0000010000 */
.L_x_26241:
[----:B------:R-:W-:Y:S05]  /*1f60*/  BSYNC B1 ;  /* 0x0000000000017941 */ /* 0x000fea0003800000 */
.L_x_26240:
[----:B------:R-:W-:Y:S04]  /*1f70*/  BSSY B1, `(.L_x_26242) ;  /* 0x0000005000017945 */ /* 0x000fe80003800000 */
[----:B------:R-:W-:Y:S05]  /*1f80*/  @!P3 BRA `(.L_x_26243) ;  /* 0x00000000000cb947 */ /* 0x000fea0003800000 */
[----:B-----5:R-:W-:-:S05]  /*1f90*/  HADD2.F32 R127, -RZ, R103.H1_H1 ;  /* 0x30000067ff7f7230 */ /* 0x020fca0000004100 */
[----:B------:R-:W-:-:S04]  /*1fa0*/  FMUL.FTZ R127, R127, UR6 ;  /* 0x000000067f7f7c20 */ /* 0x000fc80008410000 */
[----:B------:R-:W-:-:S07]  /*1fb0*/  @P2 FADD.FTZ R127, R95, R127 ;  /* 0x0000007f5f7f2221 */ /* 0x000fce0000010000 */
.L_x_26243:
[----:B------:R-:W-:Y:S05]  /*1fc0*/  BSYNC B1 ;  /* 0x0000000000017941 */ /* 0x000fea0003800000 */
.L_x_26242:
[----:B------:R0:W-:Y:S01]  /*1fd0*/  STG.E.128 desc[UR4][R138.64], R120 ;  /* 0x000000788a007986 */ /* 0x0001e2000c101d04 */
[----:B------:R-:W-:Y:S02]  /*1fe0*/  IADD3 R137, R137, 0x20, RZ ;  /* 0x0000002089897810 */ /* 0x000fe40007ffe0ff */
[----:B------:R-:W-:Y:S01]  /*1ff0*/  IADD3 R136, R136, 0x20, RZ ;  /* 0x0000002088887810 */ /* 0x000fe20007ffe0ff */
[----:B------:R0:W-:Y:S06]  /*2000*/  STG.E.128 desc[UR4][R138.64+0x10], R124 ;  /* 0x0000107c8a007986 */ /* 0x0001ec000c101d04 */
.L_x_26227:
[----:B------:R-:W-:Y:S05]  /*2010*/  BSYNC B0 ;  /* 0x0000000000007941 */ /* 0x000fea0003800000 */
.L_x_26226:
        /* <DEDUP_REMOVED lines=16> */
[----:B------:R-:W-:Y:S03]  /*2120*/  BSSY B1, `(.L_x_26246) ;  /* 0x000001d000017945 */ /* 0x000fe60003800000 */
        /* <DEDUP_REMOVED lines=28> */
.L_x_26247:
[----:B------:R-:W-:Y:S05]  /*22f0*/  BSYNC B1 ;  /* 0x0000000000017941 */ /* 0x000fea0003800000 */
.L_x_26246:
[----:B------:R-:W-:Y:S04]  /*2300*/  BSSY B1, `(.L_x_26248) ;  /* 0x0000005000017945 */ /* 0x000fe80003800000 */
[----:B------:R-:W-:Y:S05]  /*2310*/  @!P3 BRA `(.L_x_26249) ;  /* 0x00000000000cb947 */ /* 0x000fea0003800000 */
[----:B-----5:R-:W-:-:S05]  /*2320*/  HADD2.F32 R129, -RZ, R100.H1_H1 ;  /* 0x30000064ff817230 */ /* 0x020fca0000004100 */
[----:B------:R-:W-:-:S04]  /*2330*/  FMUL.FTZ R129, R129, UR6 ;  /* 0x0000000681817c20 */ /* 0x000fc80008410000 */
[----:B------:R-:W-:-:S07]  /*2340*/  @P2 FADD.FTZ R129, R85, R129 ;  /* 0x0000008155812221 */ /* 0x000fce0000010000 */
.L_x_26249:
[----:B------:R-:W-:Y:S05]  /*2350*/  BSYNC B1 ;  /* 0x0000000000017941 */ /* 0x000fea0003800000 */
.L_x_26248:
[----:B------:R-:W-:Y:S04]  /*2360*/  BSSY B1, `(.L_x_26250) ;  /* 0x0000005000017945 */ /* 0x000fe80003800000 */
[----:B------:R-:W-:Y:S05]  /*2370*/  @!P3 BRA `(.L_x_26251) ;  /* 0x00000000000cb947 */ /* 0x000fea0003800000 */
[----:B-----5:R-:W-:-:S05]  /*2380*/  HADD2.F32 R130, -RZ, R101.H0_H0 ;  /* 0x20000065ff827230 */ /* 0x020fca0000004100 */
[----:B------:R-:W-:-:S04]  /*2390*/  FMUL.FTZ R130, R130, UR6 ;  /* 0x0000000682827c20 */ /* 0x000fc80008410000 */
[----:B------:R-:W-:-:S07]  /*23a0*/  @P2 FADD.FTZ R130, R86, R130 ;  /* 0x0000008256822221 */ /* 0x000fce0000010000 */
.L_x_26251:
[----:B------:R-:W-:Y:S05]  /*23b0*/  BSYNC B1 ;  /* 0x0000000000017941 */ /* 0x000fea0003800000 */
.L_x_26250:
[----:B------:R-:W-:Y:S04]  /*23c0*/  BSSY B1, `(.L_x_26252) ;  /* 0x0000005000017945 */ /* 0x000fe80003800000 */
[----:B------:R-:W-:Y:S05]  /*23d0*/  @!P3 BRA `(.L_x_26253) ;  /* 0x00000000000cb947 */ /* 0x000fea0003800000 */
[----:B-----5:R-:W-:-:S05]  /*23e0*/  HADD2.F32 R131, -RZ, R101.H1_H1 ;  /* 0x30000065ff837230 */ /* 0x020fca0000004100 */
[----:B------:R-:W-:-:S04]  /*23f0*/  FMUL.FTZ R131, R131, UR6 ;  /* 0x0000000683837c20 */ /* 0x000fc80008410000 */
[----:B------:R-:W-:-:S07]  /*2400*/  @P2 FADD.FTZ R131, R87, R131 ;  /* 0x0000008357832221 */ /* 0x000fce0000010000 */
.L_x_26253:
[----:B------:R-:W-:Y:S05]  /*2410*/  BSYNC B1 ;  /* 0x0000000000017941 */ /* 0x000fea0003800000 */
.L_x_26252:
[----:B------:R-:W-:Y:S04]  /*2420*/  BSSY B1, `(.L_x_26254) ;  /* 0x0000005000017945 */ /* 0x000fe80003800000 */
[----:B------:R-:W-:Y:S05]  /*2430*/  @!P3 BRA `(.L_x_26255) ;  /* 0x00000000000cb947 */ /* 0x000fea0003800000 */
[----:B-----5:R-:W-:-:S05]  /*2440*/  HADD2.F32 R132, -RZ, R102.H0_H0 ;  /* 0x20000066ff847230 */ /* 0x020fca0000004100 */
[----:B------:R-:W-:-:S04]  /*2450*/  FMUL.FTZ R132, R132, UR6 ;  /* 0x0000000684847c20 */ /* 0x000fc80008410000 */
[----:B------:R-:W-:-:S07]  /*2460*/  @P2 FADD.FTZ R132, R92, R132 ;  /* 0x000000845c842221 */ /* 0x000fce0000010000 */
.L_x_26255:
[----:B------:R-:W-:Y:S05]  /*2470*/  BSYNC B1 ;  /* 0x0000000000017941 */ /* 0x000fea0003800000 */
.L_x_26254:
[----:B------:R-:W-:Y:S04]  /*2480*/  BSSY B1, `(.L_x_26256) ;  /* 0x0000005000017945 */ /* 0x000fe80003800000 */
[----:B------:R-:W-:Y:S05]  /*2490*/  @!P3 BRA `(.L_x_26257) ;  /* 0x00000000000cb947 */ /* 0x000fea0003800000 */
[----:B-----5:R-:W-:-:S05]  /*24a0*/  HADD2.F32 R133, -RZ, R102.H1_H1 ;  /* 0x30000066ff857230 */ /* 0x020fca0000004100 */
[----:B------:R-:W-:-:S04]  /*24b0*/  FMUL.FTZ R133, R133, UR6 ;  /* 0x0000000685857c20 */ /* 0x000fc80008410000 */
[----:B------:R-:W-:-:S07]  /*24c0*/  @P2 FADD.FTZ R133, R93, R133 ;  /* 0x000000855d852221 */ /* 0x000fce0000010000 */
.L_x_26257:
[----:B------:R-:W-:Y:S05]  /*24d0*/  BSYNC B1 ;  /* 0x0000000000017941 */ /* 0x000fea0003800000 */
.L_x_26256:
[----:B------:R-:W-:Y:S04]  /*24e0*/  BSSY B1, `(.L_x_26258) ;  /* 0x0000005000017945 */ /* 0x000fe80003800000 */
[----:B------:R-:W-:Y:S05]  /*24f0*/  @!P3 BRA `(.L_x_26259) ;  /* 0x00000000000cb947 */ /* 0x000fea0003800000 */
[----:B-----5:R-:W-:-:S05]  /*2500*/  HADD2.F32 R134, -RZ, R103.H0_H0 ;  /* 0x20000067ff867230 */ /* 0x020fca0000004100 */
[----:B------:R-:W-:-:S04]  /*2510*/  FMUL.FTZ R134, R134, UR6 ;  /* 0x0000000686867c20 */ /* 0x000fc80008410000 */
[----:B------:R-:W-:-:S07]  /*2520*/  @P2 FADD.FTZ R134, R94, R134 ;  /* 0x000000865e862221 */ /* 0x000fce0000010000 */
.L_x_26259:
[----:B------:R-:W-:Y:S05]  /*2530*/  BSYNC B1 ;  /* 0x0000000000017941 */ /* 0x000fea0003800000 */
.L_x_26258:
[----:B------:R-:W-:Y:S04]  /*2540*/  BSSY B1, `(.L_x_26260) ;  /* 0x0000005000017945 */ /* 0x000fe80003800000 */
[----:B------:R-:W-:Y:S05]  /*2550*/  @!P3 BRA `(.L_x_26261) ;  /* 0x00000000000cb947 */ /* 0x000fea0003800000 */
[----:B-----5:R-:W-:-:S05]  /*2560*/  HADD2.F32 R135, -RZ, R103.H1_H1 ;  /* 0x30000067ff877230 */ /* 0x020fca0000004100 */
[----:B------:R-:W-:-:S04]  /*2570*/  FMUL.FTZ R135, R135, UR6 ;  /* 0x0000000687877c20 */ /* 0x000fc80008410000 */
[----:B------:R-:W-:-:S07]  /*2580*/  @P2 FADD.FTZ R135, R95, R135 ;  /* 0x000000875f872221 */ /* 0x000fce0000010000 */
.L_x_26261:
[----:B------:R-:W-:Y:S05]  /*2590*/  BSYNC B1 ;  /* 0x0000000000017941 */ /* 0x000fea0003800000 */
.L_x_26260:
[----:B------:R0:W-:Y:S04]  /*25a0*/  STG.E.128 desc[UR4][R136.64], R128 ;  /* 0x0000008088007986 */ /* 0x0001e8000c101d04 */
[----:B------:R0:W-:Y:S02]  /*25b0*/  STG.E.128 desc[UR4][R136.64+0x10], R132 ;  /* 0x0000108488007986 */ /* 0x0001e4000c101d04 */
.L_x_26245:
[----:B------:R-:W-:Y:S05]  /*25c0*/  BSYNC B0 ;  /* 0x0000000000007941 */ /* 0x000fea0003800000 */
.L_x_26244:
        /* <DEDUP_REMOVED lines=16> */
[----:B--23--:R-:W-:-:S04]  /*26d0*/  FADD.FTZ R139, R105, R0 ;  /* 0x00000000698b7221 */ /* 0x00cfc80000010000 */
        /* <DEDUP_REMOVED lines=133> */
.L_x_26285:
        /* <DEDUP_REMOVED lines=23> */
[----:B------:R-:W-:-:S04]  /*30a0*/  FSEL R146, R149, RZ, P1 ;  /* 0x000000ff95927208 */ /* 0x000fc80000800000 */
[----:B0-----:R-:W-:-:S04]  /*30b0*/  SHF.R.S32.HI R137, RZ, 0x1f, R148 ;  /* 0x0000001fff897819 */ /* 0x001fc80000011494 */
        /* <DEDUP_REMOVED lines=35> */
.L_x_26266:
[----:B------:R-:W-:Y:S05]  /*32f0*/  BSYNC B1 ;  /* 0x0000000000017941 */ /* 0x000fea0003800000 */
.L_x_26265:
        /* <DEDUP_REMOVED lines=35> */
.L_x_26268:
[----:B------:R-:W-:Y:S05]  /*3530*/  BSYNC B1 ;  /* 0x0000000000017941 */ /* 0x000fea0003800000 */
.L_x_26267:
        /* <DEDUP_REMOVED lines=35> */
.L_x_26270:
[----:B------:R-:W-:Y:S05]  /*3770*/  BSYNC B1 ;  /* 0x0000000000017941 */ /* 0x000fea0003800000 */
.L_x_26269:
        /* <DEDUP_REMOVED lines=35> */
.L_x_26272:
[----:B------:R-:W-:Y:S05]  /*39b0*/  BSYNC B1 ;  /* 0x0000000000017941 */ /* 0x000fea0003800000 */
.L_x_26271:
        /* <DEDUP_REMOVED lines=33> */
.L_x_26264:
[----:B------:R-:W-:Y:S05]  /*3bd0*/  BSYNC B0 ;  /* 0x0000000000007941 */ /* 0x000fea0003800000 */
.L_x_26263:
[----:B0123--:R-:W0:Y:S02]  /*3be0*/  LDC.64 R136, c[0x0][0x210] ;  /* 0x00008400ff887b82 */ /* 0x00fe240000000a00 */
[----:B0-----:R-:W-:-:S04]  /*3bf0*/  LEA R140, R136, R140, 0x2 ;  /* 0x0000008c888c7211 */ /* 0x001fc800078e10ff */
[----:B------:R-:W-:-:S13]  /*3c00*/  ISETP.GE.AND P1, PT, R140, R137, PT ;  /* 0x000000898c00720c */ /* 0x000fda0003f26270 */
[----:B------:R-:W-:Y:S05]  /*3c10*/  @!P1 BRA `(.L_x_26273) ;  /* 0xffffffc800e49947 */ /* 0x000fea000383ffff */
[----:B------:R-:W-:Y:S05]  /*3c20*/  EXIT ;  /* 0x000000000000794d */ /* 0x000fea0003800000 */
.L_x_26262:
[----:B------:R-:W-:Y:S01]  /*3c30*/  HFMA2.MMA R155, -RZ, RZ, 0, 5.9604644775390625e-08 ;  /* 0x00000001ff9b7435 */ /* 0x000fe200000001ff */
[----:B------:R-:W-:Y:S01]  /*3c40*/  BSSY B0, `(.L_x_26274) ;  /* 0x0000007000007945 */ /* 0x000fe20003800000 */
[----:B------:R-:W-:Y:S02]  /*3c50*/  MOV R154, R137 ;  /* 0x00000089009a7202 */ /* 0x000fe40000000f00 */
[----:B------:R-:W-:Y:S02]  /*3c60*/  MOV R156, 0x1f ;  /* 0x0000001f009c7802 */ /* 0x000fe40000000f00 */
[----:B------:R-:W-:-:S07]  /*3c70*/  MOV R153, 0xffffffff ;  /* 0xffffffff00997802 */ /* 0x000fce0000000f00 */
[----:B-1--45:R-:W-:Y:S05]  /*3c80*/  WARPSYNC.COLLECTIVE R153, `(.L_x_26275) ;  /* 0x0000000099087348 */ /* 0x032fea0003c00000 */
[----:B------:R0:W2:Y:S02]  /*3c90*/  SHFL.BFLY P6, R152, R154, R155, R156 ;  /* 0x0c00009b9a987389 */ /* 0x0000a400000c009c */
[----:B012-45:R-:W-:Y:S01]  /*3ca0*/  ENDCOLLECTIVE ;  /* 0x000000000000791b */ /* 0x037fe20003800000 */
.L_x_26275:
[----:B------:R-:W-:Y:S05]  /*3cb0*/  BSYNC B0 ;  /* 0x0000000000007941 */ /* 0x000fea0003800000 */
.L_x_26274:
        /* <DEDUP_REMOVED lines=10> */
.L_x_26276:
[----:B------:R-:W-:Y:S01]  /*3d60*/  HFMA2.MMA R155, -RZ, RZ, 0, 2.384185791015625e-07 ;  /* 0x00000004ff9b7435 */ /* 0x000fe200000001ff */
[----:B------:R-:W-:-:S05]  /*3d70*/  MOV R139, R152 ;  /* 0x00000098008b7202 */ /* 0x000fca0000000f00 */
[----:B------:R-:W-:-:S05]  /*3d80*/  FADD.FTZ R139, R136, R139 ;  /* 0x0000008b888b7221 */ /* 0x000fca0000010000 */
[----:B------:R-:W-:-:S07]  /*3d90*/  MOV R154, R139 ;  /* 0x0000008b009a7202 */ /* 0x000fce0000000f00 */
[----:B------:R-:W-:Y:S05]  /*3da0*/  WARPSYNC.COLLECTIVE R153, `(.L_x_26277) ;  /* 0x0000000099087348 */ /* 0x000fea0003c00000 */
[----:B------:R0:W1:Y:S02]  /*3db0*/  SHFL.BFLY P6, R152, R154, R155, R156 ;  /* 0x0c00009b9a987389 */ /* 0x00006400000c009c */
[----:B01----:R-:W-:Y:S01]  /*3dc0*/  ENDCOLLECTIVE ;  /* 0x000000000000791b */ /* 0x003fe20003800000 */
.L_x_26277:
[----:B------:R-:W-:Y:S01]  /*3dd0*/  HFMA2.MMA R155, -RZ, RZ, 0, 4.76837158203125e-07 ;  /* 0x00000008ff9b7435 */ /* 0x000fe200000001ff */
[----:B------:R-:W-:-:S05]  /*3de0*/  MOV R0, R152 ;  /* 0x0000009800007202 */ /* 0x000fca0000000f00 */
[----:B------:R-:W-:-:S05]  /*3df0*/  FADD.FTZ R138, R139, R0 ;  /* 0x000000008b8a7221 */ /* 0x000fca0000010000 */
[----:B------:R-:W-:-:S07]  /*3e00*/  MOV R154, R138 ;  /* 0x0000008a009a7202 */ /* 0x000fce0000000f00 */
[----:B------:R-:W-:Y:S05]  /*3e10*/  WARPSYNC.COLLECTIVE R153, `(.L_x_26278) ;  /* 0x0000000099087348 */ /* 0x000fea0003c00000 */
[----:B------:R0:W1:Y:S02]  /*3e20*/  SHFL.BFLY P6, R152, R154, R155, R156 ;  /* 0x0c00009b9a987389 */ /* 0x00006400000c009c */
[----:B01----:R-:W-:Y:S01]  /*3e30*/  ENDCOLLECTIVE ;  /* 0x000000000000791b */ /* 0x003fe20003800000 */
.L_x_26278:
[----:B------:R-:W-:Y:S01]  /*3e40*/  HFMA2.MMA R155, -RZ, RZ, 0, 9.5367431640625e-07 ;  /* 0x00000010ff9b7435 */ /* 0x000fe200000001ff */
[----:B------:R-:W-:-:S05]  /*3e50*/  MOV R149, R152 ;  /* 0x0000009800957202 */ /* 0x000fca0000000f00 */
[----:B------:R-:W-:-:S05]  /*3e60*/  FADD.FTZ R151, R138, R149 ;  /* 0x000000958a977221 */ /* 0x000fca0000010000 */
[----:B------:R-:W-:-:S07]  /*3e70*/  MOV R154, R151 ;  /* 0x00000097009a7202 */ /* 0x000fce0000000f00 */
[----:B------:R-:W-:Y:S05]  /*3e80*/  WARPSYNC.COLLECTIVE R153, `(.L_x_26279) ;  /* 0x0000000099087348 */ /* 0x000fea0003c00000 */
[----:B------:R0:W1:Y:S02]  /*3e90*/  SHFL.BFLY P6, R152, R154, R155, R156 ;  /* 0x0c00009b9a987389 */ /* 0x00006400000c009c */
[----:B01----:R-:W-:Y:S01]  /*3ea0*/  ENDCOLLECTIVE ;  /* 0x000000000000791b */ /* 0x003fe20003800000 */
.L_x_26279:
        /* <DEDUP_REMOVED lines=89> */
.L_x_26280:
[----:B------:R-:W-:Y:S01]  /*4440*/  HFMA2.MMA R155, -RZ, RZ, 0, 1.1920928955078125e-07 ;  /* 0x00000002ff9b7435 */ /* 0x000fe200000001ff */
[----:B------:R-:W-:-:S05]  /*4450*/  MOV R137, R152 ;  /* 0x0000009800897202 */ /* 0x000fca0000000f00 */
[----:B------:R-:W-:-:S05]  /*4460*/  FADD.FTZ R137, R0, R137 ;  /* 0x0000008900897221 */ /* 0x000fca0000010000 */
[----:B------:R-:W-:-:S07]  /*4470*/  MOV R154, R137 ;  /* 0x00000089009a7202 */ /* 0x000fce0000000f00 */
[----:B------:R-:W-:Y:S05]  /*4480*/  WARPSYNC.COLLECTIVE R153, `(.L_x_26281) ;  /* 0x0000000099087348 */ /* 0x000fea0003c00000 */
[----:B------:R0:W1:Y:S02]  /*4490*/  SHFL.BFLY P6, R152, R154, R155, R156 ;  /* 0x0c00009b9a987389 */ /* 0x00006400000c009c */
[----:B01----:R-:W-:Y:S01]  /*44a0*/  ENDCOLLECTIVE ;  /* 0x000000000000791b */ /* 0x003fe20003800000 */
.L_x_26281:
[----:B------:R-:W-:Y:S01]  /*44b0*/  HFMA2.MMA R155, -RZ, RZ, 0, 2.384185791015625e-07 ;  /* 0x00000004ff9b7435 */ /* 0x000fe200000001ff */
[----:B------:R-:W-:-:S05]  /*44c0*/  MOV R136, R152 ;  /* 0x0000009800887202 */ /* 0x000fca0000000f00 */
[----:B------:R-:W-:-:S05]  /*44d0*/  FADD.FTZ R136, R137, R136 ;  /* 0x0000008889887221 */ /* 0x000fca0000010000 */
[----:B------:R-:W-:-:S07]  /*44e0*/  MOV R154, R136 ;  /* 0x00000088009a7202 */ /* 0x000fce0000000f00 */
[----:B------:R-:W-:Y:S05]  /*44f0*/  WARPSYNC.COLLECTIVE R153, `(.L_x_26282) ;  /* 0x0000000099087348 */ /* 0x000fea0003c00000 */
[----:B------:R0:W1:Y:S02]  /*4500*/  SHFL.BFLY P6, R152, R154, R155, R156 ;  /* 0x0c00009b9a987389 */ /* 0x00006400000c009c */
[----:B01----:R-:W-:Y:S01]  /*4510*/  ENDCOLLECTIVE ;  /* 0x000000000000791b */ /* 0x003fe20003800000 */
.L_x_26282:
[----:B------:R-:W-:Y:S01]  /*4520*/  HFMA2.MMA R155, -RZ, RZ, 0, 4.76837158203125e-07 ;  /* 0x00000008ff9b7435 */ /* 0x000fe200000001ff */
[----:B------:R-:W-:-:S05]  /*4530*/  MOV R139, R152 ;  /* 0x00000098008b7202 */ /* 0x000fca0000000f00 */
[----:B------:R-:W-:-:S05]  /*4540*/  FADD.FTZ R139, R136, R139 ;  /* 0x0000008b888b7221 */ /* 0x000fca0000010000 */
[----:B------:R-:W-:-:S07]  /*4550*/  MOV R154, R139 ;  /* 0x0000008b009a7202 */ /* 0x000fce0000000f00 */
[----:B------:R-:W-:Y:S05]  /*4560*/  WARPSYNC.COLLECTIVE R153, `(.L_x_26283) ;  /* 0x0000000099087348 */ /* 0x000fea0003c00000 */
[----:B------:R0:W1:Y:S02]  /*4570*/  SHFL.BFLY P6, R152, R154, R155, R156 ;  /* 0x0c00009b9a987389 */ /* 0x00006400000c009c */
[----:B01----:R-:W-:Y:S01]  /*4580*/  ENDCOLLECTIVE ;  /* 0x000000000000791b */ /* 0x003fe20003800000 */
.L_x_26283:
[----:B------:R-:W-:Y:S01]  /*4590*/  HFMA2.MMA R155, -RZ, RZ, 0, 9.5367431640625e-07 ;  /* 0x00000010ff9b7435 */ /* 0x000fe200000001ff */
[----:B------:R-:W-:-:S05]  /*45a0*/  MOV R138, R152 ;  /* 0x00000098008a7202 */ /* 0x000fca0000000f00 */
[----:B------:R-:W-:-:S05]  /*45b0*/  FADD.FTZ R151, R139, R138 ;  /* 0x0000008a8b977221 */ /* 0x000fca0000010000 */
[----:B------:R-:W-:-:S07]  /*45c0*/  MOV R154, R151 ;  /* 0x00000097009a7202 */ /* 0x000fce0000000f00 */
[----:B------:R-:W-:Y:S05]  /*45d0*/  WARPSYNC.COLLECTIVE R153, `(.L_x_26284) ;  /* 0x0000000099087348 */ /* 0x000fea0003c00000 */
[----:B------:R0:W1:Y:S02]  /*45e0*/  SHFL.BFLY P6, R152, R154, R155, R156 ;  /* 0x0c00009b9a987389 */ /* 0x00006400000c009c */
[----:B01----:R-:W-:Y:S01]  /*45f0*/  ENDCOLLECTIVE ;  /* 0x000000000000791b */ /* 0x003fe20003800000 */
.L_x_26284:
[----:B------:R-:W-:Y:S05]  /*4600*/  BRA `(.L_x_26285) ;  /* 0xffffffe800487947 */ /* 0x000fea000383ffff */
.L_x_26286:
        /* <DEDUP_REMOVED lines=15> */
.L_x_37480:


//--------------------- .text._ZN10layer_norm13ln_fwd_kernelINS_13Kernel_traitsIf6__halffS2_fjLj1280ELj1ELj4ELj1ELj16ENS_18Kernel_traits_baseILj1280EfS2_fS2_fjLj128EEEEELb0ELb0ELb1ELb1EEEvNS_9FwdParamsE --------------------------
	.section	.text._ZN10layer_norm13ln_fwd_kernelINS_13Kernel_traitsIf6__halffS2_fjLj1280ELj1ELj4ELj1ELj16ENS_18Kernel_traits_baseILj1280EfS2_fS2_fjLj128EEEEELb0ELb0ELb1ELb1EEEvNS_9FwdParamsE,"ax",@progbits
	.align	128
        .global         _ZN10layer_norm13ln_fwd_kernelINS_13Kernel_traitsIf6__halffS2_fjLj1280ELj1ELj4ELj1ELj16ENS_18Kernel_traits_baseILj1280EfS2_fS2_fjLj128EEEEELb0ELb0ELb1ELb1EEEvNS_9FwdParamsE
        .type           _ZN10layer_norm13ln_fwd_kernelINS_13Kernel_traitsIf6__halffS2_fjLj1280ELj1ELj4ELj1ELj16ENS_18Kernel_traits_baseILj1280EfS2_fS2_fjLj128EEEEELb0ELb0ELb1ELb1EEEvNS_9FwdParamsE,@function
        .size           _ZN10layer_norm13ln_fwd_kernelINS_13Kernel_traitsIf6__halffS2_fjLj1280ELj1ELj4ELj1ELj16ENS_18Kernel_traits_baseILj1280EfS2_fS2_fjLj128EEEEELb0ELb0ELb1ELb1EEEvNS_9FwdParamsE,(.L_x_37481 - _ZN10layer_norm13ln_fwd_kernelINS_13Kernel_traitsIf6__halffS2_fjLj1280ELj1ELj4ELj1ELj16ENS_18Kernel_traits_baseILj1280EfS2_fS2_fjLj128EEEEELb0ELb0ELb1ELb1EEEvNS_9FwdParamsE)
        .other          _ZN10layer_norm13ln_fwd_kernelINS_13Kernel_traitsIf6__halffS2_fjLj1280ELj1ELj4ELj1ELj16ENS_18Kernel_traits_baseILj1280EfS2_fS2_fjLj128EEEEELb0ELb0ELb1ELb1EEEvNS_9FwdParamsE,@"STO_CUDA_ENTRY STV_DEFAULT"
_ZN10layer_norm13ln_fwd_kernelINS_13Kernel_traitsIf6__halffS2_fjLj1280ELj1ELj4ELj1ELj16ENS_18Kernel_traits_baseILj1280EfS2_fS2_fjLj128EEEEELb0ELb0ELb1ELb1EEEvNS_9FwdParamsE:
.text._ZN10layer_norm13ln_fwd_kernelINS_13Kernel_traitsIf6__halffS2_fjLj1280ELj1ELj4ELj1ELj16ENS_18Kernel_traits_baseILj1280EfS2_fS2_fjLj128EEEEELb0ELb0ELb1ELb1EEEvNS_9FwdParamsE:
        /* <DEDUP_REMOVED lines=65> */
.L_x_26370:
        /* <DEDUP_REMOVED lines=60> */
[----:B-----5:R-:W-:-:S05]  /*07d0*/  HADD2.F32 R132, -RZ, R92.H0_H0 ;  /* 0x2000005cff847230 */ /* 0x020fca0000004100 */
[----:B------:R-:W-:-:S04]  /*07e0*/  FMUL.FTZ R132, R132, UR6 ;  /* 0x0000000684847c20 */ /* 0x000fc80008410000 */
[----:B------:R-:W-:-:S07]  /*07f0*/  @P0 FADD.FTZ R132, R84, R132 ;  /* 0x0000008454840221 */ /* 0x000fce0000010000 */
.L_x_26288:
[----:B------:R-:W-:Y:S05]  /*0800*/  BSYNC B0 ;  /* 0x0000000000007941 */ /* 0x000fea0003800000 */
.L_x_26287:
[----:B------:R-:W-:Y:S04]  /*0810*/  BSSY B0, `(.L_x_26289) ;  /* 0x0000005000007945 */ /* 0x000fe80003800000 */
[----:B------:R-:W-:Y:S05]  /*0820*/  @!P6 BRA `(.L_x_26290) ;  /* 0x00000000000ce947 */ /* 0x000fea0003800000 */
[----:B-----5:R-:W-:-:S05]  /*0830*/  HADD2.F32 R133, -RZ, R92.H1_H1 ;  /* 0x3000005cff857230 */ /* 0x020fca0000004100 */
[----:B------:R-:W-:-:S04]  /*0840*/  FMUL.FTZ R133, R133, UR6 ;  /* 0x0000000685857c20 */ /* 0x000fc80008410000 */
[----:B------:R-:W-:-:S07]  /*0850*/  @P0 FADD.FTZ R133, R85, R133 ;  /* 0x0000008555850221 */ /* 0x000fce0000010000 */
.L_x_26290:
[----:B------:R-:W-:Y:S05]  /*0860*/  BSYNC B0 ;  /* 0x0000000000007941 */ /* 0x000fea0003800000 */
.L_x_26289:
[----:B------:R-:W-:Y:S04]  /*0870*/  BSSY B0, `(.L_x_26291) ;  /* 0x0000005000007945 */ /* 0x000fe80003800000 */
[----:B------:R-:W-:Y:S05]  /*0880*/  @!P6 BRA `(.L_x_26292) ;  /* 0x00000000000ce947 */ /* 0x000fea0003800000 */
[----:B-----5:R-:W-:-:S05]  /*0890*/  HADD2.F32 R134, -RZ, R93.H0_H0 ;  /* 0x2000005dff867230 */ /* 0x020fca0000004100 */
[----:B------:R-:W-:-:S04]  /*08a0*/  FMUL.FTZ R134, R134, UR6 ;  /* 0x0000000686867c20 */ /* 0x000fc80008410000 */
[----:B------:R-:W-:-:S07]  /*08b0*/  @P0 FADD.FTZ R134, R86, R134 ;  /* 0x0000008656860221 */ /* 0x000fce0000010000 */
.L_x_26292:
[----:B------:R-:W-:Y:S05]  /*08c0*/  BSYNC B0 ;  /* 0x0000000000007941 */ /* 0x000fea0003800000 */
.L_x_26291:
[----:B------:R-:W-:Y:S04]  /*08d0*/  BSSY B0, `(.L_x_26293) ;  /* 0x0000005000007945 */ /* 0x000fe80003800000 */
[----:B------:R-:W-:Y:S05]  /*08e0*/  @!P6 BRA `(.L_x_26294) ;  /* 0x00000000000ce947 */ /* 0x000fea0003800000 */
[----:B-----5:R-:W-:-:S05]  /*08f0*/  HADD2.F32 R135, -RZ, R93.H1_H1 ;  /* 0x3000005dff877230 */ /* 0x020fca0000004100 */
[----:B------:R-:W-:-:S04]  /*0900*/  FMUL.FTZ R135, R135, UR6 ;  /* 0x0000000687877c20 */ /* 0x000fc80008410000 */
[----:B------:R-:W-:-:S07]  /*0910*/  @P0 FADD.FTZ R135, R87, R135 ;  /* 0x0000008757870221 */ /* 0x000fce0000010000 */
.L_x_26294:
[----:B------:R-:W-:Y:S05]  /*0920*/  BSYNC B0 ;  /* 0x0000000000007941 */ /* 0x000fea0003800000 */
.L_x_26293:
[----:B------:R-:W-:Y:S04]  /*0930*/  BSSY B0, `(.L_x_26295) ;  /* 0x0000005000007945 */ /* 0x000fe80003800000 */
[----:B------:R-:W-:Y:S05]  /*0940*/  @!P6 BRA `(.L_x_26296) ;  /* 0x00000000000ce947 */ /* 0x000fea0003800000 */
[----:B-----5:R-:W-:-:S05]  /*0950*/  HADD2.F32 R96, -RZ, R94.H0_H0 ;  /* 0x2000005eff607230 */ /* 0x020fca0000004100 */
[----:B------:R-:W-:-:S04]  /*0960*/  FMUL.FTZ R96, R96, UR6 ;  /* 0x0000000660607c20 */ /* 0x000fc80008410000 */
[----:B------:R-:W-:-:S07]  /*0970*/  @P0 FADD.FTZ R96, R88, R96 ;  /* 0x0000006058600221 */ /* 0x000fce0000010000 */
.L_x_26296:
[----:B------:R-:W-:Y:S05]  /*0980*/  BSYNC B0 ;  /* 0x0000000000007941 */ /* 0x000fea0003800000 */
.L_x_26295:
[----:B------:R-:W-:Y:S04]  /*0990*/  BSSY B0, `(.L_x_26297) ;  /* 0x0000005000007945 */ /* 0x000fe80003800000 */
[----:B------:R-:W-:Y:S05]  /*09a0*/  @!P6 BRA `(.L_x_26298) ;  /* 0x00000000000ce947 */ /* 0x000fea0003800000 */
[----:B-----5:R-:W-:-:S05]  /*09b0*/  HADD2.F32 R97, -RZ, R94.H1_H1 ;  /* 0x3000005eff617230 */ /* 0x020fca0000004100 */
[----:B------:R-:W-:-:S04]  /*09c0*/  FMUL.FTZ R97, R97, UR6 ;  /* 0x0000000661617c20 */ /* 0x000fc80008410000 */
[----:B------:R-:W-:-:S07]  /*09d0*/  @P0 FADD.FTZ R97, R89, R97 ;  /* 0x0000006159610221 */ /* 0x000fce0000010000 */
.L_x_26298:
[----:B------:R-:W-:Y:S05]  /*09e0*/  BSYNC B0 ;  /* 0x0000000000007941 */ /* 0x000fea0003800000 */
.L_x_26297:
[----:B------:R-:W-:Y:S04]  /*09f0*/  BSSY B0, `(.L_x_26299) ;  /* 0x0000005000007945 */ /* 0x000fe80003800000 */
[----:B------:R-:W-:Y:S05]  /*0a00*/  @!P6 BRA `(.L_x_26300) ;  /* 0x00000000000ce947 */ /* 0x000fea0003800000 */
[----:B-----5:R-:W-:-:S05]  /*0a10*/  HADD2.F32 R98, -RZ, R95.H0_H0 ;  /* 0x2000005fff627230 */ /* 0x020fca0000004100 */
[----:B------:R-:W-:-:S04]  /*0a20*/  FMUL.FTZ R98, R98, UR6 ;  /* 0x0000000662627c20 */ /* 0x000fc80008410000 */
[----:B------:R-:W-:-:S07]  /*0a30*/  @P0 FADD.FTZ R98, R90, R98 ;  /* 0x000000625a620221 */ /* 0x000fce0000010000 */
.L_x_26300:
[----:B------:R-:W-:Y:S05]  /*0a40*/  BSYNC B0 ;  /* 0x0000000000007941 */ /* 0x000fea0003800000 */
.L_x_26299:
[----:B------:R-:W-:Y:S04]  /*0a50*/  BSSY B0, `(.L_x_26301) ;  /* 0x0000005000007945 */ /* 0x000fe80003800000 */
[----:B------:R-:W-:Y:S05]  /*0a60*/  @!P6 BRA `(.L_x_26302) ;  /* 0x00000000000ce947 */ /* 0x000fea0003800000 */
[----:B-----5:R-:W-:-:S05]  /*0a70*/  HADD2.F32 R99, -RZ, R95.H1_H1 ;  /* 0x3000005fff637230 */ /* 0x020fca0000004100 */
[----:B------:R-:W-:-:S04]  /*0a80*/  FMUL.FTZ R99, R99, UR6 ;  /* 0x0000000663637c20 */ /* 0x000fc80008410000 */
[----:B------:R-:W-:-:S07]  /*0a90*/  @P0 FADD.FTZ R99, R91, R99 ;  /* 0x000000635b630221 */ /* 0x000fce0000010000 */
.L_x_26302:
[----:B------:R-:W-:Y:S05]  /*0aa0*/  BSYNC B0 ;  /* 0x0000000000007941 */ /* 0x000fea0003800000 */
.L_x_26301:
        /* <DEDUP_REMOVED lines=38> */
[----:B-----5:R-:W-:-:S05]  /*0d10*/  HADD2.F32 R116, -RZ, R92.H0_H0 ;  /* 0x2000005cff747230 */ /* 0x020fca0000004100 */
[----:B------:R-:W-:-:S04]  /*0d20*/  FMUL.FTZ R116, R116, UR6 ;  /* 0x0000000674747c20 */ /* 0x000fc80008410000 */
[----:B------:R-:W-:-:S07]  /*0d30*/  @P0 FADD.FTZ R116, R84, R116 ;  /* 0x0000007454740221 */ /* 0x000fce0000010000 */
.L_x_26304:
[----:B------:R-:W-:Y:S05]  /*0d40*/  BSYNC B0 ;  /* 0x0000000000007941 */ /* 0x000fea0003800000 */
.L_x_26303:
[----:B------:R-:W-:Y:S04]  /*0d50*/  BSSY B0, `(.L_x_26305) ;  /* 0x0000005000007945 */ /* 0x000fe80003800000 */
[----:B------:R-:W-:Y:S05]  /*0d60*/  @!P6 BRA `(.L_x_26306) ;  /* 0x00000000000ce947 */ /* 0x000fea0003800000 */
[----:B-----5:R-:W-:-:S05]  /*0d70*/  HADD2.F32 R117, -RZ, R92.H1_H1 ;  /* 0x3000005cff757230 */ /* 0x020fca0000004100 */
[----:B------:R-:W-:-:S04]  /*0d80*/  FMUL.FTZ R117, R117, UR6 ;  /* 0x0000000675757c20 */ /* 0x000fc80008410000 */
[----:B------:R-:W-:-:S07]  /*0d90*/  @P0 FADD.FTZ R117, R85, R117 ;  /* 0x0000007555750221 */ /* 0x000fce0000010000 */
.L_x_26306:
[----:B------:R-:W-:Y:S05]  /*0da0*/  BSYNC B0 ;  /* 0x0000000000007941 */ /* 0x000fea0003800000 */
.L_x_26305:
[----:B------:R-:W-:Y:S04]  /*0db0*/  BSSY B0, `(.L_x_26307) ;  /* 0x0000005000007945 */ /* 0x000fe80003800000 */
[----:B------:R-:W-:Y:S05]  /*0dc0*/  @!P6 BRA `(.L_x_26308) ;  /* 0x00000000000ce947 */ /* 0x000fea0003800000 */
[----:B-----5:R-:W-:-:S05]  /*0dd0*/  HADD2.F32 R118, -RZ, R93.H0_H0 ;  /* 0x2000005dff767230 */ /* 0x020fca0000004100 */
[----:B------:R-:W-:-:S04]  /*0de0*/  FMUL.FTZ R118, R118, UR6 ;  /* 0x0000000676767c20 */ /* 0x000fc80008410000 */
[----:B------:R-:W-:-:S07]  /*0df0*/  @P0 FADD.FTZ R118, R86, R118 ;  /* 0x0000007656760221 */ /* 0x000fce0000010000 */
.L_x_26308:
[----:B------:R-:W-:Y:S05]  /*0e00*/  BSYNC B0 ;  /* 0x0000000000007941 */ /* 0x000fea0003800000 */
.L_x_26307:
[----:B------:R-:W-:Y:S04]  /*0e10*/  BSSY B0, `(.L_x_26309) ;  /* 0x0000005000007945 */ /* 0x000fe80003800000 */
[----:B------:R-:W-:Y:S05]  /*0e20*/  @!P6 BRA `(.L_x_26310) ;  /* 0x00000000000ce947 */ /* 0x000fea0003800000 */
[----:B-----5:R-:W-:-:S05]  /*0e30*/  HADD2.F32 R119, -RZ, R93.H1_H1 ;  /* 0x3000005dff777230 */ /* 0x020fca0000004100 */
[----:B------:R-:W-:-:S04]  /*0e40*/  FMUL.FTZ R119, R119, UR6 ;  /* 0x0000000677777c20 */ /* 0x000fc80008410000 */
[----:B------:R-:W-:-:S07]  /*0e50*/  @P0 FADD.FTZ R119, R87, R119 ;  /* 0x0000007757770221 */ /* 0x000fce0000010000 */
.L_x_26310:
[----:B------:R-:W-:Y:S05]  /*0e60*/  BSYNC B0 ;  /* 0x0000000000007941 */ /* 0x000fea0003800000 */
.L_x_26309:
[----:B------:R-:W-:Y:S04]  /*0e70*/  BSSY B0, `(.L_x_26311) ;  /* 0x0000005000007945 */ /* 0x000fe80003800000 */
[----:B------:R-:W-:Y:S05]  /*0e80*/  @!P6 BRA `(.L_x_26312) ;  /* 0x00000000000ce947 */ /* 0x000fea0003800000 */
[----:B-----5:R-:W-:-:S05]  /*0e90*/  HADD2.F32 R120, -RZ, R94.H0_H0 ;  /* 0x2000005eff787230 */ /* 0x020fca0000004100 */
[----:B------:R-:W-:-:S04]  /*0ea0*/  FMUL.FTZ R120, R120, UR6 ;  /* 0x0000000678787c20 */ /* 0x000fc80008410000 */
[----:B------:R-:W-:-:S07]  /*0eb0*/  @P0 FADD.FTZ R120, R88, R120 ;  /* 0x0000007858780221 */ /* 0x000fce0000010000 */
.L_x_26312:
[----:B------:R-:W-:Y:S05]  /*0ec0*/  BSYNC B0 ;  /* 0x0000000000007941 */ /* 0x000fea0003800000 */
.L_x_26311:
[----:B------:R-:W-:Y:S04]  /*0ed0*/  BSSY B0, `(.L_x_26313) ;  /* 0x0000005000007945 */ /* 0x000fe80003800000 */
[----:B------:R-:W-:Y:S05]  /*0ee0*/  @!P6 BRA `(.L_x_26314) ;  /* 0x00000000000ce947 */ /* 0x000fea0003800000 */
[----:B-----5:R-:W-:-:S05]  /*0ef0*/  HADD2.F32 R121, -RZ, R94.H1_H1 ;  /* 0x3000005eff797230 */ /* 0x020fca0000004100 */
[----:B------:R-:W-:-:S04]  /*0f00*/  FMUL.FTZ R121, R121, UR6 ;  /* 0x0000000679797c20 */ /* 0x000fc80008410000 */
[----:B------:R-:W-:-:S07]  /*0f10*/  @P0 FADD.FTZ R121, R89, R121 ;  /* 0x0000007959790221 */ /* 0x000fce0000010000 */
.L_x_26314:
[----:B------:R-:W-:Y:S05]  /*0f20*/  BSYNC B0 ;  /* 0x0000000000007941 */ /* 0x000fea0003800000 */
.L_x_26313:
[----:B------:R-:W-:Y:S04]  /*0f30*/  BSSY B0, `(.L_x_26315) ;  /* 0x0000005000007945 */ /* 0x000fe80003800000 */
[----:B------:R-:W-:Y:S05]  /*0f40*/  @!P6 BRA `(.L_x_26316) ;  /* 0x00000000000ce947 */ /* 0x000fea0003800000 */
[----:B-----5:R-:W-:-:S05]  /*0f50*/  HADD2.F32 R122, -RZ, R95.H0_H0 ;  /* 0x2000005fff7a7230 */ /* 0x020fca0000004100 */
[----:B------:R-:W-:-:S04]  /*0f60*/  FMUL.FTZ R122, R122, UR6 ;  /* 0x000000067a7a7c20 */ /* 0x000fc80008410000 */
[----:B------:R-:W-:-:S07]  /*0f70*/  @P0 FADD.FTZ R122, R90, R122 ;  /* 0x0000007a5a7a0221 */ /* 0x000fce0000010000 */
.L_x_26316:
[----:B------:R-:W-:Y:S05]  /*0f80*/  BSYNC B0 ;  /* 0x0000000000007941 */ /* 0x000fea0003800000 */
.L_x_26315:
[----:B------:R-:W-:Y:S04]  /*0f90*/  BSSY B0, `(.L_x_26317) ;  /* 0x0000005000007945 */ /* 0x000fe80003800000 */
[----:B------:R-:W-:Y:S05]  /*0fa0*/  @!P6 BRA `(.L_x_26318) ;  /* 0x00000000000ce947 */ /* 0x000fea0003800000 */
[----:B-----5:R-:W-:-:S05]  /*0fb0*/  HADD2.F32 R123, -RZ, R95.H1_H1 ;  /* 0x3000005fff7b7230 */ /* 0x020fca0000004100 */
[----:B------:R-:W-:-:S04]  /*0fc0*/  FMUL.FTZ R123, R123, UR6 ;  /* 0x000000067b7b7c20 */ /* 0x000fc80008410000 */
[----:B------:R-:W-:-:S07]  /*0fd0*/  @P0 FADD.FTZ R123, R91, R123 ;  /* 0x0000007b5b7b0221 */ /* 0x000fce0000010000 */
.L_x_26318:
[----:B------:R-:W-:Y:S05]  /*0fe0*/  BSYNC B0 ;  /* 0x0000000000007941 */ /* 0x000fea0003800000 */
.L_x_26317:
        /* <DEDUP_REMOVED lines=41> */
.L_x_26320:
[----:B------:R-:W-:Y:S05]  /*1280*/  BSYNC B0 ;  /* 0x0000000000007941 */ /* 0x000fea0003800000 */
.L_x_26319:
[----:B------:R-:W-:Y:S04]  /*1290*/  BSSY B0, `(.L_x_26321) ;  /* 0x0000005000007945 */ /* 0x000fe80003800000 */
[----:B------:R-:W-:Y:S05]  /*12a0*/  @!P6 BRA `(.L_x_26322) ;  /* 0x00000000000ce947 */ /* 0x000fea0003800000 */
[----:B-----5:R-:W-:-:S05]  /*12b0*/  HADD2.F32 R125, -RZ, R92.H1_H1 ;  /* 0x3000005cff7d7230 */ /* 0x020fca0000004100 */
[----:B------:R-:W-:-:S04]  /*12c0*/  FMUL.FTZ R125, R125, UR6 ;  /* 0x000000067d7d7c20 */ /* 0x000fc80008410000 */
[----:B------:R-:W-:-:S07]  /*12d0*/  @P0 FADD.FTZ R125, R85, R125 ;  /* 0x0000007d557d0221 */ /* 0x000fce0000010000 */
.L_x_26322:
[----:B------:R-:W-:Y:S05]  /*12e0*/  BSYNC B0 ;  /* 0x0000000000007941 */ /* 0x000fea0003800000 */
.L_x_26321:
[----:B------:R-:W-:Y:S04]  /*12f0*/  BSSY B0, `(.L_x_26323) ;  /* 0x0000005000007945 */ /* 0x000fe80003800000 */
[----:B------:R-:W-:Y:S05]  /*1300*/  @!P6 BRA `(.L_x_26324) ;  /* 0x00000000000ce947 */ /* 0x000fea0003800000 */
[----:B-----5:R-:W-:-:S05]  /*1310*/  HADD2.F32 R126, -RZ, R93.H0_H0 ;  /* 0x2000005dff7e7230 */ /* 0x020fca0000004100 */
[----:B------:R-:W-:-:S04]  /*1320*/  FMUL.FTZ R126, R126, UR6 ;  /* 0x000000067e7e7c20 */ /* 0x000fc80008410000 */
[----:B------:R-:W-:-:S07]  /*1330*/  @P0 FADD.FTZ R126, R86, R126 ;  /* 0x0000007e567e0221 */ /* 0x000fce0000010000 */
.L_x_26324:
[----:B------:R-:W-:Y:S05]  /*1340*/  BSYNC B0 ;  /* 0x0000000000007941 */ /* 0x000fea0003800000 */
.L_x_26323:
[----:B------:R-:W-:Y:S04]  /*1350*/  BSSY B0, `(.L_x_26325) ;  /* 0x0000005000007945 */ /* 0x000fe80003800000 */
[----:B------:R-:W-:Y:S05]  /*1360*/  @!P6 BRA `(.L_x_26326) ;  /* 0x00000000000ce947 */ /* 0x000fea0003800000 */
[----:B-----5:R-:W-:-:S05]  /*1370*/  HADD2.F32 R127, -RZ, R93.H1_H1 ;  /* 0x3000005dff7f7230 */ /* 0x020fca0000004100 */
[----:B------:R-:W-:-:S04]  /*1380*/  FMUL.FTZ R127, R127, UR6 ;  /* 0x000000067f7f7c20 */ /* 0x000fc80008410000 */
[----:B------:R-:W-:-:S07]  /*1390*/  @P0 FADD.FTZ R127, R87, R127 ;  /* 0x0000007f577f0221 */ /* 0x000fce0000010000 */
.L_x_26326:
[----:B------:R-:W-:Y:S05]  /*13a0*/  BSYNC B0 ;  /* 0x0000000000007941 */ /* 0x000fea0003800000 */
.L_x_26325:
[----:B------:R-:W-:Y:S04]  /*13b0*/  BSSY B0, `(.L_x_26327) ;  /* 0x0000005000007945 */ /* 0x000fe80003800000 */
[----:B------:R-:W-:Y:S05]  /*13c0*/  @!P6 BRA `(.L_x_26328) ;  /* 0x00000000000ce947 */ /* 0x000fea0003800000 */
[----:B-----5:R-:W-:-:S05]  /*13d0*/  HADD2.F32 R108, -RZ, R94.H0_H0 ;  /* 0x2000005eff6c7230 */ /* 0x020fca0000004100 */
[----:B------:R-:W-:-:S04]  /*13e0*/  FMUL.FTZ R108, R108, UR6 ;  /* 0x000000066c6c7c20 */ /* 0x000fc80008410000 */
[----:B------:R-:W-:-:S07]  /*13f0*/  @P0 FADD.FTZ R108, R88, R108 ;  /* 0x0000006c586c0221 */ /* 0x000fce0000010000 */
.L_x_26328:
[----:B------:R-:W-:Y:S05]  /*1400*/  BSYNC B0 ;  /* 0x0000000000007941 */ /* 0x000fea0003800000 */
.L_x_26327:
[----:B------:R-:W-:Y:S04]  /*1410*/  BSSY B0, `(.L_x_26329) ;  /* 0x0000005000007945 */ /* 0x000fe80003800000 */
[----:B------:R-:W-:Y:S05]  /*1420*/  @!P6 BRA `(.L_x_26330) ;  /* 0x00000000000ce947 */ /* 0x000fea0003800000 */
[----:B-----5:R-:W-:-:S05]  /*1430*/  HADD2.F32 R109, -RZ, R94.H1_H1 ;  /* 0x3000005eff6d7230 */ /* 0x020fca0000004100 */
[----:B------:R-:W-:-:S04]  /*1440*/  FMUL.FTZ R109, R109, UR6 ;  /* 0x000000066d6d7c20 */ /* 0x000fc80008410000 */
[----:B------:R-:W-:-:S07]  /*1450*/  @P0 FADD.FTZ R109, R89, R109 ;  /* 0x0000006d596d0221 */ /* 0x000fce0000010000 */
.L_x_26330:
[----:B------:R-:W-:Y:S05]  /*1460*/  BSYNC B0 ;  /* 0x0000000000007941 */ /* 0x000fea0003800000 */
.L_x_26329:
[----:B------:R-:W-:Y:S04]  /*1470*/  BSSY B0, `(.L_x_26331) ;  /* 0x0000005000007945 */ /* 0x000fe80003800000 */
[----:B------:R-:W-:Y:S05]  /*1480*/  @!P6 BRA `(.L_x_26332) ;  /* 0x00000000000ce947 */ /* 0x000fea0003800000 */
[----:B-----5:R-:W-:-:S05]  /*1490*/  HADD2.F32 R110, -RZ, R95.H0_H0 ;  /* 0x2000005fff6e7230 */ /* 0x020fca0000004100 */
[----:B------:R-:W-:-:S04]  /*14a0*/  FMUL.FTZ R110, R110, UR6 ;  /* 0x000000066e6e7c20 */ /* 0x000fc80008410000 */
[----:B------:R-:W-:-:S07]  /*14b0*/  @P0 FADD.FTZ R110, R90, R110 ;  /* 0x0000006e5a6e0221 */ /* 0x000fce0000010000 */
.L_x_26332:
[----:B------:R-:W-:Y:S05]  /*14c0*/  BSYNC B0 ;  /* 0x0000000000007941 */ /* 0x000fea0003800000 */
.L_x_26331:
[----:B------:R-:W-:Y:S04]  /*14d0*/  BSSY B0, `(.L_x_26333) ;  /* 0x0000005000007945 */ /* 0x000fe80003800000 */
[----:B------:R-:W-:Y:S05]  /*14e0*/  @!P6 BRA `(.L_x_26334) ;  /* 0x00000000000ce947 */ /* 0x000fea0003800000 */
[----:B-----5:R-:W-:-:S05]  /*14f0*/  HADD2.F32 R111, -RZ, R95.H1_H1 ;  /* 0x3000005fff6f7230 */ /* 0x020fca0000004100 */
[----:B------:R-:W-:-:S04]  /*1500*/  FMUL.FTZ R111, R111, UR6 ;  /* 0x000000066f6f7c20 */ /* 0x000fc80008410000 */
[----:B------:R-:W-:-:S07]  /*1510*/  @P0 FADD.FTZ R111, R91, R111 ;  /* 0x0000006f5b6f0221 */ /* 0x000fce0000010000 */
.L_x_26334:
[----:B------:R-:W-:Y:S05]  /*1520*/  BSYNC B0 ;  /* 0x0000000000007941 */ /* 0x000fea0003800000 */
.L_x_26333:
        /* <DEDUP_REMOVED lines=41> */
.L_x_26336:
[----:B------:R-:W-:Y:S05]  /*17c0*/  BSYNC B0 ;  /* 0x0000000000007941 */ /* 0x000fea0003800000 */
.L_x_26335:
[----:B------:R-:W-:Y:S04]  /*17d0*/  BSSY B0, `(.L_x_26337) ;  /* 0x0000005000007945 */ /* 0x000fe80003800000 */
[----:B------:R-:W-:Y:S05]  /*17e0*/  @!P6 BRA `(.L_x_26338) ;  /* 0x00000000000ce947 */ /* 0x000fea0003800000 */
[----:B-----5:R-:W-:-:S05]  /*17f0*/  HADD2.F32 R113, -RZ, R92.H1_H1 ;  /* 0x3000005cff717230 */ /* 0x020fca0000004100 */
[----:B------:R-:W-:-:S04]  /*1800*/  FMUL.FTZ R113, R113, UR6 ;  /* 0x0000000671717c20 */ /* 0x000fc80008410000 */
[----:B------:R-:W-:-:S07]  /*1810*/  @P0 FADD.FTZ R113, R85, R113 ;  /* 0x0000007155710221 */ /* 0x000fce0000010000 */
.L_x_26338:
[----:B------:R-:W-:Y:S05]  /*1820*/  BSYNC B0 ;  /* 0x0000000000007941 */ /* 0x000fea0003800000 */
.L_x_26337:
[----:B------:R-:W-:Y:S04]  /*1830*/  BSSY B0, `(.L_x_26339) ;  /* 0x0000005000007945 */ /* 0x000fe80003800000 */
[----:B------:R-:W-:Y:S05]  /*1840*/  @!P6 BRA `(.L_x_26340) ;  /* 0x00000000000ce947 */ /* 0x000fea0003800000 */
[----:B-----5:R-:W-:-:S05]  /*1850*/  HADD2.F32 R114, -RZ, R93.H0_H0 ;  /* 0x2000005dff727230 */ /* 0x020fca0000004100 */
[----:B------:R-:W-:-:S04]  /*1860*/  FMUL.FTZ R114, R114, UR6 ;  /* 0x0000000672727c20 */ /* 0x000fc80008410000 */
[----:B------:R-:W-:-:S07]  /*1870*/  @P0 FADD.FTZ R114, R86, R114 ;  /* 0x0000007256720221 */ /* 0x000fce0000010000 */
.L_x_26340:
[----:B------:R-:W-:Y:S05]  /*1880*/  BSYNC B0 ;  /* 0x0000000000007941 */ /* 0x000fea0003800000 */
.L_x_26339:
[----:B------:R-:W-:Y:S04]  /*1890*/  BSSY B0, `(.L_x_26341) ;  /* 0x0000005000007945 */ /* 0x000fe80003800000 */
[----:B------:R-:W-:Y:S05]  /*18a0*/  @!P6 BRA `(.L_x_26342) ;  /* 0x00000000000ce947 */ /* 0x000fea0003800000 */
[----:B-----5:R-:W-:-:S05]  /*18b0*/  HADD2.F32 R115, -RZ, R93.H1_H1 ;  /* 0x3000005dff737230 */ /* 0x020fca0000004100 */
[----:B------:R-:W-:-:S04]  /*18c0*/  FMUL.FTZ R115, R115, UR6 ;  /* 0x0000000673737c20 */ /* 0x000fc80008410000 */
[----:B------:R-:W-:-:S07]  /*18d0*/  @P0 FADD.FTZ R115, R87, R115 ;  /* 0x0000007357730221 */ /* 0x000fce0000010000 */
.L_x_26342:
[----:B------:R-:W-:Y:S05]  /*18e0*/  BSYNC B0 ;  /* 0x0000000000007941 */ /* 0x000fea0003800000 */
.L_x_26341:
[----:B------:R-:W-:Y:S04]  /*18f0*/  BSSY B0, `(.L_x_26343) ;  /* 0x0000005000007945 */ /* 0x000fe80003800000 */
[----:B------:R-:W-:Y:S05]  /*1900*/  @!P6 BRA `(.L_x_26344) ;  /* 0x00000000000ce947 */ /* 0x000fea0003800000 */
[----:B-----5:R-:W-:-:S05]  /*1910*/  HADD2.F32 R100, -RZ, R94.H0_H0 ;  /* 0x2000005eff647230 */ /* 0x020fca0000004100 */
[----:B------:R-:W-:-:S04]  /*1920*/  FMUL.FTZ R100, R100, UR6 ;  /* 0x0000000664647c20 */ /* 0x000fc80008410000 */
[----:B------:R-:W-:-:S07]  /*1930*/  @P0 FADD.FTZ R100, R88, R100 ;  /* 0x0000006458640221 */ /* 0x000fce0000010000 */
.L_x_26344:
[----:B------:R-:W-:Y:S05]  /*1940*/  BSYNC B0 ;  /* 0x0000000000007941 */ /* 0x000fea0003800000 */
.L_x_26343:
[----:B------:R-:W-:Y:S04]  /*1950*/  BSSY B0, `(.L_x_26345) ;  /* 0x0000005000007945 */ /* 0x000fe80003800000 */
[----:B------:R-:W-:Y:S05]  /*1960*/  @!P6 BRA `(.L_x_26346) ;  /* 0x00000000000ce947 */ /* 0x000fea0003800000 */
[----:B-----5:R-:W-:-:S05]  /*1970*/  HADD2.F32 R101, -RZ, R94.H1_H1 ;  /* 0x3000005eff657230 */ /* 0x020fca0000004100 */
[----:B------:R-:W-:-:S04]  /*1980*/  FMUL.FTZ R101, R101, UR6 ;  /* 0x0000000665657c20 */ /* 0x000fc80008410000 */
[----:B------:R-:W-:-:S07]  /*1990*/  @P0 FADD.FTZ R101, R89, R101 ;  /* 0x0000006559650221 */ /* 0x000fce0000010000 */
.L_x_26346:
[----:B------:R-:W-:Y:S05]  /*19a0*/  BSYNC B0 ;  /* 0x0000000000007941 */ /* 0x000fea0003800000 */
.L_x_26345:
[----:B------:R-:W-:Y:S04]  /*19b0*/  BSSY B0, `(.L_x_26347) ;  /* 0x0000005000007945 */ /* 0x000fe80003800000 */
[----:B------:R-:W-:Y:S05]  /*19c0*/  @!P6 BRA `(.L_x_26348) ;  /* 0x00000000000ce947 */ /* 0x000fea0003800000 */
[----:B-----5:R-:W-:-:S05]  /*19d0*/  HADD2.F32 R102, -RZ, R95.H0_H0 ;  /* 0x2000005fff667230 */ /* 0x020fca0000004100 */
[----:B------:R-:W-:-:S04]  /*19e0*/  FMUL.FTZ R102, R102, UR6 ;  /* 0x0000000666667c20 */ /* 0x000fc80008410000 */
[----:B------:R-:W-:-:S07]  /*19f0*/  @P0 FADD.FTZ R102, R90, R102 ;  /* 0x000000665a660221 */ /* 0x000fce0000010000 */
.L_x_26348:
[----:B------:R-:W-:Y:S05]  /*1a00*/  BSYNC B0 ;  /* 0x0000000000007941 */ /* 0x000fea0003800000 */
.L_x_26347:
[----:B------:R-:W-:Y:S04]  /*1a10*/  BSSY B0, `(.L_x_26349) ;  /* 0x0000005000007945 */ /* 0x000fe80003800000 */
[----:B------:R-:W-:Y:S05]  /*1a20*/  @!P6 BRA `(.L_x_26350) ;  /* 0x00000000000ce947 */ /* 0x000fea0003800000 */
[----:B-----5:R-:W-:-:S05]  /*1a30*/  HADD2.F32 R103, -RZ, R95.H1_H1 ;  /* 0x3000005fff677230 */ /* 0x020fca0000004100 */
[----:B------:R-:W-:-:S04]  /*1a40*/  FMUL.FTZ R103, R103, UR6 ;  /* 0x0000000667677c20 */ /* 0x000fc80008410000 */
[----:B------:R-:W-:-:S07]  /*1a50*/  @P0 FADD.FTZ R103, R91, R103 ;  /* 0x000000675b670221 */ /* 0x000fce0000010000 */
.L_x_26350:
[----:B------:R-:W-:Y:S05]  /*1a60*/  BSYNC B0 ;  /* 0x0000000000007941 */ /* 0x000fea0003800000 */
.L_x_26349:
        /* <DEDUP_REMOVED lines=37> */
.L_x_26352:
[----:B------:R-:W-:Y:S05]  /*1cc0*/  BSYNC B0 ;  /* 0x0000000000007941 */ /* 0x000fea0003800000 */
.L_x_26351:
[----:B------:R-:W-:Y:S04]  /*1cd0*/  BSSY B0, `(.L_x_26353) ;  /* 0x0000005000007945 */ /* 0x000fe80003800000 */
[----:B------:R-:W-:Y:S05]  /*1ce0*/  @!P6 BRA `(.L_x_26354) ;  /* 0x00000000000ce947 */ /* 0x000fea0003800000 */
[----:B-----5:R-:W-:-:S05]  /*1cf0*/  HADD2.F32 R105, -RZ, R92.H1_H1 ;  /* 0x3000005cff697230 */ /* 0x020fca0000004100 */
[----:B------:R-:W-:-:S04]  /*1d00*/  FMUL.FTZ R105, R105, UR6 ;  /* 0x0000000669697c20 */ /* 0x000fc80008410000 */
[----:B------:R-:W-:-:S07]  /*1d10*/  @P0 FADD.FTZ R105, R85, R105 ;  /* 0x0000006955690221 */ /* 0x000fce0000010000 */
.L_x_26354:
[----:B------:R-:W-:Y:S05]  /*1d20*/  BSYNC B0 ;  /* 0x0000000000007941 */ /* 0x000fea0003800000 */
.L_x_26353:
[----:B------:R-:W-:Y:S04]  /*1d30*/  BSSY B0, `(.L_x_26355) ;  /* 0x0000005000007945 */ /* 0x000fe80003800000 */
[----:B------:R-:W-:Y:S05]  /*1d40*/  @!P6 BRA `(.L_x_26356) ;  /* 0x00000000000ce947 */ /* 0x000fea0003800000 */
[----:B-----5:R-:W-:-:S05]  /*1d50*/  HADD2.F32 R106, -RZ, R93.H0_H0 ;  /* 0x2000005dff6a7230 */ /* 0x020fca0000004100 */
[----:B------:R-:W-:-:S04]  /*1d60*/  FMUL.FTZ R106, R106, UR6 ;  /* 0x000000066a6a7c20 */ /* 0x000fc80008410000 */
[----:B------:R-:W-:-:S07]  /*1d70*/  @P0 FADD.FTZ R106, R86, R106 ;  /* 0x0000006a566a0221 */ /* 0x000fce0000010000 */
.L_x_26356:
[----:B------:R-:W-:Y:S05]  /*1d80*/  BSYNC B0 ;  /* 0x0000000000007941 */ /* 0x000fea0003800000 */
.L_x_26355:
[----:B------:R-:W-:Y:S04]  /*1d90*/  BSSY B0, `(.L_x_26357) ;  /* 0x0000005000007945 */ /* 0x000fe80003800000 */
[----:B------:R-:W-:Y:S05]  /*1da0*/  @!P6 BRA `(.L_x_26358) ;  /* 0x00000000000ce947 */ /* 0x000fea0003800000 */
[----:B-----5:R-:W-:-:S05]  /*1db0*/  HADD2.F32 R107, -RZ, R93.H1_H1 ;  /* 0x3000005dff6b7230 */ /* 0x020fca0000004100 */
[----:B------:R-:W-:-:S04]  /*1dc0*/  FMUL.FTZ R107, R107, UR6 ;  /* 0x000000066b6b7c20 */ /* 0x000fc80008410000 */
[----:B------:R-:W-:-:S07]  /*1dd0*/  @P0 FADD.FTZ R107, R87, R107 ;  /* 0x0000006b576b0221 */ /* 0x000fce0000010000 */
.L_x_26358:
[----:B------:R-:W-:Y:S05]  /*1de0*/  BSYNC B0 ;  /* 0x0000000000007941 */ /* 0x000fea0003800000 */
.L_x_26357:
[----:B------:R-:W-:Y:S04]  /*1df0*/  BSSY B0, `(.L_x_26359) ;  /* 0x0000005000007945 */ /* 0x000fe80003800000 */
[----:B------:R-:W-:Y:S05]  /*1e00*/  @!P6 BRA `(.L_x_26360) ;  /* 0x00000000000ce947 */ /* 0x000fea0003800000 */
[----:B-----5:R-:W-:-:S05]  /*1e10*/  HADD2.F32 R128, -RZ, R94.H0_H0 ;  /* 0x2000005eff807230 */ /* 0x020fca0000004100 */
[----:B------:R-:W-:-:S04]  /*1e20*/  FMUL.FTZ R128, R128, UR6 ;  /* 0x0000000680807c20 */ /* 0x000fc80008410000 */
[----:B------:R-:W-:-:S07]  /*1e30*/  @P0 FADD.FTZ R128, R88, R128 ;  /* 0x0000008058800221 */ /* 0x000fce0000010000 */
.L_x_26360:
[----:B------:R-:W-:Y:S05]  /*1e40*/  BSYNC B0 ;  /* 0x0000000000007941 */ /* 0x000fea0003800000 */
.L_x_26359:
[----:B------:R-:W-:Y:S04]  /*1e50*/  BSSY B0, `(.L_x_26361) ;  /* 0x0000005000007945 */ /* 0x000fe80003800000 */
[----:B------:R-:W-:Y:S05]  /*1e60*/  @!P6 BRA `(.L_x_26362) ;  /* 0x00000000000ce947 */ /* 0x000fea0003800000 */
[----:B-----5:R-:W-:-:S05]  /*1e70*/  HADD2.F32 R129, -RZ, R94.H1_H1 ;  /* 0x3000005eff817230 */ /* 0x020fca0000004100 */
[----:B------:R-:W-:-:S04]  /*1e80*/  FMUL.FTZ R129, R129, UR6 ;  /* 0x0000000681817c20 */ /* 0x000fc80008410000 */
[----:B------:R-:W-:-:S07]  /*1e90*/  @P0 FADD.FTZ R129, R89, R129 ;  /* 0x0000008159810221 */ /* 0x000fce0000010000 */
.L_x_26362:
[----:B------:R-:W-:Y:S05]  /*1ea0*/  BSYNC B0 ;  /* 0x0000000000007941 */ /* 0x000fea0003800000 */
.L_x_26361:
[----:B------:R-:W-:Y:S04]  /*1eb0*/  BSSY B0, `(.L_x_26363) ;  /* 0x0000005000007945 */ /* 0x000fe80003800000 */
[----:B------:R-:W-:Y:S05]  /*1ec0*/  @!P6 BRA `(.L_x_26364) ;  /* 0x00000000000ce947 */ /* 0x000fea0003800000 */
[----:B-----5:R-:W-:-:S05]  /*1ed0*/  HADD2.F32 R130, -RZ, R95.H0_H0 ;  /* 0x2000005fff827230 */ /* 0x020fca0000004100 */
[----:B------:R-:W-:-:S04]  /*1ee0*/  FMUL.FTZ R130, R130, UR6 ;  /* 0x0000000682827c20 */ /* 0x000fc80008410000 */
[----:B------:R-:W-:-:S07]  /*1ef0*/  @P0 FADD.FTZ R130, R90, R130 ;  /* 0x000000825a820221 */ /* 0x000fce0000010000 */
.L_x_26364:
[----:B------:R-:W-:Y:S05]  /*1f00*/  BSYNC B0 ;  /* 0x0000000000007941 */ /* 0x000fea0003800000 */
.L_x_26363:
[----:B------:R-:W-:Y:S04]  /*1f10*/  BSSY B0, `(.L_x_26365) ;  /* 0x0000005000007945 */ /* 0x000fe80003800000 */
[----:B------:R-:W-:Y:S05]  /*1f20*/  @!P6 BRA `(.L_x_26366) ;  /* 0x00000000000ce947 */ /* 0x000fea0003800000 */
[----:B-----5:R-:W-:-:S05]  /*1f30*/  HADD2.F32 R131, -RZ, R95.H1_H1 ;  /* 0x3000005fff837230 */ /* 0x020fca0000004100 */
[----:B------:R-:W-:-:S04]  /*1f40*/  FMUL.FTZ R131, R131, UR6 ;  /* 0x0000000683837c20 */ /* 0x000fc80008410000 */
[----:B------:R-:W-:-:S07]  /*1f50*/  @P0 FADD.FTZ R131, R91, R131 ;  /* 0x000000835b830221 */ /* 0x000fce0000010000 */
.L_x_26366:
[----:B------:R-:W-:Y:S05]  /*1f60*/  BSYNC B0 ;  /* 0x0000000000007941 */ /* 0x000fea0003800000 */
.L_x_26365:
        /* <DEDUP_REMOVED lines=148> */
.L_x_26382:
        /* <DEDUP_REMOVED lines=176> */
[----:B------:R-:W-:-:S05]  /*33b0*/  F2FP.F16.F32.PACK_AB R124, R124, R117 ;  /* 0x000000757c7c723e */ /* 0x000fca00000000ff */
[----:B------:R0:W-:Y:S02]  /*33c0*/  STG.E.128 desc[UR4][R118.64], R124 ;  /* 0x0000007c76007986 */ /* 0x0001e4000c101d04 */
.L_x_26369:
[----:B------:R-:W-:Y:S05]  /*33d0*/  BSYNC B0 ;  /* 0x0000000000007941 */ /* 0x000fea0003800000 */
.L_x_26368:
[----:B0-----:R-:W0:Y:S02]  /*33e0*/  LDC.64 R96, c[0x0][0x210] ;  /* 0x00008400ff607b82 */ /* 0x001e240000000a00 */
[----:B0-----:R-:W-:-:S04]  /*33f0*/  LEA R3, R96, R3, 0x2 ;  /* 0x0000000360037211 */ /* 0x001fc800078e10ff */
[----:B------:R-:W-:-:S13]  /*3400*/  ISETP.GE.AND P0, PT, R3, R97, PT ;  /* 0x000000610300720c */ /* 0x000fda0003f06270 */
[----:B------:R-:W-:Y:S05]  /*3410*/  @!P0 BRA `(.L_x_26370) ;  /* 0xffffffcc00fc8947 */ /* 0x000fea000383ffff */
[----:B------:R-:W-:Y:S05]  /*3420*/  EXIT ;  /* 0x000000000000794d */ /* 0x000fea0003800000 */
.L_x_26367:
        /* <DEDUP_REMOVED lines=8> */
.L_x_26372:
[----:B------:R-:W-:Y:S05]  /*34b0*/  BSYNC B0 ;  /* 0x0000000000007941 */ /* 0x000fea0003800000 */
.L_x_26371:
        /* <DEDUP_REMOVED lines=10> */
.L_x_26373:
[----:B------:R-:W-:Y:S01]  /*3560*/  HFMA2.MMA R149, -RZ, RZ, 0, 2.384185791015625e-07 ;  /* 0x00000004ff957435 */ /* 0x000fe200000001ff */
[----:B------:R-:W-:-:S05]  /*3570*/  MOV R142, R147 ;  /* 0x00000093008e7202 */ /* 0x000fca0000000f00 */
[----:B------:R-:W-:-:S05]  /*3580*/  FADD.FTZ R142, R141, R142 ;  /* 0x0000008e8d8e7221 */ /* 0x000fca0000010000 */
[----:B------:R-:W-:-:S07]  /*3590*/  MOV R148, R142 ;  /* 0x0000008e00947202 */ /* 0x000fce0000000f00 */
[----:B------:R-:W-:Y:S05]  /*35a0*/  WARPSYNC.COLLECTIVE R145, `(.L_x_26374) ;  /* 0x0000000091087348 */ /* 0x000fea0003c00000 */
[----:B------:R0:W1:Y:S02]  /*35b0*/  SHFL.BFLY P1, R147, R148, R149, R150 ;  /* 0x0c00009594937389 */ /* 0x0000640000020096 */
[----:B01----:R-:W-:Y:S01]  /*35c0*/  ENDCOLLECTIVE ;  /* 0x000000000000791b */ /* 0x003fe20003800000 */
.L_x_26374:
[----:B------:R-:W-:Y:S01]  /*35d0*/  HFMA2.MMA R149, -RZ, RZ, 0, 4.76837158203125e-07 ;  /* 0x00000008ff957435 */ /* 0x000fe200000001ff */
[----:B------:R-:W-:-:S05]  /*35e0*/  MOV R137, R147 ;  /* 0x0000009300897202 */ /* 0x000fca0000000f00 */
[----:B------:R-:W-:-:S05]  /*35f0*/  FADD.FTZ R143, R142, R137 ;  /* 0x000000898e8f7221 */ /* 0x000fca0000010000 */
[----:B------:R-:W-:-:S07]  /*3600*/  MOV R148, R143 ;  /* 0x0000008f00947202 */ /* 0x000fce0000000f00 */
[----:B------:R-:W-:Y:S05]  /*3610*/  WARPSYNC.COLLECTIVE R145, `(.L_x_26375) ;  /* 0x0000000091087348 */ /* 0x000fea0003c00000 */
[----:B------:R0:W1:Y:S02]  /*3620*/  SHFL.BFLY P1, R147, R148, R149, R150 ;  /* 0x0c00009594937389 */ /* 0x0000640000020096 */
[----:B01----:R-:W-:Y:S01]  /*3630*/  ENDCOLLECTIVE ;  /* 0x000000000000791b */ /* 0x003fe20003800000 */
.L_x_26375:
[----:B------:R-:W-:Y:S01]  /*3640*/  HFMA2.MMA R149, -RZ, RZ, 0, 9.5367431640625e-07 ;  /* 0x00000010ff957435 */ /* 0x000fe200000001ff */
[----:B------:R-:W-:-:S05]  /*3650*/  MOV R144, R147 ;  /* 0x0000009300907202 */ /* 0x000fca0000000f00 */
[----:B------:R-:W-:-:S05]  /*3660*/  FADD.FTZ R144, R143, R144 ;  /* 0x000000908f907221 */ /* 0x000fca0000010000 */
[----:B------:R-:W-:-:S07]  /*3670*/  MOV R148, R144 ;  /* 0x0000009000947202 */ /* 0x000fce0000000f00 */
[----:B------:R-:W-:Y:S05]  /*3680*/  WARPSYNC.COLLECTIVE R145, `(.L_x_26376) ;  /* 0x0000000091087348 */ /* 0x000fea0003c00000 */
[----:B------:R0:W1:Y:S02]  /*3690*/  SHFL.BFLY P1, R147, R148, R149, R150 ;  /* 0x0c00009594937389 */ /* 0x0000640000020096 */
[----:B01----:R-:W-:Y:S01]  /*36a0*/  ENDCOLLECTIVE ;  /* 0x000000000000791b */ /* 0x003fe20003800000 */
.L_x_26376:
        /* <DEDUP_REMOVED lines=88> */
.L_x_26377:
[----:B------:R-:W-:Y:S01]  /*3c30*/  HFMA2.MMA R149, -RZ, RZ, 0, 1.1920928955078125e-07 ;  /* 0x00000002ff957435 */ /* 0x000fe200000001ff */
[----:B------:R-:W-:-:S05]  /*3c40*/  MOV R141, R147 ;  /* 0x00000093008d7202 */ /* 0x000fca0000000f00 */
[----:B------:R-:W-:-:S05]  /*3c50*/  FADD.FTZ R141, R0, R141 ;  /* 0x0000008d008d7221 */ /* 0x000fca0000010000 */
[----:B------:R-:W-:-:S07]  /*3c60*/  MOV R148, R141 ;  /* 0x0000008d00947202 */ /* 0x000fce0000000f00 */
[----:B------:R-:W-:Y:S05]  /*3c70*/  WARPSYNC.COLLECTIVE R145, `(.L_x_26378) ;  /* 0x0000000091087348 */ /* 0x000fea0003c00000 */
[----:B------:R0:W1:Y:S02]  /*3c80*/  SHFL.BFLY P1, R147, R148, R149, R150 ;  /* 0x0c00009594937389 */ /* 0x0000640000020096 */
[----:B01----:R-:W-:Y:S01]  /*3c90*/  ENDCOLLECTIVE ;  /* 0x000000000000791b */ /* 0x003fe20003800000 */
.L_x_26378:
[----:B------:R-:W-:Y:S01]  /*3ca0*/  HFMA2.MMA R149, -RZ, RZ, 0, 2.384185791015625e-07 ;  /* 0x00000004ff957435 */ /* 0x000fe200000001ff */
[----:B------:R-:W-:-:S05]  /*3cb0*/  MOV R142, R147 ;  /* 0x00000093008e7202 */ /* 0x000fca0000000f00 */
[----:B------:R-:W-:-:S05]  /*3cc0*/  FADD.FTZ R142, R141, R142 ;  /* 0x0000008e8d8e7221 */ /* 0x000fca0000010000 */
[----:B------:R-:W-:-:S07]  /*3cd0*/  MOV R148, R142 ;  /* 0x0000008e00947202 */ /* 0x000fce0000000f00 */
[----:B------:R-:W-:Y:S05]  /*3ce0*/  WARPSYNC.COLLECTIVE R145, `(.L_x_26379) ;  /* 0x0000000091087348 */ /* 0x000fea0003c00000 */
[----:B------:R0:W1:Y:S02]  /*3cf0*/  SHFL.BFLY P1, R147, R148, R149, R150 ;  /* 0x0c00009594937389 */ /* 0x0000640000020096 */
[----:B01----:R-:W-:Y:S01]  /*3d00*/  ENDCOLLECTIVE ;  /* 0x000000000000791b */ /* 0x003fe20003800000 */
.L_x_26379:
[----:B------:R-:W-:Y:S01]  /*3d10*/  HFMA2.MMA R149, -RZ, RZ, 0, 4.76837158203125e-07 ;  /* 0x00000008ff957435 */ /* 0x000fe200000001ff */
[----:B------:R-:W-:-:S05]  /*3d20*/  MOV R143, R147 ;  /* 0x00000093008f7202 */ /* 0x000fca0000000f00 */
[----:B------:R-:W-:-:S05]  /*3d30*/  FADD.FTZ R143, R142, R143 ;  /* 0x0000008f8e8f7221 */ /* 0x000fca0000010000 */
[----:B------:R-:W-:-:S07]  /*3d40*/  MOV R148, R143 ;  /* 0x0000008f00947202 */ /* 0x000fce0000000f00 */
[----:B------:R-:W-:Y:S05]  /*3d50*/  WARPSYNC.COLLECTIVE R145, `(.L_x_26380) ;  /* 0x0000000091087348 */ /* 0x000fea0003c00000 */
[----:B------:R0:W1:Y:S02]  /*3d60*/  SHFL.BFLY P1, R147, R148, R149, R150 ;  /* 0x0c00009594937389 */ /* 0x0000640000020096 */
[----:B01----:R-:W-:Y:S01]  /*3d70*/  ENDCOLLECTIVE ;  /* 0x000000000000791b */ /* 0x003fe20003800000 */
.L_x_26380:
[----:B------:R-:W-:Y:S01]  /*3d80*/  HFMA2.MMA R149, -RZ, RZ, 0, 9.5367431640625e-07 ;  /* 0x00000010ff957435 */ /* 0x000fe200000001ff */
[----:B------:R-:W-:-:S05]  /*3d90*/  MOV R144, R147 ;  /* 0x0000009300907202 */ /* 0x000fca0000000f00 */
[----:B------:R-:W-:-:S05]  /*3da0*/  FADD.FTZ R146, R143, R144 ;  /* 0x000000908f927221 */ /* 0x000fca0000010000 */
[----:B------:R-:W-:-:S07]  /*3db0*/  MOV R148, R146 ;  /* 0x0000009200947202 */ /* 0x000fce0000000f00 */
[----:B------:R-:W-:Y:S05]  /*3dc0*/  WARPSYNC.COLLECTIVE R145, `(.L_x_26381) ;  /* 0x0000000091087348 */ /* 0x000fea0003c00000 */
[----:B------:R0:W1:Y:S02]  /*3dd0*/  SHFL.BFLY P1, R147, R148, R149, R150 ;  /* 0x0c00009594937389 */ /* 0x0000640000020096 */
[----:B01----:R-:W-:Y:S01]  /*3de0*/  ENDCOLLECTIVE ;  /* 0x000000000000791b */ /* 0x003fe20003800000 */
.L_x_26381:
[----:B------:R-:W-:Y:S05]  /*3df0*/  BRA `(.L_x_26382) ;  /* 0xffffffe800ac7947 */ /* 0x000fea000383ffff */
.L_x_26383:
        /* <DEDUP_REMOVED lines=16> */
.L_x_37481:


//--------------------- .text._ZN10layer_norm13ln_fwd_kernelINS_13Kernel_traitsIf6__halffS2_fjLj1280ELj1ELj4ELj1ELj16ENS_18Kernel_traits_baseILj1280EfS2_fS2_fjLj128EEEEELb0ELb1ELb0ELb0EEEvNS_9FwdParamsE --------------------------
	.section	.text._ZN10layer_norm13ln_fwd_kernelINS_13Kernel_traitsIf6__halffS2_fjLj1280ELj1ELj4ELj1ELj16ENS_18Kernel_traits_baseILj1280EfS2_fS2_fjLj128EEEEELb0ELb1ELb0ELb0EEEvNS_9FwdParamsE,"ax",@progbits
	.align	128
        .global         _ZN10layer_norm13ln_fwd_kernelINS_13Kernel_traitsIf6__halffS2_fjLj1280ELj1ELj4ELj1ELj16ENS_18Kernel_traits_baseILj1280EfS2_fS2_fjLj128EEEEELb0ELb1ELb0ELb0EEEvNS_9FwdParamsE
        .type           _ZN10layer_norm13ln_fwd_kernelINS_13Kernel_traitsIf6__halffS2_fjLj1280ELj1ELj4ELj1ELj16ENS_18Kernel_traits_baseILj1280EfS2_fS2_fjLj128EEEEELb0ELb1ELb0ELb0EEEvNS_9FwdParamsE,@function
        .size           _ZN10layer_norm13ln_fwd_kernelINS_13Kernel_traitsIf6__halffS2_fjLj1280ELj1ELj4ELj1ELj16ENS_18Kernel_traits_baseILj1280EfS2_fS2_fjLj128EEEEELb0ELb1ELb0ELb0EEEvNS_9FwdParamsE,(.L_x_37482 - _ZN10layer_norm13ln_fwd_kernelINS_13Kernel_traitsIf6__halffS2_fjLj1280ELj1ELj4ELj1ELj16ENS_18Kernel_traits_baseILj1280EfS2_fS2_fjLj128EEEEELb0ELb1ELb0ELb0EEEvNS_9FwdParamsE)
        .other          _ZN10layer_norm13ln_fwd_kernelINS_13Kernel_traitsIf6__halffS2_fjLj1280ELj1ELj4ELj1ELj16ENS_18Kernel_traits_baseILj1280EfS2_fS2_fjLj128EEEEELb0ELb1ELb0ELb0EEEvNS_9FwdParamsE,@"STO_CUDA_ENTRY STV_DEFAULT"
_ZN10layer_norm13ln_fwd_kernelINS_13Kernel_traitsIf6__halffS2_fjLj1280ELj1ELj4ELj1ELj16ENS_18Kernel_traits_baseILj1280EfS2_fS2_fjLj128EEEEELb0ELb1ELb0ELb0EEEvNS_9FwdParamsE:
.text._ZN10layer_norm13ln_fwd_kernelINS_13Kernel_traitsIf6__halffS2_fjLj1280ELj1ELj4ELj1ELj16ENS_18Kernel_traits_baseILj1280EfS2_fS2_fjLj128EEEEELb0ELb1ELb0ELb0EEEvNS_9FwdParamsE:
        /* <DEDUP_REMOVED lines=44> */
.L_x_26385:
[----:B------:R-:W-:Y:S05]  /*02c0*/  BSYNC B0 ;  /* 0x0000000000007941 */ /* 0x000fea0003800000 */
.L_x_26384:
        /* <DEDUP_REMOVED lines=23> */
.L_x_26387:
[----:B------:R-:W-:Y:S05]  /*0440*/  BSYNC B0 ;  /* 0x0000000000007941 */ /* 0x000fea0003800000 */
.L_x_26386:
        /* <DEDUP_REMOVED lines=23> */
.L_x_26389:
[----:B------:R-:W-:Y:S05]  /*05c0*/  BSYNC B0 ;  /* 0x0000000000007941 */ /* 0x000fea0003800000 */
.L_x_26388:
        /* <DEDUP_REMOVED lines=23> */
.L_x_26391:
[----:B------:R-:W-:Y:S05]  /*0740*/  BSYNC B0 ;  /* 0x0000000000007941 */ /* 0x000fea0003800000 */
.L_x_26390:
        /* <DEDUP_REMOVED lines=22> */
.L_x_26393:
[----:B------:R-:W-:Y:S05]  /*08b0*/  BSYNC B0 ;  /* 0x0000000000007941 */ /* 0x000fea0003800000 */
.L_x_26392:
        /* <DEDUP_REMOVED lines=14> */
.L_x_26415:
        /* <DEDUP_REMOVED lines=29> */
[----:B------:R-:W-:Y:S02]  /*0b70*/  HADD2.F32 R174, -RZ, R181.H0_H0 ;  /* 0x200000b5ffae7230 */ /* 0x000fe40000004100 */
        /* <DEDUP_REMOVED lines=32> */
.L_x_26395:
[----:B------:R-:W-:Y:S05]  /*0d80*/  BSYNC B0 ;  /* 0x0000000000007941 */ /* 0x000fea0003800000 */
.L_x_26394:
        /* <DEDUP_REMOVED lines=22> */
[----:B------:R-:W-:Y:S02]  /*0ef0*/  HADD2.F32 R186, -RZ, R187.H0_H0 ;  /* 0x200000bbffba7230 */ /* 0x000fe40000004100 */
        /* <DEDUP_REMOVED lines=28> */
.L_x_26397:
[----:B------:R-:W-:Y:S05]  /*10c0*/  BSYNC B0 ;  /* 0x0000000000007941 */ /* 0x000fea0003800000 */
.L_x_26396:
        /* <DEDUP_REMOVED lines=19> */
[----:B------:R-:W-:Y:S02]  /*1200*/  HADD2.F32 R178, -RZ, R185.H0_H0 ;  /* 0x200000b9ffb27230 */ /* 0x000fe40000004100 */
[--C-:B------:R-:W-:Y:S02]  /*1210*/  HADD2.F32 R182, -RZ, R186.reuse.H0_H0 ;  /* 0x200000baffb67230 */ /* 0x100fe40000004100 */
[----:B------:R-:W-:-:S02]  /*1220*/  HADD2.F32 R184, -RZ, R186.H1_H1 ;  /* 0x300000baffb87230 */ /* 0x000fc40000004100 */
[----:B------:R-:W-:Y:S02]  /*1230*/  HADD2.F32 R180, -RZ, R185.H1_H1 ;  /* 0x300000b9ffb47230 */ /* 0x000fe40000004100 */
[--C-:B------:R-:W-:Y:S02]  /*1240*/  HADD2.F32 R186, -RZ, R187.reuse.H0_H0 ;  /* 0x200000bbffba7230 */ /* 0x100fe40000004100 */
        /* <DEDUP_REMOVED lines=27> */
.L_x_26399:
[----:B------:R-:W-:Y:S05]  /*1400*/  BSYNC B0 ;  /* 0x0000000000007941 */ /* 0x000fea0003800000 */
.L_x_26398:
        /* <DEDUP_REMOVED lines=51> */
.L_x_26401:
[----:B------:R-:W-:Y:S05]  /*1740*/  BSYNC B0 ;  /* 0x0000000000007941 */ /* 0x000fea0003800000 */
.L_x_26400:
        /* <DEDUP_REMOVED lines=19> */
[--C-:B------:R-:W-:Y:S02]  /*1880*/  HADD2.F32 R180, -RZ, R182.reuse.H0_H0 ;  /* 0x200000b6ffb47230 */ /* 0x100fe40000004100 */
[----:B------:R-:W-:Y:S02]  /*1890*/  HADD2.F32 R178, -RZ, R181.H1_H1 ;  /* 0x300000b5ffb27230 */ /* 0x000fe40000004100 */
[----:B------:R-:W-:-:S02]  /*18a0*/  HADD2.F32 R182, -RZ, R182.H1_H1 ;  /* 0x300000b6ffb67230 */ /* 0x000fc40000004100 */
        /* <DEDUP_REMOVED lines=28> */
.L_x_26403:
[----:B------:R-:W-:Y:S05]  /*1a70*/  BSYNC B0 ;  /* 0x0000000000007941 */ /* 0x000fea0003800000 */
.L_x_26402:
        /* <DEDUP_REMOVED lines=152> */
.L_x_26427:
        /* <DEDUP_REMOVED lines=48> */
.L_x_26406:
[----:B------:R-:W-:Y:S05]  /*2700*/  BSYNC B0 ;  /* 0x0000000000007941 */ /* 0x000fea0003800000 */
.L_x_26405:
        /* <DEDUP_REMOVED lines=35> */
.L_x_26408:
[----:B------:R-:W-:Y:S05]  /*2940*/  BSYNC B0 ;  /* 0x0000000000007941 */ /* 0x000fea0003800000 */
.L_x_26407:
        /* <DEDUP_REMOVED lines=35> */
.L_x_26410:
[----:B------:R-:W-:Y:S05]  /*2b80*/  BSYNC B0 ;  /* 0x0000000000007941 */ /* 0x000fea0003800000 */
.L_x_26409:
        /* <DEDUP_REMOVED lines=35> */
.L_x_26412:
[----:B------:R-:W-:Y:S05]  /*2dc0*/  BSYNC B0 ;  /* 0x0000000000007941 */ /* 0x000fea0003800000 */
.L_x_26411:
        /* <DEDUP_REMOVED lines=32> */
[----:B------:R-:W-:-:S05]  /*2fd0*/  F2FP.F16.F32.PACK_AB R180, R179, R0 ;  /* 0x00000000b3b4723e */ /* 0x000fca00000000ff */
[----:B------:R0:W-:Y:S02]  /*2fe0*/  STG.E.128 desc[UR4][R172.64], R180 ;  /* 0x000000b4ac007986 */ /* 0x0001e4000c101d04 */
.L_x_26414:
[----:B------:R-:W-:Y:S05]  /*2ff0*/  BSYNC B0 ;  /* 0x0000000000007941 */ /* 0x000fea0003800000 */
.L_x_26413:
[----:B0-2---:R-:W0:Y:S02]  /*3000*/  LDC.64 R172, c[0x0][0x210] ;  /* 0x00008400ffac7b82 */ /* 0x005e240000000a00 */
[----:B0-----:R-:W-:-:S04]  /*3010*/  LEA R3, R172, R3, 0x2 ;  /* 0x00000003ac037211 */ /* 0x001fc800078e10ff */
[----:B------:R-:W-:-:S13]  /*3020*/  ISETP.GE.AND P2, PT, R3, R173, PT ;  /* 0x000000ad0300720c */ /* 0x000fda0003f46270 */
[----:B------:R-:W-:Y:S05]  /*3030*/  @!P2 BRA `(.L_x_26415) ;  /* 0xffffffd80058a947 */ /* 0x000fea000383ffff */
[----:B------:R-:W-:Y:S05]  /*3040*/  EXIT ;  /* 0x000000000000794d */ /* 0x000fea0003800000 */
.L_x_26404:
        /* <DEDUP_REMOVED lines=8> */
.L_x_26417:
[----:B------:R-:W-:Y:S05]  /*30d0*/  BSYNC B0 ;  /* 0x0000000000007941 */ /* 0x000fea0003800000 */
.L_x_26416:
        /* <DEDUP_REMOVED lines=10> */
.L_x_26418:
[----:B------:R-:W-:Y:S01]  /*3180*/  HFMA2.MMA R182, -RZ, RZ, 0, 2.384185791015625e-07 ;  /* 0x00000004ffb67435 */ /* 0x000fe200000001ff */
[----:B------:R-:W-:-:S05]  /*3190*/  MOV R177, R181 ;  /* 0x000000b500b17202 */ /* 0x000fca0000000f00 */
[----:B------:R-:W-:-:S05]  /*31a0*/  FADD.FTZ R177, R176, R177 ;  /* 0x000000b1b0b17221 */ /* 0x000fca0000010000 */
[----:B------:R-:W-:-:S07]  /*31b0*/  MOV R183, R177 ;  /* 0x000000b100b77202 */ /* 0x000fce0000000f00 */
[----:B------:R-:W-:Y:S05]  /*31c0*/  WARPSYNC.COLLECTIVE R180, `(.L_x_26419) ;  /* 0x00000000b4087348 */ /* 0x000fea0003c00000 */
[----:B------:R0:W1:Y:S02]  /*31d0*/  SHFL.BFLY P6, R181, R183, R182, R185 ;  /* 0x0c0000b6b7b57389 */ /* 0x00006400000c00b9 */
[----:B01----:R-:W-:Y:S01]  /*31e0*/  ENDCOLLECTIVE ;  /* 0x000000000000791b */ /* 0x003fe20003800000 */
.L_x_26419:
[----:B------:R-:W-:Y:S01]  /*31f0*/  HFMA2.MMA R182, -RZ, RZ, 0, 4.76837158203125e-07 ;  /* 0x00000008ffb67435 */ /* 0x000fe200000001ff */
[----:B------:R-:W-:-:S05]  /*3200*/  MOV R0, R181 ;  /* 0x000000b500007202 */ /* 0x000fca0000000f00 */
[----:B------:R-:W-:-:S05]  /*3210*/  FADD.FTZ R178, R177, R0 ;  /* 0x00000000b1b27221 */ /* 0x000fca0000010000 */
[----:B------:R-:W-:-:S07]  /*3220*/  MOV R183, R178 ;  /* 0x000000b200b77202 */ /* 0x000fce0000000f00 */
[----:B------:R-:W-:Y:S05]  /*3230*/  WARPSYNC.COLLECTIVE R180, `(.L_x_26420) ;  /* 0x00000000b4087348 */ /* 0x000fea0003c00000 */
[----:B------:R0:W1:Y:S02]  /*3240*/  SHFL.BFLY P6, R181, R183, R182, R185 ;  /* 0x0c0000b6b7b57389 */ /* 0x00006400000c00b9 */
[----:B01----:R-:W-:Y:S01]  /*3250*/  ENDCOLLECTIVE ;  /* 0x000000000000791b */ /* 0x003fe20003800000 */
.L_x_26420:
[----:B------:R-:W-:Y:S01]  /*3260*/  HFMA2.MMA R182, -RZ, RZ, 0, 9.5367431640625e-07 ;  /* 0x00000010ffb67435 */ /* 0x000fe200000001ff */
[----:B------:R-:W-:-:S05]  /*3270*/  MOV R179, R181 ;  /* 0x000000b500b37202 */ /* 0x000fca0000000f00 */
[----:B------:R-:W-:-:S05]  /*3280*/  FADD.FTZ R179, R178, R179 ;  /* 0x000000b3b2b37221 */ /* 0x000fca0000010000 */
[----:B------:R-:W-:-:S07]  /*3290*/  MOV R183, R179 ;  /* 0x000000b300b77202 */ /* 0x000fce0000000f00 */
[----:B------:R-:W-:Y:S05]  /*32a0*/  WARPSYNC.COLLECTIVE R180, `(.L_x_26421) ;  /* 0x00000000b4087348 */ /* 0x000fea0003c00000 */
[----:B------:R0:W1:Y:S02]  /*32b0*/  SHFL.BFLY P6, R181, R183, R182, R185 ;  /* 0x0c0000b6b7b57389 */ /* 0x00006400000c00b9 */
[----:B01----:R-:W-:Y:S01]  /*32c0*/  ENDCOLLECTIVE ;  /* 0x000000000000791b */ /* 0x003fe20003800000 */
.L_x_26421:
        /* <DEDUP_REMOVED lines=90> */
.L_x_26422:
[----:B------:R-:W-:Y:S01]  /*3870*/  HFMA2.MMA R182, -RZ, RZ, 0, 1.1920928955078125e-07 ;  /* 0x00000002ffb67435 */ /* 0x000fe200000001ff */
[----:B------:R-:W-:-:S05]  /*3880*/  MOV R177, R181 ;  /* 0x000000b500b17202 */ /* 0x000fca0000000f00 */
[----:B------:R-:W-:-:S05]  /*3890*/  FADD.FTZ R177, R0, R177 ;  /* 0x000000b100b17221 */ /* 0x000fca0000010000 */
[----:B------:R-:W-:-:S07]  /*38a0*/  MOV R183, R177 ;  /* 0x000000b100b77202 */ /* 0x000fce0000000f00 */
[----:B------:R-:W-:Y:S05]  /*38b0*/  WARPSYNC.COLLECTIVE R180, `(.L_x_26423) ;  /* 0x00000000b4087348 */ /* 0x000fea0003c00000 */
[----:B------:R0:W1:Y:S02]  /*38c0*/  SHFL.BFLY P6, R181, R183, R182, R185 ;  /* 0x0c0000b6b7b57389 */ /* 0x00006400000c00b9 */
[----:B01----:R-:W-:Y:S01]  /*38d0*/  ENDCOLLECTIVE ;  /* 0x000000000000791b */ /* 0x003fe20003800000 */
.L_x_26423:
[----:B------:R-:W-:Y:S01]  /*38e0*/  HFMA2.MMA R182, -RZ, RZ, 0, 2.384185791015625e-07 ;  /* 0x00000004ffb67435 */ /* 0x000fe200000001ff */
[----:B------:R-:W-:-:S05]  /*38f0*/  MOV R176, R181 ;  /* 0x000000b500b07202 */ /* 0x000fca0000000f00 */
[----:B------:R-:W-:-:S05]  /*3900*/  FADD.FTZ R176, R177, R176 ;  /* 0x000000b0b1b07221 */ /* 0x000fca0000010000 */
[----:B------:R-:W-:-:S07]  /*3910*/  MOV R183, R176 ;  /* 0x000000b000b77202 */ /* 0x000fce0000000f00 */
[----:B------:R-:W-:Y:S05]  /*3920*/  WARPSYNC.COLLECTIVE R180, `(.L_x_26424) ;  /* 0x00000000b4087348 */ /* 0x000fea0003c00000 */
[----:B------:R0:W1:Y:S02]  /*3930*/  SHFL.BFLY P6, R181, R183, R182, R185 ;  /* 0x0c0000b6b7b57389 */ /* 0x00006400000c00b9 */
[----:B01----:R-:W-:Y:S01]  /*3940*/  ENDCOLLECTIVE ;  /* 0x000000000000791b */ /* 0x003fe20003800000 */
.L_x_26424:
[----:B------:R-:W-:Y:S01]  /*3950*/  HFMA2.MMA R182, -RZ, RZ, 0, 4.76837158203125e-07 ;  /* 0x00000008ffb67435 */ /* 0x000fe200000001ff */
[----:B------:R-:W-:-:S05]  /*3960*/  MOV R179, R181 ;  /* 0x000000b500b37202 */ /* 0x000fca0000000f00 */
[----:B------:R-:W-:-:S05]  /*3970*/  FADD.FTZ R179, R176, R179 ;  /* 0x000000b3b0b37221 */ /* 0x000fca0000010000 */
[----:B------:R-:W-:-:S07]  /*3980*/  MOV R183, R179 ;  /* 0x000000b300b77202 */ /* 0x000fce0000000f00 */
[----:B------:R-:W-:Y:S05]  /*3990*/  WARPSYNC.COLLECTIVE R180, `(.L_x_26425) ;  /* 0x00000000b4087348 */ /* 0x000fea0003c00000 */
[----:B------:R0:W1:Y:S02]  /*39a0*/  SHFL.BFLY P6, R181, R183, R182, R185 ;  /* 0x0c0000b6b7b57389 */ /* 0x00006400000c00b9 */
[----:B01----:R-:W-:Y:S01]  /*39b0*/  ENDCOLLECTIVE ;  /* 0x000000000000791b */ /* 0x003fe20003800000 */
.L_x_26425:
[----:B------:R-:W-:Y:S01]  /*39c0*/  HFMA2.MMA R182, -RZ, RZ, 0, 9.5367431640625e-07 ;  /* 0x00000010ffb67435 */ /* 0x000fe200000001ff */
[----:B------:R-:W-:-:S05]  /*39d0*/  MOV R178, R181 ;  /* 0x000000b500b27202 */ /* 0x000fca0000000f00 */
[----:B------:R-:W-:-:S05]  /*39e0*/  FADD.FTZ R178, R179, R178 ;  /* 0x000000b2b3b27221 */ /* 0x000fca0000010000 */
[----:B------:R-:W-:-:S07]  /*39f0*/  MOV R183, R178 ;  /* 0x000000b200b77202 */ /* 0x000fce0000000f00 */
[----:B------:R-:W-:Y:S05]  /*3a00*/  WARPSYNC.COLLECTIVE R180, `(.L_x_26426) ;  /* 0x00000000b4087348 */ /* 0x000fea0003c00000 */
[----:B------:R0:W1:Y:S02]  /*3a10*/  SHFL.BFLY P6, R181, R183, R182, R185 ;  /* 0x0c0000b6b7b57389 */ /* 0x00006400000c00b9 */
[----:B01----:R-:W-:Y:S01]  /*3a20*/  ENDCOLLECTIVE ;  /* 0x000000000000791b */ /* 0x003fe20003800000 */
.L_x_26426:
[----:B------:R-:W-:Y:S05]  /*3a30*/  BRA `(.L_x_26427) ;  /* 0xffffffe800707947 */ /* 0x000fea000383ffff */
.L_x_26428:
        /* <DEDUP_REMOVED lines=12> */
.L_x_37482:


//--------------------- .text._ZN10layer_norm13ln_fwd_kernelINS_13Kernel_traitsIf6__halffS2_fjLj1280ELj1ELj4ELj1ELj16ENS_18Kernel_traits_baseILj1280EfS2_fS2_fjLj128EEEEELb0ELb1ELb0ELb1EEEvNS_9FwdParamsE --------------------------
	.section	.text._ZN10layer_norm13ln_fwd_kernelINS_13Kernel_traitsIf6__halffS2_fjLj1280ELj1ELj4ELj1ELj16ENS_18Kernel_traits_baseILj1280EfS2_fS2_fjLj128EEEEELb0ELb1ELb0ELb1EEEvNS_9FwdParamsE,"ax",@progbits
	.align	128
        .global         _ZN10layer_norm13ln_fwd_kernelINS_13Kernel_traitsIf6__halffS2_fjLj1280ELj1ELj4ELj1ELj16ENS_18Kernel_traits_baseILj1280EfS2_fS2_fjLj128EEEEELb0ELb1ELb0ELb1EEEvNS_9FwdParamsE
        .type           _ZN10layer_norm13ln_fwd_kernelINS_13Kernel_traitsIf6__halffS2_fjLj1280ELj1ELj4ELj1ELj16ENS_18Kernel_traits_baseILj1280EfS2_fS2_fjLj128EEEEELb0ELb1ELb0ELb1EEEvNS_9FwdParamsE,@function
        .size           _ZN10layer_norm13ln_fwd_kernelINS_13Kernel_traitsIf6__halffS2_fjLj1280ELj1ELj4ELj1ELj16ENS_18Kernel_traits_baseILj1280EfS2_fS2_fjLj128EEEEELb0ELb1ELb0ELb1EEEvNS_9FwdParamsE,(.L_x_37483 - _ZN10layer_norm13ln_fwd_kernelINS_13Kernel_traitsIf6__halffS2_fjLj1280ELj1ELj4ELj1ELj16ENS_18Kernel_traits_baseILj1280EfS2_fS2_fjLj128EEEEELb0ELb1ELb0ELb1EEEvNS_9FwdParamsE)
        .other          _ZN10layer_norm13ln_fwd_kernelINS_13Kernel_traitsIf6__halffS2_fjLj1280ELj1ELj4ELj1ELj16ENS_18Kernel_traits_baseILj1280EfS2_fS2_fjLj128EEEEELb0ELb1ELb0ELb1EEEvNS_9FwdParamsE,@"STO_CUDA_ENTRY STV_DEFAULT"
_ZN10layer_norm13ln_fwd_kernelINS_13Kernel_traitsIf6__halffS2_fjLj1280ELj1ELj4ELj1ELj16ENS_18Kernel_traits_baseILj1280EfS2_fS2_fjLj128EEEEELb0ELb1ELb0ELb1EEEvNS_9FwdParamsE:
.text._ZN10layer_norm13ln_fwd_kernelINS_13Kernel_traitsIf6__halffS2_fjLj1280ELj1ELj4ELj1ELj16ENS_18Kernel_traits_baseILj1280EfS2_fS2_fjLj128EEEEELb0ELb1ELb0ELb1EEEvNS_9FwdParamsE:
        /* <DEDUP_REMOVED lines=81> */
.L_x_26430:
[----:B------:R-:W-:Y:S01]  /*0510*/  ISETP.NE.U32.AND P1, PT, RZ, UR8, PT ;  /* 0x00000008ff007c0c */ /* 0x000fe2000bf25070 */
[----:B-1----:R-:W1:Y:S01]  /*0520*/  @P0 LDC.64 R132, c[0x0][0x270] ;  /* 0x00009c00ff840b82 */ /* 0x002e620000000a00 */
[----:B------:R-:W-:Y:S02]  /*0530*/  IMAD R0, R3, UR6, RZ ;  /* 0x0000000603007c24 */ /* 0x000fe4000f8e02ff */
[----:B------:R-:W-:-:S03]  /*0540*/  ISETP.NE.AND.EX P1, PT, RZ, UR9, PT, P1 ;  /* 0x00000009ff007c0c */ /* 0x000fc6000bf25310 */
[----:B------:R-:W-:Y:S02]  /*0550*/  SHF.R.S32.HI R135, RZ, 0x1f, R0 ;  /* 0x0000001fff877819 */ /* 0x000fe40000011400 */
[----:B------:R-:W2:Y:S02]  /*0560*/  LDC.64 R174, c[0x0][0x220] ;  /* 0x00008800ffae7b82 */ /* 0x000ea40000000a00 */
[----:B------:R-:W-:-:S04]  /*0570*/  LEA.HI R135, R135, R0, RZ, 0x3 ;  /* 0x0000000087877211 */ /* 0x000fc800078f18ff */
[----:B------:R-:W-:Y:S02]  /*0580*/  LEA.HI.SX32 R172, R135, R2, 0x1d ;  /* 0x0000000287ac7211 */ /* 0x000fe400078feaff */
[----:B------:R-:W3:Y:S01]  /*0590*/  @P1 LDC.64 R136, c[0x0][0x230] ;  /* 0x00008c00ff881b82 */ /* 0x000ee20000000a00 */
[----:B-1----:R-:W-:-:S07]  /*05a0*/  @P0 IMAD.WIDE R132, R3, 0x2, R132 ;  /* 0x0000000203840825 */ /* 0x002fce00078e0284 */
[----:B------:R-:W1:Y:S01]  /*05b0*/  LDC.64 R176, c[0x0][0x238] ;  /* 0x00008e00ffb07b82 */ /* 0x000e620000000a00 */
[----:B------:R-:W4:Y:S01]  /*05c0*/  @P0 LDG.E.U16 R132, desc[UR4][R132.64] ;  /* 0x0000000484840981 */ /* 0x000f22000c1e1500 */
[----:B--2---:R-:W-:Y:S01]  /*05d0*/  IMAD.WIDE.U32 R134, R172, 0x10, R174 ;  /* 0x00000010ac867825 */ /* 0x004fe200078e00ae */
[----:B------:R-:W-:-:S05]  /*05e0*/  ISETP.NE.U32.AND P2, PT, RZ, UR8, PT ;  /* 0x00000008ff007c0c */ /* 0x000fca000bf45070 */
[----:B------:R-:W2:Y:S01]  /*05f0*/  @P1 LDC.64 R144, c[0x0][0x230] ;  /* 0x00008c00ff901b82 */ /* 0x000ea20000000a00 */
[----:B------:R-:W4:Y:S01]  /*0600*/  LDG.E.128 R148, desc[UR4][R134.64] ;  /* 0x0000000486947981 */ /* 0x000f22000c1e1d00 */
[----:B---3--:R-:W-:-:S05]  /*0610*/  @P1 IMAD.WIDE.U32 R136, R172, 0x20, R136 ;  /* 0x00000020ac881825 */ /* 0x008fca00078e0088 */
[----:B0-----:R-:W3:Y:S04]  /*0620*/  @P1 LDG.E.128 R124, desc[UR4][R136.64] ;  /* 0x00000004887c1981 */ /* 0x001ee8000c1e1d00 */
[----:B------:R0:W3:Y:S01]  /*0630*/  @P1 LDG.E.128 R128, desc[UR4][R136.64+0x10] ;  /* 0x0000100488801981 */ /* 0x0000e2000c1e1d00 */
[----:B------:R-:W-:Y:S01]  /*0640*/  HFMA2.MMA R0, -RZ, RZ, 1.875, 0 ;  /* 0x3f800000ff007435 */ /* 0x000fe200000001ff */
[----:B------:R-:W-:Y:S02]  /*0650*/  ISETP.NE.AND.EX P2, PT, RZ, UR9, PT, P2 ;  /* 0x00000009ff007c0c */ /* 0x000fe4000bf45320 */
[C---:B------:R-:W-:Y:S01]  /*0660*/  IADD3 R173, R172.reuse, 0x20, RZ ;  /* 0x00000020acad7810 */ /* 0x040fe20007ffe0ff */
[----:B-1----:R-:W-:-:S04]  /*0670*/  IMAD.WIDE.U32 R140, R172, 0x20, R176 ;  /* 0x00000020ac8c7825 */ /* 0x002fc800078e00b0 */
[----:B--2---:R-:W-:-:S04]  /*0680*/  @P1 IMAD.WIDE.U32 R144, R173, 0x20, R144 ;  /* 0x00000020ad901825 */ /* 0x004fc800078e0090 */
[----:B----4-:R-:W-:Y:S02]  /*0690*/  @P0 HADD2.F32 R0, -RZ, R132.H0_H0 ;  /* 0x20000084ff000230 */ /* 0x010fe40000004100 */
[--C-:B------:R-:W-:Y:S02]  /*06a0*/  HADD2.F32 R143, -RZ, R149.reuse.H0_H0 ;  /* 0x20000095ff8f7230 */ /* 0x100fe40000004100 */
[----:B------:R-:W-:Y:S02]  /*06b0*/  HADD2.F32 R135, -RZ, R149.H1_H1 ;  /* 0x30000095ff877230 */ /* 0x000fe40000004100 */
[--C-:B------:R-:W-:Y:S02]  /*06c0*/  HADD2.F32 R139, -RZ, R148.reuse.H0_H0 ;  /* 0x20000094ff8b7230 */ /* 0x100fe40000004100 */
[----:B------:R-:W-:Y:S02]  /*06d0*/  HADD2.F32 R133, -RZ, R148.H1_H1 ;  /* 0x30000094ff857230 */ /* 0x000fe40000004100 */
[----:B------:R-:W-:-:S02]  /*06e0*/  HADD2.F32 R149, -RZ, R150.H1_H1 ;  /* 0x30000096ff957230 */ /* 0x000fc40000004100 */
[--C-:B0-----:R-:W-:Y:S02]  /*06f0*/  HADD2.F32 R137, -RZ, R151.reuse.H0_H0 ;  /* 0x20000097ff897230 */ /* 0x101fe40000004100 */
[----:B------:R-:W-:Y:S02]  /*0700*/  HADD2.F32 R147, -RZ, R150.H0_H0 ;  /* 0x20000096ff937230 */ /* 0x000fe40000004100 */
        /* <DEDUP_REMOVED lines=51> */
[-C--:B-1----:R-:W-:Y:S01]  /*0a40*/  FMUL.FTZ R144, R151, R0.reuse ;  /* 0x0000000097907220 */ /* 0x082fe20000410000 */
        /* <DEDUP_REMOVED lines=22> */
[C---:B------:R-:W-:Y:S01]  /*0bb0*/  IMAD.WIDE.U32 R150, R179.reuse, 0x10, R174 ;  /* 0x00000010b3967825 */ /* 0x040fe200078e00ae */
[----:B------:R-:W-:Y:S04]  /*0bc0*/  STG.E.128 desc[UR4][R148.64], R140 ;  /* 0x0000008c94007986 */ /* 0x000fe8000c101d04 */
[----:B------:R1:W-:Y:S04]  /*0bd0*/  STG.E.128 desc[UR4][R148.64+0x10], R144 ;  /* 0x0000109094007986 */ /* 0x0003e8000c101d04 */
[----:B------:R-:W2:Y:S01]  /*0be0*/  LDG.E.128 R184, desc[UR4][R150.64] ;  /* 0x0000000496b87981 */ /* 0x000ea2000c1e1d00 */
[----:B------:R-:W-:Y:S01]  /*0bf0*/  @P1 MOV R124, R168 ;  /* 0x000000a8007c1202 */ /* 0x000fe20000000f00 */
[----:B0-----:R-:W-:Y:S01]  /*0c00*/  @P1 IMAD.WIDE.U32 R152, R179, 0x20, R152 ;  /* 0x00000020b3981825 */ /* 0x001fe200078e0098 */
        /* <DEDUP_REMOVED lines=8> */
[----:B------:R0:W4:Y:S01]  /*0c90*/  @P1 LDG.E.128 R156, desc[UR4][R152.64+0x10] ;  /* 0x00001004989c1981 */ /* 0x000122000c1e1d00 */
[----:B------:R-:W-:Y:S01]  /*0ca0*/  IADD3 R181, R172, 0x60, RZ ;  /* 0x00000060acb57810 */ /* 0x000fe20007ffe0ff */
[----:B------:R-:W-:-:S04]  /*0cb0*/  IMAD.WIDE.U32 R160, R179, 0x20, R176 ;  /* 0x00000020b3a07825 */ /* 0x000fc800078e00b0 */
[--C-:B--2---:R-:W-:Y:S02]  /*0cc0*/  HADD2.F32 R155, -RZ, R185.reuse.H0_H0 ;  /* 0x200000b9ff9b7230 */ /* 0x104fe40000004100 */
[----:B------:R-:W-:Y:S02]  /*0cd0*/  HADD2.F32 R163, -RZ, R185.H1_H1 ;  /* 0x300000b9ffa37230 */ /* 0x000fe40000004100 */
[----:B------:R-:W-:Y:S02]  /*0ce0*/  HADD2.F32 R151, -RZ, R184.H1_H1 ;  /* 0x300000b8ff977230 */ /* 0x000fe40000004100 */
[----:B------:R-:W-:Y:S02]  /*0cf0*/  HADD2.F32 R165, -RZ, R186.H0_H0 ;  /* 0x200000baffa57230 */ /* 0x000fe40000004100 */
[----:B------:R-:W-:Y:S02]  /*0d00*/  HADD2.F32 R185, -RZ, R187.H1_H1 ;  /* 0x300000bbffb97230 */ /* 0x000fe40000004100 */
[----:B-1----:R-:W-:Y:S01]  /*0d10*/  FMUL.FTZ R148, R151, R0 ;  /* 0x0000000097947220 */ /* 0x002fe20000410000 */
[----:B------:R-:W-:-:S02]  /*0d20*/  HADD2.F32 R149, -RZ, R184.H0_H0 ;  /* 0x200000b8ff957230 */ /* 0x000fc40000004100 */
[-C--:B------:R-:W-:Y:S01]  /*0d30*/  FMUL.FTZ R165, R165, R0.reuse ;  /* 0x00000000a5a57220 */ /* 0x080fe20000410000 */
[----:B------:R-:W-:Y:S02]  /*0d40*/  HADD2.F32 R167, -RZ, R186.H1_H1 ;  /* 0x300000baffa77230 */ /* 0x000fe40000004100 */
[-C--:B------:R-:W-:Y:S01]  /*0d50*/  FMUL.FTZ R164, R185, R0.reuse ;  /* 0x00000000b9a47220 */ /* 0x080fe20000410000 */
[----:B------:R-:W-:Y:S02]  /*0d60*/  HADD2.F32 R183, -RZ, R187.H0_H0 ;  /* 0x200000bbffb77230 */ /* 0x000fe40000004100 */
[-C--:B------:R-:W-:Y:S01]  /*0d70*/  FMUL.FTZ R155, R155, R0.reuse ;  /* 0x000000009b9b7220 */ /* 0x080fe20000410000 */
[-C--:B------:R-:W-:Y:S01]  /*0d80*/  FMUL.FTZ R149, R149, R0.reuse ;  /* 0x0000000095957220 */ /* 0x080fe20000410000 */
[----:B------:R-:W-:Y:S01]  /*0d90*/  FMUL.FTZ R150, R163, R0 ;  /* 0x00000000a3967220 */ /* 0x000fe20000410000 */
[----:B0-----:R-:W-:Y:S01]  /*0da0*/  FMUL.FTZ R153, R101, R148 ;  /* 0x0000009465997220 */ /* 0x001fe20000410000 */
        /* <DEDUP_REMOVED lines=33> */
[----:B------:R-:W-:Y:S01]  /*0fc0*/  IADD3 R183, R172, 0x80, RZ ;  /* 0x00000080acb77810 */ /* 0x000fe20007ffe0ff */
[--C-:B-1----:R-:W-:Y:S02]  /*0fd0*/  HADD2.F32 R161, -RZ, R188.reuse.H0_H0 ;  /* 0x200000bcffa17230 */ /* 0x102fe40000004100 */
[----:B------:R-:W-:Y:S02]  /*0fe0*/  HADD2.F32 R163, -RZ, R188.H1_H1 ;  /* 0x300000bcffa37230 */ /* 0x000fe40000004100 */
[--C-:B------:R-:W-:Y:S02]  /*0ff0*/  HADD2.F32 R167, -RZ, R189.reuse.H0_H0 ;  /* 0x200000bdffa77230 */ /* 0x100fe40000004100 */
[----:B------:R-:W-:-:S02]  /*1000*/  HADD2.F32 R185, -RZ, R189.H1_H1 ;  /* 0x300000bdffb97230 */ /* 0x000fc40000004100 */
[--C-:B------:R-:W-:Y:S02]  /*1010*/  HADD2.F32 R193, -RZ, R190.reuse.H1_H1 ;  /* 0x300000beffc17230 */ /* 0x100fe40000004100 */
[----:B------:R-:W-:Y:S02]  /*1020*/  HADD2.F32 R187, -RZ, R190.H0_H0 ;  /* 0x200000beffbb7230 */ /* 0x000fe40000004100 */
[--C-:B------:R-:W-:Y:S02]  /*1030*/  HADD2.F32 R195, -RZ, R191.reuse.H0_H0 ;  /* 0x200000bfffc37230 */ /* 0x100fe40000004100 */
[----:B------:R-:W-:Y:S02]  /*1040*/  HADD2.F32 R197, -RZ, R191.H1_H1 ;  /* 0x300000bfffc57230 */ /* 0x000fe40000004100 */
[-C--:B------:R-:W-:Y:S01]  /*1050*/  FMUL.FTZ R161, R161, R0.reuse ;  /* 0x00000000a1a17220 */ /* 0x080fe20000410000 */
[----:B------:R-:W1:Y:S01]  /*1060*/  @P1 LDC.64 R190, c[0x0][0x230] ;  /* 0x00008c00ffbe1b82 */ /* 0x000e620000000a00 */
[-C--:B------:R-:W-:Y:S01]  /*1070*/  FMUL.FTZ R162, R163, R0.reuse ;  /* 0x00000000a3a27220 */ /* 0x080fe20000410000 */
[-C--:B------:R-:W-:Y:S01]  /*1080*/  FMUL.FTZ R167, R167, R0.reuse ;  /* 0x00000000a7a77220 */ /* 0x080fe20000410000 */
[-C--:B0-----:R-:W-:Y:S01]  /*1090*/  FMUL.FTZ R164, R185, R0.reuse ;  /* 0x00000000b9a47220 */ /* 0x081fe20000410000 */
        /* <DEDUP_REMOVED lines=65> */
[----:B------:R-:W-:-:S03]  /*14b0*/  HADD2.F32 R175, -RZ, R184.H0_H0 ;  /* 0x200000b8ffaf7230 */ /* 0x000fc60000004100 */
[-C--:B------:R-:W-:Y:S01]  /*14c0*/  FMUL.FTZ R178, R185, R0.reuse ;  /* 0x00000000b9b27220 */ /* 0x080fe20000410000 */
[----:B------:R-:W-:Y:S01]  /*14d0*/  FADD.FTZ R185, R161, R182 ;  /* 0x000000b6a1b97221 */ /* 0x000fe20000010000 */
[----:B------:R-:W-:Y:S02]  /*14e0*/  HADD2.F32 R189, -RZ, R184.H1_H1 ;  /* 0x300000b8ffbd7230 */ /* 0x000fe40000004100 */
[----:B------:R-:W-:Y:S01]  /*14f0*/  FMUL.FTZ R175, R175, R0 ;  /* 0x00000000afaf7220 */ /* 0x000fe20000410000 */
[----:B------:R-:W-:Y:S01]  /*1500*/  FADD.FTZ R182, R162, R185 ;  /* 0x000000b9a2b67221 */ /* 0x000fe20000010000 */
[----:B---3--:R-:W-:Y:S01]  /*1510*/  @P1 MOV R168, R124 ;  /* 0x0000007c00a81202 */ /* 0x008fe20000000f00 */
[-C--:B------:R-:W-:Y:S01]  /*1520*/  FMUL.FTZ R174, R189, R0.reuse ;  /* 0x00000000bdae7220 */ /* 0x080fe20000410000 */
[----:B------:R-:W-:Y:S01]  /*1530*/  FMUL.FTZ R184, R116, R175 ;  /* 0x000000af74b87220 */ /* 0x000fe20000410000 */
[----:B------:R-:W-:Y:S01]  /*1540*/  FADD.FTZ R175, R163, R182 ;  /* 0x000000b6a3af7221 */ /* 0x000fe20000010000 */
[----:B------:R-:W-:Y:S01]  /*1550*/  @P1 MOV R169, R125 ;  /* 0x0000007d00a91202 */ /* 0x000fe20000000f00 */
[----:B------:R-:W-:Y:S01]  /*1560*/  FMUL.FTZ R191, R191, R0 ;  /* 0x00000000bfbf7220 */ /* 0x000fe20000410000 */
[----:B------:R-:W-:Y:S01]  /*1570*/  FMUL.FTZ R185, R117, R174 ;  /* 0x000000ae75b97220 */ /* 0x000fe20000410000 */
[----:B------:R-:W-:Y:S01]  /*1580*/  @P2 FADD.FTZ R184, R184, R168 ;  /* 0x000000a8b8b82221 */ /* 0x000fe20000010000 */
[----:B------:R-:W-:-:S02]  /*1590*/  HADD2.F32 R193, -RZ, R186.H0_H0 ;  /* 0x200000baffc17230 */ /* 0x000fc40000004100 */
[----:B------:R-:W-:Y:S01]  /*15a0*/  FADD.FTZ R168, R164, R175 ;  /* 0x000000afa4a87221 */ /* 0x000fe20000010000 */
[----:B------:R-:W-:Y:S02]  /*15b0*/  HADD2.F32 R195, -RZ, R186.H1_H1 ;  /* 0x300000baffc37230 */ /* 0x000fe40000004100 */
[--C-:B------:R-:W-:Y:S01]  /*15c0*/  HADD2.F32 R197, -RZ, R187.reuse.H0_H0 ;  /* 0x200000bbffc57230 */ /* 0x100fe20000004100 */
[----:B------:R-:W-:Y:S01]  /*15d0*/  @P1 MOV R170, R126 ;  /* 0x0000007e00aa1202 */ /* 0x000fe20000000f00 */
[----:B------:R-:W-:Y:S02]  /*15e0*/  HADD2.F32 R187, -RZ, R187.H1_H1 ;  /* 0x300000bbffbb7230 */ /* 0x000fe40000004100 */
[----:B------:R-:W-:Y:S01]  /*15f0*/  FMUL.FTZ R186, R118, R191 ;  /* 0x000000bf76ba7220 */ /* 0x000fe20000410000 */
[----:B------:R-:W-:Y:S01]  /*1600*/  @P2 FADD.FTZ R185, R185, R169 ;  /* 0x000000a9b9b92221 */ /* 0x000fe20000010000 */
[----:B------:R-:W-:Y:S01]  /*1610*/  FADD.FTZ R169, R165, R168 ;  /* 0x000000a8a5a97221 */ /* 0x000fe20000010000 */
[-C--:B------:R-:W-:Y:S01]  /*1620*/  FMUL.FTZ R193, R193, R0.reuse ;  /* 0x00000000c1c17220 */ /* 0x080fe20000410000 */
[-C--:B------:R-:W-:Y:S01]  /*1630*/  FMUL.FTZ R180, R195, R0.reuse ;  /* 0x00000000c3b47220 */ /* 0x080fe20000410000 */
[-C--:B------:R-:W-:Y:S01]  /*1640*/  FMUL.FTZ R197, R197, R0.reuse ;  /* 0x00000000c5c57220 */ /* 0x080fe20000410000 */
[----:B------:R-:W-:Y:S01]  /*1650*/  FMUL.FTZ R0, R187, R0 ;  /* 0x00000000bb007220 */ /* 0x000fe20000410000 */
[----:B------:R-:W-:Y:S01]  /*1660*/  @P1 MOV R171, R127 ;  /* 0x0000007f00ab1202 */ /* 0x000fe20000000f00 */
[----:B------:R-:W-:Y:S01]  /*1670*/  @P2 FADD.FTZ R186, R186, R170 ;  /* 0x000000aababa2221 */ /* 0x000fe20000010000 */
[----:B------:R-:W-:Y:S01]  /*1680*/  FMUL.FTZ R187, R119, R178 ;  /* 0x000000b277bb7220 */ /* 0x000fe20000410000 */
[----:B------:R-:W-:Y:S01]  /*1690*/  FADD.FTZ R170, R166, R169 ;  /* 0x000000a9a6aa7221 */ /* 0x000fe20000010000 */
[----:B----4-:R-:W-:Y:S01]  /*16a0*/  @P1 MOV R156, R128 ;  /* 0x00000080009c1202 */ /* 0x010fe20000000f00 */
[----:B------:R-:W-:Y:S01]  /*16b0*/  FMUL.FTZ R168, R120, R193 ;  /* 0x000000c178a87220 */ /* 0x000fe20000410000 */
[----:B------:R-:W-:Y:S01]  /*16c0*/  @P2 FADD.FTZ R187, R187, R171 ;  /* 0x000000abbbbb2221 */ /* 0x000fe20000010000 */
[----:B------:R-:W-:Y:S01]  /*16d0*/  FADD.FTZ R171, R167, R170 ;  /* 0x000000aaa7ab7221 */ /* 0x000fe20000010000 */
[----:B------:R-:W-:Y:S01]  /*16e0*/  @P1 MOV R157, R129 ;  /* 0x00000081009d1202 */ /* 0x000fe20000000f00 */
[----:B------:R-:W-:Y:S01]  /*16f0*/  @P2 FADD.FTZ R168, R168, R156 ;  /* 0x0000009ca8a82221 */ /* 0x000fe20000010000 */
[----:B------:R-:W-:Y:S01]  /*1700*/  @P1 MOV R158, R130 ;  /* 0x00000082009e1202 */ /* 0x000fe20000000f00 */
[----:B------:R-:W-:Y:S01]  /*1710*/  FADD.FTZ R156, R184, R171 ;  /* 0x000000abb89c7221 */ /* 0x000fe20000010000 */
[----:B------:R-:W-:Y:S01]  /*1720*/  @P1 MOV R159, R131 ;  /* 0x00000083009f1202 */ /* 0x000fe20000000f00 */
[----:B------:R-:W-:Y:S01]  /*1730*/  FMUL.FTZ R169, R121, R180 ;  /* 0x000000b479a97220 */ /* 0x000fe20000410000 */
[----:B------:R-:W-:Y:S01]  /*1740*/  FMUL.FTZ R170, R122, R197 ;  /* 0x000000c57aaa7220 */ /* 0x000fe20000410000 */
[----:B------:R-:W-:-:S02]  /*1750*/  FMUL.FTZ R171, R123, R0 ;  /* 0x000000007bab7220 */ /* 0x000fc40000410000 */
        /* <DEDUP_REMOVED lines=115> */
.L_x_26442:
        /* <DEDUP_REMOVED lines=42> */
[C---:B------:R-:W-:Y:S01]  /*2130*/  FMUL.FTZ R161, R199.reuse, R152 ;  /* 0x00000098c7a17220 */ /* 0x040fe20000410000 */
[C---:B------:R-:W-:Y:S01]  /*2140*/  FMUL.FTZ R165, R199.reuse, R148 ;  /* 0x00000094c7a57220 */ /* 0x040fe20000410000 */
[----:B------:R-:W-:Y:S01]  /*2150*/  FMUL.FTZ R152, R199, R149 ;  /* 0x00000095c7987220 */ /* 0x000fe20000410000 */
[----:B------:R1:W-:Y:S01]  /*2160*/  @!P1 STG.E desc[UR4][R134.64], R199 ;  /* 0x000000c786009986 */ /* 0x0003e2000c101904 */
[--C-:B------:R-:W-:Y:S01]  /*2170*/  FADD.FTZ R145, R145, -R158.reuse ;  /* 0x8000009e91917221 */ /* 0x100fe20000010000 */
[C---:B------:R-:W-:Y:S01]  /*2180*/  FMUL.FTZ R163, R199.reuse, R154 ;  /* 0x0000009ac7a37220 */ /* 0x040fe20000410000 */
[----:B--2---:R-:W-:Y:S01]  /*2190*/  FMUL.FTZ R136, R199, R147 ;  /* 0x00000093c7887220 */ /* 0x004fe20000410000 */
[----:B------:R-:W-:Y:S01]  /*21a0*/  FADD.FTZ R197, R169, -R158 ;  /* 0x8000009ea9c57221 */ /* 0x000fe20000010000 */
[----:B------:R-:W-:Y:S01]  /*21b0*/  FFMA.FTZ R154, R64, R165, R24 ;  /* 0x000000a5409a7223 */ /* 0x000fe20000010018 */
[--C-:B------:R-:W-:Y:S01]  /*21c0*/  FADD.FTZ R190, R151, -R158.reuse ;  /* 0x8000009e97be7221 */ /* 0x100fe20000010000 */
[----:B------:R-:W-:Y:S01]  /*21d0*/  FFMA.FTZ R136, R59, R136, R19 ;  /* 0x000000883b887223 */ /* 0x000fe20000010013 */
[--C-:B------:R-:W-:Y:S01]  /*21e0*/  FADD.FTZ R168, R168, -R158.reuse ;  /* 0x8000009ea8a87221 */ /* 0x100fe20000010000 */
[C---:B------:R-:W-:Y:S01]  /*21f0*/  FMUL.FTZ R159, R199.reuse, R159 ;  /* 0x0000009fc79f7220 */ /* 0x040fe20000410000 */
[C---:B------:R-:W-:Y:S01]  /*2200*/  FMUL.FTZ R174, R199.reuse, R174 ;  /* 0x000000aec7ae7220 */ /* 0x040fe20000410000 */
[----:B------:R-:W-:Y:S01]  /*2210*/  FMUL.FTZ R169, R199, R162 ;  /* 0x000000a2c7a97220 */ /* 0x000fe20000410000 */
[----:B-1----:R-:W-:Y:S01]  /*2220*/  F2FP.F16.F32.PACK_AB R135, R180, R139 ;  /* 0x0000008bb487723e */ /* 0x002fe200000000ff */
[--C-:B------:R-:W-:Y:S01]  /*2230*/  FADD.FTZ R182, R153, -R158.reuse ;  /* 0x8000009e99b67221 */ /* 0x100fe20000010000 */
[----:B------:R-:W-:Y:S01]  /*2240*/  F2FP.F16.F32.PACK_AB R139, R136, R157 ;  /* 0x0000009d888b723e */ /* 0x000fe200000000ff */
        /* <DEDUP_REMOVED lines=12> */
[----:B------:R-:W-:Y:S01]  /*2310*/  F2FP.F16.F32.PACK_AB R154, R157, R154 ;  /* 0x0000009a9d9a723e */ /* 0x000fe200000000ff */
[----:B------:R-:W-:-:S04]  /*2320*/  IMAD.WIDE.U32 R142, R173, 0x10, R132 ;  /* 0x00000010ad8e7825 */ /* 0x000fc800078e0084 */
[----:B------:R-:W-:Y:S01]  /*2330*/  FMUL.FTZ R193, R199, R168 ;  /* 0x000000a8c7c17220 */ /* 0x000fe20000410000 */
[----:B------:R-:W-:Y:S01]  /*2340*/  FFMA.FTZ R136, R52, R151, R12 ;  /* 0x0000009734887223 */ /* 0x000fe2000001000c */
[----:B------:R-:W-:Y:S01]  /*2350*/  FFMA.FTZ R157, R70, R169, R30 ;  /* 0x000000a9469d7223 */ /* 0x000fe2000001001e */
[----:B------:R-:W-:-:S04]  /*2360*/  IMAD.WIDE.U32 R144, R179, 0x10, R132 ;  /* 0x00000010b3907825 */ /* 0x000fc800078e0084 */
[----:B------:R-:W-:Y:S01]  /*2370*/  FFMA.FTZ R151, R53, R0, R13 ;  /* 0x0000000035977223 */ /* 0x000fe2000001000d */
[----:B------:R-:W0:Y:S01]  /*2380*/  LDC.64 R168, c[0x0][0x210] ;  /* 0x00008400ffa87b82 */ /* 0x000e220000000a00 */
[----:B------:R-:W-:Y:S01]  /*2390*/  FMUL.FTZ R182, R199, R182 ;  /* 0x000000b6c7b67220 */ /* 0x000fe20000410000 */
[----:B------:R-:W-:-:S04]  /*23a0*/  IMAD.WIDE.U32 R146, R181, 0x10, R132 ;  /* 0x00000010b5927825 */ /* 0x000fc800078e0084 */
[--C-:B------:R-:W-:Y:S01]  /*23b0*/  FADD.FTZ R160, R160, -R158.reuse ;  /* 0x8000009ea0a07221 */ /* 0x100fe20000010000 */
[--C-:B------:R-:W-:Y:S01]  /*23c0*/  FADD.FTZ R164, R164, -R158.reuse ;  /* 0x8000009ea4a47221 */ /* 0x100fe20000010000 */
[----:B------:R-:W-:Y:S01]  /*23d0*/  FADD.FTZ R166, R166, -R158 ;  /* 0x8000009ea6a67221 */ /* 0x000fe20000010000 */
[----:B------:R-:W-:-:S04]  /*23e0*/  IMAD.WIDE.U32 R148, R183, 0x10, R132 ;  /* 0x00000010b7947825 */ /* 0x000fc800078e0084 */
[----:B------:R-:W-:Y:S01]  /*23f0*/  FFMA.FTZ R132, R44, R159, R4 ;  /* 0x0000009f2c847223 */ /* 0x000fe20000010004 */
[--C-:B------:R-:W-:Y:S01]  /*2400*/  FADD.FTZ R194, R167, -R158.reuse ;  /* 0x8000009ea7c27221 */ /* 0x100fe20000010000 */
[--C-:B------:R-:W-:Y:S01]  /*2410*/  FADD.FTZ R184, R184, -R158.reuse ;  /* 0x8000009eb8b87221 */ /* 0x100fe20000010000 */
[--C-:B------:R-:W-:Y:S01]  /*2420*/  FADD.FTZ R195, R185, -R158.reuse ;  /* 0x8000009eb9c37221 */ /* 0x100fe20000010000 */
[--C-:B------:R-:W-:Y:S01]  /*2430*/  FADD.FTZ R186, R186, -R158.reuse ;  /* 0x8000009ebaba7221 */ /* 0x100fe20000010000 */
[----:B------:R-:W-:Y:S01]  /*2440*/  F2FP.F16.F32.PACK_AB R132, R137, R132 ;  /* 0x000000848984723e */ /* 0x000fe200000000ff */
[--C-:B------:R-:W-:Y:S01]  /*2450*/  FADD.FTZ R196, R187, -R158.reuse ;  /* 0x8000009ebbc47221 */ /* 0x100fe20000010000 */
[----:B------:R-:W-:Y:S01]  /*2460*/  FADD.FTZ R170, R170, -R158 ;  /* 0x8000009eaaaa7221 */ /* 0x000fe20000010000 */
[----:B------:R-:W-:Y:S01]  /*2470*/  FFMA.FTZ R137, R54, R153, R14 ;  /* 0x0000009936897223 */ /* 0x000fe2000001000e */
[----:B------:R-:W-:Y:S01]  /*2480*/  FFMA.FTZ R0, R55, R138, R15 ;  /* 0x0000008a37007223 */ /* 0x000fe2000001000f */
[----:B------:R-:W-:Y:S01]  /*2490*/  FADD.FTZ R158, R171, -R158 ;  /* 0x8000009eab9e7221 */ /* 0x000fe20000010000 */
[C---:B------:R-:W-:Y:S01]  /*24a0*/  FMUL.FTZ R175, R199.reuse, R175 ;  /* 0x000000afc7af7220 */ /* 0x040fe20000410000 */
[C---:B------:R-:W-:Y:S01]  /*24b0*/  FMUL.FTZ R176, R199.reuse, R176 ;  /* 0x000000b0c7b07220 */ /* 0x040fe20000410000 */
[C---:B------:R-:W-:Y:S01]  /*24c0*/  FMUL.FTZ R177, R199.reuse, R177 ;  /* 0x000000b1c7b17220 */ /* 0x040fe20000410000 */
[----:B------:R-:W-:Y:S01]  /*24d0*/  FMUL.FTZ R178, R199, R178 ;  /* 0x000000b2c7b27220 */ /* 0x000fe20000410000 */
[----:B------:R-:W-:Y:S01]  /*24e0*/  FFMA.FTZ R138, R56, R155, R16 ;  /* 0x0000009b388a7223 */ /* 0x000fe20000010010 */
[----:B------:R-:W-:Y:S01]  /*24f0*/  FFMA.FTZ R153, R57, R150, R17 ;  /* 0x0000009639997223 */ /* 0x000fe20000010011 */
[----:B------:R-:W-:Y:S01]  /*2500*/  F2FP.F16.F32.PACK_AB R136, R151, R136 ;  /* 0x000000889788723e */ /* 0x000fe200000000ff */
        /* <DEDUP_REMOVED lines=65> */
.L_x_26429:
        /* <DEDUP_REMOVED lines=8> */
.L_x_26432:
[----:B------:R-:W-:Y:S05]  /*29a0*/  BSYNC B0 ;  /* 0x0000000000007941 */ /* 0x000fea0003800000 */
.L_x_26431:
        /* <DEDUP_REMOVED lines=9> */
.L_x_26433:
[----:B------:R-:W-:Y:S01]  /*2a40*/  HFMA2.MMA R178, -RZ, RZ, 0, 2.384185791015625e-07 ;  /* 0x00000004ffb27435 */ /* 0x000fe200000001ff */
[----:B------:R-:W-:-:S05]  /*2a50*/  MOV R157, R177 ;  /* 0x000000b1009d7202 */ /* 0x000fca0000000f00 */
[----:B------:R-:W-:-:S05]  /*2a60*/  FADD.FTZ R159, R158, R157 ;  /* 0x0000009d9e9f7221 */ /* 0x000fca0000010000 */
[----:B------:R-:W-:-:S07]  /*2a70*/  MOV R189, R159 ;  /* 0x0000009f00bd7202 */ /* 0x000fce0000000f00 */
[----:B------:R-:W-:Y:S05]  /*2a80*/  WARPSYNC.COLLECTIVE R176, `(.L_x_26434) ;  /* 0x00000000b0087348 */ /* 0x000fea0003c00000 */
[----:B------:R0:W1:Y:S02]  /*2a90*/  SHFL.BFLY P2, R177, R189, R178, R191 ;  /* 0x0c0000b2bdb17389 */ /* 0x00006400000400bf */
[----:B01----:R-:W-:Y:S01]  /*2aa0*/  ENDCOLLECTIVE ;  /* 0x000000000000791b */ /* 0x003fe20003800000 */
.L_x_26434:
[----:B------:R-:W-:Y:S01]  /*2ab0*/  HFMA2.MMA R178, -RZ, RZ, 0, 4.76837158203125e-07 ;  /* 0x00000008ffb27435 */ /* 0x000fe200000001ff */
[----:B------:R-:W-:-:S05]  /*2ac0*/  MOV R156, R177 ;  /* 0x000000b1009c7202 */ /* 0x000fca0000000f00 */
[----:B------:R-:W-:-:S05]  /*2ad0*/  FADD.FTZ R174, R159, R156 ;  /* 0x0000009c9fae7221 */ /* 0x000fca0000010000 */
[----:B------:R-:W-:-:S07]  /*2ae0*/  MOV R189, R174 ;  /* 0x000000ae00bd7202 */ /* 0x000fce0000000f00 */
[----:B------:R-:W-:Y:S05]  /*2af0*/  WARPSYNC.COLLECTIVE R176, `(.L_x_26435) ;  /* 0x00000000b0087348 */ /* 0x000fea0003c00000 */
[----:B------:R0:W1:Y:S02]  /*2b00*/  SHFL.BFLY P2, R177, R189, R178, R191 ;  /* 0x0c0000b2bdb17389 */ /* 0x00006400000400bf */
[----:B01----:R-:W-:Y:S01]  /*2b10*/  ENDCOLLECTIVE ;  /* 0x000000000000791b */ /* 0x003fe20003800000 */
.L_x_26435:
        /* <DEDUP_REMOVED lines=8> */
.L_x_26436:
        /* <DEDUP_REMOVED lines=88> */
.L_x_26437:
[----:B------:R-:W-:Y:S01]  /*3120*/  HFMA2.MMA R178, -RZ, RZ, 0, 1.1920928955078125e-07 ;  /* 0x00000002ffb27435 */ /* 0x000fe200000001ff */
[----:B------:R-:W-:-:S05]  /*3130*/  MOV R159, R177 ;  /* 0x000000b1009f7202 */ /* 0x000fca0000000f00 */
[----:B------:R-:W-:-:S05]  /*3140*/  FADD.FTZ R159, R0, R159 ;  /* 0x0000009f009f7221 */ /* 0x000fca0000010000 */
[----:B------:R-:W-:-:S07]  /*3150*/  MOV R189, R159 ;  /* 0x0000009f00bd7202 */ /* 0x000fce0000000f00 */
[----:B------:R-:W-:Y:S05]  /*3160*/  WARPSYNC.COLLECTIVE R176, `(.L_x_26438) ;  /* 0x00000000b0087348 */ /* 0x000fea0003c00000 */
[----:B------:R0:W1:Y:S02]  /*3170*/  SHFL.BFLY P2, R177, R189, R178, R191 ;  /* 0x0c0000b2bdb17389 */ /* 0x00006400000400bf */
[----:B01----:R-:W-:Y:S01]  /*3180*/  ENDCOLLECTIVE ;  /* 0x000000000000791b */ /* 0x003fe20003800000 */
.L_x_26438:
[----:B------:R-:W-:Y:S01]  /*3190*/  HFMA2.MMA R178, -RZ, RZ, 0, 2.384185791015625e-07 ;  /* 0x00000004ffb27435 */ /* 0x000fe200000001ff */
[----:B------:R-:W-:-:S05]  /*31a0*/  MOV R158, R177 ;  /* 0x000000b1009e7202 */ /* 0x000fca0000000f00 */
[----:B------:R-:W-:-:S05]  /*31b0*/  FADD.FTZ R158, R159, R158 ;  /* 0x0000009e9f9e7221 */ /* 0x000fca0000010000 */
[----:B------:R-:W-:-:S07]  /*31c0*/  MOV R189, R158 ;  /* 0x0000009e00bd7202 */ /* 0x000fce0000000f00 */
[----:B------:R-:W-:Y:S05]  /*31d0*/  WARPSYNC.COLLECTIVE R176, `(.L_x_26439) ;  /* 0x00000000b0087348 */ /* 0x000fea0003c00000 */
[----:B------:R0:W1:Y:S02]  /*31e0*/  SHFL.BFLY P2, R177, R189, R178, R191 ;  /* 0x0c0000b2bdb17389 */ /* 0x00006400000400bf */
[----:B01----:R-:W-:Y:S01]  /*31f0*/  ENDCOLLECTIVE ;  /* 0x000000000000791b */ /* 0x003fe20003800000 */
.L_x_26439:
[----:B------:R-:W-:Y:S01]  /*3200*/  HFMA2.MMA R178, -RZ, RZ, 0, 4.76837158203125e-07 ;  /* 0x00000008ffb27435 */ /* 0x000fe200000001ff */
[----:B------:R-:W-:-:S05]  /*3210*/  MOV R175, R177 ;  /* 0x000000b100af7202 */ /* 0x000fca0000000f00 */
[----:B------:R-:W-:-:S05]  /*3220*/  FADD.FTZ R175, R158, R175 ;  /* 0x000000af9eaf7221 */ /* 0x000fca0000010000 */
[----:B------:R-:W-:-:S07]  /*3230*/  MOV R189, R175 ;  /* 0x000000af00bd7202 */ /* 0x000fce0000000f00 */
[----:B------:R-:W-:Y:S05]  /*3240*/  WARPSYNC.COLLECTIVE R176, `(.L_x_26440) ;  /* 0x00000000b0087348 */ /* 0x000fea0003c00000 */
[----:B------:R0:W1:Y:S02]  /*3250*/  SHFL.BFLY P2, R177, R189, R178, R191 ;  /* 0x0c0000b2bdb17389 */ /* 0x00006400000400bf */
[----:B01----:R-:W-:Y:S01]  /*3260*/  ENDCOLLECTIVE ;  /* 0x000000000000791b */ /* 0x003fe20003800000 */
.L_x_26440:
[----:B------:R-:W-:Y:S01]  /*3270*/  HFMA2.MMA R178, -RZ, RZ, 0, 9.5367431640625e-07 ;  /* 0x00000010ffb27435 */ /* 0x000fe200000001ff */
[----:B------:R-:W-:-:S05]  /*3280*/  MOV R174, R177 ;  /* 0x000000b100ae7202 */ /* 0x000fca0000000f00 */
[----:B------:R-:W-:-:S05]  /*3290*/  FADD.FTZ R174, R175, R174 ;  /* 0x000000aeafae7221 */ /* 0x000fca0000010000 */
[----:B------:R-:W-:-:S07]  /*32a0*/  MOV R189, R174 ;  /* 0x000000ae00bd7202 */ /* 0x000fce0000000f00 */
[----:B------:R-:W-:Y:S05]  /*32b0*/  WARPSYNC.COLLECTIVE R176, `(.L_x_26441) ;  /* 0x00000000b0087348 */ /* 0x000fea0003c00000 */
[----:B------:R0:W1:Y:S02]  /*32c0*/  SHFL.BFLY P2, R177, R189, R178, R191 ;  /* 0x0c0000b2bdb17389 */ /* 0x00006400000400bf */
[----:B01----:R-:W-:Y:S01]  /*32d0*/  ENDCOLLECTIVE ;  /* 0x000000000000791b */ /* 0x003fe20003800000 */
.L_x_26441:
[----:B------:R-:W-:Y:S05]  /*32e0*/  BRA `(.L_x_26442) ;  /* 0xffffffe800e87947 */ /* 0x000fea000383ffff */
.L_x_26443:
        /* <DEDUP_REMOVED lines=9> */
.L_x_37483:


//--------------------- .text._ZN10layer_norm13ln_fwd_kernelINS_13Kernel_traitsIf6__halffS2_fjLj1280ELj1ELj4ELj1ELj16ENS_18Kernel_traits_baseILj1280EfS2_fS2_fjLj128EEEEELb0ELb1ELb1ELb0EEEvNS_9FwdParamsE --------------------------
	.section	.text._ZN10layer_norm13ln_fwd_kernelINS_13Kernel_traitsIf6__halffS2_fjLj1280ELj1ELj4ELj1ELj16ENS_18Kernel_traits_baseILj1280EfS2_fS2_fjLj128EEEEELb0ELb1ELb1ELb0EEEvNS_9FwdParamsE,"ax",@progbits
	.align	128
        .global         _ZN10layer_norm13ln_fwd_kernelINS_13Kernel_traitsIf6__halffS2_fjLj1280ELj1ELj4ELj1ELj16ENS_18Kernel_traits_baseILj1280EfS2_fS2_fjLj128EEEEELb0ELb1ELb1ELb0EEEvNS_9FwdParamsE
        .type           _ZN10layer_norm13ln_fwd_kernelINS_13Kernel_traitsIf6__halffS2_fjLj1280ELj1ELj4ELj1ELj16ENS_18Kernel_traits_baseILj1280EfS2_fS2_fjLj128EEEEELb0ELb1ELb1ELb0EEEvNS_9FwdParamsE,@function
        .size           _ZN10layer_norm13ln_fwd_kernelINS_13Kernel_traitsIf6__halffS2_fjLj1280ELj1ELj4ELj1ELj16ENS_18Kernel_traits_baseILj1280EfS2_fS2_fjLj128EEEEELb0ELb1ELb1ELb0EEEvNS_9FwdParamsE,(.L_x_37484 - _ZN10layer_norm13ln_fwd_kernelINS_13Kernel_traitsIf6__halffS2_fjLj1280ELj1ELj4ELj1ELj16ENS_18Kernel_traits_baseILj1280EfS2_fS2_fjLj128EEEEELb0ELb1ELb1ELb0EEEvNS_9FwdParamsE)
        .other          _ZN10layer_norm13ln_fwd_kernelINS_13Kernel_traitsIf6__halffS2_fjLj1280ELj1ELj4ELj1ELj16ENS_18Kernel_traits_baseILj1280EfS2_fS2_fjLj128EEEEELb0ELb1ELb1ELb0EEEvNS_9FwdParamsE,@"STO_CUDA_ENTRY STV_DEFAULT"
_ZN10layer_norm13ln_fwd_kernelINS_13Kernel_traitsIf6__halffS2_fjLj1280ELj1ELj4ELj1ELj16ENS_18Kernel_traits_baseILj1280EfS2_fS2_fjLj128EEEEELb0ELb1ELb1ELb0EEEvNS_9FwdParamsE:
.text._ZN10layer_norm13ln_fwd_kernelINS_13Kernel_traitsIf6__halffS2_fjLj1280ELj1ELj4ELj1ELj16ENS_18Kernel_traits_baseILj1280EfS2_fS2_fjLj128EEEEELb0ELb1ELb1ELb0EEEvNS_9FwdParamsE:
        /* <DEDUP_REMOVED lines=45> */
.L_x_26445:
[----:B------:R-:W-:Y:S05]  /*02d0*/  BSYNC B0 ;  /* 0x0000000000007941 */ /* 0x000fea0003800000 */
.L_x_26444:
        /* <DEDUP_REMOVED lines=23> */
.L_x_26447:
[----:B------:R-:W-:Y:S05]  /*0450*/  BSYNC B0 ;  /* 0x0000000000007941 */ /* 0x000fea0003800000 */
.L_x_26446:
        /* <DEDUP_REMOVED lines=23> */
.L_x_26449:
[----:B------:R-:W-:Y:S05]  /*05d0*/  BSYNC B0 ;  /* 0x0000000000007941 */ /* 0x000fea0003800000 */
.L_x_26448:
        /* <DEDUP_REMOVED lines=23> */
.L_x_26451:
[----:B------:R-:W-:Y:S05]  /*0750*/  BSYNC B0 ;  /* 0x0000000000007941 */ /* 0x000fea0003800000 */
.L_x_26450:
        /* <DEDUP_REMOVED lines=22> */
.L_x_26453:
[----:B------:R-:W-:Y:S05]  /*08c0*/  BSYNC B0 ;  /* 0x0000000000007941 */ /* 0x000fea0003800000 */
.L_x_26452:
        /* <DEDUP_REMOVED lines=8> */
.L_x_26555:
        /* <DEDUP_REMOVED lines=59> */
[----:B-----5:R-:W-:-:S05]  /*0d00*/  HADD2.F32 R128, -RZ, R180.H0_H0 ;  /* 0x200000b4ff807230 */ /* 0x020fca0000004100 */
[----:B------:R-:W-:-:S04]  /*0d10*/  FMUL.FTZ R179, R128, UR6 ;  /* 0x0000000680b37c20 */ /* 0x000fc80008410000 */
[----:B------:R-:W-:-:S04]  /*0d20*/  FMUL.FTZ R128, R24, R179 ;  /* 0x000000b318807220 */ /* 0x000fc80000410000 */
[----:B------:R-:W-:-:S07]  /*0d30*/  @P2 FADD.FTZ R128, R124, R128 ;  /* 0x000000807c802221 */ /* 0x000fce0000010000 */
.L_x_26457:
[----:B------:R-:W-:Y:S05]  /*0d40*/  BSYNC B1 ;  /* 0x0000000000017941 */ /* 0x000fea0003800000 */
.L_x_26456:
[----:B------:R-:W-:Y:S04]  /*0d50*/  BSSY B1, `(.L_x_26458) ;  /* 0x0000006000017945 */ /* 0x000fe80003800000 */
[----:B------:R-:W-:Y:S05]  /*0d60*/  @!P3 BRA `(.L_x_26459) ;  /* 0x000000000010b947 */ /* 0x000fea0003800000 */
[----:B-----5:R-:W-:-:S05]  /*0d70*/  HADD2.F32 R129, -RZ, R180.H1_H1 ;  /* 0x300000b4ff817230 */ /* 0x020fca0000004100 */
[----:B------:R-:W-:-:S04]  /*0d80*/  FMUL.FTZ R178, R129, UR6 ;  /* 0x0000000681b27c20 */ /* 0x000fc80008410000 */
[----:B------:R-:W-:-:S04]  /*0d90*/  FMUL.FTZ R129, R25, R178 ;  /* 0x000000b219817220 */ /* 0x000fc80000410000 */
[----:B------:R-:W-:-:S07]  /*0da0*/  @P2 FADD.FTZ R129, R125, R129 ;  /* 0x000000817d812221 */ /* 0x000fce0000010000 */
.L_x_26459:
[----:B------:R-:W-:Y:S05]  /*0db0*/  BSYNC B1 ;  /* 0x0000000000017941 */ /* 0x000fea0003800000 */
.L_x_26458:
[----:B------:R-:W-:Y:S04]  /*0dc0*/  BSSY B1, `(.L_x_26460) ;  /* 0x0000006000017945 */ /* 0x000fe80003800000 */
[----:B------:R-:W-:Y:S05]  /*0dd0*/  @!P3 BRA `(.L_x_26461) ;  /* 0x000000000010b947 */ /* 0x000fea0003800000 */
[----:B-----5:R-:W-:-:S05]  /*0de0*/  HADD2.F32 R130, -RZ, R181.H0_H0 ;  /* 0x200000b5ff827230 */ /* 0x020fca0000004100 */
[----:B------:R-:W-:-:S04]  /*0df0*/  FMUL.FTZ R179, R130, UR6 ;  /* 0x0000000682b37c20 */ /* 0x000fc80008410000 */
[----:B------:R-:W-:-:S04]  /*0e00*/  FMUL.FTZ R130, R26, R179 ;  /* 0x000000b31a827220 */ /* 0x000fc80000410000 */
[----:B------:R-:W-:-:S07]  /*0e10*/  @P2 FADD.FTZ R130, R126, R130 ;  /* 0x000000827e822221 */ /* 0x000fce0000010000 */
.L_x_26461:
[----:B------:R-:W-:Y:S05]  /*0e20*/  BSYNC B1 ;  /* 0x0000000000017941 */ /* 0x000fea0003800000 */
.L_x_26460:
[----:B------:R-:W-:Y:S04]  /*0e30*/  BSSY B1, `(.L_x_26462) ;  /* 0x0000006000017945 */ /* 0x000fe80003800000 */
[----:B------:R-:W-:Y:S05]  /*0e40*/  @!P3 BRA `(.L_x_26463) ;  /* 0x000000000010b947 */ /* 0x000fea0003800000 */
[----:B-----5:R-:W-:-:S05]  /*0e50*/  HADD2.F32 R131, -RZ, R181.H1_H1 ;  /* 0x300000b5ff837230 */ /* 0x020fca0000004100 */
[----:B------:R-:W-:-:S04]  /*0e60*/  FMUL.FTZ R178, R131, UR6 ;  /* 0x0000000683b27c20 */ /* 0x000fc80008410000 */
[----:B------:R-:W-:-:S04]  /*0e70*/  FMUL.FTZ R131, R27, R178 ;  /* 0x000000b21b837220 */ /* 0x000fc80000410000 */
[----:B------:R-:W-:-:S07]  /*0e80*/  @P2 FADD.FTZ R131, R127, R131 ;  /* 0x000000837f832221 */ /* 0x000fce0000010000 */
.L_x_26463:
[----:B------:R-:W-:Y:S05]  /*0e90*/  BSYNC B1 ;  /* 0x0000000000017941 */ /* 0x000fea0003800000 */
.L_x_26462:
[----:B------:R-:W-:Y:S04]  /*0ea0*/  BSSY B1, `(.L_x_26464) ;  /* 0x0000006000017945 */ /* 0x000fe80003800000 */
[----:B------:R-:W-:Y:S05]  /*0eb0*/  @!P3 BRA `(.L_x_26465) ;  /* 0x000000000010b947 */ /* 0x000fea0003800000 */
[----:B-----5:R-:W-:-:S05]  /*0ec0*/  HADD2.F32 R136, -RZ, R182.H0_H0 ;  /* 0x200000b6ff887230 */ /* 0x020fca0000004100 */
[----:B------:R-:W-:-:S04]  /*0ed0*/  FMUL.FTZ R179, R136, UR6 ;  /* 0x0000000688b37c20 */ /* 0x000fc80008410000 */
[----:B------:R-:W-:-:S04]  /*0ee0*/  FMUL.FTZ R136, R20, R179 ;  /* 0x000000b314887220 */ /* 0x000fc80000410000 */
[----:B------:R-:W-:-:S07]  /*0ef0*/  @P2 FADD.FTZ R136, R132, R136 ;  /* 0x0000008884882221 */ /* 0x000fce0000010000 */
.L_x_26465:
[----:B------:R-:W-:Y:S05]  /*0f00*/  BSYNC B1 ;  /* 0x0000000000017941 */ /* 0x000fea0003800000 */
.L_x_26464:
[----:B------:R-:W-:Y:S04]  /*0f10*/  BSSY B1, `(.L_x_26466) ;  /* 0x0000006000017945 */ /* 0x000fe80003800000 */
[----:B------:R-:W-:Y:S05]  /*0f20*/  @!P3 BRA `(.L_x_26467) ;  /* 0x000000000010b947 */ /* 0x000fea0003800000 */
[----:B-----5:R-:W-:-:S05]  /*0f30*/  HADD2.F32 R137, -RZ, R182.H1_H1 ;  /* 0x300000b6ff897230 */ /* 0x020fca0000004100 */
[----:B------:R-:W-:-:S04]  /*0f40*/  FMUL.FTZ R178, R137, UR6 ;  /* 0x0000000689b27c20 */ /* 0x000fc80008410000 */
[----:B------:R-:W-:-:S04]  /*0f50*/  FMUL.FTZ R137, R21, R178 ;  /* 0x000000b215897220 */ /* 0x000fc80000410000 */
[----:B------:R-:W-:-:S07]  /*0f60*/  @P2 FADD.FTZ R137, R133, R137 ;  /* 0x0000008985892221 */ /* 0x000fce0000010000 */
.L_x_26467:
[----:B------:R-:W-:Y:S05]  /*0f70*/  BSYNC B1 ;  /* 0x0000000000017941 */ /* 0x000fea0003800000 */
.L_x_26466:
[----:B------:R-:W-:Y:S04]  /*0f80*/  BSSY B1, `(.L_x_26468) ;  /* 0x0000006000017945 */ /* 0x000fe80003800000 */
[----:B------:R-:W-:Y:S05]  /*0f90*/  @!P3 BRA `(.L_x_26469) ;  /* 0x000000000010b947 */ /* 0x000fea0003800000 */
[----:B-----5:R-:W-:-:S05]  /*0fa0*/  HADD2.F32 R138, -RZ, R183.H0_H0 ;  /* 0x200000b7ff8a7230 */ /* 0x020fca0000004100 */
[----:B------:R-:W-:-:S04]  /*0fb0*/  FMUL.FTZ R179, R138, UR6 ;  /* 0x000000068ab37c20 */ /* 0x000fc80008410000 */
[----:B------:R-:W-:-:S04]  /*0fc0*/  FMUL.FTZ R138, R22, R179 ;  /* 0x000000b3168a7220 */ /* 0x000fc80000410000 */
[----:B------:R-:W-:-:S07]  /*0fd0*/  @P2 FADD.FTZ R138, R134, R138 ;  /* 0x0000008a868a2221 */ /* 0x000fce0000010000 */
.L_x_26469:
[----:B------:R-:W-:Y:S05]  /*0fe0*/  BSYNC B1 ;  /* 0x0000000000017941 */ /* 0x000fea0003800000 */
.L_x_26468:
[----:B------:R-:W-:Y:S04]  /*0ff0*/  BSSY B1, `(.L_x_26470) ;  /* 0x0000006000017945 */ /* 0x000fe80003800000 */
[----:B------:R-:W-:Y:S05]  /*1000*/  @!P3 BRA `(.L_x_26471) ;  /* 0x000000000010b947 */ /* 0x000fea0003800000 */
[----:B-----5:R-:W-:-:S05]  /*1010*/  HADD2.F32 R139, -RZ, R183.H1_H1 ;  /* 0x300000b7ff8b7230 */ /* 0x020fca0000004100 */
[----:B------:R-:W-:-:S04]  /*1020*/  FMUL.FTZ R178, R139, UR6 ;  /* 0x000000068bb27c20 */ /* 0x000fc80008410000 */
[----:B------:R-:W-:-:S04]  /*1030*/  FMUL.FTZ R139, R23, R178 ;  /* 0x000000b2178b7220 */ /* 0x000fc80000410000 */
[----:B------:R-:W-:-:S07]  /*1040*/  @P2 FADD.FTZ R139, R135, R139 ;  /* 0x0000008b878b2221 */ /* 0x000fce0000010000 */
.L_x_26471:
[----:B------:R-:W-:Y:S05]  /*1050*/  BSYNC B1 ;  /* 0x0000000000017941 */ /* 0x000fea0003800000 */
.L_x_26470:
[----:B------:R-:W0:Y:S01]  /*1060*/  LDC.64 R178, c[0x0][0x238] ;  /* 0x00008e00ffb27b82 */ /* 0x000e220000000a00 */
[----:B------:R-:W-:Y:S01]  /*1070*/  IADD3 R177, R177, 0x20, RZ ;  /* 0x00000020b1b17810 */ /* 0x000fe20007ffe0ff */
[C---:B0-----:R-:W-:Y:S01]  /*1080*/  IMAD.WIDE.U32 R178, R176.reuse, 0x20, R178 ;  /* 0x00000020b0b27825 */ /* 0x041fe200078e00b2 */
[----:B------:R-:W-:-:S04]  /*1090*/  IADD3 R176, R176, 0x20, RZ ;  /* 0x00000020b0b07810 */ /* 0x000fc80007ffe0ff */
[----:B------:R0:W-:Y:S04]  /*10a0*/  STG.E.128 desc[UR4][R178.64], R128 ;  /* 0x00000080b2007986 */ /* 0x0001e8000c101d04 */
[----:B------:R0:W-:Y:S02]  /*10b0*/  STG.E.128 desc[UR4][R178.64+0x10], R136 ;  /* 0x00001088b2007986 */ /* 0x0001e4000c101d04 */
.L_x_26455:
[----:B------:R-:W-:Y:S05]  /*10c0*/  BSYNC B0 ;  /* 0x0000000000007941 */ /* 0x000fea0003800000 */
.L_x_26454:
        /* <DEDUP_REMOVED lines=44> */
.L_x_26475:
[----:B------:R-:W-:Y:S05]  /*1390*/  BSYNC B1 ;  /* 0x0000000000017941 */ /* 0x000fea0003800000 */
.L_x_26474:
[----:B------:R-:W-:Y:S04]  /*13a0*/  BSSY B1, `(.L_x_26476) ;  /* 0x0000006000017945 */ /* 0x000fe80003800000 */
[----:B------:R-:W-:Y:S05]  /*13b0*/  @!P3 BRA `(.L_x_26477) ;  /* 0x000000000010b947 */ /* 0x000fea0003800000 */
[----:B-----5:R-:W-:-:S05]  /*13c0*/  HADD2.F32 R141, -RZ, R180.H1_H1 ;  /* 0x300000b4ff8d7230 */ /* 0x020fca0000004100 */
[----:B------:R-:W-:-:S04]  /*13d0*/  FMUL.FTZ R178, R141, UR6 ;  /* 0x000000068db27c20 */ /* 0x000fc80008410000 */
[----:B------:R-:W-:-:S04]  /*13e0*/  FMUL.FTZ R141, R49, R178 ;  /* 0x000000b2318d7220 */ /* 0x000fc80000410000 */
[----:B------:R-:W-:-:S07]  /*13f0*/  @P2 FADD.FTZ R141, R125, R141 ;  /* 0x0000008d7d8d2221 */ /* 0x000fce0000010000 */
.L_x_26477:
[----:B------:R-:W-:Y:S05]  /*1400*/  BSYNC B1 ;  /* 0x0000000000017941 */ /* 0x000fea0003800000 */
.L_x_26476:
[----:B------:R-:W-:Y:S04]  /*1410*/  BSSY B1, `(.L_x_26478) ;  /* 0x0000006000017945 */ /* 0x000fe80003800000 */
[----:B------:R-:W-:Y:S05]  /*1420*/  @!P3 BRA `(.L_x_26479) ;  /* 0x000000000010b947 */ /* 0x000fea0003800000 */
[----:B-----5:R-:W-:-:S05]  /*1430*/  HADD2.F32 R142, -RZ, R181.H0_H0 ;  /* 0x200000b5ff8e7230 */ /* 0x020fca0000004100 */
[----:B------:R-:W-:-:S04]  /*1440*/  FMUL.FTZ R179, R142, UR6 ;  /* 0x000000068eb37c20 */ /* 0x000fc80008410000 */
[----:B------:R-:W-:-:S04]  /*1450*/  FMUL.FTZ R142, R50, R179 ;  /* 0x000000b3328e7220 */ /* 0x000fc80000410000 */
[----:B------:R-:W-:-:S07]  /*1460*/  @P2 FADD.FTZ R142, R126, R142 ;  /* 0x0000008e7e8e2221 */ /* 0x000fce0000010000 */
.L_x_26479:
[----:B------:R-:W-:Y:S05]  /*1470*/  BSYNC B1 ;  /* 0x0000000000017941 */ /* 0x000fea0003800000 */
.L_x_26478:
[----:B------:R-:W-:Y:S04]  /*1480*/  BSSY B1, `(.L_x_26480) ;  /* 0x0000006000017945 */ /* 0x000fe80003800000 */
[----:B------:R-:W-:Y:S05]  /*1490*/  @!P3 BRA `(.L_x_26481) ;  /* 0x000000000010b947 */ /* 0x000fea0003800000 */
[----:B-----5:R-:W-:-:S05]  /*14a0*/  HADD2.F32 R143, -RZ, R181.H1_H1 ;  /* 0x300000b5ff8f7230 */ /* 0x020fca0000004100 */
[----:B------:R-:W-:-:S04]  /*14b0*/  FMUL.FTZ R178, R143, UR6 ;  /* 0x000000068fb27c20 */ /* 0x000fc80008410000 */
[----:B------:R-:W-:-:S04]  /*14c0*/  FMUL.FTZ R143, R51, R178 ;  /* 0x000000b2338f7220 */ /* 0x000fc80000410000 */
[----:B------:R-:W-:-:S07]  /*14d0*/  @P2 FADD.FTZ R143, R127, R143 ;  /* 0x0000008f7f8f2221 */ /* 0x000fce0000010000 */
.L_x_26481:
[----:B------:R-:W-:Y:S05]  /*14e0*/  BSYNC B1 ;  /* 0x0000000000017941 */ /* 0x000fea0003800000 */
.L_x_26480:
[----:B------:R-:W-:Y:S04]  /*14f0*/  BSSY B1, `(.L_x_26482) ;  /* 0x0000006000017945 */ /* 0x000fe80003800000 */
[----:B------:R-:W-:Y:S05]  /*1500*/  @!P3 BRA `(.L_x_26483) ;  /* 0x000000000010b947 */ /* 0x000fea0003800000 */
[----:B-----5:R-:W-:-:S05]  /*1510*/  HADD2.F32 R144, -RZ, R182.H0_H0 ;  /* 0x200000b6ff907230 */ /* 0x020fca0000004100 */
[----:B------:R-:W-:-:S04]  /*1520*/  FMUL.FTZ R179, R144, UR6 ;  /* 0x0000000690b37c20 */ /* 0x000fc80008410000 */
[----:B------:R-:W-:-:S04]  /*1530*/  FMUL.FTZ R144, R44, R179 ;  /* 0x000000b32c907220 */ /* 0x000fc80000410000 */
[----:B------:R-:W-:-:S07]  /*1540*/  @P2 FADD.FTZ R144, R132, R144 ;  /* 0x0000009084902221 */ /* 0x000fce0000010000 */
.L_x_26483:
[----:B------:R-:W-:Y:S05]  /*1550*/  BSYNC B1 ;  /* 0x0000000000017941 */ /* 0x000fea0003800000 */
.L_x_26482:
[----:B------:R-:W-:Y:S04]  /*1560*/  BSSY B1, `(.L_x_26484) ;  /* 0x0000006000017945 */ /* 0x000fe80003800000 */
[----:B------:R-:W-:Y:S05]  /*1570*/  @!P3 BRA `(.L_x_26485) ;  /* 0x000000000010b947 */ /* 0x000fea0003800000 */
[----:B-----5:R-:W-:-:S05]  /*1580*/  HADD2.F32 R145, -RZ, R182.H1_H1 ;  /* 0x300000b6ff917230 */ /* 0x020fca0000004100 */
[----:B------:R-:W-:-:S04]  /*1590*/  FMUL.FTZ R178, R145, UR6 ;  /* 0x0000000691b27c20 */ /* 0x000fc80008410000 */
[----:B------:R-:W-:-:S04]  /*15a0*/  FMUL.FTZ R145, R45, R178 ;  /* 0x000000b22d917220 */ /* 0x000fc80000410000 */
[----:B------:R-:W-:-:S07]  /*15b0*/  @P2 FADD.FTZ R145, R133, R145 ;  /* 0x0000009185912221 */ /* 0x000fce0000010000 */
.L_x_26485:
[----:B------:R-:W-:Y:S05]  /*15c0*/  BSYNC B1 ;  /* 0x0000000000017941 */ /* 0x000fea0003800000 */
.L_x_26484:
[----:B------:R-:W-:Y:S04]  /*15d0*/  BSSY B1, `(.L_x_26486) ;  /* 0x0000006000017945 */ /* 0x000fe80003800000 */
[----:B------:R-:W-:Y:S05]  /*15e0*/  @!P3 BRA `(.L_x_26487) ;  /* 0x000000000010b947 */ /* 0x000fea0003800000 */
[----:B-----5:R-:W-:-:S05]  /*15f0*/  HADD2.F32 R146, -RZ, R183.H0_H0 ;  /* 0x200000b7ff927230 */ /* 0x020fca0000004100 */
[----:B------:R-:W-:-:S04]  /*1600*/  FMUL.FTZ R179, R146, UR6 ;  /* 0x0000000692b37c20 */ /* 0x000fc80008410000 */
[----:B------:R-:W-:-:S04]  /*1610*/  FMUL.FTZ R146, R46, R179 ;  /* 0x000000b32e927220 */ /* 0x000fc80000410000 */
[----:B------:R-:W-:-:S07]  /*1620*/  @P2 FADD.FTZ R146, R134, R146 ;  /* 0x0000009286922221 */ /* 0x000fce0000010000 */
.L_x_26487:
[----:B------:R-:W-:Y:S05]  /*1630*/  BSYNC B1 ;  /* 0x0000000000017941 */ /* 0x000fea0003800000 */
.L_x_26486:
[----:B------:R-:W-:Y:S04]  /*1640*/  BSSY B1, `(.L_x_26488) ;  /* 0x0000006000017945 */ /* 0x000fe80003800000 */
[----:B------:R-:W-:Y:S05]  /*1650*/  @!P3 BRA `(.L_x_26489) ;  /* 0x000000000010b947 */ /* 0x000fea0003800000 */
[----:B-----5:R-:W-:-:S05]  /*1660*/  HADD2.F32 R147, -RZ, R183.H1_H1 ;  /* 0x300000b7ff937230 */ /* 0x020fca0000004100 */
[----:B------:R-:W-:-:S04]  /*1670*/  FMUL.FTZ R178, R147, UR6 ;  /* 0x0000000693b27c20 */ /* 0x000fc80008410000 */
[----:B------:R-:W-:-:S04]  /*1680*/  FMUL.FTZ R147, R47, R178 ;  /* 0x000000b22f937220 */ /* 0x000fc80000410000 */
[----:B------:R-:W-:-:S07]  /*1690*/  @P2 FADD.FTZ R147, R135, R147 ;  /* 0x0000009387932221 */ /* 0x000fce0000010000 */
.L_x_26489:
[----:B------:R-:W-:Y:S05]  /*16a0*/  BSYNC B1 ;  /* 0x0000000000017941 */ /* 0x000fea0003800000 */
.L_x_26488:
[----:B------:R-:W0:Y:S01]  /*16b0*/  LDC.64 R178, c[0x0][0x238] ;  /* 0x00008e00ffb27b82 */ /* 0x000e220000000a00 */
[----:B------:R-:W-:Y:S01]  /*16c0*/  IADD3 R177, R177, 0x20, RZ ;  /* 0x00000020b1b17810 */ /* 0x000fe20007ffe0ff */
[C---:B0-----:R-:W-:Y:S01]  /*16d0*/  IMAD.WIDE.U32 R178, R176.reuse, 0x20, R178 ;  /* 0x00000020b0b27825 */ /* 0x041fe200078e00b2 */
[----:B------:R-:W-:-:S04]  /*16e0*/  IADD3 R176, R176, 0x20, RZ ;  /* 0x00000020b0b07810 */ /* 0x000fc80007ffe0ff */
[----:B------:R1:W-:Y:S04]  /*16f0*/  STG.E.128 desc[UR4][R178.64], R140 ;  /* 0x0000008cb2007986 */ /* 0x0003e8000c101d04 */
[----:B------:R1:W-:Y:S02]  /*1700*/  STG.E.128 desc[UR4][R178.64+0x10], R144 ;  /* 0x00001090b2007986 */ /* 0x0003e4000c101d04 */
.L_x_26473:
[----:B------:R-:W-:Y:S05]  /*1710*/  BSYNC B0 ;  /* 0x0000000000007941 */ /* 0x000fea0003800000 */
.L_x_26472:
        /* <DEDUP_REMOVED lines=44> */
.L_x_26493:
[----:B------:R-:W-:Y:S05]  /*19e0*/  BSYNC B1 ;  /* 0x0000000000017941 */ /* 0x000fea0003800000 */
.L_x_26492:
[----:B------:R-:W-:Y:S04]  /*19f0*/  BSSY B1, `(.L_x_26494) ;  /* 0x0000006000017945 */ /* 0x000fe80003800000 */
[----:B------:R-:W-:Y:S05]  /*1a00*/  @!P3 BRA `(.L_x_26495) ;  /* 0x000000000010b947 */ /* 0x000fea0003800000 */
[----:B-----5:R-:W-:-:S05]  /*1a10*/  HADD2.F32 R149, -RZ, R180.H1_H1 ;  /* 0x300000b4ff957230 */ /* 0x020fca0000004100 */
[----:B------:R-:W-:-:S04]  /*1a20*/  FMUL.FTZ R178, R149, UR6 ;  /* 0x0000000695b27c20 */ /* 0x000fc80008410000 */
[----:B------:R-:W-:-:S04]  /*1a30*/  FMUL.FTZ R149, R73, R178 ;  /* 0x000000b249957220 */ /* 0x000fc80000410000 */
[----:B------:R-:W-:-:S07]  /*1a40*/  @P2 FADD.FTZ R149, R125, R149 ;  /* 0x000000957d952221 */ /* 0x000fce0000010000 */
.L_x_26495:
[----:B------:R-:W-:Y:S05]  /*1a50*/  BSYNC B1 ;  /* 0x0000000000017941 */ /* 0x000fea0003800000 */
.L_x_26494:
[----:B------:R-:W-:Y:S04]  /*1a60*/  BSSY B1, `(.L_x_26496) ;  /* 0x0000006000017945 */ /* 0x000fe80003800000 */
[----:B------:R-:W-:Y:S05]  /*1a70*/  @!P3 BRA `(.L_x_26497) ;  /* 0x000000000010b947 */ /* 0x000fea0003800000 */
[----:B-----5:R-:W-:-:S05]  /*1a80*/  HADD2.F32 R150, -RZ, R181.H0_H0 ;  /* 0x200000b5ff967230 */ /* 0x020fca0000004100 */
[----:B------:R-:W-:-:S04]  /*1a90*/  FMUL.FTZ R179, R150, UR6 ;  /* 0x0000000696b37c20 */ /* 0x000fc80008410000 */
[----:B------:R-:W-:-:S04]  /*1aa0*/  FMUL.FTZ R150, R74, R179 ;  /* 0x000000b34a967220 */ /* 0x000fc80000410000 */
[----:B------:R-:W-:-:S07]  /*1ab0*/  @P2 FADD.FTZ R150, R126, R150 ;  /* 0x000000967e962221 */ /* 0x000fce0000010000 */
.L_x_26497:
[----:B------:R-:W-:Y:S05]  /*1ac0*/  BSYNC B1 ;  /* 0x0000000000017941 */ /* 0x000fea0003800000 */
.L_x_26496:
[----:B------:R-:W-:Y:S04]  /*1ad0*/  BSSY B1, `(.L_x_26498) ;  /* 0x0000006000017945 */ /* 0x000fe80003800000 */
[----:B------:R-:W-:Y:S05]  /*1ae0*/  @!P3 BRA `(.L_x_26499) ;  /* 0x000000000010b947 */ /* 0x000fea0003800000 */
[----:B-----5:R-:W-:-:S05]  /*1af0*/  HADD2.F32 R151, -RZ, R181.H1_H1 ;  /* 0x300000b5ff977230 */ /* 0x020fca0000004100 */
[----:B------:R-:W-:-:S04]  /*1b00*/  FMUL.FTZ R178, R151, UR6 ;  /* 0x0000000697b27c20 */ /* 0x000fc80008410000 */
[----:B------:R-:W-:-:S04]  /*1b10*/  FMUL.FTZ R151, R75, R178 ;  /* 0x000000b24b977220 */ /* 0x000fc80000410000 */
[----:B------:R-:W-:-:S07]  /*1b20*/  @P2 FADD.FTZ R151, R127, R151 ;  /* 0x000000977f972221 */ /* 0x000fce0000010000 */
.L_x_26499:
[----:B------:R-:W-:Y:S05]  /*1b30*/  BSYNC B1 ;  /* 0x0000000000017941 */ /* 0x000fea0003800000 */
.L_x_26498:
[----:B------:R-:W-:Y:S04]  /*1b40*/  BSSY B1, `(.L_x_26500) ;  /* 0x0000006000017945 */ /* 0x000fe80003800000 */
[----:B------:R-:W-:Y:S05]  /*1b50*/  @!P3 BRA `(.L_x_26501) ;  /* 0x000000000010b947 */ /* 0x000fea0003800000 */
[----:B-----5:R-:W-:-:S05]  /*1b60*/  HADD2.F32 R152, -RZ, R182.H0_H0 ;  /* 0x200000b6ff987230 */ /* 0x020fca0000004100 */
[----:B------:R-:W-:-:S04]  /*1b70*/  FMUL.FTZ R179, R152, UR6 ;  /* 0x0000000698b37c20 */ /* 0x000fc80008410000 */
[----:B------:R-:W-:-:S04]  /*1b80*/  FMUL.FTZ R152, R68, R179 ;  /* 0x000000b344987220 */ /* 0x000fc80000410000 */
[----:B------:R-:W-:-:S07]  /*1b90*/  @P2 FADD.FTZ R152, R132, R152 ;  /* 0x0000009884982221 */ /* 0x000fce0000010000 */
.L_x_26501:
[----:B------:R-:W-:Y:S05]  /*1ba0*/  BSYNC B1 ;  /* 0x0000000000017941 */ /* 0x000fea0003800000 */
.L_x_26500:
[----:B------:R-:W-:Y:S04]  /*1bb0*/  BSSY B1, `(.L_x_26502) ;  /* 0x0000006000017945 */ /* 0x000fe80003800000 */
[----:B------:R-:W-:Y:S05]  /*1bc0*/  @!P3 BRA `(.L_x_26503) ;  /* 0x000000000010b947 */ /* 0x000fea0003800000 */
[----:B-----5:R-:W-:-:S05]  /*1bd0*/  HADD2.F32 R153, -RZ, R182.H1_H1 ;  /* 0x300000b6ff997230 */ /* 0x020fca0000004100 */
[----:B------:R-:W-:-:S04]  /*1be0*/  FMUL.FTZ R178, R153, UR6 ;  /* 0x0000000699b27c20 */ /* 0x000fc80008410000 */
[----:B------:R-:W-:-:S04]  /*1bf0*/  FMUL.FTZ R153, R69, R178 ;  /* 0x000000b245997220 */ /* 0x000fc80000410000 */
[----:B------:R-:W-:-:S07]  /*1c00*/  @P2 FADD.FTZ R153, R133, R153 ;  /* 0x0000009985992221 */ /* 0x000fce0000010000 */
.L_x_26503:
[----:B------:R-:W-:Y:S05]  /*1c10*/  BSYNC B1 ;  /* 0x0000000000017941 */ /* 0x000fea0003800000 */
.L_x_26502:
[----:B------:R-:W-:Y:S04]  /*1c20*/  BSSY B1, `(.L_x_26504) ;  /* 0x0000006000017945 */ /* 0x000fe80003800000 */
[----:B------:R-:W-:Y:S05]  /*1c30*/  @!P3 BRA `(.L_x_26505) ;  /* 0x000000000010b947 */ /* 0x000fea0003800000 */
[----:B-----5:R-:W-:-:S05]  /*1c40*/  HADD2.F32 R154, -RZ, R183.H0_H0 ;  /* 0x200000b7ff9a7230 */ /* 0x020fca0000004100 */
[----:B------:R-:W-:-:S04]  /*1c50*/  FMUL.FTZ R179, R154, UR6 ;  /* 0x000000069ab37c20 */ /* 0x000fc80008410000 */
[----:B------:R-:W-:-:S04]  /*1c60*/  FMUL.FTZ R154, R70, R179 ;  /* 0x000000b3469a7220 */ /* 0x000fc80000410000 */
[----:B------:R-:W-:-:S07]  /*1c70*/  @P2 FADD.FTZ R154, R134, R154 ;  /* 0x0000009a869a2221 */ /* 0x000fce0000010000 */
.L_x_26505:
[----:B------:R-:W-:Y:S05]  /*1c80*/  BSYNC B1 ;  /* 0x0000000000017941 */ /* 0x000fea0003800000 */
.L_x_26504:
[----:B------:R-:W-:Y:S04]  /*1c90*/  BSSY B1, `(.L_x_26506) ;  /* 0x0000006000017945 */ /* 0x000fe80003800000 */
[----:B------:R-:W-:Y:S05]  /*1ca0*/  @!P3 BRA `(.L_x_26507) ;  /* 0x000000000010b947 */ /* 0x000fea0003800000 */
[----:B-----5:R-:W-:-:S05]  /*1cb0*/  HADD2.F32 R155, -RZ, R183.H1_H1 ;  /* 0x300000b7ff9b7230 */ /* 0x020fca0000004100 */
[----:B------:R-:W-:-:S04]  /*1cc0*/  FMUL.FTZ R178, R155, UR6 ;  /* 0x000000069bb27c20 */ /* 0x000fc80008410000 */
[----:B------:R-:W-:-:S04]  /*1cd0*/  FMUL.FTZ R155, R71, R178 ;  /* 0x000000b2479b7220 */ /* 0x000fc80000410000 */
[----:B------:R-:W-:-:S07]  /*1ce0*/  @P2 FADD.FTZ R155, R135, R155 ;  /* 0x0000009b879b2221 */ /* 0x000fce0000010000 */
.L_x_26507:
[----:B------:R-:W-:Y:S05]  /*1cf0*/  BSYNC B1 ;  /* 0x0000000000017941 */ /* 0x000fea0003800000 */
.L_x_26506:
[----:B------:R-:W0:Y:S01]  /*1d00*/  LDC.64 R178, c[0x0][0x238] ;  /* 0x00008e00ffb27b82 */ /* 0x000e220000000a00 */
[----:B------:R-:W-:Y:S01]  /*1d10*/  IADD3 R177, R177, 0x20, RZ ;  /* 0x00000020b1b17810 */ /* 0x000fe20007ffe0ff */
[C---:B0-----:R-:W-:Y:S01]  /*1d20*/  IMAD.WIDE.U32 R178, R176.reuse, 0x20, R178 ;  /* 0x00000020b0b27825 */ /* 0x041fe200078e00b2 */
[----:B------:R-:W-:-:S04]  /*1d30*/  IADD3 R176, R176, 0x20, RZ ;  /* 0x00000020b0b07810 */ /* 0x000fc80007ffe0ff */
[----:B------:R2:W-:Y:S04]  /*1d40*/  STG.E.128 desc[UR4][R178.64], R148 ;  /* 0x00000094b2007986 */ /* 0x0005e8000c101d04 */
[----:B------:R2:W-:Y:S02]  /*1d50*/  STG.E.128 desc[UR4][R178.64+0x10], R152 ;  /* 0x00001098b2007986 */ /* 0x0005e4000c101d04 */
.L_x_26491:
[----:B------:R-:W-:Y:S05]  /*1d60*/  BSYNC B0 ;  /* 0x0000000000007941 */ /* 0x000fea0003800000 */
.L_x_26490:
        /* <DEDUP_REMOVED lines=44> */
.L_x_26511:
[----:B------:R-:W-:Y:S05]  /*2030*/  BSYNC B1 ;  /* 0x0000000000017941 */ /* 0x000fea0003800000 */
.L_x_26510:
[----:B------:R-:W-:Y:S04]  /*2040*/  BSSY B1, `(.L_x_26512) ;  /* 0x0000006000017945 */ /* 0x000fe80003800000 */
[----:B------:R-:W-:Y:S05]  /*2050*/  @!P3 BRA `(.L_x_26513) ;  /* 0x000000000010b947 */ /* 0x000fea0003800000 */
[----:B-----5:R-:W-:-:S05]  /*2060*/  HADD2.F32 R157, -RZ, R180.H1_H1 ;  /* 0x300000b4ff9d7230 */ /* 0x020fca0000004100 */
[----:B------:R-:W-:-:S04]  /*2070*/  FMUL.FTZ R178, R157, UR6 ;  /* 0x000000069db27c20 */ /* 0x000fc80008410000 */
[----:B------:R-:W-:-:S04]  /*2080*/  FMUL.FTZ R157, R97, R178 ;  /* 0x000000b2619d7220 */ /* 0x000fc80000410000 */
[----:B------:R-:W-:-:S07]  /*2090*/  @P2 FADD.FTZ R157, R125, R157 ;  /* 0x0000009d7d9d2221 */ /* 0x000fce0000010000 */
.L_x_26513:
[----:B------:R-:W-:Y:S05]  /*20a0*/  BSYNC B1 ;  /* 0x0000000000017941 */ /* 0x000fea0003800000 */
.L_x_26512:
[----:B------:R-:W-:Y:S04]  /*20b0*/  BSSY B1, `(.L_x_26514) ;  /* 0x0000006000017945 */ /* 0x000fe80003800000 */
[----:B------:R-:W-:Y:S05]  /*20c0*/  @!P3 BRA `(.L_x_26515) ;  /* 0x000000000010b947 */ /* 0x000fea0003800000 */
[----:B-----5:R-:W-:-:S05]  /*20d0*/  HADD2.F32 R158, -RZ, R181.H0_H0 ;  /* 0x200000b5ff9e7230 */ /* 0x020fca0000004100 */
[----:B------:R-:W-:-:S04]  /*20e0*/  FMUL.FTZ R179, R158, UR6 ;  /* 0x000000069eb37c20 */ /* 0x000fc80008410000 */
[----:B------:R-:W-:-:S04]  /*20f0*/  FMUL.FTZ R158, R98, R179 ;  /* 0x000000b3629e7220 */ /* 0x000fc80000410000 */
[----:B------:R-:W-:-:S07]  /*2100*/  @P2 FADD.FTZ R158, R126, R158 ;  /* 0x0000009e7e9e2221 */ /* 0x000fce0000010000 */
.L_x_26515:
[----:B------:R-:W-:Y:S05]  /*2110*/  BSYNC B1 ;  /* 0x0000000000017941 */ /* 0x000fea0003800000 */
.L_x_26514:
[----:B------:R-:W-:Y:S04]  /*2120*/  BSSY B1, `(.L_x_26516) ;  /* 0x0000006000017945 */ /* 0x000fe80003800000 */
[----:B------:R-:W-:Y:S05]  /*2130*/  @!P3 BRA `(.L_x_26517) ;  /* 0x000000000010b947 */ /* 0x000fea0003800000 */
[----:B-----5:R-:W-:-:S05]  /*2140*/  HADD2.F32 R159, -RZ, R181.H1_H1 ;  /* 0x300000b5ff9f7230 */ /* 0x020fca0000004100 */
[----:B------:R-:W-:-:S04]  /*2150*/  FMUL.FTZ R178, R159, UR6 ;  /* 0x000000069fb27c20 */ /* 0x000fc80008410000 */
[----:B------:R-:W-:-:S04]  /*2160*/  FMUL.FTZ R159, R99, R178 ;  /* 0x000000b2639f7220 */ /* 0x000fc80000410000 */
[----:B------:R-:W-:-:S07]  /*2170*/  @P2 FADD.FTZ R159, R127, R159 ;  /* 0x0000009f7f9f2221 */ /* 0x000fce0000010000 */
.L_x_26517:
[----:B------:R-:W-:Y:S05]  /*2180*/  BSYNC B1 ;  /* 0x0000000000017941 */ /* 0x000fea0003800000 */
.L_x_26516:
[----:B------:R-:W-:Y:S04]  /*2190*/  BSSY B1, `(.L_x_26518) ;  /* 0x0000006000017945 */ /* 0x000fe80003800000 */
[----:B------:R-:W-:Y:S05]  /*21a0*/  @!P3 BRA `(.L_x_26519) ;  /* 0x000000000010b947 */ /* 0x000fea0003800000 */
[----:B-----5:R-:W-:-:S05]  /*21b0*/  HADD2.F32 R160, -RZ, R182.H0_H0 ;  /* 0x200000b6ffa07230 */ /* 0x020fca0000004100 */
[----:B------:R-:W-:-:S04]  /*21c0*/  FMUL.FTZ R179, R160, UR6 ;  /* 0x00000006a0b37c20 */ /* 0x000fc80008410000 */
[----:B------:R-:W-:-:S04]  /*21d0*/  FMUL.FTZ R160, R92, R179 ;  /* 0x000000b35ca07220 */ /* 0x000fc80000410000 */
[----:B------:R-:W-:-:S07]  /*21e0*/  @P2 FADD.FTZ R160, R132, R160 ;  /* 0x000000a084a02221 */ /* 0x000fce0000010000 */
.L_x_26519:
[----:B------:R-:W-:Y:S05]  /*21f0*/  BSYNC B1 ;  /* 0x0000000000017941 */ /* 0x000fea0003800000 */
.L_x_26518:
[----:B------:R-:W-:Y:S04]  /*2200*/  BSSY B1, `(.L_x_26520) ;  /* 0x0000006000017945 */ /* 0x000fe80003800000 */
[----:B------:R-:W-:Y:S05]  /*2210*/  @!P3 BRA `(.L_x_26521) ;  /* 0x000000000010b947 */ /* 0x000fea0003800000 */
[----:B-----5:R-:W-:-:S05]  /*2220*/  HADD2.F32 R161, -RZ, R182.H1_H1 ;  /* 0x300000b6ffa17230 */ /* 0x020fca0000004100 */
[----:B------:R-:W-:-:S04]  /*2230*/  FMUL.FTZ R178, R161, UR6 ;  /* 0x00000006a1b27c20 */ /* 0x000fc80008410000 */
[----:B------:R-:W-:-:S04]  /*2240*/  FMUL.FTZ R161, R93, R178 ;  /* 0x000000b25da17220 */ /* 0x000fc80000410000 */
[----:B------:R-:W-:-:S07]  /*2250*/  @P2 FADD.FTZ R161, R133, R161 ;  /* 0x000000a185a12221 */ /* 0x000fce0000010000 */
.L_x_26521:
[----:B------:R-:W-:Y:S05]  /*2260*/  BSYNC B1 ;  /* 0x0000000000017941 */ /* 0x000fea0003800000 */
.L_x_26520:
[----:B------:R-:W-:Y:S04]  /*2270*/  BSSY B1, `(.L_x_26522) ;  /* 0x0000006000017945 */ /* 0x000fe80003800000 */
[----:B------:R-:W-:Y:S05]  /*2280*/  @!P3 BRA `(.L_x_26523) ;  /* 0x000000000010b947 */ /* 0x000fea0003800000 */
[----:B-----5:R-:W-:-:S05]  /*2290*/  HADD2.F32 R162, -RZ, R183.H0_H0 ;  /* 0x200000b7ffa27230 */ /* 0x020fca0000004100 */
[----:B------:R-:W-:-:S04]  /*22a0*/  FMUL.FTZ R179, R162, UR6 ;  /* 0x00000006a2b37c20 */ /* 0x000fc80008410000 */
[----:B------:R-:W-:-:S04]  /*22b0*/  FMUL.FTZ R162, R94, R179 ;  /* 0x000000b35ea27220 */ /* 0x000fc80000410000 */
[----:B------:R-:W-:-:S07]  /*22c0*/  @P2 FADD.FTZ R162, R134, R162 ;  /* 0x000000a286a22221 */ /* 0x000fce0000010000 */
.L_x_26523:
[----:B------:R-:W-:Y:S05]  /*22d0*/  BSYNC B1 ;  /* 0x0000000000017941 */ /* 0x000fea0003800000 */
.L_x_26522:
[----:B------:R-:W-:Y:S04]  /*22e0*/  BSSY B1, `(.L_x_26524) ;  /* 0x0000006000017945 */ /* 0x000fe80003800000 */
[----:B------:R-:W-:Y:S05]  /*22f0*/  @!P3 BRA `(.L_x_26525) ;  /* 0x000000000010b947 */ /* 0x000fea0003800000 */
[----:B-----5:R-:W-:-:S05]  /*2300*/  HADD2.F32 R163, -RZ, R183.H1_H1 ;  /* 0x300000b7ffa37230 */ /* 0x020fca0000004100 */
[----:B------:R-:W-:-:S04]  /*2310*/  FMUL.FTZ R178, R163, UR6 ;  /* 0x00000006a3b27c20 */ /* 0x000fc80008410000 */
[----:B------:R-:W-:-:S04]  /*2320*/  FMUL.FTZ R163, R95, R178 ;  /* 0x000000b25fa37220 */ /* 0x000fc80000410000 */
[----:B------:R-:W-:-:S07]  /*2330*/  @P2 FADD.FTZ R163, R135, R163 ;  /* 0x000000a387a32221 */ /* 0x000fce0000010000 */
.L_x_26525:
[----:B------:R-:W-:Y:S05]  /*2340*/  BSYNC B1 ;  /* 0x0000000000017941 */ /* 0x000fea0003800000 */
.L_x_26524:
[----:B------:R-:W0:Y:S01]  /*2350*/  LDC.64 R178, c[0x0][0x238] ;  /* 0x00008e00ffb27b82 */ /* 0x000e220000000a00 */
[----:B------:R-:W-:Y:S01]  /*2360*/  IADD3 R177, R177, 0x20, RZ ;  /* 0x00000020b1b17810 */ /* 0x000fe20007ffe0ff */
[C---:B0-----:R-:W-:Y:S01]  /*2370*/  IMAD.WIDE.U32 R178, R176.reuse, 0x20, R178 ;  /* 0x00000020b0b27825 */ /* 0x041fe200078e00b2 */
[----:B------:R-:W-:-:S04]  /*2380*/  IADD3 R176, R176, 0x20, RZ ;  /* 0x00000020b0b07810 */ /* 0x000fc80007ffe0ff */
[----:B------:R3:W-:Y:S04]  /*2390*/  STG.E.128 desc[UR4][R178.64], R156 ;  /* 0x0000009cb2007986 */ /* 0x0007e8000c101d04 */
[----:B------:R3:W-:Y:S02]  /*23a0*/  STG.E.128 desc[UR4][R178.64+0x10], R160 ;  /* 0x000010a0b2007986 */ /* 0x0007e4000c101d04 */
.L_x_26509:
[----:B------:R-:W-:Y:S05]  /*23b0*/  BSYNC B0 ;  /* 0x0000000000007941 */ /* 0x000fea0003800000 */
.L_x_26508:
        /* <DEDUP_REMOVED lines=42> */
[----:B-----5:R-:W-:-:S05]  /*2660*/  HADD2.F32 R0, -RZ, R180.H0_H0 ;  /* 0x200000b4ff007230 */ /* 0x020fca0000004100 */
[----:B------:R-:W-:-:S04]  /*2670*/  FMUL.FTZ R179, R0, UR6 ;  /* 0x0000000600b37c20 */ /* 0x000fc80008410000 */
[----:B------:R-:W-:-:S04]  /*2680*/  FMUL.FTZ R164, R120, R179 ;  /* 0x000000b378a47220 */ /* 0x000fc80000410000 */
[----:B------:R-:W-:-:S07]  /*2690*/  @P1 FADD.FTZ R164, R124, R164 ;  /* 0x000000a47ca41221 */ /* 0x000fce0000010000 */
.L_x_26529:
[----:B------:R-:W-:Y:S05]  /*26a0*/  BSYNC B1 ;  /* 0x0000000000017941 */ /* 0x000fea0003800000 */
.L_x_26528:
[----:B------:R-:W-:Y:S04]  /*26b0*/  BSSY B1, `(.L_x_26530) ;  /* 0x0000006000017945 */ /* 0x000fe80003800000 */
[----:B------:R-:W-:Y:S05]  /*26c0*/  @!P2 BRA `(.L_x_26531) ;  /* 0x000000000010a947 */ /* 0x000fea0003800000 */
[----:B-----5:R-:W-:-:S05]  /*26d0*/  HADD2.F32 R0, -RZ, R180.H1_H1 ;  /* 0x300000b4ff007230 */ /* 0x020fca0000004100 */
[----:B------:R-:W-:-:S04]  /*26e0*/  FMUL.FTZ R0, R0, UR6 ;  /* 0x0000000600007c20 */ /* 0x000fc80008410000 */
[----:B------:R-:W-:-:S04]  /*26f0*/  FMUL.FTZ R165, R121, R0 ;  /* 0x0000000079a57220 */ /* 0x000fc80000410000 */
[----:B------:R-:W-:-:S07]  /*2700*/  @P1 FADD.FTZ R165, R125, R165 ;  /* 0x000000a57da51221 */ /* 0x000fce0000010000 */
.L_x_26531:
[----:B------:R-:W-:Y:S05]  /*2710*/  BSYNC B1 ;  /* 0x0000000000017941 */ /* 0x000fea0003800000 */
.L_x_26530:
[----:B------:R-:W-:Y:S04]  /*2720*/  BSSY B1, `(.L_x_26532) ;  /* 0x0000006000017945 */ /* 0x000fe80003800000 */
[----:B------:R-:W-:Y:S05]  /*2730*/  @!P2 BRA `(.L_x_26533) ;  /* 0x000000000010a947 */ /* 0x000fea0003800000 */
[----:B-----5:R-:W-:-:S05]  /*2740*/  HADD2.F32 R0, -RZ, R181.H0_H0 ;  /* 0x200000b5ff007230 */ /* 0x020fca0000004100 */
[----:B------:R-:W-:-:S04]  /*2750*/  FMUL.FTZ R179, R0, UR6 ;  /* 0x0000000600b37c20 */ /* 0x000fc80008410000 */
[----:B------:R-:W-:-:S04]  /*2760*/  FMUL.FTZ R166, R122, R179 ;  /* 0x000000b37aa67220 */ /* 0x000fc80000410000 */
[----:B------:R-:W-:-:S07]  /*2770*/  @P1 FADD.FTZ R166, R126, R166 ;  /* 0x000000a67ea61221 */ /* 0x000fce0000010000 */
.L_x_26533:
[----:B------:R-:W-:Y:S05]  /*2780*/  BSYNC B1 ;  /* 0x0000000000017941 */ /* 0x000fea0003800000 */
.L_x_26532:
[----:B------:R-:W-:Y:S04]  /*2790*/  BSSY B1, `(.L_x_26534) ;  /* 0x0000006000017945 */ /* 0x000fe80003800000 */
[----:B------:R-:W-:Y:S05]  /*27a0*/  @!P2 BRA `(.L_x_26535) ;  /* 0x000000000010a947 */ /* 0x000fea0003800000 */
[----:B-----5:R-:W-:-:S05]  /*27b0*/  HADD2.F32 R0, -RZ, R181.H1_H1 ;  /* 0x300000b5ff007230 */ /* 0x020fca0000004100 */
[----:B------:R-:W-:-:S04]  /*27c0*/  FMUL.FTZ R0, R0, UR6 ;  /* 0x0000000600007c20 */ /* 0x000fc80008410000 */
[----:B------:R-:W-:-:S04]  /*27d0*/  FMUL.FTZ R167, R123, R0 ;  /* 0x000000007ba77220 */ /* 0x000fc80000410000 */
[----:B------:R-:W-:-:S07]  /*27e0*/  @P1 FADD.FTZ R167, R127, R167 ;  /* 0x000000a77fa71221 */ /* 0x000fce0000010000 */
.L_x_26535:
[----:B------:R-:W-:Y:S05]  /*27f0*/  BSYNC B1 ;  /* 0x0000000000017941 */ /* 0x000fea0003800000 */
.L_x_26534:
[----:B------:R-:W-:Y:S04]  /*2800*/  BSSY B1, `(.L_x_26536) ;  /* 0x0000006000017945 */ /* 0x000fe80003800000 */
[----:B------:R-:W-:Y:S05]  /*2810*/  @!P2 BRA `(.L_x_26537) ;  /* 0x000000000010a947 */ /* 0x000fea0003800000 */
[----:B-----5:R-:W-:-:S05]  /*2820*/  HADD2.F32 R0, -RZ, R182.H0_H0 ;  /* 0x200000b6ff007230 */ /* 0x020fca0000004100 */
[----:B------:R-:W-:-:S04]  /*2830*/  FMUL.FTZ R179, R0, UR6 ;  /* 0x0000000600b37c20 */ /* 0x000fc80008410000 */
[----:B------:R-:W-:-:S04]  /*2840*/  FMUL.FTZ R168, R116, R179 ;  /* 0x000000b374a87220 */ /* 0x000fc80000410000 */
[----:B------:R-:W-:-:S07]  /*2850*/  @P1 FADD.FTZ R168, R132, R168 ;  /* 0x000000a884a81221 */ /* 0x000fce0000010000 */
.L_x_26537:
[----:B------:R-:W-:Y:S05]  /*2860*/  BSYNC B1 ;  /* 0x0000000000017941 */ /* 0x000fea0003800000 */
.L_x_26536:
[----:B------:R-:W-:Y:S04]  /*2870*/  BSSY B1, `(.L_x_26538) ;  /* 0x0000006000017945 */ /* 0x000fe80003800000 */
[----:B------:R-:W-:Y:S05]  /*2880*/  @!P2 BRA `(.L_x_26539) ;  /* 0x000000000010a947 */ /* 0x000fea0003800000 */
[----:B-----5:R-:W-:-:S05]  /*2890*/  HADD2.F32 R0, -RZ, R182.H1_H1 ;  /* 0x300000b6ff007230 */ /* 0x020fca0000004100 */
[----:B------:R-:W-:-:S04]  /*28a0*/  FMUL.FTZ R0, R0, UR6 ;  /* 0x0000000600007c20 */ /* 0x000fc80008410000 */
[----:B------:R-:W-:-:S04]  /*28b0*/  FMUL.FTZ R169, R117, R0 ;  /* 0x0000000075a97220 */ /* 0x000fc80000410000 */
[----:B------:R-:W-:-:S07]  /*28c0*/  @P1 FADD.FTZ R169, R133, R169 ;  /* 0x000000a985a91221 */ /* 0x000fce0000010000 */
.L_x_26539:
[----:B------:R-:W-:Y:S05]  /*28d0*/  BSYNC B1 ;  /* 0x0000000000017941 */ /* 0x000fea0003800000 */
.L_x_26538:
[----:B------:R-:W-:Y:S04]  /*28e0*/  BSSY B1, `(.L_x_26540) ;  /* 0x0000006000017945 */ /* 0x000fe80003800000 */
[----:B------:R-:W-:Y:S05]  /*28f0*/  @!P2 BRA `(.L_x_26541) ;  /* 0x000000000010a947 */ /* 0x000fea0003800000 */
[----:B-----5:R-:W-:-:S05]  /*2900*/  HADD2.F32 R0, -RZ, R183.H0_H0 ;  /* 0x200000b7ff007230 */ /* 0x020fca0000004100 */
[----:B------:R-:W-:-:S04]  /*2910*/  FMUL.FTZ R179, R0, UR6 ;  /* 0x0000000600b37c20 */ /* 0x000fc80008410000 */
[----:B------:R-:W-:-:S04]  /*2920*/  FMUL.FTZ R170, R118, R179 ;  /* 0x000000b376aa7220 */ /* 0x000fc80000410000 */
[----:B------:R-:W-:-:S07]  /*2930*/  @P1 FADD.FTZ R170, R134, R170 ;  /* 0x000000aa86aa1221 */ /* 0x000fce0000010000 */
.L_x_26541:
[----:B------:R-:W-:Y:S05]  /*2940*/  BSYNC B1 ;  /* 0x0000000000017941 */ /* 0x000fea0003800000 */
.L_x_26540:
[----:B------:R-:W-:Y:S04]  /*2950*/  BSSY B1, `(.L_x_26542) ;  /* 0x0000006000017945 */ /* 0x000fe80003800000 */
[----:B------:R-:W-:Y:S05]  /*2960*/  @!P2 BRA `(.L_x_26543) ;  /* 0x000000000010a947 */ /* 0x000fea0003800000 */
[----:B-----5:R-:W-:-:S05]  /*2970*/  HADD2.F32 R0, -RZ, R183.H1_H1 ;  /* 0x300000b7ff007230 */ /* 0x020fca0000004100 */
[----:B------:R-:W-:-:S04]  /*2980*/  FMUL.FTZ R0, R0, UR6 ;  /* 0x0000000600007c20 */ /* 0x000fc80008410000 */
[----:B------:R-:W-:-:S04]  /*2990*/  FMUL.FTZ R171, R119, R0 ;  /* 0x0000000077ab7220 */ /* 0x000fc80000410000 */
[----:B------:R-:W-:-:S07]  /*29a0*/  @P1 FADD.FTZ R171, R135, R171 ;  /* 0x000000ab87ab1221 */ /* 0x000fce0000010000 */
.L_x_26543:
[----:B------:R-:W-:Y:S05]  /*29b0*/  BSYNC B1 ;  /* 0x0000000000017941 */ /* 0x000fea0003800000 */
.L_x_26542:
[----:B------:R0:W-:Y:S04]  /*29c0*/  STG.E.128 desc[UR4][R176.64], R164 ;  /* 0x000000a4b0007986 */ /* 0x0001e8000c101d04 */
[----:B------:R0:W-:Y:S02]  /*29d0*/  STG.E.128 desc[UR4][R176.64+0x10], R168 ;  /* 0x000010a8b0007986 */ /* 0x0001e4000c101d04 */
.L_x_26527:
[----:B------:R-:W-:Y:S05]  /*29e0*/  BSYNC B0 ;  /* 0x0000000000007941 */ /* 0x000fea0003800000 */
.L_x_26526:
        /* <DEDUP_REMOVED lines=150> */
.L_x_26567:
        /* <DEDUP_REMOVED lines=59> */
.L_x_26548:
[----:B------:R-:W-:Y:S05]  /*3700*/  BSYNC B1 ;  /* 0x0000000000017941 */ /* 0x000fea0003800000 */
.L_x_26547:
        /* <DEDUP_REMOVED lines=35> */
.L_x_26550:
[----:B------:R-:W-:Y:S05]  /*3940*/  BSYNC B1 ;  /* 0x0000000000017941 */ /* 0x000fea0003800000 */
.L_x_26549:
        /* <DEDUP_REMOVED lines=35> */
.L_x_26552:
[----:B------:R-:W-:Y:S05]  /*3b80*/  BSYNC B1 ;  /* 0x0000000000017941 */ /* 0x000fea0003800000 */
.L_x_26551:
        /* <DEDUP_REMOVED lines=35> */
.L_x_26554:
[----:B------:R-:W-:Y:S05]  /*3dc0*/  BSYNC B1 ;  /* 0x0000000000017941 */ /* 0x000fea0003800000 */
.L_x_26553:
        /* <DEDUP_REMOVED lines=33> */
.L_x_26546:
[----:B------:R-:W-:Y:S05]  /*3fe0*/  BSYNC B0 ;  /* 0x0000000000007941 */ /* 0x000fea0003800000 */
.L_x_26545:
[----:B0-----:R-:W0:Y:S02]  /*3ff0*/  LDC.64 R174, c[0x0][0x210] ;  /* 0x00008400ffae7b82 */ /* 0x001e240000000a00 */
[----:B0-----:R-:W-:-:S04]  /*4000*/  LEA R172, R174, R172, 0x2 ;  /* 0x000000acaeac7211 */ /* 0x001fc800078e10ff */
[----:B------:R-:W-:-:S13]  /*4010*/  ISETP.GE.AND P1, PT, R172, R175, PT ;  /* 0x000000afac00720c */ /* 0x000fda0003f26270 */
[----:B------:R-:W-:Y:S05]  /*4020*/  @!P1 BRA `(.L_x_26555) ;  /* 0xffffffc800489947 */ /* 0x000fea000383ffff */
[----:B------:R-:W-:Y:S05]  /*4030*/  EXIT ;  /* 0x000000000000794d */ /* 0x000fea0003800000 */
.L_x_26544:
        /* <DEDUP_REMOVED lines=8> */
.L_x_26557:
[----:B------:R-:W-:Y:S05]  /*40c0*/  BSYNC B0 ;  /* 0x0000000000007941 */ /* 0x000fea0003800000 */
.L_x_26556:
        /* <DEDUP_REMOVED lines=10> */
.L_x_26558:
[----:B------:R-:W-:Y:S01]  /*4170*/  HFMA2.MMA R196, -RZ, RZ, 0, 2.384185791015625e-07 ;  /* 0x00000004ffc47435 */ /* 0x000fe200000001ff */
[----:B------:R-:W-:-:S05]  /*4180*/  MOV R179, R193 ;  /* 0x000000c100b37202 */ /* 0x000fca0000000f00 */
[----:B------:R-:W-:-:S05]  /*4190*/  FADD.FTZ R179, R178, R179 ;  /* 0x000000b3b2b37221 */ /* 0x000fca0000010000 */
[----:B------:R-:W-:-:S07]  /*41a0*/  MOV R195, R179 ;  /* 0x000000b300c37202 */ /* 0x000fce0000000f00 */
[----:B------:R-:W-:Y:S05]  /*41b0*/  WARPSYNC.COLLECTIVE R194, `(.L_x_26559) ;  /* 0x00000000c2087348 */ /* 0x000fea0003c00000 */
[----:B------:R0:W1:Y:S02]  /*41c0*/  SHFL.BFLY P6, R193, R195, R196, R197 ;  /* 0x0c0000c4c3c17389 */ /* 0x00006400000c00c5 */
[----:B01----:R-:W-:Y:S01]  /*41d0*/  ENDCOLLECTIVE ;  /* 0x000000000000791b */ /* 0x003fe20003800000 */
.L_x_26559:
[----:B------:R-:W-:Y:S01]  /*41e0*/  HFMA2.MMA R196, -RZ, RZ, 0, 4.76837158203125e-07 ;  /* 0x00000008ffc47435 */ /* 0x000fe200000001ff */
[----:B------:R-:W-:-:S05]  /*41f0*/  MOV R0, R193 ;  /* 0x000000c100007202 */ /* 0x000fca0000000f00 */
[----:B------:R-:W-:-:S05]  /*4200*/  FADD.FTZ R184, R179, R0 ;  /* 0x00000000b3b87221 */ /* 0x000fca0000010000 */
[----:B------:R-:W-:-:S07]  /*4210*/  MOV R195, R184 ;  /* 0x000000b800c37202 */ /* 0x000fce0000000f00 */
[----:B------:R-:W-:Y:S05]  /*4220*/  WARPSYNC.COLLECTIVE R194, `(.L_x_26560) ;  /* 0x00000000c2087348 */ /* 0x000fea0003c00000 */
[----:B------:R0:W1:Y:S02]  /*4230*/  SHFL.BFLY P6, R193, R195, R196, R197 ;  /* 0x0c0000c4c3c17389 */ /* 0x00006400000c00c5 */
[----:B01----:R-:W-:Y:S01]  /*4240*/  ENDCOLLECTIVE ;  /* 0x000000000000791b */ /* 0x003fe20003800000 */
.L_x_26560:
[----:B------:R-:W-:Y:S01]  /*4250*/  HFMA2.MMA R196, -RZ, RZ, 0, 9.5367431640625e-07 ;  /* 0x00000010ffc47435 */ /* 0x000fe200000001ff */
[----:B------:R-:W-:-:S05]  /*4260*/  MOV R185, R193 ;  /* 0x000000c100b97202 */ /* 0x000fca0000000f00 */
[----:B------:R-:W-:-:S05]  /*4270*/  FADD.FTZ R185, R184, R185 ;  /* 0x000000b9b8b97221 */ /* 0x000fca0000010000 */
[----:B------:R-:W-:-:S07]  /*4280*/  MOV R195, R185 ;  /* 0x000000b900c37202 */ /* 0x000fce0000000f00 */
[----:B------:R-:W-:Y:S05]  /*4290*/  WARPSYNC.COLLECTIVE R194, `(.L_x_26561) ;  /* 0x00000000c2087348 */ /* 0x000fea0003c00000 */
[----:B------:R0:W1:Y:S02]  /*42a0*/  SHFL.BFLY P6, R193, R195, R196, R197 ;  /* 0x0c0000c4c3c17389 */ /* 0x00006400000c00c5 */
[----:B01----:R-:W-:Y:S01]  /*42b0*/  ENDCOLLECTIVE ;  /* 0x000000000000791b */ /* 0x003fe20003800000 */
.L_x_26561:
        /* <DEDUP_REMOVED lines=89> */
.L_x_26562:
[----:B------:R-:W-:Y:S01]  /*4850*/  HFMA2.MMA R196, -RZ, RZ, 0, 1.1920928955078125e-07 ;  /* 0x00000002ffc47435 */ /* 0x000fe200000001ff */
[----:B------:R-:W-:-:S05]  /*4860*/  MOV R179, R193 ;  /* 0x000000c100b37202 */ /* 0x000fca0000000f00 */
[----:B------:R-:W-:-:S05]  /*4870*/  FADD.FTZ R179, R0, R179 ;  /* 0x000000b300b37221 */ /* 0x000fca0000010000 */
[----:B------:R-:W-:-:S07]  /*4880*/  MOV R195, R179 ;  /* 0x000000b300c37202 */ /* 0x000fce0000000f00 */
[----:B------:R-:W-:Y:S05]  /*4890*/  WARPSYNC.COLLECTIVE R194, `(.L_x_26563) ;  /* 0x00000000c2087348 */ /* 0x000fea0003c00000 */
[----:B------:R0:W1:Y:S02]  /*48a0*/  SHFL.BFLY P6, R193, R195, R196, R197 ;  /* 0x0c0000c4c3c17389 */ /* 0x00006400000c00c5 */
[----:B01----:R-:W-:Y:S01]  /*48b0*/  ENDCOLLECTIVE ;  /* 0x000000000000791b */ /* 0x003fe20003800000 */
.L_x_26563:
[----:B------:R-:W-:Y:S01]  /*48c0*/  HFMA2.MMA R196, -RZ, RZ, 0, 2.384185791015625e-07 ;  /* 0x00000004ffc47435 */ /* 0x000fe200000001ff */
[----:B------:R-:W-:-:S05]  /*48d0*/  MOV R178, R193 ;  /* 0x000000c100b27202 */ /* 0x000fca0000000f00 */
[----:B------:R-:W-:-:S05]  /*48e0*/  FADD.FTZ R178, R179, R178 ;  /* 0x000000b2b3b27221 */ /* 0x000fca0000010000 */
[----:B------:R-:W-:-:S07]  /*48f0*/  MOV R195, R178 ;  /* 0x000000b200c37202 */ /* 0x000fce0000000f00 */
[----:B------:R-:W-:Y:S05]  /*4900*/  WARPSYNC.COLLECTIVE R194, `(.L_x_26564) ;  /* 0x00000000c2087348 */ /* 0x000fea0003c00000 */
[----:B------:R0:W1:Y:S02]  /*4910*/  SHFL.BFLY P6, R193, R195, R196, R197 ;  /* 0x0c0000c4c3c17389 */ /* 0x00006400000c00c5 */
[----:B01----:R-:W-:Y:S01]  /*4920*/  ENDCOLLECTIVE ;  /* 0x000000000000791b */ /* 0x003fe20003800000 */
.L_x_26564:
[----:B------:R-:W-:Y:S01]  /*4930*/  HFMA2.MMA R196, -RZ, RZ, 0, 4.76837158203125e-07 ;  /* 0x00000008ffc47435 */ /* 0x000fe200000001ff */
[----:B------:R-:W-:-:S05]  /*4940*/  MOV R185, R193 ;  /* 0x000000c100b97202 */ /* 0x000fca0000000f00 */
[----:B------:R-:W-:-:S05]  /*4950*/  FADD.FTZ R185, R178, R185 ;  /* 0x000000b9b2b97221 */ /* 0x000fca0000010000 */
[----:B------:R-:W-:-:S07]  /*4960*/  MOV R195, R185 ;  /* 0x000000b900c37202 */ /* 0x000fce0000000f00 */
[----:B------:R-:W-:Y:S05]  /*4970*/  WARPSYNC.COLLECTIVE R194, `(.L_x_26565) ;  /* 0x00000000c2087348 */ /* 0x000fea0003c00000 */
[----:B------:R0:W1:Y:S02]  /*4980*/  SHFL.BFLY P6, R193, R195, R196, R197 ;  /* 0x0c0000c4c3c17389 */ /* 0x00006400000c00c5 */
[----:B01----:R-:W-:Y:S01]  /*4990*/  ENDCOLLECTIVE ;  /* 0x000000000000791b */ /* 0x003fe20003800000 */
.L_x_26565:
[----:B------:R-:W-:Y:S01]  /*49a0*/  HFMA2.MMA R196, -RZ, RZ, 0, 9.5367431640625e-07 ;  /* 0x00000010ffc47435 */ /* 0x000fe200000001ff */
[----:B------:R-:W-:-:S05]  /*49b0*/  MOV R184, R193 ;  /* 0x000000c100b87202 */ /* 0x000fca0000000f00 */
[----:B------:R-:W-:-:S05]  /*49c0*/  FADD.FTZ R192, R185, R184 ;  /* 0x000000b8b9c07221 */ /* 0x000fca0000010000 */
[----:B------:R-:W-:-:S07]  /*49d0*/  MOV R195, R192 ;  /* 0x000000c000c37202 */ /* 0x000fce0000000f00 */
[----:B------:R-:W-:Y:S05]  /*49e0*/  WARPSYNC.COLLECTIVE R194, `(.L_x_26566) ;  /* 0x00000000c2087348 */ /* 0x000fea0003c00000 */
[----:B------:R0:W1:Y:S02]  /*49f0*/  SHFL.BFLY P6, R193, R195, R196, R197 ;  /* 0x0c0000c4c3c17389 */ /* 0x00006400000c00c5 */
[----:B01----:R-:W-:Y:S01]  /*4a00*/  ENDCOLLECTIVE ;  /* 0x000000000000791b */ /* 0x003fe20003800000 */
.L_x_26566:
[----:B------:R-:W-:Y:S05]  /*4a10*/  BRA `(.L_x_26567) ;  /* 0xffffffe8004c7947 */ /* 0x000fea000383ffff */
.L_x_26568:
        /* <DEDUP_REMOVED lines=14> */
.L_x_37484:


//--------------------- .text._ZN10layer_norm13ln_fwd_kernelINS_13Kernel_traitsIf6__halffS2_fjLj1280ELj1ELj4ELj1ELj16ENS_18Kernel_traits_baseILj1280EfS2_fS2_fjLj128EEEEELb0ELb1ELb1ELb1EEEvNS_9FwdParamsE --------------------------
	.section	.text._ZN10layer_norm13ln_fwd_kernelINS_13Kernel_traitsIf6__halffS2_fjLj1280ELj1ELj4ELj1ELj16ENS_18Kernel_traits_baseILj1280EfS2_fS2_fjLj128EEEEELb0ELb1ELb1ELb1EEEvNS_9FwdParamsE,"ax",@progbits
	.align	128
        .global         _ZN10layer_norm13ln_fwd_kernelINS_13Kernel_traitsIf6__halffS2_fjLj1280ELj1ELj4ELj1ELj16ENS_18Kernel_traits_baseILj1280EfS2_fS2_fjLj128EEEEELb0ELb1ELb1ELb1EEEvNS_9FwdParamsE
        .type           _ZN10layer_norm13ln_fwd_kernelINS_13Kernel_traitsIf6__halffS2_fjLj1280ELj1ELj4ELj1ELj16ENS_18Kernel_traits_baseILj1280EfS2_fS2_fjLj128EEEEELb0ELb1ELb1ELb1EEEvNS_9FwdParamsE,@function
        .size           _ZN10layer_norm13ln_fwd_kernelINS_13Kernel_traitsIf6__halffS2_fjLj1280ELj1ELj4ELj1ELj16ENS_18Kernel_traits_baseILj1280EfS2_fS2_fjLj128EEEEELb0ELb1ELb1ELb1EEEvNS_9FwdParamsE,(.L_x_37485 - _ZN10layer_norm13ln_fwd_kernelINS_13Kernel_traitsIf6__halffS2_fjLj1280ELj1ELj4ELj1ELj16ENS_18Kernel_traits_baseILj1280EfS2_fS2_fjLj128EEEEELb0ELb1ELb1ELb1EEEvNS_9FwdParamsE)
        .other          _ZN10layer_norm13ln_fwd_kernelINS_13Kernel_traitsIf6__halffS2_fjLj1280ELj1ELj4ELj1ELj16ENS_18Kernel_traits_baseILj1280EfS2_fS2_fjLj128EEEEELb0ELb1ELb1ELb1EEEvNS_9FwdParamsE,@"STO_CUDA_ENTRY STV_DEFAULT"
_ZN10layer_norm13ln_fwd_kernelINS_13Kernel_traitsIf6__halffS2_fjLj1280ELj1ELj4ELj1ELj16ENS_18Kernel_traits_baseILj1280EfS2_fS2_fjLj128EEEEELb0ELb1ELb1ELb1EEEvNS_9FwdParamsE:
.text._ZN10layer_norm13ln_fwd_kernelINS_13Kernel_traitsIf6__halffS2_fjLj1280ELj1ELj4ELj1ELj16ENS_18Kernel_traits_baseILj1280EfS2_fS2_fjLj128EEEEELb0ELb1ELb1ELb1EEEvNS_9FwdParamsE:
        /* <DEDUP_REMOVED lines=44> */
[----:B------:R-:W-:Y:S02]  /*02c0*/  IADD3.X R5, RZ, UR7, RZ, P1, !PT ;  /* 0x00000007ff057c10 */ /* 0x000fe40008ffe4ff */
[----:B------:R-:W-:Y:S01]  /*02d0*/  ISETP.GE.AND P1, PT, R3, UR6, PT ;  /* 0x0000000603007c0c */ /* 0x000fe2000bf26270 */
        /* <DEDUP_REMOVED lines=31> */
.L_x_26652:
[----:B------:R-:W2:Y:S08]  /*04d0*/  LDC.64 R182, c[0x0][0x230] ;  /* 0x00008c00ffb67b82 */ /* 0x000eb00000000a00 */
[----:B------:R-:W3:Y:S08]  /*04e0*/  LDC.64 R136, c[0x0][0x280] ;  /* 0x0000a000ff887b82 */ /* 0x000ef00000000a00 */
[----:B------:R-:W4:Y:S01]  /*04f0*/  LDC R168, c[0x0][0x218] ;  /* 0x00008600ffa87b82 */ /* 0x000f220000000800 */
[----:B--2---:R-:W-:-:S07]  /*0500*/  ISETP.NE.U32.AND P0, PT, R182, RZ, PT ;  /* 0x000000ffb600720c */ /* 0x004fce0003f05070 */
[----:B------:R-:W2:Y:S01]  /*0510*/  LDC.64 R170, c[0x0][0x238] ;  /* 0x00008e00ffaa7b82 */ /* 0x000ea20000000a00 */
[----:B------:R-:W-:Y:S01]  /*0520*/  ISETP.NE.AND.EX P0, PT, R183, RZ, PT, P0 ;  /* 0x000000ffb700720c */ /* 0x000fe20003f05300 */
[----:B---3--:R-:W-:-:S06]  /*0530*/  IMAD.WIDE R136, R3, 0x4, R136 ;  /* 0x0000000403887825 */ /* 0x008fcc00078e0288 */
[----:B------:R-:W3:Y:S01]  /*0540*/  LDG.E R136, desc[UR4][R136.64] ;  /* 0x0000000488887981 */ /* 0x000ee2000c1e1900 */
[----:B----4-:R-:W-:-:S05]  /*0550*/  IMAD R0, R3, R168, RZ ;  /* 0x000000a803007224 */ /* 0x010fca00078e02ff */
[----:B------:R-:W4:Y:S01]  /*0560*/  @P0 LDC.64 R140, c[0x0][0x230] ;  /* 0x00008c00ff8c0b82 */ /* 0x000f220000000a00 */
[----:B------:R-:W-:-:S04]  /*0570*/  SHF.R.S32.HI R139, RZ, 0x1f, R0 ;  /* 0x0000001fff8b7819 */ /* 0x000fc80000011400 */
[----:B------:R-:W-:-:S03]  /*0580*/  LEA.HI R139, R139, R0, RZ, 0x3 ;  /* 0x000000008b8b7211 */ /* 0x000fc600078f18ff */
[----:B0-----:R-:W0:Y:S01]  /*0590*/  @P0 LDC.64 R146, c[0x0][0x230] ;  /* 0x00008c00ff920b82 */ /* 0x001e220000000a00 */
[----:B------:R-:W-:-:S07]  /*05a0*/  LEA.HI.SX32 R163, R139, R2, 0x1d ;  /* 0x000000028ba37211 */ /* 0x000fce00078feaff */
[----:B------:R-:W2:Y:S01]  /*05b0*/  LDC.64 R138, c[0x0][0x288] ;  /* 0x0000a200ff8a7b82 */ /* 0x000ea20000000a00 */
[----:B----4-:R-:W-:-:S05]  /*05c0*/  @P0 IMAD.WIDE.U32 R140, R163, 0x20, R140 ;  /* 0x00000020a38c0825 */ /* 0x010fca00078e008c */
[----:B------:R-:W4:Y:S04]  /*05d0*/  @P0 LDG.E.128 R12, desc[UR4][R140.64] ;  /* 0x000000048c0c0981 */ /* 0x000f28000c1e1d00 */
[----:B-1----:R-:W4:Y:S01]  /*05e0*/  @P0 LDG.E.128 R8, desc[UR4][R140.64+0x10] ;  /* 0x000010048c080981 */ /* 0x002f22000c1e1d00 */
[----:B--2---:R-:W-:-:S05]  /*05f0*/  IMAD.WIDE R138, R3, 0x4, R138 ;  /* 0x00000004038a7825 */ /* 0x004fca00078e028a */
[----:B-----5:R4:W5:Y:S01]  /*0600*/  LDG.E R169, desc[UR4][R138.64] ;  /* 0x000000048aa97981 */ /* 0x020962000c1e1900 */
[C---:B------:R-:W-:Y:S01]  /*0610*/  IADD3 R153, R163.reuse, 0x20, RZ ;  /* 0x00000020a3997810 */ /* 0x040fe20007ffe0ff */
[----:B------:R-:W-:Y:S01]  /*0620*/  BSSY B0, `(.L_x_26569) ;  /* 0x000002b000007945 */ /* 0x000fe20003800000 */
[----:B------:R-:W-:-:S04]  /*0630*/  IMAD.WIDE.U32 R144, R163, 0x20, R170 ;  /* 0x00000020a3907825 */ /* 0x000fc800078e00aa */
        /* <DEDUP_REMOVED lines=15> */
[----:B----4-:R-:W-:-:S03]  /*0730*/  @!P6 FSEL R138, R14, RZ, P3 ;  /* 0x000000ff0e8ae208 */ /* 0x010fc60001800000 */
        /* <DEDUP_REMOVED lines=21> */
[----:B-----5:R-:W-:-:S05]  /*0890*/  HADD2.F32 R136, -RZ, R4.H0_H0 ;  /* 0x20000004ff887230 */ /* 0x020fca0000004100 */
[----:B------:R-:W-:-:S04]  /*08a0*/  FMUL.FTZ R149, R136, UR6 ;  /* 0x0000000688957c20 */ /* 0x000fc80008410000 */
[----:B------:R-:W-:-:S04]  /*08b0*/  FMUL.FTZ R136, R52, R149 ;  /* 0x0000009534887220 */ /* 0x000fc80000410000 */
[----:B------:R-:W-:-:S07]  /*08c0*/  @P0 FADD.FTZ R136, R12, R136 ;  /* 0x000000880c880221 */ /* 0x000fce0000010000 */
.L_x_26570:
[----:B------:R-:W-:Y:S05]  /*08d0*/  BSYNC B0 ;  /* 0x0000000000007941 */ /* 0x000fea0003800000 */
.L_x_26569:
[----:B------:R-:W-:Y:S04]  /*08e0*/  BSSY B0, `(.L_x_26571) ;  /* 0x0000006000007945 */ /* 0x000fe80003800000 */
[----:B------:R-:W-:Y:S05]  /*08f0*/  @!P6 BRA `(.L_x_26572) ;  /* 0x000000000010e947 */ /* 0x000fea0003800000 */
[----:B-----5:R-:W-:-:S05]  /*0900*/  HADD2.F32 R137, -RZ, R4.H1_H1 ;  /* 0x30000004ff897230 */ /* 0x020fca0000004100 */
[----:B------:R-:W-:-:S04]  /*0910*/  FMUL.FTZ R148, R137, UR6 ;  /* 0x0000000689947c20 */ /* 0x000fc80008410000 */
[----:B------:R-:W-:-:S04]  /*0920*/  FMUL.FTZ R137, R53, R148 ;  /* 0x0000009435897220 */ /* 0x000fc80000410000 */
[----:B------:R-:W-:-:S07]  /*0930*/  @P0 FADD.FTZ R137, R13, R137 ;  /* 0x000000890d890221 */ /* 0x000fce0000010000 */
.L_x_26572:
[----:B------:R-:W-:Y:S05]  /*0940*/  BSYNC B0 ;  /* 0x0000000000007941 */ /* 0x000fea0003800000 */
.L_x_26571:
[----:B------:R-:W-:Y:S04]  /*0950*/  BSSY B0, `(.L_x_26573) ;  /* 0x0000006000007945 */ /* 0x000fe80003800000 */
[----:B------:R-:W-:Y:S05]  /*0960*/  @!P6 BRA `(.L_x_26574) ;  /* 0x000000000010e947 */ /* 0x000fea0003800000 */
[----:B-----5:R-:W-:-:S05]  /*0970*/  HADD2.F32 R138, -RZ, R5.H0_H0 ;  /* 0x20000005ff8a7230 */ /* 0x020fca0000004100 */
[----:B------:R-:W-:-:S04]  /*0980*/  FMUL.FTZ R149, R138, UR6 ;  /* 0x000000068a957c20 */ /* 0x000fc80008410000 */
[----:B------:R-:W-:-:S04]  /*0990*/  FMUL.FTZ R138, R54, R149 ;  /* 0x00000095368a7220 */ /* 0x000fc80000410000 */
[----:B------:R-:W-:-:S07]  /*09a0*/  @P0 FADD.FTZ R138, R14, R138 ;  /* 0x0000008a0e8a0221 */ /* 0x000fce0000010000 */
.L_x_26574:
[----:B------:R-:W-:Y:S05]  /*09b0*/  BSYNC B0 ;  /* 0x0000000000007941 */ /* 0x000fea0003800000 */
.L_x_26573:
[----:B------:R-:W-:Y:S04]  /*09c0*/  BSSY B0, `(.L_x_26575) ;  /* 0x0000006000007945 */ /* 0x000fe80003800000 */
[----:B------:R-:W-:Y:S05]  /*09d0*/  @!P6 BRA `(.L_x_26576) ;  /* 0x000000000010e947 */ /* 0x000fea0003800000 */
[----:B-----5:R-:W-:-:S05]  /*09e0*/  HADD2.F32 R139, -RZ, R5.H1_H1 ;  /* 0x30000005ff8b7230 */ /* 0x020fca0000004100 */
[----:B------:R-:W-:-:S04]  /*09f0*/  FMUL.FTZ R148, R139, UR6 ;  /* 0x000000068b947c20 */ /* 0x000fc80008410000 */
[----:B------:R-:W-:-:S04]  /*0a00*/  FMUL.FTZ R139, R55, R148 ;  /* 0x00000094378b7220 */ /* 0x000fc80000410000 */
[----:B------:R-:W-:-:S07]  /*0a10*/  @P0 FADD.FTZ R139, R15, R139 ;  /* 0x0000008b0f8b0221 */ /* 0x000fce0000010000 */
.L_x_26576:
[----:B------:R-:W-:Y:S05]  /*0a20*/  BSYNC B0 ;  /* 0x0000000000007941 */ /* 0x000fea0003800000 */
.L_x_26575:
[----:B------:R-:W-:Y:S04]  /*0a30*/  BSSY B0, `(.L_x_26577) ;  /* 0x0000006000007945 */ /* 0x000fe80003800000 */
[----:B------:R-:W-:Y:S05]  /*0a40*/  @!P6 BRA `(.L_x_26578) ;  /* 0x000000000010e947 */ /* 0x000fea0003800000 */
[----:B-----5:R-:W-:-:S05]  /*0a50*/  HADD2.F32 R140, -RZ, R6.H0_H0 ;  /* 0x20000006ff8c7230 */ /* 0x020fca0000004100 */
[----:B------:R-:W-:-:S04]  /*0a60*/  FMUL.FTZ R149, R140, UR6 ;  /* 0x000000068c957c20 */ /* 0x000fc80008410000 */
[----:B------:R-:W-:-:S04]  /*0a70*/  FMUL.FTZ R140, R48, R149 ;  /* 0x00000095308c7220 */ /* 0x000fc80000410000 */
[----:B------:R-:W-:-:S07]  /*0a80*/  @P0 FADD.FTZ R140, R8, R140 ;  /* 0x0000008c088c0221 */ /* 0x000fce0000010000 */
.L_x_26578:
[----:B------:R-:W-:Y:S05]  /*0a90*/  BSYNC B0 ;  /* 0x0000000000007941 */ /* 0x000fea0003800000 */
.L_x_26577:
[----:B------:R-:W-:Y:S04]  /*0aa0*/  BSSY B0, `(.L_x_26579) ;  /* 0x0000006000007945 */ /* 0x000fe80003800000 */
[----:B------:R-:W-:Y:S05]  /*0ab0*/  @!P6 BRA `(.L_x_26580) ;  /* 0x000000000010e947 */ /* 0x000fea0003800000 */
[----:B-----5:R-:W-:-:S05]  /*0ac0*/  HADD2.F32 R141, -RZ, R6.H1_H1 ;  /* 0x30000006ff8d7230 */ /* 0x020fca0000004100 */
[----:B------:R-:W-:-:S04]  /*0ad0*/  FMUL.FTZ R148, R141, UR6 ;  /* 0x000000068d947c20 */ /* 0x000fc80008410000 */
[----:B------:R-:W-:-:S04]  /*0ae0*/  FMUL.FTZ R141, R49, R148 ;  /* 0x00000094318d7220 */ /* 0x000fc80000410000 */
[----:B------:R-:W-:-:S07]  /*0af0*/  @P0 FADD.FTZ R141, R9, R141 ;  /* 0x0000008d098d0221 */ /* 0x000fce0000010000 */
.L_x_26580:
[----:B------:R-:W-:Y:S05]  /*0b00*/  BSYNC B0 ;  /* 0x0000000000007941 */ /* 0x000fea0003800000 */
.L_x_26579:
[----:B------:R-:W-:Y:S04]  /*0b10*/  BSSY B0, `(.L_x_26581) ;  /* 0x0000006000007945 */ /* 0x000fe80003800000 */
[----:B------:R-:W-:Y:S05]  /*0b20*/  @!P6 BRA `(.L_x_26582) ;  /* 0x000000000010e947 */ /* 0x000fea0003800000 */
[----:B-----5:R-:W-:-:S05]  /*0b30*/  HADD2.F32 R142, -RZ, R7.H0_H0 ;  /* 0x20000007ff8e7230 */ /* 0x020fca0000004100 */
[----:B------:R-:W-:-:S04]  /*0b40*/  FMUL.FTZ R149, R142, UR6 ;  /* 0x000000068e957c20 */ /* 0x000fc80008410000 */
[----:B------:R-:W-:-:S04]  /*0b50*/  FMUL.FTZ R142, R50, R149 ;  /* 0x00000095328e7220 */ /* 0x000fc80000410000 */
[----:B------:R-:W-:-:S07]  /*0b60*/  @P0 FADD.FTZ R142, R10, R142 ;  /* 0x0000008e0a8e0221 */ /* 0x000fce0000010000 */
.L_x_26582:
[----:B------:R-:W-:Y:S05]  /*0b70*/  BSYNC B0 ;  /* 0x0000000000007941 */ /* 0x000fea0003800000 */
.L_x_26581:
[----:B------:R-:W-:Y:S04]  /*0b80*/  BSSY B0, `(.L_x_26583) ;  /* 0x0000006000007945 */ /* 0x000fe80003800000 */
[----:B------:R-:W-:Y:S05]  /*0b90*/  @!P6 BRA `(.L_x_26584) ;  /* 0x000000000010e947 */ /* 0x000fea0003800000 */
[----:B-----5:R-:W-:-:S05]  /*0ba0*/  HADD2.F32 R143, -RZ, R7.H1_H1 ;  /* 0x30000007ff8f7230 */ /* 0x020fca0000004100 */
[----:B------:R-:W-:-:S04]  /*0bb0*/  FMUL.FTZ R148, R143, UR6 ;  /* 0x000000068f947c20 */ /* 0x000fc80008410000 */
[----:B------:R-:W-:-:S04]  /*0bc0*/  FMUL.FTZ R143, R51, R148 ;  /* 0x00000094338f7220 */ /* 0x000fc80000410000 */
[----:B------:R-:W-:-:S07]  /*0bd0*/  @P0 FADD.FTZ R143, R11, R143 ;  /* 0x0000008f0b8f0221 */ /* 0x000fce0000010000 */
.L_x_26584:
[----:B------:R-:W-:Y:S05]  /*0be0*/  BSYNC B0 ;  /* 0x0000000000007941 */ /* 0x000fea0003800000 */
.L_x_26583:
        /* <DEDUP_REMOVED lines=42> */
.L_x_26586:
[----:B------:R-:W-:Y:S05]  /*0e90*/  BSYNC B0 ;  /* 0x0000000000007941 */ /* 0x000fea0003800000 */
.L_x_26585:
[----:B------:R-:W-:Y:S04]  /*0ea0*/  BSSY B0, `(.L_x_26587) ;  /* 0x0000006000007945 */ /* 0x000fe80003800000 */
[----:B------:R-:W-:Y:S05]  /*0eb0*/  @!P6 BRA `(.L_x_26588) ;  /* 0x000000000010e947 */ /* 0x000fea0003800000 */
[----:B-----5:R-:W-:-:S05]  /*0ec0*/  HADD2.F32 R145, -RZ, R4.H1_H1 ;  /* 0x30000004ff917230 */ /* 0x020fca0000004100 */
[----:B------:R-:W-:-:S04]  /*0ed0*/  FMUL.FTZ R156, R145, UR6 ;  /* 0x00000006919c7c20 */ /* 0x000fc80008410000 */
[----:B------:R-:W-:-:S04]  /*0ee0*/  FMUL.FTZ R145, R45, R156 ;  /* 0x0000009c2d917220 */ /* 0x000fc80000410000 */
[----:B------:R-:W-:-:S07]  /*0ef0*/  @P0 FADD.FTZ R145, R13, R145 ;  /* 0x000000910d910221 */ /* 0x000fce0000010000 */
.L_x_26588:
[----:B------:R-:W-:Y:S05]  /*0f00*/  BSYNC B0 ;  /* 0x0000000000007941 */ /* 0x000fea0003800000 */
.L_x_26587:
[----:B------:R-:W-:Y:S04]  /*0f10*/  BSSY B0, `(.L_x_26589) ;  /* 0x0000006000007945 */ /* 0x000fe80003800000 */
[----:B------:R-:W-:Y:S05]  /*0f20*/  @!P6 BRA `(.L_x_26590) ;  /* 0x000000000010e947 */ /* 0x000fea0003800000 */
[----:B-----5:R-:W-:-:S05]  /*0f30*/  HADD2.F32 R146, -RZ, R5.H0_H0 ;  /* 0x20000005ff927230 */ /* 0x020fca0000004100 */
[----:B------:R-:W-:-:S04]  /*0f40*/  FMUL.FTZ R157, R146, UR6 ;  /* 0x00000006929d7c20 */ /* 0x000fc80008410000 */
[----:B------:R-:W-:-:S04]  /*0f50*/  FMUL.FTZ R146, R46, R157 ;  /* 0x0000009d2e927220 */ /* 0x000fc80000410000 */
[----:B------:R-:W-:-:S07]  /*0f60*/  @P0 FADD.FTZ R146, R14, R146 ;  /* 0x000000920e920221 */ /* 0x000fce0000010000 */
.L_x_26590:
[----:B------:R-:W-:Y:S05]  /*0f70*/  BSYNC B0 ;  /* 0x0000000000007941 */ /* 0x000fea0003800000 */
.L_x_26589:
[----:B------:R-:W-:Y:S04]  /*0f80*/  BSSY B0, `(.L_x_26591) ;  /* 0x0000006000007945 */ /* 0x000fe80003800000 */
[----:B------:R-:W-:Y:S05]  /*0f90*/  @!P6 BRA `(.L_x_26592) ;  /* 0x000000000010e947 */ /* 0x000fea0003800000 */
[----:B-----5:R-:W-:-:S05]  /*0fa0*/  HADD2.F32 R147, -RZ, R5.H1_H1 ;  /* 0x30000005ff937230 */ /* 0x020fca0000004100 */
[----:B------:R-:W-:-:S04]  /*0fb0*/  FMUL.FTZ R156, R147, UR6 ;  /* 0x00000006939c7c20 */ /* 0x000fc80008410000 */
[----:B------:R-:W-:-:S04]  /*0fc0*/  FMUL.FTZ R147, R47, R156 ;  /* 0x0000009c2f937220 */ /* 0x000fc80000410000 */
[----:B------:R-:W-:-:S07]  /*0fd0*/  @P0 FADD.FTZ R147, R15, R147 ;  /* 0x000000930f930221 */ /* 0x000fce0000010000 */
.L_x_26592:
[----:B------:R-:W-:Y:S05]  /*0fe0*/  BSYNC B0 ;  /* 0x0000000000007941 */ /* 0x000fea0003800000 */
.L_x_26591:
[----:B------:R-:W-:Y:S04]  /*0ff0*/  BSSY B0, `(.L_x_26593) ;  /* 0x0000006000007945 */ /* 0x000fe80003800000 */
[----:B------:R-:W-:Y:S05]  /*1000*/  @!P6 BRA `(.L_x_26594) ;  /* 0x000000000010e947 */ /* 0x000fea0003800000 */
[----:B-----5:R-:W-:-:S05]  /*1010*/  HADD2.F32 R148, -RZ, R6.H0_H0 ;  /* 0x20000006ff947230 */ /* 0x020fca0000004100 */
[----:B------:R-:W-:-:S04]  /*1020*/  FMUL.FTZ R157, R148, UR6 ;  /* 0x00000006949d7c20 */ /* 0x000fc80008410000 */
[----:B------:R-:W-:-:S04]  /*1030*/  FMUL.FTZ R148, R40, R157 ;  /* 0x0000009d28947220 */ /* 0x000fc80000410000 */
[----:B------:R-:W-:-:S07]  /*1040*/  @P0 FADD.FTZ R148, R8, R148 ;  /* 0x0000009408940221 */ /* 0x000fce0000010000 */
.L_x_26594:
[----:B------:R-:W-:Y:S05]  /*1050*/  BSYNC B0 ;  /* 0x0000000000007941 */ /* 0x000fea0003800000 */
.L_x_26593:
[----:B------:R-:W-:Y:S04]  /*1060*/  BSSY B0, `(.L_x_26595) ;  /* 0x0000006000007945 */ /* 0x000fe80003800000 */
[----:B------:R-:W-:Y:S05]  /*1070*/  @!P6 BRA `(.L_x_26596) ;  /* 0x000000000010e947 */ /* 0x000fea0003800000 */
[----:B-----5:R-:W-:-:S05]  /*1080*/  HADD2.F32 R149, -RZ, R6.H1_H1 ;  /* 0x30000006ff957230 */ /* 0x020fca0000004100 */
[----:B------:R-:W-:-:S04]  /*1090*/  FMUL.FTZ R156, R149, UR6 ;  /* 0x00000006959c7c20 */ /* 0x000fc80008410000 */
[----:B------:R-:W-:-:S04]  /*10a0*/  FMUL.FTZ R149, R41, R156 ;  /* 0x0000009c29957220 */ /* 0x000fc80000410000 */
[----:B------:R-:W-:-:S07]  /*10b0*/  @P0 FADD.FTZ R149, R9, R149 ;  /* 0x0000009509950221 */ /* 0x000fce0000010000 */
.L_x_26596:
[----:B------:R-:W-:Y:S05]  /*10c0*/  BSYNC B0 ;  /* 0x0000000000007941 */ /* 0x000fea0003800000 */
.L_x_26595:
[----:B------:R-:W-:Y:S04]  /*10d0*/  BSSY B0, `(.L_x_26597) ;  /* 0x0000006000007945 */ /* 0x000fe80003800000 */
[----:B------:R-:W-:Y:S05]  /*10e0*/  @!P6 BRA `(.L_x_26598) ;  /* 0x000000000010e947 */ /* 0x000fea0003800000 */
[----:B-----5:R-:W-:-:S05]  /*10f0*/  HADD2.F32 R150, -RZ, R7.H0_H0 ;  /* 0x20000007ff967230 */ /* 0x020fca0000004100 */
[----:B------:R-:W-:-:S04]  /*1100*/  FMUL.FTZ R157, R150, UR6 ;  /* 0x00000006969d7c20 */ /* 0x000fc80008410000 */
[----:B------:R-:W-:-:S04]  /*1110*/  FMUL.FTZ R150, R42, R157 ;  /* 0x0000009d2a967220 */ /* 0x000fc80000410000 */
[----:B------:R-:W-:-:S07]  /*1120*/  @P0 FADD.FTZ R150, R10, R150 ;  /* 0x000000960a960221 */ /* 0x000fce0000010000 */
.L_x_26598:
[----:B------:R-:W-:Y:S05]  /*1130*/  BSYNC B0 ;  /* 0x0000000000007941 */ /* 0x000fea0003800000 */
.L_x_26597:
[----:B------:R-:W-:Y:S04]  /*1140*/  BSSY B0, `(.L_x_26599) ;  /* 0x0000006000007945 */ /* 0x000fe80003800000 */
[----:B------:R-:W-:Y:S05]  /*1150*/  @!P6 BRA `(.L_x_26600) ;  /* 0x000000000010e947 */ /* 0x000fea0003800000 */
[----:B-----5:R-:W-:-:S05]  /*1160*/  HADD2.F32 R151, -RZ, R7.H1_H1 ;  /* 0x30000007ff977230 */ /* 0x020fca0000004100 */
[----:B------:R-:W-:-:S04]  /*1170*/  FMUL.FTZ R156, R151, UR6 ;  /* 0x00000006979c7c20 */ /* 0x000fc80008410000 */
[----:B------:R-:W-:-:S04]  /*1180*/  FMUL.FTZ R151, R43, R156 ;  /* 0x0000009c2b977220 */ /* 0x000fc80000410000 */
[----:B------:R-:W-:-:S07]  /*1190*/  @P0 FADD.FTZ R151, R11, R151 ;  /* 0x000000970b970221 */ /* 0x000fce0000010000 */
.L_x_26600:
[----:B------:R-:W-:Y:S05]  /*11a0*/  BSYNC B0 ;  /* 0x0000000000007941 */ /* 0x000fea0003800000 */
.L_x_26599:
        /* <DEDUP_REMOVED lines=42> */
.L_x_26602:
[----:B------:R-:W-:Y:S05]  /*1450*/  BSYNC B0 ;  /* 0x0000000000007941 */ /* 0x000fea0003800000 */
.L_x_26601:
[----:B------:R-:W-:Y:S04]  /*1460*/  BSSY B0, `(.L_x_26603) ;  /* 0x0000006000007945 */ /* 0x000fe80003800000 */
[----:B------:R-:W-:Y:S05]  /*1470*/  @!P6 BRA `(.L_x_26604) ;  /* 0x000000000010e947 */ /* 0x000fea0003800000 */
[----:B-----5:R-:W-:-:S05]  /*1480*/  HADD2.F32 R153, -RZ, R4.H1_H1 ;  /* 0x30000004ff997230 */ /* 0x020fca0000004100 */
[----:B------:R-:W-:-:S04]  /*1490*/  FMUL.FTZ R162, R153, UR6 ;  /* 0x0000000699a27c20 */ /* 0x000fc80008410000 */
[----:B------:R-:W-:-:S04]  /*14a0*/  FMUL.FTZ R153, R37, R162 ;  /* 0x000000a225997220 */ /* 0x000fc80000410000 */
[----:B------:R-:W-:-:S07]  /*14b0*/  @P0 FADD.FTZ R153, R13, R153 ;  /* 0x000000990d990221 */ /* 0x000fce0000010000 */
.L_x_26604:
[----:B------:R-:W-:Y:S05]  /*14c0*/  BSYNC B0 ;  /* 0x0000000000007941 */ /* 0x000fea0003800000 */
.L_x_26603:
[----:B------:R-:W-:Y:S04]  /*14d0*/  BSSY B0, `(.L_x_26605) ;  /* 0x0000006000007945 */ /* 0x000fe80003800000 */
[----:B------:R-:W-:Y:S05]  /*14e0*/  @!P6 BRA `(.L_x_26606) ;  /* 0x000000000010e947 */ /* 0x000fea0003800000 */
[----:B-----5:R-:W-:-:S05]  /*14f0*/  HADD2.F32 R154, -RZ, R5.H0_H0 ;  /* 0x20000005ff9a7230 */ /* 0x020fca0000004100 */
[----:B------:R-:W-:-:S04]  /*1500*/  FMUL.FTZ R167, R154, UR6 ;  /* 0x000000069aa77c20 */ /* 0x000fc80008410000 */
[----:B------:R-:W-:-:S04]  /*1510*/  FMUL.FTZ R154, R38, R167 ;  /* 0x000000a7269a7220 */ /* 0x000fc80000410000 */
[----:B------:R-:W-:-:S07]  /*1520*/  @P0 FADD.FTZ R154, R14, R154 ;  /* 0x0000009a0e9a0221 */ /* 0x000fce0000010000 */
.L_x_26606:
[----:B------:R-:W-:Y:S05]  /*1530*/  BSYNC B0 ;  /* 0x0000000000007941 */ /* 0x000fea0003800000 */
.L_x_26605:
[----:B------:R-:W-:Y:S04]  /*1540*/  BSSY B0, `(.L_x_26607) ;  /* 0x0000006000007945 */ /* 0x000fe80003800000 */
[----:B------:R-:W-:Y:S05]  /*1550*/  @!P6 BRA `(.L_x_26608) ;  /* 0x000000000010e947 */ /* 0x000fea0003800000 */
[----:B-----5:R-:W-:-:S05]  /*1560*/  HADD2.F32 R155, -RZ, R5.H1_H1 ;  /* 0x30000005ff9b7230 */ /* 0x020fca0000004100 */
[----:B------:R-:W-:-:S04]  /*1570*/  FMUL.FTZ R162, R155, UR6 ;  /* 0x000000069ba27c20 */ /* 0x000fc80008410000 */
[----:B------:R-:W-:-:S04]  /*1580*/  FMUL.FTZ R155, R39, R162 ;  /* 0x000000a2279b7220 */ /* 0x000fc80000410000 */
[----:B------:R-:W-:-:S07]  /*1590*/  @P0 FADD.FTZ R155, R15, R155 ;  /* 0x0000009b0f9b0221 */ /* 0x000fce0000010000 */
.L_x_26608:
[----:B------:R-:W-:Y:S05]  /*15a0*/  BSYNC B0 ;  /* 0x0000000000007941 */ /* 0x000fea0003800000 */
.L_x_26607:
[----:B------:R-:W-:Y:S04]  /*15b0*/  BSSY B0, `(.L_x_26609) ;  /* 0x0000006000007945 */ /* 0x000fe80003800000 */
[----:B------:R-:W-:Y:S05]  /*15c0*/  @!P6 BRA `(.L_x_26610) ;  /* 0x000000000010e947 */ /* 0x000fea0003800000 */
[----:B-----5:R-:W-:-:S05]  /*15d0*/  HADD2.F32 R156, -RZ, R6.H0_H0 ;  /* 0x20000006ff9c7230 */ /* 0x020fca0000004100 */
[----:B------:R-:W-:-:S04]  /*15e0*/  FMUL.FTZ R167, R156, UR6 ;  /* 0x000000069ca77c20 */ /* 0x000fc80008410000 */
[----:B------:R-:W-:-:S04]  /*15f0*/  FMUL.FTZ R156, R32, R167 ;  /* 0x000000a7209c7220 */ /* 0x000fc80000410000 */
[----:B------:R-:W-:-:S07]  /*1600*/  @P0 FADD.FTZ R156, R8, R156 ;  /* 0x0000009c089c0221 */ /* 0x000fce0000010000 */
.L_x_26610:
[----:B------:R-:W-:Y:S05]  /*1610*/  BSYNC B0 ;  /* 0x0000000000007941 */ /* 0x000fea0003800000 */
.L_x_26609:
[----:B------:R-:W-:Y:S04]  /*1620*/  BSSY B0, `(.L_x_26611) ;  /* 0x0000006000007945 */ /* 0x000fe80003800000 */
[----:B------:R-:W-:Y:S05]  /*1630*/  @!P6 BRA `(.L_x_26612) ;  /* 0x000000000010e947 */ /* 0x000fea0003800000 */
[----:B-----5:R-:W-:-:S05]  /*1640*/  HADD2.F32 R157, -RZ, R6.H1_H1 ;  /* 0x30000006ff9d7230 */ /* 0x020fca0000004100 */
[----:B------:R-:W-:-:S04]  /*1650*/  FMUL.FTZ R162, R157, UR6 ;  /* 0x000000069da27c20 */ /* 0x000fc80008410000 */
[----:B------:R-:W-:-:S04]  /*1660*/  FMUL.FTZ R157, R33, R162 ;  /* 0x000000a2219d7220 */ /* 0x000fc80000410000 */
[----:B------:R-:W-:-:S07]  /*1670*/  @P0 FADD.FTZ R157, R9, R157 ;  /* 0x0000009d099d0221 */ /* 0x000fce0000010000 */
.L_x_26612:
[----:B------:R-:W-:Y:S05]  /*1680*/  BSYNC B0 ;  /* 0x0000000000007941 */ /* 0x000fea0003800000 */
.L_x_26611:
[----:B------:R-:W-:Y:S04]  /*1690*/  BSSY B0, `(.L_x_26613) ;  /* 0x0000006000007945 */ /* 0x000fe80003800000 */
[----:B------:R-:W-:Y:S05]  /*16a0*/  @!P6 BRA `(.L_x_26614) ;  /* 0x000000000010e947 */ /* 0x000fea0003800000 */
[----:B-----5:R-:W-:-:S05]  /*16b0*/  HADD2.F32 R158, -RZ, R7.H0_H0 ;  /* 0x20000007ff9e7230 */ /* 0x020fca0000004100 */
[----:B------:R-:W-:-:S04]  /*16c0*/  FMUL.FTZ R167, R158, UR6 ;  /* 0x000000069ea77c20 */ /* 0x000fc80008410000 */
[----:B------:R-:W-:-:S04]  /*16d0*/  FMUL.FTZ R158, R34, R167 ;  /* 0x000000a7229e7220 */ /* 0x000fc80000410000 */
[----:B------:R-:W-:-:S07]  /*16e0*/  @P0 FADD.FTZ R158, R10, R158 ;  /* 0x0000009e0a9e0221 */ /* 0x000fce0000010000 */
.L_x_26614:
[----:B------:R-:W-:Y:S05]  /*16f0*/  BSYNC B0 ;  /* 0x0000000000007941 */ /* 0x000fea0003800000 */
.L_x_26613:
[----:B------:R-:W-:Y:S04]  /*1700*/  BSSY B0, `(.L_x_26615) ;  /* 0x0000006000007945 */ /* 0x000fe80003800000 */
[----:B------:R-:W-:Y:S05]  /*1710*/  @!P6 BRA `(.L_x_26616) ;  /* 0x000000000010e947 */ /* 0x000fea0003800000 */
[----:B-----5:R-:W-:-:S05]  /*1720*/  HADD2.F32 R159, -RZ, R7.H1_H1 ;  /* 0x30000007ff9f7230 */ /* 0x020fca0000004100 */
[----:B------:R-:W-:-:S04]  /*1730*/  FMUL.FTZ R162, R159, UR6 ;  /* 0x000000069fa27c20 */ /* 0x000fc80008410000 */
[----:B------:R-:W-:-:S04]  /*1740*/  FMUL.FTZ R159, R35, R162 ;  /* 0x000000a2239f7220 */ /* 0x000fc80000410000 */
[----:B------:R-:W-:-:S07]  /*1750*/  @P0 FADD.FTZ R159, R11, R159 ;  /* 0x0000009f0b9f0221 */ /* 0x000fce0000010000 */
.L_x_26616:
[----:B------:R-:W-:Y:S05]  /*1760*/  BSYNC B0 ;  /* 0x0000000000007941 */ /* 0x000fea0003800000 */
.L_x_26615:
        /* <DEDUP_REMOVED lines=42> */
.L_x_26618:
[----:B------:R-:W-:Y:S05]  /*1a10*/  BSYNC B0 ;  /* 0x0000000000007941 */ /* 0x000fea0003800000 */
.L_x_26617:
[----:B------:R-:W-:Y:S04]  /*1a20*/  BSSY B0, `(.L_x_26619) ;  /* 0x0000006000007945 */ /* 0x000fe80003800000 */
[----:B------:R-:W-:Y:S05]  /*1a30*/  @!P6 BRA `(.L_x_26620) ;  /* 0x000000000010e947 */ /* 0x000fea0003800000 */
[----:B-----5:R-:W-:-:S05]  /*1a40*/  HADD2.F32 R165, -RZ, R4.H1_H1 ;  /* 0x30000004ffa57230 */ /* 0x020fca0000004100 */
[----:B------:R-:W-:-:S04]  /*1a50*/  FMUL.FTZ R174, R165, UR6 ;  /* 0x00000006a5ae7c20 */ /* 0x000fc80008410000 */
[----:B------:R-:W-:-:S04]  /*1a60*/  FMUL.FTZ R165, R29, R174 ;  /* 0x000000ae1da57220 */ /* 0x000fc80000410000 */
[----:B------:R-:W-:-:S07]  /*1a70*/  @P0 FADD.FTZ R165, R13, R165 ;  /* 0x000000a50da50221 */ /* 0x000fce0000010000 */
.L_x_26620:
[----:B------:R-:W-:Y:S05]  /*1a80*/  BSYNC B0 ;  /* 0x0000000000007941 */ /* 0x000fea0003800000 */
.L_x_26619:
[----:B------:R-:W-:Y:S04]  /*1a90*/  BSSY B0, `(.L_x_26621) ;  /* 0x0000006000007945 */ /* 0x000fe80003800000 */
[----:B------:R-:W-:Y:S05]  /*1aa0*/  @!P6 BRA `(.L_x_26622) ;  /* 0x000000000010e947 */ /* 0x000fea0003800000 */
[----:B-----5:R-:W-:-:S05]  /*1ab0*/  HADD2.F32 R166, -RZ, R5.H0_H0 ;  /* 0x20000005ffa67230 */ /* 0x020fca0000004100 */
[----:B------:R-:W-:-:S04]  /*1ac0*/  FMUL.FTZ R175, R166, UR6 ;  /* 0x00000006a6af7c20 */ /* 0x000fc80008410000 */
[----:B------:R-:W-:-:S04]  /*1ad0*/  FMUL.FTZ R166, R30, R175 ;  /* 0x000000af1ea67220 */ /* 0x000fc80000410000 */
[----:B------:R-:W-:-:S07]  /*1ae0*/  @P0 FADD.FTZ R166, R14, R166 ;  /* 0x000000a60ea60221 */ /* 0x000fce0000010000 */
.L_x_26622:
[----:B------:R-:W-:Y:S05]  /*1af0*/  BSYNC B0 ;  /* 0x0000000000007941 */ /* 0x000fea0003800000 */
.L_x_26621:
[----:B------:R-:W-:Y:S04]  /*1b00*/  BSSY B0, `(.L_x_26623) ;  /* 0x0000006000007945 */ /* 0x000fe80003800000 */
[----:B------:R-:W-:Y:S05]  /*1b10*/  @!P6 BRA `(.L_x_26624) ;  /* 0x000000000010e947 */ /* 0x000fea0003800000 */
[----:B-----5:R-:W-:-:S05]  /*1b20*/  HADD2.F32 R167, -RZ, R5.H1_H1 ;  /* 0x30000005ffa77230 */ /* 0x020fca0000004100 */
[----:B------:R-:W-:-:S04]  /*1b30*/  FMUL.FTZ R174, R167, UR6 ;  /* 0x00000006a7ae7c20 */ /* 0x000fc80008410000 */
[----:B------:R-:W-:-:S04]  /*1b40*/  FMUL.FTZ R167, R31, R174 ;  /* 0x000000ae1fa77220 */ /* 0x000fc80000410000 */
[----:B------:R-:W-:-:S07]  /*1b50*/  @P0 FADD.FTZ R167, R15, R167 ;  /* 0x000000a70fa70221 */ /* 0x000fce0000010000 */
.L_x_26624:
[----:B------:R-:W-:Y:S05]  /*1b60*/  BSYNC B0 ;  /* 0x0000000000007941 */ /* 0x000fea0003800000 */
.L_x_26623:
[----:B------:R-:W-:Y:S04]  /*1b70*/  BSSY B0, `(.L_x_26625) ;  /* 0x0000006000007945 */ /* 0x000fe80003800000 */
[----:B------:R-:W-:Y:S05]  /*1b80*/  @!P6 BRA `(.L_x_26626) ;  /* 0x000000000010e947 */ /* 0x000fea0003800000 */
[----:B-----5:R-:W-:-:S05]  /*1b90*/  HADD2.F32 R160, -RZ, R6.H0_H0 ;  /* 0x20000006ffa07230 */ /* 0x020fca0000004100 */
[----:B------:R-:W-:-:S04]  /*1ba0*/  FMUL.FTZ R175, R160, UR6 ;  /* 0x00000006a0af7c20 */ /* 0x000fc80008410000 */
[----:B------:R-:W-:-:S04]  /*1bb0*/  FMUL.FTZ R160, R24, R175 ;  /* 0x000000af18a07220 */ /* 0x000fc80000410000 */
[----:B------:R-:W-:-:S07]  /*1bc0*/  @P0 FADD.FTZ R160, R8, R160 ;  /* 0x000000a008a00221 */ /* 0x000fce0000010000 */
.L_x_26626:
[----:B------:R-:W-:Y:S05]  /*1bd0*/  BSYNC B0 ;  /* 0x0000000000007941 */ /* 0x000fea0003800000 */
.L_x_26625:
[----:B------:R-:W-:Y:S04]  /*1be0*/  BSSY B0, `(.L_x_26627) ;  /* 0x0000006000007945 */ /* 0x000fe80003800000 */
[----:B------:R-:W-:Y:S05]  /*1bf0*/  @!P6 BRA `(.L_x_26628) ;  /* 0x000000000010e947 */ /* 0x000fea0003800000 */
[----:B-----5:R-:W-:-:S05]  /*1c00*/  HADD2.F32 R161, -RZ, R6.H1_H1 ;  /* 0x30000006ffa17230 */ /* 0x020fca0000004100 */
[----:B------:R-:W-:-:S04]  /*1c10*/  FMUL.FTZ R174, R161, UR6 ;  /* 0x00000006a1ae7c20 */ /* 0x000fc80008410000 */
[----:B------:R-:W-:-:S04]  /*1c20*/  FMUL.FTZ R161, R25, R174 ;  /* 0x000000ae19a17220 */ /* 0x000fc80000410000 */
[----:B------:R-:W-:-:S07]  /*1c30*/  @P0 FADD.FTZ R161, R9, R161 ;  /* 0x000000a109a10221 */ /* 0x000fce0000010000 */
.L_x_26628:
[----:B------:R-:W-:Y:S05]  /*1c40*/  BSYNC B0 ;  /* 0x0000000000007941 */ /* 0x000fea0003800000 */
.L_x_26627:
[----:B------:R-:W-:Y:S04]  /*1c50*/  BSSY B0, `(.L_x_26629) ;  /* 0x0000006000007945 */ /* 0x000fe80003800000 */
[----:B------:R-:W-:Y:S05]  /*1c60*/  @!P6 BRA `(.L_x_26630) ;  /* 0x000000000010e947 */ /* 0x000fea0003800000 */
[----:B-----5:R-:W-:-:S05]  /*1c70*/  HADD2.F32 R162, -RZ, R7.H0_H0 ;  /* 0x20000007ffa27230 */ /* 0x020fca0000004100 */
[----:B------:R-:W-:-:S04]  /*1c80*/  FMUL.FTZ R175, R162, UR6 ;  /* 0x00000006a2af7c20 */ /* 0x000fc80008410000 */
[----:B------:R-:W-:-:S04]  /*1c90*/  FMUL.FTZ R162, R26, R175 ;  /* 0x000000af1aa27220 */ /* 0x000fc80000410000 */
[----:B------:R-:W-:-:S07]  /*1ca0*/  @P0 FADD.FTZ R162, R10, R162 ;  /* 0x000000a20aa20221 */ /* 0x000fce0000010000 */
.L_x_26630:
[----:B------:R-:W-:Y:S05]  /*1cb0*/  BSYNC B0 ;  /* 0x0000000000007941 */ /* 0x000fea0003800000 */
.L_x_26629:
[----:B------:R-:W-:Y:S04]  /*1cc0*/  BSSY B0, `(.L_x_26631) ;  /* 0x0000006000007945 */ /* 0x000fe80003800000 */
[----:B------:R-:W-:Y:S05]  /*1cd0*/  @!P6 BRA `(.L_x_26632) ;  /* 0x000000000010e947 */ /* 0x000fea0003800000 */
[----:B-----5:R-:W-:-:S05]  /*1ce0*/  HADD2.F32 R163, -RZ, R7.H1_H1 ;  /* 0x30000007ffa37230 */ /* 0x020fca0000004100 */
[----:B------:R-:W-:-:S04]  /*1cf0*/  FMUL.FTZ R174, R163, UR6 ;  /* 0x00000006a3ae7c20 */ /* 0x000fc80008410000 */
[----:B------:R-:W-:-:S04]  /*1d00*/  FMUL.FTZ R163, R27, R174 ;  /* 0x000000ae1ba37220 */ /* 0x000fc80000410000 */
[----:B------:R-:W-:-:S07]  /*1d10*/  @P0 FADD.FTZ R163, R11, R163 ;  /* 0x000000a30ba30221 */ /* 0x000fce0000010000 */
.L_x_26632:
[----:B------:R-:W-:Y:S05]  /*1d20*/  BSYNC B0 ;  /* 0x0000000000007941 */ /* 0x000fea0003800000 */
.L_x_26631:
[----:B------:R-:W-:Y:S01]  /*1d30*/  STG.E.128 desc[UR4][R172.64], R164 ;  /* 0x000000a4ac007986 */ /* 0x000fe2000c101d04 */
[----:B------:R-:W0:Y:S03]  /*1d40*/  @P5 LDC.64 R174, c[0x0][0x220] ;  /* 0x00008800ffae5b82 */ /* 0x000e260000000a00 */
[----:B------:R1:W-:Y:S04]  /*1d50*/  STG.E.128 desc[UR4][R172.64+0x10], R160 ;  /* 0x000010a0ac007986 */ /* 0x0003e8000c101d04 */
[----:B------:R-:W2:Y:S04]  /*1d60*/  @P0 LDG.E.128 R12, desc[UR4][R176.64] ;  /* 0x00000004b00c0981 */ /* 0x000ea8000c1e1d00 */
[----:B------:R2:W1:Y:S01]  /*1d70*/  @P0 LDG.E.128 R8, desc[UR4][R176.64+0x10] ;  /* 0x00001004b0080981 */ /* 0x000462000c1e1d00 */
        /* <DEDUP_REMOVED lines=15> */
[----:B-1----:R-:W-:Y:S02]  /*1e70*/  @!P6 FSEL R172, R8, RZ, P3 ;  /* 0x000000ff08ace208 */ /* 0x002fe40001800000 */
        /* <DEDUP_REMOVED lines=17> */
.L_x_26634:
[----:B------:R-:W-:Y:S05]  /*1f90*/  BSYNC B0 ;  /* 0x0000000000007941 */ /* 0x000fea0003800000 */
.L_x_26633:
[----:B------:R-:W-:Y:S04]  /*1fa0*/  BSSY B0, `(.L_x_26635) ;  /* 0x0000006000007945 */ /* 0x000fe80003800000 */
[----:B------:R-:W-:Y:S05]  /*1fb0*/  @!P6 BRA `(.L_x_26636) ;  /* 0x000000000010e947 */ /* 0x000fea0003800000 */
[----:B-----5:R-:W-:-:S05]  /*1fc0*/  HADD2.F32 R0, -RZ, R4.H1_H1 ;  /* 0x30000004ff007230 */ /* 0x020fca0000004100 */
[----:B------:R-:W-:-:S04]  /*1fd0*/  FMUL.FTZ R0, R0, UR6 ;  /* 0x0000000600007c20 */ /* 0x000fc80008410000 */
[----:B------:R-:W-:-:S04]  /*1fe0*/  FMUL.FTZ R177, R21, R0 ;  /* 0x0000000015b17220 */ /* 0x000fc80000410000 */
[----:B------:R-:W-:-:S07]  /*1ff0*/  @P0 FADD.FTZ R177, R13, R177 ;  /* 0x000000b10db10221 */ /* 0x000fce0000010000 */
.L_x_26636:
[----:B------:R-:W-:Y:S05]  /*2000*/  BSYNC B0 ;  /* 0x0000000000007941 */ /* 0x000fea0003800000 */
.L_x_26635:
[----:B------:R-:W-:Y:S04]  /*2010*/  BSSY B0, `(.L_x_26637) ;  /* 0x0000006000007945 */ /* 0x000fe80003800000 */
[----:B------:R-:W-:Y:S05]  /*2020*/  @!P6 BRA `(.L_x_26638) ;  /* 0x000000000010e947 */ /* 0x000fea0003800000 */
[----:B-----5:R-:W-:-:S05]  /*2030*/  HADD2.F32 R0, -RZ, R5.H0_H0 ;  /* 0x20000005ff007230 */ /* 0x020fca0000004100 */
[----:B------:R-:W-:-:S04]  /*2040*/  FMUL.FTZ R183, R0, UR6 ;  /* 0x0000000600b77c20 */ /* 0x000fc80008410000 */
[----:B------:R-:W-:-:S04]  /*2050*/  FMUL.FTZ R178, R22, R183 ;  /* 0x000000b716b27220 */ /* 0x000fc80000410000 */
[----:B------:R-:W-:-:S07]  /*2060*/  @P0 FADD.FTZ R178, R14, R178 ;  /* 0x000000b20eb20221 */ /* 0x000fce0000010000 */
.L_x_26638:
[----:B------:R-:W-:Y:S05]  /*2070*/  BSYNC B0 ;  /* 0x0000000000007941 */ /* 0x000fea0003800000 */
.L_x_26637:
[----:B------:R-:W-:Y:S04]  /*2080*/  BSSY B0, `(.L_x_26639) ;  /* 0x0000006000007945 */ /* 0x000fe80003800000 */
[----:B------:R-:W-:Y:S05]  /*2090*/  @!P6 BRA `(.L_x_26640) ;  /* 0x000000000010e947 */ /* 0x000fea0003800000 */
[----:B-----5:R-:W-:-:S05]  /*20a0*/  HADD2.F32 R0, -RZ, R5.H1_H1 ;  /* 0x30000005ff007230 */ /* 0x020fca0000004100 */
[----:B------:R-:W-:-:S04]  /*20b0*/  FMUL.FTZ R0, R0, UR6 ;  /* 0x0000000600007c20 */ /* 0x000fc80008410000 */
[----:B------:R-:W-:-:S04]  /*20c0*/  FMUL.FTZ R179, R23, R0 ;  /* 0x0000000017b37220 */ /* 0x000fc80000410000 */
[----:B------:R-:W-:-:S07]  /*20d0*/  @P0 FADD.FTZ R179, R15, R179 ;  /* 0x000000b30fb30221 */ /* 0x000fce0000010000 */
.L_x_26640:
[----:B------:R-:W-:Y:S05]  /*20e0*/  BSYNC B0 ;  /* 0x0000000000007941 */ /* 0x000fea0003800000 */
.L_x_26639:
[----:B------:R-:W-:Y:S04]  /*20f0*/  BSSY B0, `(.L_x_26641) ;  /* 0x0000006000007945 */ /* 0x000fe80003800000 */
[----:B------:R-:W-:Y:S05]  /*2100*/  @!P6 BRA `(.L_x_26642) ;  /* 0x000000000010e947 */ /* 0x000fea0003800000 */
[----:B-----5:R-:W-:-:S05]  /*2110*/  HADD2.F32 R0, -RZ, R6.H0_H0 ;  /* 0x20000006ff007230 */ /* 0x020fca0000004100 */
[----:B------:R-:W-:-:S04]  /*2120*/  FMUL.FTZ R183, R0, UR6 ;  /* 0x0000000600b77c20 */ /* 0x000fc80008410000 */
[----:B------:R-:W-:-:S04]  /*2130*/  FMUL.FTZ R172, R16, R183 ;  /* 0x000000b710ac7220 */ /* 0x000fc80000410000 */
[----:B------:R-:W-:-:S07]  /*2140*/  @P0 FADD.FTZ R172, R8, R172 ;  /* 0x000000ac08ac0221 */ /* 0x000fce0000010000 */
.L_x_26642:
[----:B------:R-:W-:Y:S05]  /*2150*/  BSYNC B0 ;  /* 0x0000000000007941 */ /* 0x000fea0003800000 */
.L_x_26641:
[----:B------:R-:W-:Y:S04]  /*2160*/  BSSY B0, `(.L_x_26643) ;  /* 0x0000006000007945 */ /* 0x000fe80003800000 */
[----:B------:R-:W-:Y:S05]  /*2170*/  @!P6 BRA `(.L_x_26644) ;  /* 0x000000000010e947 */ /* 0x000fea0003800000 */
[----:B-----5:R-:W-:-:S05]  /*2180*/  HADD2.F32 R0, -RZ, R6.H1_H1 ;  /* 0x30000006ff007230 */ /* 0x020fca0000004100 */
[----:B------:R-:W-:-:S04]  /*2190*/  FMUL.FTZ R0, R0, UR6 ;  /* 0x0000000600007c20 */ /* 0x000fc80008410000 */
[----:B------:R-:W-:-:S04]  /*21a0*/  FMUL.FTZ R173, R17, R0 ;  /* 0x0000000011ad7220 */ /* 0x000fc80000410000 */
[----:B------:R-:W-:-:S07]  /*21b0*/  @P0 FADD.FTZ R173, R9, R173 ;  /* 0x000000ad09ad0221 */ /* 0x000fce0000010000 */
.L_x_26644:
[----:B------:R-:W-:Y:S05]  /*21c0*/  BSYNC B0 ;  /* 0x0000000000007941 */ /* 0x000fea0003800000 */
.L_x_26643:
[----:B------:R-:W-:Y:S04]  /*21d0*/  BSSY B0, `(.L_x_26645) ;  /* 0x0000006000007945 */ /* 0x000fe80003800000 */
[----:B------:R-:W-:Y:S05]  /*21e0*/  @!P6 BRA `(.L_x_26646) ;  /* 0x000000000010e947 */ /* 0x000fea0003800000 */
[----:B-----5:R-:W-:-:S05]  /*21f0*/  HADD2.F32 R0, -RZ, R7.H0_H0 ;  /* 0x20000007ff007230 */ /* 0x020fca0000004100 */
[----:B------:R-:W-:-:S04]  /*2200*/  FMUL.FTZ R183, R0, UR6 ;  /* 0x0000000600b77c20 */ /* 0x000fc80008410000 */
[----:B------:R-:W-:-:S04]  /*2210*/  FMUL.FTZ R174, R18, R183 ;  /* 0x000000b712ae7220 */ /* 0x000fc80000410000 */
[----:B------:R-:W-:-:S07]  /*2220*/  @P0 FADD.FTZ R174, R10, R174 ;  /* 0x000000ae0aae0221 */ /* 0x000fce0000010000 */
.L_x_26646:
[----:B------:R-:W-:Y:S05]  /*2230*/  BSYNC B0 ;  /* 0x0000000000007941 */ /* 0x000fea0003800000 */
.L_x_26645:
[----:B------:R-:W-:Y:S04]  /*2240*/  BSSY B0, `(.L_x_26647) ;  /* 0x0000006000007945 */ /* 0x000fe80003800000 */
[----:B------:R-:W-:Y:S05]  /*2250*/  @!P6 BRA `(.L_x_26648) ;  /* 0x000000000010e947 */ /* 0x000fea0003800000 */
[----:B-----5:R-:W-:-:S05]  /*2260*/  HADD2.F32 R0, -RZ, R7.H1_H1 ;  /* 0x30000007ff007230 */ /* 0x020fca0000004100 */
[----:B------:R-:W-:-:S04]  /*2270*/  FMUL.FTZ R0, R0, UR6 ;  /* 0x0000000600007c20 */ /* 0x000fc80008410000 */
[----:B------:R-:W-:-:S04]  /*2280*/  FMUL.FTZ R175, R19, R0 ;  /* 0x0000000013af7220 */ /* 0x000fc80000410000 */
[----:B------:R-:W-:-:S07]  /*2290*/  @P0 FADD.FTZ R175, R11, R175 ;  /* 0x000000af0baf0221 */ /* 0x000fce0000010000 */
.L_x_26648:
[----:B------:R-:W-:Y:S05]  /*22a0*/  BSYNC B0 ;  /* 0x0000000000007941 */ /* 0x000fea0003800000 */
.L_x_26647:
        /* <DEDUP_REMOVED lines=148> */
.L_x_26664:
        /* <DEDUP_REMOVED lines=93> */
[----:B------:R-:W-:Y:S01]  /*31c0*/  F2FP.F16.F32.PACK_AB R137, R140, R137 ;  /* 0x000000898c89723e */ /* 0x000fe200000000ff */
[----:B------:R-:W-:Y:S01]  /*31d0*/  FFMA.FTZ R157, R85, R158, R125 ;  /* 0x0000009e559d7223 */ /* 0x000fe2000001007d */
[----:B------:R-:W-:Y:S01]  /*31e0*/  FMUL.FTZ R185, R0, R185 ;  /* 0x000000b900b97220 */ /* 0x000fe20000410000 */
[----:B------:R-:W-:Y:S01]  /*31f0*/  FFMA.FTZ R139, R90, R187, R130 ;  /* 0x000000bb5a8b7223 */ /* 0x000fe20000010082 */
[----:B------:R-:W-:Y:S01]  /*3200*/  FFMA.FTZ R156, R91, R156, R131 ;  /* 0x0000009c5b9c7223 */ /* 0x000fe20000010083 */
[----:B------:R-:W-:Y:S01]  /*3210*/  F2FP.F16.F32.PACK_AB R136, R141, R136 ;  /* 0x000000888d88723e */ /* 0x000fe200000000ff */
        /* <DEDUP_REMOVED lines=79> */
.L_x_26651:
[----:B------:R-:W-:Y:S05]  /*3710*/  BSYNC B0 ;  /* 0x0000000000007941 */ /* 0x000fea0003800000 */
.L_x_26650:
[----:B-1----:R-:W1:Y:S02]  /*3720*/  LDC.64 R136, c[0x0][0x210] ;  /* 0x00008400ff887b82 */ /* 0x002e640000000a00 */
[----:B-1----:R-:W-:-:S04]  /*3730*/  LEA R3, R136, R3, 0x2 ;  /* 0x0000000388037211 */ /* 0x002fc800078e10ff */
[----:B------:R-:W-:-:S13]  /*3740*/  ISETP.GE.AND P0, PT, R3, R137, PT ;  /* 0x000000890300720c */ /* 0x000fda0003f06270 */
[----:B------:R-:W-:Y:S05]  /*3750*/  @!P0 BRA `(.L_x_26652) ;  /* 0xffffffcc005c8947 */ /* 0x000fea000383ffff */
[----:B------:R-:W-:Y:S05]  /*3760*/  EXIT ;  /* 0x000000000000794d */ /* 0x000fea0003800000 */
.L_x_26649:
        /* <DEDUP_REMOVED lines=8> */
.L_x_26654:
[----:B------:R-:W-:Y:S05]  /*37f0*/  BSYNC B0 ;  /* 0x0000000000007941 */ /* 0x000fea0003800000 */
.L_x_26653:
        /* <DEDUP_REMOVED lines=9> */
.L_x_26655:
[----:B------:R-:W-:Y:S01]  /*3890*/  HFMA2.MMA R188, -RZ, RZ, 0, 2.384185791015625e-07 ;  /* 0x00000004ffbc7435 */ /* 0x000fe200000001ff */
[----:B------:R-:W-:-:S05]  /*38a0*/  MOV R180, R185 ;  /* 0x000000b900b47202 */ /* 0x000fca0000000f00 */
[----:B------:R-:W-:-:S05]  /*38b0*/  FADD.FTZ R182, R181, R180 ;  /* 0x000000b4b5b67221 */ /* 0x000fca0000010000 */
[----:B------:R-:W-:-:S07]  /*38c0*/  MOV R187, R182 ;  /* 0x000000b600bb7202 */ /* 0x000fce0000000f00 */
[----:B------:R-:W-:Y:S05]  /*38d0*/  WARPSYNC.COLLECTIVE R186, `(.L_x_26656) ;  /* 0x00000000ba087348 */ /* 0x000fea0003c00000 */
[----:B------:R0:W1:Y:S02]  /*38e0*/  SHFL.BFLY P1, R185, R187, R188, R189 ;  /* 0x0c0000bcbbb97389 */ /* 0x00006400000200bd */
[----:B01----:R-:W-:Y:S01]  /*38f0*/  ENDCOLLECTIVE ;  /* 0x000000000000791b */ /* 0x003fe20003800000 */
.L_x_26656:
[----:B------:R-:W-:Y:S01]  /*3900*/  HFMA2.MMA R188, -RZ, RZ, 0, 4.76837158203125e-07 ;  /* 0x00000008ffbc7435 */ /* 0x000fe200000001ff */
[----:B------:R-:W-:-:S05]  /*3910*/  MOV R171, R185 ;  /* 0x000000b900ab7202 */ /* 0x000fca0000000f00 */
[----:B------:R-:W-:-:S05]  /*3920*/  FADD.FTZ R183, R182, R171 ;  /* 0x000000abb6b77221 */ /* 0x000fca0000010000 */
[----:B------:R-:W-:-:S07]  /*3930*/  MOV R187, R183 ;  /* 0x000000b700bb7202 */ /* 0x000fce0000000f00 */
[----:B------:R-:W-:Y:S05]  /*3940*/  WARPSYNC.COLLECTIVE R186, `(.L_x_26657) ;  /* 0x00000000ba087348 */ /* 0x000fea0003c00000 */
[----:B------:R0:W1:Y:S02]  /*3950*/  SHFL.BFLY P1, R185, R187, R188, R189 ;  /* 0x0c0000bcbbb97389 */ /* 0x00006400000200bd */
[----:B01----:R-:W-:Y:S01]  /*3960*/  ENDCOLLECTIVE ;  /* 0x000000000000791b */ /* 0x003fe20003800000 */
.L_x_26657:
        /* <DEDUP_REMOVED lines=8> */
.L_x_26658:
        /* <DEDUP_REMOVED lines=88> */
.L_x_26659:
[----:B------:R-:W-:Y:S01]  /*3f70*/  HFMA2.MMA R188, -RZ, RZ, 0, 1.1920928955078125e-07 ;  /* 0x00000002ffbc7435 */ /* 0x000fe200000001ff */
[----:B------:R-:W-:-:S05]  /*3f80*/  MOV R181, R185 ;  /* 0x000000b900b57202 */ /* 0x000fca0000000f00 */
[----:B------:R-:W-:-:S05]  /*3f90*/  FADD.FTZ R181, R0, R181 ;  /* 0x000000b500b57221 */ /* 0x000fca0000010000 */
[----:B------:R-:W-:-:S07]  /*3fa0*/  MOV R187, R181 ;  /* 0x000000b500bb7202 */ /* 0x000fce0000000f00 */
[----:B------:R-:W-:Y:S05]  /*3fb0*/  WARPSYNC.COLLECTIVE R186, `(.L_x_26660) ;  /* 0x00000000ba087348 */ /* 0x000fea0003c00000 */
[----:B------:R0:W1:Y:S02]  /*3fc0*/  SHFL.BFLY P1, R185, R187, R188, R189 ;  /* 0x0c0000bcbbb97389 */ /* 0x00006400000200bd */
[----:B01----:R-:W-:Y:S01]  /*3fd0*/  ENDCOLLECTIVE ;  /* 0x000000000000791b */ /* 0x003fe20003800000 */
.L_x_26660:
[----:B------:R-:W-:Y:S01]  /*3fe0*/  HFMA2.MMA R188, -RZ, RZ, 0, 2.384185791015625e-07 ;  /* 0x00000004ffbc7435 */ /* 0x000fe200000001ff */
[----:B------:R-:W-:-:S05]  /*3ff0*/  MOV R182, R185 ;  /* 0x000000b900b67202 */ /* 0x000fca0000000f00 */
[----:B------:R-:W-:-:S05]  /*4000*/  FADD.FTZ R182, R181, R182 ;  /* 0x000000b6b5b67221 */ /* 0x000fca0000010000 */
[----:B------:R-:W-:-:S07]  /*4010*/  MOV R187, R182 ;  /* 0x000000b600bb7202 */ /* 0x000fce0000000f00 */
[----:B------:R-:W-:Y:S05]  /*4020*/  WARPSYNC.COLLECTIVE R186, `(.L_x_26661) ;  /* 0x00000000ba087348 */ /* 0x000fea0003c00000 */
[----:B------:R0:W1:Y:S02]  /*4030*/  SHFL.BFLY P1, R185, R187, R188, R189 ;  /* 0x0c0000bcbbb97389 */ /* 0x00006400000200bd */
[----:B01----:R-:W-:Y:S01]  /*4040*/  ENDCOLLECTIVE ;  /* 0x000000000000791b */ /* 0x003fe20003800000 */
.L_x_26661:
[----:B------:R-:W-:Y:S01]  /*4050*/  HFMA2.MMA R188, -RZ, RZ, 0, 4.76837158203125e-07 ;  /* 0x00000008ffbc7435 */ /* 0x000fe200000001ff */
[----:B------:R-:W-:-:S05]  /*4060*/  MOV R183, R185 ;  /* 0x000000b900b77202 */ /* 0x000fca0000000f00 */
[----:B------:R-:W-:-:S05]  /*4070*/  FADD.FTZ R183, R182, R183 ;  /* 0x000000b7b6b77221 */ /* 0x000fca0000010000 */
[----:B------:R-:W-:-:S07]  /*4080*/  MOV R187, R183 ;  /* 0x000000b700bb7202 */ /* 0x000fce0000000f00 */
[----:B------:R-:W-:Y:S05]  /*4090*/  WARPSYNC.COLLECTIVE R186, `(.L_x_26662) ;  /* 0x00000000ba087348 */ /* 0x000fea0003c00000 */
[----:B------:R0:W1:Y:S02]  /*40a0*/  SHFL.BFLY P1, R185, R187, R188, R189 ;  /* 0x0c0000bcbbb97389 */ /* 0x00006400000200bd */
[----:B01----:R-:W-:Y:S01]  /*40b0*/  ENDCOLLECTIVE ;  /* 0x000000000000791b */ /* 0x003fe20003800000 */
.L_x_26662:
[----:B------:R-:W-:Y:S01]  /*40c0*/  HFMA2.MMA R188, -RZ, RZ, 0, 9.5367431640625e-07 ;  /* 0x00000010ffbc7435 */ /* 0x000fe200000001ff */
[----:B------:R-:W-:-:S05]  /*40d0*/  MOV R184, R185 ;  /* 0x000000b900b87202 */ /* 0x000fca0000000f00 */
[----:B------:R-:W-:-:S05]  /*40e0*/  FADD.FTZ R184, R183, R184 ;  /* 0x000000b8b7b87221 */ /* 0x000fca0000010000 */
[----:B------:R-:W-:-:S07]  /*40f0*/  MOV R187, R184 ;  /* 0x000000b800bb7202 */ /* 0x000fce0000000f00 */
[----:B------:R-:W-:Y:S05]  /*4100*/  WARPSYNC.COLLECTIVE R186, `(.L_x_26663) ;  /* 0x00000000ba087348 */ /* 0x000fea0003c00000 */
[----:B------:R0:W1:Y:S02]  /*4110*/  SHFL.BFLY P1, R185, R187, R188, R189 ;  /* 0x0c0000bcbbb97389 */ /* 0x00006400000200bd */
[----:B01----:R-:W-:Y:S01]  /*4120*/  ENDCOLLECTIVE ;  /* 0x000000000000791b */ /* 0x003fe20003800000 */
.L_x_26663:
[----:B------:R-:W-:Y:S05]  /*4130*/  BRA `(.L_x_26664) ;  /* 0xffffffe800ac7947 */ /* 0x000fea000383ffff */
.L_x_26665:
        /* <DEDUP_REMOVED lines=12> */
.L_x_37485:


//--------------------- .text._ZN10layer_norm13ln_fwd_kernelINS_13Kernel_traitsIf6__halffS2_fjLj1280ELj1ELj4ELj1ELj16ENS_18Kernel_traits_baseILj1280EfS2_fS2_fjLj128EEEEELb1ELb0ELb0ELb0EEEvNS_9FwdParamsE --------------------------
	.section	.text._ZN10layer_norm13ln_fwd_kernelINS_13Kernel_traitsIf6__halffS2_fjLj1280ELj1ELj4ELj1ELj16ENS_18Kernel_traits_baseILj1280EfS2_fS2_fjLj128EEEEELb1ELb0ELb0ELb0EEEvNS_9FwdParamsE,"ax",@progbits
	.align	128
        .global         _ZN10layer_norm13ln_fwd_kernelINS_13Kernel_traitsIf6__halffS2_fjLj1280ELj1ELj4ELj1ELj16ENS_18Kernel_traits_baseILj1280EfS2_fS2_fjLj128EEEEELb1ELb0ELb0ELb0EEEvNS_9FwdParamsE
        .type           _ZN10layer_norm13ln_fwd_kernelINS_13Kernel_traitsIf6__halffS2_fjLj1280ELj1ELj4ELj1ELj16ENS_18Kernel_traits_baseILj1280EfS2_fS2_fjLj128EEEEELb1ELb0ELb0ELb0EEEvNS_9FwdParamsE,@function
        .size           _ZN10layer_norm13ln_fwd_kernelINS_13Kernel_traitsIf6__halffS2_fjLj1280ELj1ELj4ELj1ELj16ENS_18Kernel_traits_baseILj1280EfS2_fS2_fjLj128EEEEELb1ELb0ELb0ELb0EEEvNS_9FwdParamsE,(.L_x_37486 - _ZN10layer_norm13ln_fwd_kernelINS_13Kernel_traitsIf6__halffS2_fjLj1280ELj1ELj4ELj1ELj16ENS_18Kernel_traits_baseILj1280EfS2_fS2_fjLj128EEEEELb1ELb0ELb0ELb0EEEvNS_9FwdParamsE)
        .other          _ZN10layer_norm13ln_fwd_kernelINS_13Kernel_traitsIf6__halffS2_fjLj1280ELj1ELj4ELj1ELj16ENS_18Kernel_traits_baseILj1280EfS2_fS2_fjLj128EEEEELb1ELb0ELb0ELb0EEEvNS_9FwdParamsE,@"STO_CUDA_ENTRY STV_DEFAULT"
_ZN10layer_norm13ln_fwd_kernelINS_13Kernel_traitsIf6__halffS2_fjLj1280ELj1ELj4ELj1ELj16ENS_18Kernel_traits_baseILj1280EfS2_fS2_fjLj128EEEEELb1ELb0ELb0ELb0EEEvNS_9FwdParamsE:
.text._ZN10layer_norm13ln_fwd_kernelINS_13Kernel_traitsIf6__halffS2_fjLj1280ELj1ELj4ELj1ELj16ENS_18Kernel_traits_baseILj1280EfS2_fS2_fjLj128EEEEELb1ELb0ELb0ELb0EEEvNS_9FwdParamsE:
        /* <DEDUP_REMOVED lines=118> */
.L_x_26667:
[----:B------:R-:W-:Y:S05]  /*0760*/  BSYNC B0 ;  /* 0x0000000000007941 */ /* 0x000fea0003800000 */
.L_x_26666:
        /* <DEDUP_REMOVED lines=18> */
.L_x_26669:
[----:B------:R-:W-:Y:S05]  /*0890*/  BSYNC B0 ;  /* 0x0000000000007941 */ /* 0x000fea0003800000 */
.L_x_26668:
        /* <DEDUP_REMOVED lines=18> */
.L_x_26671:
[----:B------:R-:W-:Y:S05]  /*09c0*/  BSYNC B0 ;  /* 0x0000000000007941 */ /* 0x000fea0003800000 */
.L_x_26670:
        /* <DEDUP_REMOVED lines=18> */
.L_x_26673:
[----:B------:R-:W-:Y:S05]  /*0af0*/  BSYNC B0 ;  /* 0x0000000000007941 */ /* 0x000fea0003800000 */
.L_x_26672:
        /* <DEDUP_REMOVED lines=17> */
.L_x_26675:
[----:B------:R-:W-:Y:S05]  /*0c10*/  BSYNC B0 ;  /* 0x0000000000007941 */ /* 0x000fea0003800000 */
.L_x_26674:
        /* <DEDUP_REMOVED lines=23> */
.L_x_26978:
        /* <DEDUP_REMOVED lines=41> */
.L_x_26680:
[----:B------:R-:W-:-:S07]  /*1020*/  MOV R98, R2 ;  /* 0x0000000200627202 */ /* 0x000fce0000000f00 */
.L_x_26681:
[----:B------:R-:W-:Y:S05]  /*1030*/  BSYNC B2 ;  /* 0x0000000000027941 */ /* 0x000fea0003800000 */
.L_x_26679:
        /* <DEDUP_REMOVED lines=16> */
.L_x_26685:
[----:B------:R-:W-:Y:S05]  /*1140*/  BSYNC B3 ;  /* 0x0000000000037941 */ /* 0x000fea0003800000 */
.L_x_26684:
        /* <DEDUP_REMOVED lines=42> */
[----:B------:R-:W-:-:S07]  /*13f0*/  IMAD.MOV.U32 R4, RZ, RZ, R138 ;  /* 0x000000ffff047224 */ /* 0x000fce00078e008a */
.L_x_26683:
[----:B------:R-:W-:Y:S05]  /*1400*/  BSYNC B2 ;  /* 0x0000000000027941 */ /* 0x000fea0003800000 */
.L_x_26682:
[----:B------:R-:W0:Y:S01]  /*1410*/  LDC R139, c[0x0][0x294] ;  /* 0x0000a500ff8b7b82 */ /* 0x000e220000000800 */
[----:B------:R-:W-:Y:S01]  /*1420*/  I2FP.F32.U32 R3, R98 ;  /* 0x0000006200037245 */ /* 0x000fe20000201000 */
[----:B------:R-:W-:Y:S01]  /*1430*/  IMAD.MOV.U32 R138, RZ, RZ, 0x2f800000 ;  /* 0x2f800000ff8a7424 */ /* 0x000fe200078e00ff */
[----:B------:R-:W-:Y:S01]  /*1440*/  ISETP.NE.U32.AND P0, PT, R96, RZ, PT ;  /* 0x000000ff6000720c */ /* 0x000fe20003f05070 */
[----:B-----5:R-:W-:Y:S01]  /*1450*/  HADD2.F32 R99, -RZ, R100.H0_H0 ;  /* 0x20000064ff637230 */ /* 0x020fe20000004100 */
[----:B------:R-:W-:Y:S01]  /*1460*/  LOP3.LUT R144, R144, 0xfffffffb, RZ, 0xc0, !PT ;  /* 0xfffffffb90907812 */ /* 0x000fe200078ec0ff */
[----:B------:R-:W-:Y:S01]  /*1470*/  FFMA.FTZ R96, R3, R138, 1.1641532182693481445e-10 ;  /* 0x2f00000003607423 */ /* 0x000fe2000001008a */
[----:B------:R-:W-:Y:S01]  /*1480*/  ISETP.NE.AND.EX P0, PT, R97, RZ, PT, P0 ;  /* 0x000000ff6100720c */ /* 0x000fe20003f05300 */
[----:B------:R-:W1:Y:S01]  /*1490*/  LDC R146, c[0x0][0x298] ;  /* 0x0000a600ff927b82 */ /* 0x000e620000000800 */
[----:B------:R-:W-:Y:S01]  /*14a0*/  FMUL.FTZ R99, R99, R136 ;  /* 0x0000008863637220 */ /* 0x000fe20000410000 */
[----:B------:R-:W-:Y:S01]  /*14b0*/  BSSY B2, `(.L_x_26686) ;  /* 0x0000012000027945 */ /* 0x000fe20003800000 */
[----:B0-----:R-:W-:-:S02]  /*14c0*/  FSETP.GTU.FTZ.AND P1, PT, R96, R139, PT ;  /* 0x0000008b6000720b */ /* 0x001fc40003f3c000 */
[----:B-1----:R-:W-:-:S11]  /*14d0*/  FMUL.FTZ R99, R99, R146 ;  /* 0x0000009263637220 */ /* 0x002fd60000410000 */
        /* <DEDUP_REMOVED lines=14> */
.L_x_26687:
[----:B------:R-:W-:-:S07]  /*15c0*/  IMAD.MOV.U32 R97, RZ, RZ, R2 ;  /* 0x000000ffff617224 */ /* 0x000fce00078e0002 */
.L_x_26688:
[----:B------:R-:W-:Y:S05]  /*15d0*/  BSYNC B2 ;  /* 0x0000000000027941 */ /* 0x000fea0003800000 */
.L_x_26686:
        /* <DEDUP_REMOVED lines=16> */
.L_x_26692:
[----:B------:R-:W-:Y:S05]  /*16e0*/  BSYNC B3 ;  /* 0x0000000000037941 */ /* 0x000fea0003800000 */
.L_x_26691:
        /* <DEDUP_REMOVED lines=43> */
.L_x_26690:
[----:B------:R-:W-:Y:S05]  /*19a0*/  BSYNC B2 ;  /* 0x0000000000027941 */ /* 0x000fea0003800000 */
.L_x_26689:
        /* <DEDUP_REMOVED lines=22> */
.L_x_26694:
[----:B------:R-:W-:-:S07]  /*1b10*/  IMAD.MOV.U32 R100, RZ, RZ, R2 ;  /* 0x000000ffff647224 */ /* 0x000fce00078e0002 */
.L_x_26695:
[----:B------:R-:W-:Y:S05]  /*1b20*/  BSYNC B2 ;  /* 0x0000000000027941 */ /* 0x000fea0003800000 */
.L_x_26693:
        /* <DEDUP_REMOVED lines=16> */
.L_x_26699:
[----:B------:R-:W-:Y:S05]  /*1c30*/  BSYNC B3 ;  /* 0x0000000000037941 */ /* 0x000fea0003800000 */
.L_x_26698:
        /* <DEDUP_REMOVED lines=42> */
[----:B------:R-:W-:-:S07]  /*1ee0*/  IMAD.MOV.U32 R4, RZ, RZ, R98 ;  /* 0x000000ffff047224 */ /* 0x000fce00078e0062 */
.L_x_26697:
[----:B------:R-:W-:Y:S05]  /*1ef0*/  BSYNC B2 ;  /* 0x0000000000027941 */ /* 0x000fea0003800000 */
.L_x_26696:
        /* <DEDUP_REMOVED lines=20> */
.L_x_26701:
[----:B------:R-:W-:-:S07]  /*2040*/  IMAD.MOV.U32 R99, RZ, RZ, R2 ;  /* 0x000000ffff637224 */ /* 0x000fce00078e0002 */
.L_x_26702:
[----:B------:R-:W-:Y:S05]  /*2050*/  BSYNC B2 ;  /* 0x0000000000027941 */ /* 0x000fea0003800000 */
.L_x_26700:
        /* <DEDUP_REMOVED lines=16> */
.L_x_26706:
[----:B------:R-:W-:Y:S05]  /*2160*/  BSYNC B3 ;  /* 0x0000000000037941 */ /* 0x000fea0003800000 */
.L_x_26705:
        /* <DEDUP_REMOVED lines=43> */
.L_x_26704:
[----:B------:R-:W-:Y:S05]  /*2420*/  BSYNC B2 ;  /* 0x0000000000027941 */ /* 0x000fea0003800000 */
.L_x_26703:
        /* <DEDUP_REMOVED lines=20> */
.L_x_26708:
[----:B------:R-:W-:-:S07]  /*2570*/  IMAD.MOV.U32 R147, RZ, RZ, R2 ;  /* 0x000000ffff937224 */ /* 0x000fce00078e0002 */
.L_x_26709:
[----:B------:R-:W-:Y:S05]  /*2580*/  BSYNC B2 ;  /* 0x0000000000027941 */ /* 0x000fea0003800000 */
.L_x_26707:
        /* <DEDUP_REMOVED lines=16> */
.L_x_26713:
[----:B------:R-:W-:Y:S05]  /*2690*/  BSYNC B3 ;  /* 0x0000000000037941 */ /* 0x000fea0003800000 */
.L_x_26712:
        /* <DEDUP_REMOVED lines=43> */
.L_x_26711:
[----:B------:R-:W-:Y:S05]  /*2950*/  BSYNC B2 ;  /* 0x0000000000027941 */ /* 0x000fea0003800000 */
.L_x_26710:
        /* <DEDUP_REMOVED lines=20> */
.L_x_26715:
[----:B------:R-:W-:-:S07]  /*2aa0*/  IMAD.MOV.U32 R101, RZ, RZ, R2 ;  /* 0x000000ffff657224 */ /* 0x000fce00078e0002 */
.L_x_26716:
[----:B------:R-:W-:Y:S05]  /*2ab0*/  BSYNC B2 ;  /* 0x0000000000027941 */ /* 0x000fea0003800000 */
.L_x_26714:
        /* <DEDUP_REMOVED lines=16> */
.L_x_26720:
[----:B------:R-:W-:Y:S05]  /*2bc0*/  BSYNC B3 ;  /* 0x0000000000037941 */ /* 0x000fea0003800000 */
.L_x_26719:
        /* <DEDUP_REMOVED lines=43> */
.L_x_26718:
[----:B------:R-:W-:Y:S05]  /*2e80*/  BSYNC B2 ;  /* 0x0000000000027941 */ /* 0x000fea0003800000 */
.L_x_26717:
        /* <DEDUP_REMOVED lines=20> */
.L_x_26722:
[----:B------:R-:W-:-:S07]  /*2fd0*/  IMAD.MOV.U32 R102, RZ, RZ, R2 ;  /* 0x000000ffff667224 */ /* 0x000fce00078e0002 */
.L_x_26723:
[----:B------:R-:W-:Y:S05]  /*2fe0*/  BSYNC B2 ;  /* 0x0000000000027941 */ /* 0x000fea0003800000 */
.L_x_26721:
        /* <DEDUP_REMOVED lines=16> */
.L_x_26727:
[----:B------:R-:W-:Y:S05]  /*30f0*/  BSYNC B3 ;  /* 0x0000000000037941 */ /* 0x000fea0003800000 */
.L_x_26726:
        /* <DEDUP_REMOVED lines=43> */
.L_x_26725:
[----:B------:R-:W-:Y:S05]  /*33b0*/  BSYNC B2 ;  /* 0x0000000000027941 */ /* 0x000fea0003800000 */
.L_x_26724:
        /* <DEDUP_REMOVED lines=20> */
.L_x_26729:
[----:B------:R-:W-:-:S07]  /*3500*/  IMAD.MOV.U32 R147, RZ, RZ, R2 ;  /* 0x000000ffff937224 */ /* 0x000fce00078e0002 */
.L_x_26730:
[----:B------:R-:W-:Y:S05]  /*3510*/  BSYNC B2 ;  /* 0x0000000000027941 */ /* 0x000fea0003800000 */
.L_x_26728:
        /* <DEDUP_REMOVED lines=18> */
.L_x_26734:
[----:B------:R-:W-:Y:S05]  /*3640*/  BSYNC B3 ;  /* 0x0000000000037941 */ /* 0x000fea0003800000 */
.L_x_26733:
        /* <DEDUP_REMOVED lines=42> */
.L_x_26732:
[----:B------:R-:W-:Y:S05]  /*38f0*/  BSYNC B2 ;  /* 0x0000000000027941 */ /* 0x000fea0003800000 */
.L_x_26731:
        /* <DEDUP_REMOVED lines=34> */
.L_x_26678:
[----:B------:R-:W-:Y:S05]  /*3b20*/  BSYNC B1 ;  /* 0x0000000000017941 */ /* 0x000fea0003800000 */
.L_x_26677:
        /* <DEDUP_REMOVED lines=25> */
.L_x_26738:
[----:B------:R-:W-:-:S07]  /*3cc0*/  IMAD.MOV.U32 R106, RZ, RZ, R2 ;  /* 0x000000ffff6a7224 */ /* 0x000fce00078e0002 */
.L_x_26739:
[----:B------:R-:W-:Y:S05]  /*3cd0*/  BSYNC B2 ;  /* 0x0000000000027941 */ /* 0x000fea0003800000 */
.L_x_26737:
        /* <DEDUP_REMOVED lines=16> */
.L_x_26743:
[----:B------:R-:W-:Y:S05]  /*3de0*/  BSYNC B3 ;  /* 0x0000000000037941 */ /* 0x000fea0003800000 */
.L_x_26742:
        /* <DEDUP_REMOVED lines=43> */
.L_x_26741:
[----:B------:R-:W-:Y:S05]  /*40a0*/  BSYNC B2 ;  /* 0x0000000000027941 */ /* 0x000fea0003800000 */
.L_x_26740:
        /* <DEDUP_REMOVED lines=11> */
[----:B------:R-:W-:-:S02]  /*4160*/  IADD3 R107, R148, 0x1, RZ ;  /* 0x00000001946b7810 */ /* 0x000fc40007ffe0ff */
        /* <DEDUP_REMOVED lines=15> */
.L_x_26745:
[----:B------:R-:W-:-:S07]  /*4260*/  MOV R105, R2 ;  /* 0x0000000200697202 */ /* 0x000fce0000000f00 */
.L_x_26746:
[----:B------:R-:W-:Y:S05]  /*4270*/  BSYNC B2 ;  /* 0x0000000000027941 */ /* 0x000fea0003800000 */
.L_x_26744:
        /* <DEDUP_REMOVED lines=16> */
.L_x_26750:
[----:B------:R-:W-:Y:S05]  /*4380*/  BSYNC B3 ;  /* 0x0000000000037941 */ /* 0x000fea0003800000 */
.L_x_26749:
        /* <DEDUP_REMOVED lines=43> */
.L_x_26748:
[----:B------:R-:W-:Y:S05]  /*4640*/  BSYNC B2 ;  /* 0x0000000000027941 */ /* 0x000fea0003800000 */
.L_x_26747:
        /* <DEDUP_REMOVED lines=22> */
.L_x_26752:
[----:B------:R-:W-:-:S07]  /*47b0*/  MOV R108, R2 ;  /* 0x00000002006c7202 */ /* 0x000fce0000000f00 */
.L_x_26753:
[----:B------:R-:W-:Y:S05]  /*47c0*/  BSYNC B2 ;  /* 0x0000000000027941 */ /* 0x000fea0003800000 */
.L_x_26751:
        /* <DEDUP_REMOVED lines=16> */
.L_x_26757:
[----:B------:R-:W-:Y:S05]  /*48d0*/  BSYNC B3 ;  /* 0x0000000000037941 */ /* 0x000fea0003800000 */
.L_x_26756:
        /* <DEDUP_REMOVED lines=43> */
.L_x_26755:
[----:B------:R-:W-:Y:S05]  /*4b90*/  BSYNC B2 ;  /* 0x0000000000027941 */ /* 0x000fea0003800000 */
.L_x_26754:
        /* <DEDUP_REMOVED lines=20> */
.L_x_26759:
[----:B------:R-:W-:-:S07]  /*4ce0*/  MOV R107, R2 ;  /* 0x00000002006b7202 */ /* 0x000fce0000000f00 */
.L_x_26760:
[----:B------:R-:W-:Y:S05]  /*4cf0*/  BSYNC B2 ;  /* 0x0000000000027941 */ /* 0x000fea0003800000 */
.L_x_26758:
        /* <DEDUP_REMOVED lines=16> */
.L_x_26764:
[----:B------:R-:W-:Y:S05]  /*4e00*/  BSYNC B3 ;  /* 0x0000000000037941 */ /* 0x000fea0003800000 */
.L_x_26763:
        /* <DEDUP_REMOVED lines=42> */
.L_x_26762:
[----:B------:R-:W-:Y:S05]  /*50b0*/  BSYNC B2 ;  /* 0x0000000000027941 */ /* 0x000fea0003800000 */
.L_x_26761:
        /* <DEDUP_REMOVED lines=20> */
.L_x_26766:
[----:B------:R-:W-:-:S07]  /*5200*/  IMAD.MOV.U32 R150, RZ, RZ, R2 ;  /* 0x000000ffff967224 */ /* 0x000fce00078e0002 */
.L_x_26767:
[----:B------:R-:W-:Y:S05]  /*5210*/  BSYNC B2 ;  /* 0x0000000000027941 */ /* 0x000fea0003800000 */
.L_x_26765:
        /* <DEDUP_REMOVED lines=16> */
.L_x_26771:
[----:B------:R-:W-:Y:S05]  /*5320*/  BSYNC B3 ;  /* 0x0000000000037941 */ /* 0x000fea0003800000 */
.L_x_26770:
        /* <DEDUP_REMOVED lines=43> */
.L_x_26769:
[----:B------:R-:W-:Y:S05]  /*55e0*/  BSYNC B2 ;  /* 0x0000000000027941 */ /* 0x000fea0003800000 */
.L_x_26768:
        /* <DEDUP_REMOVED lines=20> */
.L_x_26773:
[----:B------:R-:W-:-:S07]  /*5730*/  IMAD.MOV.U32 R109, RZ, RZ, R2 ;  /* 0x000000ffff6d7224 */ /* 0x000fce00078e0002 */
.L_x_26774:
[----:B------:R-:W-:Y:S05]  /*5740*/  BSYNC B2 ;  /* 0x0000000000027941 */ /* 0x000fea0003800000 */
.L_x_26772:
        /* <DEDUP_REMOVED lines=16> */
.L_x_26778:
[----:B------:R-:W-:Y:S05]  /*5850*/  BSYNC B3 ;  /* 0x0000000000037941 */ /* 0x000fea0003800000 */
.L_x_26777:
        /* <DEDUP_REMOVED lines=42> */
.L_x_26776:
[----:B------:R-:W-:Y:S05]  /*5b00*/  BSYNC B2 ;  /* 0x0000000000027941 */ /* 0x000fea0003800000 */
.L_x_26775:
[----:B------:R-:W-:Y:S01]  /*5b10*/  I2FP.F32.U32 R148, R109 ;  /* 0x0000006d00947245 */ /* 0x000fe20000201000 */
[----:B------:R-:W-:Y:S01]  /*5b20*/  HADD2.F32 R109, -RZ, R110.H1_H1 ;  /* 0x3000006eff6d7230 */ /* 0x000fe20000004100 */
        /* <DEDUP_REMOVED lines=18> */
.L_x_26780:
[----:B------:R-:W-:-:S07]  /*5c50*/  MOV R110, R2 ;  /* 0x00000002006e7202 */ /* 0x000fce0000000f00 */
.L_x_26781:
[----:B------:R-:W-:Y:S05]  /*5c60*/  BSYNC B2 ;  /* 0x0000000000027941 */ /* 0x000fea0003800000 */
.L_x_26779:
        /* <DEDUP_REMOVED lines=16> */
.L_x_26785:
[----:B------:R-:W-:Y:S05]  /*5d70*/  BSYNC B3 ;  /* 0x0000000000037941 */ /* 0x000fea0003800000 */
.L_x_26784:
        /* <DEDUP_REMOVED lines=42> */
.L_x_26783:
[----:B------:R-:W-:Y:S05]  /*6020*/  BSYNC B2 ;  /* 0x0000000000027941 */ /* 0x000fea0003800000 */
.L_x_26782:
        /* <DEDUP_REMOVED lines=20> */
.L_x_26787:
[----:B------:R-:W-:-:S07]  /*6170*/  IMAD.MOV.U32 R152, RZ, RZ, R2 ;  /* 0x000000ffff987224 */ /* 0x000fce00078e0002 */
.L_x_26788:
[----:B------:R-:W-:Y:S05]  /*6180*/  BSYNC B2 ;  /* 0x0000000000027941 */ /* 0x000fea0003800000 */
.L_x_26786:
        /* <DEDUP_REMOVED lines=18> */
.L_x_26792:
[----:B------:R-:W-:Y:S05]  /*62b0*/  BSYNC B3 ;  /* 0x0000000000037941 */ /* 0x000fea0003800000 */
.L_x_26791:
        /* <DEDUP_REMOVED lines=42> */
.L_x_26790:
[----:B------:R-:W-:Y:S05]  /*6560*/  BSYNC B2 ;  /* 0x0000000000027941 */ /* 0x000fea0003800000 */
.L_x_26789:
[----:B------:R-:W-:Y:S01]  /*6570*/  I2FP.F32.U32 R150, R152 ;  /* 0x0000009800967245 */ /* 0x000fe20000201000 */
[----:B------:R-:W-:Y:S01]  /*6580*/  HADD2.F32 R111, -RZ, R111.H1_H1 ;  /* 0x3000006fff6f7230 */ /* 0x000fe20000004100 */
        /* <DEDUP_REMOVED lines=32> */
.L_x_26736:
[----:B------:R-:W-:Y:S05]  /*6790*/  BSYNC B1 ;  /* 0x0000000000017941 */ /* 0x000fea0003800000 */
.L_x_26735:
        /* <DEDUP_REMOVED lines=25> */
.L_x_26796:
[----:B------:R-:W-:-:S07]  /*6930*/  IMAD.MOV.U32 R114, RZ, RZ, R2 ;  /* 0x000000ffff727224 */ /* 0x000fce00078e0002 */
.L_x_26797:
[----:B------:R-:W-:Y:S05]  /*6940*/  BSYNC B2 ;  /* 0x0000000000027941 */ /* 0x000fea0003800000 */
.L_x_26795:
        /* <DEDUP_REMOVED lines=16> */
.L_x_26801:
[----:B------:R-:W-:Y:S05]  /*6a50*/  BSYNC B3 ;  /* 0x0000000000037941 */ /* 0x000fea0003800000 */
.L_x_26800:
        /* <DEDUP_REMOVED lines=43> */
.L_x_26799:
[----:B------:R-:W-:Y:S05]  /*6d10*/  BSYNC B2 ;  /* 0x0000000000027941 */ /* 0x000fea0003800000 */
.L_x_26798:
        /* <DEDUP_REMOVED lines=27> */
.L_x_26803:
[----:B------:R-:W-:-:S07]  /*6ed0*/  MOV R113, R2 ;  /* 0x0000000200717202 */ /* 0x000fce0000000f00 */
.L_x_26804:
[----:B------:R-:W-:Y:S05]  /*6ee0*/  BSYNC B2 ;  /* 0x0000000000027941 */ /* 0x000fea0003800000 */
.L_x_26802:
        /* <DEDUP_REMOVED lines=16> */
.L_x_26808:
[----:B------:R-:W-:Y:S05]  /*6ff0*/  BSYNC B3 ;  /* 0x0000000000037941 */ /* 0x000fea0003800000 */
.L_x_26807:
        /* <DEDUP_REMOVED lines=43> */
.L_x_26806:
[----:B------:R-:W-:Y:S05]  /*72b0*/  BSYNC B2 ;  /* 0x0000000000027941 */ /* 0x000fea0003800000 */
.L_x_26805:
        /* <DEDUP_REMOVED lines=22> */
.L_x_26810:
[----:B------:R-:W-:-:S07]  /*7420*/  MOV R116, R2 ;  /* 0x0000000200747202 */ /* 0x000fce0000000f00 */
.L_x_26811:
[----:B------:R-:W-:Y:S05]  /*7430*/  BSYNC B2 ;  /* 0x0000000000027941 */ /* 0x000fea0003800000 */
.L_x_26809:
        /* <DEDUP_REMOVED lines=16> */
.L_x_26815:
[----:B------:R-:W-:Y:S05]  /*7540*/  BSYNC B3 ;  /* 0x0000000000037941 */ /* 0x000fea0003800000 */
.L_x_26814:
        /* <DEDUP_REMOVED lines=43> */
.L_x_26813:
[----:B------:R-:W-:Y:S05]  /*7800*/  BSYNC B2 ;  /* 0x0000000000027941 */ /* 0x000fea0003800000 */
.L_x_26812:
        /* <DEDUP_REMOVED lines=20> */
.L_x_26817:
[----:B------:R-:W-:-:S07]  /*7950*/  MOV R115, R2 ;  /* 0x0000000200737202 */ /* 0x000fce0000000f00 */
.L_x_26818:
[----:B------:R-:W-:Y:S05]  /*7960*/  BSYNC B2 ;  /* 0x0000000000027941 */ /* 0x000fea0003800000 */
.L_x_26816:
        /* <DEDUP_REMOVED lines=16> */
.L_x_26822:
[----:B------:R-:W-:Y:S05]  /*7a70*/  BSYNC B3 ;  /* 0x0000000000037941 */ /* 0x000fea0003800000 */
.L_x_26821:
        /* <DEDUP_REMOVED lines=42> */
.L_x_26820:
[----:B------:R-:W-:Y:S05]  /*7d20*/  BSYNC B2 ;  /* 0x0000000000027941 */ /* 0x000fea0003800000 */
.L_x_26819:
        /* <DEDUP_REMOVED lines=20> */
.L_x_26824:
[----:B------:R-:W-:-:S07]  /*7e70*/  IMAD.MOV.U32 R150, RZ, RZ, R2 ;  /* 0x000000ffff967224 */ /* 0x000fce00078e0002 */
.L_x_26825:
[----:B------:R-:W-:Y:S05]  /*7e80*/  BSYNC B2 ;  /* 0x0000000000027941 */ /* 0x000fea0003800000 */
.L_x_26823:
        /* <DEDUP_REMOVED lines=16> */
.L_x_26829:
[----:B------:R-:W-:Y:S05]  /*7f90*/  BSYNC B3 ;  /* 0x0000000000037941 */ /* 0x000fea0003800000 */
.L_x_26828:
        /* <DEDUP_REMOVED lines=43> */
.L_x_26827:
[----:B------:R-:W-:Y:S05]  /*8250*/  BSYNC B2 ;  /* 0x0000000000027941 */ /* 0x000fea0003800000 */
.L_x_26826:
        /* <DEDUP_REMOVED lines=20> */
.L_x_26831:
[----:B------:R-:W-:-:S07]  /*83a0*/  IMAD.MOV.U32 R117, RZ, RZ, R2 ;  /* 0x000000ffff757224 */ /* 0x000fce00078e0002 */
.L_x_26832:
[----:B------:R-:W-:Y:S05]  /*83b0*/  BSYNC B2 ;  /* 0x0000000000027941 */ /* 0x000fea0003800000 */
.L_x_26830:
        /* <DEDUP_REMOVED lines=16> */
.L_x_26836:
[----:B------:R-:W-:Y:S05]  /*84c0*/  BSYNC B3 ;  /* 0x0000000000037941 */ /* 0x000fea0003800000 */
.L_x_26835:
        /* <DEDUP_REMOVED lines=42> */
.L_x_26834:
[----:B------:R-:W-:Y:S05]  /*8770*/  BSYNC B2 ;  /* 0x0000000000027941 */ /* 0x000fea0003800000 */
.L_x_26833:
        /* <DEDUP_REMOVED lines=20> */
.L_x_26838:
[----:B------:R-:W-:-:S07]  /*88c0*/  MOV R118, R2 ;  /* 0x0000000200767202 */ /* 0x000fce0000000f00 */
.L_x_26839:
[----:B------:R-:W-:Y:S05]  /*88d0*/  BSYNC B2 ;  /* 0x0000000000027941 */ /* 0x000fea0003800000 */
.L_x_26837:
        /* <DEDUP_REMOVED lines=16> */
.L_x_26843:
[----:B------:R-:W-:Y:S05]  /*89e0*/  BSYNC B3 ;  /* 0x0000000000037941 */ /* 0x000fea0003800000 */
.L_x_26842:
        /* <DEDUP_REMOVED lines=42> */
.L_x_26841:
[----:B------:R-:W-:Y:S05]  /*8c90*/  BSYNC B2 ;  /* 0x0000000000027941 */ /* 0x000fea0003800000 */
.L_x_26840:
        /* <DEDUP_REMOVED lines=20> */
.L_x_26845:
[----:B------:R-:W-:-:S07]  /*8de0*/  IMAD.MOV.U32 R152, RZ, RZ, R2 ;  /* 0x000000ffff987224 */ /* 0x000fce00078e0002 */
.L_x_26846:
[----:B------:R-:W-:Y:S05]  /*8df0*/  BSYNC B2 ;  /* 0x0000000000027941 */ /* 0x000fea0003800000 */
.L_x_26844:
        /* <DEDUP_REMOVED lines=18> */
.L_x_26850:
[----:B------:R-:W-:Y:S05]  /*8f20*/  BSYNC B3 ;  /* 0x0000000000037941 */ /* 0x000fea0003800000 */
.L_x_26849:
        /* <DEDUP_REMOVED lines=42> */
.L_x_26848:
[----:B------:R-:W-:Y:S05]  /*91d0*/  BSYNC B2 ;  /* 0x0000000000027941 */ /* 0x000fea0003800000 */
.L_x_26847:
        /* <DEDUP_REMOVED lines=34> */
.L_x_26794:
[----:B------:R-:W-:Y:S05]  /*9400*/  BSYNC B1 ;  /* 0x0000000000017941 */ /* 0x000fea0003800000 */
.L_x_26793:
        /* <DEDUP_REMOVED lines=25> */
.L_x_26854:
[----:B------:R-:W-:-:S07]  /*95a0*/  IMAD.MOV.U32 R122, RZ, RZ, R2 ;  /* 0x000000ffff7a7224 */ /* 0x000fce00078e0002 */
.L_x_26855:
[----:B------:R-:W-:Y:S05]  /*95b0*/  BSYNC B2 ;  /* 0x0000000000027941 */ /* 0x000fea0003800000 */
.L_x_26853:
        /* <DEDUP_REMOVED lines=16> */
.L_x_26859:
[----:B------:R-:W-:Y:S05]  /*96c0*/  BSYNC B3 ;  /* 0x0000000000037941 */ /* 0x000fea0003800000 */
.L_x_26858:
        /* <DEDUP_REMOVED lines=43> */
.L_x_26857:
[----:B------:R-:W-:Y:S05]  /*9980*/  BSYNC B2 ;  /* 0x0000000000027941 */ /* 0x000fea0003800000 */
.L_x_26856:
        /* <DEDUP_REMOVED lines=27> */
.L_x_26861:
[----:B------:R-:W-:-:S07]  /*9b40*/  MOV R121, R2 ;  /* 0x0000000200797202 */ /* 0x000fce0000000f00 */
.L_x_26862:
[----:B------:R-:W-:Y:S05]  /*9b50*/  BSYNC B2 ;  /* 0x0000000000027941 */ /* 0x000fea0003800000 */
.L_x_26860:
        /* <DEDUP_REMOVED lines=16> */
.L_x_26866:
[----:B------:R-:W-:Y:S05]  /*9c60*/  BSYNC B3 ;  /* 0x0000000000037941 */ /* 0x000fea0003800000 */
.L_x_26865:
        /* <DEDUP_REMOVED lines=43> */
.L_x_26864:
[----:B------:R-:W-:Y:S05]  /*9f20*/  BSYNC B2 ;  /* 0x0000000000027941 */ /* 0x000fea0003800000 */
.L_x_26863:
        /* <DEDUP_REMOVED lines=22> */
.L_x_26868:
[----:B------:R-:W-:-:S07]  /*a090*/  MOV R124, R2 ;  /* 0x00000002007c7202 */ /* 0x000fce0000000f00 */
.L_x_26869:
[----:B------:R-:W-:Y:S05]  /*a0a0*/  BSYNC B2 ;  /* 0x0000000000027941 */ /* 0x000fea0003800000 */
.L_x_26867:
        /* <DEDUP_REMOVED lines=16> */
.L_x_26873:
[----:B------:R-:W-:Y:S05]  /*a1b0*/  BSYNC B3 ;  /* 0x0000000000037941 */ /* 0x000fea0003800000 */
.L_x_26872:
        /* <DEDUP_REMOVED lines=43> */
.L_x_26871:
[----:B------:R-:W-:Y:S05]  /*a470*/  BSYNC B2 ;  /* 0x0000000000027941 */ /* 0x000fea0003800000 */
.L_x_26870:
        /* <DEDUP_REMOVED lines=20> */
.L_x_26875:
[----:B------:R-:W-:-:S07]  /*a5c0*/  MOV R123, R2 ;  /* 0x00000002007b7202 */ /* 0x000fce0000000f00 */
.L_x_26876:
[----:B------:R-:W-:Y:S05]  /*a5d0*/  BSYNC B2 ;  /* 0x0000000000027941 */ /* 0x000fea0003800000 */
.L_x_26874:
        /* <DEDUP_REMOVED lines=16> */
.L_x_26880:
[----:B------:R-:W-:Y:S05]  /*a6e0*/  BSYNC B3 ;  /* 0x0000000000037941 */ /* 0x000fea0003800000 */
.L_x_26879:
        /* <DEDUP_REMOVED lines=42> */
.L_x_26878:
[----:B------:R-:W-:Y:S05]  /*a990*/  BSYNC B2 ;  /* 0x0000000000027941 */ /* 0x000fea0003800000 */
.L_x_26877:
        /* <DEDUP_REMOVED lines=20> */
.L_x_26882:
[----:B------:R-:W-:-:S07]  /*aae0*/  IMAD.MOV.U32 R150, RZ, RZ, R2 ;  /* 0x000000ffff967224 */ /* 0x000fce00078e0002 */
.L_x_26883:
[----:B------:R-:W-:Y:S05]  /*aaf0*/  BSYNC B2 ;  /* 0x0000000000027941 */ /* 0x000fea0003800000 */
.L_x_26881:
        /* <DEDUP_REMOVED lines=16> */
.L_x_26887:
[----:B------:R-:W-:Y:S05]  /*ac00*/  BSYNC B3 ;  /* 0x0000000000037941 */ /* 0x000fea0003800000 */
.L_x_26886:
        /* <DEDUP_REMOVED lines=43> */
.L_x_26885:
[----:B------:R-:W-:Y:S05]  /*aec0*/  BSYNC B2 ;  /* 0x0000000000027941 */ /* 0x000fea0003800000 */
.L_x_26884:
        /* <DEDUP_REMOVED lines=20> */
.L_x_26889:
[----:B------:R-:W-:-:S07]  /*b010*/  IMAD.MOV.U32 R125, RZ, RZ, R2 ;  /* 0x000000ffff7d7224 */ /* 0x000fce00078e0002 */
.L_x_26890:
[----:B------:R-:W-:Y:S05]  /*b020*/  BSYNC B2 ;  /* 0x0000000000027941 */ /* 0x000fea0003800000 */
.L_x_26888:
        /* <DEDUP_REMOVED lines=16> */
.L_x_26894:
[----:B------:R-:W-:Y:S05]  /*b130*/  BSYNC B3 ;  /* 0x0000000000037941 */ /* 0x000fea0003800000 */
.L_x_26893:
        /* <DEDUP_REMOVED lines=42> */
.L_x_26892:
[----:B------:R-:W-:Y:S05]  /*b3e0*/  BSYNC B2 ;  /* 0x0000000000027941 */ /* 0x000fea0003800000 */
.L_x_26891:
        /* <DEDUP_REMOVED lines=20> */
.L_x_26896:
[----:B------:R-:W-:-:S07]  /*b530*/  MOV R126, R2 ;  /* 0x00000002007e7202 */ /* 0x000fce0000000f00 */
.L_x_26897:
[----:B------:R-:W-:Y:S05]  /*b540*/  BSYNC B2 ;  /* 0x0000000000027941 */ /* 0x000fea0003800000 */
.L_x_26895:
        /* <DEDUP_REMOVED lines=16> */
.L_x_26901:
[----:B------:R-:W-:Y:S05]  /*b650*/  BSYNC B3 ;  /* 0x0000000000037941 */ /* 0x000fea0003800000 */
.L_x_26900:
        /* <DEDUP_REMOVED lines=42> */
.L_x_26899:
[----:B------:R-:W-:Y:S05]  /*b900*/  BSYNC B2 ;  /* 0x0000000000027941 */ /* 0x000fea0003800000 */
.L_x_26898:
        /* <DEDUP_REMOVED lines=20> */
.L_x_26903:
[----:B------:R-:W-:-:S07]  /*ba50*/  IMAD.MOV.U32 R152, RZ, RZ, R2 ;  /* 0x000000ffff987224 */ /* 0x000fce00078e0002 */
.L_x_26904:
[----:B------:R-:W-:Y:S05]  /*ba60*/  BSYNC B2 ;  /* 0x0000000000027941 */ /* 0x000fea0003800000 */
.L_x_26902:
        /* <DEDUP_REMOVED lines=18> */
.L_x_26908:
[----:B------:R-:W-:Y:S05]  /*bb90*/  BSYNC B3 ;  /* 0x0000000000037941 */ /* 0x000fea0003800000 */
.L_x_26907:
        /* <DEDUP_REMOVED lines=42> */
.L_x_26906:
[----:B------:R-:W-:Y:S05]  /*be40*/  BSYNC B2 ;  /* 0x0000000000027941 */ /* 0x000fea0003800000 */
.L_x_26905:
        /* <DEDUP_REMOVED lines=34> */
.L_x_26852:
[----:B------:R-:W-:Y:S05]  /*c070*/  BSYNC B1 ;  /* 0x0000000000017941 */ /* 0x000fea0003800000 */
.L_x_26851:
        /* <DEDUP_REMOVED lines=15> */
[----:B-123--:R-:W-:-:S11]  /*c170*/  VIADD R148, R3, 0x1 ;  /* 0x0000000103947836 */ /* 0x00efd60000000000 */
        /* <DEDUP_REMOVED lines=9> */
.L_x_26912:
[----:B------:R-:W-:-:S07]  /*c210*/  IMAD.MOV.U32 R130, RZ, RZ, R2 ;  /* 0x000000ffff827224 */ /* 0x000fce00078e0002 */
.L_x_26913:
[----:B------:R-:W-:Y:S05]  /*c220*/  BSYNC B2 ;  /* 0x0000000000027941 */ /* 0x000fea0003800000 */
.L_x_26911:
        /* <DEDUP_REMOVED lines=16> */
.L_x_26917:
[----:B------:R-:W-:Y:S05]  /*c330*/  BSYNC B3 ;  /* 0x0000000000037941 */ /* 0x000fea0003800000 */
.L_x_26916:
        /* <DEDUP_REMOVED lines=43> */
.L_x_26915:
[----:B------:R-:W-:Y:S05]  /*c5f0*/  BSYNC B2 ;  /* 0x0000000000027941 */ /* 0x000fea0003800000 */
.L_x_26914:
        /* <DEDUP_REMOVED lines=27> */
.L_x_26919:
[----:B------:R-:W-:-:S07]  /*c7b0*/  MOV R129, R2 ;  /* 0x0000000200817202 */ /* 0x000fce0000000f00 */
.L_x_26920:
[----:B------:R-:W-:Y:S05]  /*c7c0*/  BSYNC B2 ;  /* 0x0000000000027941 */ /* 0x000fea0003800000 */
.L_x_26918:
        /* <DEDUP_REMOVED lines=16> */
.L_x_26924:
[----:B------:R-:W-:Y:S05]  /*c8d0*/  BSYNC B3 ;  /* 0x0000000000037941 */ /* 0x000fea0003800000 */
.L_x_26923:
        /* <DEDUP_REMOVED lines=43> */
.L_x_26922:
[----:B------:R-:W-:Y:S05]  /*cb90*/  BSYNC B2 ;  /* 0x0000000000027941 */ /* 0x000fea0003800000 */
.L_x_26921:
        /* <DEDUP_REMOVED lines=22> */
.L_x_26926:
[----:B------:R-:W-:-:S07]  /*cd00*/  MOV R132, R2 ;  /* 0x0000000200847202 */ /* 0x000fce0000000f00 */
.L_x_26927:
[----:B------:R-:W-:Y:S05]  /*cd10*/  BSYNC B2 ;  /* 0x0000000000027941 */ /* 0x000fea0003800000 */
.L_x_26925:
        /* <DEDUP_REMOVED lines=16> */
.L_x_26931:
[----:B------:R-:W-:Y:S05]  /*ce20*/  BSYNC B3 ;  /* 0x0000000000037941 */ /* 0x000fea0003800000 */
.L_x_26930:
        /* <DEDUP_REMOVED lines=43> */
.L_x_26929:
[----:B------:R-:W-:Y:S05]  /*d0e0*/  BSYNC B2 ;  /* 0x0000000000027941 */ /* 0x000fea0003800000 */
.L_x_26928:
        /* <DEDUP_REMOVED lines=20> */
.L_x_26933:
[----:B------:R-:W-:-:S07]  /*d230*/  MOV R131, R2 ;  /* 0x0000000200837202 */ /* 0x000fce0000000f00 */
.L_x_26934:
[----:B------:R-:W-:Y:S05]  /*d240*/  BSYNC B2 ;  /* 0x0000000000027941 */ /* 0x000fea0003800000 */
.L_x_26932:
        /* <DEDUP_REMOVED lines=16> */
.L_x_26938:
[----:B------:R-:W-:Y:S05]  /*d350*/  BSYNC B3 ;  /* 0x0000000000037941 */ /* 0x000fea0003800000 */
.L_x_26937:
        /* <DEDUP_REMOVED lines=42> */
.L_x_26936:
[----:B------:R-:W-:Y:S05]  /*d600*/  BSYNC B2 ;  /* 0x0000000000027941 */ /* 0x000fea0003800000 */
.L_x_26935:
        /* <DEDUP_REMOVED lines=20> */
.L_x_26940:
[----:B------:R-:W-:-:S07]  /*d750*/  IMAD.MOV.U32 R150, RZ, RZ, R2 ;  /* 0x000000ffff967224 */ /* 0x000fce00078e0002 */
.L_x_26941:
[----:B------:R-:W-:Y:S05]  /*d760*/  BSYNC B2 ;  /* 0x0000000000027941 */ /* 0x000fea0003800000 */
.L_x_26939:
        /* <DEDUP_REMOVED lines=16> */
.L_x_26945:
[----:B------:R-:W-:Y:S05]  /*d870*/  BSYNC B3 ;  /* 0x0000000000037941 */ /* 0x000fea0003800000 */
.L_x_26944:
        /* <DEDUP_REMOVED lines=43> */
.L_x_26943:
[----:B------:R-:W-:Y:S05]  /*db30*/  BSYNC B2 ;  /* 0x0000000000027941 */ /* 0x000fea0003800000 */
.L_x_26942:
        /* <DEDUP_REMOVED lines=20> */
.L_x_26947:
[----:B------:R-:W-:-:S07]  /*dc80*/  IMAD.MOV.U32 R133, RZ, RZ, R2 ;  /* 0x000000ffff857224 */ /* 0x000fce00078e0002 */
.L_x_26948:
[----:B------:R-:W-:Y:S05]  /*dc90*/  BSYNC B2 ;  /* 0x0000000000027941 */ /* 0x000fea0003800000 */
.L_x_26946:
        /* <DEDUP_REMOVED lines=16> */
.L_x_26952:
[----:B------:R-:W-:Y:S05]  /*dda0*/  BSYNC B3 ;  /* 0x0000000000037941 */ /* 0x000fea0003800000 */
.L_x_26951:
        /* <DEDUP_REMOVED lines=42> */
.L_x_26950:
[----:B------:R-:W-:Y:S05]  /*e050*/  BSYNC B2 ;  /* 0x0000000000027941 */ /* 0x000fea0003800000 */
.L_x_26949:
        /* <DEDUP_REMOVED lines=20> */
.L_x_26954:
[----:B------:R-:W-:-:S07]  /*e1a0*/  MOV R134, R2 ;  /* 0x0000000200867202 */ /* 0x000fce0000000f00 */
.L_x_26955:
[----:B------:R-:W-:Y:S05]  /*e1b0*/  BSYNC B2 ;  /* 0x0000000000027941 */ /* 0x000fea0003800000 */
.L_x_26953:
        /* <DEDUP_REMOVED lines=16> */
.L_x_26959:
[----:B------:R-:W-:Y:S05]  /*e2c0*/  BSYNC B3 ;  /* 0x0000000000037941 */ /* 0x000fea0003800000 */
.L_x_26958:
        /* <DEDUP_REMOVED lines=42> */
.L_x_26957:
[----:B------:R-:W-:Y:S05]  /*e570*/  BSYNC B2 ;  /* 0x0000000000027941 */ /* 0x000fea0003800000 */
.L_x_26956:
        /* <DEDUP_REMOVED lines=20> */
.L_x_26961:
[----:B------:R-:W-:-:S07]  /*e6c0*/  IMAD.MOV.U32 R152, RZ, RZ, R2 ;  /* 0x000000ffff987224 */ /* 0x000fce00078e0002 */
.L_x_26962:
[----:B------:R-:W-:Y:S05]  /*e6d0*/  BSYNC B2 ;  /* 0x0000000000027941 */ /* 0x000fea0003800000 */
.L_x_26960:
        /* <DEDUP_REMOVED lines=18> */
.L_x_26966:
[----:B------:R-:W-:Y:S05]  /*e800*/  BSYNC B3 ;  /* 0x0000000000037941 */ /* 0x000fea0003800000 */
.L_x_26965:
        /* <DEDUP_REMOVED lines=42> */
.L_x_26964:
[----:B------:R-:W-:Y:S05]  /*eab0*/  BSYNC B2 ;  /* 0x0000000000027941 */ /* 0x000fea0003800000 */
.L_x_26963:
        /* <DEDUP_REMOVED lines=33> */
.L_x_26910:
[----:B------:R-:W-:Y:S05]  /*ecd0*/  BSYNC B1 ;  /* 0x0000000000017941 */ /* 0x000fea0003800000 */
.L_x_26909:
        /* <DEDUP_REMOVED lines=151> */
.L_x_26990:
        /* <DEDUP_REMOVED lines=31> */
[----:B------:R-:W-:Y:S01]  /*f840*/  F2FP.F16.F32.PACK_AB R136, R137, R136 ;  /* 0x000000888988723e */ /* 0x000fe200000000ff */
        /* <DEDUP_REMOVED lines=13> */
[----:B------:R-:W-:Y:S02]  /*f920*/  F2FP.F16.F32.PACK_AB R137, R138, R137 ;  /* 0x000000898a89723e */ /* 0x000fe400000000ff */
[----:B------:R-:W-:Y:S02]  /*f930*/  F2FP.F16.F32.PACK_AB R138, R150, R151 ;  /* 0x00000097968a723e */ /* 0x000fe400000000ff */
[----:B------:R-:W-:-:S05]  /*f940*/  F2FP.F16.F32.PACK_AB R139, R152, R139 ;  /* 0x0000008b988b723e */ /* 0x000fca00000000ff */
[----:B------:R2:W-:Y:S02]  /*f950*/  STG.E.128 desc[UR6][R148.64], R136 ;  /* 0x0000008894007986 */ /* 0x0005e4000c101d06 */
.L_x_26969:
[----:B------:R-:W-:Y:S05]  /*f960*/  BSYNC B1 ;  /* 0x0000000000017941 */ /* 0x000fea0003800000 */
.L_x_26968:
        /* <DEDUP_REMOVED lines=30> */
[----:B------:R-:W-:Y:S01]  /*fb50*/  F2FP.F16.F32.PACK_AB R137, R138, R137 ;  /* 0x000000898a89723e */ /* 0x000fe200000000ff */
[----:B------:R-:W-:Y:S01]  /*fb60*/  VIADD R145, R145, 0x20 ;  /* 0x0000002091917836 */ /* 0x000fe20000000000 */
[----:B------:R-:W-:Y:S02]  /*fb70*/  F2FP.F16.F32.PACK_AB R138, R150, R151 ;  /* 0x00000097968a723e */ /* 0x000fe400000000ff */
[----:B------:R-:W-:-:S05]  /*fb80*/  F2FP.F16.F32.PACK_AB R139, R152, R139 ;  /* 0x0000008b988b723e */ /* 0x000fca00000000ff */
[----:B------:R3:W-:Y:S02]  /*fb90*/  STG.E.128 desc[UR6][R148.64], R136 ;  /* 0x0000008894007986 */ /* 0x0007e4000c101d06 */
.L_x_26971:
[----:B------:R-:W-:Y:S05]  /*fba0*/  BSYNC B1 ;  /* 0x0000000000017941 */ /* 0x000fea0003800000 */
.L_x_26970:
        /* <DEDUP_REMOVED lines=35> */
.L_x_26973:
[----:B------:R-:W-:Y:S05]  /*fde0*/  BSYNC B1 ;  /* 0x0000000000017941 */ /* 0x000fea0003800000 */
.L_x_26972:
        /* <DEDUP_REMOVED lines=35> */
.L_x_26975:
[----:B------:R-:W-:Y:S05]  /*10020*/  BSYNC B1 ;  /* 0x0000000000017941 */ /* 0x000fea0003800000 */
.L_x_26974:
        /* <DEDUP_REMOVED lines=34> */
.L_x_26977:
[----:B------:R-:W-:Y:S05]  /*10250*/  BSYNC B1 ;  /* 0x0000000000017941 */ /* 0x000fea0003800000 */
.L_x_26976:
[----:B01234-:R-:W0:Y:S02]  /*10260*/  LDC.64 R136, c[0x0][0x210] ;  /* 0x00008400ff887b82 */ /* 0x01fe240000000a00 */
[----:B0-----:R-:W-:-:S04]  /*10270*/  LEA R143, R136, R143, 0x2 ;  /* 0x0000008f888f7211 */ /* 0x001fc800078e10ff */
[----:B------:R-:W-:-:S13]  /*10280*/  ISETP.GE.AND P0, PT, R143, R137, PT ;  /* 0x000000898f00720c */ /* 0x000fda0003f06270 */
[----:B------:R-:W-:Y:S05]  /*10290*/  @!P0 BRA `(.L_x_26978) ;  /* 0xffffff0800bc8947 */ /* 0x000fea000383ffff */
[----:B------:R-:W-:Y:S05]  /*102a0*/  BSYNC B0 ;  /* 0x0000000000007941 */ /* 0x000fea0003800000 */
.L_x_26676:
[----:B------:R-:W-:Y:S05]  /*102b0*/  EXIT ;  /* 0x000000000000794d */ /* 0x000fea0003800000 */
.L_x_26967:
        /* <DEDUP_REMOVED lines=8> */
.L_x_26980:
[----:B------:R-:W-:Y:S05]  /*10340*/  BSYNC B1 ;  /* 0x0000000000017941 */ /* 0x000fea0003800000 */
.L_x_26979:
        /* <DEDUP_REMOVED lines=10> */
.L_x_26981:
[----:B------:R-:W-:Y:S01]  /*103f0*/  HFMA2.MMA R153, -RZ, RZ, 0, 2.384185791015625e-07 ;  /* 0x00000004ff997435 */ /* 0x000fe200000001ff */
[----:B------:R-:W-:-:S05]  /*10400*/  MOV R136, R152 ;  /* 0x0000009800887202 */ /* 0x000fca0000000f00 */
[----:B------:R-:W-:-:S04]  /*10410*/  FADD.FTZ R147, R137, R136 ;  /* 0x0000008889937221 */ /* 0x000fc80000010000 */
[----:B------:R-:W-:-:S07]  /*10420*/  IMAD.MOV.U32 R154, RZ, RZ, R147 ;  /* 0x000000ffff9a7224 */ /* 0x000fce00078e0093 */
[----:B------:R-:W-:Y:S05]  /*10430*/  WARPSYNC.COLLECTIVE R151, `(.L_x_26982) ;  /* 0x0000000097087348 */ /* 0x000fea0003c00000 */
[----:B------:R0:W1:Y:S02]  /*10440*/  SHFL.BFLY P5, R152, R154, R153, R156 ;  /* 0x0c0000999a987389 */ /* 0x00006400000a009c */
[----:B01----:R-:W-:Y:S01]  /*10450*/  ENDCOLLECTIVE ;  /* 0x000000000000791b */ /* 0x003fe20003800000 */
.L_x_26982:
[----:B------:R-:W-:Y:S02]  /*10460*/  IMAD.MOV.U32 R153, RZ, RZ, 0x8 ;  /* 0x00000008ff997424 */ /* 0x000fe400078e00ff */
[----:B------:R-:W-:-:S04]  /*10470*/  IMAD.MOV.U32 R136, RZ, RZ, R152 ;  /* 0x000000ffff887224 */ /* 0x000fc800078e0098 */
[----:B------:R-:W-:-:S05]  /*10480*/  FADD.FTZ R148, R147, R136 ;  /* 0x0000008893947221 */ /* 0x000fca0000010000 */
[----:B------:R-:W-:-:S07]  /*10490*/  MOV R154, R148 ;  /* 0x00000094009a7202 */ /* 0x000fce0000000f00 */
[----:B------:R-:W-:Y:S05]  /*104a0*/  WARPSYNC.COLLECTIVE R151, `(.L_x_26983) ;  /* 0x0000000097087348 */ /* 0x000fea0003c00000 */
[----:B------:R0:W1:Y:S02]  /*104b0*/  SHFL.BFLY P5, R152, R154, R153, R156 ;  /* 0x0c0000999a987389 */ /* 0x00006400000a009c */
[----:B01----:R-:W-:Y:S01]  /*104c0*/  ENDCOLLECTIVE ;  /* 0x000000000000791b */ /* 0x003fe20003800000 */
.L_x_26983:
[----:B------:R-:W-:Y:S01]  /*104d0*/  HFMA2.MMA R153, -RZ, RZ, 0, 9.5367431640625e-07 ;  /* 0x00000010ff997435 */ /* 0x000fe200000001ff */
[----:B------:R-:W-:-:S05]  /*104e0*/  MOV R149, R152 ;  /* 0x0000009800957202 */ /* 0x000fca0000000f00 */
[----:B------:R-:W-:-:S04]  /*104f0*/  FADD.FTZ R149, R148, R149 ;  /* 0x0000009594957221 */ /* 0x000fc80000010000 */
[----:B------:R-:W-:-:S07]  /*10500*/  IMAD.MOV.U32 R154, RZ, RZ, R149 ;  /* 0x000000ffff9a7224 */ /* 0x000fce00078e0095 */
[----:B------:R-:W-:Y:S05]  /*10510*/  WARPSYNC.COLLECTIVE R151, `(.L_x_26984) ;  /* 0x0000000097087348 */ /* 0x000fea0003c00000 */
[----:B------:R0:W1:Y:S02]  /*10520*/  SHFL.BFLY P5, R152, R154, R153, R156 ;  /* 0x0c0000999a987389 */ /* 0x00006400000a009c */
[----:B01----:R-:W-:Y:S01]  /*10530*/  ENDCOLLECTIVE ;  /* 0x000000000000791b */ /* 0x003fe20003800000 */
.L_x_26984:
        /* <DEDUP_REMOVED lines=89> */
.L_x_26985:
[----:B------:R-:W-:Y:S01]  /*10ad0*/  HFMA2.MMA R153, -RZ, RZ, 0, 1.1920928955078125e-07 ;  /* 0x00000002ff997435 */ /* 0x000fe200000001ff */
[----:B------:R-:W-:-:S05]  /*10ae0*/  MOV R137, R152 ;  /* 0x0000009800897202 */ /* 0x000fca0000000f00 */
[----:B------:R-:W-:-:S04]  /*10af0*/  FADD.FTZ R137, R136, R137 ;  /* 0x0000008988897221 */ /* 0x000fc80000010000 */
[----:B------:R-:W-:-:S07]  /*10b00*/  IMAD.MOV.U32 R154, RZ, RZ, R137 ;  /* 0x000000ffff9a7224 */ /* 0x000fce00078e0089 */
[----:B------:R-:W-:Y:S05]  /*10b10*/  WARPSYNC.COLLECTIVE R151, `(.L_x_26986) ;  /* 0x0000000097087348 */ /* 0x000fea0003c00000 */
[----:B------:R0:W1:Y:S02]  /*10b20*/  SHFL.BFLY P5, R152, R154, R153, R156 ;  /* 0x0c0000999a987389 */ /* 0x00006400000a009c */
[----:B01----:R-:W-:Y:S01]  /*10b30*/  ENDCOLLECTIVE ;  /* 0x000000000000791b */ /* 0x003fe20003800000 */
.L_x_26986:
[----:B------:R-:W-:Y:S02]  /*10b40*/  IMAD.MOV.U32 R153, RZ, RZ, 0x4 ;  /* 0x00000004ff997424 */ /* 0x000fe400078e00ff */
[----:B------:R-:W-:-:S04]  /*10b50*/  IMAD.MOV.U32 R148, RZ, RZ, R152 ;  /* 0x000000ffff947224 */ /* 0x000fc800078e0098 */
[----:B------:R-:W-:-:S05]  /*10b60*/  FADD.FTZ R148, R137, R148 ;  /* 0x0000009489947221 */ /* 0x000fca0000010000 */
[----:B------:R-:W-:-:S07]  /*10b70*/  MOV R154, R148 ;  /* 0x00000094009a7202 */ /* 0x000fce0000000f00 */
[----:B------:R-:W-:Y:S05]  /*10b80*/  WARPSYNC.COLLECTIVE R151, `(.L_x_26987) ;  /* 0x0000000097087348 */ /* 0x000fea0003c00000 */
[----:B------:R0:W1:Y:S02]  /*10b90*/  SHFL.BFLY P5, R152, R154, R153, R156 ;  /* 0x0c0000999a987389 */ /* 0x00006400000a009c */
[----:B01----:R-:W-:Y:S01]  /*10ba0*/  ENDCOLLECTIVE ;  /* 0x000000000000791b */ /* 0x003fe20003800000 */
.L_x_26987:
[----:B------:R-:W-:Y:S01]  /*10bb0*/  HFMA2.MMA R153, -RZ, RZ, 0, 4.76837158203125e-07 ;  /* 0x00000008ff997435 */ /* 0x000fe200000001ff */
[----:B------:R-:W-:-:S05]  /*10bc0*/  MOV R139, R152 ;  /* 0x00000098008b7202 */ /* 0x000fca0000000f00 */
[----:B------:R-:W-:-:S04]  /*10bd0*/  FADD.FTZ R139, R148, R139 ;  /* 0x0000008b948b7221 */ /* 0x000fc80000010000 */
[----:B------:R-:W-:-:S07]  /*10be0*/  IMAD.MOV.U32 R154, RZ, RZ, R139 ;  /* 0x000000ffff9a7224 */ /* 0x000fce00078e008b */
[----:B------:R-:W-:Y:S05]  /*10bf0*/  WARPSYNC.COLLECTIVE R151, `(.L_x_26988) ;  /* 0x0000000097087348 */ /* 0x000fea0003c00000 */
[----:B------:R0:W1:Y:S02]  /*10c00*/  SHFL.BFLY P5, R152, R154, R153, R156 ;  /* 0x0c0000999a987389 */ /* 0x00006400000a009c */
[----:B01----:R-:W-:Y:S01]  /*10c10*/  ENDCOLLECTIVE ;  /* 0x000000000000791b */ /* 0x003fe20003800000 */
.L_x_26988:
[----:B------:R-:W-:Y:S02]  /*10c20*/  IMAD.MOV.U32 R153, RZ, RZ, 0x10 ;  /* 0x00000010ff997424 */ /* 0x000fe400078e00ff */
[----:B------:R-:W-:-:S04]  /*10c30*/  IMAD.MOV.U32 R150, RZ, RZ, R152 ;  /* 0x000000ffff967224 */ /* 0x000fc800078e0098 */
[----:B------:R-:W-:-:S05]  /*10c40*/  FADD.FTZ R150, R139, R150 ;  /* 0x000000968b967221 */ /* 0x000fca0000010000 */
[----:B------:R-:W-:-:S07]  /*10c50*/  MOV R154, R150 ;  /* 0x00000096009a7202 */ /* 0x000fce0000000f00 */
[----:B------:R-:W-:Y:S05]  /*10c60*/  WARPSYNC.COLLECTIVE R151, `(.L_x_26989) ;  /* 0x0000000097087348 */ /* 0x000fea0003c00000 */
[----:B------:R0:W1:Y:S02]  /*10c70*/  SHFL.BFLY P5, R152, R154, R153, R156 ;  /* 0x0c0000999a987389 */ /* 0x00006400000a009c */
[----:B01----:R-:W-:Y:S01]  /*10c80*/  ENDCOLLECTIVE ;  /* 0x000000000000791b */ /* 0x003fe20003800000 */
.L_x_26989:
[----:B------:R-:W-:Y:S01]  /*10c90*/  MOV R147, R152 ;  /* 0x0000009800937202 */ /* 0x000fe20000000f00 */
[----:B------:R-:W-:Y:S06]  /*10ca0*/  BRA `(.L_x_26990) ;  /* 0xffffffe800687947 */ /* 0x000fec000383ffff */
.L_x_26991:
        /* <DEDUP_REMOVED lines=13> */
.L_x_37486:


//--------------------- .text._ZN10layer_norm13ln_fwd_kernelINS_13Kernel_traitsIf6__halffS2_fjLj1280ELj1ELj4ELj1ELj16ENS_18Kernel_traits_baseILj1280EfS2_fS2_fjLj128EEEEELb1ELb0ELb0ELb1EEEvNS_9FwdParamsE --------------------------
	.section	.text._ZN10layer_norm13ln_fwd_kernelINS_13Kernel_traitsIf6__halffS2_fjLj1280ELj1ELj4ELj1ELj16ENS_18Kernel_traits_baseILj1280EfS2_fS2_fjLj128EEEEELb1ELb0ELb0ELb1EEEvNS_9FwdParamsE,"ax",@progbits
	.align	128
        .global         _ZN10layer_norm13ln_fwd_kernelINS_13Kernel_traitsIf6__halffS2_fjLj1280ELj1ELj4ELj1ELj16ENS_18Kernel_traits_baseILj1280EfS2_fS2_fjLj128EEEEELb1ELb0ELb0ELb1EEEvNS_9FwdParamsE
        .type           _ZN10layer_norm13ln_fwd_kernelINS_13Kernel_traitsIf6__halffS2_fjLj1280ELj1ELj4ELj1ELj16ENS_18Kernel_traits_baseILj1280EfS2_fS2_fjLj128EEEEELb1ELb0ELb0ELb1EEEvNS_9FwdParamsE,@function
        .size           _ZN10layer_norm13ln_fwd_kernelINS_13Kernel_traitsIf6__halffS2_fjLj1280ELj1ELj4ELj1ELj16ENS_18Kernel_traits_baseILj1280EfS2_fS2_fjLj128EEEEELb1ELb0ELb0ELb1EEEvNS_9FwdParamsE,(.L_x_37487 - _ZN10layer_norm13ln_fwd_kernelINS_13Kernel_traitsIf6__halffS2_fjLj1280ELj1ELj4ELj1ELj16ENS_18Kernel_traits_baseILj1280EfS2_fS2_fjLj128EEEEELb1ELb0ELb0ELb1EEEvNS_9FwdParamsE)
        .other          _ZN10layer_norm13ln_fwd_kernelINS_13Kernel_traitsIf6__halffS2_fjLj1280ELj1ELj4ELj1ELj16ENS_18Kernel_traits_baseILj1280EfS2_fS2_fjLj128EEEEELb1ELb0ELb0ELb1EEEvNS_9FwdParamsE,@"STO_CUDA_ENTRY STV_DEFAULT"
_ZN10layer_norm13ln_fwd_kernelINS_13Kernel_traitsIf6__halffS2_fjLj1280ELj1ELj4ELj1ELj16ENS_18Kernel_traits_baseILj1280EfS2_fS2_fjLj128EEEEELb1ELb0ELb0ELb1EEEvNS_9FwdParamsE:
.text._ZN10layer_norm13ln_fwd_kernelINS_13Kernel_traitsIf6__halffS2_fjLj1280ELj1ELj4ELj1ELj16ENS_18Kernel_traits_baseILj1280EfS2_fS2_fjLj128EEEEELb1ELb0ELb0ELb1EEEvNS_9FwdParamsE:
        /* <DEDUP_REMOVED lines=154> */
.L_x_27274:
        /* <DEDUP_REMOVED lines=26> */
[----:B------:R-:W-:Y:S01]  /*0b40*/  IMAD.MOV.U32 R146, RZ, RZ, 0x3f800000 ;  /* 0x3f800000ff927424 */ /* 0x000fe200078e00ff */
[----:B------:R-:W-:-:S10]  /*0b50*/  IADD3 R20, R150, 0x1, RZ ;  /* 0x0000000196147810 */ /* 0x000fd40007ffe0ff */
        /* <DEDUP_REMOVED lines=10> */
.L_x_26994:
[----:B------:R-:W-:-:S07]  /*0c00*/  MOV R16, R4 ;  /* 0x0000000400107202 */ /* 0x000fce0000000f00 */
.L_x_26995:
[----:B------:R-:W-:Y:S05]  /*0c10*/  BSYNC B1 ;  /* 0x0000000000017941 */ /* 0x000fea0003800000 */
.L_x_26993:
        /* <DEDUP_REMOVED lines=16> */
.L_x_26999:
[----:B------:R-:W-:Y:S05]  /*0d20*/  BSYNC B2 ;  /* 0x0000000000027941 */ /* 0x000fea0003800000 */
.L_x_26998:
        /* <DEDUP_REMOVED lines=43> */
.L_x_26997:
[----:B------:R-:W-:Y:S05]  /*0fe0*/  BSYNC B1 ;  /* 0x0000000000017941 */ /* 0x000fea0003800000 */
.L_x_26996:
[----:B------:R-:W0:Y:S01]  /*0ff0*/  LDC R144, c[0x0][0x294] ;  /* 0x0000a500ff907b82 */ /* 0x000e220000000800 */
[----:B------:R-:W-:Y:S01]  /*1000*/  HFMA2.MMA R143, -RZ, RZ, 0.1171875, 0 ;  /* 0x2f800000ff8f7435 */ /* 0x000fe200000001ff */
[----:B------:R-:W-:Y:S01]  /*1010*/  I2FP.F32.U32 R16, R16 ;  /* 0x0000001000107245 */ /* 0x000fe20000201000 */
[----:B-----5:R-:W-:Y:S01]  /*1020*/  HADD2.F32 R19, -RZ, R12.H0_H0 ;  /* 0x2000000cff137230 */ /* 0x020fe20000004100 */
[----:B------:R-:W-:Y:S01]  /*1030*/  ISETP.NE.U32.AND P0, PT, R24, RZ, PT ;  /* 0x000000ff1800720c */ /* 0x000fe20003f05070 */
[----:B------:R-:W-:Y:S01]  /*1040*/  BSSY B1, `(.L_x_27000) ;  /* 0x0000017000017945 */ /* 0x000fe20003800000 */
[C---:B------:R-:W-:Y:S01]  /*1050*/  ISETP.NE.AND P2, PT, R20.reuse, 0x1, PT ;  /* 0x000000011400780c */ /* 0x040fe20003f45270 */
[----:B------:R-:W-:Y:S01]  /*1060*/  VIADD R18, R20, 0x1 ;  /* 0x0000000114127836 */ /* 0x000fe20000000000 */
[----:B------:R-:W1:Y:S01]  /*1070*/  LDC R145, c[0x0][0x298] ;  /* 0x0000a600ff917b82 */ /* 0x000e620000000800 */
[----:B------:R-:W-:Y:S02]  /*1080*/  ISETP.NE.AND.EX P0, PT, R25, RZ, PT, P0 ;  /* 0x000000ff1900720c */ /* 0x000fe40003f05300 */
[----:B------:R-:W-:Y:S01]  /*1090*/  FFMA.FTZ R17, R16, R143, 1.1641532182693481445e-10 ;  /* 0x2f00000010117423 */ /* 0x000fe2000001008f */
[----:B------:R-:W-:Y:S01]  /*10a0*/  FMUL.FTZ R16, R19, R146 ;  /* 0x0000009213107220 */ /* 0x000fe20000410000 */
[----:B------:R-:W-:-:S03]  /*10b0*/  LOP3.LUT R142, R142, 0xfffffff7, RZ, 0xc0, !PT ;  /* 0xfffffff78e8e7812 */ /* 0x000fc600078ec0ff */
        /* <DEDUP_REMOVED lines=14> */
.L_x_27001:
[----:B------:R-:W-:-:S07]  /*11a0*/  IMAD.MOV.U32 R16, RZ, RZ, R4 ;  /* 0x000000ffff107224 */ /* 0x000fce00078e0004 */
.L_x_27002:
[----:B------:R-:W-:Y:S05]  /*11b0*/  BSYNC B1 ;  /* 0x0000000000017941 */ /* 0x000fea0003800000 */
.L_x_27000:
        /* <DEDUP_REMOVED lines=16> */
.L_x_27006:
[----:B------:R-:W-:Y:S05]  /*12c0*/  BSYNC B2 ;  /* 0x0000000000027941 */ /* 0x000fea0003800000 */
.L_x_27005:
        /* <DEDUP_REMOVED lines=43> */
.L_x_27004:
[----:B------:R-:W-:Y:S05]  /*1580*/  BSYNC B1 ;  /* 0x0000000000017941 */ /* 0x000fea0003800000 */
.L_x_27003:
[----:B------:R-:W-:Y:S01]  /*1590*/  I2FP.F32.U32 R16, R16 ;  /* 0x0000001000107245 */ /* 0x000fe20000201000 */
[----:B------:R-:W-:Y:S01]  /*15a0*/  HADD2.F32 R19, -RZ, R12.H1_H1 ;  /* 0x3000000cff137230 */ /* 0x000fe20000004100 */
[----:B------:R-:W-:Y:S01]  /*15b0*/  ISETP.NE.AND P2, PT, R18, 0x1, PT ;  /* 0x000000011200780c */ /* 0x000fe20003f45270 */
[----:B------:R-:W-:Y:S01]  /*15c0*/  BSSY B1, `(.L_x_27007) ;  /* 0x0000014000017945 */ /* 0x000fe20003800000 */
[----:B------:R-:W-:Y:S01]  /*15d0*/  LOP3.LUT R142, R142, 0xfffffffb, RZ, 0xc0, !PT ;  /* 0xfffffffb8e8e7812 */ /* 0x000fe200078ec0ff */
[----:B------:R-:W-:Y:S01]  /*15e0*/  FFMA.FTZ R17, R16, R143, 1.1641532182693481445e-10 ;  /* 0x2f00000010117423 */ /* 0x000fe2000001008f */
[----:B------:R-:W-:Y:S01]  /*15f0*/  FMUL.FTZ R12, R19, R146 ;  /* 0x00000092130c7220 */ /* 0x000fe20000410000 */
[----:B------:R-:W-:-:S03]  /*1600*/  VIADD R16, R18, 0x1 ;  /* 0x0000000112107836 */ /* 0x000fc60000000000 */
        /* <DEDUP_REMOVED lines=14> */
.L_x_27008:
[----:B------:R-:W-:-:S07]  /*16f0*/  IMAD.MOV.U32 R12, RZ, RZ, R4 ;  /* 0x000000ffff0c7224 */ /* 0x000fce00078e0004 */
.L_x_27009:
[----:B------:R-:W-:Y:S05]  /*1700*/  BSYNC B1 ;  /* 0x0000000000017941 */ /* 0x000fea0003800000 */
.L_x_27007:
        /* <DEDUP_REMOVED lines=16> */
.L_x_27013:
[----:B------:R-:W-:Y:S05]  /*1810*/  BSYNC B2 ;  /* 0x0000000000027941 */ /* 0x000fea0003800000 */
.L_x_27012:
        /* <DEDUP_REMOVED lines=43> */
.L_x_27011:
[----:B------:R-:W-:Y:S05]  /*1ad0*/  BSYNC B1 ;  /* 0x0000000000017941 */ /* 0x000fea0003800000 */
.L_x_27010:
[----:B------:R-:W-:Y:S01]  /*1ae0*/  I2FP.F32.U32 R12, R12 ;  /* 0x0000000c000c7245 */ /* 0x000fe20000201000 */
[----:B------:R-:W-:Y:S01]  /*1af0*/  HADD2.F32 R19, -RZ, R13.H0_H0 ;  /* 0x2000000dff137230 */ /* 0x000fe20000004100 */
        /* <DEDUP_REMOVED lines=20> */
.L_x_27015:
[----:B------:R-:W-:-:S07]  /*1c40*/  IMAD.MOV.U32 R12, RZ, RZ, R4 ;  /* 0x000000ffff0c7224 */ /* 0x000fce00078e0004 */
.L_x_27016:
[----:B------:R-:W-:Y:S05]  /*1c50*/  BSYNC B1 ;  /* 0x0000000000017941 */ /* 0x000fea0003800000 */
.L_x_27014:
        /* <DEDUP_REMOVED lines=16> */
.L_x_27020:
[----:B------:R-:W-:Y:S05]  /*1d60*/  BSYNC B2 ;  /* 0x0000000000027941 */ /* 0x000fea0003800000 */
.L_x_27019:
        /* <DEDUP_REMOVED lines=43> */
.L_x_27018:
[----:B------:R-:W-:Y:S05]  /*2020*/  BSYNC B1 ;  /* 0x0000000000017941 */ /* 0x000fea0003800000 */
.L_x_27017:
        /* <DEDUP_REMOVED lines=20> */
.L_x_27022:
[----:B------:R-:W-:-:S07]  /*2170*/  IMAD.MOV.U32 R12, RZ, RZ, R4 ;  /* 0x000000ffff0c7224 */ /* 0x000fce00078e0004 */
.L_x_27023:
[----:B------:R-:W-:Y:S05]  /*2180*/  BSYNC B1 ;  /* 0x0000000000017941 */ /* 0x000fea0003800000 */
.L_x_27021:
        /* <DEDUP_REMOVED lines=16> */
.L_x_27027:
[----:B------:R-:W-:Y:S05]  /*2290*/  BSYNC B2 ;  /* 0x0000000000027941 */ /* 0x000fea0003800000 */
.L_x_27026:
        /* <DEDUP_REMOVED lines=43> */
.L_x_27025:
[----:B------:R-:W-:Y:S05]  /*2550*/  BSYNC B1 ;  /* 0x0000000000017941 */ /* 0x000fea0003800000 */
.L_x_27024:
        /* <DEDUP_REMOVED lines=20> */
.L_x_27029:
[----:B------:R-:W-:-:S07]  /*26a0*/  IMAD.MOV.U32 R12, RZ, RZ, R4 ;  /* 0x000000ffff0c7224 */ /* 0x000fce00078e0004 */
.L_x_27030:
[----:B------:R-:W-:Y:S05]  /*26b0*/  BSYNC B1 ;  /* 0x0000000000017941 */ /* 0x000fea0003800000 */
.L_x_27028:
        /* <DEDUP_REMOVED lines=16> */
.L_x_27034:
[----:B------:R-:W-:Y:S05]  /*27c0*/  BSYNC B2 ;  /* 0x0000000000027941 */ /* 0x000fea0003800000 */
.L_x_27033:
        /* <DEDUP_REMOVED lines=43> */
.L_x_27032:
[----:B------:R-:W-:Y:S05]  /*2a80*/  BSYNC B1 ;  /* 0x0000000000017941 */ /* 0x000fea0003800000 */
.L_x_27031:
        /* <DEDUP_REMOVED lines=20> */
.L_x_27036:
[----:B------:R-:W-:-:S07]  /*2bd0*/  IMAD.MOV.U32 R12, RZ, RZ, R4 ;  /* 0x000000ffff0c7224 */ /* 0x000fce00078e0004 */
.L_x_27037:
[----:B------:R-:W-:Y:S05]  /*2be0*/  BSYNC B1 ;  /* 0x0000000000017941 */ /* 0x000fea0003800000 */
.L_x_27035:
        /* <DEDUP_REMOVED lines=16> */
.L_x_27041:
[----:B------:R-:W-:Y:S05]  /*2cf0*/  BSYNC B2 ;  /* 0x0000000000027941 */ /* 0x000fea0003800000 */
.L_x_27040:
        /* <DEDUP_REMOVED lines=43> */
.L_x_27039:
[----:B------:R-:W-:Y:S05]  /*2fb0*/  BSYNC B1 ;  /* 0x0000000000017941 */ /* 0x000fea0003800000 */
.L_x_27038:
        /* <DEDUP_REMOVED lines=20> */
.L_x_27043:
[----:B------:R-:W-:-:S07]  /*3100*/  IMAD.MOV.U32 R12, RZ, RZ, R4 ;  /* 0x000000ffff0c7224 */ /* 0x000fce00078e0004 */
.L_x_27044:
[----:B------:R-:W-:Y:S05]  /*3110*/  BSYNC B1 ;  /* 0x0000000000017941 */ /* 0x000fea0003800000 */
.L_x_27042:
        /* <DEDUP_REMOVED lines=18> */
.L_x_27048:
[----:B------:R-:W-:Y:S05]  /*3240*/  BSYNC B2 ;  /* 0x0000000000027941 */ /* 0x000fea0003800000 */
.L_x_27047:
        /* <DEDUP_REMOVED lines=43> */
.L_x_27046:
[----:B------:R-:W-:Y:S05]  /*3500*/  BSYNC B1 ;  /* 0x0000000000017941 */ /* 0x000fea0003800000 */
.L_x_27045:
[----:B------:R-:W-:Y:S01]  /*3510*/  I2FP.F32.U32 R12, R12 ;  /* 0x0000000c000c7245 */ /* 0x000fe20000201000 */
[----:B------:R-:W0:Y:S01]  /*3520*/  LDC.64 R140, c[0x0][0x238] ;  /* 0x00008e00ff8c7b82 */ /* 0x000e220000000a00 */
[----:B------:R-:W-:Y:S01]  /*3530*/  SEL R21, RZ, 0x10000, P5 ;  /* 0x00010000ff157807 */ /* 0x000fe20002800000 */
[----:B------:R-:W-:Y:S01]  /*3540*/  HADD2.F32 R15, -RZ, R15.H1_H1 ;  /* 0x3000000fff0f7230 */ /* 0x000fe20000004100 */
[----:B------:R-:W-:Y:S01]  /*3550*/  SEL R24, RZ, 0x100, P4 ;  /* 0x00000100ff187807 */ /* 0x000fe20002000000 */
[----:B------:R-:W-:Y:S01]  /*3560*/  FFMA.FTZ R17, R12, R143, 1.1641532182693481445e-10 ;  /* 0x2f0000000c117423 */ /* 0x000fe2000001008f */
[----:B------:R-:W-:Y:S01]  /*3570*/  LOP3.LUT P5, RZ, R142, 0x4, RZ, 0xc0, !PT ;  /* 0x000000048eff7812 */ /* 0x000fe200078ac0ff */
[----:B------:R-:W-:Y:S01]  /*3580*/  VIADD R147, R0, 0x20 ;  /* 0x0000002000937836 */ /* 0x000fe20000000000 */
        /* <DEDUP_REMOVED lines=20> */
[----:B0-----:R-:W-:Y:S01]  /*36d0*/  IMAD.WIDE.U32 R18, R0, 0x20, R140 ;  /* 0x0000002000127825 */ /* 0x001fe200078e008c */
[----:B------:R-:W-:-:S03]  /*36e0*/  LOP3.LUT R22, R22, R23, RZ, 0xfc, !PT ;  /* 0x0000001716167212 */ /* 0x000fc600078efcff */
[----:B------:R-:W-:Y:S01]  /*36f0*/  @P0 FADD.FTZ R43, R51, R43 ;  /* 0x0000002b332b0221 */ /* 0x000fe20000010000 */
        /* <DEDUP_REMOVED lines=22> */
.L_x_27050:
[----:B------:R-:W-:-:S07]  /*3860*/  MOV R16, R4 ;  /* 0x0000000400107202 */ /* 0x000fce0000000f00 */
.L_x_27051:
[----:B------:R-:W-:Y:S05]  /*3870*/  BSYNC B1 ;  /* 0x0000000000017941 */ /* 0x000fea0003800000 */
.L_x_27049:
        /* <DEDUP_REMOVED lines=16> */
.L_x_27055:
[----:B------:R-:W-:Y:S05]  /*3980*/  BSYNC B2 ;  /* 0x0000000000027941 */ /* 0x000fea0003800000 */
.L_x_27054:
        /* <DEDUP_REMOVED lines=43> */
.L_x_27053:
[----:B------:R-:W-:Y:S05]  /*3c40*/  BSYNC B1 ;  /* 0x0000000000017941 */ /* 0x000fea0003800000 */
.L_x_27052:
[----:B------:R-:W-:Y:S01]  /*3c50*/  I2FP.F32.U32 R16, R16 ;  /* 0x0000001000107245 */ /* 0x000fe20000201000 */
[----:B-----5:R-:W-:Y:S01]  /*3c60*/  HADD2.F32 R19, -RZ, R12.H0_H0 ;  /* 0x2000000cff137230 */ /* 0x020fe20000004100 */
        /* <DEDUP_REMOVED lines=20> */
.L_x_27057:
[----:B------:R-:W-:-:S07]  /*3db0*/  MOV R16, R4 ;  /* 0x0000000400107202 */ /* 0x000fce0000000f00 */
.L_x_27058:
[----:B------:R-:W-:Y:S05]  /*3dc0*/  BSYNC B1 ;  /* 0x0000000000017941 */ /* 0x000fea0003800000 */
.L_x_27056:
        /* <DEDUP_REMOVED lines=16> */
.L_x_27062:
[----:B------:R-:W-:Y:S05]  /*3ed0*/  BSYNC B2 ;  /* 0x0000000000027941 */ /* 0x000fea0003800000 */
.L_x_27061:
        /* <DEDUP_REMOVED lines=43> */
.L_x_27060:
[----:B------:R-:W-:Y:S05]  /*4190*/  BSYNC B1 ;  /* 0x0000000000017941 */ /* 0x000fea0003800000 */
.L_x_27059:
[----:B------:R-:W-:Y:S01]  /*41a0*/  I2FP.F32.U32 R16, R16 ;  /* 0x0000001000107245 */ /* 0x000fe20000201000 */
[----:B------:R-:W-:Y:S01]  /*41b0*/  HADD2.F32 R19, -RZ, R12.H1_H1 ;  /* 0x3000000cff137230 */ /* 0x000fe20000004100 */
        /* <DEDUP_REMOVED lines=20> */
.L_x_27064:
[----:B------:R-:W-:-:S07]  /*4300*/  MOV R12, R4 ;  /* 0x00000004000c7202 */ /* 0x000fce0000000f00 */
.L_x_27065:
[----:B------:R-:W-:Y:S05]  /*4310*/  BSYNC B1 ;  /* 0x0000000000017941 */ /* 0x000fea0003800000 */
.L_x_27063:
        /* <DEDUP_REMOVED lines=16> */
.L_x_27069:
[----:B------:R-:W-:Y:S05]  /*4420*/  BSYNC B2 ;  /* 0x0000000000027941 */ /* 0x000fea0003800000 */
.L_x_27068:
        /* <DEDUP_REMOVED lines=43> */
.L_x_27067:
[----:B------:R-:W-:Y:S05]  /*46e0*/  BSYNC B1 ;  /* 0x0000000000017941 */ /* 0x000fea0003800000 */
.L_x_27066:
[----:B------:R-:W-:Y:S01]  /*46f0*/  I2FP.F32.U32 R12, R12 ;  /* 0x0000000c000c7245 */ /* 0x000fe20000201000 */
[----:B------:R-:W-:Y:S01]  /*4700*/  HADD2.F32 R19, -RZ, R13.H0_H0 ;  /* 0x2000000dff137230 */ /* 0x000fe20000004100 */
        /* <DEDUP_REMOVED lines=20> */
.L_x_27071:
[----:B------:R-:W-:-:S07]  /*4850*/  MOV R12, R4 ;  /* 0x00000004000c7202 */ /* 0x000fce0000000f00 */
.L_x_27072:
[----:B------:R-:W-:Y:S05]  /*4860*/  BSYNC B1 ;  /* 0x0000000000017941 */ /* 0x000fea0003800000 */
.L_x_27070:
        /* <DEDUP_REMOVED lines=16> */
.L_x_27076:
[----:B------:R-:W-:Y:S05]  /*4970*/  BSYNC B2 ;  /* 0x0000000000027941 */ /* 0x000fea0003800000 */
.L_x_27075:
        /* <DEDUP_REMOVED lines=43> */
.L_x_27074:
[----:B------:R-:W-:Y:S05]  /*4c30*/  BSYNC B1 ;  /* 0x0000000000017941 */ /* 0x000fea0003800000 */
.L_x_27073:
        /* <DEDUP_REMOVED lines=20> */
.L_x_27078:
[----:B------:R-:W-:-:S07]  /*4d80*/  MOV R12, R4 ;  /* 0x00000004000c7202 */ /* 0x000fce0000000f00 */
.L_x_27079:
[----:B------:R-:W-:Y:S05]  /*4d90*/  BSYNC B1 ;  /* 0x0000000000017941 */ /* 0x000fea0003800000 */
.L_x_27077:
        /* <DEDUP_REMOVED lines=16> */
.L_x_27083:
[----:B------:R-:W-:Y:S05]  /*4ea0*/  BSYNC B2 ;  /* 0x0000000000027941 */ /* 0x000fea0003800000 */
.L_x_27082:
        /* <DEDUP_REMOVED lines=43> */
.L_x_27081:
[----:B------:R-:W-:Y:S05]  /*5160*/  BSYNC B1 ;  /* 0x0000000000017941 */ /* 0x000fea0003800000 */
.L_x_27080:
        /* <DEDUP_REMOVED lines=20> */
.L_x_27085:
[----:B------:R-:W-:-:S07]  /*52b0*/  MOV R12, R4 ;  /* 0x00000004000c7202 */ /* 0x000fce0000000f00 */
.L_x_27086:
[----:B------:R-:W-:Y:S05]  /*52c0*/  BSYNC B1 ;  /* 0x0000000000017941 */ /* 0x000fea0003800000 */
.L_x_27084:
        /* <DEDUP_REMOVED lines=16> */
.L_x_27090:
[----:B------:R-:W-:Y:S05]  /*53d0*/  BSYNC B2 ;  /* 0x0000000000027941 */ /* 0x000fea0003800000 */
.L_x_27089:
        /* <DEDUP_REMOVED lines=43> */
.L_x_27088:
[----:B------:R-:W-:Y:S05]  /*5690*/  BSYNC B1 ;  /* 0x0000000000017941 */ /* 0x000fea0003800000 */
.L_x_27087:
        /* <DEDUP_REMOVED lines=20> */
.L_x_27092:
[----:B------:R-:W-:-:S07]  /*57e0*/  MOV R12, R4 ;  /* 0x00000004000c7202 */ /* 0x000fce0000000f00 */
.L_x_27093:
[----:B------:R-:W-:Y:S05]  /*57f0*/  BSYNC B1 ;  /* 0x0000000000017941 */ /* 0x000fea0003800000 */
.L_x_27091:
        /* <DEDUP_REMOVED lines=16> */
.L_x_27097:
[----:B------:R-:W-:Y:S05]  /*5900*/  BSYNC B2 ;  /* 0x0000000000027941 */ /* 0x000fea0003800000 */
.L_x_27096:
        /* <DEDUP_REMOVED lines=43> */
.L_x_27095:
[----:B------:R-:W-:Y:S05]  /*5bc0*/  BSYNC B1 ;  /* 0x0000000000017941 */ /* 0x000fea0003800000 */
.L_x_27094:
        /* <DEDUP_REMOVED lines=20> */
.L_x_27099:
[----:B------:R-:W-:-:S07]  /*5d10*/  MOV R12, R4 ;  /* 0x00000004000c7202 */ /* 0x000fce0000000f00 */
.L_x_27100:
[----:B------:R-:W-:Y:S05]  /*5d20*/  BSYNC B1 ;  /* 0x0000000000017941 */ /* 0x000fea0003800000 */
.L_x_27098:
        /* <DEDUP_REMOVED lines=18> */
.L_x_27104:
[----:B------:R-:W-:Y:S05]  /*5e50*/  BSYNC B2 ;  /* 0x0000000000027941 */ /* 0x000fea0003800000 */
.L_x_27103:
        /* <DEDUP_REMOVED lines=43> */
.L_x_27102:
[----:B------:R-:W-:Y:S05]  /*6110*/  BSYNC B1 ;  /* 0x0000000000017941 */ /* 0x000fea0003800000 */
.L_x_27101:
[----:B------:R-:W-:Y:S01]  /*6120*/  I2FP.F32.U32 R12, R12 ;  /* 0x0000000c000c7245 */ /* 0x000fe20000201000 */
[----:B------:R-:W-:Y:S01]  /*6130*/  HADD2.F32 R15, -RZ, R15.H1_H1 ;  /* 0x3000000fff0f7230 */ /* 0x000fe20000004100 */
        /* <DEDUP_REMOVED lines=19> */
[----:B------:R-:W-:Y:S02]  /*6270*/  SEL R21, RZ, 0x1, P6 ;  /* 0x00000001ff157807 */ /* 0x000fe40003000000 */
[----:B------:R-:W-:Y:S02]  /*6280*/  LOP3.LUT R16, R18, R16, R14, 0xfe, !PT ;  /* 0x0000001012107212 */ /* 0x000fe400078efe0e */
[----:B------:R-:W-:Y:S02]  /*6290*/  FSEL R35, R20, RZ, !P2 ;  /* 0x000000ff14237208 */ /* 0x000fe40005000000 */
[----:B------:R-:W-:-:S02]  /*62a0*/  IADD3 R151, R0, 0x40, RZ ;  /* 0x0000004000977810 */ /* 0x000fc40007ffe0ff */
[----:B------:R-:W-:Y:S01]  /*62b0*/  LOP3.LUT R17, R17, R22, R23, 0xfe, !PT ;  /* 0x0000001611117212 */ /* 0x000fe200078efe17 */
[----:B------:R-:W-:Y:S01]  /*62c0*/  @P0 FADD.FTZ R35, R51, R35 ;  /* 0x0000002333230221 */ /* 0x000fe20000010000 */
[----:B------:R-:W-:Y:S01]  /*62d0*/  LOP3.LUT R16, R16, R21, RZ, 0xfc, !PT ;  /* 0x0000001510107212 */ /* 0x000fe200078efcff */
[----:B------:R-:W-:Y:S01]  /*62e0*/  IMAD.WIDE.U32 R20, R147, 0x20, R140 ;  /* 0x0000002093147825 */ /* 0x000fe200078e008c */
[----:B------:R-:W-:-:S03]  /*62f0*/  LOP3.LUT R17, R19, R17, R15, 0xfe, !PT ;  /* 0x0000001113117212 */ /* 0x000fc600078efe0f */
[----:B0-----:R-:W-:Y:S01]  /*6300*/  @P1 IMAD.WIDE.U32 R22, R151, 0x20, R12 ;  /* 0x0000002097161825 */ /* 0x001fe200078e000c */
        /* <DEDUP_REMOVED lines=20> */
.L_x_27106:
[----:B------:R-:W-:-:S07]  /*6450*/  IMAD.MOV.U32 R16, RZ, RZ, R4 ;  /* 0x000000ffff107224 */ /* 0x000fce00078e0004 */
.L_x_27107:
[----:B------:R-:W-:Y:S05]  /*6460*/  BSYNC B1 ;  /* 0x0000000000017941 */ /* 0x000fea0003800000 */
.L_x_27105:
        /* <DEDUP_REMOVED lines=16> */
.L_x_27111:
[----:B------:R-:W-:Y:S05]  /*6570*/  BSYNC B2 ;  /* 0x0000000000027941 */ /* 0x000fea0003800000 */
.L_x_27110:
        /* <DEDUP_REMOVED lines=44> */
.L_x_27109:
[----:B------:R-:W-:Y:S05]  /*6840*/  BSYNC B1 ;  /* 0x0000000000017941 */ /* 0x000fea0003800000 */
.L_x_27108:
        /* <DEDUP_REMOVED lines=22> */
.L_x_27113:
[----:B------:R-:W-:-:S07]  /*69b0*/  MOV R16, R4 ;  /* 0x0000000400107202 */ /* 0x000fce0000000f00 */
.L_x_27114:
[----:B------:R-:W-:Y:S05]  /*69c0*/  BSYNC B1 ;  /* 0x0000000000017941 */ /* 0x000fea0003800000 */
.L_x_27112:
        /* <DEDUP_REMOVED lines=16> */
.L_x_27118:
[----:B------:R-:W-:Y:S05]  /*6ad0*/  BSYNC B2 ;  /* 0x0000000000027941 */ /* 0x000fea0003800000 */
.L_x_27117:
        /* <DEDUP_REMOVED lines=44> */
.L_x_27116:
[----:B------:R-:W-:Y:S05]  /*6da0*/  BSYNC B1 ;  /* 0x0000000000017941 */ /* 0x000fea0003800000 */
.L_x_27115:
        /* <DEDUP_REMOVED lines=22> */
.L_x_27120:
[----:B------:R-:W-:-:S07]  /*6f10*/  IMAD.MOV.U32 R12, RZ, RZ, R4 ;  /* 0x000000ffff0c7224 */ /* 0x000fce00078e0004 */
.L_x_27121:
[----:B------:R-:W-:Y:S05]  /*6f20*/  BSYNC B1 ;  /* 0x0000000000017941 */ /* 0x000fea0003800000 */
.L_x_27119:
        /* <DEDUP_REMOVED lines=16> */
.L_x_27125:
[----:B------:R-:W-:Y:S05]  /*7030*/  BSYNC B2 ;  /* 0x0000000000027941 */ /* 0x000fea0003800000 */
.L_x_27124:
        /* <DEDUP_REMOVED lines=44> */
.L_x_27123:
[----:B------:R-:W-:Y:S05]  /*7300*/  BSYNC B1 ;  /* 0x0000000000017941 */ /* 0x000fea0003800000 */
.L_x_27122:
        /* <DEDUP_REMOVED lines=22> */
.L_x_27127:
[----:B------:R-:W-:-:S07]  /*7470*/  MOV R12, R4 ;  /* 0x00000004000c7202 */ /* 0x000fce0000000f00 */
.L_x_27128:
[----:B------:R-:W-:Y:S05]  /*7480*/  BSYNC B1 ;  /* 0x0000000000017941 */ /* 0x000fea0003800000 */
.L_x_27126:
        /* <DEDUP_REMOVED lines=16> */
.L_x_27132:
[----:B------:R-:W-:Y:S05]  /*7590*/  BSYNC B2 ;  /* 0x0000000000027941 */ /* 0x000fea0003800000 */
.L_x_27131:
        /* <DEDUP_REMOVED lines=43> */
.L_x_27130:
[----:B------:R-:W-:Y:S05]  /*7850*/  BSYNC B1 ;  /* 0x0000000000017941 */ /* 0x000fea0003800000 */
.L_x_27129:
        /* <DEDUP_REMOVED lines=20> */
.L_x_27134:
[----:B------:R-:W-:-:S07]  /*79a0*/  MOV R12, R4 ;  /* 0x00000004000c7202 */ /* 0x000fce0000000f00 */
.L_x_27135:
[----:B------:R-:W-:Y:S05]  /*79b0*/  BSYNC B1 ;  /* 0x0000000000017941 */ /* 0x000fea0003800000 */
.L_x_27133:
        /* <DEDUP_REMOVED lines=16> */
.L_x_27139:
[----:B------:R-:W-:Y:S05]  /*7ac0*/  BSYNC B2 ;  /* 0x0000000000027941 */ /* 0x000fea0003800000 */
.L_x_27138:
        /* <DEDUP_REMOVED lines=44> */
.L_x_27137:
[----:B------:R-:W-:Y:S05]  /*7d90*/  BSYNC B1 ;  /* 0x0000000000017941 */ /* 0x000fea0003800000 */
.L_x_27136:
        /* <DEDUP_REMOVED lines=20> */
.L_x_27141:
[----:B------:R-:W-:-:S07]  /*7ee0*/  IMAD.MOV.U32 R12, RZ, RZ, R4 ;  /* 0x000000ffff0c7224 */ /* 0x000fce00078e0004 */
.L_x_27142:
[----:B------:R-:W-:Y:S05]  /*7ef0*/  BSYNC B1 ;  /* 0x0000000000017941 */ /* 0x000fea0003800000 */
.L_x_27140:
        /* <DEDUP_REMOVED lines=16> */
.L_x_27146:
[----:B------:R-:W-:Y:S05]  /*8000*/  BSYNC B2 ;  /* 0x0000000000027941 */ /* 0x000fea0003800000 */
.L_x_27145:
        /* <DEDUP_REMOVED lines=43> */
.L_x_27144:
[----:B------:R-:W-:Y:S05]  /*82c0*/  BSYNC B1 ;  /* 0x0000000000017941 */ /* 0x000fea0003800000 */
.L_x_27143:
        /* <DEDUP_REMOVED lines=20> */
.L_x_27148:
[----:B------:R-:W-:-:S07]  /*8410*/  IMAD.MOV.U32 R12, RZ, RZ, R4 ;  /* 0x000000ffff0c7224 */ /* 0x000fce00078e0004 */
.L_x_27149:
[----:B------:R-:W-:Y:S05]  /*8420*/  BSYNC B1 ;  /* 0x0000000000017941 */ /* 0x000fea0003800000 */
.L_x_27147:
        /* <DEDUP_REMOVED lines=16> */
.L_x_27153:
[----:B------:R-:W-:Y:S05]  /*8530*/  BSYNC B2 ;  /* 0x0000000000027941 */ /* 0x000fea0003800000 */
.L_x_27152:
        /* <DEDUP_REMOVED lines=43> */
.L_x_27151:
[----:B------:R-:W-:Y:S05]  /*87f0*/  BSYNC B1 ;  /* 0x0000000000017941 */ /* 0x000fea0003800000 */
.L_x_27150:
        /* <DEDUP_REMOVED lines=20> */
.L_x_27155:
[----:B------:R-:W-:-:S07]  /*8940*/  IMAD.MOV.U32 R12, RZ, RZ, R4 ;  /* 0x000000ffff0c7224 */ /* 0x000fce00078e0004 */
.L_x_27156:
[----:B------:R-:W-:Y:S05]  /*8950*/  BSYNC B1 ;  /* 0x0000000000017941 */ /* 0x000fea0003800000 */
.L_x_27154:
        /* <DEDUP_REMOVED lines=18> */
.L_x_27160:
[----:B------:R-:W-:Y:S05]  /*8a80*/  BSYNC B2 ;  /* 0x0000000000027941 */ /* 0x000fea0003800000 */
.L_x_27159:
        /* <DEDUP_REMOVED lines=44> */
.L_x_27158:
[----:B------:R-:W-:Y:S05]  /*8d50*/  BSYNC B1 ;  /* 0x0000000000017941 */ /* 0x000fea0003800000 */
.L_x_27157:
        /* <DEDUP_REMOVED lines=51> */
.L_x_27162:
[----:B------:R-:W-:-:S07]  /*9090*/  IMAD.MOV.U32 R22, RZ, RZ, R4 ;  /* 0x000000ffff167224 */ /* 0x000fce00078e0004 */
.L_x_27163:
[----:B------:R-:W-:Y:S05]  /*90a0*/  BSYNC B1 ;  /* 0x0000000000017941 */ /* 0x000fea0003800000 */
.L_x_27161:
        /* <DEDUP_REMOVED lines=16> */
.L_x_27167:
[----:B------:R-:W-:Y:S05]  /*91b0*/  BSYNC B2 ;  /* 0x0000000000027941 */ /* 0x000fea0003800000 */
.L_x_27166:
        /* <DEDUP_REMOVED lines=44> */
.L_x_27165:
[----:B------:R-:W-:Y:S05]  /*9480*/  BSYNC B1 ;  /* 0x0000000000017941 */ /* 0x000fea0003800000 */
.L_x_27164:
        /* <DEDUP_REMOVED lines=22> */
.L_x_27169:
[----:B------:R-:W-:-:S07]  /*95f0*/  MOV R21, R4 ;  /* 0x0000000400157202 */ /* 0x000fce0000000f00 */
.L_x_27170:
[----:B------:R-:W-:Y:S05]  /*9600*/  BSYNC B1 ;  /* 0x0000000000017941 */ /* 0x000fea0003800000 */
.L_x_27168:
        /* <DEDUP_REMOVED lines=16> */
.L_x_27174:
[----:B------:R-:W-:Y:S05]  /*9710*/  BSYNC B2 ;  /* 0x0000000000027941 */ /* 0x000fea0003800000 */
.L_x_27173:
        /* <DEDUP_REMOVED lines=44> */
.L_x_27172:
[----:B------:R-:W-:Y:S05]  /*99e0*/  BSYNC B1 ;  /* 0x0000000000017941 */ /* 0x000fea0003800000 */
.L_x_27171:
        /* <DEDUP_REMOVED lines=22> */
.L_x_27176:
[----:B------:R-:W-:-:S07]  /*9b50*/  MOV R12, R4 ;  /* 0x00000004000c7202 */ /* 0x000fce0000000f00 */
.L_x_27177:
[----:B------:R-:W-:Y:S05]  /*9b60*/  BSYNC B1 ;  /* 0x0000000000017941 */ /* 0x000fea0003800000 */
.L_x_27175:
        /* <DEDUP_REMOVED lines=16> */
.L_x_27181:
[----:B------:R-:W-:Y:S05]  /*9c70*/  BSYNC B2 ;  /* 0x0000000000027941 */ /* 0x000fea0003800000 */
.L_x_27180:
        /* <DEDUP_REMOVED lines=43> */
[----:B------:R-:W-:-:S11]  /*9f30*/  HFMA2.MMA R16, -RZ, RZ, 0, 0 ;  /* 0x00000000ff107435 */ /* 0x000fd600000001ff */
.L_x_27179:
[----:B------:R-:W-:Y:S05]  /*9f40*/  BSYNC B1 ;  /* 0x0000000000017941 */ /* 0x000fea0003800000 */
.L_x_27178:
        /* <DEDUP_REMOVED lines=22> */
.L_x_27183:
[----:B------:R-:W-:-:S07]  /*a0b0*/  MOV R12, R4 ;  /* 0x00000004000c7202 */ /* 0x000fce0000000f00 */
.L_x_27184:
[----:B------:R-:W-:Y:S05]  /*a0c0*/  BSYNC B1 ;  /* 0x0000000000017941 */ /* 0x000fea0003800000 */
.L_x_27182:
        /* <DEDUP_REMOVED lines=16> */
.L_x_27188:
[----:B------:R-:W-:Y:S05]  /*a1d0*/  BSYNC B2 ;  /* 0x0000000000027941 */ /* 0x000fea0003800000 */
.L_x_27187:
        /* <DEDUP_REMOVED lines=43> */
.L_x_27186:
[----:B------:R-:W-:Y:S05]  /*a490*/  BSYNC B1 ;  /* 0x0000000000017941 */ /* 0x000fea0003800000 */
.L_x_27185:
        /* <DEDUP_REMOVED lines=20> */
.L_x_27190:
[----:B------:R-:W-:-:S07]  /*a5e0*/  IMAD.MOV.U32 R138, RZ, RZ, R4 ;  /* 0x000000ffff8a7224 */ /* 0x000fce00078e0004 */
.L_x_27191:
[----:B------:R-:W-:Y:S05]  /*a5f0*/  BSYNC B1 ;  /* 0x0000000000017941 */ /* 0x000fea0003800000 */
.L_x_27189:
        /* <DEDUP_REMOVED lines=16> */
.L_x_27195:
[----:B------:R-:W-:Y:S05]  /*a700*/  BSYNC B2 ;  /* 0x0000000000027941 */ /* 0x000fea0003800000 */
.L_x_27194:
        /* <DEDUP_REMOVED lines=43> */
.L_x_27193:
[----:B------:R-:W-:Y:S05]  /*a9c0*/  BSYNC B1 ;  /* 0x0000000000017941 */ /* 0x000fea0003800000 */
.L_x_27192:
        /* <DEDUP_REMOVED lines=20> */
.L_x_27197:
[----:B------:R-:W-:-:S07]  /*ab10*/  MOV R17, R4 ;  /* 0x0000000400117202 */ /* 0x000fce0000000f00 */
.L_x_27198:
[----:B------:R-:W-:Y:S05]  /*ab20*/  BSYNC B1 ;  /* 0x0000000000017941 */ /* 0x000fea0003800000 */
.L_x_27196:
        /* <DEDUP_REMOVED lines=16> */
.L_x_27202:
[----:B------:R-:W-:Y:S05]  /*ac30*/  BSYNC B2 ;  /* 0x0000000000027941 */ /* 0x000fea0003800000 */
.L_x_27201:
        /* <DEDUP_REMOVED lines=42> */
[----:B------:R-:W-:-:S08]  /*aee0*/  LOP3.LUT R9, R9, UR31, R12, 0x96, !PT ;  /* 0x0000001f09097c12 */ /* 0x000fd0000f8e960c */
.L_x_27200:
[----:B------:R-:W-:Y:S05]  /*aef0*/  BSYNC B1 ;  /* 0x0000000000017941 */ /* 0x000fea0003800000 */
.L_x_27199:
        /* <DEDUP_REMOVED lines=20> */
.L_x_27204:
[----:B------:R-:W-:-:S07]  /*b040*/  MOV R14, R4 ;  /* 0x00000004000e7202 */ /* 0x000fce0000000f00 */
.L_x_27205:
[----:B------:R-:W-:Y:S05]  /*b050*/  BSYNC B1 ;  /* 0x0000000000017941 */ /* 0x000fea0003800000 */
.L_x_27203:
        /* <DEDUP_REMOVED lines=16> */
.L_x_27209:
[----:B------:R-:W-:Y:S05]  /*b160*/  BSYNC B2 ;  /* 0x0000000000027941 */ /* 0x000fea0003800000 */
.L_x_27208:
        /* <DEDUP_REMOVED lines=43> */
.L_x_27207:
[----:B------:R-:W-:Y:S05]  /*b420*/  BSYNC B1 ;  /* 0x0000000000017941 */ /* 0x000fea0003800000 */
.L_x_27206:
        /* <DEDUP_REMOVED lines=20> */
.L_x_27211:
[----:B------:R-:W-:-:S07]  /*b570*/  IMAD.MOV.U32 R14, RZ, RZ, R4 ;  /* 0x000000ffff0e7224 */ /* 0x000fce00078e0004 */
.L_x_27212:
[----:B------:R-:W-:Y:S05]  /*b580*/  BSYNC B1 ;  /* 0x0000000000017941 */ /* 0x000fea0003800000 */
.L_x_27210:
        /* <DEDUP_REMOVED lines=18> */
.L_x_27216:
[----:B------:R-:W-:Y:S05]  /*b6b0*/  BSYNC B2 ;  /* 0x0000000000027941 */ /* 0x000fea0003800000 */
.L_x_27215:
        /* <DEDUP_REMOVED lines=43> */
.L_x_27214:
[----:B------:R-:W-:Y:S05]  /*b970*/  BSYNC B1 ;  /* 0x0000000000017941 */ /* 0x000fea0003800000 */
.L_x_27213:
        /* <DEDUP_REMOVED lines=8> */
[----:B------:R-:W-:Y:S01]  /*ba00*/  LOP3.LUT P5, RZ, R142, 0x4, RZ, 0xc0, !PT ;  /* 0x000000048eff7812 */ /* 0x000fe200078ac0ff */
[----:B------:R-:W-:Y:S01]  /*ba10*/  STG.E.128 desc[UR4][R154.64], R20 ;  /* 0x000000149a007986 */ /* 0x000fe2000c101d04 */
[----:B------:R-:W-:Y:S01]  /*ba20*/  FSETP.GTU.FTZ.AND P2, PT, R13, R144, PT ;  /* 0x000000900d00720b */ /* 0x000fe20003f5c000 */
[----:B------:R-:W-:Y:S01]  /*ba30*/  IMAD.WIDE.U32 R12, R12, 0x1000000, RZ ;  /* 0x010000000c0c7825 */ /* 0x000fe200078e00ff */
[----:B------:R-:W-:-:S03]  /*ba40*/  LOP3.LUT P4, RZ, R142, 0x2, RZ, 0xc0, !PT ;  /* 0x000000028eff7812 */ /* 0x000fc6000788c0ff */
[----:B------:R-:W-:Y:S01]  /*ba50*/  FMUL.FTZ R152, R152, R145 ;  /* 0x0000009198987220 */ /* 0x000fe20000410000 */
[----:B------:R-:W-:Y:S02]  /*ba60*/  SEL R14, RZ, 0x1000000, P2 ;  /* 0x01000000ff0e7807 */ /* 0x000fe40001000000 */
        /* <DEDUP_REMOVED lines=14> */
[----:B------:R-:W-:Y:S01]  /*bb50*/  IMAD.WIDE.U32 R136, R161, 0x10, R136 ;  /* 0x00000010a1887825 */ /* 0x000fe200078e0088 */
[----:B------:R-:W-:Y:S01]  /*bb60*/  SEL R139, RZ, 0x1, P6 ;  /* 0x00000001ff8b7807 */ /* 0x000fe20003000000 */
[----:B------:R0:W-:Y:S01]  /*bb70*/  STG.E.128 desc[UR4][R154.64+0x10], R16 ;  /* 0x000010109a007986 */ /* 0x0001e2000c101d04 */
[----:B------:R-:W1:Y:S02]  /*bb80*/  @P1 LDC.64 R12, c[0x0][0x230] ;  /* 0x00008c00ff0c1b82 */ /* 0x000e640000000a00 */
        /* <DEDUP_REMOVED lines=8> */
[----:B0-----:R-:W-:-:S11]  /*bc10*/  IADD3 R154, R150, 0x1, RZ ;  /* 0x00000001969a7810 */ /* 0x001fd60007ffe0ff */
[----:B--2---:R-:W-:Y:S05]  /*bc20*/  @!P1 BRA `(.L_x_27218) ;  /* 0x0000000000209947 */ /* 0x004fea0003800000 */
        /* <DEDUP_REMOVED lines=8> */
.L_x_27218:
[----:B------:R-:W-:-:S07]  /*bcb0*/  IMAD.MOV.U32 R152, RZ, RZ, R4 ;  /* 0x000000ffff987224 */ /* 0x000fce00078e0004 */
.L_x_27219:
[----:B------:R-:W-:Y:S05]  /*bcc0*/  BSYNC B1 ;  /* 0x0000000000017941 */ /* 0x000fea0003800000 */
.L_x_27217:
        /* <DEDUP_REMOVED lines=16> */
.L_x_27223:
[----:B------:R-:W-:Y:S05]  /*bdd0*/  BSYNC B2 ;  /* 0x0000000000027941 */ /* 0x000fea0003800000 */
.L_x_27222:
        /* <DEDUP_REMOVED lines=43> */
.L_x_27221:
[----:B------:R-:W-:Y:S05]  /*c090*/  BSYNC B1 ;  /* 0x0000000000017941 */ /* 0x000fea0003800000 */
.L_x_27220:
        /* <DEDUP_REMOVED lines=22> */
.L_x_27225:
[----:B------:R-:W-:-:S07]  /*c200*/  MOV R13, R4 ;  /* 0x00000004000d7202 */ /* 0x000fce0000000f00 */
.L_x_27226:
[----:B------:R-:W-:Y:S05]  /*c210*/  BSYNC B1 ;  /* 0x0000000000017941 */ /* 0x000fea0003800000 */
.L_x_27224:
        /* <DEDUP_REMOVED lines=16> */
.L_x_27230:
[----:B------:R-:W-:Y:S05]  /*c320*/  BSYNC B2 ;  /* 0x0000000000027941 */ /* 0x000fea0003800000 */
.L_x_27229:
        /* <DEDUP_REMOVED lines=43> */
.L_x_27228:
[----:B------:R-:W-:Y:S05]  /*c5e0*/  BSYNC B1 ;  /* 0x0000000000017941 */ /* 0x000fea0003800000 */
.L_x_27227:
        /* <DEDUP_REMOVED lines=22> */
.L_x_27232:
[----:B------:R-:W-:-:S07]  /*c750*/  MOV R136, R4 ;  /* 0x0000000400887202 */ /* 0x000fce0000000f00 */
.L_x_27233:
[----:B------:R-:W-:Y:S05]  /*c760*/  BSYNC B1 ;  /* 0x0000000000017941 */ /* 0x000fea0003800000 */
.L_x_27231:
        /* <DEDUP_REMOVED lines=16> */
.L_x_27237:
[----:B------:R-:W-:Y:S05]  /*c870*/  BSYNC B2 ;  /* 0x0000000000027941 */ /* 0x000fea0003800000 */
.L_x_27236:
        /* <DEDUP_REMOVED lines=43> */
.L_x_27235:
[----:B------:R-:W-:Y:S05]  /*cb30*/  BSYNC B1 ;  /* 0x0000000000017941 */ /* 0x000fea0003800000 */
.L_x_27234:
        /* <DEDUP_REMOVED lines=20> */
.L_x_27239:
[----:B------:R-:W-:-:S07]  /*cc80*/  IMAD.MOV.U32 R15, RZ, RZ, R4 ;  /* 0x000000ffff0f7224 */ /* 0x000fce00078e0004 */
.L_x_27240:
[----:B------:R-:W-:Y:S05]  /*cc90*/  BSYNC B1 ;  /* 0x0000000000017941 */ /* 0x000fea0003800000 */
.L_x_27238:
        /* <DEDUP_REMOVED lines=16> */
.L_x_27244:
[----:B------:R-:W-:Y:S05]  /*cda0*/  BSYNC B2 ;  /* 0x0000000000027941 */ /* 0x000fea0003800000 */
.L_x_27243:
        /* <DEDUP_REMOVED lines=39> */
[----:B------:R-:W-:Y:S02]  /*d020*/  LOP3.LUT R10, R9, UR30, R154, 0x96, !PT ;  /* 0x0000001e090a7c12 */ /* 0x000fe4000f8e969a */
[----:B------:R-:W-:Y:S01]  /*d030*/  MOV R4, R8 ;  /* 0x0000000800047202 */ /* 0x000fe20000000f00 */
[----:B------:R-:W-:-:S05]  /*d040*/  IMAD.WIDE.U32 R8, R136, -0x2daee0ad, RZ ;  /* 0xd2511f5388087825 */ /* 0x000fca00078e00ff */
[----:B------:R-:W-:-:S07]  /*d050*/  LOP3.LUT R9, R9, UR31, R152, 0x96, !PT ;  /* 0x0000001f09097c12 */ /* 0x000fce000f8e9698 */
.L_x_27242:
[----:B------:R-:W-:Y:S05]  /*d060*/  BSYNC B1 ;  /* 0x0000000000017941 */ /* 0x000fea0003800000 */
.L_x_27241:
        /* <DEDUP_REMOVED lines=20> */
.L_x_27246:
[----:B------:R-:W-:-:S07]  /*d1b0*/  MOV R150, R4 ;  /* 0x0000000400967202 */ /* 0x000fce0000000f00 */
.L_x_27247:
[----:B------:R-:W-:Y:S05]  /*d1c0*/  BSYNC B1 ;  /* 0x0000000000017941 */ /* 0x000fea0003800000 */
.L_x_27245:
        /* <DEDUP_REMOVED lines=16> */
.L_x_27251:
[----:B------:R-:W-:Y:S05]  /*d2d0*/  BSYNC B2 ;  /* 0x0000000000027941 */ /* 0x000fea0003800000 */
.L_x_27250:
        /* <DEDUP_REMOVED lines=42> */
[----:B------:R-:W-:-:S07]  /*d580*/  LOP3.LUT R9, R9, UR31, R136, 0x96, !PT ;  /* 0x0000001f09097c12 */ /* 0x000fce000f8e9688 */
.L_x_27249:
[----:B------:R-:W-:Y:S05]  /*d590*/  BSYNC B1 ;  /* 0x0000000000017941 */ /* 0x000fea0003800000 */
.L_x_27248:
        /* <DEDUP_REMOVED lines=20> */
.L_x_27253:
[----:B------:R-:W-:-:S07]  /*d6e0*/  MOV R137, R4 ;  /* 0x0000000400897202 */ /* 0x000fce0000000f00 */
.L_x_27254:
[----:B------:R-:W-:Y:S05]  /*d6f0*/  BSYNC B1 ;  /* 0x0000000000017941 */ /* 0x000fea0003800000 */
.L_x_27252:
        /* <DEDUP_REMOVED lines=16> */
.L_x_27258:
[----:B------:R-:W-:Y:S05]  /*d800*/  BSYNC B2 ;  /* 0x0000000000027941 */ /* 0x000fea0003800000 */
.L_x_27257:
        /* <DEDUP_REMOVED lines=43> */
.L_x_27256:
[----:B------:R-:W-:Y:S05]  /*dac0*/  BSYNC B1 ;  /* 0x0000000000017941 */ /* 0x000fea0003800000 */
.L_x_27255:
        /* <DEDUP_REMOVED lines=20> */
.L_x_27260:
[----:B------:R-:W-:-:S07]  /*dc10*/  IMAD.MOV.U32 R138, RZ, RZ, R4 ;  /* 0x000000ffff8a7224 */ /* 0x000fce00078e0004 */
.L_x_27261:
[----:B------:R-:W-:Y:S05]  /*dc20*/  BSYNC B1 ;  /* 0x0000000000017941 */ /* 0x000fea0003800000 */
.L_x_27259:
        /* <DEDUP_REMOVED lines=16> */
.L_x_27265:
[----:B------:R-:W-:Y:S05]  /*dd30*/  BSYNC B2 ;  /* 0x0000000000027941 */ /* 0x000fea0003800000 */
.L_x_27264:
        /* <DEDUP_REMOVED lines=43> */
.L_x_27263:
[----:B------:R-:W-:Y:S05]  /*dff0*/  BSYNC B1 ;  /* 0x0000000000017941 */ /* 0x000fea0003800000 */
.L_x_27262:
        /* <DEDUP_REMOVED lines=20> */
.L_x_27267:
[----:B------:R-:W-:-:S07]  /*e140*/  MOV R156, R4 ;  /* 0x00000004009c7202 */ /* 0x000fce0000000f00 */
.L_x_27268:
[----:B------:R-:W-:Y:S05]  /*e150*/  BSYNC B1 ;  /* 0x0000000000017941 */ /* 0x000fea0003800000 */
.L_x_27266:
        /* <DEDUP_REMOVED lines=18> */
.L_x_27272:
[----:B------:R-:W-:Y:S05]  /*e280*/  BSYNC B2 ;  /* 0x0000000000027941 */ /* 0x000fea0003800000 */
.L_x_27271:
        /* <DEDUP_REMOVED lines=40> */
[----:B------:R-:W-:Y:S01]  /*e510*/  IMAD.WIDE.U32 R8, R150, -0x2daee0ad, RZ ;  /* 0xd2511f5396087825 */ /* 0x000fe200078e00ff */
[----:B------:R-:W-:-:S04]  /*e520*/  HFMA2.MMA R150, -RZ, RZ, 0, 0 ;  /* 0x00000000ff967435 */ /* 0x000fc800000001ff */
[----:B------:R-:W-:-:S07]  /*e530*/  LOP3.LUT R9, R9, UR31, R152, 0x96, !PT ;  /* 0x0000001f09097c12 */ /* 0x000fce000f8e9698 */
.L_x_27270:
[----:B------:R-:W-:Y:S05]  /*e540*/  BSYNC B1 ;  /* 0x0000000000017941 */ /* 0x000fea0003800000 */
.L_x_27269:
[----:B------:R-:W-:Y:S01]  /*e550*/  I2FP.F32.U32 R152, R156 ;  /* 0x0000009c00987245 */ /* 0x000fe20000201000 */
[----:B------:R-:W-:Y:S01]  /*e560*/  HADD2.F32 R139, -RZ, R139.H1_H1 ;  /* 0x3000008bff8b7230 */ /* 0x000fe20000004100 */
[----:B------:R-:W-:Y:S01]  /*e570*/  SEL R153, RZ, 0x10000, P5 ;  /* 0x00010000ff997807 */ /* 0x000fe20002800000 */
[----:B------:R-:W-:Y:S01]  /*e580*/  IMAD.WIDE.U32 R140, R161, 0x20, R140 ;  /* 0x00000020a18c7825 */ /* 0x000fe200078e008c */
[----:B------:R-:W-:-:S03]  /*e590*/  LOP3.LUT P6, RZ, R142, 0x2, RZ, 0xc0, !PT ;  /* 0x000000028eff7812 */ /* 0x000fc600078cc0ff */
[----:B------:R-:W-:Y:S01]  /*e5a0*/  FFMA.FTZ R143, R152, R143, 1.1641532182693481445e-10 ;  /* 0x2f000000988f7423 */ /* 0x000fe2000001008f */
[----:B------:R-:W-:Y:S01]  /*e5b0*/  SEL R152, RZ, 0x100, P4 ;  /* 0x00000100ff987807 */ /* 0x000fe20002000000 */
[----:B------:R-:W-:Y:S01]  /*e5c0*/  FMUL.FTZ R146, R139, R146 ;  /* 0x000000928b927220 */ /* 0x000fe20000410000 */
[----:B------:R-:W-:Y:S01]  /*e5d0*/  SEL R158, RZ, 0x1, P2 ;  /* 0x00000001ff9e7807 */ /* 0x000fe20001000000 */
[----:B------:R-:W-:Y:S01]  /*e5e0*/  STG.E.128 desc[UR4][R140.64], R12 ;  /* 0x0000000c8c007986 */ /* 0x000fe2000c101d04 */
[----:B------:R-:W-:Y:S01]  /*e5f0*/  FSETP.GTU.FTZ.AND P4, PT, R143, R144, PT ;  /* 0x000000908f00720b */ /* 0x000fe20003f9c000 */
[----:B------:R-:W-:Y:S01]  /*e600*/  FMUL.FTZ R146, R146, R145 ;  /* 0x0000009192927220 */ /* 0x000fe20000410000 */
[----:B------:R-:W-:Y:S01]  /*e610*/  SEL R154, RZ, 0x1, P1 ;  /* 0x00000001ff9a7807 */ /* 0x000fe20000800000 */
[----:B------:R-:W-:Y:S01]  /*e620*/  IMAD.WIDE.U32 R158, R158, 0x1000000, RZ ;  /* 0x010000009e9e7825 */ /* 0x000fe200078e00ff */
[----:B------:R-:W-:Y:S01]  /*e630*/  SEL R144, RZ, 0x1000000, P4 ;  /* 0x01000000ff907807 */ /* 0x000fe20002000000 */
[----:B------:R-:W-:Y:S01]  /*e640*/  UMOV UR8, 0xffffffff ;  /* 0xffffffff00087882 */ /* 0x000fe20000000000 */
[----:B------:R-:W-:Y:S01]  /*e650*/  SEL R143, RZ, 0x1, P3 ;  /* 0x00000001ff8f7807 */ /* 0x000fe20001800000 */
[----:B------:R-:W-:Y:S01]  /*e660*/  IMAD.WIDE.U32 R154, R154, 0x10000, RZ ;  /* 0x000100009a9a7825 */ /* 0x000fe200078e00ff */
[----:B------:R-:W-:-:S02]  /*e670*/  LOP3.LUT R144, R152, R144, R153, 0xfe, !PT ;  /* 0x0000009098907212 */ /* 0x000fc400078efe99 */
[----:B------:R-:W-:Y:S01]  /*e680*/  SEL R152, RZ, 0x1, P6 ;  /* 0x00000001ff987807 */ /* 0x000fe20003000000 */
[----:B------:R-:W-:Y:S01]  /*e690*/  IMAD.WIDE.U32 R148, R161, 0x8, R148 ;  /* 0x00000008a1947825 */ /* 0x000fe200078e0094 */
[----:B------:R-:W-:-:S03]  /*e6a0*/  LOP3.LUT R143, R159, R144, R143, 0xfe, !PT ;  /* 0x000000909f8f7212 */ /* 0x000fc600078efe8f */
[----:B------:R-:W-:Y:S01]  /*e6b0*/  FADD.FTZ R144, RZ, R44 ;  /* 0x0000002cff907221 */ /* 0x000fe20000010000 */
[----:B------:R-:W-:Y:S01]  /*e6c0*/  FSEL R139, R146, RZ, !P4 ;  /* 0x000000ff928b7208 */ /* 0x000fe20006000000 */
[----:B------:R-:W-:Y:S01]  /*e6d0*/  IMAD.WIDE.U32 R152, R152, 0x100, RZ ;  /* 0x0000010098987825 */ /* 0x000fe200078e00ff */
[----:B------:R-:W-:-:S03]  /*e6e0*/  LOP3.LUT P6, RZ, R142, 0x4, RZ, 0xc0, !PT ;  /* 0x000000048eff7812 */ /* 0x000fc600078cc0ff */
[----:B------:R-:W-:Y:S01]  /*e6f0*/  @P0 FADD.FTZ R139, R51, R139 ;  /* 0x0000008b338b0221 */ /* 0x000fe20000010000 */
[----:B------:R-:W-:Y:S01]  /*e700*/  LOP3.LUT R153, R153, R143, R155, 0xfe, !PT ;  /* 0x0000008f99997212 */ /* 0x000fe200078efe9b */
[----:B------:R-:W-:Y:S01]  /*e710*/  FADD.FTZ R143, R45, R144 ;  /* 0x000000902d8f7221 */ /* 0x000fe20000010000 */
[----:B------:R-:W-:Y:S02]  /*e720*/  LOP3.LUT R158, R152, R158, R154, 0xfe, !PT ;  /* 0x0000009e989e7212 */ /* 0x000fe400078efe9a */
[----:B------:R0:W-:Y:S01]  /*e730*/  STG.E.128 desc[UR4][R140.64+0x10], R136 ;  /* 0x000010888c007986 */ /* 0x0001e2000c101d04 */
        /* <DEDUP_REMOVED lines=144> */
.L_x_27286:
        /* <DEDUP_REMOVED lines=30> */
[C---:B0-----:R-:W-:Y:S01]  /*f220*/  FMUL.FTZ R13, R141.reuse, R44 ;  /* 0x0000002c8d0d7220 */ /* 0x041fe20000410000 */
[C---:B------:R-:W-:Y:S01]  /*f230*/  FMUL.FTZ R19, R141.reuse, R42 ;  /* 0x0000002a8d137220 */ /* 0x040fe20000410000 */
[C---:B------:R-:W-:Y:S01]  /*f240*/  FMUL.FTZ R20, R141.reuse, R43 ;  /* 0x0000002b8d147220 */ /* 0x040fe20000410000 */
[C---:B------:R-:W-:Y:S01]  /*f250*/  FMUL.FTZ R14, R141.reuse, R45 ;  /* 0x0000002d8d0e7220 */ /* 0x040fe20000410000 */
[C---:B------:R-:W-:Y:S01]  /*f260*/  FMUL.FTZ R15, R141.reuse, R46 ;  /* 0x0000002e8d0f7220 */ /* 0x040fe20000410000 */
[C---:B------:R-:W-:Y:S01]  /*f270*/  FMUL.FTZ R18, R141.reuse, R47 ;  /* 0x0000002f8d127220 */ /* 0x040fe20000410000 */
[----:B------:R-:W-:Y:S01]  /*f280*/  FMUL.FTZ R143, R141, R143 ;  /* 0x0000008f8d8f7220 */ /* 0x000fe20000410000 */
[----:B-1----:R-:W-:-:S04]  /*f290*/  @!P0 IMAD.WIDE R36, R11, 0x4, R36 ;  /* 0x000000040b248825 */ /* 0x002fc800078e0224 */
[----:B------:R-:W-:Y:S01]  /*f2a0*/  FMUL.FTZ R144, R141, R144 ;  /* 0x000000908d907220 */ /* 0x000fe20000410000 */
[--C-:B------:R-:W-:Y:S01]  /*f2b0*/  FADD.FTZ R146, R21, -R2.reuse ;  /* 0x8000000215927221 */ /* 0x100fe20000010000 */
[----:B------:R-:W-:Y:S01]  /*f2c0*/  FADD.FTZ R160, R12, -R2 ;  /* 0x800000020ca07221 */ /* 0x000fe20000010000 */
[----:B------:R-:W-:Y:S01]  /*f2d0*/  FFMA.FTZ R12, R92, R13, R132 ;  /* 0x0000000d5c0c7223 */ /* 0x000fe20000010084 */
[----:B------:R0:W-:Y:S01]  /*f2e0*/  @!P0 STG.E desc[UR4][R36.64], R140 ;  /* 0x0000008c24008986 */ /* 0x0001e2000c101904 */
[----:B------:R-:W-:Y:S01]  /*f2f0*/  FFMA.FTZ R21, R90, R19, R130 ;  /* 0x000000135a157223 */ /* 0x000fe20000010082 */
[----:B------:R-:W-:Y:S01]  /*f300*/  FFMA.FTZ R13, R94, R15, R134 ;  /* 0x0000000f5e0d7223 */ /* 0x000fe20000010086 */
[----:B------:R-:W-:Y:S01]  /*f310*/  FFMA.FTZ R19, R93, R14, R133 ;  /* 0x0000000e5d137223 */ /* 0x000fe20000010085 */
[----:B------:R-:W-:Y:S01]  /*f320*/  FFMA.FTZ R143, R88, R143, R128 ;  /* 0x0000008f588f7223 */ /* 0x000fe20000010080 */
[----:B------:R-:W-:Y:S01]  /*f330*/  FFMA.FTZ R144, R89, R144, R129 ;  /* 0x0000009059907223 */ /* 0x000fe20000010081 */
[--C-:B------:R-:W-:Y:S01]  /*f340*/  FADD.FTZ R24, R24, -R2.reuse ;  /* 0x8000000218187221 */ /* 0x100fe20000010000 */
[----:B------:R-:W-:Y:S01]  /*f350*/  FADD.FTZ R25, R25, -R2 ;  /* 0x8000000219197221 */ /* 0x000fe20000010000 */
[----:B------:R-:W-:Y:S01]  /*f360*/  F2FP.F16.F32.PACK_AB R12, R19, R12 ;  /* 0x0000000c130c723e */ /* 0x000fe200000000ff */
[----:B--2---:R-:W-:Y:S01]  /*f370*/  @!P0 IMAD.WIDE R16, R11, 0x4, R16 ;  /* 0x000000040b108825 */ /* 0x004fe200078e0210 */
[----:B------:R-:W-:-:S03]  /*f380*/  F2FP.F16.F32.PACK_AB R14, R144, R143 ;  /* 0x0000008f900e723e */ /* 0x000fc600000000ff */
[----:B------:R-:W-:Y:S01]  /*f390*/  FMUL.FTZ R43, R141, R24 ;  /* 0x000000188d2b7220 */ /* 0x000fe20000410000 */
[----:B0-----:R-:W-:Y:S01]  /*f3a0*/  FFMA.FTZ R36, R91, R20, R131 ;  /* 0x000000145b247223 */ /* 0x001fe20000010083 */
[----:B------:R-:W-:Y:S01]  /*f3b0*/  FFMA.FTZ R20, R95, R18, R135 ;  /* 0x000000125f147223 */ /* 0x000fe20000010087 */
[----:B------:R-:W-:Y:S01]  /*f3c0*/  LEA R18, P1, R0, UR12, 0x4 ;  /* 0x0000000c00127c11 */ /* 0x000fe2000f8220ff */
[----:B------:R-:W-:Y:S01]  /*f3d0*/  FMUL.FTZ R24, R141, R25 ;  /* 0x000000198d187220 */ /* 0x000fe20000410000 */
[--C-:B------:R-:W-:Y:S01]  /*f3e0*/  FADD.FTZ R32, R32, -R2.reuse ;  /* 0x8000000220207221 */ /* 0x100fe20000010000 */
[----:B------:R-:W-:Y:S01]  /*f3f0*/  F2FP.F16.F32.PACK_AB R15, R36, R21 ;  /* 0x00000015240f723e */ /* 0x000fe200000000ff */
[--C-:B------:R-:W-:Y:S01]  /*f400*/  FADD.FTZ R33, R33, -R2.reuse ;  /* 0x8000000221217221 */ /* 0x100fe20000010000 */
[----:B------:R-:W-:Y:S01]  /*f410*/  F2FP.F16.F32.PACK_AB R13, R20, R13 ;  /* 0x0000000d140d723e */ /* 0x000fe200000000ff */
[--C-:B------:R-:W-:Y:S01]  /*f420*/  FADD.FTZ R28, R28, -R2.reuse ;  /* 0x800000021c1c7221 */ /* 0x100fe20000010000 */
[----:B------:R-:W0:Y:S01]  /*f430*/  LDC.64 R20, c[0x0][0x2b8] ;  /* 0x0000ae00ff147b82 */ /* 0x000e220000000a00 */
[----:B------:R-:W-:Y:S01]  /*f440*/  LEA.HI.X R19, R0, UR13, RZ, 0x4, P1 ;  /* 0x0000000d00137c11 */ /* 0x000fe200088f24ff */
[--C-:B------:R-:W-:Y:S01]  /*f450*/  FADD.FTZ R29, R29, -R2.reuse ;  /* 0x800000021d1d7221 */ /* 0x100fe20000010000 */
[----:B------:R1:W-:Y:S01]  /*f460*/  @!P0 STG.E desc[UR4][R16.64], R141 ;  /* 0x0000008d10008986 */ /* 0x0003e2000c101904 */
[--C-:B------:R-:W-:Y:S01]  /*f470*/  FADD.FTZ R22, R22, -R2.reuse ;  /* 0x8000000216167221 */ /* 0x100fe20000010000 */
[C---:B------:R-:W-:Y:S01]  /*f480*/  FMUL.FTZ R37, R141.reuse, R40 ;  /* 0x000000288d257220 */ /* 0x040fe20000410000 */
[C---:B------:R-:W-:Y:S01]  /*f490*/  FMUL.FTZ R45, R141.reuse, R32 ;  /* 0x000000208d2d7220 */ /* 0x040fe20000410000 */
[----:B------:R2:W-:Y:S01]  /*f4a0*/  STG.E.128 desc[UR4][R18.64], R12 ;  /* 0x0000000c12007986 */ /* 0x0005e2000c101d04 */
[C---:B------:R-:W-:Y:S01]  /*f4b0*/  FMUL.FTZ R40, R141.reuse, R33 ;  /* 0x000000218d287220 */ /* 0x040fe20000410000 */
[C---:B------:R-:W-:Y:S01]  /*f4c0*/  FMUL.FTZ R0, R141.reuse, R41 ;  /* 0x000000298d007220 */ /* 0x040fe20000410000 */
[C---:B------:R-:W-:Y:S01]  /*f4d0*/  FMUL.FTZ R33, R141.reuse, R28 ;  /* 0x0000001c8d217220 */ /* 0x040fe20000410000 */
[C---:B------:R-:W-:Y:S01]  /*f4e0*/  FMUL.FTZ R32, R141.reuse, R29 ;  /* 0x0000001d8d207220 */ /* 0x040fe20000410000 */
[C---:B------:R-:W-:Y:S01]  /*f4f0*/  FMUL.FTZ R25, R141.reuse, R22 ;  /* 0x000000168d197220 */ /* 0x040fe20000410000 */
[----:B------:R-:W-:Y:S01]  /*f500*/  FMUL.FTZ R148, R141, R148 ;  /* 0x000000948d947220 */ /* 0x000fe20000410000 */
[--C-:B------:R-:W-:Y:S01]  /*f510*/  FADD.FTZ R34, R34, -R2.reuse ;  /* 0x8000000222227221 */ /* 0x100fe20000010000 */
[----:B-1----:R-:W-:Y:S01]  /*f520*/  FFMA.FTZ R17, R73, R24, R113 ;  /* 0x0000001849117223 */ /* 0x002fe20000010071 */
        /* <DEDUP_REMOVED lines=9> */
[----:B--2---:R-:W-:Y:S01]  /*f5c0*/  FFMA.FTZ R14, R72, R43, R112 ;  /* 0x0000002b480e7223 */ /* 0x004fe20000010070 */
[----:B------:R-:W-:Y:S01]  /*f5d0*/  FFMA.FTZ R13, R85, R0, R125 ;  /* 0x00000000550d7223 */ /* 0x000fe2000001007d */
[----:B------:R-:W-:Y:S01]  /*f5e0*/  FFMA.FTZ R12, R76, R33, R116 ;  /* 0x000000214c0c7223 */ /* 0x000fe20000010074 */
[----:B------:R-:W-:Y:S01]  /*f5f0*/  FFMA.FTZ R0, R70, R25, R110 ;  /* 0x0000001946007223 */ /* 0x000fe2000001006e */
[----:B------:R-:W-:Y:S01]  /*f600*/  FFMA.FTZ R33, R71, R148, R111 ;  /* 0x0000009447217223 */ /* 0x000fe2000001006f */
[----:B------:R-:W-:Y:S01]  /*f610*/  F2FP.F16.F32.PACK_AB R14, R17, R14 ;  /* 0x0000000e110e723e */ /* 0x000fe200000000ff */
[----:B------:R-:W-:Y:S01]  /*f620*/  FFMA.FTZ R17, R77, R32, R117 ;  /* 0x000000204d117223 */ /* 0x000fe20000010075 */
[--C-:B------:R-:W-:Y:S01]  /*f630*/  FADD.FTZ R138, R138, -R2.reuse ;  /* 0x800000028a8a7221 */ /* 0x100fe20000010000 */
[----:B------:R-:W-:Y:S01]  /*f640*/  FADD.FTZ R2, R139, -R2 ;  /* 0x800000028b027221 */ /* 0x000fe20000010000 */
[C---:B------:R-:W-:Y:S01]  /*f650*/  FMUL.FTZ R139, R141.reuse, R34 ;  /* 0x000000228d8b7220 */ /* 0x040fe20000410000 */
[----:B------:R-:W-:Y:S01]  /*f660*/  FMUL.FTZ R34, R141, R35 ;  /* 0x000000238d227220 */ /* 0x000fe20000410000 */
[----:B------:R-:W-:Y:S01]  /*f670*/  F2FP.F16.F32.PACK_AB R12, R17, R12 ;  /* 0x0000000c110c723e */ /* 0x000fe200000000ff */
        /* <DEDUP_REMOVED lines=56> */
[----:B------:R-:W-:Y:S01]  /*fa00*/  LEA R36, P0, R161, UR12, 0x4 ;  /* 0x0000000ca1247c11 */ /* 0x000fe2000f8020ff */
[----:B-1----:R-:W-:Y:S01]  /*fa10*/  IMAD R11, R32, 0x4, R11 ;  /* 0x00000004200b7824 */ /* 0x002fe200078e020b */
        /* <DEDUP_REMOVED lines=8> */
[----:B------:R-:W-:-:S02]  /*faa0*/  LEA.HI.X R37, R161, UR13, RZ, 0x4, P0 ;  /* 0x0000000da1257c11 */ /* 0x000fc400080f24ff */
[----:B------:R-:W-:Y:S01]  /*fab0*/  F2FP.F16.F32.PACK_AB R24, R39, R24 ;  /* 0x000000182718723e */ /* 0x000fe200000000ff */
[----:B------:R0:W-:Y:S01]  /*fac0*/  STG.E.128 desc[UR4][R34.64], R16 ;  /* 0x0000001022007986 */ /* 0x0001e2000c101d04 */
[----:B------:R-:W-:-:S03]  /*fad0*/  ISETP.GE.AND P0, PT, R11, R33, PT ;  /* 0x000000210b00720c */ /* 0x000fc60003f06270 */
[----:B------:R0:W-:Y:S10]  /*fae0*/  STG.E.128 desc[UR4][R36.64], R24 ;  /* 0x0000001824007986 */ /* 0x0001f4000c101d04 */
[----:B------:R-:W-:Y:S05]  /*faf0*/  @!P0 BRA `(.L_x_27274) ;  /* 0xffffff0c00a88947 */ /* 0x000fea000383ffff */
[----:B------:R-:W-:Y:S05]  /*fb00*/  BSYNC B0 ;  /* 0x0000000000007941 */ /* 0x000fea0003800000 */
.L_x_26992:
[----:B------:R-:W-:Y:S05]  /*fb10*/  EXIT ;  /* 0x000000000000794d */ /* 0x000fea0003800000 */
.L_x_27273:
        /* <DEDUP_REMOVED lines=8> */
.L_x_27276:
[----:B------:R-:W-:Y:S05]  /*fba0*/  BSYNC B1 ;  /* 0x0000000000017941 */ /* 0x000fea0003800000 */
.L_x_27275:
[----:B------:R-:W-:Y:S01]  /*fbb0*/  MOV R141, R149 ;  /* 0x00000095008d7202 */ /* 0x000fe20000000f00 */
[----:B------:R-:W-:Y:S01]  /*fbc0*/  HFMA2.MMA R152, -RZ, RZ, 0, 1.1920928955078125e-07 ;  /* 0x00000002ff987435 */ /* 0x000fe200000001ff */
[----:B------:R-:W-:Y:S01]  /*fbd0*/  MOV R155, 0x1f ;  /* 0x0000001f009b7802 */ /* 0x000fe20000000f00 */
[----:B------:R-:W-:Y:S02]  /*fbe0*/  IMAD.MOV.U32 R148, RZ, RZ, -0x1 ;  /* 0xffffffffff947424 */ /* 0x000fe400078e00ff */
[----:B------:R-:W-:-:S04]  /*fbf0*/  FADD.FTZ R143, R2, R141 ;  /* 0x0000008d028f7221 */ /* 0x000fc80000010000 */
[----:B------:R-:W-:-:S07]  /*fc00*/  IMAD.MOV.U32 R153, RZ, RZ, R143 ;  /* 0x000000ffff997224 */ /* 0x000fce00078e008f */
[----:B------:R-:W-:Y:S05]  /*fc10*/  WARPSYNC.COLLECTIVE R148, `(.L_x_27277) ;  /* 0x0000000094087348 */ /* 0x000fea0003c00000 */
[----:B------:R0:W1:Y:S02]  /*fc20*/  SHFL.BFLY P1, R149, R153, R152, R155 ;  /* 0x0c00009899957389 */ /* 0x000064000002009b */
[----:B01----:R-:W-:Y:S01]  /*fc30*/  ENDCOLLECTIVE ;  /* 0x000000000000791b */ /* 0x003fe20003800000 */
.L_x_27277:
[----:B------:R-:W-:Y:S01]  /*fc40*/  IMAD.MOV.U32 R152, RZ, RZ, 0x4 ;  /* 0x00000004ff987424 */ /* 0x000fe200078e00ff */
[----:B------:R-:W-:-:S05]  /*fc50*/  MOV R140, R149 ;  /* 0x00000095008c7202 */ /* 0x000fca0000000f00 */
[----:B------:R-:W-:-:S05]  /*fc60*/  FADD.FTZ R144, R143, R140 ;  /* 0x0000008c8f907221 */ /* 0x000fca0000010000 */
[----:B------:R-:W-:-:S07]  /*fc70*/  MOV R153, R144 ;  /* 0x0000009000997202 */ /* 0x000fce0000000f00 */
[----:B------:R-:W-:Y:S05]  /*fc80*/  WARPSYNC.COLLECTIVE R148, `(.L_x_27278) ;  /* 0x0000000094087348 */ /* 0x000fea0003c00000 */
[----:B------:R0:W1:Y:S02]  /*fc90*/  SHFL.BFLY P1, R149, R153, R152, R155 ;  /* 0x0c00009899957389 */ /* 0x000064000002009b */
[----:B01----:R-:W-:Y:S01]  /*fca0*/  ENDCOLLECTIVE ;  /* 0x000000000000791b */ /* 0x003fe20003800000 */
.L_x_27278:
        /* <DEDUP_REMOVED lines=8> */
.L_x_27279:
[----:B------:R-:W-:Y:S01]  /*fd30*/  IMAD.MOV.U32 R152, RZ, RZ, 0x10 ;  /* 0x00000010ff987424 */ /* 0x000fe200078e00ff */
[----:B------:R-:W-:-:S05]  /*fd40*/  MOV R140, R149 ;  /* 0x00000095008c7202 */ /* 0x000fca0000000f00 */
[----:B------:R-:W-:-:S05]  /*fd50*/  FADD.FTZ R146, R145, R140 ;  /* 0x0000008c91927221 */ /* 0x000fca0000010000 */
[----:B------:R-:W-:-:S07]  /*fd60*/  MOV R153, R146 ;  /* 0x0000009200997202 */ /* 0x000fce0000000f00 */
[----:B------:R-:W-:Y:S05]  /*fd70*/  WARPSYNC.COLLECTIVE R148, `(.L_x_27280) ;  /* 0x0000000094087348 */ /* 0x000fea0003c00000 */
[----:B------:R0:W1:Y:S02]  /*fd80*/  SHFL.BFLY P1, R149, R153, R152, R155 ;  /* 0x0c00009899957389 */ /* 0x000064000002009b */
[----:B01----:R-:W-:Y:S01]  /*fd90*/  ENDCOLLECTIVE ;  /* 0x000000000000791b */ /* 0x003fe20003800000 */
.L_x_27280:
[----:B------:R-:W-:Y:S01]  /*fda0*/  HFMA2.MMA R152, -RZ, RZ, 0, 5.9604644775390625e-08 ;  /* 0x00000001ff987435 */ /* 0x000fe200000001ff */
        /* <DEDUP_REMOVED lines=86> */
.L_x_27281:
[----:B------:R-:W-:Y:S01]  /*10310*/  HFMA2.MMA R152, -RZ, RZ, 0, 1.1920928955078125e-07 ;  /* 0x00000002ff987435 */ /* 0x000fe200000001ff */
[----:B------:R-:W-:-:S04]  /*10320*/  IMAD.MOV.U32 R143, RZ, RZ, R149 ;  /* 0x000000ffff8f7224 */ /* 0x000fc800078e0095 */
[----:B------:R-:W-:-:S05]  /*10330*/  FADD.FTZ R143, R2, R143 ;  /* 0x0000008f028f7221 */ /* 0x000fca0000010000 */
[----:B------:R-:W-:-:S07]  /*10340*/  MOV R153, R143 ;  /* 0x0000008f00997202 */ /* 0x000fce0000000f00 */
[----:B------:R-:W-:Y:S05]  /*10350*/  WARPSYNC.COLLECTIVE R148, `(.L_x_27282) ;  /* 0x0000000094087348 */ /* 0x000fea0003c00000 */
[----:B------:R0:W1:Y:S02]  /*10360*/  SHFL.BFLY P1, R149, R153, R152, R155 ;  /* 0x0c00009899957389 */ /* 0x000064000002009b */
[----:B01----:R-:W-:Y:S01]  /*10370*/  ENDCOLLECTIVE ;  /* 0x000000000000791b */ /* 0x003fe20003800000 */
.L_x_27282:
[----:B------:R-:W-:Y:S01]  /*10380*/  HFMA2.MMA R152, -RZ, RZ, 0, 2.384185791015625e-07 ;  /* 0x00000004ff987435 */ /* 0x000fe200000001ff */
[----:B------:R-:W-:-:S04]  /*10390*/  IMAD.MOV.U32 R144, RZ, RZ, R149 ;  /* 0x000000ffff907224 */ /* 0x000fc800078e0095 */
[----:B------:R-:W-:-:S05]  /*103a0*/  FADD.FTZ R144, R143, R144 ;  /* 0x000000908f907221 */ /* 0x000fca0000010000 */
[----:B------:R-:W-:-:S07]  /*103b0*/  MOV R153, R144 ;  /* 0x0000009000997202 */ /* 0x000fce0000000f00 */
[----:B------:R-:W-:Y:S05]  /*103c0*/  WARPSYNC.COLLECTIVE R148, `(.L_x_27283) ;  /* 0x0000000094087348 */ /* 0x000fea0003c00000 */
[----:B------:R0:W1:Y:S02]  /*103d0*/  SHFL.BFLY P1, R149, R153, R152, R155 ;  /* 0x0c00009899957389 */ /* 0x000064000002009b */
[----:B01----:R-:W-:Y:S01]  /*103e0*/  ENDCOLLECTIVE ;  /* 0x000000000000791b */ /* 0x003fe20003800000 */
.L_x_27283:
[----:B------:R-:W-:Y:S01]  /*103f0*/  HFMA2.MMA R152, -RZ, RZ, 0, 4.76837158203125e-07 ;  /* 0x00000008ff987435 */ /* 0x000fe200000001ff */
[----:B------:R-:W-:-:S04]  /*10400*/  IMAD.MOV.U32 R145, RZ, RZ, R149 ;  /* 0x000000ffff917224 */ /* 0x000fc800078e0095 */
[----:B------:R-:W-:-:S05]  /*10410*/  FADD.FTZ R145, R144, R145 ;  /* 0x0000009190917221 */ /* 0x000fca0000010000 */
[----:B------:R-:W-:-:S07]  /*10420*/  MOV R153, R145 ;  /* 0x0000009100997202 */ /* 0x000fce0000000f00 */
[----:B------:R-:W-:Y:S05]  /*10430*/  WARPSYNC.COLLECTIVE R148, `(.L_x_27284) ;  /* 0x0000000094087348 */ /* 0x000fea0003c00000 */
[----:B------:R0:W1:Y:S02]  /*10440*/  SHFL.BFLY P1, R149, R153, R152, R155 ;  /* 0x0c00009899957389 */ /* 0x000064000002009b */
[----:B01----:R-:W-:Y:S01]  /*10450*/  ENDCOLLECTIVE ;  /* 0x000000000000791b */ /* 0x003fe20003800000 */
.L_x_27284:
[----:B------:R-:W-:Y:S01]  /*10460*/  HFMA2.MMA R152, -RZ, RZ, 0, 9.5367431640625e-07 ;  /* 0x00000010ff987435 */ /* 0x000fe200000001ff */
[----:B------:R-:W-:-:S04]  /*10470*/  IMAD.MOV.U32 R146, RZ, RZ, R149 ;  /* 0x000000ffff927224 */ /* 0x000fc800078e0095 */
[----:B------:R-:W-:-:S05]  /*10480*/  FADD.FTZ R146, R145, R146 ;  /* 0x0000009291927221 */ /* 0x000fca0000010000 */
[----:B------:R-:W-:-:S07]  /*10490*/  MOV R153, R146 ;  /* 0x0000009200997202 */ /* 0x000fce0000000f00 */
[----:B------:R-:W-:Y:S05]  /*104a0*/  WARPSYNC.COLLECTIVE R148, `(.L_x_27285) ;  /* 0x0000000094087348 */ /* 0x000fea0003c00000 */
[----:B------:R0:W1:Y:S02]  /*104b0*/  SHFL.BFLY P1, R149, R153, R152, R155 ;  /* 0x0c00009899957389 */ /* 0x000064000002009b */
[----:B01----:R-:W-:Y:S01]  /*104c0*/  ENDCOLLECTIVE ;  /* 0x000000000000791b */ /* 0x003fe20003800000 */
.L_x_27285:
[----:B------:R-:W-:Y:S05]  /*104d0*/  BRA `(.L_x_27286) ;  /* 0xffffffe800d87947 */ /* 0x000fea000383ffff */
.L_x_27287:
        /* <DEDUP_REMOVED lines=10> */
.L_x_37487:


//--------------------- .text._ZN10layer_norm13ln_fwd_kernelINS_13Kernel_traitsIf6__halffS2_fjLj1280ELj1ELj4ELj1ELj16ENS_18Kernel_traits_baseILj1280EfS2_fS2_fjLj128EEEEELb1ELb0ELb1ELb0EEEvNS_9FwdParamsE --------------------------
	.section	.text._ZN10layer_norm13ln_fwd_kernelINS_13Kernel_traitsIf6__halffS2_fjLj1280ELj1ELj4ELj1ELj16ENS_18Kernel_traits_baseILj1280EfS2_fS2_fjLj128EEEEELb1ELb0ELb1ELb0EEEvNS_9FwdParamsE,"ax",@progbits
	.align	128
        .global         _ZN10layer_norm13ln_fwd_kernelINS_13Kernel_traitsIf6__halffS2_fjLj1280ELj1ELj4ELj1ELj16ENS_18Kernel_traits_baseILj1280EfS2_fS2_fjLj128EEEEELb1ELb0ELb1ELb0EEEvNS_9FwdParamsE
        .type           _ZN10layer_norm13ln_fwd_kernelINS_13Kernel_traitsIf6__halffS2_fjLj1280ELj1ELj4ELj1ELj16ENS_18Kernel_traits_baseILj1280EfS2_fS2_fjLj128EEEEELb1ELb0ELb1ELb0EEEvNS_9FwdParamsE,@function
        .size           _ZN10layer_norm13ln_fwd_kernelINS_13Kernel_traitsIf6__halffS2_fjLj1280ELj1ELj4ELj1ELj16ENS_18Kernel_traits_baseILj1280EfS2_fS2_fjLj128EEEEELb1ELb0ELb1ELb0EEEvNS_9FwdParamsE,(.L_x_37488 - _ZN10layer_norm13ln_fwd_kernelINS_13Kernel_traitsIf6__halffS2_fjLj1280ELj1ELj4ELj1ELj16ENS_18Kernel_traits_baseILj1280EfS2_fS2_fjLj128EEEEELb1ELb0ELb1ELb0EEEvNS_9FwdParamsE)
        .other          _ZN10layer_norm13ln_fwd_kernelINS_13Kernel_traitsIf6__halffS2_fjLj1280ELj1ELj4ELj1ELj16ENS_18Kernel_traits_baseILj1280EfS2_fS2_fjLj128EEEEELb1ELb0ELb1ELb0EEEvNS_9FwdParamsE,@"STO_CUDA_ENTRY STV_DEFAULT"
_ZN10layer_norm13ln_fwd_kernelINS_13Kernel_traitsIf6__halffS2_fjLj1280ELj1ELj4ELj1ELj16ENS_18Kernel_traits_baseILj1280EfS2_fS2_fjLj128EEEEELb1ELb0ELb1ELb0EEEvNS_9FwdParamsE:
.text._ZN10layer_norm13ln_fwd_kernelINS_13Kernel_traitsIf6__halffS2_fjLj1280ELj1ELj4ELj1ELj16ENS_18Kernel_traits_baseILj1280EfS2_fS2_fjLj128EEEEELb1ELb0ELb1ELb0EEEvNS_9FwdParamsE:
        /* <DEDUP_REMOVED lines=113> */
.L_x_27289:
[----:B------:R-:W-:Y:S05]  /*0710*/  BSYNC B0 ;  /* 0x0000000000007941 */ /* 0x000fea0003800000 */
.L_x_27288:
        /* <DEDUP_REMOVED lines=18> */
.L_x_27291:
[----:B------:R-:W-:Y:S05]  /*0840*/  BSYNC B0 ;  /* 0x0000000000007941 */ /* 0x000fea0003800000 */
.L_x_27290:
        /* <DEDUP_REMOVED lines=18> */
.L_x_27293:
[----:B------:R-:W-:Y:S05]  /*0970*/  BSYNC B0 ;  /* 0x0000000000007941 */ /* 0x000fea0003800000 */
.L_x_27292:
        /* <DEDUP_REMOVED lines=18> */
.L_x_27295:
[----:B------:R-:W-:Y:S05]  /*0aa0*/  BSYNC B0 ;  /* 0x0000000000007941 */ /* 0x000fea0003800000 */
.L_x_27294:
        /* <DEDUP_REMOVED lines=17> */
.L_x_27297:
[----:B------:R-:W-:Y:S05]  /*0bc0*/  BSYNC B0 ;  /* 0x0000000000007941 */ /* 0x000fea0003800000 */
.L_x_27296:
        /* <DEDUP_REMOVED lines=19> */
.L_x_27688:
        /* <DEDUP_REMOVED lines=51> */
.L_x_27304:
[----:B------:R-:W-:-:S07]  /*1030*/  IMAD.MOV.U32 R153, RZ, RZ, R156 ;  /* 0x000000ffff997224 */ /* 0x000fce00078e009c */
.L_x_27305:
[----:B------:R-:W-:Y:S05]  /*1040*/  BSYNC B3 ;  /* 0x0000000000037941 */ /* 0x000fea0003800000 */
.L_x_27303:
        /* <DEDUP_REMOVED lines=16> */
.L_x_27309:
[----:B------:R-:W-:Y:S05]  /*1150*/  BSYNC B4 ;  /* 0x0000000000047941 */ /* 0x000fea0003800000 */
.L_x_27308:
        /* <DEDUP_REMOVED lines=42> */
.L_x_27307:
[----:B------:R-:W-:Y:S05]  /*1400*/  BSYNC B3 ;  /* 0x0000000000037941 */ /* 0x000fea0003800000 */
.L_x_27306:
        /* <DEDUP_REMOVED lines=10> */
.L_x_27302:
[----:B------:R-:W-:Y:S05]  /*14b0*/  BSYNC B2 ;  /* 0x0000000000027941 */ /* 0x000fea0003800000 */
.L_x_27301:
        /* <DEDUP_REMOVED lines=18> */
.L_x_27313:
[----:B------:R-:W-:-:S07]  /*15e0*/  IMAD.MOV.U32 R97, RZ, RZ, R156 ;  /* 0x000000ffff617224 */ /* 0x000fce00078e009c */
.L_x_27314:
[----:B------:R-:W-:Y:S05]  /*15f0*/  BSYNC B3 ;  /* 0x0000000000037941 */ /* 0x000fea0003800000 */
.L_x_27312:
        /* <DEDUP_REMOVED lines=16> */
.L_x_27318:
[----:B------:R-:W-:Y:S05]  /*1700*/  BSYNC B4 ;  /* 0x0000000000047941 */ /* 0x000fea0003800000 */
.L_x_27317:
        /* <DEDUP_REMOVED lines=43> */
.L_x_27316:
[----:B------:R-:W-:Y:S05]  /*19c0*/  BSYNC B3 ;  /* 0x0000000000037941 */ /* 0x000fea0003800000 */
.L_x_27315:
        /* <DEDUP_REMOVED lines=10> */
.L_x_27311:
[----:B------:R-:W-:Y:S05]  /*1a70*/  BSYNC B2 ;  /* 0x0000000000027941 */ /* 0x000fea0003800000 */
.L_x_27310:
        /* <DEDUP_REMOVED lines=18> */
.L_x_27322:
[----:B------:R-:W-:-:S07]  /*1ba0*/  IMAD.MOV.U32 R147, RZ, RZ, R156 ;  /* 0x000000ffff937224 */ /* 0x000fce00078e009c */
.L_x_27323:
[----:B------:R-:W-:Y:S05]  /*1bb0*/  BSYNC B3 ;  /* 0x0000000000037941 */ /* 0x000fea0003800000 */
.L_x_27321:
        /* <DEDUP_REMOVED lines=16> */
.L_x_27327:
[----:B------:R-:W-:Y:S05]  /*1cc0*/  BSYNC B4 ;  /* 0x0000000000047941 */ /* 0x000fea0003800000 */
.L_x_27326:
        /* <DEDUP_REMOVED lines=43> */
.L_x_27325:
[----:B------:R-:W-:Y:S05]  /*1f80*/  BSYNC B3 ;  /* 0x0000000000037941 */ /* 0x000fea0003800000 */
.L_x_27324:
        /* <DEDUP_REMOVED lines=10> */
.L_x_27320:
[----:B------:R-:W-:Y:S05]  /*2030*/  BSYNC B2 ;  /* 0x0000000000027941 */ /* 0x000fea0003800000 */
.L_x_27319:
        /* <DEDUP_REMOVED lines=18> */
.L_x_27331:
[----:B------:R-:W-:-:S07]  /*2160*/  MOV R99, R156 ;  /* 0x0000009c00637202 */ /* 0x000fce0000000f00 */
.L_x_27332:
[----:B------:R-:W-:Y:S05]  /*2170*/  BSYNC B3 ;  /* 0x0000000000037941 */ /* 0x000fea0003800000 */
.L_x_27330:
        /* <DEDUP_REMOVED lines=16> */
.L_x_27336:
[----:B------:R-:W-:Y:S05]  /*2280*/  BSYNC B4 ;  /* 0x0000000000047941 */ /* 0x000fea0003800000 */
.L_x_27335:
        /* <DEDUP_REMOVED lines=43> */
.L_x_27334:
[----:B------:R-:W-:Y:S05]  /*2540*/  BSYNC B3 ;  /* 0x0000000000037941 */ /* 0x000fea0003800000 */
.L_x_27333:
        /* <DEDUP_REMOVED lines=10> */
.L_x_27329:
[----:B------:R-:W-:Y:S05]  /*25f0*/  BSYNC B2 ;  /* 0x0000000000027941 */ /* 0x000fea0003800000 */
.L_x_27328:
        /* <DEDUP_REMOVED lines=18> */
.L_x_27340:
[----:B------:R-:W-:-:S07]  /*2720*/  IMAD.MOV.U32 R149, RZ, RZ, R156 ;  /* 0x000000ffff957224 */ /* 0x000fce00078e009c */
.L_x_27341:
[----:B------:R-:W-:Y:S05]  /*2730*/  BSYNC B3 ;  /* 0x0000000000037941 */ /* 0x000fea0003800000 */
.L_x_27339:
        /* <DEDUP_REMOVED lines=16> */
.L_x_27345:
[----:B------:R-:W-:Y:S05]  /*2840*/  BSYNC B4 ;  /* 0x0000000000047941 */ /* 0x000fea0003800000 */
.L_x_27344:
        /* <DEDUP_REMOVED lines=43> */
.L_x_27343:
[----:B------:R-:W-:Y:S05]  /*2b00*/  BSYNC B3 ;  /* 0x0000000000037941 */ /* 0x000fea0003800000 */
.L_x_27342:
        /* <DEDUP_REMOVED lines=10> */
.L_x_27338:
[----:B------:R-:W-:Y:S05]  /*2bb0*/  BSYNC B2 ;  /* 0x0000000000027941 */ /* 0x000fea0003800000 */
.L_x_27337:
        /* <DEDUP_REMOVED lines=18> */
.L_x_27349:
[----:B------:R-:W-:-:S07]  /*2ce0*/  IMAD.MOV.U32 R101, RZ, RZ, R156 ;  /* 0x000000ffff657224 */ /* 0x000fce00078e009c */
.L_x_27350:
[----:B------:R-:W-:Y:S05]  /*2cf0*/  BSYNC B3 ;  /* 0x0000000000037941 */ /* 0x000fea0003800000 */
.L_x_27348:
        /* <DEDUP_REMOVED lines=16> */
.L_x_27354:
[----:B------:R-:W-:Y:S05]  /*2e00*/  BSYNC B4 ;  /* 0x0000000000047941 */ /* 0x000fea0003800000 */
.L_x_27353:
        /* <DEDUP_REMOVED lines=43> */
.L_x_27352:
[----:B------:R-:W-:Y:S05]  /*30c0*/  BSYNC B3 ;  /* 0x0000000000037941 */ /* 0x000fea0003800000 */
.L_x_27351:
        /* <DEDUP_REMOVED lines=10> */
.L_x_27347:
[----:B------:R-:W-:Y:S05]  /*3170*/  BSYNC B2 ;  /* 0x0000000000027941 */ /* 0x000fea0003800000 */
.L_x_27346:
        /* <DEDUP_REMOVED lines=18> */
.L_x_27358:
[----:B------:R-:W-:-:S07]  /*32a0*/  MOV R151, R156 ;  /* 0x0000009c00977202 */ /* 0x000fce0000000f00 */
.L_x_27359:
[----:B------:R-:W-:Y:S05]  /*32b0*/  BSYNC B3 ;  /* 0x0000000000037941 */ /* 0x000fea0003800000 */
.L_x_27357:
        /* <DEDUP_REMOVED lines=16> */
.L_x_27363:
[----:B------:R-:W-:Y:S05]  /*33c0*/  BSYNC B4 ;  /* 0x0000000000047941 */ /* 0x000fea0003800000 */
.L_x_27362:
        /* <DEDUP_REMOVED lines=43> */
.L_x_27361:
[----:B------:R-:W-:Y:S05]  /*3680*/  BSYNC B3 ;  /* 0x0000000000037941 */ /* 0x000fea0003800000 */
.L_x_27360:
        /* <DEDUP_REMOVED lines=10> */
.L_x_27356:
[----:B------:R-:W-:Y:S05]  /*3730*/  BSYNC B2 ;  /* 0x0000000000027941 */ /* 0x000fea0003800000 */
.L_x_27355:
        /* <DEDUP_REMOVED lines=18> */
.L_x_27367:
[----:B------:R-:W-:-:S07]  /*3860*/  IMAD.MOV.U32 R103, RZ, RZ, R156 ;  /* 0x000000ffff677224 */ /* 0x000fce00078e009c */
.L_x_27368:
[----:B------:R-:W-:Y:S05]  /*3870*/  BSYNC B3 ;  /* 0x0000000000037941 */ /* 0x000fea0003800000 */
.L_x_27366:
        /* <DEDUP_REMOVED lines=16> */
.L_x_27372:
[----:B------:R-:W-:Y:S05]  /*3980*/  BSYNC B4 ;  /* 0x0000000000047941 */ /* 0x000fea0003800000 */
.L_x_27371:
        /* <DEDUP_REMOVED lines=43> */
.L_x_27370:
[----:B------:R-:W-:Y:S05]  /*3c40*/  BSYNC B3 ;  /* 0x0000000000037941 */ /* 0x000fea0003800000 */
.L_x_27369:
        /* <DEDUP_REMOVED lines=10> */
.L_x_27365:
[----:B------:R-:W-:Y:S05]  /*3cf0*/  BSYNC B2 ;  /* 0x0000000000027941 */ /* 0x000fea0003800000 */
.L_x_27364:
        /* <DEDUP_REMOVED lines=9> */
[----:B------:R-:W-:Y:S02]  /*3d90*/  LOP3.LUT R174, R161, 0xff0000, RZ, 0xc0, !PT ;  /* 0x00ff0000a1ae7812 */ /* 0x000fe400078ec0ff */
[----:B------:R-:W-:Y:S02]  /*3da0*/  PRMT R161, R150, 0x7104, RZ ;  /* 0x0000710496a17816 */ /* 0x000fe400000000ff */
[----:B------:R-:W-:Y:S02]  /*3db0*/  PRMT R174, R174, 0x4210, R159 ;  /* 0x00004210aeae7816 */ /* 0x000fe4000000009f */
[----:B0-----:R-:W-:-:S02]  /*3dc0*/  LOP3.LUT R162, R148, 0xff, RZ, 0xc0, !PT ;  /* 0x000000ff94a27812 */ /* 0x001fc400078ec0ff */
        /* <DEDUP_REMOVED lines=9> */
[----:B------:R-:W-:Y:S01]  /*3e60*/  LOP3.LUT R165, R163, R167, RZ, 0xfc, !PT ;  /* 0x000000a7a3a57212 */ /* 0x000fe200078efcff */
[----:B-1----:R-:W-:Y:S01]  /*3e70*/  IMAD.WIDE.U32 R162, R143, 0x8, R172 ;  /* 0x000000088fa27825 */ /* 0x002fe200078e00ac */
[----:B------:R-:W-:-:S05]  /*3e80*/  LOP3.LUT R164, R164, 0xff, R153, 0xf8, !PT ;  /* 0x000000ffa4a47812 */ /* 0x000fca00078ef899 */
[----:B------:R1:W-:Y:S02]  /*3e90*/  STG.E.64 desc[UR6][R162.64], R164 ;  /* 0x000000a4a2007986 */ /* 0x0003e4000c101b06 */
.L_x_27374:
[----:B------:R-:W-:Y:S05]  /*3ea0*/  BSYNC B2 ;  /* 0x0000000000027941 */ /* 0x000fea0003800000 */
.L_x_27373:
[----:B------:R-:W-:Y:S02]  /*3eb0*/  VIADD R154, R154, 0x20 ;  /* 0x000000209a9a7836 */ /* 0x000fe40000000000 */
[----:B------:R-:W-:-:S07]  /*3ec0*/  VIADD R143, R143, 0x20 ;  /* 0x000000208f8f7836 */ /* 0x000fce0000000000 */
.L_x_27300:
[----:B------:R-:W-:Y:S05]  /*3ed0*/  BSYNC B1 ;  /* 0x0000000000017941 */ /* 0x000fea0003800000 */
.L_x_27299:
        /* <DEDUP_REMOVED lines=32> */
.L_x_27380:
[----:B------:R-:W-:-:S07]  /*40e0*/  IMAD.MOV.U32 R153, RZ, RZ, R156 ;  /* 0x000000ffff997224 */ /* 0x000fce00078e009c */
.L_x_27381:
[----:B------:R-:W-:Y:S05]  /*40f0*/  BSYNC B3 ;  /* 0x0000000000037941 */ /* 0x000fea0003800000 */
.L_x_27379:
        /* <DEDUP_REMOVED lines=16> */
.L_x_27385:
[----:B------:R-:W-:Y:S05]  /*4200*/  BSYNC B4 ;  /* 0x0000000000047941 */ /* 0x000fea0003800000 */
.L_x_27384:
        /* <DEDUP_REMOVED lines=42> */
.L_x_27383:
[----:B------:R-:W-:Y:S05]  /*44b0*/  BSYNC B3 ;  /* 0x0000000000037941 */ /* 0x000fea0003800000 */
.L_x_27382:
        /* <DEDUP_REMOVED lines=10> */
.L_x_27378:
[----:B------:R-:W-:Y:S05]  /*4560*/  BSYNC B2 ;  /* 0x0000000000027941 */ /* 0x000fea0003800000 */
.L_x_27377:
        /* <DEDUP_REMOVED lines=18> */
.L_x_27389:
[----:B------:R-:W-:-:S07]  /*4690*/  IMAD.MOV.U32 R105, RZ, RZ, R156 ;  /* 0x000000ffff697224 */ /* 0x000fce00078e009c */
.L_x_27390:
[----:B------:R-:W-:Y:S05]  /*46a0*/  BSYNC B3 ;  /* 0x0000000000037941 */ /* 0x000fea0003800000 */
.L_x_27388:
        /* <DEDUP_REMOVED lines=16> */
.L_x_27394:
[----:B------:R-:W-:Y:S05]  /*47b0*/  BSYNC B4 ;  /* 0x0000000000047941 */ /* 0x000fea0003800000 */
.L_x_27393:
        /* <DEDUP_REMOVED lines=43> */
.L_x_27392:
[----:B------:R-:W-:Y:S05]  /*4a70*/  BSYNC B3 ;  /* 0x0000000000037941 */ /* 0x000fea0003800000 */
.L_x_27391:
        /* <DEDUP_REMOVED lines=10> */
.L_x_27387:
[----:B------:R-:W-:Y:S05]  /*4b20*/  BSYNC B2 ;  /* 0x0000000000027941 */ /* 0x000fea0003800000 */
.L_x_27386:
        /* <DEDUP_REMOVED lines=18> */
.L_x_27398:
[----:B------:R-:W-:-:S07]  /*4c50*/  MOV R147, R156 ;  /* 0x0000009c00937202 */ /* 0x000fce0000000f00 */
.L_x_27399:
[----:B------:R-:W-:Y:S05]  /*4c60*/  BSYNC B3 ;  /* 0x0000000000037941 */ /* 0x000fea0003800000 */
.L_x_27397:
        /* <DEDUP_REMOVED lines=16> */
.L_x_27403:
[----:B------:R-:W-:Y:S05]  /*4d70*/  BSYNC B4 ;  /* 0x0000000000047941 */ /* 0x000fea0003800000 */
.L_x_27402:
        /* <DEDUP_REMOVED lines=43> */
.L_x_27401:
[----:B------:R-:W-:Y:S05]  /*5030*/  BSYNC B3 ;  /* 0x0000000000037941 */ /* 0x000fea0003800000 */
.L_x_27400:
        /* <DEDUP_REMOVED lines=10> */
.L_x_27396:
[----:B------:R-:W-:Y:S05]  /*50e0*/  BSYNC B2 ;  /* 0x0000000000027941 */ /* 0x000fea0003800000 */
.L_x_27395:
        /* <DEDUP_REMOVED lines=18> */
.L_x_27407:
[----:B------:R-:W-:-:S07]  /*5210*/  IMAD.MOV.U32 R107, RZ, RZ, R156 ;  /* 0x000000ffff6b7224 */ /* 0x000fce00078e009c */
.L_x_27408:
[----:B------:R-:W-:Y:S05]  /*5220*/  BSYNC B3 ;  /* 0x0000000000037941 */ /* 0x000fea0003800000 */
.L_x_27406:
        /* <DEDUP_REMOVED lines=16> */
.L_x_27412:
[----:B------:R-:W-:Y:S05]  /*5330*/  BSYNC B4 ;  /* 0x0000000000047941 */ /* 0x000fea0003800000 */
.L_x_27411:
        /* <DEDUP_REMOVED lines=43> */
.L_x_27410:
[----:B------:R-:W-:Y:S05]  /*55f0*/  BSYNC B3 ;  /* 0x0000000000037941 */ /* 0x000fea0003800000 */
.L_x_27409:
        /* <DEDUP_REMOVED lines=10> */
.L_x_27405:
[----:B------:R-:W-:Y:S05]  /*56a0*/  BSYNC B2 ;  /* 0x0000000000027941 */ /* 0x000fea0003800000 */
.L_x_27404:
        /* <DEDUP_REMOVED lines=18> */
.L_x_27416:
[----:B------:R-:W-:-:S07]  /*57d0*/  IMAD.MOV.U32 R149, RZ, RZ, R156 ;  /* 0x000000ffff957224 */ /* 0x000fce00078e009c */
.L_x_27417:
[----:B------:R-:W-:Y:S05]  /*57e0*/  BSYNC B3 ;  /* 0x0000000000037941 */ /* 0x000fea0003800000 */
.L_x_27415:
        /* <DEDUP_REMOVED lines=16> */
.L_x_27421:
[----:B------:R-:W-:Y:S05]  /*58f0*/  BSYNC B4 ;  /* 0x0000000000047941 */ /* 0x000fea0003800000 */
.L_x_27420:
        /* <DEDUP_REMOVED lines=43> */
.L_x_27419:
[----:B------:R-:W-:Y:S05]  /*5bb0*/  BSYNC B3 ;  /* 0x0000000000037941 */ /* 0x000fea0003800000 */
.L_x_27418:
        /* <DEDUP_REMOVED lines=10> */
.L_x_27414:
[----:B------:R-:W-:Y:S05]  /*5c60*/  BSYNC B2 ;  /* 0x0000000000027941 */ /* 0x000fea0003800000 */
.L_x_27413:
        /* <DEDUP_REMOVED lines=18> */
.L_x_27425:
[----:B------:R-:W-:-:S07]  /*5d90*/  MOV R109, R156 ;  /* 0x0000009c006d7202 */ /* 0x000fce0000000f00 */
.L_x_27426:
[----:B------:R-:W-:Y:S05]  /*5da0*/  BSYNC B3 ;  /* 0x0000000000037941 */ /* 0x000fea0003800000 */
.L_x_27424:
        /* <DEDUP_REMOVED lines=16> */
.L_x_27430:
[----:B------:R-:W-:Y:S05]  /*5eb0*/  BSYNC B4 ;  /* 0x0000000000047941 */ /* 0x000fea0003800000 */
.L_x_27429:
        /* <DEDUP_REMOVED lines=43> */
.L_x_27428:
[----:B------:R-:W-:Y:S05]  /*6170*/  BSYNC B3 ;  /* 0x0000000000037941 */ /* 0x000fea0003800000 */
.L_x_27427:
        /* <DEDUP_REMOVED lines=10> */
.L_x_27423:
[----:B------:R-:W-:Y:S05]  /*6220*/  BSYNC B2 ;  /* 0x0000000000027941 */ /* 0x000fea0003800000 */
.L_x_27422:
        /* <DEDUP_REMOVED lines=18> */
.L_x_27434:
[----:B------:R-:W-:-:S07]  /*6350*/  IMAD.MOV.U32 R151, RZ, RZ, R156 ;  /* 0x000000ffff977224 */ /* 0x000fce00078e009c */
.L_x_27435:
[----:B------:R-:W-:Y:S05]  /*6360*/  BSYNC B3 ;  /* 0x0000000000037941 */ /* 0x000fea0003800000 */
.L_x_27433:
        /* <DEDUP_REMOVED lines=16> */
.L_x_27439:
[----:B------:R-:W-:Y:S05]  /*6470*/  BSYNC B4 ;  /* 0x0000000000047941 */ /* 0x000fea0003800000 */
.L_x_27438:
        /* <DEDUP_REMOVED lines=43> */
.L_x_27437:
[----:B------:R-:W-:Y:S05]  /*6730*/  BSYNC B3 ;  /* 0x0000000000037941 */ /* 0x000fea0003800000 */
.L_x_27436:
        /* <DEDUP_REMOVED lines=10> */
.L_x_27432:
[----:B------:R-:W-:Y:S05]  /*67e0*/  BSYNC B2 ;  /* 0x0000000000027941 */ /* 0x000fea0003800000 */
.L_x_27431:
        /* <DEDUP_REMOVED lines=18> */
.L_x_27443:
[----:B------:R-:W-:-:S07]  /*6910*/  IMAD.MOV.U32 R111, RZ, RZ, R156 ;  /* 0x000000ffff6f7224 */ /* 0x000fce00078e009c */
.L_x_27444:
[----:B------:R-:W-:Y:S05]  /*6920*/  BSYNC B3 ;  /* 0x0000000000037941 */ /* 0x000fea0003800000 */
.L_x_27442:
        /* <DEDUP_REMOVED lines=16> */
.L_x_27448:
[----:B------:R-:W-:Y:S05]  /*6a30*/  BSYNC B4 ;  /* 0x0000000000047941 */ /* 0x000fea0003800000 */
.L_x_27447:
        /* <DEDUP_REMOVED lines=43> */
.L_x_27446:
[----:B------:R-:W-:Y:S05]  /*6cf0*/  BSYNC B3 ;  /* 0x0000000000037941 */ /* 0x000fea0003800000 */
.L_x_27445:
        /* <DEDUP_REMOVED lines=10> */
.L_x_27441:
[----:B------:R-:W-:Y:S05]  /*6da0*/  BSYNC B2 ;  /* 0x0000000000027941 */ /* 0x000fea0003800000 */
.L_x_27440:
        /* <DEDUP_REMOVED lines=26> */
.L_x_27450:
[----:B------:R-:W-:Y:S05]  /*6f50*/  BSYNC B2 ;  /* 0x0000000000027941 */ /* 0x000fea0003800000 */
.L_x_27449:
[----:B------:R-:W-:Y:S01]  /*6f60*/  VIADD R154, R154, 0x20 ;  /* 0x000000209a9a7836 */ /* 0x000fe20000000000 */
[----:B------:R-:W-:-:S07]  /*6f70*/  IADD3 R143, R143, 0x20, RZ ;  /* 0x000000208f8f7810 */ /* 0x000fce0007ffe0ff */
.L_x_27376:
[----:B------:R-:W-:Y:S05]  /*6f80*/  BSYNC B1 ;  /* 0x0000000000017941 */ /* 0x000fea0003800000 */
.L_x_27375:
        /* <DEDUP_REMOVED lines=32> */
.L_x_27456:
[----:B------:R-:W-:-:S07]  /*7190*/  MOV R153, R156 ;  /* 0x0000009c00997202 */ /* 0x000fce0000000f00 */
.L_x_27457:
[----:B------:R-:W-:Y:S05]  /*71a0*/  BSYNC B3 ;  /* 0x0000000000037941 */ /* 0x000fea0003800000 */
.L_x_27455:
        /* <DEDUP_REMOVED lines=16> */
.L_x_27461:
[----:B------:R-:W-:Y:S05]  /*72b0*/  BSYNC B4 ;  /* 0x0000000000047941 */ /* 0x000fea0003800000 */
.L_x_27460:
        /* <DEDUP_REMOVED lines=42> */
.L_x_27459:
[----:B------:R-:W-:Y:S05]  /*7560*/  BSYNC B3 ;  /* 0x0000000000037941 */ /* 0x000fea0003800000 */
.L_x_27458:
        /* <DEDUP_REMOVED lines=10> */
.L_x_27454:
[----:B------:R-:W-:Y:S05]  /*7610*/  BSYNC B2 ;  /* 0x0000000000027941 */ /* 0x000fea0003800000 */
.L_x_27453:
        /* <DEDUP_REMOVED lines=18> */
.L_x_27465:
[----:B------:R-:W-:-:S07]  /*7740*/  IMAD.MOV.U32 R113, RZ, RZ, R156 ;  /* 0x000000ffff717224 */ /* 0x000fce00078e009c */
.L_x_27466:
[----:B------:R-:W-:Y:S05]  /*7750*/  BSYNC B3 ;  /* 0x0000000000037941 */ /* 0x000fea0003800000 */
.L_x_27464:
        /* <DEDUP_REMOVED lines=16> */
.L_x_27470:
[----:B------:R-:W-:Y:S05]  /*7860*/  BSYNC B4 ;  /* 0x0000000000047941 */ /* 0x000fea0003800000 */
.L_x_27469:
        /* <DEDUP_REMOVED lines=43> */
.L_x_27468:
[----:B------:R-:W-:Y:S05]  /*7b20*/  BSYNC B3 ;  /* 0x0000000000037941 */ /* 0x000fea0003800000 */
.L_x_27467:
        /* <DEDUP_REMOVED lines=10> */
.L_x_27463:
[----:B------:R-:W-:Y:S05]  /*7bd0*/  BSYNC B2 ;  /* 0x0000000000027941 */ /* 0x000fea0003800000 */
.L_x_27462:
        /* <DEDUP_REMOVED lines=18> */
.L_x_27474:
[----:B------:R-:W-:-:S07]  /*7d00*/  IMAD.MOV.U32 R147, RZ, RZ, R156 ;  /* 0x000000ffff937224 */ /* 0x000fce00078e009c */
.L_x_27475:
[----:B------:R-:W-:Y:S05]  /*7d10*/  BSYNC B3 ;  /* 0x0000000000037941 */ /* 0x000fea0003800000 */
.L_x_27473:
        /* <DEDUP_REMOVED lines=16> */
.L_x_27479:
[----:B------:R-:W-:Y:S05]  /*7e20*/  BSYNC B4 ;  /* 0x0000000000047941 */ /* 0x000fea0003800000 */
.L_x_27478:
        /* <DEDUP_REMOVED lines=43> */
.L_x_27477:
[----:B------:R-:W-:Y:S05]  /*80e0*/  BSYNC B3 ;  /* 0x0000000000037941 */ /* 0x000fea0003800000 */
.L_x_27476:
        /* <DEDUP_REMOVED lines=10> */
.L_x_27472:
[----:B------:R-:W-:Y:S05]  /*8190*/  BSYNC B2 ;  /* 0x0000000000027941 */ /* 0x000fea0003800000 */
.L_x_27471:
        /* <DEDUP_REMOVED lines=18> */
.L_x_27483:
[----:B------:R-:W-:-:S07]  /*82c0*/  IMAD.MOV.U32 R115, RZ, RZ, R156 ;  /* 0x000000ffff737224 */ /* 0x000fce00078e009c */
.L_x_27484:
[----:B------:R-:W-:Y:S05]  /*82d0*/  BSYNC B3 ;  /* 0x0000000000037941 */ /* 0x000fea0003800000 */
.L_x_27482:
        /* <DEDUP_REMOVED lines=16> */
.L_x_27488:
[----:B------:R-:W-:Y:S05]  /*83e0*/  BSYNC B4 ;  /* 0x0000000000047941 */ /* 0x000fea0003800000 */
.L_x_27487:
        /* <DEDUP_REMOVED lines=43> */
.L_x_27486:
[----:B------:R-:W-:Y:S05]  /*86a0*/  BSYNC B3 ;  /* 0x0000000000037941 */ /* 0x000fea0003800000 */
.L_x_27485:
        /* <DEDUP_REMOVED lines=10> */
.L_x_27481:
[----:B------:R-:W-:Y:S05]  /*8750*/  BSYNC B2 ;  /* 0x0000000000027941 */ /* 0x000fea0003800000 */
.L_x_27480:
        /* <DEDUP_REMOVED lines=18> */
.L_x_27492:
[----:B------:R-:W-:-:S07]  /*8880*/  IMAD.MOV.U32 R149, RZ, RZ, R156 ;  /* 0x000000ffff957224 */ /* 0x000fce00078e009c */
.L_x_27493:
[----:B------:R-:W-:Y:S05]  /*8890*/  BSYNC B3 ;  /* 0x0000000000037941 */ /* 0x000fea0003800000 */
.L_x_27491:
        /* <DEDUP_REMOVED lines=16> */
.L_x_27497:
[----:B------:R-:W-:Y:S05]  /*89a0*/  BSYNC B4 ;  /* 0x0000000000047941 */ /* 0x000fea0003800000 */
.L_x_27496:
        /* <DEDUP_REMOVED lines=43> */
.L_x_27495:
[----:B------:R-:W-:Y:S05]  /*8c60*/  BSYNC B3 ;  /* 0x0000000000037941 */ /* 0x000fea0003800000 */
.L_x_27494:
        /* <DEDUP_REMOVED lines=10> */
.L_x_27490:
[----:B------:R-:W-:Y:S05]  /*8d10*/  BSYNC B2 ;  /* 0x0000000000027941 */ /* 0x000fea0003800000 */
.L_x_27489:
        /* <DEDUP_REMOVED lines=18> */
.L_x_27501:
[----:B------:R-:W-:-:S07]  /*8e40*/  IMAD.MOV.U32 R117, RZ, RZ, R156 ;  /* 0x000000ffff757224 */ /* 0x000fce00078e009c */
.L_x_27502:
[----:B------:R-:W-:Y:S05]  /*8e50*/  BSYNC B3 ;  /* 0x0000000000037941 */ /* 0x000fea0003800000 */
.L_x_27500:
        /* <DEDUP_REMOVED lines=16> */
.L_x_27506:
[----:B------:R-:W-:Y:S05]  /*8f60*/  BSYNC B4 ;  /* 0x0000000000047941 */ /* 0x000fea0003800000 */
.L_x_27505:
        /* <DEDUP_REMOVED lines=43> */
.L_x_27504:
[----:B------:R-:W-:Y:S05]  /*9220*/  BSYNC B3 ;  /* 0x0000000000037941 */ /* 0x000fea0003800000 */
.L_x_27503:
        /* <DEDUP_REMOVED lines=10> */
.L_x_27499:
[----:B------:R-:W-:Y:S05]  /*92d0*/  BSYNC B2 ;  /* 0x0000000000027941 */ /* 0x000fea0003800000 */
.L_x_27498:
        /* <DEDUP_REMOVED lines=18> */
.L_x_27510:
[----:B------:R-:W-:-:S07]  /*9400*/  IMAD.MOV.U32 R151, RZ, RZ, R156 ;  /* 0x000000ffff977224 */ /* 0x000fce00078e009c */
.L_x_27511:
[----:B------:R-:W-:Y:S05]  /*9410*/  BSYNC B3 ;  /* 0x0000000000037941 */ /* 0x000fea0003800000 */
.L_x_27509:
        /* <DEDUP_REMOVED lines=16> */
.L_x_27515:
[----:B------:R-:W-:Y:S05]  /*9520*/  BSYNC B4 ;  /* 0x0000000000047941 */ /* 0x000fea0003800000 */
.L_x_27514:
        /* <DEDUP_REMOVED lines=43> */
.L_x_27513:
[----:B------:R-:W-:Y:S05]  /*97e0*/  BSYNC B3 ;  /* 0x0000000000037941 */ /* 0x000fea0003800000 */
.L_x_27512:
        /* <DEDUP_REMOVED lines=10> */
.L_x_27508:
[----:B------:R-:W-:Y:S05]  /*9890*/  BSYNC B2 ;  /* 0x0000000000027941 */ /* 0x000fea0003800000 */
.L_x_27507:
        /* <DEDUP_REMOVED lines=18> */
.L_x_27519:
[----:B------:R-:W-:-:S07]  /*99c0*/  IMAD.MOV.U32 R119, RZ, RZ, R156 ;  /* 0x000000ffff777224 */ /* 0x000fce00078e009c */
.L_x_27520:
[----:B------:R-:W-:Y:S05]  /*99d0*/  BSYNC B3 ;  /* 0x0000000000037941 */ /* 0x000fea0003800000 */
.L_x_27518:
        /* <DEDUP_REMOVED lines=16> */
.L_x_27524:
[----:B------:R-:W-:Y:S05]  /*9ae0*/  BSYNC B4 ;  /* 0x0000000000047941 */ /* 0x000fea0003800000 */
.L_x_27523:
        /* <DEDUP_REMOVED lines=43> */
.L_x_27522:
[----:B------:R-:W-:Y:S05]  /*9da0*/  BSYNC B3 ;  /* 0x0000000000037941 */ /* 0x000fea0003800000 */
.L_x_27521:
        /* <DEDUP_REMOVED lines=10> */
.L_x_27517:
[----:B------:R-:W-:Y:S05]  /*9e50*/  BSYNC B2 ;  /* 0x0000000000027941 */ /* 0x000fea0003800000 */
.L_x_27516:
        /* <DEDUP_REMOVED lines=26> */
.L_x_27526:
[----:B------:R-:W-:Y:S05]  /*a000*/  BSYNC B2 ;  /* 0x0000000000027941 */ /* 0x000fea0003800000 */
.L_x_27525:
[----:B------:R-:W-:Y:S01]  /*a010*/  VIADD R154, R154, 0x20 ;  /* 0x000000209a9a7836 */ /* 0x000fe20000000000 */
[----:B------:R-:W-:-:S07]  /*a020*/  IADD3 R143, R143, 0x20, RZ ;  /* 0x000000208f8f7810 */ /* 0x000fce0007ffe0ff */
.L_x_27452:
[----:B------:R-:W-:Y:S05]  /*a030*/  BSYNC B1 ;  /* 0x0000000000017941 */ /* 0x000fea0003800000 */
.L_x_27451:
        /* <DEDUP_REMOVED lines=32> */
.L_x_27532:
[----:B------:R-:W-:-:S07]  /*a240*/  MOV R153, R156 ;  /* 0x0000009c00997202 */ /* 0x000fce0000000f00 */
.L_x_27533:
[----:B------:R-:W-:Y:S05]  /*a250*/  BSYNC B3 ;  /* 0x0000000000037941 */ /* 0x000fea0003800000 */
.L_x_27531:
        /* <DEDUP_REMOVED lines=16> */
.L_x_27537:
[----:B------:R-:W-:Y:S05]  /*a360*/  BSYNC B4 ;  /* 0x0000000000047941 */ /* 0x000fea0003800000 */
.L_x_27536:
        /* <DEDUP_REMOVED lines=42> */
.L_x_27535:
[----:B------:R-:W-:Y:S05]  /*a610*/  BSYNC B3 ;  /* 0x0000000000037941 */ /* 0x000fea0003800000 */
.L_x_27534:
        /* <DEDUP_REMOVED lines=10> */
.L_x_27530:
[----:B------:R-:W-:Y:S05]  /*a6c0*/  BSYNC B2 ;  /* 0x0000000000027941 */ /* 0x000fea0003800000 */
.L_x_27529:
        /* <DEDUP_REMOVED lines=18> */
.L_x_27541:
[----:B------:R-:W-:-:S07]  /*a7f0*/  IMAD.MOV.U32 R121, RZ, RZ, R156 ;  /* 0x000000ffff797224 */ /* 0x000fce00078e009c */
.L_x_27542:
[----:B------:R-:W-:Y:S05]  /*a800*/  BSYNC B3 ;  /* 0x0000000000037941 */ /* 0x000fea0003800000 */
.L_x_27540:
        /* <DEDUP_REMOVED lines=16> */
.L_x_27546:
[----:B------:R-:W-:Y:S05]  /*a910*/  BSYNC B4 ;  /* 0x0000000000047941 */ /* 0x000fea0003800000 */
.L_x_27545:
        /* <DEDUP_REMOVED lines=43> */
.L_x_27544:
[----:B------:R-:W-:Y:S05]  /*abd0*/  BSYNC B3 ;  /* 0x0000000000037941 */ /* 0x000fea0003800000 */
.L_x_27543:
        /* <DEDUP_REMOVED lines=10> */
.L_x_27539:
[----:B------:R-:W-:Y:S05]  /*ac80*/  BSYNC B2 ;  /* 0x0000000000027941 */ /* 0x000fea0003800000 */
.L_x_27538:
        /* <DEDUP_REMOVED lines=18> */
.L_x_27550:
[----:B------:R-:W-:-:S07]  /*adb0*/  IMAD.MOV.U32 R147, RZ, RZ, R156 ;  /* 0x000000ffff937224 */ /* 0x000fce00078e009c */
.L_x_27551:
[----:B------:R-:W-:Y:S05]  /*adc0*/  BSYNC B3 ;  /* 0x0000000000037941 */ /* 0x000fea0003800000 */
.L_x_27549:
        /* <DEDUP_REMOVED lines=16> */
.L_x_27555:
[----:B------:R-:W-:Y:S05]  /*aed0*/  BSYNC B4 ;  /* 0x0000000000047941 */ /* 0x000fea0003800000 */
.L_x_27554:
        /* <DEDUP_REMOVED lines=43> */
.L_x_27553:
[----:B------:R-:W-:Y:S05]  /*b190*/  BSYNC B3 ;  /* 0x0000000000037941 */ /* 0x000fea0003800000 */
.L_x_27552:
        /* <DEDUP_REMOVED lines=10> */
.L_x_27548:
[----:B------:R-:W-:Y:S05]  /*b240*/  BSYNC B2 ;  /* 0x0000000000027941 */ /* 0x000fea0003800000 */
.L_x_27547:
        /* <DEDUP_REMOVED lines=18> */
.L_x_27559:
[----:B------:R-:W-:-:S07]  /*b370*/  IMAD.MOV.U32 R123, RZ, RZ, R156 ;  /* 0x000000ffff7b7224 */ /* 0x000fce00078e009c */
.L_x_27560:
[----:B------:R-:W-:Y:S05]  /*b380*/  BSYNC B3 ;  /* 0x0000000000037941 */ /* 0x000fea0003800000 */
.L_x_27558:
        /* <DEDUP_REMOVED lines=16> */
.L_x_27564:
[----:B------:R-:W-:Y:S05]  /*b490*/  BSYNC B4 ;  /* 0x0000000000047941 */ /* 0x000fea0003800000 */
.L_x_27563:
        /* <DEDUP_REMOVED lines=43> */
.L_x_27562:
[----:B------:R-:W-:Y:S05]  /*b750*/  BSYNC B3 ;  /* 0x0000000000037941 */ /* 0x000fea0003800000 */
.L_x_27561:
        /* <DEDUP_REMOVED lines=10> */
.L_x_27557:
[----:B------:R-:W-:Y:S05]  /*b800*/  BSYNC B2 ;  /* 0x0000000000027941 */ /* 0x000fea0003800000 */
.L_x_27556:
        /* <DEDUP_REMOVED lines=18> */
.L_x_27568:
[----:B------:R-:W-:-:S07]  /*b930*/  IMAD.MOV.U32 R149, RZ, RZ, R156 ;  /* 0x000000ffff957224 */ /* 0x000fce00078e009c */
.L_x_27569:
[----:B------:R-:W-:Y:S05]  /*b940*/  BSYNC B3 ;  /* 0x0000000000037941 */ /* 0x000fea0003800000 */
.L_x_27567:
        /* <DEDUP_REMOVED lines=16> */
.L_x_27573:
[----:B------:R-:W-:Y:S05]  /*ba50*/  BSYNC B4 ;  /* 0x0000000000047941 */ /* 0x000fea0003800000 */
.L_x_27572:
        /* <DEDUP_REMOVED lines=43> */
.L_x_27571:
[----:B------:R-:W-:Y:S05]  /*bd10*/  BSYNC B3 ;  /* 0x0000000000037941 */ /* 0x000fea0003800000 */
.L_x_27570:
        /* <DEDUP_REMOVED lines=10> */
.L_x_27566:
[----:B------:R-:W-:Y:S05]  /*bdc0*/  BSYNC B2 ;  /* 0x0000000000027941 */ /* 0x000fea0003800000 */
.L_x_27565:
        /* <DEDUP_REMOVED lines=18> */
.L_x_27577:
[----:B------:R-:W-:-:S07]  /*bef0*/  IMAD.MOV.U32 R125, RZ, RZ, R156 ;  /* 0x000000ffff7d7224 */ /* 0x000fce00078e009c */
.L_x_27578:
[----:B------:R-:W-:Y:S05]  /*bf00*/  BSYNC B3 ;  /* 0x0000000000037941 */ /* 0x000fea0003800000 */
.L_x_27576:
        /* <DEDUP_REMOVED lines=16> */
.L_x_27582:
[----:B------:R-:W-:Y:S05]  /*c010*/  BSYNC B4 ;  /* 0x0000000000047941 */ /* 0x000fea0003800000 */
.L_x_27581:
        /* <DEDUP_REMOVED lines=43> */
.L_x_27580:
[----:B------:R-:W-:Y:S05]  /*c2d0*/  BSYNC B3 ;  /* 0x0000000000037941 */ /* 0x000fea0003800000 */
.L_x_27579:
        /* <DEDUP_REMOVED lines=10> */
.L_x_27575:
[----:B------:R-:W-:Y:S05]  /*c380*/  BSYNC B2 ;  /* 0x0000000000027941 */ /* 0x000fea0003800000 */
.L_x_27574:
        /* <DEDUP_REMOVED lines=18> */
.L_x_27586:
[----:B------:R-:W-:-:S07]  /*c4b0*/  IMAD.MOV.U32 R151, RZ, RZ, R156 ;  /* 0x000000ffff977224 */ /* 0x000fce00078e009c */
.L_x_27587:
[----:B------:R-:W-:Y:S05]  /*c4c0*/  BSYNC B3 ;  /* 0x0000000000037941 */ /* 0x000fea0003800000 */
.L_x_27585:
        /* <DEDUP_REMOVED lines=16> */
.L_x_27591:
[----:B------:R-:W-:Y:S05]  /*c5d0*/  BSYNC B4 ;  /* 0x0000000000047941 */ /* 0x000fea0003800000 */
.L_x_27590:
        /* <DEDUP_REMOVED lines=43> */
.L_x_27589:
[----:B------:R-:W-:Y:S05]  /*c890*/  BSYNC B3 ;  /* 0x0000000000037941 */ /* 0x000fea0003800000 */
.L_x_27588:
        /* <DEDUP_REMOVED lines=10> */
.L_x_27584:
[----:B------:R-:W-:Y:S05]  /*c940*/  BSYNC B2 ;  /* 0x0000000000027941 */ /* 0x000fea0003800000 */
.L_x_27583:
        /* <DEDUP_REMOVED lines=18> */
.L_x_27595:
[----:B------:R-:W-:-:S07]  /*ca70*/  IMAD.MOV.U32 R127, RZ, RZ, R156 ;  /* 0x000000ffff7f7224 */ /* 0x000fce00078e009c */
.L_x_27596:
[----:B------:R-:W-:Y:S05]  /*ca80*/  BSYNC B3 ;  /* 0x0000000000037941 */ /* 0x000fea0003800000 */
.L_x_27594:
        /* <DEDUP_REMOVED lines=16> */
.L_x_27600:
[----:B------:R-:W-:Y:S05]  /*cb90*/  BSYNC B4 ;  /* 0x0000000000047941 */ /* 0x000fea0003800000 */
.L_x_27599:
        /* <DEDUP_REMOVED lines=43> */
.L_x_27598:
[----:B------:R-:W-:Y:S05]  /*ce50*/  BSYNC B3 ;  /* 0x0000000000037941 */ /* 0x000fea0003800000 */
.L_x_27597:
        /* <DEDUP_REMOVED lines=10> */
.L_x_27593:
[----:B------:R-:W-:Y:S05]  /*cf00*/  BSYNC B2 ;  /* 0x0000000000027941 */ /* 0x000fea0003800000 */
.L_x_27592:
        /* <DEDUP_REMOVED lines=26> */
.L_x_27602:
[----:B------:R-:W-:Y:S05]  /*d0b0*/  BSYNC B2 ;  /* 0x0000000000027941 */ /* 0x000fea0003800000 */
.L_x_27601:
[----:B------:R-:W-:Y:S01]  /*d0c0*/  VIADD R154, R154, 0x20 ;  /* 0x000000209a9a7836 */ /* 0x000fe20000000000 */
[----:B------:R-:W-:-:S07]  /*d0d0*/  IADD3 R143, R143, 0x20, RZ ;  /* 0x000000208f8f7810 */ /* 0x000fce0007ffe0ff */
.L_x_27528:
[----:B------:R-:W-:Y:S05]  /*d0e0*/  BSYNC B1 ;  /* 0x0000000000017941 */ /* 0x000fea0003800000 */
.L_x_27527:
        /* <DEDUP_REMOVED lines=32> */
.L_x_27608:
[----:B------:R-:W-:-:S07]  /*d2f0*/  MOV R153, R156 ;  /* 0x0000009c00997202 */ /* 0x000fce0000000f00 */
.L_x_27609:
[----:B------:R-:W-:Y:S05]  /*d300*/  BSYNC B3 ;  /* 0x0000000000037941 */ /* 0x000fea0003800000 */
.L_x_27607:
        /* <DEDUP_REMOVED lines=16> */
.L_x_27613:
[----:B------:R-:W-:Y:S05]  /*d410*/  BSYNC B4 ;  /* 0x0000000000047941 */ /* 0x000fea0003800000 */
.L_x_27612:
        /* <DEDUP_REMOVED lines=42> */
.L_x_27611:
[----:B------:R-:W-:Y:S05]  /*d6c0*/  BSYNC B3 ;  /* 0x0000000000037941 */ /* 0x000fea0003800000 */
.L_x_27610:
        /* <DEDUP_REMOVED lines=10> */
.L_x_27606:
[----:B------:R-:W-:Y:S05]  /*d770*/  BSYNC B2 ;  /* 0x0000000000027941 */ /* 0x000fea0003800000 */
.L_x_27605:
        /* <DEDUP_REMOVED lines=18> */
.L_x_27617:
[----:B------:R-:W-:-:S07]  /*d8a0*/  IMAD.MOV.U32 R129, RZ, RZ, R156 ;  /* 0x000000ffff817224 */ /* 0x000fce00078e009c */
.L_x_27618:
[----:B------:R-:W-:Y:S05]  /*d8b0*/  BSYNC B3 ;  /* 0x0000000000037941 */ /* 0x000fea0003800000 */
.L_x_27616:
        /* <DEDUP_REMOVED lines=16> */
.L_x_27622:
[----:B------:R-:W-:Y:S05]  /*d9c0*/  BSYNC B4 ;  /* 0x0000000000047941 */ /* 0x000fea0003800000 */
.L_x_27621:
        /* <DEDUP_REMOVED lines=43> */
.L_x_27620:
[----:B------:R-:W-:Y:S05]  /*dc80*/  BSYNC B3 ;  /* 0x0000000000037941 */ /* 0x000fea0003800000 */
.L_x_27619:
        /* <DEDUP_REMOVED lines=10> */
.L_x_27615:
[----:B------:R-:W-:Y:S05]  /*dd30*/  BSYNC B2 ;  /* 0x0000000000027941 */ /* 0x000fea0003800000 */
.L_x_27614:
        /* <DEDUP_REMOVED lines=18> */
.L_x_27626:
[----:B------:R-:W-:-:S07]  /*de60*/  IMAD.MOV.U32 R147, RZ, RZ, R156 ;  /* 0x000000ffff937224 */ /* 0x000fce00078e009c */
.L_x_27627:
[----:B------:R-:W-:Y:S05]  /*de70*/  BSYNC B3 ;  /* 0x0000000000037941 */ /* 0x000fea0003800000 */
.L_x_27625:
        /* <DEDUP_REMOVED lines=16> */
.L_x_27631:
[----:B------:R-:W-:Y:S05]  /*df80*/  BSYNC B4 ;  /* 0x0000000000047941 */ /* 0x000fea0003800000 */
.L_x_27630:
        /* <DEDUP_REMOVED lines=43> */
.L_x_27629:
[----:B------:R-:W-:Y:S05]  /*e240*/  BSYNC B3 ;  /* 0x0000000000037941 */ /* 0x000fea0003800000 */
.L_x_27628:
        /* <DEDUP_REMOVED lines=10> */
.L_x_27624:
[----:B------:R-:W-:Y:S05]  /*e2f0*/  BSYNC B2 ;  /* 0x0000000000027941 */ /* 0x000fea0003800000 */
.L_x_27623:
        /* <DEDUP_REMOVED lines=18> */
.L_x_27635:
[----:B------:R-:W-:-:S07]  /*e420*/  IMAD.MOV.U32 R131, RZ, RZ, R156 ;  /* 0x000000ffff837224 */ /* 0x000fce00078e009c */
.L_x_27636:
[----:B------:R-:W-:Y:S05]  /*e430*/  BSYNC B3 ;  /* 0x0000000000037941 */ /* 0x000fea0003800000 */
.L_x_27634:
        /* <DEDUP_REMOVED lines=16> */
.L_x_27640:
[----:B------:R-:W-:Y:S05]  /*e540*/  BSYNC B4 ;  /* 0x0000000000047941 */ /* 0x000fea0003800000 */
.L_x_27639:
        /* <DEDUP_REMOVED lines=43> */
.L_x_27638:
[----:B------:R-:W-:Y:S05]  /*e800*/  BSYNC B3 ;  /* 0x0000000000037941 */ /* 0x000fea0003800000 */
.L_x_27637:
        /* <DEDUP_REMOVED lines=10> */
.L_x_27633:
[----:B------:R-:W-:Y:S05]  /*e8b0*/  BSYNC B2 ;  /* 0x0000000000027941 */ /* 0x000fea0003800000 */
.L_x_27632:
        /* <DEDUP_REMOVED lines=18> */
.L_x_27644:
[----:B------:R-:W-:-:S07]  /*e9e0*/  IMAD.MOV.U32 R149, RZ, RZ, R156 ;  /* 0x000000ffff957224 */ /* 0x000fce00078e009c */
.L_x_27645:
[----:B------:R-:W-:Y:S05]  /*e9f0*/  BSYNC B3 ;  /* 0x0000000000037941 */ /* 0x000fea0003800000 */
.L_x_27643:
        /* <DEDUP_REMOVED lines=16> */
.L_x_27649:
[----:B------:R-:W-:Y:S05]  /*eb00*/  BSYNC B4 ;  /* 0x0000000000047941 */ /* 0x000fea0003800000 */
.L_x_27648:
        /* <DEDUP_REMOVED lines=43> */
.L_x_27647:
[----:B------:R-:W-:Y:S05]  /*edc0*/  BSYNC B3 ;  /* 0x0000000000037941 */ /* 0x000fea0003800000 */
.L_x_27646:
        /* <DEDUP_REMOVED lines=10> */
.L_x_27642:
[----:B------:R-:W-:Y:S05]  /*ee70*/  BSYNC B2 ;  /* 0x0000000000027941 */ /* 0x000fea0003800000 */
.L_x_27641:
        /* <DEDUP_REMOVED lines=18> */
.L_x_27653:
[----:B------:R-:W-:-:S07]  /*efa0*/  IMAD.MOV.U32 R133, RZ, RZ, R156 ;  /* 0x000000ffff857224 */ /* 0x000fce00078e009c */
.L_x_27654:
[----:B------:R-:W-:Y:S05]  /*efb0*/  BSYNC B3 ;  /* 0x0000000000037941 */ /* 0x000fea0003800000 */
.L_x_27652:
        /* <DEDUP_REMOVED lines=16> */
.L_x_27658:
[----:B------:R-:W-:Y:S05]  /*f0c0*/  BSYNC B4 ;  /* 0x0000000000047941 */ /* 0x000fea0003800000 */
.L_x_27657:
        /* <DEDUP_REMOVED lines=43> */
.L_x_27656:
[----:B------:R-:W-:Y:S05]  /*f380*/  BSYNC B3 ;  /* 0x0000000000037941 */ /* 0x000fea0003800000 */
.L_x_27655:
        /* <DEDUP_REMOVED lines=10> */
.L_x_27651:
[----:B------:R-:W-:Y:S05]  /*f430*/  BSYNC B2 ;  /* 0x0000000000027941 */ /* 0x000fea0003800000 */
.L_x_27650:
        /* <DEDUP_REMOVED lines=18> */
.L_x_27662:
[----:B------:R-:W-:-:S07]  /*f560*/  IMAD.MOV.U32 R151, RZ, RZ, R156 ;  /* 0x000000ffff977224 */ /* 0x000fce00078e009c */
.L_x_27663:
[----:B------:R-:W-:Y:S05]  /*f570*/  BSYNC B3 ;  /* 0x0000000000037941 */ /* 0x000fea0003800000 */
.L_x_27661:
        /* <DEDUP_REMOVED lines=16> */
.L_x_27667:
[----:B------:R-:W-:Y:S05]  /*f680*/  BSYNC B4 ;  /* 0x0000000000047941 */ /* 0x000fea0003800000 */
.L_x_27666:
        /* <DEDUP_REMOVED lines=43> */
.L_x_27665:
[----:B------:R-:W-:Y:S05]  /*f940*/  BSYNC B3 ;  /* 0x0000000000037941 */ /* 0x000fea0003800000 */
.L_x_27664:
        /* <DEDUP_REMOVED lines=10> */
.L_x_27660:
[----:B------:R-:W-:Y:S05]  /*f9f0*/  BSYNC B2 ;  /* 0x0000000000027941 */ /* 0x000fea0003800000 */
.L_x_27659:
        /* <DEDUP_REMOVED lines=18> */
.L_x_27671:
[----:B------:R-:W-:-:S07]  /*fb20*/  IMAD.MOV.U32 R135, RZ, RZ, R156 ;  /* 0x000000ffff877224 */ /* 0x000fce00078e009c */
.L_x_27672:
[----:B------:R-:W-:Y:S05]  /*fb30*/  BSYNC B3 ;  /* 0x0000000000037941 */ /* 0x000fea0003800000 */
.L_x_27670:
        /* <DEDUP_REMOVED lines=16> */
.L_x_27676:
[----:B------:R-:W-:Y:S05]  /*fc40*/  BSYNC B4 ;  /* 0x0000000000047941 */ /* 0x000fea0003800000 */
.L_x_27675:
        /* <DEDUP_REMOVED lines=43> */
.L_x_27674:
[----:B------:R-:W-:Y:S05]  /*ff00*/  BSYNC B3 ;  /* 0x0000000000037941 */ /* 0x000fea0003800000 */
.L_x_27673:
        /* <DEDUP_REMOVED lines=10> */
.L_x_27669:
[----:B------:R-:W-:Y:S05]  /*ffb0*/  BSYNC B2 ;  /* 0x0000000000027941 */ /* 0x000fea0003800000 */
.L_x_27668:
        /* <DEDUP_REMOVED lines=25> */
.L_x_27604:
[----:B------:R-:W-:Y:S05]  /*10150*/  BSYNC B1 ;  /* 0x0000000000017941 */ /* 0x000fea0003800000 */
.L_x_27603:
        /* <DEDUP_REMOVED lines=150> */
.L_x_27700:
        /* <DEDUP_REMOVED lines=60> */
.L_x_27681:
[----:B------:R-:W-:Y:S05]  /*10e80*/  BSYNC B2 ;  /* 0x0000000000027941 */ /* 0x000fea0003800000 */
.L_x_27680:
        /* <DEDUP_REMOVED lines=35> */
.L_x_27683:
[----:B------:R-:W-:Y:S05]  /*110c0*/  BSYNC B2 ;  /* 0x0000000000027941 */ /* 0x000fea0003800000 */
.L_x_27682:
        /* <DEDUP_REMOVED lines=35> */
.L_x_27685:
[----:B------:R-:W-:Y:S05]  /*11300*/  BSYNC B2 ;  /* 0x0000000000027941 */ /* 0x000fea0003800000 */
.L_x_27684:
        /* <DEDUP_REMOVED lines=35> */
.L_x_27687:
[----:B------:R-:W-:Y:S05]  /*11540*/  BSYNC B2 ;  /* 0x0000000000027941 */ /* 0x000fea0003800000 */
.L_x_27686:
        /* <DEDUP_REMOVED lines=33> */
.L_x_27679:
[----:B------:R-:W-:Y:S05]  /*11760*/  BSYNC B1 ;  /* 0x0000000000017941 */ /* 0x000fea0003800000 */
.L_x_27678:
[----:B01234-:R-:W0:Y:S02]  /*11770*/  LDC.64 R140, c[0x0][0x210] ;  /* 0x00008400ff8c7b82 */ /* 0x01fe240000000a00 */
[----:B0-----:R-:W-:-:S04]  /*11780*/  LEA R144, R140, R144, 0x2 ;  /* 0x000000908c907211 */ /* 0x001fc800078e10ff */
[----:B------:R-:W-:-:S13]  /*11790*/  ISETP.GE.AND P1, PT, R144, R141, PT ;  /* 0x0000008d9000720c */ /* 0x000fda0003f26270 */
[----:B------:R-:W-:Y:S05]  /*117a0*/  @!P1 BRA `(.L_x_27688) ;  /* 0xfffffef400549947 */ /* 0x000fea000383ffff */
[----:B------:R-:W-:Y:S05]  /*117b0*/  BSYNC B0 ;  /* 0x0000000000007941 */ /* 0x000fea0003800000 */
.L_x_27298:
[----:B------:R-:W-:Y:S05]  /*117c0*/  EXIT ;  /* 0x000000000000794d */ /* 0x000fea0003800000 */
.L_x_27677:
        /* <DEDUP_REMOVED lines=8> */
.L_x_27690:
[----:B------:R-:W-:Y:S05]  /*11850*/  BSYNC B1 ;  /* 0x0000000000017941 */ /* 0x000fea0003800000 */
.L_x_27689:
        /* <DEDUP_REMOVED lines=10> */
.L_x_27691:
[----:B------:R-:W-:Y:S01]  /*11900*/  HFMA2.MMA R167, -RZ, RZ, 0, 2.384185791015625e-07 ;  /* 0x00000004ffa77435 */ /* 0x000fe200000001ff */
[----:B------:R-:W-:-:S05]  /*11910*/  MOV R0, R166 ;  /* 0x000000a600007202 */ /* 0x000fca0000000f00 */
[----:B------:R-:W-:-:S04]  /*11920*/  FADD.FTZ R161, R159, R0 ;  /* 0x000000009fa17221 */ /* 0x000fc80000010000 */
[----:B------:R-:W-:-:S07]  /*11930*/  IMAD.MOV.U32 R172, RZ, RZ, R161 ;  /* 0x000000ffffac7224 */ /* 0x000fce00078e00a1 */
[----:B------:R-:W-:Y:S05]  /*11940*/  WARPSYNC.COLLECTIVE R165, `(.L_x_27692) ;  /* 0x00000000a5087348 */ /* 0x000fea0003c00000 */
[----:B------:R0:W1:Y:S02]  /*11950*/  SHFL.BFLY P6, R166, R172, R167, R174 ;  /* 0x0c0000a7aca67389 */ /* 0x00006400000c00ae */
[----:B01----:R-:W-:Y:S01]  /*11960*/  ENDCOLLECTIVE ;  /* 0x000000000000791b */ /* 0x003fe20003800000 */
.L_x_27692:
[----:B------:R-:W-:Y:S02]  /*11970*/  IMAD.MOV.U32 R167, RZ, RZ, 0x8 ;  /* 0x00000008ffa77424 */ /* 0x000fe400078e00ff */
[----:B------:R-:W-:-:S04]  /*11980*/  IMAD.MOV.U32 R0, RZ, RZ, R166 ;  /* 0x000000ffff007224 */ /* 0x000fc800078e00a6 */
[----:B------:R-:W-:-:S05]  /*11990*/  FADD.FTZ R162, R161, R0 ;  /* 0x00000000a1a27221 */ /* 0x000fca0000010000 */
[----:B------:R-:W-:-:S07]  /*119a0*/  MOV R172, R162 ;  /* 0x000000a200ac7202 */ /* 0x000fce0000000f00 */
[----:B------:R-:W-:Y:S05]  /*119b0*/  WARPSYNC.COLLECTIVE R165, `(.L_x_27693) ;  /* 0x00000000a5087348 */ /* 0x000fea0003c00000 */
[----:B------:R0:W1:Y:S02]  /*119c0*/  SHFL.BFLY P6, R166, R172, R167, R174 ;  /* 0x0c0000a7aca67389 */ /* 0x00006400000c00ae */
[----:B01----:R-:W-:Y:S01]  /*119d0*/  ENDCOLLECTIVE ;  /* 0x000000000000791b */ /* 0x003fe20003800000 */
.L_x_27693:
[----:B------:R-:W-:Y:S01]  /*119e0*/  HFMA2.MMA R167, -RZ, RZ, 0, 9.5367431640625e-07 ;  /* 0x00000010ffa77435 */ /* 0x000fe200000001ff */
[----:B------:R-:W-:-:S05]  /*119f0*/  MOV R163, R166 ;  /* 0x000000a600a37202 */ /* 0x000fca0000000f00 */
[----:B------:R-:W-:-:S04]  /*11a00*/  FADD.FTZ R163, R162, R163 ;  /* 0x000000a3a2a37221 */ /* 0x000fc80000010000 */
[----:B------:R-:W-:-:S07]  /*11a10*/  IMAD.MOV.U32 R172, RZ, RZ, R163 ;  /* 0x000000ffffac7224 */ /* 0x000fce00078e00a3 */
[----:B------:R-:W-:Y:S05]  /*11a20*/  WARPSYNC.COLLECTIVE R165, `(.L_x_27694) ;  /* 0x00000000a5087348 */ /* 0x000fea0003c00000 */
[----:B------:R0:W1:Y:S02]  /*11a30*/  SHFL.BFLY P6, R166, R172, R167, R174 ;  /* 0x0c0000a7aca67389 */ /* 0x00006400000c00ae */
[----:B01----:R-:W-:Y:S01]  /*11a40*/  ENDCOLLECTIVE ;  /* 0x000000000000791b */ /* 0x003fe20003800000 */
.L_x_27694:
        /* <DEDUP_REMOVED lines=89> */
.L_x_27695:
[----:B------:R-:W-:Y:S01]  /*11fe0*/  HFMA2.MMA R167, -RZ, RZ, 0, 1.1920928955078125e-07 ;  /* 0x00000002ffa77435 */ /* 0x000fe200000001ff */
[----:B------:R-:W-:-:S05]  /*11ff0*/  MOV R159, R166 ;  /* 0x000000a6009f7202 */ /* 0x000fca0000000f00 */
[----:B------:R-:W-:-:S04]  /*12000*/  FADD.FTZ R159, R0, R159 ;  /* 0x0000009f009f7221 */ /* 0x000fc80000010000 */
[----:B------:R-:W-:-:S07]  /*12010*/  IMAD.MOV.U32 R172, RZ, RZ, R159 ;  /* 0x000000ffffac7224 */ /* 0x000fce00078e009f */
[----:B------:R-:W-:Y:S05]  /*12020*/  WARPSYNC.COLLECTIVE R165, `(.L_x_27696) ;  /* 0x00000000a5087348 */ /* 0x000fea0003c00000 */
[----:B------:R0:W1:Y:S02]  /*12030*/  SHFL.BFLY P6, R166, R172, R167, R174 ;  /* 0x0c0000a7aca67389 */ /* 0x00006400000c00ae */
[----:B01----:R-:W-:Y:S01]  /*12040*/  ENDCOLLECTIVE ;  /* 0x000000000000791b */ /* 0x003fe20003800000 */
.L_x_27696:
[----:B------:R-:W-:Y:S02]  /*12050*/  IMAD.MOV.U32 R167, RZ, RZ, 0x4 ;  /* 0x00000004ffa77424 */ /* 0x000fe400078e00ff */
[----:B------:R-:W-:-:S04]  /*12060*/  IMAD.MOV.U32 R162, RZ, RZ, R166 ;  /* 0x000000ffffa27224 */ /* 0x000fc800078e00a6 */
[----:B------:R-:W-:-:S05]  /*12070*/  FADD.FTZ R162, R159, R162 ;  /* 0x000000a29fa27221 */ /* 0x000fca0000010000 */
[----:B------:R-:W-:-:S07]  /*12080*/  MOV R172, R162 ;  /* 0x000000a200ac7202 */ /* 0x000fce0000000f00 */
[----:B------:R-:W-:Y:S05]  /*12090*/  WARPSYNC.COLLECTIVE R165, `(.L_x_27697) ;  /* 0x00000000a5087348 */ /* 0x000fea0003c00000 */
[----:B------:R0:W1:Y:S02]  /*120a0*/  SHFL.BFLY P6, R166, R172, R167, R174 ;  /* 0x0c0000a7aca67389 */ /* 0x00006400000c00ae */
[----:B01----:R-:W-:Y:S01]  /*120b0*/  ENDCOLLECTIVE ;  /* 0x000000000000791b */ /* 0x003fe20003800000 */
.L_x_27697:
[----:B------:R-:W-:Y:S01]  /*120c0*/  HFMA2.MMA R167, -RZ, RZ, 0, 4.76837158203125e-07 ;  /* 0x00000008ffa77435 */ /* 0x000fe200000001ff */
[----:B------:R-:W-:-:S05]  /*120d0*/  MOV R161, R166 ;  /* 0x000000a600a17202 */ /* 0x000fca0000000f00 */
[----:B------:R-:W-:-:S04]  /*120e0*/  FADD.FTZ R161, R162, R161 ;  /* 0x000000a1a2a17221 */ /* 0x000fc80000010000 */
[----:B------:R-:W-:-:S07]  /*120f0*/  IMAD.MOV.U32 R172, RZ, RZ, R161 ;  /* 0x000000ffffac7224 */ /* 0x000fce00078e00a1 */
[----:B------:R-:W-:Y:S05]  /*12100*/  WARPSYNC.COLLECTIVE R165, `(.L_x_27698) ;  /* 0x00000000a5087348 */ /* 0x000fea0003c00000 */
[----:B------:R0:W1:Y:S02]  /*12110*/  SHFL.BFLY P6, R166, R172, R167, R174 ;  /* 0x0c0000a7aca67389 */ /* 0x00006400000c00ae */
[----:B01----:R-:W-:Y:S01]  /*12120*/  ENDCOLLECTIVE ;  /* 0x000000000000791b */ /* 0x003fe20003800000 */
.L_x_27698:
[----:B------:R-:W-:Y:S02]  /*12130*/  IMAD.MOV.U32 R167, RZ, RZ, 0x10 ;  /* 0x00000010ffa77424 */ /* 0x000fe400078e00ff */
[----:B------:R-:W-:-:S04]  /*12140*/  IMAD.MOV.U32 R164, RZ, RZ, R166 ;  /* 0x000000ffffa47224 */ /* 0x000fc800078e00a6 */
[----:B------:R-:W-:-:S05]  /*12150*/  FADD.FTZ R164, R161, R164 ;  /* 0x000000a4a1a47221 */ /* 0x000fca0000010000 */
[----:B------:R-:W-:-:S07]  /*12160*/  MOV R172, R164 ;  /* 0x000000a400ac7202 */ /* 0x000fce0000000f00 */
[----:B------:R-:W-:Y:S05]  /*12170*/  WARPSYNC.COLLECTIVE R165, `(.L_x_27699) ;  /* 0x00000000a5087348 */ /* 0x000fea0003c00000 */
[----:B------:R0:W1:Y:S02]  /*12180*/  SHFL.BFLY P6, R166, R172, R167, R174 ;  /* 0x0c0000a7aca67389 */ /* 0x00006400000c00ae */
[----:B01----:R-:W-:Y:S01]  /*12190*/  ENDCOLLECTIVE ;  /* 0x000000000000791b */ /* 0x003fe20003800000 */
.L_x_27699:
[----:B------:R-:W-:Y:S01]  /*121a0*/  MOV R163, R166 ;  /* 0x000000a600a37202 */ /* 0x000fe20000000f00 */
[----:B------:R-:W-:Y:S06]  /*121b0*/  BRA `(.L_x_27700) ;  /* 0xffffffe800407947 */ /* 0x000fec000383ffff */
.L_x_27701:
        /* <DEDUP_REMOVED lines=12> */
.L_x_37488:


//--------------------- .text._ZN10layer_norm13ln_fwd_kernelINS_13Kernel_traitsIf6__halffS2_fjLj1280ELj1ELj4ELj1ELj16ENS_18Kernel_traits_baseILj1280EfS2_fS2_fjLj128EEEEELb1ELb0ELb1ELb1EEEvNS_9FwdParamsE --------------------------
	.section	.text._ZN10layer_norm13ln_fwd_kernelINS_13Kernel_traitsIf6__halffS2_fjLj1280ELj1ELj4ELj1ELj16ENS_18Kernel_traits_baseILj1280EfS2_fS2_fjLj128EEEEELb1ELb0ELb1ELb1EEEvNS_9FwdParamsE,"ax",@progbits
	.align	128
        .global         _ZN10layer_norm13ln_fwd_kernelINS_13Kernel_traitsIf6__halffS2_fjLj1280ELj1ELj4ELj1ELj16ENS_18Kernel_traits_baseILj1280EfS2_fS2_fjLj128EEEEELb1ELb0ELb1ELb1EEEvNS_9FwdParamsE
        .type           _ZN10layer_norm13ln_fwd_kernelINS_13Kernel_traitsIf6__halffS2_fjLj1280ELj1ELj4ELj1ELj16ENS_18Kernel_traits_baseILj1280EfS2_fS2_fjLj128EEEEELb1ELb0ELb1ELb1EEEvNS_9FwdParamsE,@function
        .size           _ZN10layer_norm13ln_fwd_kernelINS_13Kernel_traitsIf6__halffS2_fjLj1280ELj1ELj4ELj1ELj16ENS_18Kernel_traits_baseILj1280EfS2_fS2_fjLj128EEEEELb1ELb0ELb1ELb1EEEvNS_9FwdParamsE,(.L_x_37489 - _ZN10layer_norm13ln_fwd_kernelINS_13Kernel_traitsIf6__halffS2_fjLj1280ELj1ELj4ELj1ELj16ENS_18Kernel_traits_baseILj1280EfS2_fS2_fjLj128EEEEELb1ELb0ELb1ELb1EEEvNS_9FwdParamsE)
        .other          _ZN10layer_norm13ln_fwd_kernelINS_13Kernel_traitsIf6__halffS2_fjLj1280ELj1ELj4ELj1ELj16ENS_18Kernel_traits_baseILj1280EfS2_fS2_fjLj128EEEEELb1ELb0ELb1ELb1EEEvNS_9FwdParamsE,@"STO_CUDA_ENTRY STV_DEFAULT"
_ZN10layer_norm13ln_fwd_kernelINS_13Kernel_traitsIf6__halffS2_fjLj1280ELj1ELj4ELj1ELj16ENS_18Kernel_traits_baseILj1280EfS2_fS2_fjLj128EEEEELb1ELb0ELb1ELb1EEEvNS_9FwdParamsE:
.text._ZN10layer_norm13ln_fwd_kernelINS_13Kernel_traitsIf6__halffS2_fjLj1280ELj1ELj4ELj1ELj16ENS_18Kernel_traits_baseILj1280EfS2_fS2_fjLj128EEEEELb1ELb0ELb1ELb1EEEvNS_9FwdParamsE:
        /* <DEDUP_REMOVED lines=149> */
.L_x_28076:
        /* <DEDUP_REMOVED lines=49> */
.L_x_27706:
[----:B------:R-:W-:-:S07]  /*0c60*/  MOV R6, R152 ;  /* 0x0000009800067202 */ /* 0x000fce0000000f00 */
.L_x_27707:
[----:B------:R-:W-:Y:S05]  /*0c70*/  BSYNC B2 ;  /* 0x0000000000027941 */ /* 0x000fea0003800000 */
.L_x_27705:
        /* <DEDUP_REMOVED lines=16> */
.L_x_27711:
[----:B------:R-:W-:Y:S05]  /*0d80*/  BSYNC B3 ;  /* 0x0000000000037941 */ /* 0x000fea0003800000 */
.L_x_27710:
        /* <DEDUP_REMOVED lines=44> */
.L_x_27709:
[----:B------:R-:W-:Y:S05]  /*1050*/  BSYNC B2 ;  /* 0x0000000000027941 */ /* 0x000fea0003800000 */
.L_x_27708:
        /* <DEDUP_REMOVED lines=10> */
.L_x_27704:
[----:B------:R-:W-:Y:S05]  /*1100*/  BSYNC B1 ;  /* 0x0000000000017941 */ /* 0x000fea0003800000 */
.L_x_27703:
        /* <DEDUP_REMOVED lines=18> */
.L_x_27715:
[----:B------:R-:W-:-:S07]  /*1230*/  IMAD.MOV.U32 R7, RZ, RZ, R152 ;  /* 0x000000ffff077224 */ /* 0x000fce00078e0098 */
.L_x_27716:
[----:B------:R-:W-:Y:S05]  /*1240*/  BSYNC B2 ;  /* 0x0000000000027941 */ /* 0x000fea0003800000 */
.L_x_27714:
        /* <DEDUP_REMOVED lines=16> */
.L_x_27720:
[----:B------:R-:W-:Y:S05]  /*1350*/  BSYNC B3 ;  /* 0x0000000000037941 */ /* 0x000fea0003800000 */
.L_x_27719:
        /* <DEDUP_REMOVED lines=44> */
.L_x_27718:
[----:B------:R-:W-:Y:S05]  /*1620*/  BSYNC B2 ;  /* 0x0000000000027941 */ /* 0x000fea0003800000 */
.L_x_27717:
        /* <DEDUP_REMOVED lines=10> */
.L_x_27713:
[----:B------:R-:W-:Y:S05]  /*16d0*/  BSYNC B1 ;  /* 0x0000000000017941 */ /* 0x000fea0003800000 */
.L_x_27712:
        /* <DEDUP_REMOVED lines=18> */
.L_x_27724:
[----:B------:R-:W-:-:S07]  /*1800*/  IMAD.MOV.U32 R102, RZ, RZ, R152 ;  /* 0x000000ffff667224 */ /* 0x000fce00078e0098 */
.L_x_27725:
[----:B------:R-:W-:Y:S05]  /*1810*/  BSYNC B2 ;  /* 0x0000000000027941 */ /* 0x000fea0003800000 */
.L_x_27723:
        /* <DEDUP_REMOVED lines=16> */
.L_x_27729:
[----:B------:R-:W-:Y:S05]  /*1920*/  BSYNC B3 ;  /* 0x0000000000037941 */ /* 0x000fea0003800000 */
.L_x_27728:
        /* <DEDUP_REMOVED lines=44> */
.L_x_27727:
[----:B------:R-:W-:Y:S05]  /*1bf0*/  BSYNC B2 ;  /* 0x0000000000027941 */ /* 0x000fea0003800000 */
.L_x_27726:
        /* <DEDUP_REMOVED lines=10> */
.L_x_27722:
[----:B------:R-:W-:Y:S05]  /*1ca0*/  BSYNC B1 ;  /* 0x0000000000017941 */ /* 0x000fea0003800000 */
.L_x_27721:
        /* <DEDUP_REMOVED lines=18> */
.L_x_27733:
[----:B------:R-:W-:-:S07]  /*1dd0*/  MOV R103, R152 ;  /* 0x0000009800677202 */ /* 0x000fce0000000f00 */
.L_x_27734:
[----:B------:R-:W-:Y:S05]  /*1de0*/  BSYNC B2 ;  /* 0x0000000000027941 */ /* 0x000fea0003800000 */
.L_x_27732:
        /* <DEDUP_REMOVED lines=16> */
.L_x_27738:
[----:B------:R-:W-:Y:S05]  /*1ef0*/  BSYNC B3 ;  /* 0x0000000000037941 */ /* 0x000fea0003800000 */
.L_x_27737:
        /* <DEDUP_REMOVED lines=44> */
.L_x_27736:
[----:B------:R-:W-:Y:S05]  /*21c0*/  BSYNC B2 ;  /* 0x0000000000027941 */ /* 0x000fea0003800000 */
.L_x_27735:
        /* <DEDUP_REMOVED lines=10> */
.L_x_27731:
[----:B------:R-:W-:Y:S05]  /*2270*/  BSYNC B1 ;  /* 0x0000000000017941 */ /* 0x000fea0003800000 */
.L_x_27730:
        /* <DEDUP_REMOVED lines=18> */
.L_x_27742:
[----:B------:R-:W-:-:S07]  /*23a0*/  IMAD.MOV.U32 R104, RZ, RZ, R152 ;  /* 0x000000ffff687224 */ /* 0x000fce00078e0098 */
.L_x_27743:
[----:B------:R-:W-:Y:S05]  /*23b0*/  BSYNC B2 ;  /* 0x0000000000027941 */ /* 0x000fea0003800000 */
.L_x_27741:
        /* <DEDUP_REMOVED lines=16> */
.L_x_27747:
[----:B------:R-:W-:Y:S05]  /*24c0*/  BSYNC B3 ;  /* 0x0000000000037941 */ /* 0x000fea0003800000 */
.L_x_27746:
        /* <DEDUP_REMOVED lines=44> */
.L_x_27745:
[----:B------:R-:W-:Y:S05]  /*2790*/  BSYNC B2 ;  /* 0x0000000000027941 */ /* 0x000fea0003800000 */
.L_x_27744:
        /* <DEDUP_REMOVED lines=10> */
.L_x_27740:
[----:B------:R-:W-:Y:S05]  /*2840*/  BSYNC B1 ;  /* 0x0000000000017941 */ /* 0x000fea0003800000 */
.L_x_27739:
        /* <DEDUP_REMOVED lines=18> */
.L_x_27751:
[----:B------:R-:W-:-:S07]  /*2970*/  IMAD.MOV.U32 R105, RZ, RZ, R152 ;  /* 0x000000ffff697224 */ /* 0x000fce00078e0098 */
.L_x_27752:
[----:B------:R-:W-:Y:S05]  /*2980*/  BSYNC B2 ;  /* 0x0000000000027941 */ /* 0x000fea0003800000 */
.L_x_27750:
        /* <DEDUP_REMOVED lines=16> */
.L_x_27756:
[----:B------:R-:W-:Y:S05]  /*2a90*/  BSYNC B3 ;  /* 0x0000000000037941 */ /* 0x000fea0003800000 */
.L_x_27755:
        /* <DEDUP_REMOVED lines=44> */
.L_x_27754:
[----:B------:R-:W-:Y:S05]  /*2d60*/  BSYNC B2 ;  /* 0x0000000000027941 */ /* 0x000fea0003800000 */
.L_x_27753:
        /* <DEDUP_REMOVED lines=10> */
.L_x_27749:
[----:B------:R-:W-:Y:S05]  /*2e10*/  BSYNC B1 ;  /* 0x0000000000017941 */ /* 0x000fea0003800000 */
.L_x_27748:
        /* <DEDUP_REMOVED lines=18> */
.L_x_27760:
[----:B------:R-:W-:-:S07]  /*2f40*/  MOV R106, R152 ;  /* 0x00000098006a7202 */ /* 0x000fce0000000f00 */
.L_x_27761:
[----:B------:R-:W-:Y:S05]  /*2f50*/  BSYNC B2 ;  /* 0x0000000000027941 */ /* 0x000fea0003800000 */
.L_x_27759:
        /* <DEDUP_REMOVED lines=16> */
.L_x_27765:
[----:B------:R-:W-:Y:S05]  /*3060*/  BSYNC B3 ;  /* 0x0000000000037941 */ /* 0x000fea0003800000 */
.L_x_27764:
        /* <DEDUP_REMOVED lines=44> */
.L_x_27763:
[----:B------:R-:W-:Y:S05]  /*3330*/  BSYNC B2 ;  /* 0x0000000000027941 */ /* 0x000fea0003800000 */
.L_x_27762:
        /* <DEDUP_REMOVED lines=10> */
.L_x_27758:
[----:B------:R-:W-:Y:S05]  /*33e0*/  BSYNC B1 ;  /* 0x0000000000017941 */ /* 0x000fea0003800000 */
.L_x_27757:
        /* <DEDUP_REMOVED lines=18> */
.L_x_27769:
[----:B------:R-:W-:-:S07]  /*3510*/  IMAD.MOV.U32 R107, RZ, RZ, R152 ;  /* 0x000000ffff6b7224 */ /* 0x000fce00078e0098 */
.L_x_27770:
[----:B------:R-:W-:Y:S05]  /*3520*/  BSYNC B2 ;  /* 0x0000000000027941 */ /* 0x000fea0003800000 */
.L_x_27768:
        /* <DEDUP_REMOVED lines=16> */
.L_x_27774:
[----:B------:R-:W-:Y:S05]  /*3630*/  BSYNC B3 ;  /* 0x0000000000037941 */ /* 0x000fea0003800000 */
.L_x_27773:
        /* <DEDUP_REMOVED lines=44> */
.L_x_27772:
[----:B------:R-:W-:Y:S05]  /*3900*/  BSYNC B2 ;  /* 0x0000000000027941 */ /* 0x000fea0003800000 */
.L_x_27771:
        /* <DEDUP_REMOVED lines=10> */
.L_x_27767:
[----:B------:R-:W-:Y:S05]  /*39b0*/  BSYNC B1 ;  /* 0x0000000000017941 */ /* 0x000fea0003800000 */
.L_x_27766:
        /* <DEDUP_REMOVED lines=31> */
.L_x_27776:
[----:B------:R-:W-:Y:S05]  /*3bb0*/  BSYNC B1 ;  /* 0x0000000000017941 */ /* 0x000fea0003800000 */
.L_x_27775:
        /* <DEDUP_REMOVED lines=22> */
.L_x_27780:
[----:B------:R-:W-:-:S07]  /*3d20*/  IMAD.MOV.U32 R6, RZ, RZ, R152 ;  /* 0x000000ffff067224 */ /* 0x000fce00078e0098 */
.L_x_27781:
[----:B------:R-:W-:Y:S05]  /*3d30*/  BSYNC B2 ;  /* 0x0000000000027941 */ /* 0x000fea0003800000 */
.L_x_27779:
        /* <DEDUP_REMOVED lines=16> */
.L_x_27785:
[----:B------:R-:W-:Y:S05]  /*3e40*/  BSYNC B3 ;  /* 0x0000000000037941 */ /* 0x000fea0003800000 */
.L_x_27784:
        /* <DEDUP_REMOVED lines=44> */
.L_x_27783:
[----:B------:R-:W-:Y:S05]  /*4110*/  BSYNC B2 ;  /* 0x0000000000027941 */ /* 0x000fea0003800000 */
.L_x_27782:
        /* <DEDUP_REMOVED lines=10> */
.L_x_27778:
[----:B------:R-:W-:Y:S05]  /*41c0*/  BSYNC B1 ;  /* 0x0000000000017941 */ /* 0x000fea0003800000 */
.L_x_27777:
        /* <DEDUP_REMOVED lines=18> */
.L_x_27789:
[----:B------:R-:W-:-:S07]  /*42f0*/  MOV R7, R152 ;  /* 0x0000009800077202 */ /* 0x000fce0000000f00 */
.L_x_27790:
[----:B------:R-:W-:Y:S05]  /*4300*/  BSYNC B2 ;  /* 0x0000000000027941 */ /* 0x000fea0003800000 */
.L_x_27788:
        /* <DEDUP_REMOVED lines=16> */
.L_x_27794:
[----:B------:R-:W-:Y:S05]  /*4410*/  BSYNC B3 ;  /* 0x0000000000037941 */ /* 0x000fea0003800000 */
.L_x_27793:
        /* <DEDUP_REMOVED lines=44> */
.L_x_27792:
[----:B------:R-:W-:Y:S05]  /*46e0*/  BSYNC B2 ;  /* 0x0000000000027941 */ /* 0x000fea0003800000 */
.L_x_27791:
        /* <DEDUP_REMOVED lines=10> */
.L_x_27787:
[----:B------:R-:W-:Y:S05]  /*4790*/  BSYNC B1 ;  /* 0x0000000000017941 */ /* 0x000fea0003800000 */
.L_x_27786:
        /* <DEDUP_REMOVED lines=18> */
.L_x_27798:
[----:B------:R-:W-:-:S07]  /*48c0*/  IMAD.MOV.U32 R110, RZ, RZ, R152 ;  /* 0x000000ffff6e7224 */ /* 0x000fce00078e0098 */
.L_x_27799:
[----:B------:R-:W-:Y:S05]  /*48d0*/  BSYNC B2 ;  /* 0x0000000000027941 */ /* 0x000fea0003800000 */
.L_x_27797:
        /* <DEDUP_REMOVED lines=16> */
.L_x_27803:
[----:B------:R-:W-:Y:S05]  /*49e0*/  BSYNC B3 ;  /* 0x0000000000037941 */ /* 0x000fea0003800000 */
.L_x_27802:
        /* <DEDUP_REMOVED lines=44> */
.L_x_27801:
[----:B------:R-:W-:Y:S05]  /*4cb0*/  BSYNC B2 ;  /* 0x0000000000027941 */ /* 0x000fea0003800000 */
.L_x_27800:
        /* <DEDUP_REMOVED lines=10> */
.L_x_27796:
[----:B------:R-:W-:Y:S05]  /*4d60*/  BSYNC B1 ;  /* 0x0000000000017941 */ /* 0x000fea0003800000 */
.L_x_27795:
        /* <DEDUP_REMOVED lines=18> */
.L_x_27807:
[----:B------:R-:W-:-:S07]  /*4e90*/  MOV R111, R152 ;  /* 0x00000098006f7202 */ /* 0x000fce0000000f00 */
.L_x_27808:
[----:B------:R-:W-:Y:S05]  /*4ea0*/  BSYNC B2 ;  /* 0x0000000000027941 */ /* 0x000fea0003800000 */
.L_x_27806:
        /* <DEDUP_REMOVED lines=16> */
.L_x_27812:
[----:B------:R-:W-:Y:S05]  /*4fb0*/  BSYNC B3 ;  /* 0x0000000000037941 */ /* 0x000fea0003800000 */
.L_x_27811:
        /* <DEDUP_REMOVED lines=44> */
.L_x_27810:
[----:B------:R-:W-:Y:S05]  /*5280*/  BSYNC B2 ;  /* 0x0000000000027941 */ /* 0x000fea0003800000 */
.L_x_27809:
        /* <DEDUP_REMOVED lines=10> */
.L_x_27805:
[----:B------:R-:W-:Y:S05]  /*5330*/  BSYNC B1 ;  /* 0x0000000000017941 */ /* 0x000fea0003800000 */
.L_x_27804:
        /* <DEDUP_REMOVED lines=18> */
.L_x_27816:
[----:B------:R-:W-:-:S07]  /*5460*/  IMAD.MOV.U32 R112, RZ, RZ, R152 ;  /* 0x000000ffff707224 */ /* 0x000fce00078e0098 */
.L_x_27817:
[----:B------:R-:W-:Y:S05]  /*5470*/  BSYNC B2 ;  /* 0x0000000000027941 */ /* 0x000fea0003800000 */
.L_x_27815:
        /* <DEDUP_REMOVED lines=16> */
.L_x_27821:
[----:B------:R-:W-:Y:S05]  /*5580*/  BSYNC B3 ;  /* 0x0000000000037941 */ /* 0x000fea0003800000 */
.L_x_27820:
        /* <DEDUP_REMOVED lines=44> */
.L_x_27819:
[----:B------:R-:W-:Y:S05]  /*5850*/  BSYNC B2 ;  /* 0x0000000000027941 */ /* 0x000fea0003800000 */
.L_x_27818:
        /* <DEDUP_REMOVED lines=10> */
.L_x_27814:
[----:B------:R-:W-:Y:S05]  /*5900*/  BSYNC B1 ;  /* 0x0000000000017941 */ /* 0x000fea0003800000 */
.L_x_27813:
        /* <DEDUP_REMOVED lines=18> */
.L_x_27825:
[----:B------:R-:W-:-:S07]  /*5a30*/  MOV R113, R152 ;  /* 0x0000009800717202 */ /* 0x000fce0000000f00 */
.L_x_27826:
[----:B------:R-:W-:Y:S05]  /*5a40*/  BSYNC B2 ;  /* 0x0000000000027941 */ /* 0x000fea0003800000 */
.L_x_27824:
        /* <DEDUP_REMOVED lines=16> */
.L_x_27830:
[----:B------:R-:W-:Y:S05]  /*5b50*/  BSYNC B3 ;  /* 0x0000000000037941 */ /* 0x000fea0003800000 */
.L_x_27829:
        /* <DEDUP_REMOVED lines=44> */
.L_x_27828:
[----:B------:R-:W-:Y:S05]  /*5e20*/  BSYNC B2 ;  /* 0x0000000000027941 */ /* 0x000fea0003800000 */
.L_x_27827:
        /* <DEDUP_REMOVED lines=10> */
.L_x_27823:
[----:B------:R-:W-:Y:S05]  /*5ed0*/  BSYNC B1 ;  /* 0x0000000000017941 */ /* 0x000fea0003800000 */
.L_x_27822:
        /* <DEDUP_REMOVED lines=18> */
.L_x_27834:
[----:B------:R-:W-:-:S07]  /*6000*/  IMAD.MOV.U32 R120, RZ, RZ, R152 ;  /* 0x000000ffff787224 */ /* 0x000fce00078e0098 */
.L_x_27835:
[----:B------:R-:W-:Y:S05]  /*6010*/  BSYNC B2 ;  /* 0x0000000000027941 */ /* 0x000fea0003800000 */
.L_x_27833:
        /* <DEDUP_REMOVED lines=16> */
.L_x_27839:
[----:B------:R-:W-:Y:S05]  /*6120*/  BSYNC B3 ;  /* 0x0000000000037941 */ /* 0x000fea0003800000 */
.L_x_27838:
        /* <DEDUP_REMOVED lines=44> */
.L_x_27837:
[----:B------:R-:W-:Y:S05]  /*63f0*/  BSYNC B2 ;  /* 0x0000000000027941 */ /* 0x000fea0003800000 */
.L_x_27836:
        /* <DEDUP_REMOVED lines=10> */
.L_x_27832:
[----:B------:R-:W-:Y:S05]  /*64a0*/  BSYNC B1 ;  /* 0x0000000000017941 */ /* 0x000fea0003800000 */
.L_x_27831:
        /* <DEDUP_REMOVED lines=18> */
.L_x_27843:
[----:B------:R-:W-:-:S07]  /*65d0*/  MOV R115, R152 ;  /* 0x0000009800737202 */ /* 0x000fce0000000f00 */
.L_x_27844:
[----:B------:R-:W-:Y:S05]  /*65e0*/  BSYNC B2 ;  /* 0x0000000000027941 */ /* 0x000fea0003800000 */
.L_x_27842:
        /* <DEDUP_REMOVED lines=16> */
.L_x_27848:
[----:B------:R-:W-:Y:S05]  /*66f0*/  BSYNC B3 ;  /* 0x0000000000037941 */ /* 0x000fea0003800000 */
.L_x_27847:
        /* <DEDUP_REMOVED lines=44> */
.L_x_27846:
[----:B------:R-:W-:Y:S05]  /*69c0*/  BSYNC B2 ;  /* 0x0000000000027941 */ /* 0x000fea0003800000 */
.L_x_27845:
        /* <DEDUP_REMOVED lines=10> */
.L_x_27841:
[----:B------:R-:W-:Y:S05]  /*6a70*/  BSYNC B1 ;  /* 0x0000000000017941 */ /* 0x000fea0003800000 */
.L_x_27840:
        /* <DEDUP_REMOVED lines=30> */
.L_x_27850:
[----:B------:R-:W-:Y:S05]  /*6c60*/  BSYNC B1 ;  /* 0x0000000000017941 */ /* 0x000fea0003800000 */
.L_x_27849:
        /* <DEDUP_REMOVED lines=22> */
.L_x_27854:
[----:B------:R-:W-:-:S07]  /*6dd0*/  MOV R6, R152 ;  /* 0x0000009800067202 */ /* 0x000fce0000000f00 */
.L_x_27855:
[----:B------:R-:W-:Y:S05]  /*6de0*/  BSYNC B2 ;  /* 0x0000000000027941 */ /* 0x000fea0003800000 */
.L_x_27853:
        /* <DEDUP_REMOVED lines=16> */
.L_x_27859:
[----:B------:R-:W-:Y:S05]  /*6ef0*/  BSYNC B3 ;  /* 0x0000000000037941 */ /* 0x000fea0003800000 */
.L_x_27858:
        /* <DEDUP_REMOVED lines=44> */
.L_x_27857:
[----:B------:R-:W-:Y:S05]  /*71c0*/  BSYNC B2 ;  /* 0x0000000000027941 */ /* 0x000fea0003800000 */
.L_x_27856:
        /* <DEDUP_REMOVED lines=10> */
.L_x_27852:
[----:B------:R-:W-:Y:S05]  /*7270*/  BSYNC B1 ;  /* 0x0000000000017941 */ /* 0x000fea0003800000 */
.L_x_27851:
        /* <DEDUP_REMOVED lines=18> */
.L_x_27863:
[----:B------:R-:W-:-:S07]  /*73a0*/  IMAD.MOV.U32 R7, RZ, RZ, R152 ;  /* 0x000000ffff077224 */ /* 0x000fce00078e0098 */
.L_x_27864:
[----:B------:R-:W-:Y:S05]  /*73b0*/  BSYNC B2 ;  /* 0x0000000000027941 */ /* 0x000fea0003800000 */
.L_x_27862:
        /* <DEDUP_REMOVED lines=16> */
.L_x_27868:
[----:B------:R-:W-:Y:S05]  /*74c0*/  BSYNC B3 ;  /* 0x0000000000037941 */ /* 0x000fea0003800000 */
.L_x_27867:
        /* <DEDUP_REMOVED lines=44> */
.L_x_27866:
[----:B------:R-:W-:Y:S05]  /*7790*/  BSYNC B2 ;  /* 0x0000000000027941 */ /* 0x000fea0003800000 */
.L_x_27865:
        /* <DEDUP_REMOVED lines=10> */
.L_x_27861:
[----:B------:R-:W-:Y:S05]  /*7840*/  BSYNC B1 ;  /* 0x0000000000017941 */ /* 0x000fea0003800000 */
.L_x_27860:
        /* <DEDUP_REMOVED lines=18> */
.L_x_27872:
[----:B------:R-:W-:-:S07]  /*7970*/  MOV R126, R152 ;  /* 0x00000098007e7202 */ /* 0x000fce0000000f00 */
.L_x_27873:
[----:B------:R-:W-:Y:S05]  /*7980*/  BSYNC B2 ;  /* 0x0000000000027941 */ /* 0x000fea0003800000 */
.L_x_27871:
        /* <DEDUP_REMOVED lines=16> */
.L_x_27877:
[----:B------:R-:W-:Y:S05]  /*7a90*/  BSYNC B3 ;  /* 0x0000000000037941 */ /* 0x000fea0003800000 */
.L_x_27876:
        /* <DEDUP_REMOVED lines=44> */
.L_x_27875:
[----:B------:R-:W-:Y:S05]  /*7d60*/  BSYNC B2 ;  /* 0x0000000000027941 */ /* 0x000fea0003800000 */
.L_x_27874:
        /* <DEDUP_REMOVED lines=10> */
.L_x_27870:
[----:B------:R-:W-:Y:S05]  /*7e10*/  BSYNC B1 ;  /* 0x0000000000017941 */ /* 0x000fea0003800000 */
.L_x_27869:
        /* <DEDUP_REMOVED lines=18> */
.L_x_27881:
[----:B------:R-:W-:-:S07]  /*7f40*/  IMAD.MOV.U32 R119, RZ, RZ, R152 ;  /* 0x000000ffff777224 */ /* 0x000fce00078e0098 */
.L_x_27882:
[----:B------:R-:W-:Y:S05]  /*7f50*/  BSYNC B2 ;  /* 0x0000000000027941 */ /* 0x000fea0003800000 */
.L_x_27880:
        /* <DEDUP_REMOVED lines=16> */
.L_x_27886:
[----:B------:R-:W-:Y:S05]  /*8060*/  BSYNC B3 ;  /* 0x0000000000037941 */ /* 0x000fea0003800000 */
.L_x_27885:
        /* <DEDUP_REMOVED lines=44> */
.L_x_27884:
[----:B------:R-:W-:Y:S05]  /*8330*/  BSYNC B2 ;  /* 0x0000000000027941 */ /* 0x000fea0003800000 */
.L_x_27883:
        /* <DEDUP_REMOVED lines=10> */
.L_x_27879:
[----:B------:R-:W-:Y:S05]  /*83e0*/  BSYNC B1 ;  /* 0x0000000000017941 */ /* 0x000fea0003800000 */
.L_x_27878:
        /* <DEDUP_REMOVED lines=18> */
.L_x_27890:
[----:B------:R-:W-:-:S07]  /*8510*/  MOV R128, R152 ;  /* 0x0000009800807202 */ /* 0x000fce0000000f00 */
.L_x_27891:
[----:B------:R-:W-:Y:S05]  /*8520*/  BSYNC B2 ;  /* 0x0000000000027941 */ /* 0x000fea0003800000 */
.L_x_27889:
        /* <DEDUP_REMOVED lines=16> */
.L_x_27895:
[----:B------:R-:W-:Y:S05]  /*8630*/  BSYNC B3 ;  /* 0x0000000000037941 */ /* 0x000fea0003800000 */
.L_x_27894:
        /* <DEDUP_REMOVED lines=44> */
.L_x_27893:
[----:B------:R-:W-:Y:S05]  /*8900*/  BSYNC B2 ;  /* 0x0000000000027941 */ /* 0x000fea0003800000 */
.L_x_27892:
        /* <DEDUP_REMOVED lines=10> */
.L_x_27888:
[----:B------:R-:W-:Y:S05]  /*89b0*/  BSYNC B1 ;  /* 0x0000000000017941 */ /* 0x000fea0003800000 */
.L_x_27887:
        /* <DEDUP_REMOVED lines=18> */
.L_x_27899:
[----:B------:R-:W-:-:S07]  /*8ae0*/  IMAD.MOV.U32 R121, RZ, RZ, R152 ;  /* 0x000000ffff797224 */ /* 0x000fce00078e0098 */
.L_x_27900:
[----:B------:R-:W-:Y:S05]  /*8af0*/  BSYNC B2 ;  /* 0x0000000000027941 */ /* 0x000fea0003800000 */
.L_x_27898:
        /* <DEDUP_REMOVED lines=16> */
.L_x_27904:
[----:B------:R-:W-:Y:S05]  /*8c00*/  BSYNC B3 ;  /* 0x0000000000037941 */ /* 0x000fea0003800000 */
.L_x_27903:
        /* <DEDUP_REMOVED lines=44> */
.L_x_27902:
[----:B------:R-:W-:Y:S05]  /*8ed0*/  BSYNC B2 ;  /* 0x0000000000027941 */ /* 0x000fea0003800000 */
.L_x_27901:
        /* <DEDUP_REMOVED lines=10> */
.L_x_27897:
[----:B------:R-:W-:Y:S05]  /*8f80*/  BSYNC B1 ;  /* 0x0000000000017941 */ /* 0x000fea0003800000 */
.L_x_27896:
        /* <DEDUP_REMOVED lines=18> */
.L_x_27908:
[----:B------:R-:W-:-:S07]  /*90b0*/  MOV R128, R152 ;  /* 0x0000009800807202 */ /* 0x000fce0000000f00 */
.L_x_27909:
[----:B------:R-:W-:Y:S05]  /*90c0*/  BSYNC B2 ;  /* 0x0000000000027941 */ /* 0x000fea0003800000 */
.L_x_27907:
        /* <DEDUP_REMOVED lines=16> */
.L_x_27913:
[----:B------:R-:W-:Y:S05]  /*91d0*/  BSYNC B3 ;  /* 0x0000000000037941 */ /* 0x000fea0003800000 */
.L_x_27912:
        /* <DEDUP_REMOVED lines=44> */
.L_x_27911:
[----:B------:R-:W-:Y:S05]  /*94a0*/  BSYNC B2 ;  /* 0x0000000000027941 */ /* 0x000fea0003800000 */
.L_x_27910:
        /* <DEDUP_REMOVED lines=10> */
.L_x_27906:
[----:B------:R-:W-:Y:S05]  /*9550*/  BSYNC B1 ;  /* 0x0000000000017941 */ /* 0x000fea0003800000 */
.L_x_27905:
        /* <DEDUP_REMOVED lines=18> */
.L_x_27917:
[----:B------:R-:W-:-:S07]  /*9680*/  IMAD.MOV.U32 R123, RZ, RZ, R152 ;  /* 0x000000ffff7b7224 */ /* 0x000fce00078e0098 */
.L_x_27918:
[----:B------:R-:W-:Y:S05]  /*9690*/  BSYNC B2 ;  /* 0x0000000000027941 */ /* 0x000fea0003800000 */
.L_x_27916:
        /* <DEDUP_REMOVED lines=16> */
.L_x_27922:
[----:B------:R-:W-:Y:S05]  /*97a0*/  BSYNC B3 ;  /* 0x0000000000037941 */ /* 0x000fea0003800000 */
.L_x_27921:
        /* <DEDUP_REMOVED lines=44> */
.L_x_27920:
[----:B------:R-:W-:Y:S05]  /*9a70*/  BSYNC B2 ;  /* 0x0000000000027941 */ /* 0x000fea0003800000 */
.L_x_27919:
        /* <DEDUP_REMOVED lines=10> */
.L_x_27915:
[----:B------:R-:W-:Y:S05]  /*9b20*/  BSYNC B1 ;  /* 0x0000000000017941 */ /* 0x000fea0003800000 */
.L_x_27914:
        /* <DEDUP_REMOVED lines=28> */
.L_x_27924:
[----:B------:R-:W-:Y:S05]  /*9cf0*/  BSYNC B1 ;  /* 0x0000000000017941 */ /* 0x000fea0003800000 */
.L_x_27923:
        /* <DEDUP_REMOVED lines=24> */
.L_x_27928:
[----:B------:R-:W-:-:S07]  /*9e80*/  IMAD.MOV.U32 R6, RZ, RZ, R152 ;  /* 0x000000ffff067224 */ /* 0x000fce00078e0098 */
.L_x_27929:
[----:B------:R-:W-:Y:S05]  /*9e90*/  BSYNC B2 ;  /* 0x0000000000027941 */ /* 0x000fea0003800000 */
.L_x_27927:
        /* <DEDUP_REMOVED lines=16> */
.L_x_27933:
[----:B------:R-:W-:Y:S05]  /*9fa0*/  BSYNC B3 ;  /* 0x0000000000037941 */ /* 0x000fea0003800000 */
.L_x_27932:
        /* <DEDUP_REMOVED lines=44> */
.L_x_27931:
[----:B------:R-:W-:Y:S05]  /*a270*/  BSYNC B2 ;  /* 0x0000000000027941 */ /* 0x000fea0003800000 */
.L_x_27930:
        /* <DEDUP_REMOVED lines=10> */
.L_x_27926:
[----:B------:R-:W-:Y:S05]  /*a320*/  BSYNC B1 ;  /* 0x0000000000017941 */ /* 0x000fea0003800000 */
.L_x_27925:
        /* <DEDUP_REMOVED lines=18> */
.L_x_27937:
[----:B------:R-:W-:-:S07]  /*a450*/  MOV R7, R152 ;  /* 0x0000009800077202 */ /* 0x000fce0000000f00 */
.L_x_27938:
[----:B------:R-:W-:Y:S05]  /*a460*/  BSYNC B2 ;  /* 0x0000000000027941 */ /* 0x000fea0003800000 */
.L_x_27936:
        /* <DEDUP_REMOVED lines=16> */
.L_x_27942:
[----:B------:R-:W-:Y:S05]  /*a570*/  BSYNC B3 ;  /* 0x0000000000037941 */ /* 0x000fea0003800000 */
.L_x_27941:
        /* <DEDUP_REMOVED lines=44> */
.L_x_27940:
[----:B------:R-:W-:Y:S05]  /*a840*/  BSYNC B2 ;  /* 0x0000000000027941 */ /* 0x000fea0003800000 */
.L_x_27939:
        /* <DEDUP_REMOVED lines=10> */
.L_x_27935:
[----:B------:R-:W-:Y:S05]  /*a8f0*/  BSYNC B1 ;  /* 0x0000000000017941 */ /* 0x000fea0003800000 */
.L_x_27934:
        /* <DEDUP_REMOVED lines=18> */
.L_x_27946:
[----:B------:R-:W-:-:S07]  /*aa20*/  IMAD.MOV.U32 R132, RZ, RZ, R152 ;  /* 0x000000ffff847224 */ /* 0x000fce00078e0098 */
.L_x_27947:
[----:B------:R-:W-:Y:S05]  /*aa30*/  BSYNC B2 ;  /* 0x0000000000027941 */ /* 0x000fea0003800000 */
.L_x_27945:
        /* <DEDUP_REMOVED lines=16> */
.L_x_27951:
[----:B------:R-:W-:Y:S05]  /*ab40*/  BSYNC B3 ;  /* 0x0000000000037941 */ /* 0x000fea0003800000 */
.L_x_27950:
        /* <DEDUP_REMOVED lines=44> */
.L_x_27949:
[----:B------:R-:W-:Y:S05]  /*ae10*/  BSYNC B2 ;  /* 0x0000000000027941 */ /* 0x000fea0003800000 */
.L_x_27948:
        /* <DEDUP_REMOVED lines=10> */
.L_x_27944:
[----:B------:R-:W-:Y:S05]  /*aec0*/  BSYNC B1 ;  /* 0x0000000000017941 */ /* 0x000fea0003800000 */
.L_x_27943:
        /* <DEDUP_REMOVED lines=18> */
.L_x_27955:
[----:B------:R-:W-:-:S07]  /*aff0*/  MOV R127, R152 ;  /* 0x00000098007f7202 */ /* 0x000fce0000000f00 */
.L_x_27956:
[----:B------:R-:W-:Y:S05]  /*b000*/  BSYNC B2 ;  /* 0x0000000000027941 */ /* 0x000fea0003800000 */
.L_x_27954:
        /* <DEDUP_REMOVED lines=16> */
.L_x_27960:
[----:B------:R-:W-:Y:S05]  /*b110*/  BSYNC B3 ;  /* 0x0000000000037941 */ /* 0x000fea0003800000 */
.L_x_27959:
        /* <DEDUP_REMOVED lines=44> */
.L_x_27958:
[----:B------:R-:W-:Y:S05]  /*b3e0*/  BSYNC B2 ;  /* 0x0000000000027941 */ /* 0x000fea0003800000 */
.L_x_27957:
        /* <DEDUP_REMOVED lines=8> */
[----:B------:R-:W-:-:S05]  /*b470*/  FSEL R127, R128, RZ, !P1 ;  /* 0x000000ff807f7208 */ /* 0x000fca0004800000 */
[----:B------:R-:W-:-:S07]  /*b480*/  @P0 FADD.FTZ R127, R99, R127 ;  /* 0x0000007f637f0221 */ /* 0x000fce0000010000 */
.L_x_27953:
[----:B------:R-:W-:Y:S05]  /*b490*/  BSYNC B1 ;  /* 0x0000000000017941 */ /* 0x000fea0003800000 */
.L_x_27952:
        /* <DEDUP_REMOVED lines=18> */
.L_x_27964:
[----:B------:R-:W-:-:S07]  /*b5c0*/  IMAD.MOV.U32 R134, RZ, RZ, R152 ;  /* 0x000000ffff867224 */ /* 0x000fce00078e0098 */
.L_x_27965:
[----:B------:R-:W-:Y:S05]  /*b5d0*/  BSYNC B2 ;  /* 0x0000000000027941 */ /* 0x000fea0003800000 */
.L_x_27963:
        /* <DEDUP_REMOVED lines=16> */
.L_x_27969:
[----:B------:R-:W-:Y:S05]  /*b6e0*/  BSYNC B3 ;  /* 0x0000000000037941 */ /* 0x000fea0003800000 */
.L_x_27968:
        /* <DEDUP_REMOVED lines=44> */
.L_x_27967:
[----:B------:R-:W-:Y:S05]  /*b9b0*/  BSYNC B2 ;  /* 0x0000000000027941 */ /* 0x000fea0003800000 */
.L_x_27966:
[----:B------:R-:W-:Y:S01]  /*b9c0*/  HFMA2.MMA R129, -RZ, RZ, 0.1171875, 0 ;  /* 0x2f800000ff817435 */ /* 0x000fe200000001ff */
[----:B------:R-:W-:-:S09]  /*b9d0*/  I2FP.F32.U32 R128, R134 ;  /* 0x0000008600807245 */ /* 0x000fd20000201000 */
[----:B------:R-:W-:Y:S01]  /*b9e0*/  FFMA.FTZ R128, R128, R129, 1.1641532182693481445e-10 ;  /* 0x2f00000080807423 */ /* 0x000fe20000010081 */
[----:B------:R-:W-:-:S04]  /*b9f0*/  HADD2.F32 R129, -RZ, R94.H0_H0 ;  /* 0x2000005eff817230 */ /* 0x000fc80000004100 */
[----:B------:R-:W-:Y:S01]  /*ba00*/  FSETP.GTU.FTZ.AND P1, PT, R128, UR8, PT ;  /* 0x0000000880007c0b */ /* 0x000fe2000bf3c000 */
[----:B------:R-:W-:-:S03]  /*ba10*/  FMUL.FTZ R129, R129, UR11 ;  /* 0x0000000b81817c20 */ /* 0x000fc60008410000 */
[----:B------:R-:W-:Y:S01]  /*ba20*/  SEL R142, RZ, 0x1, P1 ;  /* 0x00000001ff8e7807 */ /* 0x000fe20000800000 */
[----:B------:R-:W-:-:S05]  /*ba30*/  FMUL.FTZ R129, R129, UR10 ;  /* 0x0000000a81817c20 */ /* 0x000fca0008410000 */
[----:B------:R-:W-:-:S05]  /*ba40*/  FSEL R128, R129, RZ, !P1 ;  /* 0x000000ff81807208 */ /* 0x000fca0004800000 */
[----:B------:R-:W-:-:S07]  /*ba50*/  @P0 FADD.FTZ R128, R88, R128 ;  /* 0x0000008058800221 */ /* 0x000fce0000010000 */
.L_x_27962:
[----:B------:R-:W-:Y:S05]  /*ba60*/  BSYNC B1 ;  /* 0x0000000000017941 */ /* 0x000fea0003800000 */
.L_x_27961:
        /* <DEDUP_REMOVED lines=18> */
.L_x_27973:
[----:B------:R-:W-:-:S07]  /*bb90*/  MOV R129, R152 ;  /* 0x0000009800817202 */ /* 0x000fce0000000f00 */
.L_x_27974:
[----:B------:R-:W-:Y:S05]  /*bba0*/  BSYNC B2 ;  /* 0x0000000000027941 */ /* 0x000fea0003800000 */
.L_x_27972:
        /* <DEDUP_REMOVED lines=16> */
.L_x_27978:
[----:B------:R-:W-:Y:S05]  /*bcb0*/  BSYNC B3 ;  /* 0x0000000000037941 */ /* 0x000fea0003800000 */
.L_x_27977:
        /* <DEDUP_REMOVED lines=44> */
.L_x_27976:
[----:B------:R-:W-:Y:S05]  /*bf80*/  BSYNC B2 ;  /* 0x0000000000027941 */ /* 0x000fea0003800000 */
.L_x_27975:
[----:B------:R-:W-:Y:S01]  /*bf90*/  I2FP.F32.U32 R129, R129 ;  /* 0x0000008100817245 */ /* 0x000fe20000201000 */
[----:B------:R-:W-:-:S04]  /*bfa0*/  IMAD.MOV.U32 R130, RZ, RZ, 0x2f800000 ;  /* 0x2f800000ff827424 */ /* 0x000fc800078e00ff */
[----:B------:R-:W-:Y:S01]  /*bfb0*/  FFMA.FTZ R129, R129, R130, 1.1641532182693481445e-10 ;  /* 0x2f00000081817423 */ /* 0x000fe20000010082 */
[----:B------:R-:W-:-:S04]  /*bfc0*/  HADD2.F32 R130, -RZ, R94.H1_H1 ;  /* 0x3000005eff827230 */ /* 0x000fc80000004100 */
[----:B------:R-:W-:Y:S01]  /*bfd0*/  FSETP.GTU.FTZ.AND P1, PT, R129, UR8, PT ;  /* 0x0000000881007c0b */ /* 0x000fe2000bf3c000 */
[----:B------:R-:W-:-:S03]  /*bfe0*/  FMUL.FTZ R130, R130, UR11 ;  /* 0x0000000b82827c20 */ /* 0x000fc60008410000 */
[----:B------:R-:W-:Y:S01]  /*bff0*/  SEL R143, RZ, 0x1, P1 ;  /* 0x00000001ff8f7807 */ /* 0x000fe20000800000 */
[----:B------:R-:W-:-:S05]  /*c000*/  FMUL.FTZ R130, R130, UR10 ;  /* 0x0000000a82827c20 */ /* 0x000fca0008410000 */
[----:B------:R-:W-:-:S05]  /*c010*/  FSEL R129, R130, RZ, !P1 ;  /* 0x000000ff82817208 */ /* 0x000fca0004800000 */
[----:B------:R-:W-:-:S07]  /*c020*/  @P0 FADD.FTZ R129, R89, R129 ;  /* 0x0000008159810221 */ /* 0x000fce0000010000 */
.L_x_27971:
[----:B------:R-:W-:Y:S05]  /*c030*/  BSYNC B1 ;  /* 0x0000000000017941 */ /* 0x000fea0003800000 */
.L_x_27970:
        /* <DEDUP_REMOVED lines=18> */
.L_x_27982:
[----:B------:R-:W-:-:S07]  /*c160*/  IMAD.MOV.U32 R134, RZ, RZ, R152 ;  /* 0x000000ffff867224 */ /* 0x000fce00078e0098 */
.L_x_27983:
[----:B------:R-:W-:Y:S05]  /*c170*/  BSYNC B2 ;  /* 0x0000000000027941 */ /* 0x000fea0003800000 */
.L_x_27981:
        /* <DEDUP_REMOVED lines=16> */
.L_x_27987:
[----:B------:R-:W-:Y:S05]  /*c280*/  BSYNC B3 ;  /* 0x0000000000037941 */ /* 0x000fea0003800000 */
.L_x_27986:
        /* <DEDUP_REMOVED lines=44> */
.L_x_27985:
[----:B------:R-:W-:Y:S05]  /*c550*/  BSYNC B2 ;  /* 0x0000000000027941 */ /* 0x000fea0003800000 */
.L_x_27984:
        /* <DEDUP_REMOVED lines=10> */
.L_x_27980:
[----:B------:R-:W-:Y:S05]  /*c600*/  BSYNC B1 ;  /* 0x0000000000017941 */ /* 0x000fea0003800000 */
.L_x_27979:
        /* <DEDUP_REMOVED lines=18> */
.L_x_27991:
[----:B------:R-:W-:-:S07]  /*c730*/  MOV R131, R152 ;  /* 0x0000009800837202 */ /* 0x000fce0000000f00 */
.L_x_27992:
[----:B------:R-:W-:Y:S05]  /*c740*/  BSYNC B2 ;  /* 0x0000000000027941 */ /* 0x000fea0003800000 */
.L_x_27990:
        /* <DEDUP_REMOVED lines=16> */
.L_x_27996:
[----:B------:R-:W-:Y:S05]  /*c850*/  BSYNC B3 ;  /* 0x0000000000037941 */ /* 0x000fea0003800000 */
.L_x_27995:
        /* <DEDUP_REMOVED lines=44> */
.L_x_27994:
[----:B------:R-:W-:Y:S05]  /*cb20*/  BSYNC B2 ;  /* 0x0000000000027941 */ /* 0x000fea0003800000 */
.L_x_27993:
        /* <DEDUP_REMOVED lines=10> */
.L_x_27989:
[----:B------:R-:W-:Y:S05]  /*cbd0*/  BSYNC B1 ;  /* 0x0000000000017941 */ /* 0x000fea0003800000 */
.L_x_27988:
        /* <DEDUP_REMOVED lines=25> */
.L_x_27998:
[----:B------:R-:W-:Y:S05]  /*cd70*/  BSYNC B1 ;  /* 0x0000000000017941 */ /* 0x000fea0003800000 */
.L_x_27997:
        /* <DEDUP_REMOVED lines=27> */
.L_x_28002:
[----:B------:R-:W-:-:S07]  /*cf30*/  MOV R6, R152 ;  /* 0x0000009800067202 */ /* 0x000fce0000000f00 */
.L_x_28003:
[----:B------:R-:W-:Y:S05]  /*cf40*/  BSYNC B2 ;  /* 0x0000000000027941 */ /* 0x000fea0003800000 */
.L_x_28001:
        /* <DEDUP_REMOVED lines=16> */
.L_x_28007:
[----:B------:R-:W-:Y:S05]  /*d050*/  BSYNC B3 ;  /* 0x0000000000037941 */ /* 0x000fea0003800000 */
.L_x_28006:
        /* <DEDUP_REMOVED lines=44> */
.L_x_28005:
[----:B------:R-:W-:Y:S05]  /*d320*/  BSYNC B2 ;  /* 0x0000000000027941 */ /* 0x000fea0003800000 */
.L_x_28004:
        /* <DEDUP_REMOVED lines=10> */
.L_x_28000:
[----:B------:R-:W-:Y:S05]  /*d3d0*/  BSYNC B1 ;  /* 0x0000000000017941 */ /* 0x000fea0003800000 */
.L_x_27999:
        /* <DEDUP_REMOVED lines=18> */
.L_x_28011:
[----:B------:R-:W-:-:S07]  /*d500*/  IMAD.MOV.U32 R7, RZ, RZ, R152 ;  /* 0x000000ffff077224 */ /* 0x000fce00078e0098 */
.L_x_28012:
[----:B------:R-:W-:Y:S05]  /*d510*/  BSYNC B2 ;  /* 0x0000000000027941 */ /* 0x000fea0003800000 */
.L_x_28010:
        /* <DEDUP_REMOVED lines=16> */
.L_x_28016:
[----:B------:R-:W-:Y:S05]  /*d620*/  BSYNC B3 ;  /* 0x0000000000037941 */ /* 0x000fea0003800000 */
.L_x_28015:
        /* <DEDUP_REMOVED lines=44> */
.L_x_28014:
[----:B------:R-:W-:Y:S05]  /*d8f0*/  BSYNC B2 ;  /* 0x0000000000027941 */ /* 0x000fea0003800000 */
.L_x_28013:
        /* <DEDUP_REMOVED lines=10> */
.L_x_28009:
[----:B------:R-:W-:Y:S05]  /*d9a0*/  BSYNC B1 ;  /* 0x0000000000017941 */ /* 0x000fea0003800000 */
.L_x_28008:
        /* <DEDUP_REMOVED lines=18> */
.L_x_28020:
[----:B------:R-:W-:-:S07]  /*dad0*/  MOV R140, R152 ;  /* 0x00000098008c7202 */ /* 0x000fce0000000f00 */
.L_x_28021:
[----:B------:R-:W-:Y:S05]  /*dae0*/  BSYNC B2 ;  /* 0x0000000000027941 */ /* 0x000fea0003800000 */
.L_x_28019:
        /* <DEDUP_REMOVED lines=16> */
.L_x_28025:
[----:B------:R-:W-:Y:S05]  /*dbf0*/  BSYNC B3 ;  /* 0x0000000000037941 */ /* 0x000fea0003800000 */
.L_x_28024:
        /* <DEDUP_REMOVED lines=44> */
.L_x_28023:
[----:B------:R-:W-:Y:S05]  /*dec0*/  BSYNC B2 ;  /* 0x0000000000027941 */ /* 0x000fea0003800000 */
.L_x_28022:
        /* <DEDUP_REMOVED lines=8> */
[----:B------:R-:W-:-:S05]  /*df50*/  FSEL R134, R135, RZ, !P1 ;  /* 0x000000ff87867208 */ /* 0x000fca0004800000 */
[----:B------:R-:W-:-:S07]  /*df60*/  @P0 FADD.FTZ R134, R98, R134 ;  /* 0x0000008662860221 */ /* 0x000fce0000010000 */
.L_x_28018:
[----:B------:R-:W-:Y:S05]  /*df70*/  BSYNC B1 ;  /* 0x0000000000017941 */ /* 0x000fea0003800000 */
.L_x_28017:
        /* <DEDUP_REMOVED lines=18> */
.L_x_28029:
[----:B------:R-:W-:-:S07]  /*e0a0*/  IMAD.MOV.U32 R135, RZ, RZ, R152 ;  /* 0x000000ffff877224 */ /* 0x000fce00078e0098 */
.L_x_28030:
[----:B------:R-:W-:Y:S05]  /*e0b0*/  BSYNC B2 ;  /* 0x0000000000027941 */ /* 0x000fea0003800000 */
.L_x_28028:
        /* <DEDUP_REMOVED lines=16> */
.L_x_28034:
[----:B------:R-:W-:Y:S05]  /*e1c0*/  BSYNC B3 ;  /* 0x0000000000037941 */ /* 0x000fea0003800000 */
.L_x_28033:
        /* <DEDUP_REMOVED lines=44> */
.L_x_28032:
[----:B------:R-:W-:Y:S05]  /*e490*/  BSYNC B2 ;  /* 0x0000000000027941 */ /* 0x000fea0003800000 */
.L_x_28031:
        /* <DEDUP_REMOVED lines=10> */
.L_x_28027:
[----:B------:R-:W-:Y:S05]  /*e540*/  BSYNC B1 ;  /* 0x0000000000017941 */ /* 0x000fea0003800000 */
.L_x_28026:
        /* <DEDUP_REMOVED lines=18> */
.L_x_28038:
[----:B------:R-:W-:-:S07]  /*e670*/  MOV R142, R152 ;  /* 0x00000098008e7202 */ /* 0x000fce0000000f00 */
.L_x_28039:
[----:B------:R-:W-:Y:S05]  /*e680*/  BSYNC B2 ;  /* 0x0000000000027941 */ /* 0x000fea0003800000 */
.L_x_28037:
        /* <DEDUP_REMOVED lines=16> */
.L_x_28043:
[----:B------:R-:W-:Y:S05]  /*e790*/  BSYNC B3 ;  /* 0x0000000000037941 */ /* 0x000fea0003800000 */
.L_x_28042:
        /* <DEDUP_REMOVED lines=44> */
.L_x_28041:
[----:B------:R-:W-:Y:S05]  /*ea60*/  BSYNC B2 ;  /* 0x0000000000027941 */ /* 0x000fea0003800000 */
.L_x_28040:
[----:B------:R-:W-:Y:S01]  /*ea70*/  I2FP.F32.U32 R136, R142 ;  /* 0x0000008e00887245 */ /* 0x000fe20000201000 */
[----:B------:R-:W-:-:S04]  /*ea80*/  IMAD.MOV.U32 R137, RZ, RZ, 0x2f800000 ;  /* 0x2f800000ff897424 */ /* 0x000fc800078e00ff */
        /* <DEDUP_REMOVED lines=8> */
.L_x_28036:
[----:B------:R-:W-:Y:S05]  /*eb10*/  BSYNC B1 ;  /* 0x0000000000017941 */ /* 0x000fea0003800000 */
.L_x_28035:
        /* <DEDUP_REMOVED lines=18> */
.L_x_28047:
[----:B------:R-:W-:-:S07]  /*ec40*/  IMAD.MOV.U32 R137, RZ, RZ, R152 ;  /* 0x000000ffff897224 */ /* 0x000fce00078e0098 */
.L_x_28048:
[----:B------:R-:W-:Y:S05]  /*ec50*/  BSYNC B2 ;  /* 0x0000000000027941 */ /* 0x000fea0003800000 */
.L_x_28046:
        /* <DEDUP_REMOVED lines=16> */
.L_x_28052:
[----:B------:R-:W-:Y:S05]  /*ed60*/  BSYNC B3 ;  /* 0x0000000000037941 */ /* 0x000fea0003800000 */
.L_x_28051:
        /* <DEDUP_REMOVED lines=42> */
[----:B------:R-:W-:Y:S01]  /*f010*/  LOP3.LUT R2, R163, UR28, R164, 0x96, !PT ;  /* 0x0000001ca3027c12 */ /* 0x000fe2000f8e96a4 */
[----:B------:R-:W-:-:S07]  /*f020*/  IMAD.MOV.U32 R139, RZ, RZ, RZ ;  /* 0x000000ffff8b7224 */ /* 0x000fce00078e00ff */
.L_x_28050:
[----:B------:R-:W-:Y:S05]  /*f030*/  BSYNC B2 ;  /* 0x0000000000027941 */ /* 0x000fea0003800000 */
.L_x_28049:
[----:B------:R-:W-:Y:S01]  /*f040*/  HFMA2.MMA R138, -RZ, RZ, 0.1171875, 0 ;  /* 0x2f800000ff8a7435 */ /* 0x000fe200000001ff */
[----:B------:R-:W-:-:S09]  /*f050*/  I2FP.F32.U32 R137, R137 ;  /* 0x0000008900897245 */ /* 0x000fd20000201000 */
        /* <DEDUP_REMOVED lines=8> */
.L_x_28045:
[----:B------:R-:W-:Y:S05]  /*f0e0*/  BSYNC B1 ;  /* 0x0000000000017941 */ /* 0x000fea0003800000 */
.L_x_28044:
        /* <DEDUP_REMOVED lines=18> */
.L_x_28056:
[----:B------:R-:W-:-:S07]  /*f210*/  MOV R144, R152 ;  /* 0x0000009800907202 */ /* 0x000fce0000000f00 */
.L_x_28057:
[----:B------:R-:W-:Y:S05]  /*f220*/  BSYNC B2 ;  /* 0x0000000000027941 */ /* 0x000fea0003800000 */
.L_x_28055:
        /* <DEDUP_REMOVED lines=16> */
.L_x_28061:
[----:B------:R-:W-:Y:S05]  /*f330*/  BSYNC B3 ;  /* 0x0000000000037941 */ /* 0x000fea0003800000 */
.L_x_28060:
        /* <DEDUP_REMOVED lines=44> */
.L_x_28059:
[----:B------:R-:W-:Y:S05]  /*f600*/  BSYNC B2 ;  /* 0x0000000000027941 */ /* 0x000fea0003800000 */
.L_x_28058:
        /* <DEDUP_REMOVED lines=10> */
.L_x_28054:
[----:B------:R-:W-:Y:S05]  /*f6b0*/  BSYNC B1 ;  /* 0x0000000000017941 */ /* 0x000fea0003800000 */
.L_x_28053:
        /* <DEDUP_REMOVED lines=18> */
.L_x_28065:
[----:B------:R-:W-:-:S07]  /*f7e0*/  IMAD.MOV.U32 R139, RZ, RZ, R152 ;  /* 0x000000ffff8b7224 */ /* 0x000fce00078e0098 */
.L_x_28066:
[----:B------:R-:W-:Y:S05]  /*f7f0*/  BSYNC B2 ;  /* 0x0000000000027941 */ /* 0x000fea0003800000 */
.L_x_28064:
        /* <DEDUP_REMOVED lines=16> */
.L_x_28070:
[----:B------:R-:W-:Y:S05]  /*f900*/  BSYNC B3 ;  /* 0x0000000000037941 */ /* 0x000fea0003800000 */
.L_x_28069:
        /* <DEDUP_REMOVED lines=44> */
.L_x_28068:
[----:B------:R-:W-:Y:S05]  /*fbd0*/  BSYNC B2 ;  /* 0x0000000000027941 */ /* 0x000fea0003800000 */
.L_x_28067:
        /* <DEDUP_REMOVED lines=10> */
.L_x_28063:
[----:B------:R-:W-:Y:S05]  /*fc80*/  BSYNC B1 ;  /* 0x0000000000017941 */ /* 0x000fea0003800000 */
.L_x_28062:
        /* <DEDUP_REMOVED lines=25> */
.L_x_28072:
[----:B------:R-:W-:Y:S05]  /*fe20*/  BSYNC B1 ;  /* 0x0000000000017941 */ /* 0x000fea0003800000 */
.L_x_28071:
        /* <DEDUP_REMOVED lines=144> */
.L_x_28088:
        /* <DEDUP_REMOVED lines=87> */
[----:B------:R-:W-:Y:S01]  /*10ca0*/  F2FP.F16.F32.PACK_AB R101, R130, R101 ;  /* 0x000000658265723e */ /* 0x000fe200000000ff */
        /* <DEDUP_REMOVED lines=12> */
[----:B------:R-:W-:Y:S01]  /*10d70*/  F2FP.F16.F32.PACK_AB R100, R156, R105 ;  /* 0x000000699c64723e */ /* 0x000fe200000000ff */
        /* <DEDUP_REMOVED lines=22> */
[----:B------:R-:W-:Y:S01]  /*10ee0*/  FMUL.FTZ R123, R155, R128 ;  /* 0x000000809b7b7220 */ /* 0x000fe20000410000 */
[----:B------:R-:W-:Y:S01]  /*10ef0*/  FFMA.FTZ R162, R55, R162, R15 ;  /* 0x000000a237a27223 */ /* 0x000fe2000001000f */
[----:B------:R-:W-:Y:S01]  /*10f00*/  FMUL.FTZ R128, R155, R137 ;  /* 0x000000899b807220 */ /* 0x000fe20000410000 */
[----:B------:R-:W-:Y:S01]  /*10f10*/  F2FP.F16.F32.PACK_AB R102, R107, R102 ;  /* 0x000000666b66723e */ /* 0x000fe200000000ff */
[C---:B------:R-:W-:Y:S01]  /*10f20*/  VIADD R161, R163.reuse, 0x20 ;  /* 0x00000020a3a17836 */ /* 0x040fe20000000000 */
[C---:B------:R-:W-:Y:S01]  /*10f30*/  IADD3 R159, R163.reuse, 0x40, RZ ;  /* 0x00000040a39f7810 */ /* 0x040fe20007ffe0ff */
[C---:B------:R-:W-:Y:S01]  /*10f40*/  VIADD R137, R163.reuse, 0x60 ;  /* 0x00000060a3897836 */ /* 0x040fe20000000000 */
[----:B------:R-:W-:Y:S01]  /*10f50*/  IADD3 R107, R163, 0x80, RZ ;  /* 0x00000080a36b7810 */ /* 0x000fe20007ffe0ff */
[C---:B------:R-:W-:Y:S01]  /*10f60*/  FMUL.FTZ R117, R155.reuse, R124 ;  /* 0x0000007c9b757220 */ /* 0x040fe20000410000 */
[C---:B------:R-:W-:Y:S01]  /*10f70*/  FMUL.FTZ R124, R155.reuse, R131 ;  /* 0x000000839b7c7220 */ /* 0x040fe20000410000 */
[----:B------:R-:W-:Y:S01]  /*10f80*/  F2FP.F16.F32.PACK_AB R110, R120, R119 ;  /* 0x00000077786e723e */ /* 0x000fe200000000ff */
[----:B------:R-:W-:Y:S01]  /*10f90*/  FMUL.FTZ R131, R155, R136 ;  /* 0x000000889b837220 */ /* 0x000fe20000410000 */
[----:B------:R-:W-:Y:S01]  /*10fa0*/  F2FP.F16.F32.PACK_AB R109, R114, R109 ;  /* 0x0000006d726d723e */ /* 0x000fe200000000ff */
[----:B------:R-:W-:Y:S01]  /*10fb0*/  FFMA.FTZ R114, R76, R123, R36 ;  /* 0x0000007b4c727223 */ /* 0x000fe20000010024 */
[----:B------:R-:W-:Y:S01]  /*10fc0*/  F2FP.F16.F32.PACK_AB R108, R108, R113 ;  /* 0x000000716c6c723e */ /* 0x000fe200000000ff */
[----:B------:R-:W-:Y:S01]  /*10fd0*/  FFMA.FTZ R113, R74, R121, R34 ;  /* 0x000000794a717223 */ /* 0x000fe20000010022 */
[----:B------:R-:W-:Y:S01]  /*10fe0*/  F2FP.F16.F32.PACK_AB R103, R162, R103 ;  /* 0x00000067a267723e */ /* 0x000fe200000000ff */
        /* <DEDUP_REMOVED lines=11> */
[----:B------:R-:W-:Y:S01]  /*110a0*/  F2FP.F16.F32.PACK_AB R114, R119, R114 ;  /* 0x000000727772723e */ /* 0x000fe200000000ff */
[----:B------:R-:W-:Y:S01]  /*110b0*/  IMAD.WIDE.U32 R158, R159, 0x10, R134 ;  /* 0x000000109f9e7825 */ /* 0x000fe200078e0086 */
[----:B------:R-:W-:-:S03]  /*110c0*/  F2FP.F16.F32.PACK_AB R113, R116, R113 ;  /* 0x000000717471723e */ /* 0x000fc600000000ff */
        /* <DEDUP_REMOVED lines=23> */
[----:B------:R0:W-:Y:S04]  /*11240*/  STG.E.128 desc[UR6][R136.64], R112 ;  /* 0x0000007088007986 */ /* 0x0001e8000c101d06 */
[----:B------:R0:W-:Y:S02]  /*11250*/  STG.E.128 desc[UR6][R134.64], R116 ;  /* 0x0000007486007986 */ /* 0x0001e4000c101d06 */
.L_x_28075:
[----:B------:R-:W-:Y:S05]  /*11260*/  BSYNC B1 ;  /* 0x0000000000017941 */ /* 0x000fea0003800000 */
.L_x_28074:
[----:B0-----:R-:W0:Y:S02]  /*11270*/  LDC.64 R100, c[0x0][0x210] ;  /* 0x00008400ff647b82 */ /* 0x001e240000000a00 */
[----:B0-----:R-:W-:-:S05]  /*11280*/  IMAD R154, R100, 0x4, R154 ;  /* 0x00000004649a7824 */ /* 0x001fca00078e029a */
[----:B------:R-:W-:-:S13]  /*11290*/  ISETP.GE.AND P0, PT, R154, R101, PT ;  /* 0x000000659a00720c */ /* 0x000fda0003f06270 */
[----:B------:R-:W-:Y:S05]  /*112a0*/  @!P0 BRA `(.L_x_28076) ;  /* 0xfffffef400a88947 */ /* 0x000fea000383ffff */
[----:B------:R-:W-:Y:S05]  /*112b0*/  BSYNC B0 ;  /* 0x0000000000007941 */ /* 0x000fea0003800000 */
.L_x_27702:
[----:B------:R-:W-:Y:S05]  /*112c0*/  EXIT ;  /* 0x000000000000794d */ /* 0x000fea0003800000 */
.L_x_28073:
        /* <DEDUP_REMOVED lines=8> */
.L_x_28078:
[----:B------:R-:W-:Y:S05]  /*11350*/  BSYNC B1 ;  /* 0x0000000000017941 */ /* 0x000fea0003800000 */
.L_x_28077:
        /* <DEDUP_REMOVED lines=8> */
.L_x_28079:
[----:B------:R-:W-:Y:S01]  /*113e0*/  HFMA2.MMA R161, -RZ, RZ, 0, 2.384185791015625e-07 ;  /* 0x00000004ffa17435 */ /* 0x000fe200000001ff */
[----:B------:R-:W-:-:S04]  /*113f0*/  FADD.FTZ R163, R162, R150 ;  /* 0x00000096a2a37221 */ /* 0x000fc80000010000 */
[----:B------:R-:W-:-:S07]  /*11400*/  IMAD.MOV.U32 R162, RZ, RZ, R163 ;  /* 0x000000ffffa27224 */ /* 0x000fce00078e00a3 */
[----:B------:R-:W-:Y:S05]  /*11410*/  WARPSYNC.COLLECTIVE R151, `(.L_x_28080) ;  /* 0x0000000097087348 */ /* 0x000fea0003c00000 */
[----:B------:R0:W1:Y:S02]  /*11420*/  SHFL.BFLY P1, R150, R162, R161, R160 ;  /* 0x0c0000a1a2967389 */ /* 0x00006400000200a0 */
[----:B01----:R-:W-:Y:S01]  /*11430*/  ENDCOLLECTIVE ;  /* 0x000000000000791b */ /* 0x003fe20003800000 */
.L_x_28080:
[----:B------:R-:W-:Y:S01]  /*11440*/  MOV R161, 0x8 ;  /* 0x0000000800a17802 */ /* 0x000fe20000000f00 */
[----:B------:R-:W-:-:S04]  /*11450*/  FADD.FTZ R164, R163, R150 ;  /* 0x00000096a3a47221 */ /* 0x000fc80000010000 */
[----:B------:R-:W-:-:S07]  /*11460*/  IMAD.MOV.U32 R162, RZ, RZ, R164 ;  /* 0x000000ffffa27224 */ /* 0x000fce00078e00a4 */
[----:B------:R-:W-:Y:S05]  /*11470*/  WARPSYNC.COLLECTIVE R151, `(.L_x_28081) ;  /* 0x0000000097087348 */ /* 0x000fea0003c00000 */
[----:B------:R0:W1:Y:S02]  /*11480*/  SHFL.BFLY P1, R150, R162, R161, R160 ;  /* 0x0c0000a1a2967389 */ /* 0x00006400000200a0 */
[----:B01----:R-:W-:Y:S01]  /*11490*/  ENDCOLLECTIVE ;  /* 0x000000000000791b */ /* 0x003fe20003800000 */
.L_x_28081:
[----:B------:R-:W-:Y:S01]  /*114a0*/  HFMA2.MMA R161, -RZ, RZ, 0, 9.5367431640625e-07 ;  /* 0x00000010ffa17435 */ /* 0x000fe200000001ff */
[----:B------:R-:W-:-:S04]  /*114b0*/  FADD.FTZ R165, R164, R150 ;  /* 0x00000096a4a57221 */ /* 0x000fc80000010000 */
[----:B------:R-:W-:-:S07]  /*114c0*/  IMAD.MOV.U32 R162, RZ, RZ, R165 ;  /* 0x000000ffffa27224 */ /* 0x000fce00078e00a5 */
[----:B------:R-:W-:Y:S05]  /*114d0*/  WARPSYNC.COLLECTIVE R151, `(.L_x_28082) ;  /* 0x0000000097087348 */ /* 0x000fea0003c00000 */
[----:B------:R0:W1:Y:S02]  /*114e0*/  SHFL.BFLY P1, R150, R162, R161, R160 ;  /* 0x0c0000a1a2967389 */ /* 0x00006400000200a0 */
[----:B01----:R-:W-:Y:S01]  /*114f0*/  ENDCOLLECTIVE ;  /* 0x000000000000791b */ /* 0x003fe20003800000 */
.L_x_28082:
        /* <DEDUP_REMOVED lines=87> */
.L_x_28083:
[----:B------:R-:W-:Y:S01]  /*11a70*/  HFMA2.MMA R161, -RZ, RZ, 0, 1.1920928955078125e-07 ;  /* 0x00000002ffa17435 */ /* 0x000fe200000001ff */
[----:B------:R-:W-:-:S04]  /*11a80*/  FADD.FTZ R163, R162, R150 ;  /* 0x00000096a2a37221 */ /* 0x000fc80000010000 */
[----:B------:R-:W-:-:S07]  /*11a90*/  IMAD.MOV.U32 R162, RZ, RZ, R163 ;  /* 0x000000ffffa27224 */ /* 0x000fce00078e00a3 */
[----:B------:R-:W-:Y:S05]  /*11aa0*/  WARPSYNC.COLLECTIVE R151, `(.L_x_28084) ;  /* 0x0000000097087348 */ /* 0x000fea0003c00000 */
[----:B------:R0:W1:Y:S02]  /*11ab0*/  SHFL.BFLY P1, R150, R162, R161, R160 ;  /* 0x0c0000a1a2967389 */ /* 0x00006400000200a0 */
[----:B01----:R-:W-:Y:S01]  /*11ac0*/  ENDCOLLECTIVE ;  /* 0x000000000000791b */ /* 0x003fe20003800000 */
.L_x_28084:
[----:B------:R-:W-:Y:S01]  /*11ad0*/  MOV R161, 0x4 ;  /* 0x0000000400a17802 */ /* 0x000fe20000000f00 */
[----:B------:R-:W-:-:S04]  /*11ae0*/  FADD.FTZ R164, R163, R150 ;  /* 0x00000096a3a47221 */ /* 0x000fc80000010000 */
[----:B------:R-:W-:-:S07]  /*11af0*/  IMAD.MOV.U32 R162, RZ, RZ, R164 ;  /* 0x000000ffffa27224 */ /* 0x000fce00078e00a4 */
[----:B------:R-:W-:Y:S05]  /*11b00*/  WARPSYNC.COLLECTIVE R151, `(.L_x_28085) ;  /* 0x0000000097087348 */ /* 0x000fea0003c00000 */
[----:B------:R0:W1:Y:S02]  /*11b10*/  SHFL.BFLY P1, R150, R162, R161, R160 ;  /* 0x0c0000a1a2967389 */ /* 0x00006400000200a0 */
[----:B01----:R-:W-:Y:S01]  /*11b20*/  ENDCOLLECTIVE ;  /* 0x000000000000791b */ /* 0x003fe20003800000 */
.L_x_28085:
[----:B------:R-:W-:Y:S01]  /*11b30*/  HFMA2.MMA R161, -RZ, RZ, 0, 4.76837158203125e-07 ;  /* 0x00000008ffa17435 */ /* 0x000fe200000001ff */
[----:B------:R-:W-:-:S04]  /*11b40*/  FADD.FTZ R165, R164, R150 ;  /* 0x00000096a4a57221 */ /* 0x000fc80000010000 */
[----:B------:R-:W-:-:S07]  /*11b50*/  IMAD.MOV.U32 R162, RZ, RZ, R165 ;  /* 0x000000ffffa27224 */ /* 0x000fce00078e00a5 */
[----:B------:R-:W-:Y:S05]  /*11b60*/  WARPSYNC.COLLECTIVE R151, `(.L_x_28086) ;  /* 0x0000000097087348 */ /* 0x000fea0003c00000 */
[----:B------:R0:W1:Y:S02]  /*11b70*/  SHFL.BFLY P1, R150, R162, R161, R160 ;  /* 0x0c0000a1a2967389 */ /* 0x00006400000200a0 */
[----:B01----:R-:W-:Y:S01]  /*11b80*/  ENDCOLLECTIVE ;  /* 0x000000000000791b */ /* 0x003fe20003800000 */
.L_x_28086:
[----:B------:R-:W-:Y:S01]  /*11b90*/  MOV R161, 0x10 ;  /* 0x0000001000a17802 */ /* 0x000fe20000000f00 */
[----:B------:R-:W-:-:S04]  /*11ba0*/  FADD.FTZ R165, R165, R150 ;  /* 0x00000096a5a57221 */ /* 0x000fc80000010000 */
[----:B------:R-:W-:-:S07]  /*11bb0*/  IMAD.MOV.U32 R162, RZ, RZ, R165 ;  /* 0x000000ffffa27224 */ /* 0x000fce00078e00a5 */
[----:B------:R-:W-:Y:S05]  /*11bc0*/  WARPSYNC.COLLECTIVE R151, `(.L_x_28087) ;  /* 0x0000000097087348 */ /* 0x000fea0003c00000 */
[----:B------:R0:W1:Y:S02]  /*11bd0*/  SHFL.BFLY P1, R150, R162, R161, R160 ;  /* 0x0c0000a1a2967389 */ /* 0x00006400000200a0 */
[----:B01----:R-:W-:Y:S01]  /*11be0*/  ENDCOLLECTIVE ;  /* 0x000000000000791b */ /* 0x003fe20003800000 */
.L_x_28087:
[----:B------:R-:W-:Y:S05]  /*11bf0*/  BRA `(.L_x_28088) ;  /* 0xffffffe800cc7947 */ /* 0x000fea000383ffff */
.L_x_28089:
        /* <DEDUP_REMOVED lines=16> */
.L_x_37489:


//--------------------- .text._ZN10layer_norm13ln_fwd_kernelINS_13Kernel_traitsIf6__halffS2_fjLj1280ELj1ELj4ELj1ELj16ENS_18Kernel_traits_baseILj1280EfS2_fS2_fjLj128EEEEELb1ELb1ELb0ELb0EEEvNS_9FwdParamsE --------------------------
	.section	.text._ZN10layer_norm13ln_fwd_kernelINS_13Kernel_traitsIf6__halffS2_fjLj1280ELj1ELj4ELj1ELj16ENS_18Kernel_traits_baseILj1280EfS2_fS2_fjLj128EEEEELb1ELb1ELb0ELb0EEEvNS_9FwdParamsE,"ax",@progbits
	.align	128
        .global         _ZN10layer_norm13ln_fwd_kernelINS_13Kernel_traitsIf6__halffS2_fjLj1280ELj1ELj4ELj1ELj16ENS_18Kernel_traits_baseILj1280EfS2_fS2_fjLj128EEEEELb1ELb1ELb0ELb0EEEvNS_9FwdParamsE
        .type           _ZN10layer_norm13ln_fwd_kernelINS_13Kernel_traitsIf6__halffS2_fjLj1280ELj1ELj4ELj1ELj16ENS_18Kernel_traits_baseILj1280EfS2_fS2_fjLj128EEEEELb1ELb1ELb0ELb0EEEvNS_9FwdParamsE,@function
        .size           _ZN10layer_norm13ln_fwd_kernelINS_13Kernel_traitsIf6__halffS2_fjLj1280ELj1ELj4ELj1ELj16ENS_18Kernel_traits_baseILj1280EfS2_fS2_fjLj128EEEEELb1ELb1ELb0ELb0EEEvNS_9FwdParamsE,(.L_x_37490 - _ZN10layer_norm13ln_fwd_kernelINS_13Kernel_traitsIf6__halffS2_fjLj1280ELj1ELj4ELj1ELj16ENS_18Kernel_traits_baseILj1280EfS2_fS2_fjLj128EEEEELb1ELb1ELb0ELb0EEEvNS_9FwdParamsE)
        .other          _ZN10layer_norm13ln_fwd_kernelINS_13Kernel_traitsIf6__halffS2_fjLj1280ELj1ELj4ELj1ELj16ENS_18Kernel_traits_baseILj1280EfS2_fS2_fjLj128EEEEELb1ELb1ELb0ELb0EEEvNS_9FwdParamsE,@"STO_CUDA_ENTRY STV_DEFAULT"
_ZN10layer_norm13ln_fwd_kernelINS_13Kernel_traitsIf6__halffS2_fjLj1280ELj1ELj4ELj1ELj16ENS_18Kernel_traits_baseILj1280EfS2_fS2_fjLj128EEEEELb1ELb1ELb0ELb0EEEvNS_9FwdParamsE:
.text._ZN10layer_norm13ln_fwd_kernelINS_13Kernel_traitsIf6__halffS2_fjLj1280ELj1ELj4ELj1ELj16ENS_18Kernel_traits_baseILj1280EfS2_fS2_fjLj128EEEEELb1ELb1ELb0ELb0EEEvNS_9FwdParamsE:
        /* <DEDUP_REMOVED lines=111> */
.L_x_28091:
[----:B------:R-:W-:Y:S05]  /*06f0*/  BSYNC B0 ;  /* 0x0000000000007941 */ /* 0x000fea0003800000 */
.L_x_28090:
        /* <DEDUP_REMOVED lines=23> */
.L_x_28093:
[----:B------:R-:W-:Y:S05]  /*0870*/  BSYNC B0 ;  /* 0x0000000000007941 */ /* 0x000fea0003800000 */
.L_x_28092:
        /* <DEDUP_REMOVED lines=23> */
.L_x_28095:
[----:B------:R-:W-:Y:S05]  /*09f0*/  BSYNC B0 ;  /* 0x0000000000007941 */ /* 0x000fea0003800000 */
.L_x_28094:
        /* <DEDUP_REMOVED lines=23> */
.L_x_28097:
[----:B------:R-:W-:Y:S05]  /*0b70*/  BSYNC B0 ;  /* 0x0000000000007941 */ /* 0x000fea0003800000 */
.L_x_28096:
        /* <DEDUP_REMOVED lines=22> */
.L_x_28099:
[----:B------:R-:W-:Y:S05]  /*0ce0*/  BSYNC B0 ;  /* 0x0000000000007941 */ /* 0x000fea0003800000 */
.L_x_28098:
[----:B------:R-:W-:Y:S01]  /*0cf0*/  ULDC UR6, c[0x0][0x214] ;  /* 0x0000850000067ab9 */ /* 0x000fe20000000800 */
[----:B----4-:R-:W-:Y:S01]  /*0d00*/  IMAD.WIDE.U32 R124, R0, -0x326172a9, RZ ;  /* 0xcd9e8d57007c7825 */ /* 0x010fe200078e00ff */
[----:B------:R-:W-:Y:S02]  /*0d10*/  ISETP.GE.AND P0, PT, R193, UR6, PT ;  /* 0x00000006c1007c0c */ /* 0x000fe4000bf06270 */
[----:B------:R-:W-:Y:S01]  /*0d20*/  IADD3 R194, R2, 0x5384540f, RZ ;  /* 0x5384540f02c27810 */ /* 0x000fe20007ffe0ff */
[----:B------:R-:W-:Y:S01]  /*0d30*/  IMAD.HI.U32 R0, R134, -0x326172a9, RZ ;  /* 0xcd9e8d5786007827 */ /* 0x000fe200078e00ff */
[----:B------:R-:W-:Y:S02]  /*0d40*/  IADD3 R196, R3, -0x24c28bd8, RZ ;  /* 0xdb3d742803c47810 */ /* 0x000fe40007ffe0ff */
[----:B------:R-:W-:Y:S01]  /*0d50*/  LOP3.LUT R130, R125, R130, R194, 0x96, !PT ;  /* 0x000000827d827212 */ /* 0x000fe200078e96c2 */
[----:B------:R-:W-:-:S05]  /*0d60*/  VIADD R195, R2, 0xf1bbcdc8 ;  /* 0xf1bbcdc802c37836 */ /* 0x000fca0000000000 */
[----:B------:R-:W-:Y:S01]  /*0d70*/  LOP3.LUT R0, R0, R124, R195, 0x96, !PT ;  /* 0x0000007c00007212 */ /* 0x000fe200078e96c3 */
[----:B------:R-:W-:Y:S06]  /*0d80*/  @P0 EXIT ;  /* 0x000000000000094d */ /* 0x000fec0003800000 */
        /* <DEDUP_REMOVED lines=26> */
.L_x_28401:
        /* <DEDUP_REMOVED lines=10> */
[----:B------:R-:W-:Y:S01]  /*0fd0*/  HFMA2.MMA R0, -RZ, RZ, 1.875, 0 ;  /* 0x3f800000ff007435 */ /* 0x000fe200000001ff */
[----:B0-----:R-:W-:-:S04]  /*0fe0*/  LOP3.LUT R172, R172, 0x1f, RZ, 0xc0, !PT ;  /* 0x0000001facac7812 */ /* 0x001fc800078ec0ff */
[----:B------:R-:W-:-:S05]  /*0ff0*/  LEA.HI.SX32 R205, R173, R172, 0x1d ;  /* 0x000000acadcd7211 */ /* 0x000fca00078feaff */
[----:B------:R-:W-:Y:S02]  /*1000*/  IMAD.MOV.U32 R173, RZ, RZ, R205 ;  /* 0x000000ffffad7224 */ /* 0x000fe400078e00cd */
[----:B----4-:R-:W-:Y:S01]  /*1010*/  @P1 HADD2.F32 R0, -RZ, R174.H0_H0 ;  /* 0x200000aeff001230 */ /* 0x010fe20000004100 */
        /* <DEDUP_REMOVED lines=23> */
.L_x_28103:
[----:B------:R-:W-:-:S07]  /*1190*/  MOV R134, R204 ;  /* 0x000000cc00867202 */ /* 0x000fce0000000f00 */
.L_x_28104:
[----:B------:R-:W-:Y:S05]  /*11a0*/  BSYNC B1 ;  /* 0x0000000000017941 */ /* 0x000fea0003800000 */
.L_x_28102:
        /* <DEDUP_REMOVED lines=16> */
.L_x_28108:
[----:B------:R-:W-:Y:S05]  /*12b0*/  BSYNC B2 ;  /* 0x0000000000027941 */ /* 0x000fea0003800000 */
.L_x_28107:
        /* <DEDUP_REMOVED lines=42> */
[----:B------:R-:W-:Y:S01]  /*1560*/  HFMA2.MMA R174, -RZ, RZ, 0, 0 ;  /* 0x00000000ffae7435 */ /* 0x000fe200000001ff */
[----:B------:R-:W-:-:S10]  /*1570*/  LOP3.LUT R198, R175, R206, R197, 0x96, !PT ;  /* 0x000000ceafc67212 */ /* 0x000fd400078e96c5 */
.L_x_28106:
[----:B------:R-:W-:Y:S05]  /*1580*/  BSYNC B1 ;  /* 0x0000000000017941 */ /* 0x000fea0003800000 */
.L_x_28105:
        /* <DEDUP_REMOVED lines=8> */
[----:B------:R-:W4:Y:S01]  /*1610*/  LDC R173, c[0x0][0x298] ;  /* 0x0000a600ffad7b82 */ /* 0x000f220000000800 */
[----:B------:R-:W-:Y:S01]  /*1620*/  FMUL.FTZ R202, R175, R0 ;  /* 0x00000000afca7220 */ /* 0x000fe20000410000 */
[----:B------:R-:W-:Y:S01]  /*1630*/  BSSY B1, `(.L_x_28109) ;  /* 0x0000013000017945 */ /* 0x000fe20003800000 */
[----:B------:R-:W-:-:S02]  /*1640*/  IADD3 R175, R174, 0x1, RZ ;  /* 0x00000001aeaf7810 */ /* 0x000fc40007ffe0ff */
        /* <DEDUP_REMOVED lines=16> */
.L_x_28110:
[----:B------:R-:W-:-:S07]  /*1750*/  MOV R133, R204 ;  /* 0x000000cc00857202 */ /* 0x000fce0000000f00 */
.L_x_28111:
[----:B------:R-:W-:Y:S05]  /*1760*/  BSYNC B1 ;  /* 0x0000000000017941 */ /* 0x000fea0003800000 */
.L_x_28109:
        /* <DEDUP_REMOVED lines=16> */
.L_x_28115:
[----:B------:R-:W-:Y:S05]  /*1870*/  BSYNC B2 ;  /* 0x0000000000027941 */ /* 0x000fea0003800000 */
.L_x_28114:
        /* <DEDUP_REMOVED lines=40> */
[----:B------:R-:W-:Y:S02]  /*1b00*/  MOV R204, R200 ;  /* 0x000000c800cc7202 */ /* 0x000fe40000000f00 */
[----:B------:R-:W-:Y:S01]  /*1b10*/  LOP3.LUT R201, R201, R174, R199, 0x96, !PT ;  /* 0x000000aec9c97212 */ /* 0x000fe200078e96c7 */
[----:B------:R-:W-:Y:S01]  /*1b20*/  IMAD.MOV.U32 R200, RZ, RZ, R206 ;  /* 0x000000ffffc87224 */ /* 0x000fe200078e00ce */
[----:B------:R-:W-:-:S07]  /*1b30*/  LOP3.LUT R198, R207, R134, R197, 0x96, !PT ;  /* 0x00000086cfc67212 */ /* 0x000fce00078e96c5 */
.L_x_28113:
[----:B------:R-:W-:Y:S05]  /*1b40*/  BSYNC B1 ;  /* 0x0000000000017941 */ /* 0x000fea0003800000 */
.L_x_28112:
        /* <DEDUP_REMOVED lines=23> */
.L_x_28117:
[----:B------:R-:W-:-:S07]  /*1cc0*/  IMAD.MOV.U32 R152, RZ, RZ, R204 ;  /* 0x000000ffff987224 */ /* 0x000fce00078e00cc */
.L_x_28118:
[----:B------:R-:W-:Y:S05]  /*1cd0*/  BSYNC B1 ;  /* 0x0000000000017941 */ /* 0x000fea0003800000 */
.L_x_28116:
        /* <DEDUP_REMOVED lines=16> */
.L_x_28122:
[----:B------:R-:W-:Y:S05]  /*1de0*/  BSYNC B2 ;  /* 0x0000000000027941 */ /* 0x000fea0003800000 */
.L_x_28121:
        /* <DEDUP_REMOVED lines=44> */
.L_x_28120:
[----:B------:R-:W-:Y:S05]  /*20b0*/  BSYNC B1 ;  /* 0x0000000000017941 */ /* 0x000fea0003800000 */
.L_x_28119:
        /* <DEDUP_REMOVED lines=21> */
.L_x_28124:
[----:B------:R-:W-:-:S07]  /*2210*/  MOV R135, R204 ;  /* 0x000000cc00877202 */ /* 0x000fce0000000f00 */
.L_x_28125:
[----:B------:R-:W-:Y:S05]  /*2220*/  BSYNC B1 ;  /* 0x0000000000017941 */ /* 0x000fea0003800000 */
.L_x_28123:
        /* <DEDUP_REMOVED lines=16> */
.L_x_28129:
[----:B------:R-:W-:Y:S05]  /*2330*/  BSYNC B2 ;  /* 0x0000000000027941 */ /* 0x000fea0003800000 */
.L_x_28128:
        /* <DEDUP_REMOVED lines=44> */
.L_x_28127:
[----:B------:R-:W-:Y:S05]  /*2600*/  BSYNC B1 ;  /* 0x0000000000017941 */ /* 0x000fea0003800000 */
.L_x_28126:
        /* <DEDUP_REMOVED lines=21> */
.L_x_28131:
[----:B------:R-:W-:-:S07]  /*2760*/  IMAD.MOV.U32 R202, RZ, RZ, R204 ;  /* 0x000000ffffca7224 */ /* 0x000fce00078e00cc */
.L_x_28132:
[----:B------:R-:W-:Y:S05]  /*2770*/  BSYNC B1 ;  /* 0x0000000000017941 */ /* 0x000fea0003800000 */
.L_x_28130:
        /* <DEDUP_REMOVED lines=16> */
.L_x_28136:
[----:B------:R-:W-:Y:S05]  /*2880*/  BSYNC B2 ;  /* 0x0000000000027941 */ /* 0x000fea0003800000 */
.L_x_28135:
        /* <DEDUP_REMOVED lines=44> */
.L_x_28134:
[----:B------:R-:W-:Y:S05]  /*2b50*/  BSYNC B1 ;  /* 0x0000000000017941 */ /* 0x000fea0003800000 */
.L_x_28133:
        /* <DEDUP_REMOVED lines=21> */
.L_x_28138:
[----:B------:R-:W-:-:S07]  /*2cb0*/  MOV R153, R204 ;  /* 0x000000cc00997202 */ /* 0x000fce0000000f00 */
.L_x_28139:
[----:B------:R-:W-:Y:S05]  /*2cc0*/  BSYNC B1 ;  /* 0x0000000000017941 */ /* 0x000fea0003800000 */
.L_x_28137:
        /* <DEDUP_REMOVED lines=16> */
.L_x_28143:
[----:B------:R-:W-:Y:S05]  /*2dd0*/  BSYNC B2 ;  /* 0x0000000000027941 */ /* 0x000fea0003800000 */
.L_x_28142:
        /* <DEDUP_REMOVED lines=44> */
.L_x_28141:
[----:B------:R-:W-:Y:S05]  /*30a0*/  BSYNC B1 ;  /* 0x0000000000017941 */ /* 0x000fea0003800000 */
.L_x_28140:
        /* <DEDUP_REMOVED lines=21> */
.L_x_28145:
[----:B------:R-:W-:-:S07]  /*3200*/  IMAD.MOV.U32 R154, RZ, RZ, R204 ;  /* 0x000000ffff9a7224 */ /* 0x000fce00078e00cc */
.L_x_28146:
[----:B------:R-:W-:Y:S05]  /*3210*/  BSYNC B1 ;  /* 0x0000000000017941 */ /* 0x000fea0003800000 */
.L_x_28144:
        /* <DEDUP_REMOVED lines=16> */
.L_x_28150:
[----:B------:R-:W-:Y:S05]  /*3320*/  BSYNC B2 ;  /* 0x0000000000027941 */ /* 0x000fea0003800000 */
.L_x_28149:
        /* <DEDUP_REMOVED lines=44> */
.L_x_28148:
[----:B------:R-:W-:Y:S05]  /*35f0*/  BSYNC B1 ;  /* 0x0000000000017941 */ /* 0x000fea0003800000 */
.L_x_28147:
        /* <DEDUP_REMOVED lines=21> */
.L_x_28152:
[----:B------:R-:W-:-:S07]  /*3750*/  MOV R211, R204 ;  /* 0x000000cc00d37202 */ /* 0x000fce0000000f00 */
.L_x_28153:
[----:B------:R-:W-:Y:S05]  /*3760*/  BSYNC B1 ;  /* 0x0000000000017941 */ /* 0x000fea0003800000 */
.L_x_28151:
        /* <DEDUP_REMOVED lines=18> */
.L_x_28157:
[----:B------:R-:W-:Y:S05]  /*3890*/  BSYNC B2 ;  /* 0x0000000000027941 */ /* 0x000fea0003800000 */
.L_x_28156:
        /* <DEDUP_REMOVED lines=44> */
.L_x_28155:
[----:B------:R-:W-:Y:S05]  /*3b60*/  BSYNC B1 ;  /* 0x0000000000017941 */ /* 0x000fea0003800000 */
.L_x_28154:
[----:B------:R-:W-:Y:S01]  /*3b70*/  SEL R214, RZ, 0x1, P1 ;  /* 0x00000001ffd67807 */ /* 0x000fe20000800000 */
[----:B------:R-:W-:Y:S01]  /*3b80*/  HADD2.F32 R155, -RZ, R155.H1_H1 ;  /* 0x3000009bff9b7230 */ /* 0x000fe20000004100 */
[C---:B------:R-:W-:Y:S02]  /*3b90*/  LEA R206, P1, R205.reuse, UR6, 0x5 ;  /* 0x00000006cdce7c11 */ /* 0x040fe4000f8228ff */
[----:B------:R-:W-:Y:S02]  /*3ba0*/  I2FP.F32.U32 R211, R211 ;  /* 0x000000d300d37245 */ /* 0x000fe40000201000 */
[----:B------:R-:W-:Y:S01]  /*3bb0*/  LEA.HI.X R207, R205, UR7, RZ, 0x5, P1 ;  /* 0x00000007cdcf7c11 */ /* 0x000fe200088f2cff */
[----:B------:R-:W-:Y:S01]  /*3bc0*/  FMUL.FTZ R212, R155, R0 ;  /* 0x000000009bd47220 */ /* 0x000fe20000410000 */
[----:B------:R-:W-:Y:S01]  /*3bd0*/  LEA R174, P1, R205, UR8, 0x3 ;  /* 0x00000008cdae7c11 */ /* 0x000fe2000f8218ff */
[----:B------:R-:W-:Y:S01]  /*3be0*/  FFMA.FTZ R210, R211, R210, 1.1641532182693481445e-10 ;  /* 0x2f000000d3d27423 */ /* 0x000fe200000100d2 */
[----:B------:R-:W-:Y:S01]  /*3bf0*/  SEL R221, RZ, 0x10000, P5 ;  /* 0x00010000ffdd7807 */ /* 0x000fe20002800000 */
[----:B------:R-:W-:Y:S01]  /*3c00*/  FMUL.FTZ R212, R212, R173 ;  /* 0x000000add4d47220 */ /* 0x000fe20000410000 */
[----:B------:R-:W-:Y:S01]  /*3c10*/  LEA.HI.X R175, R205, UR9, RZ, 0x3, P1 ;  /* 0x00000009cdaf7c11 */ /* 0x000fe200088f1cff */
[----:B------:R0:W-:Y:S01]  /*3c20*/  STG.E.128 desc[UR4][R206.64], R132 ;  /* 0x00000084ce007986 */ /* 0x0001e2000c101d04 */
[----:B------:R-:W-:-:S02]  /*3c30*/  FSETP.GTU.FTZ.AND P1, PT, R210, R209, PT ;  /* 0x000000d1d200720b */ /* 0x000fc40003f3c000 */
        /* <DEDUP_REMOVED lines=17> */
[----:B------:R-:W-:Y:S01]  /*3d50*/  LOP3.LUT R211, R211, R173, R219, 0xfe, !PT ;  /* 0x000000add3d37212 */ /* 0x000fe200078efedb */
[----:B------:R-:W-:Y:S01]  /*3d60*/  VIADD R173, R205, 0x20 ;  /* 0x00000020cdad7836 */ /* 0x000fe20000000000 */
[----:B------:R-:W-:-:S02]  /*3d70*/  LOP3.LUT R210, R210, R217, RZ, 0xfc, !PT ;  /* 0x000000d9d2d27212 */ /* 0x000fc400078efcff */
[----:B------:R-:W-:-:S05]  /*3d80*/  LOP3.LUT R211, R215, R211, R213, 0xfe, !PT ;  /* 0x000000d3d7d37212 */ /* 0x000fca00078efed5 */
[----:B------:R0:W-:Y:S02]  /*3d90*/  STG.E.64 desc[UR4][R174.64], R210 ;  /* 0x000000d2ae007986 */ /* 0x0001e4000c101b04 */
.L_x_28101:
[----:B------:R-:W-:Y:S05]  /*3da0*/  BSYNC B0 ;  /* 0x0000000000007941 */ /* 0x000fea0003800000 */
.L_x_28100:
        /* <DEDUP_REMOVED lines=25> */
.L_x_28161:
[----:B------:R-:W-:-:S07]  /*3f40*/  MOV R138, R204 ;  /* 0x000000cc008a7202 */ /* 0x000fce0000000f00 */
.L_x_28162:
[----:B------:R-:W-:Y:S05]  /*3f50*/  BSYNC B1 ;  /* 0x0000000000017941 */ /* 0x000fea0003800000 */
.L_x_28160:
        /* <DEDUP_REMOVED lines=16> */
.L_x_28166:
[----:B------:R-:W-:Y:S05]  /*4060*/  BSYNC B2 ;  /* 0x0000000000027941 */ /* 0x000fea0003800000 */
.L_x_28165:
        /* <DEDUP_REMOVED lines=44> */
.L_x_28164:
[----:B------:R-:W-:Y:S05]  /*4330*/  BSYNC B1 ;  /* 0x0000000000017941 */ /* 0x000fea0003800000 */
.L_x_28163:
        /* <DEDUP_REMOVED lines=28> */
.L_x_28168:
[----:B------:R-:W-:-:S07]  /*4500*/  MOV R137, R204 ;  /* 0x000000cc00897202 */ /* 0x000fce0000000f00 */
.L_x_28169:
[----:B------:R-:W-:Y:S05]  /*4510*/  BSYNC B1 ;  /* 0x0000000000017941 */ /* 0x000fea0003800000 */
.L_x_28167:
        /* <DEDUP_REMOVED lines=16> */
.L_x_28173:
[----:B------:R-:W-:Y:S05]  /*4620*/  BSYNC B2 ;  /* 0x0000000000027941 */ /* 0x000fea0003800000 */
.L_x_28172:
        /* <DEDUP_REMOVED lines=44> */
.L_x_28171:
[----:B------:R-:W-:Y:S05]  /*48f0*/  BSYNC B1 ;  /* 0x0000000000017941 */ /* 0x000fea0003800000 */
.L_x_28170:
        /* <DEDUP_REMOVED lines=23> */
.L_x_28175:
[----:B------:R-:W-:-:S07]  /*4a70*/  IMAD.MOV.U32 R156, RZ, RZ, R204 ;  /* 0x000000ffff9c7224 */ /* 0x000fce00078e00cc */
.L_x_28176:
[----:B------:R-:W-:Y:S05]  /*4a80*/  BSYNC B1 ;  /* 0x0000000000017941 */ /* 0x000fea0003800000 */
.L_x_28174:
        /* <DEDUP_REMOVED lines=16> */
.L_x_28180:
[----:B------:R-:W-:Y:S05]  /*4b90*/  BSYNC B2 ;  /* 0x0000000000027941 */ /* 0x000fea0003800000 */
.L_x_28179:
        /* <DEDUP_REMOVED lines=44> */
.L_x_28178:
[----:B------:R-:W-:Y:S05]  /*4e60*/  BSYNC B1 ;  /* 0x0000000000017941 */ /* 0x000fea0003800000 */
.L_x_28177:
        /* <DEDUP_REMOVED lines=21> */
.L_x_28182:
[----:B------:R-:W-:-:S07]  /*4fc0*/  MOV R139, R204 ;  /* 0x000000cc008b7202 */ /* 0x000fce0000000f00 */
.L_x_28183:
[----:B------:R-:W-:Y:S05]  /*4fd0*/  BSYNC B1 ;  /* 0x0000000000017941 */ /* 0x000fea0003800000 */
.L_x_28181:
        /* <DEDUP_REMOVED lines=16> */
.L_x_28187:
[----:B------:R-:W-:Y:S05]  /*50e0*/  BSYNC B2 ;  /* 0x0000000000027941 */ /* 0x000fea0003800000 */
.L_x_28186:
        /* <DEDUP_REMOVED lines=44> */
.L_x_28185:
[----:B------:R-:W-:Y:S05]  /*53b0*/  BSYNC B1 ;  /* 0x0000000000017941 */ /* 0x000fea0003800000 */
.L_x_28184:
        /* <DEDUP_REMOVED lines=21> */
.L_x_28189:
[----:B------:R-:W-:-:S07]  /*5510*/  IMAD.MOV.U32 R202, RZ, RZ, R204 ;  /* 0x000000ffffca7224 */ /* 0x000fce00078e00cc */
.L_x_28190:
[----:B------:R-:W-:Y:S05]  /*5520*/  BSYNC B1 ;  /* 0x0000000000017941 */ /* 0x000fea0003800000 */
.L_x_28188:
        /* <DEDUP_REMOVED lines=16> */
.L_x_28194:
[----:B------:R-:W-:Y:S05]  /*5630*/  BSYNC B2 ;  /* 0x0000000000027941 */ /* 0x000fea0003800000 */
.L_x_28193:
        /* <DEDUP_REMOVED lines=44> */
.L_x_28192:
[----:B------:R-:W-:Y:S05]  /*5900*/  BSYNC B1 ;  /* 0x0000000000017941 */ /* 0x000fea0003800000 */
.L_x_28191:
        /* <DEDUP_REMOVED lines=21> */
.L_x_28196:
[----:B------:R-:W-:-:S07]  /*5a60*/  MOV R157, R204 ;  /* 0x000000cc009d7202 */ /* 0x000fce0000000f00 */
.L_x_28197:
[----:B------:R-:W-:Y:S05]  /*5a70*/  BSYNC B1 ;  /* 0x0000000000017941 */ /* 0x000fea0003800000 */
.L_x_28195:
        /* <DEDUP_REMOVED lines=16> */
.L_x_28201:
[----:B------:R-:W-:Y:S05]  /*5b80*/  BSYNC B2 ;  /* 0x0000000000027941 */ /* 0x000fea0003800000 */
.L_x_28200:
        /* <DEDUP_REMOVED lines=44> */
.L_x_28199:
[----:B------:R-:W-:Y:S05]  /*5e50*/  BSYNC B1 ;  /* 0x0000000000017941 */ /* 0x000fea0003800000 */
.L_x_28198:
[----:B------:R-:W-:Y:S01]  /*5e60*/  I2FP.F32.U32 R174, R157 ;  /* 0x0000009d00ae7245 */ /* 0x000fe20000201000 */
[----:B------:R-:W-:Y:S01]  /*5e70*/  HADD2.F32 R175, -RZ, R158.H1_H1 ;  /* 0x3000009effaf7230 */ /* 0x000fe20000004100 */
[----:B------:R-:W-:Y:S01]  /*5e80*/  ISETP.NE.AND P5, PT, R202, 0x1, PT ;  /* 0x00000001ca00780c */ /* 0x000fe20003fa5270 */
[----:B------:R-:W-:Y:S02]  /*5e90*/  BSSY B1, `(.L_x_28202) ;  /* 0x0000013000017945 */ /* 0x000fe40003800000 */
        /* <DEDUP_REMOVED lines=17> */
.L_x_28203:
[----:B------:R-:W-:-:S07]  /*5fb0*/  IMAD.MOV.U32 R158, RZ, RZ, R204 ;  /* 0x000000ffff9e7224 */ /* 0x000fce00078e00cc */
.L_x_28204:
[----:B------:R-:W-:Y:S05]  /*5fc0*/  BSYNC B1 ;  /* 0x0000000000017941 */ /* 0x000fea0003800000 */
.L_x_28202:
        /* <DEDUP_REMOVED lines=16> */
.L_x_28208:
[----:B------:R-:W-:Y:S05]  /*60d0*/  BSYNC B2 ;  /* 0x0000000000027941 */ /* 0x000fea0003800000 */
.L_x_28207:
        /* <DEDUP_REMOVED lines=44> */
.L_x_28206:
[----:B------:R-:W-:Y:S05]  /*63a0*/  BSYNC B1 ;  /* 0x0000000000017941 */ /* 0x000fea0003800000 */
.L_x_28205:
        /* <DEDUP_REMOVED lines=21> */
.L_x_28210:
[----:B------:R-:W-:-:S07]  /*6500*/  MOV R212, R204 ;  /* 0x000000cc00d47202 */ /* 0x000fce0000000f00 */
.L_x_28211:
[----:B------:R-:W-:Y:S05]  /*6510*/  BSYNC B1 ;  /* 0x0000000000017941 */ /* 0x000fea0003800000 */
.L_x_28209:
        /* <DEDUP_REMOVED lines=18> */
.L_x_28215:
[----:B------:R-:W-:Y:S05]  /*6640*/  BSYNC B2 ;  /* 0x0000000000027941 */ /* 0x000fea0003800000 */
.L_x_28214:
        /* <DEDUP_REMOVED lines=44> */
.L_x_28213:
[----:B------:R-:W-:Y:S05]  /*6910*/  BSYNC B1 ;  /* 0x0000000000017941 */ /* 0x000fea0003800000 */
.L_x_28212:
[----:B------:R-:W-:Y:S01]  /*6920*/  SEL R214, RZ, 0x1, P1 ;  /* 0x00000001ffd67807 */ /* 0x000fe20000800000 */
[----:B------:R-:W-:Y:S01]  /*6930*/  HADD2.F32 R159, -RZ, R159.H1_H1 ;  /* 0x3000009fff9f7230 */ /* 0x000fe20000004100 */
        /* <DEDUP_REMOVED lines=11> */
[----:B------:R-:W-:Y:S01]  /*69f0*/  FSETP.GTU.FTZ.AND P1, PT, R211, R210, PT ;  /* 0x000000d2d300720b */ /* 0x000fe20003f3c000 */
[----:B------:R-:W-:Y:S01]  /*6a00*/  VIADD R173, R173, 0x20 ;  /* 0x00000020adad7836 */ /* 0x000fe20000000000 */
        /* <DEDUP_REMOVED lines=18> */
[----:B------:R-:W-:-:S05]  /*6b30*/  LOP3.LUT R211, R215, R211, R213, 0xfe, !PT ;  /* 0x000000d3d7d37212 */ /* 0x000fca00078efed5 */
[----:B------:R4:W-:Y:S02]  /*6b40*/  STG.E.64 desc[UR4][R174.64], R210 ;  /* 0x000000d2ae007986 */ /* 0x0009e4000c101b04 */
.L_x_28159:
[----:B------:R-:W-:Y:S05]  /*6b50*/  BSYNC B0 ;  /* 0x0000000000007941 */ /* 0x000fea0003800000 */
.L_x_28158:
        /* <DEDUP_REMOVED lines=15> */
[----:B----4-:R-:W-:-:S11]  /*6c50*/  IADD3 R174, R202, 0x1, RZ ;  /* 0x00000001caae7810 */ /* 0x010fd60007ffe0ff */
        /* <DEDUP_REMOVED lines=9> */
.L_x_28219:
[----:B------:R-:W-:-:S07]  /*6cf0*/  MOV R142, R204 ;  /* 0x000000cc008e7202 */ /* 0x000fce0000000f00 */
.L_x_28220:
[----:B------:R-:W-:Y:S05]  /*6d00*/  BSYNC B1 ;  /* 0x0000000000017941 */ /* 0x000fea0003800000 */
.L_x_28218:
        /* <DEDUP_REMOVED lines=16> */
.L_x_28224:
[----:B------:R-:W-:Y:S05]  /*6e10*/  BSYNC B2 ;  /* 0x0000000000027941 */ /* 0x000fea0003800000 */
.L_x_28223:
        /* <DEDUP_REMOVED lines=44> */
.L_x_28222:
[----:B------:R-:W-:Y:S05]  /*70e0*/  BSYNC B1 ;  /* 0x0000000000017941 */ /* 0x000fea0003800000 */
.L_x_28221:
        /* <DEDUP_REMOVED lines=28> */
.L_x_28226:
[----:B------:R-:W-:-:S07]  /*72b0*/  MOV R141, R204 ;  /* 0x000000cc008d7202 */ /* 0x000fce0000000f00 */
.L_x_28227:
[----:B------:R-:W-:Y:S05]  /*72c0*/  BSYNC B1 ;  /* 0x0000000000017941 */ /* 0x000fea0003800000 */
.L_x_28225:
        /* <DEDUP_REMOVED lines=16> */
.L_x_28231:
[----:B------:R-:W-:Y:S05]  /*73d0*/  BSYNC B2 ;  /* 0x0000000000027941 */ /* 0x000fea0003800000 */
.L_x_28230:
        /* <DEDUP_REMOVED lines=44> */
.L_x_28229:
[----:B------:R-:W-:Y:S05]  /*76a0*/  BSYNC B1 ;  /* 0x0000000000017941 */ /* 0x000fea0003800000 */
.L_x_28228:
        /* <DEDUP_REMOVED lines=23> */
.L_x_28233:
[----:B------:R-:W-:-:S07]  /*7820*/  IMAD.MOV.U32 R160, RZ, RZ, R204 ;  /* 0x000000ffffa07224 */ /* 0x000fce00078e00cc */
.L_x_28234:
[----:B------:R-:W-:Y:S05]  /*7830*/  BSYNC B1 ;  /* 0x0000000000017941 */ /* 0x000fea0003800000 */
.L_x_28232:
        /* <DEDUP_REMOVED lines=16> */
.L_x_28238:
[----:B------:R-:W-:Y:S05]  /*7940*/  BSYNC B2 ;  /* 0x0000000000027941 */ /* 0x000fea0003800000 */
.L_x_28237:
        /* <DEDUP_REMOVED lines=44> */
.L_x_28236:
[----:B------:R-:W-:Y:S05]  /*7c10*/  BSYNC B1 ;  /* 0x0000000000017941 */ /* 0x000fea0003800000 */
.L_x_28235:
        /* <DEDUP_REMOVED lines=21> */
.L_x_28240:
[----:B------:R-:W-:-:S07]  /*7d70*/  MOV R143, R204 ;  /* 0x000000cc008f7202 */ /* 0x000fce0000000f00 */
.L_x_28241:
[----:B------:R-:W-:Y:S05]  /*7d80*/  BSYNC B1 ;  /* 0x0000000000017941 */ /* 0x000fea0003800000 */
.L_x_28239:
        /* <DEDUP_REMOVED lines=16> */
.L_x_28245:
[----:B------:R-:W-:Y:S05]  /*7e90*/  BSYNC B2 ;  /* 0x0000000000027941 */ /* 0x000fea0003800000 */
.L_x_28244:
        /* <DEDUP_REMOVED lines=44> */
.L_x_28243:
[----:B------:R-:W-:Y:S05]  /*8160*/  BSYNC B1 ;  /* 0x0000000000017941 */ /* 0x000fea0003800000 */
.L_x_28242:
        /* <DEDUP_REMOVED lines=21> */
.L_x_28247:
[----:B------:R-:W-:-:S07]  /*82c0*/  IMAD.MOV.U32 R202, RZ, RZ, R204 ;  /* 0x000000ffffca7224 */ /* 0x000fce00078e00cc */
.L_x_28248:
[----:B------:R-:W-:Y:S05]  /*82d0*/  BSYNC B1 ;  /* 0x0000000000017941 */ /* 0x000fea0003800000 */
.L_x_28246:
        /* <DEDUP_REMOVED lines=16> */
.L_x_28252:
[----:B------:R-:W-:Y:S05]  /*83e0*/  BSYNC B2 ;  /* 0x0000000000027941 */ /* 0x000fea0003800000 */
.L_x_28251:
        /* <DEDUP_REMOVED lines=44> */
.L_x_28250:
[----:B------:R-:W-:Y:S05]  /*86b0*/  BSYNC B1 ;  /* 0x0000000000017941 */ /* 0x000fea0003800000 */
.L_x_28249:
        /* <DEDUP_REMOVED lines=21> */
.L_x_28254:
[----:B------:R-:W-:-:S07]  /*8810*/  MOV R161, R204 ;  /* 0x000000cc00a17202 */ /* 0x000fce0000000f00 */
.L_x_28255:
[----:B------:R-:W-:Y:S05]  /*8820*/  BSYNC B1 ;  /* 0x0000000000017941 */ /* 0x000fea0003800000 */
.L_x_28253:
        /* <DEDUP_REMOVED lines=16> */
.L_x_28259:
[----:B------:R-:W-:Y:S05]  /*8930*/  BSYNC B2 ;  /* 0x0000000000027941 */ /* 0x000fea0003800000 */
.L_x_28258:
        /* <DEDUP_REMOVED lines=44> */
.L_x_28257:
[----:B------:R-:W-:Y:S05]  /*8c00*/  BSYNC B1 ;  /* 0x0000000000017941 */ /* 0x000fea0003800000 */
.L_x_28256:
        /* <DEDUP_REMOVED lines=21> */
.L_x_28261:
[----:B------:R-:W-:-:S07]  /*8d60*/  IMAD.MOV.U32 R162, RZ, RZ, R204 ;  /* 0x000000ffffa27224 */ /* 0x000fce00078e00cc */
.L_x_28262:
[----:B------:R-:W-:Y:S05]  /*8d70*/  BSYNC B1 ;  /* 0x0000000000017941 */ /* 0x000fea0003800000 */
.L_x_28260:
        /* <DEDUP_REMOVED lines=16> */
.L_x_28266:
[----:B------:R-:W-:Y:S05]  /*8e80*/  BSYNC B2 ;  /* 0x0000000000027941 */ /* 0x000fea0003800000 */
.L_x_28265:
        /* <DEDUP_REMOVED lines=44> */
.L_x_28264:
[----:B------:R-:W-:Y:S05]  /*9150*/  BSYNC B1 ;  /* 0x0000000000017941 */ /* 0x000fea0003800000 */
.L_x_28263:
        /* <DEDUP_REMOVED lines=21> */
.L_x_28268:
[----:B------:R-:W-:-:S07]  /*92b0*/  MOV R212, R204 ;  /* 0x000000cc00d47202 */ /* 0x000fce0000000f00 */
.L_x_28269:
[----:B------:R-:W-:Y:S05]  /*92c0*/  BSYNC B1 ;  /* 0x0000000000017941 */ /* 0x000fea0003800000 */
.L_x_28267:
        /* <DEDUP_REMOVED lines=18> */
.L_x_28273:
[----:B------:R-:W-:Y:S05]  /*93f0*/  BSYNC B2 ;  /* 0x0000000000027941 */ /* 0x000fea0003800000 */
.L_x_28272:
        /* <DEDUP_REMOVED lines=44> */
.L_x_28271:
[----:B------:R-:W-:Y:S05]  /*96c0*/  BSYNC B1 ;  /* 0x0000000000017941 */ /* 0x000fea0003800000 */
.L_x_28270:
        /* <DEDUP_REMOVED lines=35> */
.L_x_28217:
[----:B------:R-:W-:Y:S05]  /*9900*/  BSYNC B0 ;  /* 0x0000000000007941 */ /* 0x000fea0003800000 */
.L_x_28216:
        /* <DEDUP_REMOVED lines=25> */
.L_x_28277:
[----:B------:R-:W-:-:S07]  /*9aa0*/  MOV R146, R204 ;  /* 0x000000cc00927202 */ /* 0x000fce0000000f00 */
.L_x_28278:
[----:B------:R-:W-:Y:S05]  /*9ab0*/  BSYNC B1 ;  /* 0x0000000000017941 */ /* 0x000fea0003800000 */
.L_x_28276:
        /* <DEDUP_REMOVED lines=16> */
.L_x_28282:
[----:B------:R-:W-:Y:S05]  /*9bc0*/  BSYNC B2 ;  /* 0x0000000000027941 */ /* 0x000fea0003800000 */
.L_x_28281:
        /* <DEDUP_REMOVED lines=44> */
.L_x_28280:
[----:B------:R-:W-:Y:S05]  /*9e90*/  BSYNC B1 ;  /* 0x0000000000017941 */ /* 0x000fea0003800000 */
.L_x_28279:
        /* <DEDUP_REMOVED lines=28> */
.L_x_28284:
[----:B------:R-:W-:-:S07]  /*a060*/  MOV R145, R204 ;  /* 0x000000cc00917202 */ /* 0x000fce0000000f00 */
.L_x_28285:
[----:B------:R-:W-:Y:S05]  /*a070*/  BSYNC B1 ;  /* 0x0000000000017941 */ /* 0x000fea0003800000 */
.L_x_28283:
        /* <DEDUP_REMOVED lines=16> */
.L_x_28289:
[----:B------:R-:W-:Y:S05]  /*a180*/  BSYNC B2 ;  /* 0x0000000000027941 */ /* 0x000fea0003800000 */
.L_x_28288:
        /* <DEDUP_REMOVED lines=44> */
.L_x_28287:
[----:B------:R-:W-:Y:S05]  /*a450*/  BSYNC B1 ;  /* 0x0000000000017941 */ /* 0x000fea0003800000 */
.L_x_28286:
        /* <DEDUP_REMOVED lines=23> */
.L_x_28291:
[----:B------:R-:W-:-:S07]  /*a5d0*/  IMAD.MOV.U32 R164, RZ, RZ, R204 ;  /* 0x000000ffffa47224 */ /* 0x000fce00078e00cc */
.L_x_28292:
[----:B------:R-:W-:Y:S05]  /*a5e0*/  BSYNC B1 ;  /* 0x0000000000017941 */ /* 0x000fea0003800000 */
.L_x_28290:
        /* <DEDUP_REMOVED lines=16> */
.L_x_28296:
[----:B------:R-:W-:Y:S05]  /*a6f0*/  BSYNC B2 ;  /* 0x0000000000027941 */ /* 0x000fea0003800000 */
.L_x_28295:
        /* <DEDUP_REMOVED lines=44> */
.L_x_28294:
[----:B------:R-:W-:Y:S05]  /*a9c0*/  BSYNC B1 ;  /* 0x0000000000017941 */ /* 0x000fea0003800000 */
.L_x_28293:
        /* <DEDUP_REMOVED lines=21> */
.L_x_28298:
[----:B------:R-:W-:-:S07]  /*ab20*/  MOV R147, R204 ;  /* 0x000000cc00937202 */ /* 0x000fce0000000f00 */
.L_x_28299:
[----:B------:R-:W-:Y:S05]  /*ab30*/  BSYNC B1 ;  /* 0x0000000000017941 */ /* 0x000fea0003800000 */
.L_x_28297:
        /* <DEDUP_REMOVED lines=16> */
.L_x_28303:
[----:B------:R-:W-:Y:S05]  /*ac40*/  BSYNC B2 ;  /* 0x0000000000027941 */ /* 0x000fea0003800000 */
.L_x_28302:
        /* <DEDUP_REMOVED lines=44> */
.L_x_28301:
[----:B------:R-:W-:Y:S05]  /*af10*/  BSYNC B1 ;  /* 0x0000000000017941 */ /* 0x000fea0003800000 */
.L_x_28300:
        /* <DEDUP_REMOVED lines=21> */
.L_x_28305:
[----:B------:R-:W-:-:S07]  /*b070*/  IMAD.MOV.U32 R202, RZ, RZ, R204 ;  /* 0x000000ffffca7224 */ /* 0x000fce00078e00cc */
.L_x_28306:
[----:B------:R-:W-:Y:S05]  /*b080*/  BSYNC B1 ;  /* 0x0000000000017941 */ /* 0x000fea0003800000 */
.L_x_28304:
        /* <DEDUP_REMOVED lines=16> */
.L_x_28310:
[----:B------:R-:W-:Y:S05]  /*b190*/  BSYNC B2 ;  /* 0x0000000000027941 */ /* 0x000fea0003800000 */
.L_x_28309:
        /* <DEDUP_REMOVED lines=44> */
.L_x_28308:
[----:B------:R-:W-:Y:S05]  /*b460*/  BSYNC B1 ;  /* 0x0000000000017941 */ /* 0x000fea0003800000 */
.L_x_28307:
        /* <DEDUP_REMOVED lines=21> */
.L_x_28312:
[----:B------:R-:W-:-:S07]  /*b5c0*/  MOV R165, R204 ;  /* 0x000000cc00a57202 */ /* 0x000fce0000000f00 */
.L_x_28313:
[----:B------:R-:W-:Y:S05]  /*b5d0*/  BSYNC B1 ;  /* 0x0000000000017941 */ /* 0x000fea0003800000 */
.L_x_28311:
        /* <DEDUP_REMOVED lines=16> */
.L_x_28317:
[----:B------:R-:W-:Y:S05]  /*b6e0*/  BSYNC B2 ;  /* 0x0000000000027941 */ /* 0x000fea0003800000 */
.L_x_28316:
        /* <DEDUP_REMOVED lines=44> */
.L_x_28315:
[----:B------:R-:W-:Y:S05]  /*b9b0*/  BSYNC B1 ;  /* 0x0000000000017941 */ /* 0x000fea0003800000 */
.L_x_28314:
        /* <DEDUP_REMOVED lines=21> */
.L_x_28319:
[----:B------:R-:W-:-:S07]  /*bb10*/  IMAD.MOV.U32 R166, RZ, RZ, R204 ;  /* 0x000000ffffa67224 */ /* 0x000fce00078e00cc */
.L_x_28320:
[----:B------:R-:W-:Y:S05]  /*bb20*/  BSYNC B1 ;  /* 0x0000000000017941 */ /* 0x000fea0003800000 */
.L_x_28318:
        /* <DEDUP_REMOVED lines=16> */
.L_x_28324:
[----:B------:R-:W-:Y:S05]  /*bc30*/  BSYNC B2 ;  /* 0x0000000000027941 */ /* 0x000fea0003800000 */
.L_x_28323:
        /* <DEDUP_REMOVED lines=44> */
.L_x_28322:
[----:B------:R-:W-:Y:S05]  /*bf00*/  BSYNC B1 ;  /* 0x0000000000017941 */ /* 0x000fea0003800000 */
.L_x_28321:
        /* <DEDUP_REMOVED lines=21> */
.L_x_28326:
[----:B------:R-:W-:-:S07]  /*c060*/  MOV R212, R204 ;  /* 0x000000cc00d47202 */ /* 0x000fce0000000f00 */
.L_x_28327:
[----:B------:R-:W-:Y:S05]  /*c070*/  BSYNC B1 ;  /* 0x0000000000017941 */ /* 0x000fea0003800000 */
.L_x_28325:
        /* <DEDUP_REMOVED lines=18> */
.L_x_28331:
[----:B------:R-:W-:Y:S05]  /*c1a0*/  BSYNC B2 ;  /* 0x0000000000027941 */ /* 0x000fea0003800000 */
.L_x_28330:
        /* <DEDUP_REMOVED lines=44> */
.L_x_28329:
[----:B------:R-:W-:Y:S05]  /*c470*/  BSYNC B1 ;  /* 0x0000000000017941 */ /* 0x000fea0003800000 */
.L_x_28328:
        /* <DEDUP_REMOVED lines=35> */
.L_x_28275:
[----:B------:R-:W-:Y:S05]  /*c6b0*/  BSYNC B0 ;  /* 0x0000000000007941 */ /* 0x000fea0003800000 */
.L_x_28274:
        /* <DEDUP_REMOVED lines=25> */
.L_x_28335:
[----:B------:R-:W-:-:S07]  /*c850*/  MOV R150, R204 ;  /* 0x000000cc00967202 */ /* 0x000fce0000000f00 */
.L_x_28336:
[----:B------:R-:W-:Y:S05]  /*c860*/  BSYNC B1 ;  /* 0x0000000000017941 */ /* 0x000fea0003800000 */
.L_x_28334:
        /* <DEDUP_REMOVED lines=16> */
.L_x_28340:
[----:B------:R-:W-:Y:S05]  /*c970*/  BSYNC B2 ;  /* 0x0000000000027941 */ /* 0x000fea0003800000 */
.L_x_28339:
        /* <DEDUP_REMOVED lines=44> */
.L_x_28338:
[----:B------:R-:W-:Y:S05]  /*cc40*/  BSYNC B1 ;  /* 0x0000000000017941 */ /* 0x000fea0003800000 */
.L_x_28337:
        /* <DEDUP_REMOVED lines=28> */
.L_x_28342:
[----:B------:R-:W-:-:S07]  /*ce10*/  MOV R149, R204 ;  /* 0x000000cc00957202 */ /* 0x000fce0000000f00 */
.L_x_28343:
[----:B------:R-:W-:Y:S05]  /*ce20*/  BSYNC B1 ;  /* 0x0000000000017941 */ /* 0x000fea0003800000 */
.L_x_28341:
        /* <DEDUP_REMOVED lines=16> */
.L_x_28347:
[----:B------:R-:W-:Y:S05]  /*cf30*/  BSYNC B2 ;  /* 0x0000000000027941 */ /* 0x000fea0003800000 */
.L_x_28346:
        /* <DEDUP_REMOVED lines=44> */
.L_x_28345:
[----:B------:R-:W-:Y:S05]  /*d200*/  BSYNC B1 ;  /* 0x0000000000017941 */ /* 0x000fea0003800000 */
.L_x_28344:
        /* <DEDUP_REMOVED lines=23> */
.L_x_28349:
[----:B------:R-:W-:-:S07]  /*d380*/  IMAD.MOV.U32 R168, RZ, RZ, R204 ;  /* 0x000000ffffa87224 */ /* 0x000fce00078e00cc */
.L_x_28350:
[----:B------:R-:W-:Y:S05]  /*d390*/  BSYNC B1 ;  /* 0x0000000000017941 */ /* 0x000fea0003800000 */
.L_x_28348:
        /* <DEDUP_REMOVED lines=16> */
.L_x_28354:
[----:B------:R-:W-:Y:S05]  /*d4a0*/  BSYNC B2 ;  /* 0x0000000000027941 */ /* 0x000fea0003800000 */
.L_x_28353:
        /* <DEDUP_REMOVED lines=44> */
.L_x_28352:
[----:B------:R-:W-:Y:S05]  /*d770*/  BSYNC B1 ;  /* 0x0000000000017941 */ /* 0x000fea0003800000 */
.L_x_28351:
        /* <DEDUP_REMOVED lines=21> */
.L_x_28356:
[----:B------:R-:W-:-:S07]  /*d8d0*/  MOV R151, R204 ;  /* 0x000000cc00977202 */ /* 0x000fce0000000f00 */
.L_x_28357:
[----:B------:R-:W-:Y:S05]  /*d8e0*/  BSYNC B1 ;  /* 0x0000000000017941 */ /* 0x000fea0003800000 */
.L_x_28355:
        /* <DEDUP_REMOVED lines=16> */
.L_x_28361:
[----:B------:R-:W-:Y:S05]  /*d9f0*/  BSYNC B2 ;  /* 0x0000000000027941 */ /* 0x000fea0003800000 */
.L_x_28360:
        /* <DEDUP_REMOVED lines=44> */
.L_x_28359:
[----:B------:R-:W-:Y:S05]  /*dcc0*/  BSYNC B1 ;  /* 0x0000000000017941 */ /* 0x000fea0003800000 */
.L_x_28358:
        /* <DEDUP_REMOVED lines=21> */
.L_x_28363:
[----:B------:R-:W-:-:S07]  /*de20*/  IMAD.MOV.U32 R202, RZ, RZ, R204 ;  /* 0x000000ffffca7224 */ /* 0x000fce00078e00cc */
.L_x_28364:
[----:B------:R-:W-:Y:S05]  /*de30*/  BSYNC B1 ;  /* 0x0000000000017941 */ /* 0x000fea0003800000 */
.L_x_28362:
        /* <DEDUP_REMOVED lines=16> */
.L_x_28368:
[----:B------:R-:W-:Y:S05]  /*df40*/  BSYNC B2 ;  /* 0x0000000000027941 */ /* 0x000fea0003800000 */
.L_x_28367:
        /* <DEDUP_REMOVED lines=44> */
.L_x_28366:
[----:B------:R-:W-:Y:S05]  /*e210*/  BSYNC B1 ;  /* 0x0000000000017941 */ /* 0x000fea0003800000 */
.L_x_28365:
        /* <DEDUP_REMOVED lines=21> */
.L_x_28370:
[----:B------:R-:W-:-:S07]  /*e370*/  MOV R169, R204 ;  /* 0x000000cc00a97202 */ /* 0x000fce0000000f00 */
.L_x_28371:
[----:B------:R-:W-:Y:S05]  /*e380*/  BSYNC B1 ;  /* 0x0000000000017941 */ /* 0x000fea0003800000 */
.L_x_28369:
        /* <DEDUP_REMOVED lines=16> */
.L_x_28375:
[----:B------:R-:W-:Y:S05]  /*e490*/  BSYNC B2 ;  /* 0x0000000000027941 */ /* 0x000fea0003800000 */
.L_x_28374:
        /* <DEDUP_REMOVED lines=44> */
.L_x_28373:
[----:B------:R-:W-:Y:S05]  /*e760*/  BSYNC B1 ;  /* 0x0000000000017941 */ /* 0x000fea0003800000 */
.L_x_28372:
        /* <DEDUP_REMOVED lines=21> */
.L_x_28377:
[----:B------:R-:W-:-:S07]  /*e8c0*/  IMAD.MOV.U32 R170, RZ, RZ, R204 ;  /* 0x000000ffffaa7224 */ /* 0x000fce00078e00cc */
.L_x_28378:
[----:B------:R-:W-:Y:S05]  /*e8d0*/  BSYNC B1 ;  /* 0x0000000000017941 */ /* 0x000fea0003800000 */
.L_x_28376:
        /* <DEDUP_REMOVED lines=16> */
.L_x_28382:
[----:B------:R-:W-:Y:S05]  /*e9e0*/  BSYNC B2 ;  /* 0x0000000000027941 */ /* 0x000fea0003800000 */
.L_x_28381:
        /* <DEDUP_REMOVED lines=44> */
.L_x_28380:
[----:B------:R-:W-:Y:S05]  /*ecb0*/  BSYNC B1 ;  /* 0x0000000000017941 */ /* 0x000fea0003800000 */
.L_x_28379:
        /* <DEDUP_REMOVED lines=21> */
.L_x_28384:
[----:B------:R-:W-:-:S07]  /*ee10*/  MOV R212, R204 ;  /* 0x000000cc00d47202 */ /* 0x000fce0000000f00 */
.L_x_28385:
[----:B------:R-:W-:Y:S05]  /*ee20*/  BSYNC B1 ;  /* 0x0000000000017941 */ /* 0x000fea0003800000 */
.L_x_28383:
        /* <DEDUP_REMOVED lines=16> */
[----:B------:R-:W-:-:S04]  /*ef30*/  ISETP.NE.AND P0, PT, R174, RZ, PT ;  /* 0x000000ffae00720c */ /* 0x000fc80003f05270 */
[----:B------:R-:W-:-:S09]  /*ef40*/  @!P6 MOV R203, R198 ;  /* 0x000000c600cbe202 */ /* 0x000fd20000000f00 */
.L_x_28389:
[----:B------:R-:W-:Y:S05]  /*ef50*/  BSYNC B2 ;  /* 0x0000000000027941 */ /* 0x000fea0003800000 */
.L_x_28388:
        /* <DEDUP_REMOVED lines=44> */
.L_x_28387:
[----:B------:R-:W-:Y:S05]  /*f220*/  BSYNC B1 ;  /* 0x0000000000017941 */ /* 0x000fea0003800000 */
.L_x_28386:
        /* <DEDUP_REMOVED lines=12> */
[----:B------:R-:W-:-:S02]  /*f2f0*/  LOP3.LUT P5, RZ, R208, 0x2, RZ, 0xc0, !PT ;  /* 0x00000002d0ff7812 */ /* 0x000fc400078ac0ff */
[----:B------:R-:W-:Y:S02]  /*f300*/  FSETP.GTU.FTZ.AND P1, PT, R211, R210, PT ;  /* 0x000000d2d300720b */ /* 0x000fe40003f3c000 */
[----:B------:R-:W-:Y:S02]  /*f310*/  SEL R213, RZ, 0x1, P2 ;  /* 0x00000001ffd57807 */ /* 0x000fe40001000000 */
[----:B------:R-:W-:Y:S02]  /*f320*/  SEL R215, RZ, 0x1, P5 ;  /* 0x00000001ffd77807 */ /* 0x000fe40002800000 */
[----:B------:R-:W-:Y:S01]  /*f330*/  FSEL R0, R0, RZ, !P1 ;  /* 0x000000ff00007208 */ /* 0x000fe20004800000 */
[----:B------:R-:W-:Y:S01]  /*f340*/  IMAD.WIDE.U32 R210, R213, 0x1000000, RZ ;  /* 0x01000000d5d27825 */ /* 0x000fe200078e00ff */
[----:B------:R-:W-:Y:S02]  /*f350*/  SEL R216, RZ, 0x100, P4 ;  /* 0x00000100ffd87807 */ /* 0x000fe40002000000 */
[----:B------:R-:W-:Y:S01]  /*f360*/  SEL R173, RZ, 0x1000000, P1 ;  /* 0x01000000ffad7807 */ /* 0x000fe20000800000 */
[----:B------:R-:W-:-:S04]  /*f370*/  IMAD.WIDE.U32 R212, R214, 0x10000, RZ ;  /* 0x00010000d6d47825 */ /* 0x000fc800078e00ff */
[----:B------:R-:W-:Y:S01]  /*f380*/  FMUL.FTZ R171, R123, R0 ;  /* 0x000000007bab7220 */ /* 0x000fe20000410000 */
[----:B------:R-:W-:Y:S01]  /*f390*/  LOP3.LUT P6, RZ, R208, 0x4, RZ, 0xc0, !PT ;  /* 0x00000004d0ff7812 */ /* 0x000fe200078cc0ff */
[----:B------:R-:W-:Y:S01]  /*f3a0*/  IMAD.WIDE.U32 R214, R215, 0x100, RZ ;  /* 0x00000100d7d67825 */ /* 0x000fe200078e00ff */
[----:B------:R-:W-:-:S03]  /*f3b0*/  SEL R219, RZ, 0x1, P3 ;  /* 0x00000001ffdb7807 */ /* 0x000fc60001800000 */
[----:B------:R-:W-:Y:S01]  /*f3c0*/  @P0 FADD.FTZ R171, R131, R171 ;  /* 0x000000ab83ab0221 */ /* 0x000fe20000010000 */
[----:B------:R-:W-:Y:S02]  /*f3d0*/  LOP3.LUT R0, R216, R173, R221, 0xfe, !PT ;  /* 0x000000add8007212 */ /* 0x000fe400078efedd */
[----:B------:R-:W-:Y:S02]  /*f3e0*/  SEL R217, RZ, 0x1, P6 ;  /* 0x00000001ffd97807 */ /* 0x000fe40003000000 */
[----:B------:R-:W-:Y:S01]  /*f3f0*/  LOP3.LUT R210, R214, R210, R212, 0xfe, !PT ;  /* 0x000000d2d6d27212 */ /* 0x000fe200078efed4 */
[----:B------:R0:W-:Y:S01]  /*f400*/  STG.E.128 desc[UR4][R206.64+0x10], R168 ;  /* 0x000010a8ce007986 */ /* 0x0001e2000c101d04 */
[----:B------:R-:W-:Y:S02]  /*f410*/  LOP3.LUT R211, R211, R0, R219, 0xfe, !PT ;  /* 0x00000000d3d37212 */ /* 0x000fe400078efedb */
[----:B------:R-:W-:Y:S02]  /*f420*/  LOP3.LUT R210, R210, R217, RZ, 0xfc, !PT ;  /* 0x000000d9d2d27212 */ /* 0x000fe400078efcff */
[----:B------:R-:W-:-:S05]  /*f430*/  LOP3.LUT R211, R215, R211, R213, 0xfe, !PT ;  /* 0x000000d3d7d37212 */ /* 0x000fca00078efed5 */
[----:B------:R0:W-:Y:S02]  /*f440*/  STG.E.64 desc[UR4][R174.64], R210 ;  /* 0x000000d2ae007986 */ /* 0x0001e4000c101b04 */
.L_x_28333:
[----:B------:R-:W-:Y:S05]  /*f450*/  BSYNC B0 ;  /* 0x0000000000007941 */ /* 0x000fea0003800000 */
.L_x_28332:
[----:B------:R-:W-:Y:S01]  /*f460*/  FADD.FTZ R0, RZ, R132 ;  /* 0x00000084ff007221 */ /* 0x000fe20000010000 */
        /* <DEDUP_REMOVED lines=14> */
[----:B0---4-:R-:W-:-:S05]  /*f550*/  FSEL R175, R0, RZ, P6 ;  /* 0x000000ff00af7208 */ /* 0x011fca0003000000 */
        /* <DEDUP_REMOVED lines=135> */
.L_x_28413:
        /* <DEDUP_REMOVED lines=48> */
.L_x_28392:
[----:B------:R-:W-:Y:S05]  /*100d0*/  BSYNC B0 ;  /* 0x0000000000007941 */ /* 0x000fea0003800000 */
.L_x_28391:
        /* <DEDUP_REMOVED lines=35> */
.L_x_28394:
[----:B------:R-:W-:Y:S05]  /*10310*/  BSYNC B0 ;  /* 0x0000000000007941 */ /* 0x000fea0003800000 */
.L_x_28393:
        /* <DEDUP_REMOVED lines=35> */
.L_x_28396:
[----:B------:R-:W-:Y:S05]  /*10550*/  BSYNC B0 ;  /* 0x0000000000007941 */ /* 0x000fea0003800000 */
.L_x_28395:
        /* <DEDUP_REMOVED lines=35> */
.L_x_28398:
[----:B------:R-:W-:Y:S05]  /*10790*/  BSYNC B0 ;  /* 0x0000000000007941 */ /* 0x000fea0003800000 */
.L_x_28397:
        /* <DEDUP_REMOVED lines=34> */
.L_x_28400:
[----:B------:R-:W-:Y:S05]  /*109c0*/  BSYNC B0 ;  /* 0x0000000000007941 */ /* 0x000fea0003800000 */
.L_x_28399:
[----:B01--4-:R-:W0:Y:S02]  /*109d0*/  LDC.64 R172, c[0x0][0x210] ;  /* 0x00008400ffac7b82 */ /* 0x013e240000000a00 */
[----:B0-----:R-:W-:-:S04]  /*109e0*/  LEA R193, R172, R193, 0x2 ;  /* 0x000000c1acc17211 */ /* 0x001fc800078e10ff */
[----:B------:R-:W-:-:S13]  /*109f0*/  ISETP.GE.AND P0, PT, R193, R173, PT ;  /* 0x000000adc100720c */ /* 0x000fda0003f06270 */
[----:B------:R-:W-:Y:S05]  /*10a00*/  @!P0 BRA `(.L_x_28401) ;  /* 0xffffff0400488947 */ /* 0x000fea000383ffff */
[----:B------:R-:W-:Y:S05]  /*10a10*/  EXIT ;  /* 0x000000000000794d */ /* 0x000fea0003800000 */
.L_x_28390:
[----:B------:R-:W-:Y:S01]  /*10a20*/  HFMA2.MMA R215, -RZ, RZ, 0, 1.847743988037109375e-06 ;  /* 0x0000001fffd77435 */ /* 0x000fe200000001ff */
[----:B------:R-:W-:Y:S01]  /*10a30*/  BSSY B0, `(.L_x_28402) ;  /* 0x0000007000007945 */ /* 0x000fe20003800000 */
[----:B------:R-:W-:Y:S01]  /*10a40*/  MOV R213, R175 ;  /* 0x000000af00d57202 */ /* 0x000fe20000000f00 */
[----:B------:R-:W-:Y:S01]  /*10a50*/  IMAD.MOV.U32 R212, RZ, RZ, 0x1 ;  /* 0x00000001ffd47424 */ /* 0x000fe200078e00ff */
[----:B------:R-:W-:-:S07]  /*10a60*/  MOV R210, 0xffffffff ;  /* 0xffffffff00d27802 */ /* 0x000fce0000000f00 */
[----:B-123-5:R-:W-:Y:S05]  /*10a70*/  WARPSYNC.COLLECTIVE R210, `(.L_x_28403) ;  /* 0x00000000d2087348 */ /* 0x02efea0003c00000 */
[----:B------:R0:W4:Y:S02]  /*10a80*/  SHFL.BFLY P5, R211, R213, R212, R215 ;  /* 0x0c0000d4d5d37389 */ /* 0x00012400000a00d7 */
[----:B012345:R-:W-:Y:S01]  /*10a90*/  ENDCOLLECTIVE ;  /* 0x000000000000791b */ /* 0x03ffe20003800000 */
.L_x_28403:
[----:B------:R-:W-:Y:S05]  /*10aa0*/  BSYNC B0 ;  /* 0x0000000000007941 */ /* 0x000fea0003800000 */
.L_x_28402:
        /* <DEDUP_REMOVED lines=9> */
.L_x_28404:
[----:B------:R-:W-:Y:S01]  /*10b40*/  HFMA2.MMA R212, -RZ, RZ, 0, 2.384185791015625e-07 ;  /* 0x00000004ffd47435 */ /* 0x000fe200000001ff */
[----:B------:R-:W-:-:S05]  /*10b50*/  MOV R173, R211 ;  /* 0x000000d300ad7202 */ /* 0x000fca0000000f00 */
[----:B------:R-:W-:-:S04]  /*10b60*/  FADD.FTZ R206, R174, R173 ;  /* 0x000000adaece7221 */ /* 0x000fc80000010000 */
[----:B------:R-:W-:-:S07]  /*10b70*/  IMAD.MOV.U32 R213, RZ, RZ, R206 ;  /* 0x000000ffffd57224 */ /* 0x000fce00078e00ce */
[----:B------:R-:W-:Y:S05]  /*10b80*/  WARPSYNC.COLLECTIVE R210, `(.L_x_28405) ;  /* 0x00000000d2087348 */ /* 0x000fea0003c00000 */
[----:B------:R0:W1:Y:S02]  /*10b90*/  SHFL.BFLY P5, R211, R213, R212, R215 ;  /* 0x0c0000d4d5d37389 */ /* 0x00006400000a00d7 */
[----:B01----:R-:W-:Y:S01]  /*10ba0*/  ENDCOLLECTIVE ;  /* 0x000000000000791b */ /* 0x003fe20003800000 */
.L_x_28405:
        /* <DEDUP_REMOVED lines=8> */
.L_x_28406:
[----:B------:R-:W-:Y:S01]  /*10c30*/  HFMA2.MMA R212, -RZ, RZ, 0, 9.5367431640625e-07 ;  /* 0x00000010ffd47435 */ /* 0x000fe200000001ff */
[----:B------:R-:W-:-:S05]  /*10c40*/  MOV R0, R211 ;  /* 0x000000d300007202 */ /* 0x000fca0000000f00 */
[----:B------:R-:W-:-:S04]  /*10c50*/  FADD.FTZ R209, R207, R0 ;  /* 0x00000000cfd17221 */ /* 0x000fc80000010000 */
[----:B------:R-:W-:-:S07]  /*10c60*/  IMAD.MOV.U32 R213, RZ, RZ, R209 ;  /* 0x000000ffffd57224 */ /* 0x000fce00078e00d1 */
[----:B------:R-:W-:Y:S05]  /*10c70*/  WARPSYNC.COLLECTIVE R210, `(.L_x_28407) ;  /* 0x00000000d2087348 */ /* 0x000fea0003c00000 */
[----:B------:R0:W1:Y:S02]  /*10c80*/  SHFL.BFLY P5, R211, R213, R212, R215 ;  /* 0x0c0000d4d5d37389 */ /* 0x00006400000a00d7 */
[----:B01----:R-:W-:Y:S01]  /*10c90*/  ENDCOLLECTIVE ;  /* 0x000000000000791b */ /* 0x003fe20003800000 */
.L_x_28407:
        /* <DEDUP_REMOVED lines=89> */
.L_x_28408:
[----:B------:R-:W-:Y:S01]  /*11230*/  HFMA2.MMA R212, -RZ, RZ, 0, 1.1920928955078125e-07 ;  /* 0x00000002ffd47435 */ /* 0x000fe200000001ff */
[----:B------:R-:W-:-:S05]  /*11240*/  MOV R175, R211 ;  /* 0x000000d300af7202 */ /* 0x000fca0000000f00 */
[----:B------:R-:W-:-:S04]  /*11250*/  FADD.FTZ R175, R0, R175 ;  /* 0x000000af00af7221 */ /* 0x000fc80000010000 */
[----:B------:R-:W-:-:S07]  /*11260*/  IMAD.MOV.U32 R213, RZ, RZ, R175 ;  /* 0x000000ffffd57224 */ /* 0x000fce00078e00af */
[----:B------:R-:W-:Y:S05]  /*11270*/  WARPSYNC.COLLECTIVE R210, `(.L_x_28409) ;  /* 0x00000000d2087348 */ /* 0x000fea0003c00000 */
[----:B------:R0:W1:Y:S02]  /*11280*/  SHFL.BFLY P5, R211, R213, R212, R215 ;  /* 0x0c0000d4d5d37389 */ /* 0x00006400000a00d7 */
[----:B01----:R-:W-:Y:S01]  /*11290*/  ENDCOLLECTIVE ;  /* 0x000000000000791b */ /* 0x003fe20003800000 */
.L_x_28409:
[----:B------:R-:W-:Y:S01]  /*112a0*/  HFMA2.MMA R212, -RZ, RZ, 0, 2.384185791015625e-07 ;  /* 0x00000004ffd47435 */ /* 0x000fe200000001ff */
[----:B------:R-:W-:-:S05]  /*112b0*/  MOV R174, R211 ;  /* 0x000000d300ae7202 */ /* 0x000fca0000000f00 */
[----:B------:R-:W-:-:S04]  /*112c0*/  FADD.FTZ R174, R175, R174 ;  /* 0x000000aeafae7221 */ /* 0x000fc80000010000 */
[----:B------:R-:W-:-:S07]  /*112d0*/  IMAD.MOV.U32 R213, RZ, RZ, R174 ;  /* 0x000000ffffd57224 */ /* 0x000fce00078e00ae */
[----:B------:R-:W-:Y:S05]  /*112e0*/  WARPSYNC.COLLECTIVE R210, `(.L_x_28410) ;  /* 0x00000000d2087348 */ /* 0x000fea0003c00000 */
[----:B------:R0:W1:Y:S02]  /*112f0*/  SHFL.BFLY P5, R211, R213, R212, R215 ;  /* 0x0c0000d4d5d37389 */ /* 0x00006400000a00d7 */
[----:B01----:R-:W-:Y:S01]  /*11300*/  ENDCOLLECTIVE ;  /* 0x000000000000791b */ /* 0x003fe20003800000 */
.L_x_28410:
[----:B------:R-:W-:Y:S01]  /*11310*/  HFMA2.MMA R212, -RZ, RZ, 0, 4.76837158203125e-07 ;  /* 0x00000008ffd47435 */ /* 0x000fe200000001ff */
[----:B------:R-:W-:-:S05]  /*11320*/  MOV R207, R211 ;  /* 0x000000d300cf7202 */ /* 0x000fca0000000f00 */
[----:B------:R-:W-:-:S04]  /*11330*/  FADD.FTZ R207, R174, R207 ;  /* 0x000000cfaecf7221 */ /* 0x000fc80000010000 */
[----:B------:R-:W-:-:S07]  /*11340*/  IMAD.MOV.U32 R213, RZ, RZ, R207 ;  /* 0x000000ffffd57224 */ /* 0x000fce00078e00cf */
[----:B------:R-:W-:Y:S05]  /*11350*/  WARPSYNC.COLLECTIVE R210, `(.L_x_28411) ;  /* 0x00000000d2087348 */ /* 0x000fea0003c00000 */
[----:B------:R0:W1:Y:S02]  /*11360*/  SHFL.BFLY P5, R211, R213, R212, R215 ;  /* 0x0c0000d4d5d37389 */ /* 0x00006400000a00d7 */
[----:B01----:R-:W-:Y:S01]  /*11370*/  ENDCOLLECTIVE ;  /* 0x000000000000791b */ /* 0x003fe20003800000 */
.L_x_28411:
[----:B------:R-:W-:Y:S01]  /*11380*/  HFMA2.MMA R212, -RZ, RZ, 0, 9.5367431640625e-07 ;  /* 0x00000010ffd47435 */ /* 0x000fe200000001ff */
[----:B------:R-:W-:-:S05]  /*11390*/  MOV R206, R211 ;  /* 0x000000d300ce7202 */ /* 0x000fca0000000f00 */
[----:B------:R-:W-:-:S04]  /*113a0*/  FADD.FTZ R206, R207, R206 ;  /* 0x000000cecfce7221 */ /* 0x000fc80000010000 */
[----:B------:R-:W-:-:S07]  /*113b0*/  IMAD.MOV.U32 R213, RZ, RZ, R206 ;  /* 0x000000ffffd57224 */ /* 0x000fce00078e00ce */
[----:B------:R-:W-:Y:S05]  /*113c0*/  WARPSYNC.COLLECTIVE R210, `(.L_x_28412) ;  /* 0x00000000d2087348 */ /* 0x000fea0003c00000 */
[----:B------:R0:W1:Y:S02]  /*113d0*/  SHFL.BFLY P5, R211, R213, R212, R215 ;  /* 0x0c0000d4d5d37389 */ /* 0x00006400000a00d7 */
[----:B01----:R-:W-:Y:S01]  /*113e0*/  ENDCOLLECTIVE ;  /* 0x000000000000791b */ /* 0x003fe20003800000 */
.L_x_28412:
[----:B------:R-:W-:Y:S01]  /*113f0*/  MOV R209, R211 ;  /* 0x000000d300d17202 */ /* 0x000fe20000000f00 */
[----:B------:R-:W-:Y:S06]  /*11400*/  BRA `(.L_x_28413) ;  /* 0xffffffe800707947 */ /* 0x000fec000383ffff */
.L_x_28414:
        /* <DEDUP_REMOVED lines=15> */
.L_x_37490:


//--------------------- .text._ZN10layer_norm13ln_fwd_kernelINS_13Kernel_traitsIf6__halffS2_fjLj1280ELj1ELj4ELj1ELj16ENS_18Kernel_traits_baseILj1280EfS2_fS2_fjLj128EEEEELb1ELb1ELb0ELb1EEEvNS_9FwdParamsE --------------------------
	.section	.text._ZN10layer_norm13ln_fwd_kernelINS_13Kernel_traitsIf6__halffS2_fjLj1280ELj1ELj4ELj1ELj16ENS_18Kernel_traits_baseILj1280EfS2_fS2_fjLj128EEEEELb1ELb1ELb0ELb1EEEvNS_9FwdParamsE,"ax",@progbits
	.align	128
        .global         _ZN10layer_norm13ln_fwd_kernelINS_13Kernel_traitsIf6__halffS2_fjLj1280ELj1ELj4ELj1ELj16ENS_18Kernel_traits_baseILj1280EfS2_fS2_fjLj128EEEEELb1ELb1ELb0ELb1EEEvNS_9FwdParamsE
        .type           _ZN10layer_norm13ln_fwd_kernelINS_13Kernel_traitsIf6__halffS2_fjLj1280ELj1ELj4ELj1ELj16ENS_18Kernel_traits_baseILj1280EfS2_fS2_fjLj128EEEEELb1ELb1ELb0ELb1EEEvNS_9FwdParamsE,@function
        .size           _ZN10layer_norm13ln_fwd_kernelINS_13Kernel_traitsIf6__halffS2_fjLj1280ELj1ELj4ELj1ELj16ENS_18Kernel_traits_baseILj1280EfS2_fS2_fjLj128EEEEELb1ELb1ELb0ELb1EEEvNS_9FwdParamsE,(.L_x_37491 - _ZN10layer_norm13ln_fwd_kernelINS_13Kernel_traitsIf6__halffS2_fjLj1280ELj1ELj4ELj1ELj16ENS_18Kernel_traits_baseILj1280EfS2_fS2_fjLj128EEEEELb1ELb1ELb0ELb1EEEvNS_9FwdParamsE)
        .other          _ZN10layer_norm13ln_fwd_kernelINS_13Kernel_traitsIf6__halffS2_fjLj1280ELj1ELj4ELj1ELj16ENS_18Kernel_traits_baseILj1280EfS2_fS2_fjLj128EEEEELb1ELb1ELb0ELb1EEEvNS_9FwdParamsE,@"STO_CUDA_ENTRY STV_DEFAULT"
_ZN10layer_norm13ln_fwd_kernelINS_13Kernel_traitsIf6__halffS2_fjLj1280ELj1ELj4ELj1ELj16ENS_18Kernel_traits_baseILj1280EfS2_fS2_fjLj128EEEEELb1ELb1ELb0ELb1EEEvNS_9FwdParamsE:
.text._ZN10layer_norm13ln_fwd_kernelINS_13Kernel_traitsIf6__halffS2_fjLj1280ELj1ELj4ELj1ELj16ENS_18Kernel_traits_baseILj1280EfS2_fS2_fjLj128EEEEELb1ELb1ELb0ELb1EEEvNS_9FwdParamsE:
[----:B------:R-:W-:Y:S01]  /*0000*/  LDC R1, c[0x0][0x28] ;  /* 0x00000a00ff017b82 */ /* 0x000fe20000000800 */
[----:B------:R-:W0:Y:S07]  /*0010*/  S2R R198, SR_TID.X ;  /* 0x0000000000c67919 */ /* 0x000e2e0000002100 */
[----:B------:R-:W1:Y:S01]  /*0020*/  LDC R212, c[0x0][0x2e8] ;  /* 0x0000ba00ffd47b82 */ /* 0x000e620000000800 */
[----:B------:R-:W-:Y:S01]  /*0030*/  ULDC.U8 UR4, c[0x0][0x2f4] ;  /* 0x0000bd0000047ab9 */ /* 0x000fe20000000000 */
[----:B------:R-:W-:Y:S01]  /*0040*/  ULDC.64 UR8, c[0x0][0x2c8] ;  /* 0x0000b20000087ab9 */ /* 0x000fe20000000a00 */
[----:B------:R-:W2:Y:S01]  /*0050*/  S2R R0, SR_CTAID.X ;  /* 0x0000000000007919 */ /* 0x000ea20000002500 */
[----:B------:R-:W-:-:S04]  /*0060*/  ISETP.NE.AND P1, PT, RZ, UR4, PT ;  /* 0x00000004ff007c0c */ /* 0x000fc8000bf25270 */
[----:B------:R-:W3:Y:S01]  /*0070*/  LDC R213, c[0x0][0x2ec] ;  /* 0x0000bb00ffd57b82 */ /* 0x000ee20000000800 */
[----:B------:R-:W-:Y:S01]  /*0080*/  ULDC.64 UR6, c[0x0][0x2e0] ;  /* 0x0000b80000067ab9 */ /* 0x000fe20000000a00 */
[----:B------:R-:W-:Y:S02]  /*0090*/  ISETP.NE.U32.AND P0, PT, RZ, UR8, PT ;  /* 0x00000008ff007c0c */ /* 0x000fe4000bf05070 */
[----:B------:R-:W-:Y:S02]  /*00a0*/  CS2R R184, SRZ ;  /* 0x0000000000b87805 */ /* 0x000fe4000001ff00 */
[----:B------:R-:W-:Y:S01]  /*00b0*/  MOV R194, UR6 ;  /* 0x0000000600c27c02 */ /* 0x000fe20008000f00 */
[----:B------:R-:W-:Y:S01]  /*00c0*/  ULDC UR6, c[0x0][0x0] ;  /* 0x0000000000067ab9 */ /* 0x000fe20000000800 */
[----:B------:R-:W-:Y:S01]  /*00d0*/  IMAD.U32 R195, RZ, RZ, UR7 ;  /* 0x00000007ffc37e24 */ /* 0x000fe2000f8e00ff */
[----:B------:R-:W-:Y:S02]  /*00e0*/  ISETP.NE.AND.EX P0, PT, RZ, UR9, PT, P0 ;  /* 0x00000009ff007c0c */ /* 0x000fe4000bf05300 */
        /* <DEDUP_REMOVED lines=15> */
[--C-:B0-----:R-:W-:Y:S01]  /*01e0*/  SHF.R.U32.HI R199, RZ, 0x5, R198.reuse ;  /* 0x00000005ffc77819 */ /* 0x101fe200000116c6 */
[----:B---3--:R-:W-:Y:S01]  /*01f0*/  @P1 IMAD.MOV.U32 R3, RZ, RZ, R213 ;  /* 0x000000ffff031224 */ /* 0x008fe200078e00d5 */
[----:B------:R-:W-:Y:S02]  /*0200*/  SHF.L.U32 R4, R198, 0x5, RZ ;  /* 0x00000005c6047819 */ /* 0x000fe400000006ff */
[----:B------:R-:W-:Y:S02]  /*0210*/  CS2R R158, SRZ ;  /* 0x00000000009e7805 */ /* 0x000fe4000001ff00 */
[----:B------:R-:W-:Y:S01]  /*0220*/  CS2R R152, SRZ ;  /* 0x0000000000987805 */ /* 0x000fe2000001ff00 */
[----:B--2---:R-:W-:Y:S01]  /*0230*/  IMAD R199, R0, 0x4, R199 ;  /* 0x0000000400c77824 */ /* 0x004fe200078e02c7 */
[----:B------:R-:W-:Y:S01]  /*0240*/  LOP3.LUT R6, R4, 0x3e0, RZ, 0xc0, !PT ;  /* 0x000003e004067812 */ /* 0x000fe200078ec0ff */
[----:B------:R-:W-:Y:S01]  /*0250*/  IMAD R0, R0, UR6, R198 ;  /* 0x0000000600007c24 */ /* 0x000fe2000f8e02c6 */
[----:B------:R-:W-:Y:S01]  /*0260*/  ULDC.64 UR6, c[0x0][0x260] ;  /* 0x0000980000067ab9 */ /* 0x000fe20000000a00 */
[----:B------:R-:W-:-:S02]  /*0270*/  CS2R R154, SRZ ;  /* 0x00000000009a7805 */ /* 0x000fc4000001ff00 */
[C---:B------:R-:W-:Y:S02]  /*0280*/  IADD3 R4, P2, R6.reuse, UR6, RZ ;  /* 0x0000000606047c10 */ /* 0x040fe4000ff5e0ff */
[----:B------:R-:W-:Y:S02]  /*0290*/  CS2R R148, SRZ ;  /* 0x0000000000947805 */ /* 0x000fe4000001ff00 */
[----:B------:R-:W-:Y:S02]  /*02a0*/  IADD3 R6, P3, R6, UR8, RZ ;  /* 0x0000000806067c10 */ /* 0x000fe4000ff7e0ff */
[----:B------:R-:W-:Y:S01]  /*02b0*/  CS2R R150, SRZ ;  /* 0x0000000000967805 */ /* 0x000fe2000001ff00 */
[----:B------:R-:W-:Y:S01]  /*02c0*/  ULDC.64 UR4, c[0x0][0x208] ;  /* 0x0000820000047ab9 */ /* 0x000fe20000000a00 */
[----:B------:R-:W-:Y:S01]  /*02d0*/  ULDC UR6, c[0x0][0x214] ;  /* 0x0000850000067ab9 */ /* 0x000fe20000000800 */
[----:B------:R-:W-:Y:S01]  /*02e0*/  IADD3.X R7, RZ, UR9, RZ, P3, !PT ;  /* 0x00000009ff077c10 */ /* 0x000fe20009ffe4ff */
[----:B------:R-:W5:Y:S01]  /*02f0*/  @P1 LDG.E.64 R2, desc[UR4][R2.64] ;  /* 0x0000000402021981 */ /* 0x000f62000c1e1b00 */
[----:B------:R-:W-:-:S03]  /*0300*/  ULDC.64 UR10, c[0x0][0x278] ;  /* 0x00009e00000a7ab9 */ /* 0x000fc60000000a00 */
[----:B------:R-:W5:Y:S01]  /*0310*/  @P1 LDG.E.64 R194, desc[UR4][R194.64] ;  /* 0x00000004c2c21981 */ /* 0x000f62000c1e1b00 */
[----:B------:R-:W-:Y:S01]  /*0320*/  IMAD.X R5, RZ, RZ, UR7, P2 ;  /* 0x00000007ff057e24 */ /* 0x000fe200090e06ff */
[----:B------:R-:W-:Y:S02]  /*0330*/  ISETP.GE.AND P2, PT, R199, UR6, PT ;  /* 0x00000006c7007c0c */ /* 0x000fe4000bf46270 */
[----:B------:R0:W5:Y:S01]  /*0340*/  @P0 LDG.E.128 R184, desc[UR4][R6.64] ;  /* 0x0000000406b80981 */ /* 0x000162000c1e1d00 */
[----:B------:R-:W-:-:S03]  /*0350*/  LOP3.LUT R198, R198, 0x1f, RZ, 0xc0, !PT ;  /* 0x0000001fc6c67812 */ /* 0x000fc600078ec0ff */
[----:B------:R0:W5:Y:S01]  /*0360*/  @P0 LDG.E.128 R180, desc[UR4][R6.64+0x10] ;  /* 0x0000100406b40981 */ /* 0x000162000c1e1d00 */
[----:B------:R-:W-:-:S03]  /*0370*/  LEA R8, P4, R198, UR10, 0x5 ;  /* 0x0000000ac6087c11 */ /* 0x000fc6000f8828ff */
        /* <DEDUP_REMOVED lines=33> */
[----:B------:R1:W5:Y:S01]  /*0590*/  LDG.E.128 R68, desc[UR4][R8.64+0x1010] ;  /* 0x0010100408447981 */ /* 0x000362000c1e1d00 */
        /* <DEDUP_REMOVED lines=15> */
[----:B0-----:R-:W-:Y:S01]  /*0690*/  LOP3.LUT R6, R5, R25, R194, 0x96, !PT ;  /* 0x0000001905067212 */ /* 0x001fe200078e96c2 */
[----:B------:R-:W-:Y:S01]  /*06a0*/  ULDC.64 UR8, c[0x0][0x2b8] ;  /* 0x0000ae0000087ab9 */ /* 0x000fe20000000a00 */
[----:B------:R-:W-:Y:S01]  /*06b0*/  ISETP.NE.U32.AND P0, PT, RZ, UR6, PT ;  /* 0x00000006ff007c0c */ /* 0x000fe2000bf05070 */
[----:B------:R-:W-:Y:S01]  /*06c0*/  VIADD R16, R195, 0x646e171e ;  /* 0x646e171ec3107836 */ /* 0x000fe20000000000 */
[----:B------:R-:W-:Y:S01]  /*06d0*/  LOP3.LUT R3, R3, R195, RZ, 0x3c, !PT ;  /* 0x000000c303037212 */ /* 0x000fe200078e3cff */
[----:B------:R-:W-:Y:S01]  /*06e0*/  IMAD.WIDE.U32 R6, R6, -0x2daee0ad, RZ ;  /* 0xd2511f5306067825 */ /* 0x000fe200078e00ff */
[----:B------:R-:W-:Y:S01]  /*06f0*/  ISETP.NE.AND.EX P0, PT, RZ, UR7, PT, P0 ;  /* 0x00000007ff007c0c */ /* 0x000fe2000bf05300 */
[----:B------:R-:W-:Y:S01]  /*0700*/  ULDC.U8 UR6, c[0x0][0x2a0] ;  /* 0x0000a80000067ab9 */ /* 0x000fe20000000000 */
[----:B------:R-:W-:Y:S01]  /*0710*/  IADD3 R15, R195, 0x1fd5c5a3, RZ ;  /* 0x1fd5c5a3c30f7810 */ /* 0x000fe20007ffe0ff */
[----:B-1----:R-:W-:Y:S01]  /*0720*/  IMAD.WIDE.U32 R8, R3, -0x326172a9, RZ ;  /* 0xcd9e8d5703087825 */ /* 0x002fe200078e00ff */
[----:B------:R-:W-:Y:S01]  /*0730*/  LOP3.LUT R5, R7, R2, R197, 0x96, !PT ;  /* 0x0000000207057212 */ /* 0x000fe200078e96c5 */
[----:B------:R-:W-:Y:S01]  /*0740*/  ULDC UR7, c[0x0][0x2d8] ;  /* 0x0000b60000077ab9 */ /* 0x000fe20000000800 */
[C---:B------:R-:W-:Y:S01]  /*0750*/  IADD3 R13, R194.reuse, -0xe443238, RZ ;  /* 0xf1bbcdc8c20d7810 */ /* 0x040fe20007ffe0ff */
[----:B------:R-:W-:Y:S01]  /*0760*/  VIADD R14, R194, 0x5384540f ;  /* 0x5384540fc20e7836 */ /* 0x000fe20000000000 */
[----:B------:R-:W-:Y:S01]  /*0770*/  LOP3.LUT R2, R9, R196, R4, 0x96, !PT ;  /* 0x000000c409027212 */ /* 0x000fe200078e9604 */
[----:B------:R-:W-:Y:S01]  /*0780*/  IMAD.WIDE.U32 R4, R5, -0x326172a9, RZ ;  /* 0xcd9e8d5705047825 */ /* 0x000fe200078e00ff */
[----:B------:R-:W-:-:S02]  /*0790*/  IADD3 R11, R195, -0x695add53, RZ ;  /* 0x96a522adc30b7810 */ /* 0x000fc40007ffe0ff */
[----:B------:R-:W-:Y:S01]  /*07a0*/  LOP3.LUT R212, R212, 0x3, RZ, 0xc0, !PT ;  /* 0x00000003d4d47812 */ /* 0x000fe200078ec0ff */
        /* <DEDUP_REMOVED lines=30> */
[----:B------:R-:W-:Y:S01]  /*0990*/  IMAD.WIDE.U32 R8, R8, -0x2daee0ad, RZ ;  /* 0xd2511f5308087825 */ /* 0x000fe200078e00ff */
[----:B------:R-:W-:Y:S02]  /*09a0*/  MOV R6, R0 ;  /* 0x0000000000067202 */ /* 0x000fe40000000f00 */
[----:B------:R-:W-:Y:S01]  /*09b0*/  LOP3.LUT R0, R0, 0xffffffef, RZ, 0xc0, !PT ;  /* 0xffffffef00007812 */ /* 0x000fe200078ec0ff */
[----:B------:R-:W-:Y:S01]  /*09c0*/  IMAD R3, R5, -0x326172a9, RZ ;  /* 0xcd9e8d5705037824 */ /* 0x000fe200078e02ff */
[----:B------:R-:W-:Y:S01]  /*09d0*/  LOP3.LUT R9, R9, R2, R11, 0x96, !PT ;  /* 0x0000000209097212 */ /* 0x000fe200078e960b */
[----:B------:R-:W-:Y:S01]  /*09e0*/  IMAD.HI.U32 R7, R26, -0x326172a9, RZ ;  /* 0xcd9e8d571a077827 */ /* 0x000fe200078e00ff */
[----:B------:R-:W-:Y:S02]  /*09f0*/  @P0 LOP3.LUT R0, R0, 0x10, RZ, 0xfc, !PT ;  /* 0x0000001000000812 */ /* 0x000fe400078efcff */
[----:B------:R-:W-:Y:S01]  /*0a00*/  ISETP.NE.AND P0, PT, RZ, UR6, PT ;  /* 0x00000006ff007c0c */ /* 0x000fe2000bf05270 */
[----:B------:R-:W-:Y:S01]  /*0a10*/  IMAD.MOV.U32 R5, RZ, RZ, R24 ;  /* 0x000000ffff057224 */ /* 0x000fe200078e0018 */
[----:B------:R-:W-:Y:S01]  /*0a20*/  LOP3.LUT R0, R0, 0xffffffdf, RZ, 0xc0, !PT ;  /* 0xffffffdf00007812 */ /* 0x000fe200078ec0ff */
[----:B------:R-:W-:Y:S01]  /*0a30*/  IMAD R2, R26, -0x326172a9, RZ ;  /* 0xcd9e8d571a027824 */ /* 0x000fe200078e02ff */
[----:B------:R-:W-:Y:S01]  /*0a40*/  LOP3.LUT R7, R7, R3, R10, 0x96, !PT ;  /* 0x0000000307077212 */ /* 0x000fe200078e960a */
[----:B------:R-:W-:Y:S01]  /*0a50*/  IMAD.MOV.U32 R3, RZ, RZ, RZ ;  /* 0x000000ffff037224 */ /* 0x000fe200078e00ff */
[----:B------:R-:W-:Y:S01]  /*0a60*/  MOV R4, R25 ;  /* 0x0000001900047202 */ /* 0x000fe20000000f00 */
[----:B------:R-:W-:-:S06]  /*0a70*/  ULDC UR6, c[0x0][0x218] ;  /* 0x0000860000067ab9 */ /* 0x000fcc0000000800 */
[----:B------:R-:W-:-:S07]  /*0a80*/  @P0 LOP3.LUT R0, R0, 0x20, RZ, 0xfc, !PT ;  /* 0x0000002000000812 */ /* 0x000fce00078efcff */
.L_x_28696:
        /* <DEDUP_REMOVED lines=21> */
[----:B------:R-:W-:-:S03]  /*0be0*/  VIADD R32, R212, 0x1 ;  /* 0x00000001d4207836 */ /* 0x000fc60000000000 */
[----:B--2---:R-:W-:-:S07]  /*0bf0*/  @P2 HADD2.F32 R206, -RZ, R28.H0_H0 ;  /* 0x2000001cffce2230 */ /* 0x004fce0000004100 */
        /* <DEDUP_REMOVED lines=9> */
.L_x_28416:
[----:B------:R-:W-:-:S07]  /*0c90*/  IMAD.MOV.U32 R36, RZ, RZ, R2 ;  /* 0x000000ffff247224 */ /* 0x000fce00078e0002 */
.L_x_28417:
[----:B------:R-:W-:Y:S05]  /*0ca0*/  BSYNC B0 ;  /* 0x0000000000007941 */ /* 0x000fea0003800000 */
.L_x_28415:
        /* <DEDUP_REMOVED lines=16> */
.L_x_28421:
[----:B------:R-:W-:Y:S05]  /*0db0*/  BSYNC B1 ;  /* 0x0000000000017941 */ /* 0x000fea0003800000 */
.L_x_28420:
        /* <DEDUP_REMOVED lines=43> */
.L_x_28419:
[----:B------:R-:W-:Y:S05]  /*1070*/  BSYNC B0 ;  /* 0x0000000000007941 */ /* 0x000fea0003800000 */
.L_x_28418:
        /* <DEDUP_REMOVED lines=11> */
[----:B0-----:R-:W-:Y:S02]  /*1130*/  FSETP.GTU.FTZ.AND P2, PT, R28, R209, PT ;  /* 0x000000d11c00720b */ /* 0x001fe40003f5c000 */
[----:B------:R-:W-:Y:S01]  /*1140*/  IADD3 R28, R32, 0x1, RZ ;  /* 0x00000001201c7810 */ /* 0x000fe20007ffe0ff */
        /* <DEDUP_REMOVED lines=15> */
.L_x_28423:
[----:B------:R-:W-:-:S07]  /*1240*/  MOV R34, R2 ;  /* 0x0000000200227202 */ /* 0x000fce0000000f00 */
.L_x_28424:
[----:B------:R-:W-:Y:S05]  /*1250*/  BSYNC B0 ;  /* 0x0000000000007941 */ /* 0x000fea0003800000 */
.L_x_28422:
        /* <DEDUP_REMOVED lines=16> */
.L_x_28428:
[----:B------:R-:W-:Y:S05]  /*1360*/  BSYNC B1 ;  /* 0x0000000000017941 */ /* 0x000fea0003800000 */
.L_x_28427:
        /* <DEDUP_REMOVED lines=43> */
.L_x_28426:
[----:B------:R-:W-:Y:S05]  /*1620*/  BSYNC B0 ;  /* 0x0000000000007941 */ /* 0x000fea0003800000 */
.L_x_28425:
        /* <DEDUP_REMOVED lines=23> */
.L_x_28430:
[----:B------:R-:W-:-:S07]  /*17a0*/  MOV R24, R2 ;  /* 0x0000000200187202 */ /* 0x000fce0000000f00 */
.L_x_28431:
[----:B------:R-:W-:Y:S05]  /*17b0*/  BSYNC B0 ;  /* 0x0000000000007941 */ /* 0x000fea0003800000 */
.L_x_28429:
        /* <DEDUP_REMOVED lines=16> */
.L_x_28435:
[----:B------:R-:W-:Y:S05]  /*18c0*/  BSYNC B1 ;  /* 0x0000000000017941 */ /* 0x000fea0003800000 */
.L_x_28434:
        /* <DEDUP_REMOVED lines=43> */
.L_x_28433:
[----:B------:R-:W-:Y:S05]  /*1b80*/  BSYNC B0 ;  /* 0x0000000000007941 */ /* 0x000fea0003800000 */
.L_x_28432:
        /* <DEDUP_REMOVED lines=23> */
.L_x_28437:
[----:B------:R-:W-:-:S07]  /*1d00*/  MOV R24, R2 ;  /* 0x0000000200187202 */ /* 0x000fce0000000f00 */
.L_x_28438:
[----:B------:R-:W-:Y:S05]  /*1d10*/  BSYNC B0 ;  /* 0x0000000000007941 */ /* 0x000fea0003800000 */
.L_x_28436:
        /* <DEDUP_REMOVED lines=16> */
.L_x_28442:
[----:B------:R-:W-:Y:S05]  /*1e20*/  BSYNC B1 ;  /* 0x0000000000017941 */ /* 0x000fea0003800000 */
.L_x_28441:
        /* <DEDUP_REMOVED lines=43> */
.L_x_28440:
[----:B------:R-:W-:Y:S05]  /*20e0*/  BSYNC B0 ;  /* 0x0000000000007941 */ /* 0x000fea0003800000 */
.L_x_28439:
        /* <DEDUP_REMOVED lines=21> */
.L_x_28444:
[----:B------:R-:W-:-:S07]  /*2240*/  MOV R32, R2 ;  /* 0x0000000200207202 */ /* 0x000fce0000000f00 */
.L_x_28445:
[----:B------:R-:W-:Y:S05]  /*2250*/  BSYNC B0 ;  /* 0x0000000000007941 */ /* 0x000fea0003800000 */
.L_x_28443:
        /* <DEDUP_REMOVED lines=16> */
.L_x_28449:
[----:B------:R-:W-:Y:S05]  /*2360*/  BSYNC B1 ;  /* 0x0000000000017941 */ /* 0x000fea0003800000 */
.L_x_28448:
        /* <DEDUP_REMOVED lines=43> */
.L_x_28447:
[----:B------:R-:W-:Y:S05]  /*2620*/  BSYNC B0 ;  /* 0x0000000000007941 */ /* 0x000fea0003800000 */
.L_x_28446:
        /* <DEDUP_REMOVED lines=21> */
.L_x_28451:
[----:B------:R-:W-:-:S07]  /*2780*/  MOV R32, R2 ;  /* 0x0000000200207202 */ /* 0x000fce0000000f00 */
.L_x_28452:
[----:B------:R-:W-:Y:S05]  /*2790*/  BSYNC B0 ;  /* 0x0000000000007941 */ /* 0x000fea0003800000 */
.L_x_28450:
        /* <DEDUP_REMOVED lines=16> */
.L_x_28456:
[----:B------:R-:W-:Y:S05]  /*28a0*/  BSYNC B1 ;  /* 0x0000000000017941 */ /* 0x000fea0003800000 */
.L_x_28455:
        /* <DEDUP_REMOVED lines=43> */
.L_x_28454:
[----:B------:R-:W-:Y:S05]  /*2b60*/  BSYNC B0 ;  /* 0x0000000000007941 */ /* 0x000fea0003800000 */
.L_x_28453:
        /* <DEDUP_REMOVED lines=21> */
.L_x_28458:
[----:B------:R-:W-:-:S07]  /*2cc0*/  MOV R26, R2 ;  /* 0x00000002001a7202 */ /* 0x000fce0000000f00 */
.L_x_28459:
[----:B------:R-:W-:Y:S05]  /*2cd0*/  BSYNC B0 ;  /* 0x0000000000007941 */ /* 0x000fea0003800000 */
.L_x_28457:
        /* <DEDUP_REMOVED lines=16> */
.L_x_28463:
[----:B------:R-:W-:Y:S05]  /*2de0*/  BSYNC B1 ;  /* 0x0000000000017941 */ /* 0x000fea0003800000 */
.L_x_28462:
        /* <DEDUP_REMOVED lines=43> */
.L_x_28461:
[----:B------:R-:W-:Y:S05]  /*30a0*/  BSYNC B0 ;  /* 0x0000000000007941 */ /* 0x000fea0003800000 */
.L_x_28460:
        /* <DEDUP_REMOVED lines=21> */
.L_x_28465:
[----:B------:R-:W-:-:S07]  /*3200*/  MOV R26, R2 ;  /* 0x00000002001a7202 */ /* 0x000fce0000000f00 */
.L_x_28466:
[----:B------:R-:W-:Y:S05]  /*3210*/  BSYNC B0 ;  /* 0x0000000000007941 */ /* 0x000fea0003800000 */
.L_x_28464:
        /* <DEDUP_REMOVED lines=18> */
.L_x_28470:
[----:B------:R-:W-:Y:S05]  /*3340*/  BSYNC B1 ;  /* 0x0000000000017941 */ /* 0x000fea0003800000 */
.L_x_28469:
        /* <DEDUP_REMOVED lines=43> */
.L_x_28468:
[----:B------:R-:W-:Y:S05]  /*3600*/  BSYNC B0 ;  /* 0x0000000000007941 */ /* 0x000fea0003800000 */
.L_x_28467:
[----:B------:R-:W-:Y:S01]  /*3610*/  I2FP.F32.U32 R25, R26 ;  /* 0x0000001a00197245 */ /* 0x000fe20000201000 */
[----:B------:R-:W0:Y:S01]  /*3620*/  LDC.64 R202, c[0x0][0x238] ;  /* 0x00008e00ffca7b82 */ /* 0x000e220000000a00 */
[----:B------:R-:W-:Y:S01]  /*3630*/  SEL R37, RZ, 0x10000, P5 ;  /* 0x00010000ff257807 */ /* 0x000fe20002800000 */
[----:B------:R-:W-:Y:S01]  /*3640*/  HADD2.F32 R27, -RZ, R27.H1_H1 ;  /* 0x3000001bff1b7230 */ /* 0x000fe20000004100 */
[----:B------:R-:W-:Y:S01]  /*3650*/  SEL R36, RZ, 0x100, P4 ;  /* 0x00000100ff247807 */ /* 0x000fe20002000000 */
[----:B------:R-:W-:Y:S01]  /*3660*/  FFMA.FTZ R26, R25, R210, 1.1641532182693481445e-10 ;  /* 0x2f000000191a7423 */ /* 0x000fe200000100d2 */
[C---:B------:R-:W-:Y:S02]  /*3670*/  LOP3.LUT P5, RZ, R0.reuse, 0x4, RZ, 0xc0, !PT ;  /* 0x0000000400ff7812 */ /* 0x040fe400078ac0ff */
[----:B------:R-:W-:Y:S01]  /*3680*/  LOP3.LUT P4, RZ, R0, 0x2, RZ, 0xc0, !PT ;  /* 0x0000000200ff7812 */ /* 0x000fe2000788c0ff */
[----:B------:R-:W1:Y:S01]  /*3690*/  @P1 LDC.64 R24, c[0x0][0x230] ;  /* 0x00008c00ff181b82 */ /* 0x000e620000000a00 */
[----:B------:R-:W-:Y:S01]  /*36a0*/  SEL R28, RZ, 0x1, P2 ;  /* 0x00000001ff1c7807 */ /* 0x000fe20001000000 */
[----:B------:R-:W-:Y:S01]  /*36b0*/  FMUL.FTZ R29, R27, R206 ;  /* 0x000000ce1b1d7220 */ /* 0x000fe20000410000 */
[----:B------:R-:W-:-:S02]  /*36c0*/  SEL R30, RZ, 0x1, P4 ;  /* 0x00000001ff1e7807 */ /* 0x000fc40002000000 */
[----:B------:R-:W-:Y:S01]  /*36d0*/  SEL R32, RZ, 0x1, P5 ;  /* 0x00000001ff207807 */ /* 0x000fe20002800000 */
[----:B------:R-:W-:Y:S01]  /*36e0*/  FMUL.FTZ R29, R29, R208 ;  /* 0x000000d01d1d7220 */ /* 0x000fe20000410000 */
[----:B------:R-:W-:Y:S01]  /*36f0*/  FSETP.GTU.FTZ.AND P2, PT, R26, R209, PT ;  /* 0x000000d11a00720b */ /* 0x000fe20003f5c000 */
[----:B------:R-:W2:Y:S01]  /*3700*/  LDC.64 R204, c[0x0][0x240] ;  /* 0x00009000ffcc7b82 */ /* 0x000ea20000000a00 */
[----:B------:R-:W-:Y:S01]  /*3710*/  IMAD.WIDE.U32 R26, R28, 0x1000000, RZ ;  /* 0x010000001c1a7825 */ /* 0x000fe200078e00ff */
[----:B------:R-:W-:Y:S02]  /*3720*/  LOP3.LUT P6, RZ, R0, 0x8, RZ, 0xc0, !PT ;  /* 0x0000000800ff7812 */ /* 0x000fe400078cc0ff */
[----:B------:R-:W-:Y:S01]  /*3730*/  SEL R28, RZ, 0x1000000, P2 ;  /* 0x01000000ff1c7807 */ /* 0x000fe20001000000 */
[----:B------:R-:W-:Y:S01]  /*3740*/  IMAD.WIDE.U32 R30, R30, 0x10000, RZ ;  /* 0x000100001e1e7825 */ /* 0x000fe200078e00ff */
[----:B------:R-:W-:Y:S02]  /*3750*/  SEL R35, RZ, 0x1, P6 ;  /* 0x00000001ff237807 */ /* 0x000fe40003000000 */
[----:B------:R-:W-:Y:S01]  /*3760*/  LOP3.LUT R28, R36, R28, R37, 0xfe, !PT ;  /* 0x0000001c241c7212 */ /* 0x000fe200078efe25 */
[----:B------:R-:W-:Y:S01]  /*3770*/  IMAD.WIDE.U32 R32, R32, 0x100, RZ ;  /* 0x0000010020207825 */ /* 0x000fe200078e00ff */
[----:B------:R-:W-:-:S02]  /*3780*/  IADD3 R207, R200, 0x20, RZ ;  /* 0x00000020c8cf7810 */ /* 0x000fc40007ffe0ff */
[----:B------:R-:W-:Y:S02]  /*3790*/  LOP3.LUT R34, R32, R26, R30, 0xfe, !PT ;  /* 0x0000001a20227212 */ /* 0x000fe400078efe1e */
[----:B------:R-:W-:Y:S02]  /*37a0*/  FSEL R26, R29, RZ, !P2 ;  /* 0x000000ff1d1a7208 */ /* 0x000fe40005000000 */
[----:B------:R-:W-:Y:S02]  /*37b0*/  SEL R29, RZ, 0x1, P3 ;  /* 0x00000001ff1d7807 */ /* 0x000fe40001800000 */
[----:B------:R-:W-:Y:S01]  /*37c0*/  LOP3.LUT R34, R34, R35, RZ, 0xfc, !PT ;  /* 0x0000002322227212 */ /* 0x000fe200078efcff */
[----:B------:R-:W-:Y:S01]  /*37d0*/  FMUL.FTZ R55, R103, R26 ;  /* 0x0000001a67377220 */ /* 0x000fe20000410000 */
[----:B------:R-:W-:Y:S01]  /*37e0*/  LOP3.LUT R27, R27, R28, R29, 0xfe, !PT ;  /* 0x0000001c1b1b7212 */ /* 0x000fe200078efe1d */
[----:B0-----:R-:W-:-:S04]  /*37f0*/  IMAD.WIDE.U32 R28, R200, 0x20, R202 ;  /* 0x00000020c81c7825 */ /* 0x001fc800078e00ca */
        /* <DEDUP_REMOVED lines=23> */
.L_x_28472:
[----:B------:R-:W-:-:S07]  /*3970*/  IMAD.MOV.U32 R34, RZ, RZ, R2 ;  /* 0x000000ffff227224 */ /* 0x000fce00078e0002 */
.L_x_28473:
[----:B------:R-:W-:Y:S05]  /*3980*/  BSYNC B0 ;  /* 0x0000000000007941 */ /* 0x000fea0003800000 */
.L_x_28471:
        /* <DEDUP_REMOVED lines=16> */
.L_x_28477:
[----:B------:R-:W-:Y:S05]  /*3a90*/  BSYNC B1 ;  /* 0x0000000000017941 */ /* 0x000fea0003800000 */
.L_x_28476:
        /* <DEDUP_REMOVED lines=43> */
.L_x_28475:
[----:B------:R-:W-:Y:S05]  /*3d50*/  BSYNC B0 ;  /* 0x0000000000007941 */ /* 0x000fea0003800000 */
.L_x_28474:
        /* <DEDUP_REMOVED lines=8> */
[----:B------:R-:W-:-:S04]  /*3de0*/  VIADD R28, R36, 0x1 ;  /* 0x00000001241c7836 */ /* 0x000fc80000000000 */
        /* <DEDUP_REMOVED lines=14> */
.L_x_28479:
[----:B------:R-:W-:-:S07]  /*3ed0*/  IMAD.MOV.U32 R34, RZ, RZ, R2 ;  /* 0x000000ffff227224 */ /* 0x000fce00078e0002 */
.L_x_28480:
[----:B------:R-:W-:Y:S05]  /*3ee0*/  BSYNC B0 ;  /* 0x0000000000007941 */ /* 0x000fea0003800000 */
.L_x_28478:
        /* <DEDUP_REMOVED lines=16> */
.L_x_28484:
[----:B------:R-:W-:Y:S05]  /*3ff0*/  BSYNC B1 ;  /* 0x0000000000017941 */ /* 0x000fea0003800000 */
.L_x_28483:
        /* <DEDUP_REMOVED lines=43> */
.L_x_28482:
[----:B------:R-:W-:Y:S05]  /*42b0*/  BSYNC B0 ;  /* 0x0000000000007941 */ /* 0x000fea0003800000 */
.L_x_28481:
        /* <DEDUP_REMOVED lines=23> */
.L_x_28486:
[----:B------:R-:W-:-:S07]  /*4430*/  IMAD.MOV.U32 R24, RZ, RZ, R2 ;  /* 0x000000ffff187224 */ /* 0x000fce00078e0002 */
.L_x_28487:
[----:B------:R-:W-:Y:S05]  /*4440*/  BSYNC B0 ;  /* 0x0000000000007941 */ /* 0x000fea0003800000 */
.L_x_28485:
        /* <DEDUP_REMOVED lines=16> */
.L_x_28491:
[----:B------:R-:W-:Y:S05]  /*4550*/  BSYNC B1 ;  /* 0x0000000000017941 */ /* 0x000fea0003800000 */
.L_x_28490:
        /* <DEDUP_REMOVED lines=43> */
.L_x_28489:
[----:B------:R-:W-:Y:S05]  /*4810*/  BSYNC B0 ;  /* 0x0000000000007941 */ /* 0x000fea0003800000 */
.L_x_28488:
        /* <DEDUP_REMOVED lines=23> */
.L_x_28493:
[----:B------:R-:W-:-:S07]  /*4990*/  IMAD.MOV.U32 R24, RZ, RZ, R2 ;  /* 0x000000ffff187224 */ /* 0x000fce00078e0002 */
.L_x_28494:
[----:B------:R-:W-:Y:S05]  /*49a0*/  BSYNC B0 ;  /* 0x0000000000007941 */ /* 0x000fea0003800000 */
.L_x_28492:
        /* <DEDUP_REMOVED lines=16> */
.L_x_28498:
[----:B------:R-:W-:Y:S05]  /*4ab0*/  BSYNC B1 ;  /* 0x0000000000017941 */ /* 0x000fea0003800000 */
.L_x_28497:
        /* <DEDUP_REMOVED lines=43> */
.L_x_28496:
[----:B------:R-:W-:Y:S05]  /*4d70*/  BSYNC B0 ;  /* 0x0000000000007941 */ /* 0x000fea0003800000 */
.L_x_28495:
        /* <DEDUP_REMOVED lines=21> */
.L_x_28500:
[----:B------:R-:W-:-:S07]  /*4ed0*/  IMAD.MOV.U32 R32, RZ, RZ, R2 ;  /* 0x000000ffff207224 */ /* 0x000fce00078e0002 */
.L_x_28501:
[----:B------:R-:W-:Y:S05]  /*4ee0*/  BSYNC B0 ;  /* 0x0000000000007941 */ /* 0x000fea0003800000 */
.L_x_28499:
        /* <DEDUP_REMOVED lines=16> */
.L_x_28505:
[----:B------:R-:W-:Y:S05]  /*4ff0*/  BSYNC B1 ;  /* 0x0000000000017941 */ /* 0x000fea0003800000 */
.L_x_28504:
        /* <DEDUP_REMOVED lines=43> */
.L_x_28503:
[----:B------:R-:W-:Y:S05]  /*52b0*/  BSYNC B0 ;  /* 0x0000000000007941 */ /* 0x000fea0003800000 */
.L_x_28502:
        /* <DEDUP_REMOVED lines=21> */
.L_x_28507:
[----:B------:R-:W-:-:S07]  /*5410*/  IMAD.MOV.U32 R32, RZ, RZ, R2 ;  /* 0x000000ffff207224 */ /* 0x000fce00078e0002 */
.L_x_28508:
[----:B------:R-:W-:Y:S05]  /*5420*/  BSYNC B0 ;  /* 0x0000000000007941 */ /* 0x000fea0003800000 */
.L_x_28506:
        /* <DEDUP_REMOVED lines=16> */
.L_x_28512:
[----:B------:R-:W-:Y:S05]  /*5530*/  BSYNC B1 ;  /* 0x0000000000017941 */ /* 0x000fea0003800000 */
.L_x_28511:
        /* <DEDUP_REMOVED lines=43> */
.L_x_28510:
[----:B------:R-:W-:Y:S05]  /*57f0*/  BSYNC B0 ;  /* 0x0000000000007941 */ /* 0x000fea0003800000 */
.L_x_28509:
        /* <DEDUP_REMOVED lines=21> */
.L_x_28514:
[----:B------:R-:W-:-:S07]  /*5950*/  IMAD.MOV.U32 R26, RZ, RZ, R2 ;  /* 0x000000ffff1a7224 */ /* 0x000fce00078e0002 */
.L_x_28515:
[----:B------:R-:W-:Y:S05]  /*5960*/  BSYNC B0 ;  /* 0x0000000000007941 */ /* 0x000fea0003800000 */
.L_x_28513:
        /* <DEDUP_REMOVED lines=16> */
.L_x_28519:
[----:B------:R-:W-:Y:S05]  /*5a70*/  BSYNC B1 ;  /* 0x0000000000017941 */ /* 0x000fea0003800000 */
.L_x_28518:
        /* <DEDUP_REMOVED lines=43> */
.L_x_28517:
[----:B------:R-:W-:Y:S05]  /*5d30*/  BSYNC B0 ;  /* 0x0000000000007941 */ /* 0x000fea0003800000 */
.L_x_28516:
        /* <DEDUP_REMOVED lines=21> */
.L_x_28521:
[----:B------:R-:W-:-:S07]  /*5e90*/  IMAD.MOV.U32 R24, RZ, RZ, R2 ;  /* 0x000000ffff187224 */ /* 0x000fce00078e0002 */
.L_x_28522:
[----:B------:R-:W-:Y:S05]  /*5ea0*/  BSYNC B0 ;  /* 0x0000000000007941 */ /* 0x000fea0003800000 */
.L_x_28520:
        /* <DEDUP_REMOVED lines=18> */
.L_x_28526:
[----:B------:R-:W-:Y:S05]  /*5fd0*/  BSYNC B1 ;  /* 0x0000000000017941 */ /* 0x000fea0003800000 */
.L_x_28525:
        /* <DEDUP_REMOVED lines=43> */
.L_x_28524:
[----:B------:R-:W-:Y:S05]  /*6290*/  BSYNC B0 ;  /* 0x0000000000007941 */ /* 0x000fea0003800000 */
.L_x_28523:
[----:B------:R-:W-:Y:S01]  /*62a0*/  I2FP.F32.U32 R25, R24 ;  /* 0x0000001800197245 */ /* 0x000fe20000201000 */
[----:B------:R-:W-:Y:S01]  /*62b0*/  HADD2.F32 R27, -RZ, R27.H1_H1 ;  /* 0x3000001bff1b7230 */ /* 0x000fe20000004100 */
[----:B------:R-:W-:Y:S01]  /*62c0*/  SEL R32, RZ, 0x100, P4 ;  /* 0x00000100ff207807 */ /* 0x000fe20002000000 */
[----:B------:R-:W-:Y:S01]  /*62d0*/  VIADD R211, R200, 0x40 ;  /* 0x00000040c8d37836 */ /* 0x000fe20000000000 */
        /* <DEDUP_REMOVED lines=18> */
[----:B------:R-:W-:Y:S02]  /*6400*/  FSEL R26, R33, RZ, !P2 ;  /* 0x000000ff211a7208 */ /* 0x000fe40005000000 */
[----:B------:R-:W-:Y:S02]  /*6410*/  LOP3.LUT R30, R32, R36, R37, 0xfe, !PT ;  /* 0x00000024201e7212 */ /* 0x000fe400078efe25 */
[----:B------:R-:W-:Y:S01]  /*6420*/  SEL R33, RZ, 0x1, P3 ;  /* 0x00000001ff217807 */ /* 0x000fe20001800000 */
[----:B------:R-:W-:Y:S01]  /*6430*/  FMUL.FTZ R47, R95, R26 ;  /* 0x0000001a5f2f7220 */ /* 0x000fe20000410000 */
[----:B------:R-:W-:Y:S02]  /*6440*/  LOP3.LUT R34, R34, R35, RZ, 0xfc, !PT ;  /* 0x0000002322227212 */ /* 0x000fe400078efcff */
[----:B------:R-:W-:Y:S01]  /*6450*/  LOP3.LUT R33, R31, R30, R33, 0xfe, !PT ;  /* 0x0000001e1f217212 */ /* 0x000fe200078efe21 */
[----:B------:R-:W-:-:S04]  /*6460*/  IMAD.WIDE.U32 R30, R207, 0x20, R202 ;  /* 0x00000020cf1e7825 */ /* 0x000fc800078e00ca */
[----:B------:R-:W-:Y:S01]  /*6470*/  @P0 FADD.FTZ R47, R63, R47 ;  /* 0x0000002f3f2f0221 */ /* 0x000fe20000010000 */
[----:B------:R-:W-:Y:S01]  /*6480*/  LOP3.LUT R35, R29, R33, R27, 0xfe, !PT ;  /* 0x000000211d237212 */ /* 0x000fe200078efe1b */
        /* <DEDUP_REMOVED lines=21> */
.L_x_28528:
[----:B------:R-:W-:-:S07]  /*65e0*/  MOV R28, R2 ;  /* 0x00000002001c7202 */ /* 0x000fce0000000f00 */
.L_x_28529:
[----:B------:R-:W-:Y:S05]  /*65f0*/  BSYNC B0 ;  /* 0x0000000000007941 */ /* 0x000fea0003800000 */
.L_x_28527:
        /* <DEDUP_REMOVED lines=16> */
.L_x_28533:
[----:B------:R-:W-:Y:S05]  /*6700*/  BSYNC B1 ;  /* 0x0000000000017941 */ /* 0x000fea0003800000 */
.L_x_28532:
        /* <DEDUP_REMOVED lines=43> */
.L_x_28531:
[----:B------:R-:W-:Y:S05]  /*69c0*/  BSYNC B0 ;  /* 0x0000000000007941 */ /* 0x000fea0003800000 */
.L_x_28530:
        /* <DEDUP_REMOVED lines=23> */
.L_x_28535:
[----:B------:R-:W-:-:S07]  /*6b40*/  MOV R28, R2 ;  /* 0x00000002001c7202 */ /* 0x000fce0000000f00 */
.L_x_28536:
[----:B------:R-:W-:Y:S05]  /*6b50*/  BSYNC B0 ;  /* 0x0000000000007941 */ /* 0x000fea0003800000 */
.L_x_28534:
        /* <DEDUP_REMOVED lines=16> */
.L_x_28540:
[----:B------:R-:W-:Y:S05]  /*6c60*/  BSYNC B1 ;  /* 0x0000000000017941 */ /* 0x000fea0003800000 */
.L_x_28539:
        /* <DEDUP_REMOVED lines=43> */
.L_x_28538:
[----:B------:R-:W-:Y:S05]  /*6f20*/  BSYNC B0 ;  /* 0x0000000000007941 */ /* 0x000fea0003800000 */
.L_x_28537:
        /* <DEDUP_REMOVED lines=23> */
.L_x_28542:
[----:B------:R-:W-:-:S07]  /*70a0*/  MOV R24, R2 ;  /* 0x0000000200187202 */ /* 0x000fce0000000f00 */
.L_x_28543:
[----:B------:R-:W-:Y:S05]  /*70b0*/  BSYNC B0 ;  /* 0x0000000000007941 */ /* 0x000fea0003800000 */
.L_x_28541:
        /* <DEDUP_REMOVED lines=16> */
.L_x_28547:
[----:B------:R-:W-:Y:S05]  /*71c0*/  BSYNC B1 ;  /* 0x0000000000017941 */ /* 0x000fea0003800000 */
.L_x_28546:
        /* <DEDUP_REMOVED lines=43> */
.L_x_28545:
[----:B------:R-:W-:Y:S05]  /*7480*/  BSYNC B0 ;  /* 0x0000000000007941 */ /* 0x000fea0003800000 */
.L_x_28544:
        /* <DEDUP_REMOVED lines=23> */
.L_x_28549:
[----:B------:R-:W-:-:S07]  /*7600*/  MOV R24, R2 ;  /* 0x0000000200187202 */ /* 0x000fce0000000f00 */
.L_x_28550:
[----:B------:R-:W-:Y:S05]  /*7610*/  BSYNC B0 ;  /* 0x0000000000007941 */ /* 0x000fea0003800000 */
.L_x_28548:
        /* <DEDUP_REMOVED lines=16> */
.L_x_28554:
[----:B------:R-:W-:Y:S05]  /*7720*/  BSYNC B1 ;  /* 0x0000000000017941 */ /* 0x000fea0003800000 */
.L_x_28553:
        /* <DEDUP_REMOVED lines=43> */
.L_x_28552:
[----:B------:R-:W-:Y:S05]  /*79e0*/  BSYNC B0 ;  /* 0x0000000000007941 */ /* 0x000fea0003800000 */
.L_x_28551:
        /* <DEDUP_REMOVED lines=21> */
.L_x_28556:
[----:B------:R-:W-:-:S07]  /*7b40*/  IMAD.MOV.U32 R24, RZ, RZ, R2 ;  /* 0x000000ffff187224 */ /* 0x000fce00078e0002 */
.L_x_28557:
[----:B------:R-:W-:Y:S05]  /*7b50*/  BSYNC B0 ;  /* 0x0000000000007941 */ /* 0x000fea0003800000 */
.L_x_28555:
        /* <DEDUP_REMOVED lines=16> */
.L_x_28561:
[----:B------:R-:W-:Y:S05]  /*7c60*/  BSYNC B1 ;  /* 0x0000000000017941 */ /* 0x000fea0003800000 */
.L_x_28560:
        /* <DEDUP_REMOVED lines=43> */
.L_x_28559:
[----:B------:R-:W-:Y:S05]  /*7f20*/  BSYNC B0 ;  /* 0x0000000000007941 */ /* 0x000fea0003800000 */
.L_x_28558:
        /* <DEDUP_REMOVED lines=21> */
.L_x_28563:
[----:B------:R-:W-:-:S07]  /*8080*/  MOV R24, R2 ;  /* 0x0000000200187202 */ /* 0x000fce0000000f00 */
.L_x_28564:
[----:B------:R-:W-:Y:S05]  /*8090*/  BSYNC B0 ;  /* 0x0000000000007941 */ /* 0x000fea0003800000 */
.L_x_28562:
        /* <DEDUP_REMOVED lines=16> */
.L_x_28568:
[----:B------:R-:W-:Y:S05]  /*81a0*/  BSYNC B1 ;  /* 0x0000000000017941 */ /* 0x000fea0003800000 */
.L_x_28567:
        /* <DEDUP_REMOVED lines=42> */
[----:B------:R-:W-:-:S11]  /*8450*/  HFMA2.MMA R30, -RZ, RZ, 0, 0 ;  /* 0x00000000ff1e7435 */ /* 0x000fd600000001ff */
.L_x_28566:
[----:B------:R-:W-:Y:S05]  /*8460*/  BSYNC B0 ;  /* 0x0000000000007941 */ /* 0x000fea0003800000 */
.L_x_28565:
        /* <DEDUP_REMOVED lines=21> */
.L_x_28570:
[----:B------:R-:W-:-:S07]  /*85c0*/  MOV R24, R2 ;  /* 0x0000000200187202 */ /* 0x000fce0000000f00 */
.L_x_28571:
[----:B------:R-:W-:Y:S05]  /*85d0*/  BSYNC B0 ;  /* 0x0000000000007941 */ /* 0x000fea0003800000 */
.L_x_28569:
        /* <DEDUP_REMOVED lines=16> */
.L_x_28575:
[----:B------:R-:W-:Y:S05]  /*86e0*/  BSYNC B1 ;  /* 0x0000000000017941 */ /* 0x000fea0003800000 */
.L_x_28574:
        /* <DEDUP_REMOVED lines=43> */
.L_x_28573:
[----:B------:R-:W-:Y:S05]  /*89a0*/  BSYNC B0 ;  /* 0x0000000000007941 */ /* 0x000fea0003800000 */
.L_x_28572:
        /* <DEDUP_REMOVED lines=21> */
.L_x_28577:
[----:B------:R-:W-:-:S07]  /*8b00*/  IMAD.MOV.U32 R24, RZ, RZ, R2 ;  /* 0x000000ffff187224 */ /* 0x000fce00078e0002 */
.L_x_28578:
[----:B------:R-:W-:Y:S05]  /*8b10*/  BSYNC B0 ;  /* 0x0000000000007941 */ /* 0x000fea0003800000 */
.L_x_28576:
        /* <DEDUP_REMOVED lines=18> */
.L_x_28582:
[----:B------:R-:W-:Y:S05]  /*8c40*/  BSYNC B1 ;  /* 0x0000000000017941 */ /* 0x000fea0003800000 */
.L_x_28581:
        /* <DEDUP_REMOVED lines=43> */
.L_x_28580:
[----:B------:R-:W-:Y:S05]  /*8f00*/  BSYNC B0 ;  /* 0x0000000000007941 */ /* 0x000fea0003800000 */
.L_x_28579:
[----:B------:R-:W-:Y:S01]  /*8f10*/  I2FP.F32.U32 R25, R24 ;  /* 0x0000001800197245 */ /* 0x000fe20000201000 */
[----:B------:R-:W-:Y:S01]  /*8f20*/  HADD2.F32 R27, -RZ, R27.H1_H1 ;  /* 0x3000001bff1b7230 */ /* 0x000fe20000004100 */
        /* <DEDUP_REMOVED lines=16> */
[----:B------:R-:W-:-:S02]  /*9030*/  SEL R35, RZ, 0x1, P6 ;  /* 0x00000001ff237807 */ /* 0x000fc40003000000 */
[----:B------:R-:W-:Y:S01]  /*9040*/  IADD3 R219, R200, 0x60, RZ ;  /* 0x00000060c8db7810 */ /* 0x000fe20007ffe0ff */
[----:B------:R-:W-:-:S03]  /*9050*/  IMAD.WIDE.U32 R28, R29, 0x100, RZ ;  /* 0x000001001d1c7825 */ /* 0x000fc600078e00ff */
[----:B------:R-:W-:Y:S02]  /*9060*/  LOP3.LUT R28, R28, R30, R26, 0xfe, !PT ;  /* 0x0000001e1c1c7212 */ /* 0x000fe400078efe1a */
[----:B------:R-:W-:Y:S02]  /*9070*/  FSEL R26, R33, RZ, !P2 ;  /* 0x000000ff211a7208 */ /* 0x000fe40005000000 */
[----:B------:R-:W-:Y:S02]  /*9080*/  LOP3.LUT R30, R32, R34, R39, 0xfe, !PT ;  /* 0x00000022201e7212 */ /* 0x000fe400078efe27 */
[----:B------:R-:W-:Y:S01]  /*9090*/  SEL R33, RZ, 0x1, P3 ;  /* 0x00000001ff217807 */ /* 0x000fe20001800000 */
[----:B------:R-:W-:Y:S01]  /*90a0*/  FMUL.FTZ R39, R87, R26 ;  /* 0x0000001a57277220 */ /* 0x000fe20000410000 */
[----:B------:R-:W-:Y:S01]  /*90b0*/  LOP3.LUT R28, R28, R35, RZ, 0xfc, !PT ;  /* 0x000000231c1c7212 */ /* 0x000fe200078efcff */
[----:B0-----:R-:W-:Y:S01]  /*90c0*/  @P1 IMAD.WIDE.U32 R34, R219, 0x20, R24 ;  /* 0x00000020db221825 */ /* 0x001fe200078e0018 */
[----:B------:R-:W-:-:S03]  /*90d0*/  LOP3.LUT R33, R31, R30, R33, 0xfe, !PT ;  /* 0x0000001e1f217212 */ /* 0x000fc600078efe21 */
[----:B------:R-:W-:Y:S01]  /*90e0*/  @P0 FADD.FTZ R39, R63, R39 ;  /* 0x000000273f270221 */ /* 0x000fe20000010000 */
[----:B------:R-:W-:Y:S01]  /*90f0*/  IMAD.WIDE.U32 R30, R211, 0x20, R202 ;  /* 0x00000020d31e7825 */ /* 0x000fe200078e00ca */
[----:B------:R-:W-:-:S03]  /*9100*/  LOP3.LUT R29, R29, R33, R27, 0xfe, !PT ;  /* 0x000000211d1d7212 */ /* 0x000fc600078efe1b */
        /* <DEDUP_REMOVED lines=20> */
.L_x_28584:
[----:B------:R-:W-:-:S07]  /*9250*/  IMAD.MOV.U32 R30, RZ, RZ, R2 ;  /* 0x000000ffff1e7224 */ /* 0x000fce00078e0002 */
.L_x_28585:
[----:B------:R-:W-:Y:S05]  /*9260*/  BSYNC B0 ;  /* 0x0000000000007941 */ /* 0x000fea0003800000 */
.L_x_28583:
        /* <DEDUP_REMOVED lines=16> */
.L_x_28589:
[----:B------:R-:W-:Y:S05]  /*9370*/  BSYNC B1 ;  /* 0x0000000000017941 */ /* 0x000fea0003800000 */
.L_x_28588:
        /* <DEDUP_REMOVED lines=41> */
[----:B------:R-:W-:Y:S02]  /*9610*/  MOV R2, R34 ;  /* 0x0000002200027202 */ /* 0x000fe40000000f00 */
[----:B------:R-:W-:Y:S01]  /*9620*/  LOP3.LUT R9, R33, R8, R11, 0x96, !PT ;  /* 0x0000000821097212 */ /* 0x000fe200078e960b */
[----:B------:R-:W-:-:S07]  /*9630*/  IMAD.MOV.U32 R8, RZ, RZ, R32 ;  /* 0x000000ffff087224 */ /* 0x000fce00078e0020 */
.L_x_28587:
[----:B------:R-:W-:Y:S05]  /*9640*/  BSYNC B0 ;  /* 0x0000000000007941 */ /* 0x000fea0003800000 */
.L_x_28586:
        /* <DEDUP_REMOVED lines=8> */
[----:B------:R-:W-:-:S04]  /*96d0*/  IADD3 R28, R190, 0x1, RZ ;  /* 0x00000001be1c7810 */ /* 0x000fc80007ffe0ff */
        /* <DEDUP_REMOVED lines=14> */
.L_x_28591:
[----:B------:R-:W-:-:S07]  /*97c0*/  IMAD.MOV.U32 R30, RZ, RZ, R2 ;  /* 0x000000ffff1e7224 */ /* 0x000fce00078e0002 */
.L_x_28592:
[----:B------:R-:W-:Y:S05]  /*97d0*/  BSYNC B0 ;  /* 0x0000000000007941 */ /* 0x000fea0003800000 */
.L_x_28590:
        /* <DEDUP_REMOVED lines=16> */
.L_x_28596:
[----:B------:R-:W-:Y:S05]  /*98e0*/  BSYNC B1 ;  /* 0x0000000000017941 */ /* 0x000fea0003800000 */
.L_x_28595:
        /* <DEDUP_REMOVED lines=43> */
.L_x_28594:
[----:B------:R-:W-:Y:S05]  /*9ba0*/  BSYNC B0 ;  /* 0x0000000000007941 */ /* 0x000fea0003800000 */
.L_x_28593:
        /* <DEDUP_REMOVED lines=23> */
.L_x_28598:
[----:B------:R-:W-:-:S07]  /*9d20*/  MOV R24, R2 ;  /* 0x0000000200187202 */ /* 0x000fce0000000f00 */
.L_x_28599:
[----:B------:R-:W-:Y:S05]  /*9d30*/  BSYNC B0 ;  /* 0x0000000000007941 */ /* 0x000fea0003800000 */
.L_x_28597:
        /* <DEDUP_REMOVED lines=16> */
.L_x_28603:
[----:B------:R-:W-:Y:S05]  /*9e40*/  BSYNC B1 ;  /* 0x0000000000017941 */ /* 0x000fea0003800000 */
.L_x_28602:
        /* <DEDUP_REMOVED lines=43> */
.L_x_28601:
[----:B------:R-:W-:Y:S05]  /*a100*/  BSYNC B0 ;  /* 0x0000000000007941 */ /* 0x000fea0003800000 */
.L_x_28600:
[----:B------:R-:W-:Y:S01]  /*a110*/  I2FP.F32.U32 R29, R24 ;  /* 0x00000018001d7245 */ /* 0x000fe20000201000 */
[----:B------:R-:W-:Y:S01]  /*a120*/  HADD2.F32 R31, -RZ, R25.H0_H0 ;  /* 0x20000019ff1f7230 */ /* 0x000fe20000004100 */
[----:B------:R-:W-:Y:S01]  /*a130*/  LOP3.LUT R0, R0, 0xfffffffd, RZ, 0xc0, !PT ;  /* 0xfffffffd00007812 */ /* 0x000fe200078ec0ff */
[----:B------:R-:W-:Y:S02]  /*a140*/  BSSY B0, `(.L_x_28604) ;  /* 0x0000015000007945 */ /* 0x000fe40003800000 */
[----:B------:R-:W-:Y:S01]  /*a150*/  FFMA.FTZ R24, R29, R210, 1.1641532182693481445e-10 ;  /* 0x2f0000001d187423 */ /* 0x000fe200000100d2 */
[----:B------:R-:W-:-:S04]  /*a160*/  FMUL.FTZ R31, R31, R206 ;  /* 0x000000ce1f1f7220 */ /* 0x000fc80000410000 */
[----:B------:R-:W-:Y:S01]  /*a170*/  FSETP.GTU.FTZ.AND P2, PT, R24, R209, PT ;  /* 0x000000d11800720b */ /* 0x000fe20003f5c000 */
[----:B------:R-:W-:-:S05]  /*a180*/  FMUL.FTZ R31, R31, R208 ;  /* 0x000000d01f1f7220 */ /* 0x000fca0000410000 */
        /* <DEDUP_REMOVED lines=15> */
.L_x_28605:
[----:B------:R-:W-:-:S07]  /*a280*/  MOV R24, R2 ;  /* 0x0000000200187202 */ /* 0x000fce0000000f00 */
.L_x_28606:
[----:B------:R-:W-:Y:S05]  /*a290*/  BSYNC B0 ;  /* 0x0000000000007941 */ /* 0x000fea0003800000 */
.L_x_28604:
        /* <DEDUP_REMOVED lines=16> */
.L_x_28610:
[----:B------:R-:W-:Y:S05]  /*a3a0*/  BSYNC B1 ;  /* 0x0000000000017941 */ /* 0x000fea0003800000 */
.L_x_28609:
        /* <DEDUP_REMOVED lines=42> */
[----:B------:R-:W-:Y:S02]  /*a650*/  LOP3.LUT R9, R29, R8, R11, 0x96, !PT ;  /* 0x000000081d097212 */ /* 0x000fe400078e960b */
[----:B------:R-:W-:-:S07]  /*a660*/  MOV R8, R28 ;  /* 0x0000001c00087202 */ /* 0x000fce0000000f00 */
.L_x_28608:
[----:B------:R-:W-:Y:S05]  /*a670*/  BSYNC B0 ;  /* 0x0000000000007941 */ /* 0x000fea0003800000 */
.L_x_28607:
        /* <DEDUP_REMOVED lines=21> */
.L_x_28612:
[----:B------:R-:W-:-:S07]  /*a7d0*/  MOV R28, R2 ;  /* 0x00000002001c7202 */ /* 0x000fce0000000f00 */
.L_x_28613:
[----:B------:R-:W-:Y:S05]  /*a7e0*/  BSYNC B0 ;  /* 0x0000000000007941 */ /* 0x000fea0003800000 */
.L_x_28611:
        /* <DEDUP_REMOVED lines=16> */
.L_x_28617:
[----:B------:R-:W-:Y:S05]  /*a8f0*/  BSYNC B1 ;  /* 0x0000000000017941 */ /* 0x000fea0003800000 */
.L_x_28616:
        /* <DEDUP_REMOVED lines=43> */
.L_x_28615:
[----:B------:R-:W-:Y:S05]  /*abb0*/  BSYNC B0 ;  /* 0x0000000000007941 */ /* 0x000fea0003800000 */
.L_x_28614:
        /* <DEDUP_REMOVED lines=21> */
.L_x_28619:
[----:B------:R-:W-:-:S07]  /*ad10*/  IMAD.MOV.U32 R29, RZ, RZ, R2 ;  /* 0x000000ffff1d7224 */ /* 0x000fce00078e0002 */
.L_x_28620:
[----:B------:R-:W-:Y:S05]  /*ad20*/  BSYNC B0 ;  /* 0x0000000000007941 */ /* 0x000fea0003800000 */
.L_x_28618:
        /* <DEDUP_REMOVED lines=16> */
.L_x_28624:
[----:B------:R-:W-:Y:S05]  /*ae30*/  BSYNC B1 ;  /* 0x0000000000017941 */ /* 0x000fea0003800000 */
.L_x_28623:
        /* <DEDUP_REMOVED lines=42> */
[----:B------:R-:W-:Y:S01]  /*b0e0*/  LOP3.LUT R9, R25, R8, R11, 0x96, !PT ;  /* 0x0000000819097212 */ /* 0x000fe200078e960b */
[----:B------:R-:W-:-:S07]  /*b0f0*/  IMAD.MOV.U32 R8, RZ, RZ, R24 ;  /* 0x000000ffff087224 */ /* 0x000fce00078e0018 */
.L_x_28622:
[----:B------:R-:W-:Y:S05]  /*b100*/  BSYNC B0 ;  /* 0x0000000000007941 */ /* 0x000fea0003800000 */
.L_x_28621:
        /* <DEDUP_REMOVED lines=21> */
.L_x_28626:
[----:B------:R-:W-:-:S07]  /*b260*/  IMAD.MOV.U32 R26, RZ, RZ, R2 ;  /* 0x000000ffff1a7224 */ /* 0x000fce00078e0002 */
.L_x_28627:
[----:B------:R-:W-:Y:S05]  /*b270*/  BSYNC B0 ;  /* 0x0000000000007941 */ /* 0x000fea0003800000 */
.L_x_28625:
        /* <DEDUP_REMOVED lines=16> */
.L_x_28631:
[----:B------:R-:W-:Y:S05]  /*b380*/  BSYNC B1 ;  /* 0x0000000000017941 */ /* 0x000fea0003800000 */
.L_x_28630:
        /* <DEDUP_REMOVED lines=44> */
.L_x_28629:
[----:B------:R-:W-:Y:S05]  /*b650*/  BSYNC B0 ;  /* 0x0000000000007941 */ /* 0x000fea0003800000 */
.L_x_28628:
        /* <DEDUP_REMOVED lines=21> */
.L_x_28633:
[----:B------:R-:W-:-:S07]  /*b7b0*/  IMAD.MOV.U32 R26, RZ, RZ, R2 ;  /* 0x000000ffff1a7224 */ /* 0x000fce00078e0002 */
.L_x_28634:
[----:B------:R-:W-:Y:S05]  /*b7c0*/  BSYNC B0 ;  /* 0x0000000000007941 */ /* 0x000fea0003800000 */
.L_x_28632:
        /* <DEDUP_REMOVED lines=18> */
.L_x_28638:
[----:B------:R-:W-:Y:S05]  /*b8f0*/  BSYNC B1 ;  /* 0x0000000000017941 */ /* 0x000fea0003800000 */
.L_x_28637:
        /* <DEDUP_REMOVED lines=44> */
.L_x_28636:
[----:B------:R-:W-:Y:S05]  /*bbc0*/  BSYNC B0 ;  /* 0x0000000000007941 */ /* 0x000fea0003800000 */
.L_x_28635:
[----:B------:R-:W-:Y:S02]  /*bbd0*/  I2FP.F32.U32 R25, R26 ;  /* 0x0000001a00197245 */ /* 0x000fe40000201000 */
[----:B------:R-:W-:Y:S02]  /*bbe0*/  SEL R214, RZ, 0x10000, P5 ;  /* 0x00010000ffd67807 */ /* 0x000fe40002800000 */
[----:B------:R-:W-:Y:S01]  /*bbf0*/  SEL R215, RZ, 0x100, P4 ;  /* 0x00000100ffd77807 */ /* 0x000fe20002000000 */
[----:B------:R-:W-:Y:S01]  /*bc00*/  FFMA.FTZ R24, R25, R210, 1.1641532182693481445e-10 ;  /* 0x2f00000019187423 */ /* 0x000fe200000100d2 */
[C---:B------:R-:W-:Y:S01]  /*bc10*/  LOP3.LUT P5, RZ, R0.reuse, 0x4, RZ, 0xc0, !PT ;  /* 0x0000000400ff7812 */ /* 0x040fe200078ac0ff */
[----:B------:R-:W-:Y:S01]  /*bc20*/  HADD2.F32 R25, -RZ, R27.H1_H1 ;  /* 0x3000001bff197230 */ /* 0x000fe20000004100 */
[----:B------:R-:W-:Y:S01]  /*bc30*/  LOP3.LUT P4, RZ, R0, 0x2, RZ, 0xc0, !PT ;  /* 0x0000000200ff7812 */ /* 0x000fe2000788c0ff */
[----:B------:R-:W0:Y:S01]  /*bc40*/  @P1 LDC.64 R26, c[0x0][0x230] ;  /* 0x00008c00ff1a1b82 */ /* 0x000e220000000a00 */
[----:B------:R-:W-:-:S02]  /*bc50*/  SEL R212, RZ, 0x1, P2 ;  /* 0x00000001ffd47807 */ /* 0x000fc40001000000 */
        /* <DEDUP_REMOVED lines=8> */
[----:B------:R-:W-:-:S03]  /*bce0*/  SEL R216, RZ, 0x1000000, P2 ;  /* 0x01000000ffd87807 */ /* 0x000fc60001000000 */
[----:B------:R-:W-:Y:S01]  /*bcf0*/  IMAD.WIDE.U32 R24, R201, 0x100, RZ ;  /* 0x00000100c9187825 */ /* 0x000fe200078e00ff */
[----:B------:R-:W-:Y:S02]  /*bd00*/  SEL R201, RZ, 0x1, P6 ;  /* 0x00000001ffc97807 */ /* 0x000fe40003000000 */
[----:B------:R-:W-:Y:S02]  /*bd10*/  LOP3.LUT R215, R215, R216, R214, 0xfe, !PT ;  /* 0x000000d8d7d77212 */ /* 0x000fe400078efed6 */
[----:B------:R-:W-:Y:S02]  /*bd20*/  LOP3.LUT R24, R24, R212, R190, 0xfe, !PT ;  /* 0x000000d418187212 */ /* 0x000fe400078efebe */
[----:B------:R-:W-:Y:S02]  /*bd30*/  FSEL R190, R31, RZ, !P2 ;  /* 0x000000ff1fbe7208 */ /* 0x000fe40005000000 */
[----:B------:R-:W-:Y:S02]  /*bd40*/  SEL R212, RZ, 0x1, P3 ;  /* 0x00000001ffd47807 */ /* 0x000fe40001800000 */
[----:B------:R-:W-:Y:S01]  /*bd50*/  LOP3.LUT R24, R24, R201, RZ, 0xfc, !PT ;  /* 0x000000c918187212 */ /* 0x000fe200078efcff */
[----:B------:R-:W-:Y:S01]  /*bd60*/  FMUL.FTZ R31, R79, R190 ;  /* 0x000000be4f1f7220 */ /* 0x000fe20000410000 */
[----:B------:R-:W-:Y:S01]  /*bd70*/  LOP3.LUT R213, R213, R215, R212, 0xfe, !PT ;  /* 0x000000d7d5d57212 */ /* 0x000fe200078efed4 */
[----:B------:R-:W-:Y:S01]  /*bd80*/  IMAD.WIDE.U32 R214, R219, 0x20, R202 ;  /* 0x00000020dbd67825 */ /* 0x000fe200078e00ca */
[----:B------:R-:W-:-:S03]  /*bd90*/  IADD3 R201, R200, 0x80, RZ ;  /* 0x00000080c8c97810 */ /* 0x000fc60007ffe0ff */
[----:B------:R-:W-:Y:S01]  /*bda0*/  @P0 FADD.FTZ R31, R63, R31 ;  /* 0x0000001f3f1f0221 */ /* 0x000fe20000010000 */
[----:B------:R-:W-:Y:S01]  /*bdb0*/  LOP3.LUT R25, R25, R213, R191, 0xfe, !PT ;  /* 0x000000d519197212 */ /* 0x000fe200078efebf */
[----:B------:R-:W-:Y:S01]  /*bdc0*/  IMAD.WIDE.U32 R212, R219, 0x8, R204 ;  /* 0x00000008dbd47825 */ /* 0x000fe200078e00cc */
[----:B------:R1:W-:Y:S03]  /*bdd0*/  STG.E.128 desc[UR4][R214.64], R32 ;  /* 0x00000020d6007986 */ /* 0x0003e6000c101d04 */
[C---:B------:R-:W-:Y:S01]  /*bde0*/  IMAD.WIDE.U32 R188, R201.reuse, 0x10, R188 ;  /* 0x00000010c9bc7825 */ /* 0x040fe200078e00bc */
[----:B------:R1:W-:Y:S03]  /*bdf0*/  STG.E.128 desc[UR4][R214.64+0x10], R28 ;  /* 0x0000101cd6007986 */ /* 0x0003e6000c101d04 */
[----:B0-----:R-:W-:Y:S01]  /*be00*/  @P1 IMAD.WIDE.U32 R26, R201, 0x20, R26 ;  /* 0x00000020c91a1825 */ /* 0x001fe200078e001a */
[----:B------:R1:W-:Y:S04]  /*be10*/  STG.E.64 desc[UR4][R212.64], R24 ;  /* 0x00000018d4007986 */ /* 0x0003e8000c101b04 */
[----:B------:R-:W5:Y:S04]  /*be20*/  LDG.E.128 R188, desc[UR4][R188.64] ;  /* 0x00000004bcbc7981 */ /* 0x000f68000c1e1d00 */
        /* <DEDUP_REMOVED lines=14> */
.L_x_28640:
[----:B------:R-:W-:-:S07]  /*bf10*/  MOV R216, R2 ;  /* 0x0000000200d87202 */ /* 0x000fce0000000f00 */
.L_x_28641:
[----:B------:R-:W-:Y:S05]  /*bf20*/  BSYNC B0 ;  /* 0x0000000000007941 */ /* 0x000fea0003800000 */
.L_x_28639:
        /* <DEDUP_REMOVED lines=16> */
.L_x_28645:
[----:B------:R-:W-:Y:S05]  /*c030*/  BSYNC B1 ;  /* 0x0000000000017941 */ /* 0x000fea0003800000 */
.L_x_28644:
        /* <DEDUP_REMOVED lines=44> */
.L_x_28643:
[----:B------:R-:W-:Y:S05]  /*c300*/  BSYNC B0 ;  /* 0x0000000000007941 */ /* 0x000fea0003800000 */
.L_x_28642:
        /* <DEDUP_REMOVED lines=23> */
.L_x_28647:
[----:B------:R-:W-:-:S07]  /*c480*/  MOV R25, R2 ;  /* 0x0000000200197202 */ /* 0x000fce0000000f00 */
.L_x_28648:
[----:B------:R-:W-:Y:S05]  /*c490*/  BSYNC B0 ;  /* 0x0000000000007941 */ /* 0x000fea0003800000 */
.L_x_28646:
        /* <DEDUP_REMOVED lines=16> */
.L_x_28652:
[----:B------:R-:W-:Y:S05]  /*c5a0*/  BSYNC B1 ;  /* 0x0000000000017941 */ /* 0x000fea0003800000 */
.L_x_28651:
        /* <DEDUP_REMOVED lines=44> */
.L_x_28650:
[----:B------:R-:W-:Y:S05]  /*c870*/  BSYNC B0 ;  /* 0x0000000000007941 */ /* 0x000fea0003800000 */
.L_x_28649:
        /* <DEDUP_REMOVED lines=23> */
.L_x_28654:
[----:B------:R-:W-:-:S07]  /*c9f0*/  MOV R188, R2 ;  /* 0x0000000200bc7202 */ /* 0x000fce0000000f00 */
.L_x_28655:
[----:B------:R-:W-:Y:S05]  /*ca00*/  BSYNC B0 ;  /* 0x0000000000007941 */ /* 0x000fea0003800000 */
.L_x_28653:
        /* <DEDUP_REMOVED lines=16> */
.L_x_28659:
[----:B------:R-:W-:Y:S05]  /*cb10*/  BSYNC B1 ;  /* 0x0000000000017941 */ /* 0x000fea0003800000 */
.L_x_28658:
        /* <DEDUP_REMOVED lines=44> */
.L_x_28657:
[----:B------:R-:W-:Y:S05]  /*cde0*/  BSYNC B0 ;  /* 0x0000000000007941 */ /* 0x000fea0003800000 */
.L_x_28656:
        /* <DEDUP_REMOVED lines=21> */
.L_x_28661:
[----:B------:R-:W-:-:S07]  /*cf40*/  MOV R27, R2 ;  /* 0x00000002001b7202 */ /* 0x000fce0000000f00 */
.L_x_28662:
[----:B------:R-:W-:Y:S05]  /*cf50*/  BSYNC B0 ;  /* 0x0000000000007941 */ /* 0x000fea0003800000 */
.L_x_28660:
        /* <DEDUP_REMOVED lines=16> */
.L_x_28666:
[----:B------:R-:W-:Y:S05]  /*d060*/  BSYNC B1 ;  /* 0x0000000000017941 */ /* 0x000fea0003800000 */
.L_x_28665:
        /* <DEDUP_REMOVED lines=43> */
.L_x_28664:
[----:B------:R-:W-:Y:S05]  /*d320*/  BSYNC B0 ;  /* 0x0000000000007941 */ /* 0x000fea0003800000 */
.L_x_28663:
        /* <DEDUP_REMOVED lines=21> */
.L_x_28668:
[----:B------:R-:W-:-:S07]  /*d480*/  IMAD.MOV.U32 R218, RZ, RZ, R2 ;  /* 0x000000ffffda7224 */ /* 0x000fce00078e0002 */
.L_x_28669:
[----:B------:R-:W-:Y:S05]  /*d490*/  BSYNC B0 ;  /* 0x0000000000007941 */ /* 0x000fea0003800000 */
.L_x_28667:
        /* <DEDUP_REMOVED lines=16> */
.L_x_28673:
[----:B------:R-:W-:Y:S05]  /*d5a0*/  BSYNC B1 ;  /* 0x0000000000017941 */ /* 0x000fea0003800000 */
.L_x_28672:
        /* <DEDUP_REMOVED lines=44> */
.L_x_28671:
[----:B------:R-:W-:Y:S05]  /*d870*/  BSYNC B0 ;  /* 0x0000000000007941 */ /* 0x000fea0003800000 */
.L_x_28670:
        /* <DEDUP_REMOVED lines=21> */
.L_x_28675:
[----:B------:R-:W-:-:S07]  /*d9d0*/  IMAD.MOV.U32 R189, RZ, RZ, R2 ;  /* 0x000000ffffbd7224 */ /* 0x000fce00078e0002 */
.L_x_28676:
[----:B------:R-:W-:Y:S05]  /*d9e0*/  BSYNC B0 ;  /* 0x0000000000007941 */ /* 0x000fea0003800000 */
.L_x_28674:
        /* <DEDUP_REMOVED lines=16> */
.L_x_28680:
[----:B------:R-:W-:Y:S05]  /*daf0*/  BSYNC B1 ;  /* 0x0000000000017941 */ /* 0x000fea0003800000 */
.L_x_28679:
        /* <DEDUP_REMOVED lines=43> */
.L_x_28678:
[----:B------:R-:W-:Y:S05]  /*ddb0*/  BSYNC B0 ;  /* 0x0000000000007941 */ /* 0x000fea0003800000 */
.L_x_28677:
        /* <DEDUP_REMOVED lines=21> */
.L_x_28682:
[----:B------:R-:W-:-:S07]  /*df10*/  MOV R190, R2 ;  /* 0x0000000200be7202 */ /* 0x000fce0000000f00 */
.L_x_28683:
[----:B------:R-:W-:Y:S05]  /*df20*/  BSYNC B0 ;  /* 0x0000000000007941 */ /* 0x000fea0003800000 */
.L_x_28681:
        /* <DEDUP_REMOVED lines=16> */
.L_x_28687:
[----:B------:R-:W-:Y:S05]  /*e030*/  BSYNC B1 ;  /* 0x0000000000017941 */ /* 0x000fea0003800000 */
.L_x_28686:
        /* <DEDUP_REMOVED lines=43> */
.L_x_28685:
[----:B------:R-:W-:Y:S05]  /*e2f0*/  BSYNC B0 ;  /* 0x0000000000007941 */ /* 0x000fea0003800000 */
.L_x_28684:
        /* <DEDUP_REMOVED lines=21> */
.L_x_28689:
[----:B------:R-:W-:-:S07]  /*e450*/  MOV R218, R2 ;  /* 0x0000000200da7202 */ /* 0x000fce0000000f00 */
.L_x_28690:
[----:B------:R-:W-:Y:S05]  /*e460*/  BSYNC B0 ;  /* 0x0000000000007941 */ /* 0x000fea0003800000 */
.L_x_28688:
        /* <DEDUP_REMOVED lines=18> */
.L_x_28694:
[----:B------:R-:W-:Y:S05]  /*e590*/  BSYNC B1 ;  /* 0x0000000000017941 */ /* 0x000fea0003800000 */
.L_x_28693:
        /* <DEDUP_REMOVED lines=43> */
.L_x_28692:
[----:B------:R-:W-:Y:S05]  /*e850*/  BSYNC B0 ;  /* 0x0000000000007941 */ /* 0x000fea0003800000 */
.L_x_28691:
[----:B------:R-:W-:Y:S01]  /*e860*/  FADD.FTZ R220, RZ, R56 ;  /* 0x00000038ffdc7221 */ /* 0x000fe20000010000 */
[----:B------:R-:W-:Y:S01]  /*e870*/  HADD2.F32 R191, -RZ, R191.H1_H1 ;  /* 0x300000bfffbf7230 */ /* 0x000fe20000004100 */
[----:B------:R-:W-:Y:S01]  /*e880*/  SEL R213, RZ, 0x10000, P5 ;  /* 0x00010000ffd57807 */ /* 0x000fe20002800000 */
[----:B------:R-:W-:-:S04]  /*e890*/  IMAD.WIDE.U32 R202, R201, 0x20, R202 ;  /* 0x00000020c9ca7825 */ /* 0x000fc800078e00ca */
        /* <DEDUP_REMOVED lines=9> */
[----:B------:R-:W-:Y:S01]  /*e930*/  IMAD.WIDE.U32 R204, R201, 0x8, R204 ;  /* 0x00000008c9cc7825 */ /* 0x000fe200078e00cc */
[----:B------:R0:W-:Y:S01]  /*e940*/  STG.E.128 desc[UR4][R202.64], R24 ;  /* 0x00000018ca007986 */ /* 0x0001e2000c101d04 */
[----:B------:R-:W-:-:S02]  /*e950*/  SEL R223, RZ, 0x1, P6 ;  /* 0x00000001ffdf7807 */ /* 0x000fc40003000000 */
        /* <DEDUP_REMOVED lines=29> */
[----:B------:R-:W-:Y:S01]  /*eb30*/  IMAD.WIDE.U32 R208, R214, 0x10000, RZ ;  /* 0x00010000d6d07825 */ /* 0x000fe200078e00ff */
[----:B------:R-:W-:-:S03]  /*eb40*/  SEL R218, RZ, 0x100, P4 ;  /* 0x00000100ffda7807 */ /* 0x000fc60002000000 */
[----:B------:R-:W-:Y:S01]  /*eb50*/  FADD.FTZ R206, R28, R217 ;  /* 0x000000d91cce7221 */ /* 0x000fe20000010000 */
[----:B------:R-:W-:Y:S01]  /*eb60*/  IMAD.WIDE.U32 R216, R216, 0x1000000, RZ ;  /* 0x01000000d8d87825 */ /* 0x000fe200078e00ff */
[----:B------:R-:W-:-:S03]  /*eb70*/  SEL R220, RZ, 0x1000000, P1 ;  /* 0x01000000ffdc7807 */ /* 0x000fc60000800000 */
[----:B------:R-:W-:Y:S01]  /*eb80*/  FADD.FTZ R221, R29, R206 ;  /* 0x000000ce1ddd7221 */ /* 0x000fe20000010000 */
[----:B------:R-:W-:Y:S01]  /*eb90*/  IMAD.WIDE.U32 R214, R215, 0x100, RZ ;  /* 0x00000100d7d67825 */ /* 0x000fe200078e00ff */
[----:B------:R-:W-:-:S03]  /*eba0*/  FSEL R206, R191, RZ, !P1 ;  /* 0x000000ffbfce7208 */ /* 0x000fc60004800000 */
[----:B------:R-:W-:Y:S01]  /*ebb0*/  FADD.FTZ R210, R30, R221 ;  /* 0x000000dd1ed27221 */ /* 0x000fe20000010000 */
[----:B------:R-:W-:Y:S02]  /*ebc0*/  LOP3.LUT R221, R218, R220, R213, 0xfe, !PT ;  /* 0x000000dcdadd7212 */ /* 0x000fe400078efed5 */
        /* <DEDUP_REMOVED lines=121> */
.L_x_28708:
[----:B------:R-:W-:Y:S01]  /*f360*/  LOP3.LUT P1, RZ, R0, 0x20, RZ, 0xc0, !PT ;  /* 0x0000002000ff7812 */ /* 0x000fe2000782c0ff */
[----:B-1----:R-:W-:-:S03]  /*f370*/  FADD.FTZ R209, R208, R213 ;  /* 0x000000d5d0d17221 */ /* 0x002fc60000010000 */
[----:B------:R-:W-:Y:S01]  /*f380*/  FSEL R202, R203, RZ, !P1 ;  /* 0x000000ffcbca7208 */ /* 0x000fe20004800000 */
[----:B------:R-:W-:-:S04]  /*f390*/  FFMA.FTZ R209, R209, R204, UR7 ;  /* 0x00000007d1d17e23 */ /* 0x000fc800080100cc */
[--C-:B------:R-:W-:Y:S01]  /*f3a0*/  FADD.FTZ R206, R55, -R202.reuse ;  /* 0x800000ca37ce7221 */ /* 0x100fe20000010000 */
[----:B------:R-:W-:Y:S01]  /*f3b0*/  FMUL.FTZ R55, R203, R203 ;  /* 0x000000cbcb377220 */ /* 0x000fe20000410000 */
[--C-:B0-----:R-:W-:Y:S01]  /*f3c0*/  FADD.FTZ R208, R37, -R202.reuse ;  /* 0x800000ca25d07221 */ /* 0x101fe20000010000 */
[--C-:B------:R-:W-:Y:S01]  /*f3d0*/  FADD.FTZ R204, R52, -R202.reuse ;  /* 0x800000ca34cc7221 */ /* 0x100fe20000010000 */
[--C-:B------:R-:W-:Y:S01]  /*f3e0*/  FADD.FTZ R205, R53, -R202.reuse ;  /* 0x800000ca35cd7221 */ /* 0x100fe20000010000 */
[--C-:B------:R-:W-:Y:S01]  /*f3f0*/  FADD.FTZ R52, R44, -R202.reuse ;  /* 0x800000ca2c347221 */ /* 0x100fe20000010000 */
[----:B------:R-:W-:Y:S01]  /*f400*/  FSEL R214, R55, RZ, P1 ;  /* 0x000000ff37d67208 */ /* 0x000fe20000800000 */
[--C-:B------:R-:W-:Y:S01]  /*f410*/  FADD.FTZ R53, R45, -R202.reuse ;  /* 0x800000ca2d357221 */ /* 0x100fe20000010000 */
[--C-:B------:R-:W-:Y:S01]  /*f420*/  FADD.FTZ R58, R58, -R202.reuse ;  /* 0x800000ca3a3a7221 */ /* 0x100fe20000010000 */
[----:B------:R-:W0:Y:S01]  /*f430*/  @!P0 LDC.64 R44, c[0x0][0x250] ;  /* 0x00009400ff2c8b82 */ /* 0x000e220000000a00 */
[----:B------:R-:W-:Y:S01]  /*f440*/  FADD.FTZ R59, R59, -R202 ;  /* 0x800000ca3b3b7221 */ /* 0x000fe20000010000 */
[----:B------:R-:W-:Y:S01]  /*f450*/  FADD.FTZ R37, R209, R214 ;  /* 0x000000d6d1257221 */ /* 0x000fe20000010000 */
[--C-:B------:R-:W-:Y:S01]  /*f460*/  FADD.FTZ R56, R56, -R202.reuse ;  /* 0x800000ca38387221 */ /* 0x100fe20000010000 */
[--C-:B------:R-:W-:Y:S01]  /*f470*/  FADD.FTZ R57, R57, -R202.reuse ;  /* 0x800000ca39397221 */ /* 0x100fe20000010000 */
[--C-:B------:R-:W-:Y:S01]  /*f480*/  FADD.FTZ R218, R28, -R202.reuse ;  /* 0x800000ca1cda7221 */ /* 0x100fe20000010000 */
[--C-:B------:R-:W-:Y:S01]  /*f490*/  FADD.FTZ R222, R29, -R202.reuse ;  /* 0x800000ca1dde7221 */ /* 0x100fe20000010000 */
[--C-:B------:R-:W-:Y:S01]  /*f4a0*/  FADD.FTZ R232, R26, -R202.reuse ;  /* 0x800000ca1ae87221 */ /* 0x100fe20000010000 */
[----:B------:R-:W1:Y:S01]  /*f4b0*/  MUFU.RSQ R37, R37 ;  /* 0x0000002500257308 */ /* 0x000e620000001400 */
        /* <DEDUP_REMOVED lines=16> */
[C---:B-1----:R-:W-:Y:S01]  /*f5c0*/  FMUL.FTZ R29, R37.reuse, R58 ;  /* 0x0000003a251d7220 */ /* 0x042fe20000410000 */
[C---:B------:R-:W-:Y:S01]  /*f5d0*/  FMUL.FTZ R28, R37.reuse, R59 ;  /* 0x0000003b251c7220 */ /* 0x040fe20000410000 */
[C---:B------:R-:W-:Y:S01]  /*f5e0*/  FMUL.FTZ R27, R37.reuse, R56 ;  /* 0x00000038251b7220 */ /* 0x040fe20000410000 */
[----:B------:R-:W-:Y:S01]  /*f5f0*/  FMUL.FTZ R26, R37, R57 ;  /* 0x00000039251a7220 */ /* 0x000fe20000410000 */
[----:B------:R-:W-:Y:S01]  /*f600*/  FFMA.FTZ R29, R146, R29, R186 ;  /* 0x0000001d921d7223 */ /* 0x000fe200000100ba */
[----:B------:R-:W-:Y:S01]  /*f610*/  FFMA.FTZ R28, R147, R28, R187 ;  /* 0x0000001c931c7223 */ /* 0x000fe200000100bb */
[----:B------:R-:W-:Y:S01]  /*f620*/  FFMA.FTZ R27, R144, R27, R184 ;  /* 0x0000001b901b7223 */ /* 0x000fe200000100b8 */
[----:B------:R-:W-:Y:S01]  /*f630*/  FFMA.FTZ R26, R145, R26, R185 ;  /* 0x0000001a911a7223 */ /* 0x000fe200000100b9 */
[----:B------:R0:W-:Y:S01]  /*f640*/  @!P0 STG.E desc[UR4][R44.64], R203 ;  /* 0x000000cb2c008986 */ /* 0x0001e2000c101904 */
[--C-:B------:R-:W-:Y:S01]  /*f650*/  FADD.FTZ R42, R42, -R202.reuse ;  /* 0x800000ca2a2a7221 */ /* 0x100fe20000010000 */
[----:B------:R-:W-:Y:S01]  /*f660*/  F2FP.F16.F32.PACK_AB R29, R28, R29 ;  /* 0x0000001d1c1d723e */ /* 0x000fe200000000ff */
[--C-:B------:R-:W-:Y:S01]  /*f670*/  FADD.FTZ R43, R43, -R202.reuse ;  /* 0x800000ca2b2b7221 */ /* 0x100fe20000010000 */
[----:B------:R-:W-:Y:S01]  /*f680*/  F2FP.F16.F32.PACK_AB R28, R26, R27 ;  /* 0x0000001b1a1c723e */ /* 0x000fe200000000ff */
[--C-:B------:R-:W-:Y:S01]  /*f690*/  FADD.FTZ R38, R38, -R202.reuse ;  /* 0x800000ca26267221 */ /* 0x100fe20000010000 */
[----:B------:R-:W1:Y:S01]  /*f6a0*/  LDC.64 R26, c[0x0][0x2b8] ;  /* 0x0000ae00ff1a7b82 */ /* 0x000e620000000a00 */
        /* <DEDUP_REMOVED lines=15> */
[C---:B------:R-:W-:Y:S01]  /*f7a0*/  FMUL.FTZ R209, R37.reuse, R34 ;  /* 0x0000002225d17220 */ /* 0x040fe20000410000 */
[----:B------:R-:W-:Y:S01]  /*f7b0*/  FFMA.FTZ R36, R134, R53, R174 ;  /* 0x0000003586247223 */ /* 0x000fe200000100ae */
[----:B------:R-:W-:Y:S01]  /*f7c0*/  FMUL.FTZ R33, R37, R54 ;  /* 0x0000003625217220 */ /* 0x000fe20000410000 */
[----:B------:R-:W-:Y:S01]  /*f7d0*/  FFMA.FTZ R34, R132, R45, R172 ;  /* 0x0000002d84227223 */ /* 0x000fe200000100ac */
[----:B------:R-:W-:Y:S01]  /*f7e0*/  FFMA.FTZ R53, R133, R44, R173 ;  /* 0x0000002c85357223 */ /* 0x000fe200000100ad */
        /* <DEDUP_REMOVED lines=10> */
[----:B-1----:R-:W-:-:S04]  /*f890*/  IMAD.WIDE.U32 R40, R207, 0x10, R26 ;  /* 0x00000010cf287825 */ /* 0x002fc800078e001a */
[----:B------:R-:W-:Y:S01]  /*f8a0*/  FFMA.FTZ R33, R141, R32, R181 ;  /* 0x000000208d217223 */ /* 0x000fe200000100b5 */
[----:B------:R-:W-:Y:S01]  /*f8b0*/  FFMA.FTZ R206, R143, R206, R183 ;  /* 0x000000ce8fce7223 */ /* 0x000fe200000100b7 */
[----:B------:R-:W-:Y:S01]  /*f8c0*/  FMUL.FTZ R52, R37, R47 ;  /* 0x0000002f25347220 */ /* 0x000fe20000410000 */
[----:B------:R-:W-:Y:S01]  /*f8d0*/  IMAD.WIDE.U32 R42, R211, 0x10, R26 ;  /* 0x00000010d32a7825 */ /* 0x000fe200078e001a */
[----:B------:R-:W-:-:S03]  /*f8e0*/  LEA R32, P1, R200, UR8, 0x4 ;  /* 0x00000008c8207c11 */ /* 0x000fc6000f8220ff */
[----:B------:R-:W-:Y:S01]  /*f8f0*/  FMUL.FTZ R208, R37, R208 ;  /* 0x000000d025d07220 */ /* 0x000fe20000410000 */
[----:B------:R-:W-:Y:S01]  /*f900*/  F2FP.F16.F32.PACK_AB R30, R33, R30 ;  /* 0x0000001e211e723e */ /* 0x000fe200000000ff */
[----:B------:R-:W-:Y:S01]  /*f910*/  IMAD.WIDE.U32 R44, R219, 0x10, R26 ;  /* 0x00000010db2c7825 */ /* 0x000fe200078e001a */
[----:B------:R-:W-:-:S03]  /*f920*/  F2FP.F16.F32.PACK_AB R26, R53, R34 ;  /* 0x00000022351a723e */ /* 0x000fc600000000ff */
[----:B------:R-:W-:Y:S01]  /*f930*/  FFMA.FTZ R34, R116, R213, R156 ;  /* 0x000000d574227223 */ /* 0x000fe2000001009c */
[----:B------:R-:W-:Y:S01]  /*f940*/  FFMA.FTZ R53, R117, R222, R157 ;  /* 0x000000de75357223 */ /* 0x000fe2000001009d */
[----:B--2---:R-:W-:Y:S01]  /*f950*/  @!P0 IMAD.WIDE R24, R199, 0x4, R24 ;  /* 0x00000004c7188825 */ /* 0x004fe200078e0218 */
[----:B------:R-:W-:-:S03]  /*f960*/  F2FP.F16.F32.PACK_AB R31, R206, R31 ;  /* 0x0000001fce1f723e */ /* 0x000fc600000000ff */
[----:B------:R-:W-:Y:S01]  /*f970*/  FFMA.FTZ R59, R135, R52, R175 ;  /* 0x00000034873b7223 */ /* 0x000fe200000100af */
[----:B------:R-:W-:Y:S01]  /*f980*/  LEA.HI.X R33, R200, UR9, RZ, 0x4, P1 ;  /* 0x00000009c8217c11 */ /* 0x000fe200088f24ff */
[----:B------:R-:W-:Y:S01]  /*f990*/  FMUL.FTZ R205, R37, R214 ;  /* 0x000000d625cd7220 */ /* 0x000fe20000410000 */
[----:B------:R-:W-:Y:S01]  /*f9a0*/  F2FP.F16.F32.PACK_AB R34, R53, R34 ;  /* 0x000000223522723e */ /* 0x000fe200000000ff */
[C---:B------:R-:W-:Y:S01]  /*f9b0*/  FMUL.FTZ R216, R37.reuse, R216 ;  /* 0x000000d825d87220 */ /* 0x040fe20000410000 */
[----:B------:R-:W0:Y:S01]  /*f9c0*/  LDC.64 R52, c[0x0][0x210] ;  /* 0x00008400ff347b82 */ /* 0x000e220000000a00 */
        /* <DEDUP_REMOVED lines=19> */
[----:B-1----:R-:W-:Y:S01]  /*fb00*/  FFMA.FTZ R37, R121, R216, R161 ;  /* 0x000000d879257223 */ /* 0x002fe200000100a1 */
        /* <DEDUP_REMOVED lines=28> */
[----:B------:R-:W-:-:S02]  /*fcd0*/  LEA R46, P0, R201, UR8, 0x4 ;  /* 0x00000008c92e7c11 */ /* 0x000fc4000f8020ff */
        /* <DEDUP_REMOVED lines=19> */
[----:B------:R-:W-:Y:S05]  /*fe10*/  EXIT ;  /* 0x000000000000794d */ /* 0x000fea0003800000 */
.L_x_28695:
        /* <DEDUP_REMOVED lines=8> */
.L_x_28698:
[----:B------:R-:W-:Y:S05]  /*fea0*/  BSYNC B0 ;  /* 0x0000000000007941 */ /* 0x000fea0003800000 */
.L_x_28697:
        /* <DEDUP_REMOVED lines=10> */
.L_x_28699:
[----:B------:R-:W-:Y:S01]  /*ff50*/  HFMA2.MMA R216, -RZ, RZ, 0, 2.384185791015625e-07 ;  /* 0x00000004ffd87435 */ /* 0x000fe200000001ff */
[----:B------:R-:W-:-:S04]  /*ff60*/  IMAD.MOV.U32 R202, RZ, RZ, R213 ;  /* 0x000000ffffca7224 */ /* 0x000fc800078e00d5 */
[----:B------:R-:W-:-:S05]  /*ff70*/  FADD.FTZ R208, R205, R202 ;  /* 0x000000cacdd07221 */ /* 0x000fca0000010000 */
[----:B------:R-:W-:-:S07]  /*ff80*/  MOV R215, R208 ;  /* 0x000000d000d77202 */ /* 0x000fce0000000f00 */
[----:B------:R-:W-:Y:S05]  /*ff90*/  WARPSYNC.COLLECTIVE R214, `(.L_x_28700) ;  /* 0x00000000d6087348 */ /* 0x000fea0003c00000 */
[----:B------:R0:W1:Y:S02]  /*ffa0*/  SHFL.BFLY P1, R213, R215, R216, R217 ;  /* 0x0c0000d8d7d57389 */ /* 0x00006400000200d9 */
[----:B01----:R-:W-:Y:S01]  /*ffb0*/  ENDCOLLECTIVE ;  /* 0x000000000000791b */ /* 0x003fe20003800000 */
.L_x_28700:
[----:B------:R-:W-:Y:S01]  /*ffc0*/  HFMA2.MMA R216, -RZ, RZ, 0, 4.76837158203125e-07 ;  /* 0x00000008ffd87435 */ /* 0x000fe200000001ff */
[----:B------:R-:W-:-:S04]  /*ffd0*/  IMAD.MOV.U32 R203, RZ, RZ, R213 ;  /* 0x000000ffffcb7224 */ /* 0x000fc800078e00d5 */
[----:B------:R-:W-:-:S05]  /*ffe0*/  FADD.FTZ R209, R208, R203 ;  /* 0x000000cbd0d17221 */ /* 0x000fca0000010000 */
[----:B------:R-:W-:-:S07]  /*fff0*/  MOV R215, R209 ;  /* 0x000000d100d77202 */ /* 0x000fce0000000f00 */
[----:B------:R-:W-:Y:S05]  /*10000*/  WARPSYNC.COLLECTIVE R214, `(.L_x_28701) ;  /* 0x00000000d6087348 */ /* 0x000fea0003c00000 */
[----:B------:R0:W1:Y:S02]  /*10010*/  SHFL.BFLY P1, R213, R215, R216, R217 ;  /* 0x0c0000d8d7d57389 */ /* 0x00006400000200d9 */
[----:B01----:R-:W-:Y:S01]  /*10020*/  ENDCOLLECTIVE ;  /* 0x000000000000791b */ /* 0x003fe20003800000 */
.L_x_28701:
[----:B------:R-:W-:Y:S01]  /*10030*/  HFMA2.MMA R216, -RZ, RZ, 0, 9.5367431640625e-07 ;  /* 0x00000010ffd87435 */ /* 0x000fe200000001ff */
[----:B------:R-:W-:-:S04]  /*10040*/  IMAD.MOV.U32 R202, RZ, RZ, R213 ;  /* 0x000000ffffca7224 */ /* 0x000fc800078e00d5 */
[----:B------:R-:W-:-:S05]  /*10050*/  FADD.FTZ R210, R209, R202 ;  /* 0x000000cad1d27221 */ /* 0x000fca0000010000 */
[----:B------:R-:W-:-:S07]  /*10060*/  MOV R215, R210 ;  /* 0x000000d200d77202 */ /* 0x000fce0000000f00 */
[----:B------:R-:W-:Y:S05]  /*10070*/  WARPSYNC.COLLECTIVE R214, `(.L_x_28702) ;  /* 0x00000000d6087348 */ /* 0x000fea0003c00000 */
[----:B------:R0:W1:Y:S02]  /*10080*/  SHFL.BFLY P1, R213, R215, R216, R217 ;  /* 0x0c0000d8d7d57389 */ /* 0x00006400000200d9 */
[----:B01----:R-:W-:Y:S01]  /*10090*/  ENDCOLLECTIVE ;  /* 0x000000000000791b */ /* 0x003fe20003800000 */
.L_x_28702:
        /* <DEDUP_REMOVED lines=88> */
.L_x_28703:
[----:B------:R-:W-:Y:S01]  /*10620*/  HFMA2.MMA R216, -RZ, RZ, 0, 1.1920928955078125e-07 ;  /* 0x00000002ffd87435 */ /* 0x000fe200000001ff */
[----:B------:R-:W-:-:S04]  /*10630*/  IMAD.MOV.U32 R205, RZ, RZ, R213 ;  /* 0x000000ffffcd7224 */ /* 0x000fc800078e00d5 */
[----:B------:R-:W-:-:S05]  /*10640*/  FADD.FTZ R205, R202, R205 ;  /* 0x000000cdcacd7221 */ /* 0x000fca0000010000 */
[----:B------:R-:W-:-:S07]  /*10650*/  MOV R215, R205 ;  /* 0x000000cd00d77202 */ /* 0x000fce0000000f00 */
[----:B------:R-:W-:Y:S05]  /*10660*/  WARPSYNC.COLLECTIVE R214, `(.L_x_28704) ;  /* 0x00000000d6087348 */ /* 0x000fea0003c00000 */
[----:B------:R0:W1:Y:S02]  /*10670*/  SHFL.BFLY P1, R213, R215, R216, R217 ;  /* 0x0c0000d8d7d57389 */ /* 0x00006400000200d9 */
[----:B01----:R-:W-:Y:S01]  /*10680*/  ENDCOLLECTIVE ;  /* 0x000000000000791b */ /* 0x003fe20003800000 */
.L_x_28704:
[----:B------:R-:W-:Y:S01]  /*10690*/  HFMA2.MMA R216, -RZ, RZ, 0, 2.384185791015625e-07 ;  /* 0x00000004ffd87435 */ /* 0x000fe200000001ff */
[----:B------:R-:W-:-:S04]  /*106a0*/  IMAD.MOV.U32 R206, RZ, RZ, R213 ;  /* 0x000000ffffce7224 */ /* 0x000fc800078e00d5 */
[----:B------:R-:W-:-:S05]  /*106b0*/  FADD.FTZ R206, R205, R206 ;  /* 0x000000cecdce7221 */ /* 0x000fca0000010000 */
[----:B------:R-:W-:-:S07]  /*106c0*/  MOV R215, R206 ;  /* 0x000000ce00d77202 */ /* 0x000fce0000000f00 */
[----:B------:R-:W-:Y:S05]  /*106d0*/  WARPSYNC.COLLECTIVE R214, `(.L_x_28705) ;  /* 0x00000000d6087348 */ /* 0x000fea0003c00000 */
[----:B------:R0:W1:Y:S02]  /*106e0*/  SHFL.BFLY P1, R213, R215, R216, R217 ;  /* 0x0c0000d8d7d57389 */ /* 0x00006400000200d9 */
[----:B01----:R-:W-:Y:S01]  /*106f0*/  ENDCOLLECTIVE ;  /* 0x000000000000791b */ /* 0x003fe20003800000 */
.L_x_28705:
[----:B------:R-:W-:Y:S01]  /*10700*/  HFMA2.MMA R216, -RZ, RZ, 0, 4.76837158203125e-07 ;  /* 0x00000008ffd87435 */ /* 0x000fe200000001ff */
[----:B------:R-:W-:-:S04]  /*10710*/  IMAD.MOV.U32 R209, RZ, RZ, R213 ;  /* 0x000000ffffd17224 */ /* 0x000fc800078e00d5 */
[----:B------:R-:W-:-:S05]  /*10720*/  FADD.FTZ R209, R206, R209 ;  /* 0x000000d1ced17221 */ /* 0x000fca0000010000 */
[----:B------:R-:W-:-:S07]  /*10730*/  MOV R215, R209 ;  /* 0x000000d100d77202 */ /* 0x000fce0000000f00 */
[----:B------:R-:W-:Y:S05]  /*10740*/  WARPSYNC.COLLECTIVE R214, `(.L_x_28706) ;  /* 0x00000000d6087348 */ /* 0x000fea0003c00000 */
[----:B------:R0:W1:Y:S02]  /*10750*/  SHFL.BFLY P1, R213, R215, R216, R217 ;  /* 0x0c0000d8d7d57389 */ /* 0x00006400000200d9 */
[----:B01----:R-:W-:Y:S01]  /*10760*/  ENDCOLLECTIVE ;  /* 0x000000000000791b */ /* 0x003fe20003800000 */
.L_x_28706:
[----:B------:R-:W-:Y:S01]  /*10770*/  HFMA2.MMA R216, -RZ, RZ, 0, 9.5367431640625e-07 ;  /* 0x00000010ffd87435 */ /* 0x000fe200000001ff */
[----:B------:R-:W-:-:S04]  /*10780*/  IMAD.MOV.U32 R208, RZ, RZ, R213 ;  /* 0x000000ffffd07224 */ /* 0x000fc800078e00d5 */
[----:B------:R-:W-:-:S05]  /*10790*/  FADD.FTZ R208, R209, R208 ;  /* 0x000000d0d1d07221 */ /* 0x000fca0000010000 */
[----:B------:R-:W-:-:S07]  /*107a0*/  MOV R215, R208 ;  /* 0x000000d000d77202 */ /* 0x000fce0000000f00 */
[----:B------:R-:W-:Y:S05]  /*107b0*/  WARPSYNC.COLLECTIVE R214, `(.L_x_28707) ;  /* 0x00000000d6087348 */ /* 0x000fea0003c00000 */
[----:B------:R0:W1:Y:S02]  /*107c0*/  SHFL.BFLY P1, R213, R215, R216, R217 ;  /* 0x0c0000d8d7d57389 */ /* 0x00006400000200d9 */
[----:B01----:R-:W-:Y:S01]  /*107d0*/  ENDCOLLECTIVE ;  /* 0x000000000000791b */ /* 0x003fe20003800000 */
.L_x_28707:
[----:B------:R-:W-:Y:S05]  /*107e0*/  BRA `(.L_x_28708) ;  /* 0xffffffe800dc7947 */ /* 0x000fea000383ffff */
.L_x_28709:
        /* <DEDUP_REMOVED lines=9> */
.L_x_37491:


//--------------------- .text._ZN10layer_norm13ln_fwd_kernelINS_13Kernel_traitsIf6__halffS2_fjLj1280ELj1ELj4ELj1ELj16ENS_18Kernel_traits_baseILj1280EfS2_fS2_fjLj128EEEEELb1ELb1ELb1ELb0EEEvNS_9FwdParamsE --------------------------
	.section	.text._ZN10layer_norm13ln_fwd_kernelINS_13Kernel_traitsIf6__halffS2_fjLj1280ELj1ELj4ELj1ELj16ENS_18Kernel_traits_baseILj1280EfS2_fS2_fjLj128EEEEELb1ELb1ELb1ELb0EEEvNS_9FwdParamsE,"ax",@progbits
	.align	128
        .global         _ZN10layer_norm13ln_fwd_kernelINS_13Kernel_traitsIf6__halffS2_fjLj1280ELj1ELj4ELj1ELj16ENS_18Kernel_traits_baseILj1280EfS2_fS2_fjLj128EEEEELb1ELb1ELb1ELb0EEEvNS_9FwdParamsE
        .type           _ZN10layer_norm13ln_fwd_kernelINS_13Kernel_traitsIf6__halffS2_fjLj1280ELj1ELj4ELj1ELj16ENS_18Kernel_traits_baseILj1280EfS2_fS2_fjLj128EEEEELb1ELb1ELb1ELb0EEEvNS_9FwdParamsE,@function
        .size           _ZN10layer_norm13ln_fwd_kernelINS_13Kernel_traitsIf6__halffS2_fjLj1280ELj1ELj4ELj1ELj16ENS_18Kernel_traits_baseILj1280EfS2_fS2_fjLj128EEEEELb1ELb1ELb1ELb0EEEvNS_9FwdParamsE,(.L_x_37492 - _ZN10layer_norm13ln_fwd_kernelINS_13Kernel_traitsIf6__halffS2_fjLj1280ELj1ELj4ELj1ELj16ENS_18Kernel_traits_baseILj1280EfS2_fS2_fjLj128EEEEELb1ELb1ELb1ELb0EEEvNS_9FwdParamsE)
        .other          _ZN10layer_norm13ln_fwd_kernelINS_13Kernel_traitsIf6__halffS2_fjLj1280ELj1ELj4ELj1ELj16ENS_18Kernel_traits_baseILj1280EfS2_fS2_fjLj128EEEEELb1ELb1ELb1ELb0EEEvNS_9FwdParamsE,@"STO_CUDA_ENTRY STV_DEFAULT"
_ZN10layer_norm13ln_fwd_kernelINS_13Kernel_traitsIf6__halffS2_fjLj1280ELj1ELj4ELj1ELj16ENS_18Kernel_traits_baseILj1280EfS2_fS2_fjLj128EEEEELb1ELb1ELb1ELb0EEEvNS_9FwdParamsE:
.text._ZN10layer_norm13ln_fwd_kernelINS_13Kernel_traitsIf6__halffS2_fjLj1280ELj1ELj4ELj1ELj16ENS_18Kernel_traits_baseILj1280EfS2_fS2_fjLj128EEEEELb1ELb1ELb1ELb0EEEvNS_9FwdParamsE:
        /* <DEDUP_REMOVED lines=113> */
.L_x_28711:
[----:B------:R-:W-:Y:S05]  /*0710*/  BSYNC B0 ;  /* 0x0000000000007941 */ /* 0x000fea0003800000 */
.L_x_28710:
        /* <DEDUP_REMOVED lines=23> */
.L_x_28713:
[----:B------:R-:W-:Y:S05]  /*0890*/  BSYNC B0 ;  /* 0x0000000000007941 */ /* 0x000fea0003800000 */
.L_x_28712:
        /* <DEDUP_REMOVED lines=23> */
.L_x_28715:
[----:B------:R-:W-:Y:S05]  /*0a10*/  BSYNC B0 ;  /* 0x0000000000007941 */ /* 0x000fea0003800000 */
.L_x_28714:
        /* <DEDUP_REMOVED lines=23> */
.L_x_28717:
[----:B------:R-:W-:Y:S05]  /*0b90*/  BSYNC B0 ;  /* 0x0000000000007941 */ /* 0x000fea0003800000 */
.L_x_28716:
        /* <DEDUP_REMOVED lines=22> */
.L_x_28719:
[----:B------:R-:W-:Y:S05]  /*0d00*/  BSYNC B0 ;  /* 0x0000000000007941 */ /* 0x000fea0003800000 */
.L_x_28718:
        /* <DEDUP_REMOVED lines=27> */
.L_x_29109:
        /* <DEDUP_REMOVED lines=51> */
.L_x_28725:
[----:B------:R-:W-:-:S07]  /*11f0*/  IMAD.MOV.U32 R194, RZ, RZ, R210 ;  /* 0x000000ffffc27224 */ /* 0x000fce00078e00d2 */
.L_x_28726:
[----:B------:R-:W-:Y:S05]  /*1200*/  BSYNC B2 ;  /* 0x0000000000027941 */ /* 0x000fea0003800000 */
.L_x_28724:
        /* <DEDUP_REMOVED lines=16> */
.L_x_28730:
[----:B------:R-:W-:Y:S05]  /*1310*/  BSYNC B3 ;  /* 0x0000000000037941 */ /* 0x000fea0003800000 */
.L_x_28729:
        /* <DEDUP_REMOVED lines=43> */
.L_x_28728:
[----:B------:R-:W-:Y:S05]  /*15d0*/  BSYNC B2 ;  /* 0x0000000000027941 */ /* 0x000fea0003800000 */
.L_x_28727:
        /* <DEDUP_REMOVED lines=11> */
.L_x_28723:
[----:B------:R-:W-:Y:S05]  /*1690*/  BSYNC B1 ;  /* 0x0000000000017941 */ /* 0x000fea0003800000 */
.L_x_28722:
        /* <DEDUP_REMOVED lines=18> */
.L_x_28734:
[----:B------:R-:W-:-:S07]  /*17c0*/  IMAD.MOV.U32 R145, RZ, RZ, R210 ;  /* 0x000000ffff917224 */ /* 0x000fce00078e00d2 */
.L_x_28735:
[----:B------:R-:W-:Y:S05]  /*17d0*/  BSYNC B2 ;  /* 0x0000000000027941 */ /* 0x000fea0003800000 */
.L_x_28733:
        /* <DEDUP_REMOVED lines=16> */
.L_x_28739:
[----:B------:R-:W-:Y:S05]  /*18e0*/  BSYNC B3 ;  /* 0x0000000000037941 */ /* 0x000fea0003800000 */
.L_x_28738:
        /* <DEDUP_REMOVED lines=44> */
.L_x_28737:
[----:B------:R-:W-:Y:S05]  /*1bb0*/  BSYNC B2 ;  /* 0x0000000000027941 */ /* 0x000fea0003800000 */
.L_x_28736:
        /* <DEDUP_REMOVED lines=11> */
.L_x_28732:
[----:B------:R-:W-:Y:S05]  /*1c70*/  BSYNC B1 ;  /* 0x0000000000017941 */ /* 0x000fea0003800000 */
.L_x_28731:
        /* <DEDUP_REMOVED lines=18> */
.L_x_28743:
[----:B------:R-:W-:-:S07]  /*1da0*/  IMAD.MOV.U32 R208, RZ, RZ, R210 ;  /* 0x000000ffffd07224 */ /* 0x000fce00078e00d2 */
.L_x_28744:
[----:B------:R-:W-:Y:S05]  /*1db0*/  BSYNC B2 ;  /* 0x0000000000027941 */ /* 0x000fea0003800000 */
.L_x_28742:
        /* <DEDUP_REMOVED lines=16> */
.L_x_28748:
[----:B------:R-:W-:Y:S05]  /*1ec0*/  BSYNC B3 ;  /* 0x0000000000037941 */ /* 0x000fea0003800000 */
.L_x_28747:
        /* <DEDUP_REMOVED lines=44> */
.L_x_28746:
[----:B------:R-:W-:Y:S05]  /*2190*/  BSYNC B2 ;  /* 0x0000000000027941 */ /* 0x000fea0003800000 */
.L_x_28745:
        /* <DEDUP_REMOVED lines=11> */
.L_x_28741:
[----:B------:R-:W-:Y:S05]  /*2250*/  BSYNC B1 ;  /* 0x0000000000017941 */ /* 0x000fea0003800000 */
.L_x_28740:
        /* <DEDUP_REMOVED lines=18> */
.L_x_28752:
[----:B------:R-:W-:-:S07]  /*2380*/  MOV R147, R210 ;  /* 0x000000d200937202 */ /* 0x000fce0000000f00 */
.L_x_28753:
[----:B------:R-:W-:Y:S05]  /*2390*/  BSYNC B2 ;  /* 0x0000000000027941 */ /* 0x000fea0003800000 */
.L_x_28751:
        /* <DEDUP_REMOVED lines=16> */
.L_x_28757:
[----:B------:R-:W-:Y:S05]  /*24a0*/  BSYNC B3 ;  /* 0x0000000000037941 */ /* 0x000fea0003800000 */
.L_x_28756:
        /* <DEDUP_REMOVED lines=44> */
.L_x_28755:
[----:B------:R-:W-:Y:S05]  /*2770*/  BSYNC B2 ;  /* 0x0000000000027941 */ /* 0x000fea0003800000 */
.L_x_28754:
        /* <DEDUP_REMOVED lines=11> */
.L_x_28750:
[----:B------:R-:W-:Y:S05]  /*2830*/  BSYNC B1 ;  /* 0x0000000000017941 */ /* 0x000fea0003800000 */
.L_x_28749:
        /* <DEDUP_REMOVED lines=18> */
.L_x_28761:
[----:B------:R-:W-:-:S07]  /*2960*/  IMAD.MOV.U32 R208, RZ, RZ, R210 ;  /* 0x000000ffffd07224 */ /* 0x000fce00078e00d2 */
.L_x_28762:
[----:B------:R-:W-:Y:S05]  /*2970*/  BSYNC B2 ;  /* 0x0000000000027941 */ /* 0x000fea0003800000 */
.L_x_28760:
        /* <DEDUP_REMOVED lines=16> */
.L_x_28766:
[----:B------:R-:W-:Y:S05]  /*2a80*/  BSYNC B3 ;  /* 0x0000000000037941 */ /* 0x000fea0003800000 */
.L_x_28765:
        /* <DEDUP_REMOVED lines=44> */
.L_x_28764:
[----:B------:R-:W-:Y:S05]  /*2d50*/  BSYNC B2 ;  /* 0x0000000000027941 */ /* 0x000fea0003800000 */
.L_x_28763:
        /* <DEDUP_REMOVED lines=11> */
.L_x_28759:
[----:B------:R-:W-:Y:S05]  /*2e10*/  BSYNC B1 ;  /* 0x0000000000017941 */ /* 0x000fea0003800000 */
.L_x_28758:
        /* <DEDUP_REMOVED lines=18> */
.L_x_28770:
[----:B------:R-:W-:-:S07]  /*2f40*/  IMAD.MOV.U32 R157, RZ, RZ, R210 ;  /* 0x000000ffff9d7224 */ /* 0x000fce00078e00d2 */
.L_x_28771:
[----:B------:R-:W-:Y:S05]  /*2f50*/  BSYNC B2 ;  /* 0x0000000000027941 */ /* 0x000fea0003800000 */
.L_x_28769:
        /* <DEDUP_REMOVED lines=16> */
.L_x_28775:
[----:B------:R-:W-:Y:S05]  /*3060*/  BSYNC B3 ;  /* 0x0000000000037941 */ /* 0x000fea0003800000 */
.L_x_28774:
        /* <DEDUP_REMOVED lines=44> */
.L_x_28773:
[----:B------:R-:W-:Y:S05]  /*3330*/  BSYNC B2 ;  /* 0x0000000000027941 */ /* 0x000fea0003800000 */
.L_x_28772:
        /* <DEDUP_REMOVED lines=11> */
.L_x_28768:
[----:B------:R-:W-:Y:S05]  /*33f0*/  BSYNC B1 ;  /* 0x0000000000017941 */ /* 0x000fea0003800000 */
.L_x_28767:
        /* <DEDUP_REMOVED lines=18> */
.L_x_28779:
[----:B------:R-:W-:-:S07]  /*3520*/  MOV R208, R210 ;  /* 0x000000d200d07202 */ /* 0x000fce0000000f00 */
.L_x_28780:
[----:B------:R-:W-:Y:S05]  /*3530*/  BSYNC B2 ;  /* 0x0000000000027941 */ /* 0x000fea0003800000 */
.L_x_28778:
        /* <DEDUP_REMOVED lines=16> */
.L_x_28784:
[----:B------:R-:W-:Y:S05]  /*3640*/  BSYNC B3 ;  /* 0x0000000000037941 */ /* 0x000fea0003800000 */
.L_x_28783:
        /* <DEDUP_REMOVED lines=44> */
.L_x_28782:
[----:B------:R-:W-:Y:S05]  /*3910*/  BSYNC B2 ;  /* 0x0000000000027941 */ /* 0x000fea0003800000 */
.L_x_28781:
        /* <DEDUP_REMOVED lines=11> */
.L_x_28777:
[----:B------:R-:W-:Y:S05]  /*39d0*/  BSYNC B1 ;  /* 0x0000000000017941 */ /* 0x000fea0003800000 */
.L_x_28776:
        /* <DEDUP_REMOVED lines=18> */
.L_x_28788:
[----:B------:R-:W-:-:S07]  /*3b00*/  IMAD.MOV.U32 R159, RZ, RZ, R210 ;  /* 0x000000ffff9f7224 */ /* 0x000fce00078e00d2 */
.L_x_28789:
[----:B------:R-:W-:Y:S05]  /*3b10*/  BSYNC B2 ;  /* 0x0000000000027941 */ /* 0x000fea0003800000 */
.L_x_28787:
        /* <DEDUP_REMOVED lines=16> */
.L_x_28793:
[----:B------:R-:W-:Y:S05]  /*3c20*/  BSYNC B3 ;  /* 0x0000000000037941 */ /* 0x000fea0003800000 */
.L_x_28792:
        /* <DEDUP_REMOVED lines=44> */
.L_x_28791:
[----:B------:R-:W-:Y:S05]  /*3ef0*/  BSYNC B2 ;  /* 0x0000000000027941 */ /* 0x000fea0003800000 */
.L_x_28790:
        /* <DEDUP_REMOVED lines=11> */
.L_x_28786:
[----:B------:R-:W-:Y:S05]  /*3fb0*/  BSYNC B1 ;  /* 0x0000000000017941 */ /* 0x000fea0003800000 */
.L_x_28785:
        /* <DEDUP_REMOVED lines=26> */
.L_x_28795:
[----:B------:R-:W-:Y:S05]  /*4160*/  BSYNC B1 ;  /* 0x0000000000017941 */ /* 0x000fea0003800000 */
.L_x_28794:
[----:B------:R-:W-:Y:S01]  /*4170*/  IADD3 R228, R228, 0x20, RZ ;  /* 0x00000020e4e47810 */ /* 0x000fe20007ffe0ff */
[----:B------:R-:W-:-:S07]  /*4180*/  VIADD R227, R227, 0x20 ;  /* 0x00000020e3e37836 */ /* 0x000fce0000000000 */
.L_x_28721:
[----:B------:R-:W-:Y:S05]  /*4190*/  BSYNC B0 ;  /* 0x0000000000007941 */ /* 0x000fea0003800000 */
.L_x_28720:
        /* <DEDUP_REMOVED lines=32> */
.L_x_28801:
[----:B------:R-:W-:-:S07]  /*43a0*/  MOV R194, R210 ;  /* 0x000000d200c27202 */ /* 0x000fce0000000f00 */
.L_x_28802:
[----:B------:R-:W-:Y:S05]  /*43b0*/  BSYNC B2 ;  /* 0x0000000000027941 */ /* 0x000fea0003800000 */
.L_x_28800:
        /* <DEDUP_REMOVED lines=16> */
.L_x_28806:
[----:B------:R-:W-:Y:S05]  /*44c0*/  BSYNC B3 ;  /* 0x0000000000037941 */ /* 0x000fea0003800000 */
.L_x_28805:
        /* <DEDUP_REMOVED lines=43> */
.L_x_28804:
[----:B------:R-:W-:Y:S05]  /*4780*/  BSYNC B2 ;  /* 0x0000000000027941 */ /* 0x000fea0003800000 */
.L_x_28803:
        /* <DEDUP_REMOVED lines=11> */
.L_x_28799:
[----:B------:R-:W-:Y:S05]  /*4840*/  BSYNC B1 ;  /* 0x0000000000017941 */ /* 0x000fea0003800000 */
.L_x_28798:
        /* <DEDUP_REMOVED lines=18> */
.L_x_28810:
[----:B------:R-:W-:-:S07]  /*4970*/  MOV R161, R210 ;  /* 0x000000d200a17202 */ /* 0x000fce0000000f00 */
.L_x_28811:
[----:B------:R-:W-:Y:S05]  /*4980*/  BSYNC B2 ;  /* 0x0000000000027941 */ /* 0x000fea0003800000 */
.L_x_28809:
        /* <DEDUP_REMOVED lines=16> */
.L_x_28815:
[----:B------:R-:W-:Y:S05]  /*4a90*/  BSYNC B3 ;  /* 0x0000000000037941 */ /* 0x000fea0003800000 */
.L_x_28814:
        /* <DEDUP_REMOVED lines=44> */
.L_x_28813:
[----:B------:R-:W-:Y:S05]  /*4d60*/  BSYNC B2 ;  /* 0x0000000000027941 */ /* 0x000fea0003800000 */
.L_x_28812:
        /* <DEDUP_REMOVED lines=11> */
.L_x_28808:
[----:B------:R-:W-:Y:S05]  /*4e20*/  BSYNC B1 ;  /* 0x0000000000017941 */ /* 0x000fea0003800000 */
.L_x_28807:
        /* <DEDUP_REMOVED lines=18> */
.L_x_28819:
[----:B------:R-:W-:-:S07]  /*4f50*/  IMAD.MOV.U32 R208, RZ, RZ, R210 ;  /* 0x000000ffffd07224 */ /* 0x000fce00078e00d2 */
.L_x_28820:
[----:B------:R-:W-:Y:S05]  /*4f60*/  BSYNC B2 ;  /* 0x0000000000027941 */ /* 0x000fea0003800000 */
.L_x_28818:
        /* <DEDUP_REMOVED lines=16> */
.L_x_28824:
[----:B------:R-:W-:Y:S05]  /*5070*/  BSYNC B3 ;  /* 0x0000000000037941 */ /* 0x000fea0003800000 */
.L_x_28823:
        /* <DEDUP_REMOVED lines=44> */
.L_x_28822:
[----:B------:R-:W-:Y:S05]  /*5340*/  BSYNC B2 ;  /* 0x0000000000027941 */ /* 0x000fea0003800000 */
.L_x_28821:
        /* <DEDUP_REMOVED lines=11> */
.L_x_28817:
[----:B------:R-:W-:Y:S05]  /*5400*/  BSYNC B1 ;  /* 0x0000000000017941 */ /* 0x000fea0003800000 */
.L_x_28816:
        /* <DEDUP_REMOVED lines=18> */
.L_x_28828:
[----:B------:R-:W-:-:S07]  /*5530*/  MOV R163, R210 ;  /* 0x000000d200a37202 */ /* 0x000fce0000000f00 */
.L_x_28829:
[----:B------:R-:W-:Y:S05]  /*5540*/  BSYNC B2 ;  /* 0x0000000000027941 */ /* 0x000fea0003800000 */
.L_x_28827:
        /* <DEDUP_REMOVED lines=16> */
.L_x_28833:
[----:B------:R-:W-:Y:S05]  /*5650*/  BSYNC B3 ;  /* 0x0000000000037941 */ /* 0x000fea0003800000 */
.L_x_28832:
        /* <DEDUP_REMOVED lines=44> */
.L_x_28831:
[----:B------:R-:W-:Y:S05]  /*5920*/  BSYNC B2 ;  /* 0x0000000000027941 */ /* 0x000fea0003800000 */
.L_x_28830:
        /* <DEDUP_REMOVED lines=11> */
.L_x_28826:
[----:B------:R-:W-:Y:S05]  /*59e0*/  BSYNC B1 ;  /* 0x0000000000017941 */ /* 0x000fea0003800000 */
.L_x_28825:
        /* <DEDUP_REMOVED lines=18> */
.L_x_28837:
[----:B------:R-:W-:-:S07]  /*5b10*/  IMAD.MOV.U32 R208, RZ, RZ, R210 ;  /* 0x000000ffffd07224 */ /* 0x000fce00078e00d2 */
.L_x_28838:
[----:B------:R-:W-:Y:S05]  /*5b20*/  BSYNC B2 ;  /* 0x0000000000027941 */ /* 0x000fea0003800000 */
.L_x_28836:
        /* <DEDUP_REMOVED lines=16> */
.L_x_28842:
[----:B------:R-:W-:Y:S05]  /*5c30*/  BSYNC B3 ;  /* 0x0000000000037941 */ /* 0x000fea0003800000 */
.L_x_28841:
        /* <DEDUP_REMOVED lines=44> */
.L_x_28840:
[----:B------:R-:W-:Y:S05]  /*5f00*/  BSYNC B2 ;  /* 0x0000000000027941 */ /* 0x000fea0003800000 */
.L_x_28839:
        /* <DEDUP_REMOVED lines=11> */
.L_x_28835:
[----:B------:R-:W-:Y:S05]  /*5fc0*/  BSYNC B1 ;  /* 0x0000000000017941 */ /* 0x000fea0003800000 */
.L_x_28834:
        /* <DEDUP_REMOVED lines=18> */
.L_x_28846:
[----:B------:R-:W-:-:S07]  /*60f0*/  MOV R165, R210 ;  /* 0x000000d200a57202 */ /* 0x000fce0000000f00 */
.L_x_28847:
[----:B------:R-:W-:Y:S05]  /*6100*/  BSYNC B2 ;  /* 0x0000000000027941 */ /* 0x000fea0003800000 */
.L_x_28845:
        /* <DEDUP_REMOVED lines=16> */
.L_x_28851:
[----:B------:R-:W-:Y:S05]  /*6210*/  BSYNC B3 ;  /* 0x0000000000037941 */ /* 0x000fea0003800000 */
.L_x_28850:
        /* <DEDUP_REMOVED lines=44> */
.L_x_28849:
[----:B------:R-:W-:Y:S05]  /*64e0*/  BSYNC B2 ;  /* 0x0000000000027941 */ /* 0x000fea0003800000 */
.L_x_28848:
        /* <DEDUP_REMOVED lines=11> */
.L_x_28844:
[----:B------:R-:W-:Y:S05]  /*65a0*/  BSYNC B1 ;  /* 0x0000000000017941 */ /* 0x000fea0003800000 */
.L_x_28843:
        /* <DEDUP_REMOVED lines=18> */
.L_x_28855:
[----:B------:R-:W-:-:S07]  /*66d0*/  IMAD.MOV.U32 R208, RZ, RZ, R210 ;  /* 0x000000ffffd07224 */ /* 0x000fce00078e00d2 */
.L_x_28856:
[----:B------:R-:W-:Y:S05]  /*66e0*/  BSYNC B2 ;  /* 0x0000000000027941 */ /* 0x000fea0003800000 */
.L_x_28854:
        /* <DEDUP_REMOVED lines=16> */
.L_x_28860:
[----:B------:R-:W-:Y:S05]  /*67f0*/  BSYNC B3 ;  /* 0x0000000000037941 */ /* 0x000fea0003800000 */
.L_x_28859:
        /* <DEDUP_REMOVED lines=44> */
.L_x_28858:
[----:B------:R-:W-:Y:S05]  /*6ac0*/  BSYNC B2 ;  /* 0x0000000000027941 */ /* 0x000fea0003800000 */
.L_x_28857:
        /* <DEDUP_REMOVED lines=11> */
.L_x_28853:
[----:B------:R-:W-:Y:S05]  /*6b80*/  BSYNC B1 ;  /* 0x0000000000017941 */ /* 0x000fea0003800000 */
.L_x_28852:
        /* <DEDUP_REMOVED lines=18> */
.L_x_28864:
[----:B------:R-:W-:-:S07]  /*6cb0*/  MOV R167, R210 ;  /* 0x000000d200a77202 */ /* 0x000fce0000000f00 */
.L_x_28865:
[----:B------:R-:W-:Y:S05]  /*6cc0*/  BSYNC B2 ;  /* 0x0000000000027941 */ /* 0x000fea0003800000 */
.L_x_28863:
        /* <DEDUP_REMOVED lines=16> */
.L_x_28869:
[----:B------:R-:W-:Y:S05]  /*6dd0*/  BSYNC B3 ;  /* 0x0000000000037941 */ /* 0x000fea0003800000 */
.L_x_28868:
        /* <DEDUP_REMOVED lines=44> */
.L_x_28867:
[----:B------:R-:W-:Y:S05]  /*70a0*/  BSYNC B2 ;  /* 0x0000000000027941 */ /* 0x000fea0003800000 */
.L_x_28866:
        /* <DEDUP_REMOVED lines=11> */
.L_x_28862:
[----:B------:R-:W-:Y:S05]  /*7160*/  BSYNC B1 ;  /* 0x0000000000017941 */ /* 0x000fea0003800000 */
.L_x_28861:
        /* <DEDUP_REMOVED lines=26> */
.L_x_28871:
[----:B------:R-:W-:Y:S05]  /*7310*/  BSYNC B1 ;  /* 0x0000000000017941 */ /* 0x000fea0003800000 */
.L_x_28870:
[----:B------:R-:W-:Y:S01]  /*7320*/  VIADD R228, R228, 0x20 ;  /* 0x00000020e4e47836 */ /* 0x000fe20000000000 */
[----:B------:R-:W-:-:S07]  /*7330*/  IADD3 R227, R227, 0x20, RZ ;  /* 0x00000020e3e37810 */ /* 0x000fce0007ffe0ff */
.L_x_28797:
[----:B------:R-:W-:Y:S05]  /*7340*/  BSYNC B0 ;  /* 0x0000000000007941 */ /* 0x000fea0003800000 */
.L_x_28796:
        /* <DEDUP_REMOVED lines=32> */
.L_x_28877:
[----:B------:R-:W-:-:S07]  /*7550*/  MOV R194, R210 ;  /* 0x000000d200c27202 */ /* 0x000fce0000000f00 */
.L_x_28878:
[----:B------:R-:W-:Y:S05]  /*7560*/  BSYNC B2 ;  /* 0x0000000000027941 */ /* 0x000fea0003800000 */
.L_x_28876:
        /* <DEDUP_REMOVED lines=16> */
.L_x_28882:
[----:B------:R-:W-:Y:S05]  /*7670*/  BSYNC B3 ;  /* 0x0000000000037941 */ /* 0x000fea0003800000 */
.L_x_28881:
        /* <DEDUP_REMOVED lines=43> */
.L_x_28880:
[----:B------:R-:W-:Y:S05]  /*7930*/  BSYNC B2 ;  /* 0x0000000000027941 */ /* 0x000fea0003800000 */
.L_x_28879:
        /* <DEDUP_REMOVED lines=11> */
.L_x_28875:
[----:B------:R-:W-:Y:S05]  /*79f0*/  BSYNC B1 ;  /* 0x0000000000017941 */ /* 0x000fea0003800000 */
.L_x_28874:
        /* <DEDUP_REMOVED lines=18> */
.L_x_28886:
[----:B------:R-:W-:-:S07]  /*7b20*/  MOV R169, R210 ;  /* 0x000000d200a97202 */ /* 0x000fce0000000f00 */
.L_x_28887:
[----:B------:R-:W-:Y:S05]  /*7b30*/  BSYNC B2 ;  /* 0x0000000000027941 */ /* 0x000fea0003800000 */
.L_x_28885:
        /* <DEDUP_REMOVED lines=16> */
.L_x_28891:
[----:B------:R-:W-:Y:S05]  /*7c40*/  BSYNC B3 ;  /* 0x0000000000037941 */ /* 0x000fea0003800000 */
.L_x_28890:
        /* <DEDUP_REMOVED lines=44> */
.L_x_28889:
[----:B------:R-:W-:Y:S05]  /*7f10*/  BSYNC B2 ;  /* 0x0000000000027941 */ /* 0x000fea0003800000 */
.L_x_28888:
        /* <DEDUP_REMOVED lines=11> */
.L_x_28884:
[----:B------:R-:W-:Y:S05]  /*7fd0*/  BSYNC B1 ;  /* 0x0000000000017941 */ /* 0x000fea0003800000 */
.L_x_28883:
        /* <DEDUP_REMOVED lines=18> */
.L_x_28895:
[----:B------:R-:W-:-:S07]  /*8100*/  IMAD.MOV.U32 R208, RZ, RZ, R210 ;  /* 0x000000ffffd07224 */ /* 0x000fce00078e00d2 */
.L_x_28896:
[----:B------:R-:W-:Y:S05]  /*8110*/  BSYNC B2 ;  /* 0x0000000000027941 */ /* 0x000fea0003800000 */
.L_x_28894:
        /* <DEDUP_REMOVED lines=16> */
.L_x_28900:
[----:B------:R-:W-:Y:S05]  /*8220*/  BSYNC B3 ;  /* 0x0000000000037941 */ /* 0x000fea0003800000 */
.L_x_28899:
        /* <DEDUP_REMOVED lines=44> */
.L_x_28898:
[----:B------:R-:W-:Y:S05]  /*84f0*/  BSYNC B2 ;  /* 0x0000000000027941 */ /* 0x000fea0003800000 */
.L_x_28897:
        /* <DEDUP_REMOVED lines=11> */
.L_x_28893:
[----:B------:R-:W-:Y:S05]  /*85b0*/  BSYNC B1 ;  /* 0x0000000000017941 */ /* 0x000fea0003800000 */
.L_x_28892:
        /* <DEDUP_REMOVED lines=18> */
.L_x_28904:
[----:B------:R-:W-:-:S07]  /*86e0*/  MOV R171, R210 ;  /* 0x000000d200ab7202 */ /* 0x000fce0000000f00 */
.L_x_28905:
[----:B------:R-:W-:Y:S05]  /*86f0*/  BSYNC B2 ;  /* 0x0000000000027941 */ /* 0x000fea0003800000 */
.L_x_28903:
        /* <DEDUP_REMOVED lines=16> */
.L_x_28909:
[----:B------:R-:W-:Y:S05]  /*8800*/  BSYNC B3 ;  /* 0x0000000000037941 */ /* 0x000fea0003800000 */
.L_x_28908:
        /* <DEDUP_REMOVED lines=44> */
.L_x_28907:
[----:B------:R-:W-:Y:S05]  /*8ad0*/  BSYNC B2 ;  /* 0x0000000000027941 */ /* 0x000fea0003800000 */
.L_x_28906:
        /* <DEDUP_REMOVED lines=11> */
.L_x_28902:
[----:B------:R-:W-:Y:S05]  /*8b90*/  BSYNC B1 ;  /* 0x0000000000017941 */ /* 0x000fea0003800000 */
.L_x_28901:
        /* <DEDUP_REMOVED lines=18> */
.L_x_28913:
[----:B------:R-:W-:-:S07]  /*8cc0*/  IMAD.MOV.U32 R208, RZ, RZ, R210 ;  /* 0x000000ffffd07224 */ /* 0x000fce00078e00d2 */
.L_x_28914:
[----:B------:R-:W-:Y:S05]  /*8cd0*/  BSYNC B2 ;  /* 0x0000000000027941 */ /* 0x000fea0003800000 */
.L_x_28912:
        /* <DEDUP_REMOVED lines=16> */
.L_x_28918:
[----:B------:R-:W-:Y:S05]  /*8de0*/  BSYNC B3 ;  /* 0x0000000000037941 */ /* 0x000fea0003800000 */
.L_x_28917:
        /* <DEDUP_REMOVED lines=44> */
.L_x_28916:
[----:B------:R-:W-:Y:S05]  /*90b0*/  BSYNC B2 ;  /* 0x0000000000027941 */ /* 0x000fea0003800000 */
.L_x_28915:
        /* <DEDUP_REMOVED lines=11> */
.L_x_28911:
[----:B------:R-:W-:Y:S05]  /*9170*/  BSYNC B1 ;  /* 0x0000000000017941 */ /* 0x000fea0003800000 */
.L_x_28910:
        /* <DEDUP_REMOVED lines=18> */
.L_x_28922:
[----:B------:R-:W-:-:S07]  /*92a0*/  MOV R173, R210 ;  /* 0x000000d200ad7202 */ /* 0x000fce0000000f00 */
.L_x_28923:
[----:B------:R-:W-:Y:S05]  /*92b0*/  BSYNC B2 ;  /* 0x0000000000027941 */ /* 0x000fea0003800000 */
.L_x_28921:
        /* <DEDUP_REMOVED lines=16> */
.L_x_28927:
[----:B------:R-:W-:Y:S05]  /*93c0*/  BSYNC B3 ;  /* 0x0000000000037941 */ /* 0x000fea0003800000 */
.L_x_28926:
        /* <DEDUP_REMOVED lines=44> */
.L_x_28925:
[----:B------:R-:W-:Y:S05]  /*9690*/  BSYNC B2 ;  /* 0x0000000000027941 */ /* 0x000fea0003800000 */
.L_x_28924:
        /* <DEDUP_REMOVED lines=11> */
.L_x_28920:
[----:B------:R-:W-:Y:S05]  /*9750*/  BSYNC B1 ;  /* 0x0000000000017941 */ /* 0x000fea0003800000 */
.L_x_28919:
        /* <DEDUP_REMOVED lines=18> */
.L_x_28931:
[----:B------:R-:W-:-:S07]  /*9880*/  IMAD.MOV.U32 R208, RZ, RZ, R210 ;  /* 0x000000ffffd07224 */ /* 0x000fce00078e00d2 */
.L_x_28932:
[----:B------:R-:W-:Y:S05]  /*9890*/  BSYNC B2 ;  /* 0x0000000000027941 */ /* 0x000fea0003800000 */
.L_x_28930:
        /* <DEDUP_REMOVED lines=16> */
.L_x_28936:
[----:B------:R-:W-:Y:S05]  /*99a0*/  BSYNC B3 ;  /* 0x0000000000037941 */ /* 0x000fea0003800000 */
.L_x_28935:
        /* <DEDUP_REMOVED lines=44> */
.L_x_28934:
[----:B------:R-:W-:Y:S05]  /*9c70*/  BSYNC B2 ;  /* 0x0000000000027941 */ /* 0x000fea0003800000 */
.L_x_28933:
        /* <DEDUP_REMOVED lines=11> */
.L_x_28929:
[----:B------:R-:W-:Y:S05]  /*9d30*/  BSYNC B1 ;  /* 0x0000000000017941 */ /* 0x000fea0003800000 */
.L_x_28928:
        /* <DEDUP_REMOVED lines=18> */
.L_x_28940:
[----:B------:R-:W-:-:S07]  /*9e60*/  MOV R175, R210 ;  /* 0x000000d200af7202 */ /* 0x000fce0000000f00 */
.L_x_28941:
[----:B------:R-:W-:Y:S05]  /*9e70*/  BSYNC B2 ;  /* 0x0000000000027941 */ /* 0x000fea0003800000 */
.L_x_28939:
        /* <DEDUP_REMOVED lines=16> */
.L_x_28945:
[----:B------:R-:W-:Y:S05]  /*9f80*/  BSYNC B3 ;  /* 0x0000000000037941 */ /* 0x000fea0003800000 */
.L_x_28944:
        /* <DEDUP_REMOVED lines=44> */
.L_x_28943:
[----:B------:R-:W-:Y:S05]  /*a250*/  BSYNC B2 ;  /* 0x0000000000027941 */ /* 0x000fea0003800000 */
.L_x_28942:
        /* <DEDUP_REMOVED lines=11> */
.L_x_28938:
[----:B------:R-:W-:Y:S05]  /*a310*/  BSYNC B1 ;  /* 0x0000000000017941 */ /* 0x000fea0003800000 */
.L_x_28937:
        /* <DEDUP_REMOVED lines=26> */
.L_x_28947:
[----:B------:R-:W-:Y:S05]  /*a4c0*/  BSYNC B1 ;  /* 0x0000000000017941 */ /* 0x000fea0003800000 */
.L_x_28946:
[----:B------:R-:W-:Y:S01]  /*a4d0*/  VIADD R228, R228, 0x20 ;  /* 0x00000020e4e47836 */ /* 0x000fe20000000000 */
[----:B------:R-:W-:-:S07]  /*a4e0*/  IADD3 R227, R227, 0x20, RZ ;  /* 0x00000020e3e37810 */ /* 0x000fce0007ffe0ff */
.L_x_28873:
[----:B------:R-:W-:Y:S05]  /*a4f0*/  BSYNC B0 ;  /* 0x0000000000007941 */ /* 0x000fea0003800000 */
.L_x_28872:
        /* <DEDUP_REMOVED lines=32> */
.L_x_28953:
[----:B------:R-:W-:-:S07]  /*a700*/  MOV R194, R210 ;  /* 0x000000d200c27202 */ /* 0x000fce0000000f00 */
.L_x_28954:
[----:B------:R-:W-:Y:S05]  /*a710*/  BSYNC B2 ;  /* 0x0000000000027941 */ /* 0x000fea0003800000 */
.L_x_28952:
        /* <DEDUP_REMOVED lines=16> */
.L_x_28958:
[----:B------:R-:W-:Y:S05]  /*a820*/  BSYNC B3 ;  /* 0x0000000000037941 */ /* 0x000fea0003800000 */
.L_x_28957:
        /* <DEDUP_REMOVED lines=43> */
.L_x_28956:
[----:B------:R-:W-:Y:S05]  /*aae0*/  BSYNC B2 ;  /* 0x0000000000027941 */ /* 0x000fea0003800000 */
.L_x_28955:
        /* <DEDUP_REMOVED lines=11> */
.L_x_28951:
[----:B------:R-:W-:Y:S05]  /*aba0*/  BSYNC B1 ;  /* 0x0000000000017941 */ /* 0x000fea0003800000 */
.L_x_28950:
        /* <DEDUP_REMOVED lines=18> */
.L_x_28962:
[----:B------:R-:W-:-:S07]  /*acd0*/  MOV R177, R210 ;  /* 0x000000d200b17202 */ /* 0x000fce0000000f00 */
.L_x_28963:
[----:B------:R-:W-:Y:S05]  /*ace0*/  BSYNC B2 ;  /* 0x0000000000027941 */ /* 0x000fea0003800000 */
.L_x_28961:
        /* <DEDUP_REMOVED lines=16> */
.L_x_28967:
[----:B------:R-:W-:Y:S05]  /*adf0*/  BSYNC B3 ;  /* 0x0000000000037941 */ /* 0x000fea0003800000 */
.L_x_28966:
        /* <DEDUP_REMOVED lines=44> */
.L_x_28965:
[----:B------:R-:W-:Y:S05]  /*b0c0*/  BSYNC B2 ;  /* 0x0000000000027941 */ /* 0x000fea0003800000 */
.L_x_28964:
        /* <DEDUP_REMOVED lines=11> */
.L_x_28960:
[----:B------:R-:W-:Y:S05]  /*b180*/  BSYNC B1 ;  /* 0x0000000000017941 */ /* 0x000fea0003800000 */
.L_x_28959:
        /* <DEDUP_REMOVED lines=18> */
.L_x_28971:
[----:B------:R-:W-:-:S07]  /*b2b0*/  IMAD.MOV.U32 R208, RZ, RZ, R210 ;  /* 0x000000ffffd07224 */ /* 0x000fce00078e00d2 */
.L_x_28972:
[----:B------:R-:W-:Y:S05]  /*b2c0*/  BSYNC B2 ;  /* 0x0000000000027941 */ /* 0x000fea0003800000 */
.L_x_28970:
        /* <DEDUP_REMOVED lines=16> */
.L_x_28976:
[----:B------:R-:W-:Y:S05]  /*b3d0*/  BSYNC B3 ;  /* 0x0000000000037941 */ /* 0x000fea0003800000 */
.L_x_28975:
        /* <DEDUP_REMOVED lines=44> */
.L_x_28974:
[----:B------:R-:W-:Y:S05]  /*b6a0*/  BSYNC B2 ;  /* 0x0000000000027941 */ /* 0x000fea0003800000 */
.L_x_28973:
        /* <DEDUP_REMOVED lines=11> */
.L_x_28969:
[----:B------:R-:W-:Y:S05]  /*b760*/  BSYNC B1 ;  /* 0x0000000000017941 */ /* 0x000fea0003800000 */
.L_x_28968:
        /* <DEDUP_REMOVED lines=18> */
.L_x_28980:
[----:B------:R-:W-:-:S07]  /*b890*/  MOV R179, R210 ;  /* 0x000000d200b37202 */ /* 0x000fce0000000f00 */
.L_x_28981:
[----:B------:R-:W-:Y:S05]  /*b8a0*/  BSYNC B2 ;  /* 0x0000000000027941 */ /* 0x000fea0003800000 */
.L_x_28979:
        /* <DEDUP_REMOVED lines=16> */
.L_x_28985:
[----:B------:R-:W-:Y:S05]  /*b9b0*/  BSYNC B3 ;  /* 0x0000000000037941 */ /* 0x000fea0003800000 */
.L_x_28984:
        /* <DEDUP_REMOVED lines=44> */
.L_x_28983:
[----:B------:R-:W-:Y:S05]  /*bc80*/  BSYNC B2 ;  /* 0x0000000000027941 */ /* 0x000fea0003800000 */
.L_x_28982:
        /* <DEDUP_REMOVED lines=11> */
.L_x_28978:
[----:B------:R-:W-:Y:S05]  /*bd40*/  BSYNC B1 ;  /* 0x0000000000017941 */ /* 0x000fea0003800000 */
.L_x_28977:
        /* <DEDUP_REMOVED lines=18> */
.L_x_28989:
[----:B------:R-:W-:-:S07]  /*be70*/  IMAD.MOV.U32 R208, RZ, RZ, R210 ;  /* 0x000000ffffd07224 */ /* 0x000fce00078e00d2 */
.L_x_28990:
[----:B------:R-:W-:Y:S05]  /*be80*/  BSYNC B2 ;  /* 0x0000000000027941 */ /* 0x000fea0003800000 */
.L_x_28988:
        /* <DEDUP_REMOVED lines=16> */
.L_x_28994:
[----:B------:R-:W-:Y:S05]  /*bf90*/  BSYNC B3 ;  /* 0x0000000000037941 */ /* 0x000fea0003800000 */
.L_x_28993:
        /* <DEDUP_REMOVED lines=44> */
.L_x_28992:
[----:B------:R-:W-:Y:S05]  /*c260*/  BSYNC B2 ;  /* 0x0000000000027941 */ /* 0x000fea0003800000 */
.L_x_28991:
        /* <DEDUP_REMOVED lines=11> */
.L_x_28987:
[----:B------:R-:W-:Y:S05]  /*c320*/  BSYNC B1 ;  /* 0x0000000000017941 */ /* 0x000fea0003800000 */
.L_x_28986:
        /* <DEDUP_REMOVED lines=18> */
.L_x_28998:
[----:B------:R-:W-:-:S07]  /*c450*/  MOV R181, R210 ;  /* 0x000000d200b57202 */ /* 0x000fce0000000f00 */
.L_x_28999:
[----:B------:R-:W-:Y:S05]  /*c460*/  BSYNC B2 ;  /* 0x0000000000027941 */ /* 0x000fea0003800000 */
.L_x_28997:
        /* <DEDUP_REMOVED lines=16> */
.L_x_29003:
[----:B------:R-:W-:Y:S05]  /*c570*/  BSYNC B3 ;  /* 0x0000000000037941 */ /* 0x000fea0003800000 */
.L_x_29002:
        /* <DEDUP_REMOVED lines=44> */
.L_x_29001:
[----:B------:R-:W-:Y:S05]  /*c840*/  BSYNC B2 ;  /* 0x0000000000027941 */ /* 0x000fea0003800000 */
.L_x_29000:
        /* <DEDUP_REMOVED lines=11> */
.L_x_28996:
[----:B------:R-:W-:Y:S05]  /*c900*/  BSYNC B1 ;  /* 0x0000000000017941 */ /* 0x000fea0003800000 */
.L_x_28995:
        /* <DEDUP_REMOVED lines=18> */
.L_x_29007:
[----:B------:R-:W-:-:S07]  /*ca30*/  IMAD.MOV.U32 R208, RZ, RZ, R210 ;  /* 0x000000ffffd07224 */ /* 0x000fce00078e00d2 */
.L_x_29008:
[----:B------:R-:W-:Y:S05]  /*ca40*/  BSYNC B2 ;  /* 0x0000000000027941 */ /* 0x000fea0003800000 */
.L_x_29006:
        /* <DEDUP_REMOVED lines=16> */
.L_x_29012:
[----:B------:R-:W-:Y:S05]  /*cb50*/  BSYNC B3 ;  /* 0x0000000000037941 */ /* 0x000fea0003800000 */
.L_x_29011:
        /* <DEDUP_REMOVED lines=44> */
.L_x_29010:
[----:B------:R-:W-:Y:S05]  /*ce20*/  BSYNC B2 ;  /* 0x0000000000027941 */ /* 0x000fea0003800000 */
.L_x_29009:
        /* <DEDUP_REMOVED lines=11> */
.L_x_29005:
[----:B------:R-:W-:Y:S05]  /*cee0*/  BSYNC B1 ;  /* 0x0000000000017941 */ /* 0x000fea0003800000 */
.L_x_29004:
        /* <DEDUP_REMOVED lines=18> */
.L_x_29016:
[----:B------:R-:W-:-:S07]  /*d010*/  MOV R183, R210 ;  /* 0x000000d200b77202 */ /* 0x000fce0000000f00 */
.L_x_29017:
[----:B------:R-:W-:Y:S05]  /*d020*/  BSYNC B2 ;  /* 0x0000000000027941 */ /* 0x000fea0003800000 */
.L_x_29015:
        /* <DEDUP_REMOVED lines=16> */
.L_x_29021:
[----:B------:R-:W-:Y:S05]  /*d130*/  BSYNC B3 ;  /* 0x0000000000037941 */ /* 0x000fea0003800000 */
.L_x_29020:
        /* <DEDUP_REMOVED lines=44> */
.L_x_29019:
[----:B------:R-:W-:Y:S05]  /*d400*/  BSYNC B2 ;  /* 0x0000000000027941 */ /* 0x000fea0003800000 */
.L_x_29018:
        /* <DEDUP_REMOVED lines=11> */
.L_x_29014:
[----:B------:R-:W-:Y:S05]  /*d4c0*/  BSYNC B1 ;  /* 0x0000000000017941 */ /* 0x000fea0003800000 */
.L_x_29013:
        /* <DEDUP_REMOVED lines=26> */
.L_x_29023:
[----:B------:R-:W-:Y:S05]  /*d670*/  BSYNC B1 ;  /* 0x0000000000017941 */ /* 0x000fea0003800000 */
.L_x_29022:
[----:B------:R-:W-:Y:S01]  /*d680*/  VIADD R228, R228, 0x20 ;  /* 0x00000020e4e47836 */ /* 0x000fe20000000000 */
[----:B------:R-:W-:-:S07]  /*d690*/  IADD3 R227, R227, 0x20, RZ ;  /* 0x00000020e3e37810 */ /* 0x000fce0007ffe0ff */
.L_x_28949:
[----:B------:R-:W-:Y:S05]  /*d6a0*/  BSYNC B0 ;  /* 0x0000000000007941 */ /* 0x000fea0003800000 */
.L_x_28948:
        /* <DEDUP_REMOVED lines=32> */
.L_x_29029:
[----:B------:R-:W-:-:S07]  /*d8b0*/  MOV R194, R210 ;  /* 0x000000d200c27202 */ /* 0x000fce0000000f00 */
.L_x_29030:
[----:B------:R-:W-:Y:S05]  /*d8c0*/  BSYNC B2 ;  /* 0x0000000000027941 */ /* 0x000fea0003800000 */
.L_x_29028:
        /* <DEDUP_REMOVED lines=16> */
.L_x_29034:
[----:B------:R-:W-:Y:S05]  /*d9d0*/  BSYNC B3 ;  /* 0x0000000000037941 */ /* 0x000fea0003800000 */
.L_x_29033:
        /* <DEDUP_REMOVED lines=43> */
.L_x_29032:
[----:B------:R-:W-:Y:S05]  /*dc90*/  BSYNC B2 ;  /* 0x0000000000027941 */ /* 0x000fea0003800000 */
.L_x_29031:
        /* <DEDUP_REMOVED lines=11> */
.L_x_29027:
[----:B------:R-:W-:Y:S05]  /*dd50*/  BSYNC B1 ;  /* 0x0000000000017941 */ /* 0x000fea0003800000 */
.L_x_29026:
        /* <DEDUP_REMOVED lines=18> */
.L_x_29038:
[----:B------:R-:W-:-:S07]  /*de80*/  MOV R185, R210 ;  /* 0x000000d200b97202 */ /* 0x000fce0000000f00 */
.L_x_29039:
[----:B------:R-:W-:Y:S05]  /*de90*/  BSYNC B2 ;  /* 0x0000000000027941 */ /* 0x000fea0003800000 */
.L_x_29037:
        /* <DEDUP_REMOVED lines=16> */
.L_x_29043:
[----:B------:R-:W-:Y:S05]  /*dfa0*/  BSYNC B3 ;  /* 0x0000000000037941 */ /* 0x000fea0003800000 */
.L_x_29042:
        /* <DEDUP_REMOVED lines=44> */
.L_x_29041:
[----:B------:R-:W-:Y:S05]  /*e270*/  BSYNC B2 ;  /* 0x0000000000027941 */ /* 0x000fea0003800000 */
.L_x_29040:
        /* <DEDUP_REMOVED lines=11> */
.L_x_29036:
[----:B------:R-:W-:Y:S05]  /*e330*/  BSYNC B1 ;  /* 0x0000000000017941 */ /* 0x000fea0003800000 */
.L_x_29035:
        /* <DEDUP_REMOVED lines=18> */
.L_x_29047:
[----:B------:R-:W-:-:S07]  /*e460*/  IMAD.MOV.U32 R208, RZ, RZ, R210 ;  /* 0x000000ffffd07224 */ /* 0x000fce00078e00d2 */
.L_x_29048:
[----:B------:R-:W-:Y:S05]  /*e470*/  BSYNC B2 ;  /* 0x0000000000027941 */ /* 0x000fea0003800000 */
.L_x_29046:
        /* <DEDUP_REMOVED lines=16> */
.L_x_29052:
[----:B------:R-:W-:Y:S05]  /*e580*/  BSYNC B3 ;  /* 0x0000000000037941 */ /* 0x000fea0003800000 */
.L_x_29051:
        /* <DEDUP_REMOVED lines=44> */
.L_x_29050:
[----:B------:R-:W-:Y:S05]  /*e850*/  BSYNC B2 ;  /* 0x0000000000027941 */ /* 0x000fea0003800000 */
.L_x_29049:
        /* <DEDUP_REMOVED lines=11> */
.L_x_29045:
[----:B------:R-:W-:Y:S05]  /*e910*/  BSYNC B1 ;  /* 0x0000000000017941 */ /* 0x000fea0003800000 */
.L_x_29044:
        /* <DEDUP_REMOVED lines=18> */
.L_x_29056:
[----:B------:R-:W-:-:S07]  /*ea40*/  MOV R187, R210 ;  /* 0x000000d200bb7202 */ /* 0x000fce0000000f00 */
.L_x_29057:
[----:B------:R-:W-:Y:S05]  /*ea50*/  BSYNC B2 ;  /* 0x0000000000027941 */ /* 0x000fea0003800000 */
.L_x_29055:
        /* <DEDUP_REMOVED lines=16> */
.L_x_29061:
[----:B------:R-:W-:Y:S05]  /*eb60*/  BSYNC B3 ;  /* 0x0000000000037941 */ /* 0x000fea0003800000 */
.L_x_29060:
        /* <DEDUP_REMOVED lines=44> */
.L_x_29059:
[----:B------:R-:W-:Y:S05]  /*ee30*/  BSYNC B2 ;  /* 0x0000000000027941 */ /* 0x000fea0003800000 */
.L_x_29058:
        /* <DEDUP_REMOVED lines=11> */
.L_x_29054:
[----:B------:R-:W-:Y:S05]  /*eef0*/  BSYNC B1 ;  /* 0x0000000000017941 */ /* 0x000fea0003800000 */
.L_x_29053:
        /* <DEDUP_REMOVED lines=18> */
.L_x_29065:
[----:B------:R-:W-:-:S07]  /*f020*/  IMAD.MOV.U32 R208, RZ, RZ, R210 ;  /* 0x000000ffffd07224 */ /* 0x000fce00078e00d2 */
.L_x_29066:
[----:B------:R-:W-:Y:S05]  /*f030*/  BSYNC B2 ;  /* 0x0000000000027941 */ /* 0x000fea0003800000 */
.L_x_29064:
        /* <DEDUP_REMOVED lines=16> */
.L_x_29070:
[----:B------:R-:W-:Y:S05]  /*f140*/  BSYNC B3 ;  /* 0x0000000000037941 */ /* 0x000fea0003800000 */
.L_x_29069:
        /* <DEDUP_REMOVED lines=44> */
.L_x_29068:
[----:B------:R-:W-:Y:S05]  /*f410*/  BSYNC B2 ;  /* 0x0000000000027941 */ /* 0x000fea0003800000 */
.L_x_29067:
        /* <DEDUP_REMOVED lines=11> */
.L_x_29063:
[----:B------:R-:W-:Y:S05]  /*f4d0*/  BSYNC B1 ;  /* 0x0000000000017941 */ /* 0x000fea0003800000 */
.L_x_29062:
        /* <DEDUP_REMOVED lines=18> */
.L_x_29074:
[----:B------:R-:W-:-:S07]  /*f600*/  MOV R189, R210 ;  /* 0x000000d200bd7202 */ /* 0x000fce0000000f00 */
.L_x_29075:
[----:B------:R-:W-:Y:S05]  /*f610*/  BSYNC B2 ;  /* 0x0000000000027941 */ /* 0x000fea0003800000 */
.L_x_29073:
        /* <DEDUP_REMOVED lines=16> */
.L_x_29079:
[----:B------:R-:W-:Y:S05]  /*f720*/  BSYNC B3 ;  /* 0x0000000000037941 */ /* 0x000fea0003800000 */
.L_x_29078:
        /* <DEDUP_REMOVED lines=44> */
.L_x_29077:
[----:B------:R-:W-:Y:S05]  /*f9f0*/  BSYNC B2 ;  /* 0x0000000000027941 */ /* 0x000fea0003800000 */
.L_x_29076:
        /* <DEDUP_REMOVED lines=11> */
.L_x_29072:
[----:B------:R-:W-:Y:S05]  /*fab0*/  BSYNC B1 ;  /* 0x0000000000017941 */ /* 0x000fea0003800000 */
.L_x_29071:
        /* <DEDUP_REMOVED lines=18> */
.L_x_29083:
[----:B------:R-:W-:-:S07]  /*fbe0*/  IMAD.MOV.U32 R208, RZ, RZ, R210 ;  /* 0x000000ffffd07224 */ /* 0x000fce00078e00d2 */
.L_x_29084:
[----:B------:R-:W-:Y:S05]  /*fbf0*/  BSYNC B2 ;  /* 0x0000000000027941 */ /* 0x000fea0003800000 */
.L_x_29082:
        /* <DEDUP_REMOVED lines=16> */
.L_x_29088:
[----:B------:R-:W-:Y:S05]  /*fd00*/  BSYNC B3 ;  /* 0x0000000000037941 */ /* 0x000fea0003800000 */
.L_x_29087:
        /* <DEDUP_REMOVED lines=44> */
.L_x_29086:
[----:B------:R-:W-:Y:S05]  /*ffd0*/  BSYNC B2 ;  /* 0x0000000000027941 */ /* 0x000fea0003800000 */
.L_x_29085:
        /* <DEDUP_REMOVED lines=11> */
.L_x_29081:
[----:B------:R-:W-:Y:S05]  /*10090*/  BSYNC B1 ;  /* 0x0000000000017941 */ /* 0x000fea0003800000 */
.L_x_29080:
        /* <DEDUP_REMOVED lines=18> */
.L_x_29092:
[----:B------:R-:W-:-:S07]  /*101c0*/  MOV R191, R210 ;  /* 0x000000d200bf7202 */ /* 0x000fce0000000f00 */
.L_x_29093:
[----:B------:R-:W-:Y:S05]  /*101d0*/  BSYNC B2 ;  /* 0x0000000000027941 */ /* 0x000fea0003800000 */
.L_x_29091:
        /* <DEDUP_REMOVED lines=16> */
.L_x_29097:
[----:B------:R-:W-:Y:S05]  /*102e0*/  BSYNC B3 ;  /* 0x0000000000037941 */ /* 0x000fea0003800000 */
.L_x_29096:
        /* <DEDUP_REMOVED lines=44> */
.L_x_29095:
[----:B------:R-:W-:Y:S05]  /*105b0*/  BSYNC B2 ;  /* 0x0000000000027941 */ /* 0x000fea0003800000 */
.L_x_29094:
        /* <DEDUP_REMOVED lines=11> */
.L_x_29090:
[----:B------:R-:W-:Y:S05]  /*10670*/  BSYNC B1 ;  /* 0x0000000000017941 */ /* 0x000fea0003800000 */
.L_x_29089:
        /* <DEDUP_REMOVED lines=25> */
.L_x_29025:
[----:B------:R-:W-:Y:S05]  /*10810*/  BSYNC B0 ;  /* 0x0000000000007941 */ /* 0x000fea0003800000 */
.L_x_29024:
        /* <DEDUP_REMOVED lines=150> */
.L_x_29121:
        /* <DEDUP_REMOVED lines=59> */
.L_x_29102:
[----:B------:R-:W-:Y:S05]  /*11530*/  BSYNC B1 ;  /* 0x0000000000017941 */ /* 0x000fea0003800000 */
.L_x_29101:
        /* <DEDUP_REMOVED lines=35> */
.L_x_29104:
[----:B------:R-:W-:Y:S05]  /*11770*/  BSYNC B1 ;  /* 0x0000000000017941 */ /* 0x000fea0003800000 */
.L_x_29103:
        /* <DEDUP_REMOVED lines=35> */
.L_x_29106:
[----:B------:R-:W-:Y:S05]  /*119b0*/  BSYNC B1 ;  /* 0x0000000000017941 */ /* 0x000fea0003800000 */
.L_x_29105:
        /* <DEDUP_REMOVED lines=35> */
.L_x_29108:
[----:B------:R-:W-:Y:S05]  /*11bf0*/  BSYNC B1 ;  /* 0x0000000000017941 */ /* 0x000fea0003800000 */
.L_x_29107:
        /* <DEDUP_REMOVED lines=33> */
.L_x_29100:
[----:B------:R-:W-:Y:S05]  /*11e10*/  BSYNC B0 ;  /* 0x0000000000007941 */ /* 0x000fea0003800000 */
.L_x_29099:
[----:B0-2-4-:R-:W0:Y:S02]  /*11e20*/  LDC.64 R192, c[0x0][0x210] ;  /* 0x00008400ffc07b82 */ /* 0x015e240000000a00 */
[----:B0-----:R-:W-:-:S04]  /*11e30*/  LEA R197, R192, R197, 0x2 ;  /* 0x000000c5c0c57211 */ /* 0x001fc800078e10ff */
[----:B------:R-:W-:-:S13]  /*11e40*/  ISETP.GE.AND P1, PT, R197, R193, PT ;  /* 0x000000c1c500720c */ /* 0x000fda0003f26270 */
[----:B------:R-:W-:Y:S05]  /*11e50*/  @!P1 BRA `(.L_x_29109) ;  /* 0xfffffef000189947 */ /* 0x000fea000383ffff */
[----:B------:R-:W-:Y:S05]  /*11e60*/  EXIT ;  /* 0x000000000000794d */ /* 0x000fea0003800000 */
.L_x_29098:
        /* <DEDUP_REMOVED lines=8> */
.L_x_29111:
[----:B------:R-:W-:Y:S05]  /*11ef0*/  BSYNC B0 ;  /* 0x0000000000007941 */ /* 0x000fea0003800000 */
.L_x_29110:
        /* <DEDUP_REMOVED lines=10> */
.L_x_29112:
[----:B------:R-:W-:Y:S01]  /*11fa0*/  HFMA2.MMA R229, -RZ, RZ, 0, 2.384185791015625e-07 ;  /* 0x00000004ffe57435 */ /* 0x000fe200000001ff */
[----:B------:R-:W-:-:S05]  /*11fb0*/  MOV R195, R227 ;  /* 0x000000e300c37202 */ /* 0x000fca0000000f00 */
[----:B------:R-:W-:-:S04]  /*11fc0*/  FADD.FTZ R195, R194, R195 ;  /* 0x000000c3c2c37221 */ /* 0x000fc80000010000 */
[----:B------:R-:W-:-:S07]  /*11fd0*/  IMAD.MOV.U32 R228, RZ, RZ, R195 ;  /* 0x000000ffffe47224 */ /* 0x000fce00078e00c3 */
[----:B------:R-:W-:Y:S05]  /*11fe0*/  WARPSYNC.COLLECTIVE R225, `(.L_x_29113) ;  /* 0x00000000e1087348 */ /* 0x000fea0003c00000 */
[----:B------:R0:W1:Y:S02]  /*11ff0*/  SHFL.BFLY P6, R227, R228, R229, R230 ;  /* 0x0c0000e5e4e37389 */ /* 0x00006400000c00e6 */
[----:B01----:R-:W-:Y:S01]  /*12000*/  ENDCOLLECTIVE ;  /* 0x000000000000791b */ /* 0x003fe20003800000 */
.L_x_29113:
[----:B------:R-:W-:Y:S02]  /*12010*/  IMAD.MOV.U32 R229, RZ, RZ, 0x8 ;  /* 0x00000008ffe57424 */ /* 0x000fe400078e00ff */
[----:B------:R-:W-:-:S04]  /*12020*/  IMAD.MOV.U32 R192, RZ, RZ, R227 ;  /* 0x000000ffffc07224 */ /* 0x000fc800078e00e3 */
[----:B------:R-:W-:-:S05]  /*12030*/  FADD.FTZ R222, R195, R192 ;  /* 0x000000c0c3de7221 */ /* 0x000fca0000010000 */
[----:B------:R-:W-:-:S07]  /*12040*/  MOV R228, R222 ;  /* 0x000000de00e47202 */ /* 0x000fce0000000f00 */
[----:B------:R-:W-:Y:S05]  /*12050*/  WARPSYNC.COLLECTIVE R225, `(.L_x_29114) ;  /* 0x00000000e1087348 */ /* 0x000fea0003c00000 */
[----:B------:R0:W1:Y:S02]  /*12060*/  SHFL.BFLY P6, R227, R228, R229, R230 ;  /* 0x0c0000e5e4e37389 */ /* 0x00006400000c00e6 */
[----:B01----:R-:W-:Y:S01]  /*12070*/  ENDCOLLECTIVE ;  /* 0x000000000000791b */ /* 0x003fe20003800000 */
.L_x_29114:
[----:B------:R-:W-:Y:S01]  /*12080*/  HFMA2.MMA R229, -RZ, RZ, 0, 9.5367431640625e-07 ;  /* 0x00000010ffe57435 */ /* 0x000fe200000001ff */
[----:B------:R-:W-:-:S05]  /*12090*/  MOV R221, R227 ;  /* 0x000000e300dd7202 */ /* 0x000fca0000000f00 */
[----:B------:R-:W-:-:S04]  /*120a0*/  FADD.FTZ R223, R222, R221 ;  /* 0x000000dddedf7221 */ /* 0x000fc80000010000 */
[----:B------:R-:W-:-:S07]  /*120b0*/  IMAD.MOV.U32 R228, RZ, RZ, R223 ;  /* 0x000000ffffe47224 */ /* 0x000fce00078e00df */
[----:B------:R-:W-:Y:S05]  /*120c0*/  WARPSYNC.COLLECTIVE R225, `(.L_x_29115) ;  /* 0x00000000e1087348 */ /* 0x000fea0003c00000 */
[----:B------:R0:W1:Y:S02]  /*120d0*/  SHFL.BFLY P6, R227, R228, R229, R230 ;  /* 0x0c0000e5e4e37389 */ /* 0x00006400000c00e6 */
[----:B01----:R-:W-:Y:S01]  /*120e0*/  ENDCOLLECTIVE ;  /* 0x000000000000791b */ /* 0x003fe20003800000 */
.L_x_29115:
        /* <DEDUP_REMOVED lines=89> */
.L_x_29116:
[----:B------:R-:W-:Y:S01]  /*12680*/  HFMA2.MMA R229, -RZ, RZ, 0, 1.1920928955078125e-07 ;  /* 0x00000002ffe57435 */ /* 0x000fe200000001ff */
[----:B------:R-:W-:-:S05]  /*12690*/  MOV R193, R227 ;  /* 0x000000e300c17202 */ /* 0x000fca0000000f00 */
[----:B------:R-:W-:-:S04]  /*126a0*/  FADD.FTZ R193, R192, R193 ;  /* 0x000000c1c0c17221 */ /* 0x000fc80000010000 */
[----:B------:R-:W-:-:S07]  /*126b0*/  IMAD.MOV.U32 R228, RZ, RZ, R193 ;  /* 0x000000ffffe47224 */ /* 0x000fce00078e00c1 */
[----:B------:R-:W-:Y:S05]  /*126c0*/  WARPSYNC.COLLECTIVE R225, `(.L_x_29117) ;  /* 0x00000000e1087348 */ /* 0x000fea0003c00000 */
[----:B------:R0:W1:Y:S02]  /*126d0*/  SHFL.BFLY P6, R227, R228, R229, R230 ;  /* 0x0c0000e5e4e37389 */ /* 0x00006400000c00e6 */
[----:B01----:R-:W-:Y:S01]  /*126e0*/  ENDCOLLECTIVE ;  /* 0x000000000000791b */ /* 0x003fe20003800000 */
.L_x_29117:
[----:B------:R-:W-:Y:S02]  /*126f0*/  IMAD.MOV.U32 R229, RZ, RZ, 0x4 ;  /* 0x00000004ffe57424 */ /* 0x000fe400078e00ff */
[----:B------:R-:W-:-:S04]  /*12700*/  IMAD.MOV.U32 R194, RZ, RZ, R227 ;  /* 0x000000ffffc27224 */ /* 0x000fc800078e00e3 */
[----:B------:R-:W-:-:S05]  /*12710*/  FADD.FTZ R194, R193, R194 ;  /* 0x000000c2c1c27221 */ /* 0x000fca0000010000 */
[----:B------:R-:W-:-:S07]  /*12720*/  MOV R228, R194 ;  /* 0x000000c200e47202 */ /* 0x000fce0000000f00 */
[----:B------:R-:W-:Y:S05]  /*12730*/  WARPSYNC.COLLECTIVE R225, `(.L_x_29118) ;  /* 0x00000000e1087348 */ /* 0x000fea0003c00000 */
[----:B------:R0:W1:Y:S02]  /*12740*/  SHFL.BFLY P6, R227, R228, R229, R230 ;  /* 0x0c0000e5e4e37389 */ /* 0x00006400000c00e6 */
[----:B01----:R-:W-:Y:S01]  /*12750*/  ENDCOLLECTIVE ;  /* 0x000000000000791b */ /* 0x003fe20003800000 */
.L_x_29118:
[----:B------:R-:W-:Y:S01]  /*12760*/  HFMA2.MMA R229, -RZ, RZ, 0, 4.76837158203125e-07 ;  /* 0x00000008ffe57435 */ /* 0x000fe200000001ff */
[----:B------:R-:W-:-:S05]  /*12770*/  MOV R195, R227 ;  /* 0x000000e300c37202 */ /* 0x000fca0000000f00 */
[----:B------:R-:W-:-:S04]  /*12780*/  FADD.FTZ R195, R194, R195 ;  /* 0x000000c3c2c37221 */ /* 0x000fc80000010000 */
[----:B------:R-:W-:-:S07]  /*12790*/  IMAD.MOV.U32 R228, RZ, RZ, R195 ;  /* 0x000000ffffe47224 */ /* 0x000fce00078e00c3 */
[----:B------:R-:W-:Y:S05]  /*127a0*/  WARPSYNC.COLLECTIVE R225, `(.L_x_29119) ;  /* 0x00000000e1087348 */ /* 0x000fea0003c00000 */
[----:B------:R0:W1:Y:S02]  /*127b0*/  SHFL.BFLY P6, R227, R228, R229, R230 ;  /* 0x0c0000e5e4e37389 */ /* 0x00006400000c00e6 */
[----:B01----:R-:W-:Y:S01]  /*127c0*/  ENDCOLLECTIVE ;  /* 0x000000000000791b */ /* 0x003fe20003800000 */
.L_x_29119:
[----:B------:R-:W-:Y:S02]  /*127d0*/  IMAD.MOV.U32 R229, RZ, RZ, 0x10 ;  /* 0x00000010ffe57424 */ /* 0x000fe400078e00ff */
[----:B------:R-:W-:-:S04]  /*127e0*/  IMAD.MOV.U32 R222, RZ, RZ, R227 ;  /* 0x000000ffffde7224 */ /* 0x000fc800078e00e3 */
[----:B------:R-:W-:-:S05]  /*127f0*/  FADD.FTZ R222, R195, R222 ;  /* 0x000000dec3de7221 */ /* 0x000fca0000010000 */
[----:B------:R-:W-:-:S07]  /*12800*/  MOV R228, R222 ;  /* 0x000000de00e47202 */ /* 0x000fce0000000f00 */
[----:B------:R-:W-:Y:S05]  /*12810*/  WARPSYNC.COLLECTIVE R225, `(.L_x_29120) ;  /* 0x00000000e1087348 */ /* 0x000fea0003c00000 */
[----:B------:R0:W1:Y:S02]  /*12820*/  SHFL.BFLY P6, R227, R228, R229, R230 ;  /* 0x0c0000e5e4e37389 */ /* 0x00006400000c00e6 */
[----:B01----:R-:W-:Y:S01]  /*12830*/  ENDCOLLECTIVE ;  /* 0x000000000000791b */ /* 0x003fe20003800000 */
.L_x_29120:
[----:B------:R-:W-:Y:S01]  /*12840*/  MOV R223, R227 ;  /* 0x000000e300df7202 */ /* 0x000fe20000000f00 */
[----:B------:R-:W-:Y:S06]  /*12850*/  BRA `(.L_x_29121) ;  /* 0xffffffe800487947 */ /* 0x000fec000383ffff */
.L_x_29122:
        /* <DEDUP_REMOVED lines=10> */
.L_x_37492:


//--------------------- .text._ZN10layer_norm13ln_fwd_kernelINS_13Kernel_traitsIf6__halffS2_fjLj1280ELj1ELj4ELj1ELj16ENS_18Kernel_traits_baseILj1280EfS2_fS2_fjLj128EEEEELb1ELb1ELb1ELb1EEEvNS_9FwdParamsE --------------------------
	.section	.text._ZN10layer_norm13ln_fwd_kernelINS_13Kernel_traitsIf6__halffS2_fjLj1280ELj1ELj4ELj1ELj16ENS_18Kernel_traits_baseILj1280EfS2_fS2_fjLj128EEEEELb1ELb1ELb1ELb1EEEvNS_9FwdParamsE,"ax",@progbits
	.align	128
        .global         _ZN10layer_norm13ln_fwd_kernelINS_13Kernel_traitsIf6__halffS2_fjLj1280ELj1ELj4ELj1ELj16ENS_18Kernel_traits_baseILj1280EfS2_fS2_fjLj128EEEEELb1ELb1ELb1ELb1EEEvNS_9FwdParamsE
        .type           _ZN10layer_norm13ln_fwd_kernelINS_13Kernel_traitsIf6__halffS2_fjLj1280ELj1ELj4ELj1ELj16ENS_18Kernel_traits_baseILj1280EfS2_fS2_fjLj128EEEEELb1ELb1ELb1ELb1EEEvNS_9FwdParamsE,@function
        .size           _ZN10layer_norm13ln_fwd_kernelINS_13Kernel_traitsIf6__halffS2_fjLj1280ELj1ELj4ELj1ELj16ENS_18Kernel_traits_baseILj1280EfS2_fS2_fjLj128EEEEELb1ELb1ELb1ELb1EEEvNS_9FwdParamsE,(.L_x_37493 - _ZN10layer_norm13ln_fwd_kernelINS_13Kernel_traitsIf6__halffS2_fjLj1280ELj1ELj4ELj1ELj16ENS_18Kernel_traits_baseILj1280EfS2_fS2_fjLj128EEEEELb1ELb1ELb1ELb1EEEvNS_9FwdParamsE)
        .other          _ZN10layer_norm13ln_fwd_kernelINS_13Kernel_traitsIf6__halffS2_fjLj1280ELj1ELj4ELj1ELj16ENS_18Kernel_traits_baseILj1280EfS2_fS2_fjLj128EEEEELb1ELb1ELb1ELb1EEEvNS_9FwdParamsE,@"STO_CUDA_ENTRY STV_DEFAULT"
_ZN10layer_norm13ln_fwd_kernelINS_13Kernel_traitsIf6__halffS2_fjLj1280ELj1ELj4ELj1ELj16ENS_18Kernel_traits_baseILj1280EfS2_fS2_fjLj128EEEEELb1ELb1ELb1ELb1EEEvNS_9FwdParamsE:
.text._ZN10layer_norm13ln_fwd_kernelINS_13Kernel_traitsIf6__halffS2_fjLj1280ELj1ELj4ELj1ELj16ENS_18Kernel_traits_baseILj1280EfS2_fS2_fjLj128EEEEELb1ELb1ELb1ELb1EEEvNS_9FwdParamsE:
        /* <DEDUP_REMOVED lines=53> */
[----:B------:R-:W-:Y:S01]  /*0350*/  ULDC UR6, c[0x0][0x0] ;  /* 0x0000000000067ab9 */ /* 0x000fe20000000800 */
[--C-:B------:R-:W-:Y:S01]  /*0360*/  SHF.R.U32.HI R0, RZ, 0x5, R2.reuse ;  /* 0x00000005ff007819 */ /* 0x100fe20000011602 */
[----:B-1----:R-:W-:Y:S01]  /*0370*/  IMAD R196, R7, UR6, R2 ;  /* 0x0000000607c47c24 */ /* 0x002fe2000f8e0202 */
[----:B------:R-:W-:-:S03]  /*0380*/  ULDC.64 UR6, c[0x0][0x260] ;  /* 0x0000980000067ab9 */ /* 0x000fc60000000a00 */
[----:B------:R-:W-:Y:S01]  /*0390*/  IMAD R0, R7, 0x4, R0 ;  /* 0x0000000407007824 */ /* 0x000fe200078e0200 */
        /* <DEDUP_REMOVED lines=8> */
[----:B------:R-:W0:Y:S01]  /*0420*/  @P1 LDC R3, c[0x0][0x2f0] ;  /* 0x0000bc00ff031b82 */ /* 0x000e220000000800 */
[----:B------:R-:W5:Y:S01]  /*0430*/  LDG.E.128 R96, desc[UR4][R6.64] ;  /* 0x0000000406607981 */ /* 0x000f62000c1e1d00 */
[----:B------:R-:W-:-:S03]  /*0440*/  IMAD.WIDE.U32 R8, R196, -0x326172a9, RZ ;  /* 0xcd9e8d57c4087825 */ /* 0x000fc600078e00ff */
        /* <DEDUP_REMOVED lines=9> */
[----:B------:R-:W-:-:S03]  /*04e0*/  @P1 IMAD.X R198, RZ, RZ, R5, P0 ;  /* 0x000000ffffc61224 */ /* 0x000fc600000e0605 */
[----:B------:R0:W5:Y:S04]  /*04f0*/  LDG.E.128 R60, desc[UR4][R6.64+0x1010] ;  /* 0x00101004063c7981 */ /* 0x000168000c1e1d00 */
[----:B------:R-:W5:Y:S01]  /*0500*/  LDG.E.128 R56, desc[UR4][R10.64] ;  /* 0x000000040a387981 */ /* 0x000f62000c1e1d00 */
[----:B------:R-:W-:-:S03]  /*0510*/  SHF.R.U64 R197, R219, 0x2, R198 ;  /* 0x00000002dbc57819 */ /* 0x000fc600000012c6 */
[----:B------:R-:W5:Y:S01]  /*0520*/  LDG.E.128 R52, desc[UR4][R10.64+0x10] ;  /* 0x000010040a347981 */ /* 0x000f62000c1e1d00 */
[----:B------:R-:W-:Y:S01]  /*0530*/  SHF.R.U32.HI R198, RZ, 0x2, R198 ;  /* 0x00000002ffc67819 */ /* 0x000fe200000116c6 */
[----:B0-----:R-:W-:Y:S02]  /*0540*/  IMAD.WIDE.U32 R6, R197, -0x2daee0ad, RZ ;  /* 0xd2511f53c5067825 */ /* 0x001fe400078e00ff */
[----:B------:R-:W5:Y:S01]  /*0550*/  LDG.E.128 R48, desc[UR4][R10.64+0x400] ;  /* 0x000400040a307981 */ /* 0x000f62000c1e1d00 */
[----:B------:R-:W-:-:S03]  /*0560*/  LOP3.LUT R12, R9, R198, R202, 0x96, !PT ;  /* 0x000000c6090c7212 */ /* 0x000fc600078e96ca */
[----:B------:R-:W5:Y:S01]  /*0570*/  LDG.E.128 R44, desc[UR4][R10.64+0x410] ;  /* 0x000410040a2c7981 */ /* 0x000f62000c1e1d00 */
[----:B------:R-:W-:Y:S01]  /*0580*/  LOP3.LUT R4, R7, R203, RZ, 0x3c, !PT ;  /* 0x000000cb07047212 */ /* 0x000fe200078e3cff */
[----:B------:R-:W-:Y:S02]  /*0590*/  IMAD.WIDE.U32 R12, R12, -0x2daee0ad, RZ ;  /* 0xd2511f530c0c7825 */ /* 0x000fe400078e00ff */
[----:B------:R-:W5:Y:S01]  /*05a0*/  LDG.E.128 R40, desc[UR4][R10.64+0x800] ;  /* 0x000800040a287981 */ /* 0x000f62000c1e1d00 */
[----:B------:R-:W-:-:S03]  /*05b0*/  IADD3 R3, R203, -0x4498517b, RZ ;  /* 0xbb67ae85cb037810 */ /* 0x000fc60007ffe0ff */
[----:B------:R-:W5:Y:S04]  /*05c0*/  LDG.E.128 R36, desc[UR4][R10.64+0x810] ;  /* 0x000810040a247981 */ /* 0x000f68000c1e1d00 */
[----:B------:R-:W5:Y:S04]  /*05d0*/  LDG.E.128 R32, desc[UR4][R10.64+0xc00] ;  /* 0x000c00040a207981 */ /* 0x000f68000c1e1d00 */
[----:B------:R-:W5:Y:S04]  /*05e0*/  LDG.E.128 R28, desc[UR4][R10.64+0xc10] ;  /* 0x000c10040a1c7981 */ /* 0x000f68000c1e1d00 */
[----:B------:R-:W5:Y:S04]  /*05f0*/  LDG.E.128 R24, desc[UR4][R10.64+0x1000] ;  /* 0x001000040a187981 */ /* 0x000f68000c1e1d00 */
[----:B------:R0:W5:Y:S01]  /*0600*/  LDG.E.128 R20, desc[UR4][R10.64+0x1010] ;  /* 0x001010040a147981 */ /* 0x000162000c1e1d00 */
[----:B------:R-:W-:Y:S01]  /*0610*/  LOP3.LUT R16, R13, R6, R3, 0x96, !PT ;  /* 0x000000060d107212 */ /* 0x000fe200078e9603 */
[C---:B------:R-:W-:Y:S01]  /*0620*/  VIADD R6, R203.reuse, 0x76cf5d0a ;  /* 0x76cf5d0acb067836 */ /* 0x040fe20000000000 */
[C---:B------:R-:W-:Y:S01]  /*0630*/  IADD3 R5, R202.reuse, 0x3c6ef372, RZ ;  /* 0x3c6ef372ca057810 */ /* 0x040fe20007ffe0ff */
[----:B------:R-:W-:Y:S01]  /*0640*/  VIADD R192, R202, 0x8ff34781 ;  /* 0x8ff34781cac07836 */ /* 0x000fe20000000000 */
[----:B------:R-:W-:Y:S01]  /*0650*/  IADD3 R7, R203, 0x32370b8f, RZ ;  /* 0x32370b8fcb077810 */ /* 0x000fe20007ffe0ff */
[----:B------:R-:W-:Y:S01]  /*0660*/  IMAD.WIDE.U32 R16, R16, -0x326172a9, RZ ;  /* 0xcd9e8d5710107825 */ /* 0x000fe200078e00ff */
[----:B------:R-:W-:Y:S01]  /*0670*/  IADD3 R9, R202, 0x78dde6e4, RZ ;  /* 0x78dde6e4ca097810 */ /* 0x000fe20007ffe0ff */
[----:B------:R-:W-:Y:S01]  /*0680*/  HFMA2.MMA R199, -RZ, RZ, 0, 0 ;  /* 0x00000000ffc77435 */ /* 0x000fe200000001ff */
[----:B------:R-:W-:Y:S01]  /*0690*/  ULDC.U8 UR6, c[0x0][0x2a0] ;  /* 0x0000a80000067ab9 */ /* 0x000fe20000000000 */
[----:B0-----:R-:W-:Y:S01]  /*06a0*/  IMAD.WIDE.U32 R10, R4, -0x326172a9, RZ ;  /* 0xcd9e8d57040a7825 */ /* 0x001fe200078e00ff */
[----:B------:R-:W-:Y:S01]  /*06b0*/  LOP3.LUT R219, R219, 0x3, RZ, 0xc0, !PT ;  /* 0x00000003dbdb7812 */ /* 0x000fe200078ec0ff */
[----:B------:R-:W-:Y:S01]  /*06c0*/  ULDC UR7, c[0x0][0x2d8] ;  /* 0x0000b60000077ab9 */ /* 0x000fe20000000800 */
[----:B------:R-:W-:Y:S01]  /*06d0*/  ISETP.NE.AND P2, PT, RZ, UR6, PT ;  /* 0x00000006ff007c0c */ /* 0x000fe2000bf45270 */
[C---:B------:R-:W-:Y:S01]  /*06e0*/  VIADD R4, R202.reuse, 0x9e3779b9 ;  /* 0x9e3779b9ca047836 */ /* 0x040fe20000000000 */
[----:B------:R-:W-:Y:S01]  /*06f0*/  LOP3.LUT R13, R17, R10, R5, 0x96, !PT ;  /* 0x0000000a110d7212 */ /* 0x000fe200078e9605 */
[----:B------:R-:W-:Y:S01]  /*0700*/  VIADD R10, R203, 0xed9eba14 ;  /* 0xed9eba14cb0a7836 */ /* 0x000fe20000000000 */
[----:B------:R-:W-:Y:S01]  /*0710*/  ULDC UR6, c[0x0][0x294] ;  /* 0x0000a50000067ab9 */ /* 0x000fe20000000800 */
[----:B------:R-:W-:Y:S01]  /*0720*/  ULDC.64 UR8, c[0x0][0x298] ;  /* 0x0000a60000087ab9 */ /* 0x000fe20000000a00 */
[----:B------:R-:W-:Y:S01]  /*0730*/  LOP3.LUT R14, R11, R4, R8, 0x96, !PT ;  /* 0x000000040b0e7212 */ /* 0x000fe200078e9608 */
[----:B------:R-:W-:Y:S01]  /*0740*/  VIADD R8, R202, 0xdaa66d2b ;  /* 0xdaa66d2bca087836 */ /* 0x000fe20000000000 */
[----:B------:R-:W-:-:S03]  /*0750*/  IADD3 R11, R203, -0x56f99767, RZ ;  /* 0xa9066899cb0b7810 */ /* 0x000fc60007ffe0ff */
[----:B------:R-:W-:-:S05]  /*0760*/  IMAD.WIDE.U32 R14, R14, -0x2daee0ad, RZ ;  /* 0xd2511f530e0e7825 */ /* 0x000fca00078e00ff */
[----:B------:R-:W-:Y:S01]  /*0770*/  LOP3.LUT R18, R15, R12, R6, 0x96, !PT ;  /* 0x0000000c0f127212 */ /* 0x000fe200078e9606 */
[----:B------:R-:W-:-:S04]  /*0780*/  IMAD.WIDE.U32 R12, R13, -0x2daee0ad, RZ ;  /* 0xd2511f530d0c7825 */ /* 0x000fc800078e00ff */
[----:B------:R-:W-:Y:S01]  /*0790*/  IMAD.WIDE.U32 R18, R18, -0x326172a9, RZ ;  /* 0xcd9e8d5712127825 */ /* 0x000fe200078e00ff */
[----:B------:R-:W-:Y:S02]  /*07a0*/  LOP3.LUT R17, R13, R14, R7, 0x96, !PT ;  /* 0x0000000e0d117212 */ /* 0x000fe400078e9607 */
[----:B------:R-:W-:Y:S02]  /*07b0*/  IADD3 R13, R202, -0x4ab325aa, RZ ;  /* 0xb54cda56ca0d7810 */ /* 0x000fe40007ffe0ff */
[----:B------:R-:W-:Y:S01]  /*07c0*/  LOP3.LUT R14, R19, R16, R8, 0x96, !PT ;  /* 0x00000010130e7212 */ /* 0x000fe200078e9608 */
[----:B------:R-:W-:-:S04]  /*07d0*/  IMAD.WIDE.U32 R16, R17, -0x326172a9, RZ ;  /* 0xcd9e8d5711107825 */ /* 0x000fc800078e00ff */
[----:B------:R-:W-:Y:S01]  /*07e0*/  IMAD.WIDE.U32 R14, R14, -0x2daee0ad, RZ ;  /* 0xd2511f530e0e7825 */ /* 0x000fe200078e00ff */
[----:B------:R-:W-:Y:S02]  /*07f0*/  LOP3.LUT R18, R17, R18, R9, 0x96, !PT ;  /* 0x0000001211127212 */ /* 0x000fe400078e9609 */
[----:B------:R-:W-:Y:S02]  /*0800*/  IADD3 R17, R202, -0xe443238, RZ ;  /* 0xf1bbcdc8ca117810 */ /* 0x000fe40007ffe0ff */
[----:B------:R-:W-:Y:S01]  /*0810*/  LOP3.LUT R140, R15, R12, R10, 0x96, !PT ;  /* 0x0000000c0f8c7212 */ /* 0x000fe200078e960a */
[----:B------:R-:W-:Y:S01]  /*0820*/  IMAD.WIDE.U32 R18, R18, -0x2daee0ad, RZ ;  /* 0xd2511f5312127825 */ /* 0x000fe200078e00ff */
[----:B------:R-:W-:-:S03]  /*0830*/  IADD3 R15, R203, 0x1fd5c5a3, RZ ;  /* 0x1fd5c5a3cb0f7810 */ /* 0x000fc60007ffe0ff */
[----:B------:R-:W-:Y:S01]  /*0840*/  IMAD.WIDE.U32 R140, R140, -0x326172a9, RZ ;  /* 0xcd9e8d578c8c7825 */ /* 0x000fe200078e00ff */
[----:B------:R-:W-:-:S03]  /*0850*/  LOP3.LUT R144, R19, R14, R11, 0x96, !PT ;  /* 0x0000000e13907212 */ /* 0x000fc600078e960b */
[----:B------:R-:W-:Y:S02]  /*0860*/  VIADD R12, R202, 0x1715609d ;  /* 0x1715609dca0c7836 */ /* 0x000fe40000000000 */
[----:B------:R-:W-:-:S03]  /*0870*/  IMAD.WIDE.U32 R144, R144, -0x326172a9, RZ ;  /* 0xcd9e8d5790907825 */ /* 0x000fc600078e00ff */
[----:B------:R-:W-:Y:S01]  /*0880*/  LOP3.LUT R142, R141, R16, R12, 0x96, !PT ;  /* 0x000000108d8e7212 */ /* 0x000fe200078e960c */
[----:B------:R-:W-:Y:S01]  /*0890*/  VIADD R14, R203, 0x646e171e ;  /* 0x646e171ecb0e7836 */ /* 0x000fe20000000000 */
[----:B------:R-:W-:Y:S01]  /*08a0*/  LOP3.LUT R140, R145, R140, R13, 0x96, !PT ;  /* 0x0000008c918c7212 */ /* 0x000fe200078e960d */
[----:B------:R-:W-:Y:S02]  /*08b0*/  VIADD R16, R202, 0x5384540f ;  /* 0x5384540fca107836 */ /* 0x000fe40000000000 */
        /* <DEDUP_REMOVED lines=19> */
.L_x_29496:
[----:B0-----:R-:W0:Y:S08]  /*09f0*/  LDC.64 R152, c[0x0][0x280] ;  /* 0x0000a000ff987b82 */ /* 0x001e300000000a00 */
        /* <DEDUP_REMOVED lines=9> */
[----:B---3--:R-:W-:-:S04]  /*0a90*/  SHF.R.S32.HI R153, RZ, 0x1f, R160 ;  /* 0x0000001fff997819 */ /* 0x008fc800000114a0 */
[----:B------:R-:W-:-:S03]  /*0aa0*/  LEA.HI R153, R153, R160, RZ, 0x3 ;  /* 0x000000a099997211 */ /* 0x000fc600078f18ff */
[----:B------:R-:W1:Y:S01]  /*0ab0*/  @P0 LDC.64 R158, c[0x0][0x230] ;  /* 0x00008c00ff9e0b82 */ /* 0x000e620000000a00 */
[----:B0-----:R-:W-:Y:S01]  /*0ac0*/  IMAD.WIDE R154, R0, 0x4, R154 ;  /* 0x00000004009a7825 */ /* 0x001fe200078e029a */
[----:B------:R-:W-:-:S04]  /*0ad0*/  LEA.HI.SX32 R225, R153, R2, 0x1d ;  /* 0x0000000299e17211 */ /* 0x000fc800078feaff */
[----:B-----5:R0:W5:Y:S01]  /*0ae0*/  LDG.E R220, desc[UR4][R154.64] ;  /* 0x000000049adc7981 */ /* 0x020162000c1e1900 */
[----:B-1----:R-:W-:-:S05]  /*0af0*/  @P0 IMAD.WIDE.U32 R158, R225, 0x20, R158 ;  /* 0x00000020e19e0825 */ /* 0x002fca00078e009e */
[----:B------:R-:W2:Y:S04]  /*0b00*/  @P0 LDG.E.128 R140, desc[UR4][R158.64] ;  /* 0x000000049e8c0981 */ /* 0x000ea8000c1e1d00 */
[----:B------:R0:W5:Y:S01]  /*0b10*/  @P0 LDG.E.128 R148, desc[UR4][R158.64+0x10] ;  /* 0x000010049e940981 */ /* 0x000162000c1e1d00 */
[----:B----4-:R-:W-:-:S13]  /*0b20*/  ISETP.GE.AND P3, PT, R152, 0x1, PT ;  /* 0x000000019800780c */ /* 0x010fda0003f66270 */
        /* <DEDUP_REMOVED lines=28> */
.L_x_29126:
[----:B------:R-:W-:-:S07]  /*0cf0*/  MOV R161, R200 ;  /* 0x000000c800a17202 */ /* 0x000fce0000000f00 */
.L_x_29127:
[----:B------:R-:W-:Y:S05]  /*0d00*/  BSYNC B1 ;  /* 0x0000000000017941 */ /* 0x000fea0003800000 */
.L_x_29125:
        /* <DEDUP_REMOVED lines=16> */
.L_x_29131:
[----:B------:R-:W-:Y:S05]  /*0e10*/  BSYNC B2 ;  /* 0x0000000000027941 */ /* 0x000fea0003800000 */
.L_x_29130:
        /* <DEDUP_REMOVED lines=43> */
.L_x_29129:
[----:B------:R-:W-:Y:S05]  /*10d0*/  BSYNC B1 ;  /* 0x0000000000017941 */ /* 0x000fea0003800000 */
.L_x_29128:
        /* <DEDUP_REMOVED lines=11> */
.L_x_29124:
[----:B------:R-:W-:Y:S05]  /*1190*/  BSYNC B0 ;  /* 0x0000000000007941 */ /* 0x000fea0003800000 */
.L_x_29123:
        /* <DEDUP_REMOVED lines=18> */
.L_x_29135:
[----:B------:R-:W-:-:S07]  /*12c0*/  MOV R153, R200 ;  /* 0x000000c800997202 */ /* 0x000fce0000000f00 */
.L_x_29136:
[----:B------:R-:W-:Y:S05]  /*12d0*/  BSYNC B1 ;  /* 0x0000000000017941 */ /* 0x000fea0003800000 */
.L_x_29134:
        /* <DEDUP_REMOVED lines=16> */
.L_x_29140:
[----:B------:R-:W-:Y:S05]  /*13e0*/  BSYNC B2 ;  /* 0x0000000000027941 */ /* 0x000fea0003800000 */
.L_x_29139:
        /* <DEDUP_REMOVED lines=44> */
.L_x_29138:
[----:B------:R-:W-:Y:S05]  /*16b0*/  BSYNC B1 ;  /* 0x0000000000017941 */ /* 0x000fea0003800000 */
.L_x_29137:
        /* <DEDUP_REMOVED lines=11> */
.L_x_29133:
[----:B------:R-:W-:Y:S05]  /*1770*/  BSYNC B0 ;  /* 0x0000000000007941 */ /* 0x000fea0003800000 */
.L_x_29132:
        /* <DEDUP_REMOVED lines=18> */
.L_x_29144:
[----:B------:R-:W-:-:S07]  /*18a0*/  IMAD.MOV.U32 R162, RZ, RZ, R200 ;  /* 0x000000ffffa27224 */ /* 0x000fce00078e00c8 */
.L_x_29145:
[----:B------:R-:W-:Y:S05]  /*18b0*/  BSYNC B1 ;  /* 0x0000000000017941 */ /* 0x000fea0003800000 */
.L_x_29143:
        /* <DEDUP_REMOVED lines=16> */
.L_x_29149:
[----:B------:R-:W-:Y:S05]  /*19c0*/  BSYNC B2 ;  /* 0x0000000000027941 */ /* 0x000fea0003800000 */
.L_x_29148:
        /* <DEDUP_REMOVED lines=44> */
.L_x_29147:
[----:B------:R-:W-:Y:S05]  /*1c90*/  BSYNC B1 ;  /* 0x0000000000017941 */ /* 0x000fea0003800000 */
.L_x_29146:
        /* <DEDUP_REMOVED lines=11> */
.L_x_29142:
[----:B------:R-:W-:Y:S05]  /*1d50*/  BSYNC B0 ;  /* 0x0000000000007941 */ /* 0x000fea0003800000 */
.L_x_29141:
        /* <DEDUP_REMOVED lines=18> */
.L_x_29153:
[----:B------:R-:W-:-:S07]  /*1e80*/  MOV R155, R200 ;  /* 0x000000c8009b7202 */ /* 0x000fce0000000f00 */
.L_x_29154:
[----:B------:R-:W-:Y:S05]  /*1e90*/  BSYNC B1 ;  /* 0x0000000000017941 */ /* 0x000fea0003800000 */
.L_x_29152:
        /* <DEDUP_REMOVED lines=16> */
.L_x_29158:
[----:B------:R-:W-:Y:S05]  /*1fa0*/  BSYNC B2 ;  /* 0x0000000000027941 */ /* 0x000fea0003800000 */
.L_x_29157:
        /* <DEDUP_REMOVED lines=44> */
.L_x_29156:
[----:B------:R-:W-:Y:S05]  /*2270*/  BSYNC B1 ;  /* 0x0000000000017941 */ /* 0x000fea0003800000 */
.L_x_29155:
        /* <DEDUP_REMOVED lines=11> */
.L_x_29151:
[----:B------:R-:W-:Y:S05]  /*2330*/  BSYNC B0 ;  /* 0x0000000000007941 */ /* 0x000fea0003800000 */
.L_x_29150:
        /* <DEDUP_REMOVED lines=18> */
.L_x_29162:
[----:B------:R-:W-:-:S07]  /*2460*/  IMAD.MOV.U32 R164, RZ, RZ, R200 ;  /* 0x000000ffffa47224 */ /* 0x000fce00078e00c8 */
.L_x_29163:
[----:B------:R-:W-:Y:S05]  /*2470*/  BSYNC B1 ;  /* 0x0000000000017941 */ /* 0x000fea0003800000 */
.L_x_29161:
        /* <DEDUP_REMOVED lines=16> */
.L_x_29167:
[----:B------:R-:W-:Y:S05]  /*2580*/  BSYNC B2 ;  /* 0x0000000000027941 */ /* 0x000fea0003800000 */
.L_x_29166:
        /* <DEDUP_REMOVED lines=44> */
.L_x_29165:
[----:B------:R-:W-:Y:S05]  /*2850*/  BSYNC B1 ;  /* 0x0000000000017941 */ /* 0x000fea0003800000 */
.L_x_29164:
        /* <DEDUP_REMOVED lines=11> */
.L_x_29160:
[----:B------:R-:W-:Y:S05]  /*2910*/  BSYNC B0 ;  /* 0x0000000000007941 */ /* 0x000fea0003800000 */
.L_x_29159:
        /* <DEDUP_REMOVED lines=18> */
.L_x_29171:
[----:B------:R-:W-:-:S07]  /*2a40*/  MOV R157, R200 ;  /* 0x000000c8009d7202 */ /* 0x000fce0000000f00 */
.L_x_29172:
[----:B------:R-:W-:Y:S05]  /*2a50*/  BSYNC B1 ;  /* 0x0000000000017941 */ /* 0x000fea0003800000 */
.L_x_29170:
        /* <DEDUP_REMOVED lines=16> */
.L_x_29176:
[----:B------:R-:W-:Y:S05]  /*2b60*/  BSYNC B2 ;  /* 0x0000000000027941 */ /* 0x000fea0003800000 */
.L_x_29175:
        /* <DEDUP_REMOVED lines=44> */
.L_x_29174:
[----:B------:R-:W-:Y:S05]  /*2e30*/  BSYNC B1 ;  /* 0x0000000000017941 */ /* 0x000fea0003800000 */
.L_x_29173:
        /* <DEDUP_REMOVED lines=11> */
.L_x_29169:
[----:B------:R-:W-:Y:S05]  /*2ef0*/  BSYNC B0 ;  /* 0x0000000000007941 */ /* 0x000fea0003800000 */
.L_x_29168:
        /* <DEDUP_REMOVED lines=18> */
.L_x_29180:
[----:B------:R-:W-:-:S07]  /*3020*/  IMAD.MOV.U32 R166, RZ, RZ, R200 ;  /* 0x000000ffffa67224 */ /* 0x000fce00078e00c8 */
.L_x_29181:
[----:B------:R-:W-:Y:S05]  /*3030*/  BSYNC B1 ;  /* 0x0000000000017941 */ /* 0x000fea0003800000 */
.L_x_29179:
        /* <DEDUP_REMOVED lines=16> */
.L_x_29185:
[----:B------:R-:W-:Y:S05]  /*3140*/  BSYNC B2 ;  /* 0x0000000000027941 */ /* 0x000fea0003800000 */
.L_x_29184:
        /* <DEDUP_REMOVED lines=44> */
.L_x_29183:
[----:B------:R-:W-:Y:S05]  /*3410*/  BSYNC B1 ;  /* 0x0000000000017941 */ /* 0x000fea0003800000 */
.L_x_29182:
        /* <DEDUP_REMOVED lines=11> */
.L_x_29178:
[----:B------:R-:W-:Y:S05]  /*34d0*/  BSYNC B0 ;  /* 0x0000000000007941 */ /* 0x000fea0003800000 */
.L_x_29177:
        /* <DEDUP_REMOVED lines=18> */
.L_x_29189:
[----:B------:R-:W-:-:S07]  /*3600*/  MOV R159, R200 ;  /* 0x000000c8009f7202 */ /* 0x000fce0000000f00 */
.L_x_29190:
[----:B------:R-:W-:Y:S05]  /*3610*/  BSYNC B1 ;  /* 0x0000000000017941 */ /* 0x000fea0003800000 */
.L_x_29188:
        /* <DEDUP_REMOVED lines=16> */
.L_x_29194:
[----:B------:R-:W-:Y:S05]  /*3720*/  BSYNC B2 ;  /* 0x0000000000027941 */ /* 0x000fea0003800000 */
.L_x_29193:
        /* <DEDUP_REMOVED lines=44> */
.L_x_29192:
[----:B------:R-:W-:Y:S05]  /*39f0*/  BSYNC B1 ;  /* 0x0000000000017941 */ /* 0x000fea0003800000 */
.L_x_29191:
        /* <DEDUP_REMOVED lines=11> */
.L_x_29187:
[----:B------:R-:W-:Y:S05]  /*3ab0*/  BSYNC B0 ;  /* 0x0000000000007941 */ /* 0x000fea0003800000 */
.L_x_29186:
        /* <DEDUP_REMOVED lines=31> */
.L_x_29196:
[----:B------:R-:W-:Y:S05]  /*3cb0*/  BSYNC B0 ;  /* 0x0000000000007941 */ /* 0x000fea0003800000 */
.L_x_29195:
        /* <DEDUP_REMOVED lines=22> */
.L_x_29200:
[----:B------:R-:W-:-:S07]  /*3e20*/  MOV R168, R200 ;  /* 0x000000c800a87202 */ /* 0x000fce0000000f00 */
.L_x_29201:
[----:B------:R-:W-:Y:S05]  /*3e30*/  BSYNC B1 ;  /* 0x0000000000017941 */ /* 0x000fea0003800000 */
.L_x_29199:
        /* <DEDUP_REMOVED lines=16> */
.L_x_29205:
[----:B------:R-:W-:Y:S05]  /*3f40*/  BSYNC B2 ;  /* 0x0000000000027941 */ /* 0x000fea0003800000 */
.L_x_29204:
        /* <DEDUP_REMOVED lines=43> */
.L_x_29203:
[----:B------:R-:W-:Y:S05]  /*4200*/  BSYNC B1 ;  /* 0x0000000000017941 */ /* 0x000fea0003800000 */
.L_x_29202:
        /* <DEDUP_REMOVED lines=11> */
.L_x_29198:
[----:B------:R-:W-:Y:S05]  /*42c0*/  BSYNC B0 ;  /* 0x0000000000007941 */ /* 0x000fea0003800000 */
.L_x_29197:
        /* <DEDUP_REMOVED lines=18> */
.L_x_29209:
[----:B------:R-:W-:-:S07]  /*43f0*/  MOV R161, R200 ;  /* 0x000000c800a17202 */ /* 0x000fce0000000f00 */
.L_x_29210:
[----:B------:R-:W-:Y:S05]  /*4400*/  BSYNC B1 ;  /* 0x0000000000017941 */ /* 0x000fea0003800000 */
.L_x_29208:
        /* <DEDUP_REMOVED lines=16> */
.L_x_29214:
[----:B------:R-:W-:Y:S05]  /*4510*/  BSYNC B2 ;  /* 0x0000000000027941 */ /* 0x000fea0003800000 */
.L_x_29213:
        /* <DEDUP_REMOVED lines=44> */
.L_x_29212:
[----:B------:R-:W-:Y:S05]  /*47e0*/  BSYNC B1 ;  /* 0x0000000000017941 */ /* 0x000fea0003800000 */
.L_x_29211:
        /* <DEDUP_REMOVED lines=11> */
.L_x_29207:
[----:B------:R-:W-:Y:S05]  /*48a0*/  BSYNC B0 ;  /* 0x0000000000007941 */ /* 0x000fea0003800000 */
.L_x_29206:
        /* <DEDUP_REMOVED lines=18> */
.L_x_29218:
[----:B------:R-:W-:-:S07]  /*49d0*/  IMAD.MOV.U32 R170, RZ, RZ, R200 ;  /* 0x000000ffffaa7224 */ /* 0x000fce00078e00c8 */
.L_x_29219:
[----:B------:R-:W-:Y:S05]  /*49e0*/  BSYNC B1 ;  /* 0x0000000000017941 */ /* 0x000fea0003800000 */
.L_x_29217:
        /* <DEDUP_REMOVED lines=16> */
.L_x_29223:
[----:B------:R-:W-:Y:S05]  /*4af0*/  BSYNC B2 ;  /* 0x0000000000027941 */ /* 0x000fea0003800000 */
.L_x_29222:
        /* <DEDUP_REMOVED lines=44> */
.L_x_29221:
[----:B------:R-:W-:Y:S05]  /*4dc0*/  BSYNC B1 ;  /* 0x0000000000017941 */ /* 0x000fea0003800000 */
.L_x_29220:
        /* <DEDUP_REMOVED lines=11> */
.L_x_29216:
[----:B------:R-:W-:Y:S05]  /*4e80*/  BSYNC B0 ;  /* 0x0000000000007941 */ /* 0x000fea0003800000 */
.L_x_29215:
        /* <DEDUP_REMOVED lines=18> */
.L_x_29227:
[----:B------:R-:W-:-:S07]  /*4fb0*/  MOV R163, R200 ;  /* 0x000000c800a37202 */ /* 0x000fce0000000f00 */
.L_x_29228:
[----:B------:R-:W-:Y:S05]  /*4fc0*/  BSYNC B1 ;  /* 0x0000000000017941 */ /* 0x000fea0003800000 */
.L_x_29226:
        /* <DEDUP_REMOVED lines=16> */
.L_x_29232:
[----:B------:R-:W-:Y:S05]  /*50d0*/  BSYNC B2 ;  /* 0x0000000000027941 */ /* 0x000fea0003800000 */
.L_x_29231:
        /* <DEDUP_REMOVED lines=44> */
.L_x_29230:
[----:B------:R-:W-:Y:S05]  /*53a0*/  BSYNC B1 ;  /* 0x0000000000017941 */ /* 0x000fea0003800000 */
.L_x_29229:
        /* <DEDUP_REMOVED lines=11> */
.L_x_29225:
[----:B------:R-:W-:Y:S05]  /*5460*/  BSYNC B0 ;  /* 0x0000000000007941 */ /* 0x000fea0003800000 */
.L_x_29224:
        /* <DEDUP_REMOVED lines=18> */
.L_x_29236:
[----:B------:R-:W-:-:S07]  /*5590*/  IMAD.MOV.U32 R164, RZ, RZ, R200 ;  /* 0x000000ffffa47224 */ /* 0x000fce00078e00c8 */
.L_x_29237:
[----:B------:R-:W-:Y:S05]  /*55a0*/  BSYNC B1 ;  /* 0x0000000000017941 */ /* 0x000fea0003800000 */
.L_x_29235:
        /* <DEDUP_REMOVED lines=16> */
.L_x_29241:
[----:B------:R-:W-:Y:S05]  /*56b0*/  BSYNC B2 ;  /* 0x0000000000027941 */ /* 0x000fea0003800000 */
.L_x_29240:
        /* <DEDUP_REMOVED lines=44> */
.L_x_29239:
[----:B------:R-:W-:Y:S05]  /*5980*/  BSYNC B1 ;  /* 0x0000000000017941 */ /* 0x000fea0003800000 */
.L_x_29238:
        /* <DEDUP_REMOVED lines=11> */
.L_x_29234:
[----:B------:R-:W-:Y:S05]  /*5a40*/  BSYNC B0 ;  /* 0x0000000000007941 */ /* 0x000fea0003800000 */
.L_x_29233:
        /* <DEDUP_REMOVED lines=18> */
.L_x_29245:
[----:B------:R-:W-:-:S07]  /*5b70*/  MOV R165, R200 ;  /* 0x000000c800a57202 */ /* 0x000fce0000000f00 */
.L_x_29246:
[----:B------:R-:W-:Y:S05]  /*5b80*/  BSYNC B1 ;  /* 0x0000000000017941 */ /* 0x000fea0003800000 */
.L_x_29244:
        /* <DEDUP_REMOVED lines=16> */
.L_x_29250:
[----:B------:R-:W-:Y:S05]  /*5c90*/  BSYNC B2 ;  /* 0x0000000000027941 */ /* 0x000fea0003800000 */
.L_x_29249:
        /* <DEDUP_REMOVED lines=44> */
.L_x_29248:
[----:B------:R-:W-:Y:S05]  /*5f60*/  BSYNC B1 ;  /* 0x0000000000017941 */ /* 0x000fea0003800000 */
.L_x_29247:
        /* <DEDUP_REMOVED lines=11> */
.L_x_29243:
[----:B------:R-:W-:Y:S05]  /*6020*/  BSYNC B0 ;  /* 0x0000000000007941 */ /* 0x000fea0003800000 */
.L_x_29242:
        /* <DEDUP_REMOVED lines=18> */
.L_x_29254:
[----:B------:R-:W-:-:S07]  /*6150*/  IMAD.MOV.U32 R166, RZ, RZ, R200 ;  /* 0x000000ffffa67224 */ /* 0x000fce00078e00c8 */
.L_x_29255:
[----:B------:R-:W-:Y:S05]  /*6160*/  BSYNC B1 ;  /* 0x0000000000017941 */ /* 0x000fea0003800000 */
.L_x_29253:
        /* <DEDUP_REMOVED lines=16> */
.L_x_29259:
[----:B------:R-:W-:Y:S05]  /*6270*/  BSYNC B2 ;  /* 0x0000000000027941 */ /* 0x000fea0003800000 */
.L_x_29258:
        /* <DEDUP_REMOVED lines=44> */
.L_x_29257:
[----:B------:R-:W-:Y:S05]  /*6540*/  BSYNC B1 ;  /* 0x0000000000017941 */ /* 0x000fea0003800000 */
.L_x_29256:
        /* <DEDUP_REMOVED lines=11> */
.L_x_29252:
[----:B------:R-:W-:Y:S05]  /*6600*/  BSYNC B0 ;  /* 0x0000000000007941 */ /* 0x000fea0003800000 */
.L_x_29251:
        /* <DEDUP_REMOVED lines=18> */
.L_x_29263:
[----:B------:R-:W-:-:S07]  /*6730*/  MOV R167, R200 ;  /* 0x000000c800a77202 */ /* 0x000fce0000000f00 */
.L_x_29264:
[----:B------:R-:W-:Y:S05]  /*6740*/  BSYNC B1 ;  /* 0x0000000000017941 */ /* 0x000fea0003800000 */
.L_x_29262:
        /* <DEDUP_REMOVED lines=16> */
.L_x_29268:
[----:B------:R-:W-:Y:S05]  /*6850*/  BSYNC B2 ;  /* 0x0000000000027941 */ /* 0x000fea0003800000 */
.L_x_29267:
        /* <DEDUP_REMOVED lines=44> */
.L_x_29266:
[----:B------:R-:W-:Y:S05]  /*6b20*/  BSYNC B1 ;  /* 0x0000000000017941 */ /* 0x000fea0003800000 */
.L_x_29265:
        /* <DEDUP_REMOVED lines=11> */
.L_x_29261:
[----:B------:R-:W-:Y:S05]  /*6be0*/  BSYNC B0 ;  /* 0x0000000000007941 */ /* 0x000fea0003800000 */
.L_x_29260:
        /* <DEDUP_REMOVED lines=30> */
.L_x_29270:
[----:B------:R-:W-:Y:S05]  /*6dd0*/  BSYNC B0 ;  /* 0x0000000000007941 */ /* 0x000fea0003800000 */
.L_x_29269:
        /* <DEDUP_REMOVED lines=22> */
.L_x_29274:
[----:B------:R-:W-:-:S07]  /*6f40*/  MOV R172, R200 ;  /* 0x000000c800ac7202 */ /* 0x000fce0000000f00 */
.L_x_29275:
[----:B------:R-:W-:Y:S05]  /*6f50*/  BSYNC B1 ;  /* 0x0000000000017941 */ /* 0x000fea0003800000 */
.L_x_29273:
        /* <DEDUP_REMOVED lines=16> */
.L_x_29279:
[----:B------:R-:W-:Y:S05]  /*7060*/  BSYNC B2 ;  /* 0x0000000000027941 */ /* 0x000fea0003800000 */
.L_x_29278:
        /* <DEDUP_REMOVED lines=43> */
.L_x_29277:
[----:B------:R-:W-:Y:S05]  /*7320*/  BSYNC B1 ;  /* 0x0000000000017941 */ /* 0x000fea0003800000 */
.L_x_29276:
        /* <DEDUP_REMOVED lines=11> */
.L_x_29272:
[----:B------:R-:W-:Y:S05]  /*73e0*/  BSYNC B0 ;  /* 0x0000000000007941 */ /* 0x000fea0003800000 */
.L_x_29271:
        /* <DEDUP_REMOVED lines=18> */
.L_x_29283:
[----:B------:R-:W-:-:S07]  /*7510*/  MOV R169, R200 ;  /* 0x000000c800a97202 */ /* 0x000fce0000000f00 */
.L_x_29284:
[----:B------:R-:W-:Y:S05]  /*7520*/  BSYNC B1 ;  /* 0x0000000000017941 */ /* 0x000fea0003800000 */
.L_x_29282:
        /* <DEDUP_REMOVED lines=16> */
.L_x_29288:
[----:B------:R-:W-:Y:S05]  /*7630*/  BSYNC B2 ;  /* 0x0000000000027941 */ /* 0x000fea0003800000 */
.L_x_29287:
        /* <DEDUP_REMOVED lines=44> */
.L_x_29286:
[----:B------:R-:W-:Y:S05]  /*7900*/  BSYNC B1 ;  /* 0x0000000000017941 */ /* 0x000fea0003800000 */
.L_x_29285:
        /* <DEDUP_REMOVED lines=11> */
.L_x_29281:
[----:B------:R-:W-:Y:S05]  /*79c0*/  BSYNC B0 ;  /* 0x0000000000007941 */ /* 0x000fea0003800000 */
.L_x_29280:
        /* <DEDUP_REMOVED lines=18> */
.L_x_29292:
[----:B------:R-:W-:-:S07]  /*7af0*/  IMAD.MOV.U32 R174, RZ, RZ, R200 ;  /* 0x000000ffffae7224 */ /* 0x000fce00078e00c8 */
.L_x_29293:
[----:B------:R-:W-:Y:S05]  /*7b00*/  BSYNC B1 ;  /* 0x0000000000017941 */ /* 0x000fea0003800000 */
.L_x_29291:
        /* <DEDUP_REMOVED lines=16> */
.L_x_29297:
[----:B------:R-:W-:Y:S05]  /*7c10*/  BSYNC B2 ;  /* 0x0000000000027941 */ /* 0x000fea0003800000 */
.L_x_29296:
        /* <DEDUP_REMOVED lines=44> */
.L_x_29295:
[----:B------:R-:W-:Y:S05]  /*7ee0*/  BSYNC B1 ;  /* 0x0000000000017941 */ /* 0x000fea0003800000 */
.L_x_29294:
        /* <DEDUP_REMOVED lines=11> */
.L_x_29290:
[----:B------:R-:W-:Y:S05]  /*7fa0*/  BSYNC B0 ;  /* 0x0000000000007941 */ /* 0x000fea0003800000 */
.L_x_29289:
        /* <DEDUP_REMOVED lines=18> */
.L_x_29301:
[----:B------:R-:W-:-:S07]  /*80d0*/  MOV R171, R200 ;  /* 0x000000c800ab7202 */ /* 0x000fce0000000f00 */
.L_x_29302:
[----:B------:R-:W-:Y:S05]  /*80e0*/  BSYNC B1 ;  /* 0x0000000000017941 */ /* 0x000fea0003800000 */
.L_x_29300:
        /* <DEDUP_REMOVED lines=16> */
.L_x_29306:
[----:B------:R-:W-:Y:S05]  /*81f0*/  BSYNC B2 ;  /* 0x0000000000027941 */ /* 0x000fea0003800000 */
.L_x_29305:
        /* <DEDUP_REMOVED lines=44> */
.L_x_29304:
[----:B------:R-:W-:Y:S05]  /*84c0*/  BSYNC B1 ;  /* 0x0000000000017941 */ /* 0x000fea0003800000 */
.L_x_29303:
        /* <DEDUP_REMOVED lines=11> */
.L_x_29299:
[----:B------:R-:W-:Y:S05]  /*8580*/  BSYNC B0 ;  /* 0x0000000000007941 */ /* 0x000fea0003800000 */
.L_x_29298:
        /* <DEDUP_REMOVED lines=18> */
.L_x_29310:
[----:B------:R-:W-:-:S07]  /*86b0*/  IMAD.MOV.U32 R180, RZ, RZ, R200 ;  /* 0x000000ffffb47224 */ /* 0x000fce00078e00c8 */
.L_x_29311:
[----:B------:R-:W-:Y:S05]  /*86c0*/  BSYNC B1 ;  /* 0x0000000000017941 */ /* 0x000fea0003800000 */
.L_x_29309:
        /* <DEDUP_REMOVED lines=16> */
.L_x_29315:
[----:B------:R-:W-:Y:S05]  /*87d0*/  BSYNC B2 ;  /* 0x0000000000027941 */ /* 0x000fea0003800000 */
.L_x_29314:
        /* <DEDUP_REMOVED lines=44> */
.L_x_29313:
[----:B------:R-:W-:Y:S05]  /*8aa0*/  BSYNC B1 ;  /* 0x0000000000017941 */ /* 0x000fea0003800000 */
.L_x_29312:
        /* <DEDUP_REMOVED lines=11> */
.L_x_29308:
[----:B------:R-:W-:Y:S05]  /*8b60*/  BSYNC B0 ;  /* 0x0000000000007941 */ /* 0x000fea0003800000 */
.L_x_29307:
        /* <DEDUP_REMOVED lines=18> */
.L_x_29319:
[----:B------:R-:W-:-:S07]  /*8c90*/  MOV R173, R200 ;  /* 0x000000c800ad7202 */ /* 0x000fce0000000f00 */
.L_x_29320:
[----:B------:R-:W-:Y:S05]  /*8ca0*/  BSYNC B1 ;  /* 0x0000000000017941 */ /* 0x000fea0003800000 */
.L_x_29318:
        /* <DEDUP_REMOVED lines=16> */
.L_x_29324:
[----:B------:R-:W-:Y:S05]  /*8db0*/  BSYNC B2 ;  /* 0x0000000000027941 */ /* 0x000fea0003800000 */
.L_x_29323:
        /* <DEDUP_REMOVED lines=44> */
.L_x_29322:
[----:B------:R-:W-:Y:S05]  /*9080*/  BSYNC B1 ;  /* 0x0000000000017941 */ /* 0x000fea0003800000 */
.L_x_29321:
        /* <DEDUP_REMOVED lines=11> */
.L_x_29317:
[----:B------:R-:W-:Y:S05]  /*9140*/  BSYNC B0 ;  /* 0x0000000000007941 */ /* 0x000fea0003800000 */
.L_x_29316:
        /* <DEDUP_REMOVED lines=18> */
.L_x_29328:
[----:B------:R-:W-:-:S07]  /*9270*/  IMAD.MOV.U32 R180, RZ, RZ, R200 ;  /* 0x000000ffffb47224 */ /* 0x000fce00078e00c8 */
.L_x_29329:
[----:B------:R-:W-:Y:S05]  /*9280*/  BSYNC B1 ;  /* 0x0000000000017941 */ /* 0x000fea0003800000 */
.L_x_29327:
        /* <DEDUP_REMOVED lines=16> */
.L_x_29333:
[----:B------:R-:W-:Y:S05]  /*9390*/  BSYNC B2 ;  /* 0x0000000000027941 */ /* 0x000fea0003800000 */
.L_x_29332:
        /* <DEDUP_REMOVED lines=44> */
.L_x_29331:
[----:B------:R-:W-:Y:S05]  /*9660*/  BSYNC B1 ;  /* 0x0000000000017941 */ /* 0x000fea0003800000 */
.L_x_29330:
        /* <DEDUP_REMOVED lines=11> */
.L_x_29326:
[----:B------:R-:W-:Y:S05]  /*9720*/  BSYNC B0 ;  /* 0x0000000000007941 */ /* 0x000fea0003800000 */
.L_x_29325:
        /* <DEDUP_REMOVED lines=18> */
.L_x_29337:
[----:B------:R-:W-:-:S07]  /*9850*/  MOV R175, R200 ;  /* 0x000000c800af7202 */ /* 0x000fce0000000f00 */
.L_x_29338:
[----:B------:R-:W-:Y:S05]  /*9860*/  BSYNC B1 ;  /* 0x0000000000017941 */ /* 0x000fea0003800000 */
.L_x_29336:
        /* <DEDUP_REMOVED lines=16> */
.L_x_29342:
[----:B------:R-:W-:Y:S05]  /*9970*/  BSYNC B2 ;  /* 0x0000000000027941 */ /* 0x000fea0003800000 */
.L_x_29341:
        /* <DEDUP_REMOVED lines=44> */
.L_x_29340:
[----:B------:R-:W-:Y:S05]  /*9c40*/  BSYNC B1 ;  /* 0x0000000000017941 */ /* 0x000fea0003800000 */
.L_x_29339:
        /* <DEDUP_REMOVED lines=11> */
.L_x_29335:
[----:B------:R-:W-:Y:S05]  /*9d00*/  BSYNC B0 ;  /* 0x0000000000007941 */ /* 0x000fea0003800000 */
.L_x_29334:
        /* <DEDUP_REMOVED lines=30> */
.L_x_29344:
[----:B------:R-:W-:Y:S05]  /*9ef0*/  BSYNC B0 ;  /* 0x0000000000007941 */ /* 0x000fea0003800000 */
.L_x_29343:
        /* <DEDUP_REMOVED lines=22> */
.L_x_29348:
[----:B------:R-:W-:-:S07]  /*a060*/  MOV R186, R200 ;  /* 0x000000c800ba7202 */ /* 0x000fce0000000f00 */
.L_x_29349:
[----:B------:R-:W-:Y:S05]  /*a070*/  BSYNC B1 ;  /* 0x0000000000017941 */ /* 0x000fea0003800000 */
.L_x_29347:
        /* <DEDUP_REMOVED lines=16> */
.L_x_29353:
[----:B------:R-:W-:Y:S05]  /*a180*/  BSYNC B2 ;  /* 0x0000000000027941 */ /* 0x000fea0003800000 */
.L_x_29352:
        /* <DEDUP_REMOVED lines=43> */
.L_x_29351:
[----:B------:R-:W-:Y:S05]  /*a440*/  BSYNC B1 ;  /* 0x0000000000017941 */ /* 0x000fea0003800000 */
.L_x_29350:
        /* <DEDUP_REMOVED lines=11> */
.L_x_29346:
[----:B------:R-:W-:Y:S05]  /*a500*/  BSYNC B0 ;  /* 0x0000000000007941 */ /* 0x000fea0003800000 */
.L_x_29345:
        /* <DEDUP_REMOVED lines=18> */
.L_x_29357:
[----:B------:R-:W-:-:S07]  /*a630*/  MOV R177, R200 ;  /* 0x000000c800b17202 */ /* 0x000fce0000000f00 */
.L_x_29358:
[----:B------:R-:W-:Y:S05]  /*a640*/  BSYNC B1 ;  /* 0x0000000000017941 */ /* 0x000fea0003800000 */
.L_x_29356:
        /* <DEDUP_REMOVED lines=16> */
.L_x_29362:
[----:B------:R-:W-:Y:S05]  /*a750*/  BSYNC B2 ;  /* 0x0000000000027941 */ /* 0x000fea0003800000 */
.L_x_29361:
        /* <DEDUP_REMOVED lines=44> */
.L_x_29360:
[----:B------:R-:W-:Y:S05]  /*aa20*/  BSYNC B1 ;  /* 0x0000000000017941 */ /* 0x000fea0003800000 */
.L_x_29359:
        /* <DEDUP_REMOVED lines=11> */
.L_x_29355:
[----:B------:R-:W-:Y:S05]  /*aae0*/  BSYNC B0 ;  /* 0x0000000000007941 */ /* 0x000fea0003800000 */
.L_x_29354:
        /* <DEDUP_REMOVED lines=18> */
.L_x_29366:
[----:B------:R-:W-:-:S07]  /*ac10*/  IMAD.MOV.U32 R188, RZ, RZ, R200 ;  /* 0x000000ffffbc7224 */ /* 0x000fce00078e00c8 */
.L_x_29367:
[----:B------:R-:W-:Y:S05]  /*ac20*/  BSYNC B1 ;  /* 0x0000000000017941 */ /* 0x000fea0003800000 */
.L_x_29365:
        /* <DEDUP_REMOVED lines=16> */
.L_x_29371:
[----:B------:R-:W-:Y:S05]  /*ad30*/  BSYNC B2 ;  /* 0x0000000000027941 */ /* 0x000fea0003800000 */
.L_x_29370:
        /* <DEDUP_REMOVED lines=44> */
.L_x_29369:
[----:B------:R-:W-:Y:S05]  /*b000*/  BSYNC B1 ;  /* 0x0000000000017941 */ /* 0x000fea0003800000 */
.L_x_29368:
        /* <DEDUP_REMOVED lines=11> */
.L_x_29364:
[----:B------:R-:W-:Y:S05]  /*b0c0*/  BSYNC B0 ;  /* 0x0000000000007941 */ /* 0x000fea0003800000 */
.L_x_29363:
        /* <DEDUP_REMOVED lines=18> */
.L_x_29375:
[----:B------:R-:W-:-:S07]  /*b1f0*/  MOV R179, R200 ;  /* 0x000000c800b37202 */ /* 0x000fce0000000f00 */
.L_x_29376:
[----:B------:R-:W-:Y:S05]  /*b200*/  BSYNC B1 ;  /* 0x0000000000017941 */ /* 0x000fea0003800000 */
.L_x_29374:
        /* <DEDUP_REMOVED lines=16> */
.L_x_29380:
[----:B------:R-:W-:Y:S05]  /*b310*/  BSYNC B2 ;  /* 0x0000000000027941 */ /* 0x000fea0003800000 */
.L_x_29379:
        /* <DEDUP_REMOVED lines=44> */
.L_x_29378:
[----:B------:R-:W-:Y:S05]  /*b5e0*/  BSYNC B1 ;  /* 0x0000000000017941 */ /* 0x000fea0003800000 */
.L_x_29377:
        /* <DEDUP_REMOVED lines=11> */
.L_x_29373:
[----:B------:R-:W-:Y:S05]  /*b6a0*/  BSYNC B0 ;  /* 0x0000000000007941 */ /* 0x000fea0003800000 */
.L_x_29372:
        /* <DEDUP_REMOVED lines=18> */
.L_x_29384:
[----:B------:R-:W-:-:S07]  /*b7d0*/  IMAD.MOV.U32 R188, RZ, RZ, R200 ;  /* 0x000000ffffbc7224 */ /* 0x000fce00078e00c8 */
.L_x_29385:
[----:B------:R-:W-:Y:S05]  /*b7e0*/  BSYNC B1 ;  /* 0x0000000000017941 */ /* 0x000fea0003800000 */
.L_x_29383:
        /* <DEDUP_REMOVED lines=16> */
.L_x_29389:
[----:B------:R-:W-:Y:S05]  /*b8f0*/  BSYNC B2 ;  /* 0x0000000000027941 */ /* 0x000fea0003800000 */
.L_x_29388:
        /* <DEDUP_REMOVED lines=44> */
.L_x_29387:
[----:B------:R-:W-:Y:S05]  /*bbc0*/  BSYNC B1 ;  /* 0x0000000000017941 */ /* 0x000fea0003800000 */
.L_x_29386:
        /* <DEDUP_REMOVED lines=11> */
.L_x_29382:
[----:B------:R-:W-:Y:S05]  /*bc80*/  BSYNC B0 ;  /* 0x0000000000007941 */ /* 0x000fea0003800000 */
.L_x_29381:
        /* <DEDUP_REMOVED lines=18> */
.L_x_29393:
[----:B------:R-:W-:-:S07]  /*bdb0*/  MOV R181, R200 ;  /* 0x000000c800b57202 */ /* 0x000fce0000000f00 */
.L_x_29394:
[----:B------:R-:W-:Y:S05]  /*bdc0*/  BSYNC B1 ;  /* 0x0000000000017941 */ /* 0x000fea0003800000 */
.L_x_29392:
        /* <DEDUP_REMOVED lines=16> */
.L_x_29398:
[----:B------:R-:W-:Y:S05]  /*bed0*/  BSYNC B2 ;  /* 0x0000000000027941 */ /* 0x000fea0003800000 */
.L_x_29397:
        /* <DEDUP_REMOVED lines=44> */
.L_x_29396:
[----:B------:R-:W-:Y:S05]  /*c1a0*/  BSYNC B1 ;  /* 0x0000000000017941 */ /* 0x000fea0003800000 */
.L_x_29395:
        /* <DEDUP_REMOVED lines=11> */
.L_x_29391:
[----:B------:R-:W-:Y:S05]  /*c260*/  BSYNC B0 ;  /* 0x0000000000007941 */ /* 0x000fea0003800000 */
.L_x_29390:
        /* <DEDUP_REMOVED lines=18> */
.L_x_29402:
[----:B------:R-:W-:-:S07]  /*c390*/  IMAD.MOV.U32 R190, RZ, RZ, R200 ;  /* 0x000000ffffbe7224 */ /* 0x000fce00078e00c8 */
.L_x_29403:
[----:B------:R-:W-:Y:S05]  /*c3a0*/  BSYNC B1 ;  /* 0x0000000000017941 */ /* 0x000fea0003800000 */
.L_x_29401:
        /* <DEDUP_REMOVED lines=16> */
.L_x_29407:
[----:B------:R-:W-:Y:S05]  /*c4b0*/  BSYNC B2 ;  /* 0x0000000000027941 */ /* 0x000fea0003800000 */
.L_x_29406:
        /* <DEDUP_REMOVED lines=44> */
.L_x_29405:
[----:B------:R-:W-:Y:S05]  /*c780*/  BSYNC B1 ;  /* 0x0000000000017941 */ /* 0x000fea0003800000 */
.L_x_29404:
        /* <DEDUP_REMOVED lines=11> */
.L_x_29400:
[----:B------:R-:W-:Y:S05]  /*c840*/  BSYNC B0 ;  /* 0x0000000000007941 */ /* 0x000fea0003800000 */
.L_x_29399:
        /* <DEDUP_REMOVED lines=18> */
.L_x_29411:
[----:B------:R-:W-:-:S07]  /*c970*/  MOV R183, R200 ;  /* 0x000000c800b77202 */ /* 0x000fce0000000f00 */
.L_x_29412:
[----:B------:R-:W-:Y:S05]  /*c980*/  BSYNC B1 ;  /* 0x0000000000017941 */ /* 0x000fea0003800000 */
.L_x_29410:
        /* <DEDUP_REMOVED lines=16> */
.L_x_29416:
[----:B------:R-:W-:Y:S05]  /*ca90*/  BSYNC B2 ;  /* 0x0000000000027941 */ /* 0x000fea0003800000 */
.L_x_29415:
        /* <DEDUP_REMOVED lines=44> */
.L_x_29414:
[----:B------:R-:W-:Y:S05]  /*cd60*/  BSYNC B1 ;  /* 0x0000000000017941 */ /* 0x000fea0003800000 */
.L_x_29413:
        /* <DEDUP_REMOVED lines=11> */
.L_x_29409:
[----:B------:R-:W-:Y:S05]  /*ce20*/  BSYNC B0 ;  /* 0x0000000000007941 */ /* 0x000fea0003800000 */
.L_x_29408:
        /* <DEDUP_REMOVED lines=30> */
.L_x_29418:
[----:B------:R-:W-:Y:S05]  /*d010*/  BSYNC B0 ;  /* 0x0000000000007941 */ /* 0x000fea0003800000 */
.L_x_29417:
        /* <DEDUP_REMOVED lines=22> */
.L_x_29422:
[----:B------:R-:W-:-:S07]  /*d180*/  MOV R214, R200 ;  /* 0x000000c800d67202 */ /* 0x000fce0000000f00 */
.L_x_29423:
[----:B------:R-:W-:Y:S05]  /*d190*/  BSYNC B1 ;  /* 0x0000000000017941 */ /* 0x000fea0003800000 */
.L_x_29421:
        /* <DEDUP_REMOVED lines=16> */
.L_x_29427:
[----:B------:R-:W-:Y:S05]  /*d2a0*/  BSYNC B2 ;  /* 0x0000000000027941 */ /* 0x000fea0003800000 */
.L_x_29426:
        /* <DEDUP_REMOVED lines=43> */
.L_x_29425:
[----:B------:R-:W-:Y:S05]  /*d560*/  BSYNC B1 ;  /* 0x0000000000017941 */ /* 0x000fea0003800000 */
.L_x_29424:
        /* <DEDUP_REMOVED lines=11> */
.L_x_29420:
[----:B------:R-:W-:Y:S05]  /*d620*/  BSYNC B0 ;  /* 0x0000000000007941 */ /* 0x000fea0003800000 */
.L_x_29419:
        /* <DEDUP_REMOVED lines=18> */
.L_x_29431:
[----:B------:R-:W-:-:S07]  /*d750*/  MOV R185, R200 ;  /* 0x000000c800b97202 */ /* 0x000fce0000000f00 */
.L_x_29432:
[----:B------:R-:W-:Y:S05]  /*d760*/  BSYNC B1 ;  /* 0x0000000000017941 */ /* 0x000fea0003800000 */
.L_x_29430:
        /* <DEDUP_REMOVED lines=16> */
.L_x_29436:
[----:B------:R-:W-:Y:S05]  /*d870*/  BSYNC B2 ;  /* 0x0000000000027941 */ /* 0x000fea0003800000 */
.L_x_29435:
        /* <DEDUP_REMOVED lines=44> */
.L_x_29434:
[----:B------:R-:W-:Y:S05]  /*db40*/  BSYNC B1 ;  /* 0x0000000000017941 */ /* 0x000fea0003800000 */
.L_x_29433:
        /* <DEDUP_REMOVED lines=11> */
.L_x_29429:
[----:B------:R-:W-:Y:S05]  /*dc00*/  BSYNC B0 ;  /* 0x0000000000007941 */ /* 0x000fea0003800000 */
.L_x_29428:
        /* <DEDUP_REMOVED lines=18> */
.L_x_29440:
[----:B------:R-:W-:-:S07]  /*dd30*/  IMAD.MOV.U32 R205, RZ, RZ, R200 ;  /* 0x000000ffffcd7224 */ /* 0x000fce00078e00c8 */
.L_x_29441:
[----:B------:R-:W-:Y:S05]  /*dd40*/  BSYNC B1 ;  /* 0x0000000000017941 */ /* 0x000fea0003800000 */
.L_x_29439:
        /* <DEDUP_REMOVED lines=16> */
.L_x_29445:
[----:B------:R-:W-:Y:S05]  /*de50*/  BSYNC B2 ;  /* 0x0000000000027941 */ /* 0x000fea0003800000 */
.L_x_29444:
        /* <DEDUP_REMOVED lines=44> */
.L_x_29443:
[----:B------:R-:W-:Y:S05]  /*e120*/  BSYNC B1 ;  /* 0x0000000000017941 */ /* 0x000fea0003800000 */
.L_x_29442:
        /* <DEDUP_REMOVED lines=11> */
.L_x_29438:
[----:B------:R-:W-:Y:S05]  /*e1e0*/  BSYNC B0 ;  /* 0x0000000000007941 */ /* 0x000fea0003800000 */
.L_x_29437:
        /* <DEDUP_REMOVED lines=18> */
.L_x_29449:
[----:B------:R-:W-:-:S07]  /*e310*/  MOV R187, R200 ;  /* 0x000000c800bb7202 */ /* 0x000fce0000000f00 */
.L_x_29450:
[----:B------:R-:W-:Y:S05]  /*e320*/  BSYNC B1 ;  /* 0x0000000000017941 */ /* 0x000fea0003800000 */
.L_x_29448:
        /* <DEDUP_REMOVED lines=16> */
.L_x_29454:
[----:B------:R-:W-:Y:S05]  /*e430*/  BSYNC B2 ;  /* 0x0000000000027941 */ /* 0x000fea0003800000 */
.L_x_29453:
        /* <DEDUP_REMOVED lines=44> */
.L_x_29452:
[----:B------:R-:W-:Y:S05]  /*e700*/  BSYNC B1 ;  /* 0x0000000000017941 */ /* 0x000fea0003800000 */
.L_x_29451:
        /* <DEDUP_REMOVED lines=11> */
.L_x_29447:
[----:B------:R-:W-:Y:S05]  /*e7c0*/  BSYNC B0 ;  /* 0x0000000000007941 */ /* 0x000fea0003800000 */
.L_x_29446:
        /* <DEDUP_REMOVED lines=18> */
.L_x_29458:
[----:B------:R-:W-:-:S07]  /*e8f0*/  IMAD.MOV.U32 R207, RZ, RZ, R200 ;  /* 0x000000ffffcf7224 */ /* 0x000fce00078e00c8 */
.L_x_29459:
[----:B------:R-:W-:Y:S05]  /*e900*/  BSYNC B1 ;  /* 0x0000000000017941 */ /* 0x000fea0003800000 */
.L_x_29457:
        /* <DEDUP_REMOVED lines=16> */
.L_x_29463:
[----:B------:R-:W-:Y:S05]  /*ea10*/  BSYNC B2 ;  /* 0x0000000000027941 */ /* 0x000fea0003800000 */
.L_x_29462:
        /* <DEDUP_REMOVED lines=44> */
.L_x_29461:
[----:B------:R-:W-:Y:S05]  /*ece0*/  BSYNC B1 ;  /* 0x0000000000017941 */ /* 0x000fea0003800000 */
.L_x_29460:
        /* <DEDUP_REMOVED lines=11> */
.L_x_29456:
[----:B------:R-:W-:Y:S05]  /*eda0*/  BSYNC B0 ;  /* 0x0000000000007941 */ /* 0x000fea0003800000 */
.L_x_29455:
        /* <DEDUP_REMOVED lines=18> */
.L_x_29467:
[----:B------:R-:W-:-:S07]  /*eed0*/  MOV R189, R200 ;  /* 0x000000c800bd7202 */ /* 0x000fce0000000f00 */
.L_x_29468:
[----:B------:R-:W-:Y:S05]  /*eee0*/  BSYNC B1 ;  /* 0x0000000000017941 */ /* 0x000fea0003800000 */
.L_x_29466:
        /* <DEDUP_REMOVED lines=16> */
.L_x_29472:
[----:B------:R-:W-:Y:S05]  /*eff0*/  BSYNC B2 ;  /* 0x0000000000027941 */ /* 0x000fea0003800000 */
.L_x_29471:
        /* <DEDUP_REMOVED lines=44> */
.L_x_29470:
[----:B------:R-:W-:Y:S05]  /*f2c0*/  BSYNC B1 ;  /* 0x0000000000017941 */ /* 0x000fea0003800000 */
.L_x_29469:
        /* <DEDUP_REMOVED lines=11> */
.L_x_29465:
[----:B------:R-:W-:Y:S05]  /*f380*/  BSYNC B0 ;  /* 0x0000000000007941 */ /* 0x000fea0003800000 */
.L_x_29464:
        /* <DEDUP_REMOVED lines=18> */
.L_x_29476:
[----:B------:R-:W-:-:S07]  /*f4b0*/  IMAD.MOV.U32 R209, RZ, RZ, R200 ;  /* 0x000000ffffd17224 */ /* 0x000fce00078e00c8 */
.L_x_29477:
[----:B------:R-:W-:Y:S05]  /*f4c0*/  BSYNC B1 ;  /* 0x0000000000017941 */ /* 0x000fea0003800000 */
.L_x_29475:
        /* <DEDUP_REMOVED lines=16> */
.L_x_29481:
[----:B------:R-:W-:Y:S05]  /*f5d0*/  BSYNC B2 ;  /* 0x0000000000027941 */ /* 0x000fea0003800000 */
.L_x_29480:
        /* <DEDUP_REMOVED lines=44> */
.L_x_29479:
[----:B------:R-:W-:Y:S05]  /*f8a0*/  BSYNC B1 ;  /* 0x0000000000017941 */ /* 0x000fea0003800000 */
.L_x_29478:
        /* <DEDUP_REMOVED lines=11> */
.L_x_29474:
[----:B------:R-:W-:Y:S05]  /*f960*/  BSYNC B0 ;  /* 0x0000000000007941 */ /* 0x000fea0003800000 */
.L_x_29473:
        /* <DEDUP_REMOVED lines=18> */
.L_x_29485:
[----:B------:R-:W-:-:S07]  /*fa90*/  MOV R191, R200 ;  /* 0x000000c800bf7202 */ /* 0x000fce0000000f00 */
.L_x_29486:
[----:B------:R-:W-:Y:S05]  /*faa0*/  BSYNC B1 ;  /* 0x0000000000017941 */ /* 0x000fea0003800000 */
.L_x_29484:
        /* <DEDUP_REMOVED lines=16> */
.L_x_29490:
[----:B------:R-:W-:Y:S05]  /*fbb0*/  BSYNC B2 ;  /* 0x0000000000027941 */ /* 0x000fea0003800000 */
.L_x_29489:
        /* <DEDUP_REMOVED lines=44> */
.L_x_29488:
[----:B------:R-:W-:Y:S05]  /*fe80*/  BSYNC B1 ;  /* 0x0000000000017941 */ /* 0x000fea0003800000 */
.L_x_29487:
        /* <DEDUP_REMOVED lines=11> */
.L_x_29483:
[----:B------:R-:W-:Y:S05]  /*ff40*/  BSYNC B0 ;  /* 0x0000000000007941 */ /* 0x000fea0003800000 */
.L_x_29482:
        /* <DEDUP_REMOVED lines=65> */
.L_x_29492:
[----:B------:R-:W-:Y:S05]  /*10360*/  BSYNC B0 ;  /* 0x0000000000007941 */ /* 0x000fea0003800000 */
.L_x_29491:
        /* <DEDUP_REMOVED lines=104> */
.L_x_29508:
        /* <DEDUP_REMOVED lines=115> */
[----:B------:R-:W-:Y:S01]  /*11120*/  F2FP.F16.F32.PACK_AB R156, R161, R156 ;  /* 0x0000009ca19c723e */ /* 0x000fe200000000ff */
        /* <DEDUP_REMOVED lines=60> */
[----:B------:R-:W-:-:S05]  /*114f0*/  F2FP.F16.F32.PACK_AB R168, R185, R168 ;  /* 0x000000a8b9a8723e */ /* 0x000fca00000000ff */
[----:B------:R1:W-:Y:S02]  /*11500*/  STG.E.128 desc[UR4][R180.64], R168 ;  /* 0x000000a8b4007986 */ /* 0x0003e4000c101d04 */
.L_x_29495:
[----:B------:R-:W-:Y:S05]  /*11510*/  BSYNC B0 ;  /* 0x0000000000007941 */ /* 0x000fea0003800000 */
.L_x_29494:
[----:B-1----:R-:W1:Y:S02]  /*11520*/  LDC.64 R152, c[0x0][0x210] ;  /* 0x00008400ff987b82 */ /* 0x002e640000000a00 */
[----:B-1----:R-:W-:-:S04]  /*11530*/  LEA R0, R152, R0, 0x2 ;  /* 0x0000000098007211 */ /* 0x002fc800078e10ff */
[----:B------:R-:W-:-:S13]  /*11540*/  ISETP.GE.AND P0, PT, R0, R153, PT ;  /* 0x000000990000720c */ /* 0x000fda0003f06270 */
[----:B------:R-:W-:Y:S05]  /*11550*/  @!P0 BRA `(.L_x_29496) ;  /* 0xfffffef400248947 */ /* 0x000fea000383ffff */
[----:B------:R-:W-:Y:S05]  /*11560*/  EXIT ;  /* 0x000000000000794d */ /* 0x000fea0003800000 */
.L_x_29493:
[----:B------:R-:W-:Y:S01]  /*11570*/  HFMA2.MMA R227, -RZ, RZ, 0, 1.847743988037109375e-06 ;  /* 0x0000001fffe37435 */ /* 0x000fe200000001ff */
[----:B------:R-:W-:Y:S01]  /*11580*/  BSSY B0, `(.L_x_29497) ;  /* 0x0000006000007945 */ /* 0x000fe20003800000 */
[----:B------:R-:W-:Y:S02]  /*11590*/  IMAD.MOV.U32 R226, RZ, RZ, 0x1 ;  /* 0x00000001ffe27424 */ /* 0x000fe400078e00ff */
[----:B------:R-:W-:-:S07]  /*115a0*/  IMAD.MOV.U32 R223, RZ, RZ, -0x1 ;  /* 0xffffffffffdf7424 */ /* 0x000fce00078e00ff */
[----:B0-----:R-:W-:Y:S05]  /*115b0*/  WARPSYNC.COLLECTIVE R223, `(.L_x_29498) ;  /* 0x00000000df087348 */ /* 0x001fea0003c00000 */
[----:B------:R1:W2:Y:S02]  /*115c0*/  SHFL.BFLY P1, R225, R224, R226, R227 ;  /* 0x0c0000e2e0e17389 */ /* 0x0002a400000200e3 */
[----:B012---:R-:W-:Y:S01]  /*115d0*/  ENDCOLLECTIVE ;  /* 0x000000000000791b */ /* 0x007fe20003800000 */
.L_x_29498:
[----:B------:R-:W-:Y:S05]  /*115e0*/  BSYNC B0 ;  /* 0x0000000000007941 */ /* 0x000fea0003800000 */
.L_x_29497:
        /* <DEDUP_REMOVED lines=10> */
.L_x_29499:
[----:B------:R-:W-:Y:S01]  /*11690*/  HFMA2.MMA R226, -RZ, RZ, 0, 2.384185791015625e-07 ;  /* 0x00000004ffe27435 */ /* 0x000fe200000001ff */
[----:B------:R-:W-:-:S05]  /*116a0*/  MOV R210, R225 ;  /* 0x000000e100d27202 */ /* 0x000fca0000000f00 */
[----:B------:R-:W-:-:S04]  /*116b0*/  FADD.FTZ R212, R211, R210 ;  /* 0x000000d2d3d47221 */ /* 0x000fc80000010000 */
[----:B------:R-:W-:-:S07]  /*116c0*/  IMAD.MOV.U32 R224, RZ, RZ, R212 ;  /* 0x000000ffffe07224 */ /* 0x000fce00078e00d4 */
[----:B------:R-:W-:Y:S05]  /*116d0*/  WARPSYNC.COLLECTIVE R223, `(.L_x_29500) ;  /* 0x00000000df087348 */ /* 0x000fea0003c00000 */
[----:B------:R0:W1:Y:S02]  /*116e0*/  SHFL.BFLY P1, R225, R224, R226, R227 ;  /* 0x0c0000e2e0e17389 */ /* 0x00006400000200e3 */
[----:B01----:R-:W-:Y:S01]  /*116f0*/  ENDCOLLECTIVE ;  /* 0x000000000000791b */ /* 0x003fe20003800000 */
.L_x_29500:
[----:B------:R-:W-:Y:S01]  /*11700*/  HFMA2.MMA R226, -RZ, RZ, 0, 4.76837158203125e-07 ;  /* 0x00000008ffe27435 */ /* 0x000fe200000001ff */
[----:B------:R-:W-:-:S05]  /*11710*/  MOV R213, R225 ;  /* 0x000000e100d57202 */ /* 0x000fca0000000f00 */
[----:B------:R-:W-:-:S04]  /*11720*/  FADD.FTZ R213, R212, R213 ;  /* 0x000000d5d4d57221 */ /* 0x000fc80000010000 */
[----:B------:R-:W-:-:S07]  /*11730*/  IMAD.MOV.U32 R224, RZ, RZ, R213 ;  /* 0x000000ffffe07224 */ /* 0x000fce00078e00d5 */
[----:B------:R-:W-:Y:S05]  /*11740*/  WARPSYNC.COLLECTIVE R223, `(.L_x_29501) ;  /* 0x00000000df087348 */ /* 0x000fea0003c00000 */
[----:B------:R0:W1:Y:S02]  /*11750*/  SHFL.BFLY P1, R225, R224, R226, R227 ;  /* 0x0c0000e2e0e17389 */ /* 0x00006400000200e3 */
[----:B01----:R-:W-:Y:S01]  /*11760*/  ENDCOLLECTIVE ;  /* 0x000000000000791b */ /* 0x003fe20003800000 */
.L_x_29501:
[----:B------:R-:W-:Y:S01]  /*11770*/  HFMA2.MMA R226, -RZ, RZ, 0, 9.5367431640625e-07 ;  /* 0x00000010ffe27435 */ /* 0x000fe200000001ff */
[----:B------:R-:W-:-:S05]  /*11780*/  MOV R210, R225 ;  /* 0x000000e100d27202 */ /* 0x000fca0000000f00 */
[----:B------:R-:W-:-:S04]  /*11790*/  FADD.FTZ R215, R213, R210 ;  /* 0x000000d2d5d77221 */ /* 0x000fc80000010000 */
[----:B------:R-:W-:-:S07]  /*117a0*/  IMAD.MOV.U32 R224, RZ, RZ, R215 ;  /* 0x000000ffffe07224 */ /* 0x000fce00078e00d7 */
[----:B------:R-:W-:Y:S05]  /*117b0*/  WARPSYNC.COLLECTIVE R223, `(.L_x_29502) ;  /* 0x00000000df087348 */ /* 0x000fea0003c00000 */
[----:B------:R0:W1:Y:S02]  /*117c0*/  SHFL.BFLY P1, R225, R224, R226, R227 ;  /* 0x0c0000e2e0e17389 */ /* 0x00006400000200e3 */
[----:B01----:R-:W-:Y:S01]  /*117d0*/  ENDCOLLECTIVE ;  /* 0x000000000000791b */ /* 0x003fe20003800000 */
.L_x_29502:
        /* <DEDUP_REMOVED lines=88> */
.L_x_29503:
[----:B------:R-:W-:Y:S01]  /*11d60*/  HFMA2.MMA R226, -RZ, RZ, 0, 1.1920928955078125e-07 ;  /* 0x00000002ffe27435 */ /* 0x000fe200000001ff */
[----:B------:R-:W-:-:S05]  /*11d70*/  MOV R211, R225 ;  /* 0x000000e100d37202 */ /* 0x000fca0000000f00 */
[----:B------:R-:W-:-:S04]  /*11d80*/  FADD.FTZ R211, R210, R211 ;  /* 0x000000d3d2d37221 */ /* 0x000fc80000010000 */
[----:B------:R-:W-:-:S07]  /*11d90*/  IMAD.MOV.U32 R224, RZ, RZ, R211 ;  /* 0x000000ffffe07224 */ /* 0x000fce00078e00d3 */
[----:B------:R-:W-:Y:S05]  /*11da0*/  WARPSYNC.COLLECTIVE R223, `(.L_x_29504) ;  /* 0x00000000df087348 */ /* 0x000fea0003c00000 */
[----:B------:R0:W1:Y:S02]  /*11db0*/  SHFL.BFLY P1, R225, R224, R226, R227 ;  /* 0x0c0000e2e0e17389 */ /* 0x00006400000200e3 */
[----:B01----:R-:W-:Y:S01]  /*11dc0*/  ENDCOLLECTIVE ;  /* 0x000000000000791b */ /* 0x003fe20003800000 */
.L_x_29504:
[----:B------:R-:W-:Y:S01]  /*11dd0*/  HFMA2.MMA R226, -RZ, RZ, 0, 2.384185791015625e-07 ;  /* 0x00000004ffe27435 */ /* 0x000fe200000001ff */
[----:B------:R-:W-:-:S05]  /*11de0*/  MOV R212, R225 ;  /* 0x000000e100d47202 */ /* 0x000fca0000000f00 */
[----:B------:R-:W-:-:S04]  /*11df0*/  FADD.FTZ R212, R211, R212 ;  /* 0x000000d4d3d47221 */ /* 0x000fc80000010000 */
[----:B------:R-:W-:-:S07]  /*11e00*/  IMAD.MOV.U32 R224, RZ, RZ, R212 ;  /* 0x000000ffffe07224 */ /* 0x000fce00078e00d4 */
[----:B------:R-:W-:Y:S05]  /*11e10*/  WARPSYNC.COLLECTIVE R223, `(.L_x_29505) ;  /* 0x00000000df087348 */ /* 0x000fea0003c00000 */
[----:B------:R0:W1:Y:S02]  /*11e20*/  SHFL.BFLY P1, R225, R224, R226, R227 ;  /* 0x0c0000e2e0e17389 */ /* 0x00006400000200e3 */
[----:B01----:R-:W-:Y:S01]  /*11e30*/  ENDCOLLECTIVE ;  /* 0x000000000000791b */ /* 0x003fe20003800000 */
.L_x_29505:
[----:B------:R-:W-:Y:S01]  /*11e40*/  HFMA2.MMA R226, -RZ, RZ, 0, 4.76837158203125e-07 ;  /* 0x00000008ffe27435 */ /* 0x000fe200000001ff */
[----:B------:R-:W-:-:S05]  /*11e50*/  MOV R213, R225 ;  /* 0x000000e100d57202 */ /* 0x000fca0000000f00 */
[----:B------:R-:W-:-:S04]  /*11e60*/  FADD.FTZ R213, R212, R213 ;  /* 0x000000d5d4d57221 */ /* 0x000fc80000010000 */
[----:B------:R-:W-:-:S07]  /*11e70*/  IMAD.MOV.U32 R224, RZ, RZ, R213 ;  /* 0x000000ffffe07224 */ /* 0x000fce00078e00d5 */
[----:B------:R-:W-:Y:S05]  /*11e80*/  WARPSYNC.COLLECTIVE R223, `(.L_x_29506) ;  /* 0x00000000df087348 */ /* 0x000fea0003c00000 */
[----:B------:R0:W1:Y:S02]  /*11e90*/  SHFL.BFLY P1, R225, R224, R226, R227 ;  /* 0x0c0000e2e0e17389 */ /* 0x00006400000200e3 */
[----:B01----:R-:W-:Y:S01]  /*11ea0*/  ENDCOLLECTIVE ;  /* 0x000000000000791b */ /* 0x003fe20003800000 */
.L_x_29506:
[----:B------:R-:W-:Y:S01]  /*11eb0*/  HFMA2.MMA R226, -RZ, RZ, 0, 9.5367431640625e-07 ;  /* 0x00000010ffe27435 */ /* 0x000fe200000001ff */
[----:B------:R-:W-:-:S05]  /*11ec0*/  MOV R216, R225 ;  /* 0x000000e100d87202 */ /* 0x000fca0000000f00 */
[----:B------:R-:W-:-:S04]  /*11ed0*/  FADD.FTZ R216, R213, R216 ;  /* 0x000000d8d5d87221 */ /* 0x000fc80000010000 */
[----:B------:R-:W-:-:S07]  /*11ee0*/  IMAD.MOV.U32 R224, RZ, RZ, R216 ;  /* 0x000000ffffe07224 */ /* 0x000fce00078e00d8 */
[----:B------:R-:W-:Y:S05]  /*11ef0*/  WARPSYNC.COLLECTIVE R223, `(.L_x_29507) ;  /* 0x00000000df087348 */ /* 0x000fea0003c00000 */
[----:B------:R0:W1:Y:S02]  /*11f00*/  SHFL.BFLY P1, R225, R224, R226, R227 ;  /* 0x0c0000e2e0e17389 */ /* 0x00006400000200e3 */
[----:B01----:R-:W-:Y:S01]  /*11f10*/  ENDCOLLECTIVE ;  /* 0x000000000000791b */ /* 0x003fe20003800000 */
.L_x_29507:
[----:B------:R-:W-:Y:S01]  /*11f20*/  MOV R215, R225 ;  /* 0x000000e100d77202 */ /* 0x000fe20000000f00 */
[----:B------:R-:W-:Y:S06]  /*11f30*/  BRA `(.L_x_29508) ;  /* 0xffffffe800ac7947 */ /* 0x000fec000383ffff */
.L_x_29509:
        /* <DEDUP_REMOVED lines=12> */
.L_x_37493:


//--------------------- .text._ZN10layer_norm13ln_fwd_kernelINS_13Kernel_traitsI6__halfffffjLj1280ELj1ELj4ELj1ELj16ENS_18Kernel_traits_baseILj1280ES2_ffffjLj128EEEEELb0ELb0ELb0ELb0EEEvNS_9FwdParamsE --------------------------
	.section	.text._ZN10layer_norm13ln_fwd_kernelINS_13Kernel_traitsI6__halfffffjLj1280ELj1ELj4ELj1ELj16ENS_18Kernel_traits_baseILj1280ES2_ffffjLj128EEEEELb0ELb0ELb0ELb0EEEvNS_9FwdParamsE,"ax",@progbits
	.align	128
        .global         _ZN10layer_norm13ln_fwd_kernelINS_13Kernel_traitsI6__halfffffjLj1280ELj1ELj4ELj1ELj16ENS_18Kernel_traits_baseILj1280ES2_ffffjLj128EEEEELb0ELb0ELb0ELb0EEEvNS_9FwdParamsE
        .type           _ZN10layer_norm13ln_fwd_kernelINS_13Kernel_traitsI6__halfffffjLj1280ELj1ELj4ELj1ELj16ENS_18Kernel_traits_baseILj1280ES2_ffffjLj128EEEEELb0ELb0ELb0ELb0EEEvNS_9FwdParamsE,@function
        .size           _ZN10layer_norm13ln_fwd_kernelINS_13Kernel_traitsI6__halfffffjLj1280ELj1ELj4ELj1ELj16ENS_18Kernel_traits_baseILj1280ES2_ffffjLj128EEEEELb0ELb0ELb0ELb0EEEvNS_9FwdParamsE,(.L_x_37494 - _ZN10layer_norm13ln_fwd_kernelINS_13Kernel_traitsI6__halfffffjLj1280ELj1ELj4ELj1ELj16ENS_18Kernel_traits_baseILj1280ES2_ffffjLj128EEEEELb0ELb0ELb0ELb0EEEvNS_9FwdParamsE)
        .other          _ZN10layer_norm13ln_fwd_kernelINS_13Kernel_traitsI6__halfffffjLj1280ELj1ELj4ELj1ELj16ENS_18Kernel_traits_baseILj1280ES2_ffffjLj128EEEEELb0ELb0ELb0ELb0EEEvNS_9FwdParamsE,@"STO_CUDA_ENTRY STV_DEFAULT"
_ZN10layer_norm13ln_fwd_kernelINS_13Kernel_traitsI6__halfffffjLj1280ELj1ELj4ELj1ELj16ENS_18Kernel_traits_baseILj1280ES2_ffffjLj128EEEEELb0ELb0ELb0ELb0EEEvNS_9FwdParamsE:
.text._ZN10layer_norm13ln_fwd_kernelINS_13Kernel_traitsI6__halfffffjLj1280ELj1ELj4ELj1ELj16ENS_18Kernel_traits_baseILj1280ES2_ffffjLj128EEEEELb0ELb0ELb0ELb0EEEvNS_9FwdParamsE:
        /* <DEDUP_REMOVED lines=9> */
[C---:B0-----:R-:W-:Y:S02]  /*0090*/  LOP3.LUT R3, R16.reuse, 0x1f, RZ, 0xc, !PT ;  /* 0x0000001f10037812 */ /* 0x041fe400078e0cff */
[----:B------:R-:W-:Y:S02]  /*00a0*/  LOP3.LUT R43, R16, 0x1f, RZ, 0xc0, !PT ;  /* 0x0000001f102b7812 */ /* 0x000fe400078ec0ff */
[----:B------:R-:W-:-:S04]  /*00b0*/  LEA.HI.SX32 R94, R0, R3, 0x1e ;  /* 0x00000003005e7211 */ /* 0x000fc800078ff2ff */
[C---:B------:R-:W-:Y:S02]  /*00c0*/  LOP3.LUT P1, RZ, R94.reuse, 0xffffffe0, RZ, 0xc0, !PT ;  /* 0xffffffe05eff7812 */ /* 0x040fe4000782c0ff */
[C---:B------:R-:W-:Y:S02]  /*00d0*/  ISETP.GE.U32.AND P6, PT, R94.reuse, 0x40, PT ;  /* 0x000000405e00780c */ /* 0x040fe40003fc6070 */
[C---:B------:R-:W-:Y:S02]  /*00e0*/  ISETP.GE.U32.AND P5, PT, R94.reuse, 0x60, PT ;  /* 0x000000605e00780c */ /* 0x040fe40003fa6070 */
[C---:B------:R-:W-:Y:S02]  /*00f0*/  ISETP.GE.U32.AND P4, PT, R94.reuse, 0x80, PT ;  /* 0x000000805e00780c */ /* 0x040fe40003f86070 */
[----:B------:R-:W-:Y:S02]  /*0100*/  ISETP.GE.U32.AND P3, PT, R94, 0xa0, PT ;  /* 0x000000a05e00780c */ /* 0x000fe40003f66070 */
[----:B------:R-:W-:-:S02]  /*0110*/  P2R R0, PR, RZ, 0x40 ;  /* 0x00000040ff007803 */ /* 0x000fc40000000000 */
[----:B------:R-:W-:Y:S02]  /*0120*/  P2R R0, PR, RZ, 0x20 ;  /* 0x00000020ff007803 */ /* 0x000fe40000000000 */
[----:B------:R-:W-:Y:S02]  /*0130*/  P2R R0, PR, RZ, 0x10 ;  /* 0x00000010ff007803 */ /* 0x000fe40000000000 */
[----:B------:R-:W-:Y:S01]  /*0140*/  P2R R0, PR, RZ, 0x8 ;  /* 0x00000008ff007803 */ /* 0x000fe20000000000 */
[----:B--23--:R-:W-:Y:S06]  /*0150*/  @!P1 BRA `(.L_x_29511) ;  /* 0x00000000002c9947 */ /* 0x00cfec0003800000 */
[----:B------:R-:W-:Y:S01]  /*0160*/  ULDC.64 UR6, c[0x0][0x2c8] ;  /* 0x0000b20000067ab9 */ /* 0x000fe20000000a00 */
[----:B------:R-:W0:Y:S01]  /*0170*/  LDC.64 R2, c[0x0][0x260] ;  /* 0x00009800ff027b82 */ /* 0x000e220000000a00 */
[----:B------:R-:W-:-:S04]  /*0180*/  ISETP.NE.U32.AND P0, PT, RZ, UR6, PT ;  /* 0x00000006ff007c0c */ /* 0x000fc8000bf05070 */
[----:B------:R-:W-:-:S13]  /*0190*/  ISETP.NE.AND.EX P0, PT, RZ, UR7, PT, P0 ;  /* 0x00000007ff007c0c */ /* 0x000fda000bf05300 */
[----:B------:R-:W-:-:S04]  /*01a0*/  @P0 LEA R4, P2, R43, UR6, 0x3 ;  /* 0x000000062b040c11 */ /* 0x000fc8000f8418ff */
[C---:B------:R-:W-:Y:S01]  /*01b0*/  @P0 LEA.HI.X R5, R43.reuse, UR7, RZ, 0x3, P2 ;  /* 0x000000072b050c11 */ /* 0x040fe200090f1cff */
[----:B0-----:R-:W-:-:S04]  /*01c0*/  IMAD.WIDE.U32 R2, R43, 0x8, R2 ;  /* 0x000000082b027825 */ /* 0x001fc800078e0002 */
[----:B------:R0:W5:Y:S04]  /*01d0*/  @P0 LDG.E.64 R90, desc[UR4][R4.64] ;  /* 0x00000004045a0981 */ /* 0x000168000c1e1b00 */
[----:B------:R0:W5:Y:S01]  /*01e0*/  LDG.E.64 R24, desc[UR4][R2.64] ;  /* 0x0000000402187981 */ /* 0x000162000c1e1b00 */
[----:B------:R-:W-:Y:S02]  /*01f0*/  LOP3.LUT R43, R43, 0x20, RZ, 0xfc, !PT ;  /* 0x000000202b2b7812 */ /* 0x000fe400078efcff */
[----:B0-----:R-:W-:-:S07]  /*0200*/  @!P0 CS2R R90, SRZ ;  /* 0x00000000005a8805 */ /* 0x001fce000001ff00 */
.L_x_29511:
[----:B------:R-:W-:Y:S05]  /*0210*/  BSYNC B0 ;  /* 0x0000000000007941 */ /* 0x000fea0003800000 */
.L_x_29510:
        /* <DEDUP_REMOVED lines=11> */
[----:B------:R-:W-:Y:S02]  /*02d0*/  IADD3 R43, R43, 0x20, RZ ;  /* 0x000000202b2b7810 */ /* 0x000fe40007ffe0ff */
[----:B0-----:R-:W-:-:S07]  /*02e0*/  @!P0 CS2R R2, SRZ ;  /* 0x0000000000028805 */ /* 0x001fce000001ff00 */
.L_x_29513:
[----:B------:R-:W-:Y:S05]  /*02f0*/  BSYNC B0 ;  /* 0x0000000000007941 */ /* 0x000fea0003800000 */
.L_x_29512:
        /* <DEDUP_REMOVED lines=13> */
.L_x_29515:
[----:B------:R-:W-:Y:S05]  /*03d0*/  BSYNC B0 ;  /* 0x0000000000007941 */ /* 0x000fea0003800000 */
.L_x_29514:
        /* <DEDUP_REMOVED lines=13> */
.L_x_29517:
[----:B------:R-:W-:Y:S05]  /*04b0*/  BSYNC B0 ;  /* 0x0000000000007941 */ /* 0x000fea0003800000 */
.L_x_29516:
        /* <DEDUP_REMOVED lines=13> */
.L_x_29519:
[----:B------:R-:W-:Y:S05]  /*0590*/  BSYNC B0 ;  /* 0x0000000000007941 */ /* 0x000fea0003800000 */
.L_x_29518:
[----:B------:R-:W-:Y:S01]  /*05a0*/  ISETP.GE.U32.AND P0, PT, R94, 0xc0, PT ;  /* 0x000000c05e00780c */ /* 0x000fe20003f06070 */
[----:B------:R-:W-:Y:S03]  /*05b0*/  BSSY B0, `(.L_x_29520) ;  /* 0x000000e000007945 */ /* 0x000fe60003800000 */
[----:B------:R-:W-:-:S09]  /*05c0*/  P2R R0, PR, RZ, 0x1 ;  /* 0x00000001ff007803 */ /* 0x000fd20000000000 */
        /* <DEDUP_REMOVED lines=12> */
.L_x_29521:
[----:B------:R-:W-:Y:S05]  /*0690*/  BSYNC B0 ;  /* 0x0000000000007941 */ /* 0x000fea0003800000 */
.L_x_29520:
[----:B------:R-:W-:Y:S01]  /*06a0*/  ISETP.GE.U32.AND P0, PT, R94, 0xe0, PT ;  /* 0x000000e05e00780c */ /* 0x000fe20003f06070 */
[----:B------:R-:W-:Y:S01]  /*06b0*/  BSSY B0, `(.L_x_29522) ;  /* 0x0000010000007945 */ /* 0x000fe20003800000 */
[----:B------:R-:W-:-:S04]  /*06c0*/  SHF.R.U32.HI R0, RZ, 0x5, R16 ;  /* 0x00000005ff007819 */ /* 0x000fc80000011610 */
[----:B------:R-:W-:Y:S02]  /*06d0*/  LEA R92, R17, R0, 0x2 ;  /* 0x00000000115c7211 */ /* 0x000fe400078e10ff */
[----:B------:R-:W-:-:S05]  /*06e0*/  P2R R0, PR, RZ, 0x1 ;  /* 0x00000001ff007803 */ /* 0x000fca0000000000 */
        /* <DEDUP_REMOVED lines=12> */
.L_x_29523:
[----:B------:R-:W-:Y:S05]  /*07b0*/  BSYNC B0 ;  /* 0x0000000000007941 */ /* 0x000fea0003800000 */
.L_x_29522:
        /* <DEDUP_REMOVED lines=15> */
.L_x_29525:
[----:B------:R-:W-:Y:S05]  /*08b0*/  BSYNC B0 ;  /* 0x0000000000007941 */ /* 0x000fea0003800000 */
.L_x_29524:
        /* <DEDUP_REMOVED lines=15> */
.L_x_29527:
[----:B------:R-:W-:Y:S05]  /*09b0*/  BSYNC B0 ;  /* 0x0000000000007941 */ /* 0x000fea0003800000 */
.L_x_29526:
        /* <DEDUP_REMOVED lines=12> */
[----:B------:R-:W5:Y:S01]  /*0a80*/  LDG.E.64 R20, desc[UR4][R20.64] ;  /* 0x0000000414147981 */ /* 0x000f62000c1e1b00 */
[----:B0-----:R-:W-:-:S07]  /*0a90*/  @!P0 CS2R R18, SRZ ;  /* 0x0000000000128805 */ /* 0x001fce000001ff00 */
.L_x_29529:
[----:B------:R-:W-:Y:S05]  /*0aa0*/  BSYNC B0 ;  /* 0x0000000000007941 */ /* 0x000fea0003800000 */
.L_x_29528:
[----:B------:R-:W-:Y:S01]  /*0ab0*/  ULDC UR8, c[0x0][0x214] ;  /* 0x0000850000087ab9 */ /* 0x000fe20000000800 */
[----:B------:R-:W-:Y:S01]  /*0ac0*/  ULDC.64 UR6, c[0x0][0x230] ;  /* 0x00008c0000067ab9 */ /* 0x000fe20000000a00 */
[----:B------:R-:W-:Y:S02]  /*0ad0*/  ISETP.GE.AND P2, PT, R92, UR8, PT ;  /* 0x000000085c007c0c */ /* 0x000fe4000bf46270 */
[----:B------:R-:W-:-:S04]  /*0ae0*/  LOP3.LUT P0, RZ, R48, UR6, RZ, 0xfc, !PT ;  /* 0x0000000630ff7c12 */ /* 0x000fc8000f80fcff */
[----:B------:R-:W-:-:S07]  /*0af0*/  LOP3.LUT P0, RZ, R49, UR7, RZ, 0xfc, P0 ;  /* 0x0000000731ff7c12 */ /* 0x000fce000800fcff */
[----:B------:R-:W-:Y:S06]  /*0b00*/  @P2 EXIT ;  /* 0x000000000000294d */ /* 0x000fec0003800000 */
[----:B------:R-:W-:Y:S01]  /*0b10*/  ISETP.NE.U32.AND P2, PT, R48, RZ, PT ;  /* 0x000000ff3000720c */ /* 0x000fe20003f45070 */
[----:B------:R-:W-:Y:S01]  /*0b20*/  ULDC.U8 UR6, c[0x0][0x2a0] ;  /* 0x0000a80000067ab9 */ /* 0x000fe20000000000 */
[----:B-----5:R-:W-:Y:S01]  /*0b30*/  MOV R93, R24 ;  /* 0x00000018005d7202 */ /* 0x020fe20000000f00 */
[----:B------:R-:W-:Y:S01]  /*0b40*/  HADD2.F32 R0, -RZ, R91.H0_H0 ;  /* 0x2000005bff007230 */ /* 0x000fe20000004100 */
[----:B------:R-:W-:Y:S01]  /*0b50*/  ISETP.NE.AND.EX P2, PT, R49, RZ, PT, P2 ;  /* 0x000000ff3100720c */ /* 0x000fe20003f45320 */
[----:B------:R-:W-:Y:S01]  /*0b60*/  ULDC UR8, c[0x0][0x218] ;  /* 0x0000860000087ab9 */ /* 0x000fe20000000800 */
[--C-:B------:R-:W-:Y:S01]  /*0b70*/  SHF.R.U64 R98, R24, 0x10, R25.reuse ;  /* 0x0000001018627819 */ /* 0x100fe20000001219 */
[----:B------:R-:W-:Y:S01]  /*0b80*/  HADD2.F32 R93, -RZ, R93.H0_H0 ;  /* 0x2000005dff5d7230 */ /* 0x000fe20000004100 */
[----:B------:R-:W-:Y:S01]  /*0b90*/  MOV R22, R25 ;  /* 0x0000001900167202 */ /* 0x000fe20000000f00 */
[----:B------:R-:W-:Y:S01]  /*0ba0*/  ULDC UR7, c[0x0][0x2d8] ;  /* 0x0000b60000077ab9 */ /* 0x000fe20000000800 */
[----:B------:R-:W-:Y:S01]  /*0bb0*/  SHF.R.U32.HI R97, RZ, 0x10, R25 ;  /* 0x00000010ff617819 */ /* 0x000fe20000011619 */
[----:B------:R-:W-:Y:S01]  /*0bc0*/  ULDC.64 UR10, c[0x0][0x230] ;  /* 0x00008c00000a7ab9 */ /* 0x000fe20000000a00 */
[----:B------:R-:W-:-:S02]  /*0bd0*/  MOV R23, R26 ;  /* 0x0000001a00177202 */ /* 0x000fc40000000f00 */
[--C-:B------:R-:W-:Y:S02]  /*0be0*/  SHF.R.U64 R95, R26, 0x10, R27.reuse ;  /* 0x000000101a5f7819 */ /* 0x100fe4000000121b */
[----:B------:R-:W-:Y:S01]  /*0bf0*/  MOV R24, R27 ;  /* 0x0000001b00187202 */ /* 0x000fe20000000f00 */
[----:B------:R-:W-:Y:S01]  /*0c00*/  HADD2.F32 R23, -RZ, R23.H0_H0 ;  /* 0x20000017ff177230 */ /* 0x000fe20000004100 */
[----:B------:R-:W-:Y:S02]  /*0c10*/  SHF.R.U32.HI R25, RZ, 0x10, R27 ;  /* 0x00000010ff197819 */ /* 0x000fe4000001161b */
[----:B------:R-:W-:Y:S01]  /*0c20*/  SHF.R.U64 R26, R28, 0x10, R29 ;  /* 0x000000101c1a7819 */ /* 0x000fe2000000121d */
[----:B------:R-:W-:Y:S01]  /*0c30*/  HADD2.F32 R24, -RZ, R24.H0_H0 ;  /* 0x20000018ff187230 */ /* 0x000fe20000004100 */
[----:B------:R-:W-:Y:S01]  /*0c40*/  MOV R42, R29 ;  /* 0x0000001d002a7202 */ /* 0x000fe20000000f00 */
[----:B------:R-:W-:Y:S01]  /*0c50*/  HADD2.F32 R25, -RZ, R25.H0_H0 ;  /* 0x20000019ff197230 */ /* 0x000fe20000004100 */
[----:B------:R-:W-:Y:S01]  /*0c60*/  MOV R43, R30 ;  /* 0x0000001e002b7202 */ /* 0x000fe20000000f00 */
[----:B------:R-:W-:Y:S01]  /*0c70*/  HADD2.F32 R26, -RZ, R26.H0_H0 ;  /* 0x2000001aff1a7230 */ /* 0x000fe20000004100 */
[----:B------:R-:W-:-:S02]  /*0c80*/  SHF.R.U32.HI R71, RZ, 0x10, R31 ;  /* 0x00000010ff477819 */ /* 0x000fc4000001161f */
[----:B------:R-:W-:Y:S02]  /*0c90*/  SHF.R.U64 R70, R32, 0x10, R33 ;  /* 0x0000001020467819 */ /* 0x000fe40000001221 */
[----:B------:R-:W-:Y:S02]  /*0ca0*/  MOV R63, R40 ;  /* 0x00000028003f7202 */ /* 0x000fe40000000f00 */
[--C-:B------:R-:W-:Y:S02]  /*0cb0*/  SHF.R.U64 R62, R40, 0x10, R41.reuse ;  /* 0x00000010283e7819 */ /* 0x100fe40000001229 */
[----:B------:R-:W-:Y:S01]  /*0cc0*/  MOV R64, R41 ;  /* 0x0000002900407202 */ /* 0x000fe20000000f00 */
[----:B------:R-:W-:Y:S01]  /*0cd0*/  HADD2.F32 R63, -RZ, R63.H0_H0 ;  /* 0x2000003fff3f7230 */ /* 0x000fe20000004100 */
[----:B------:R-:W-:Y:S01]  /*0ce0*/  SHF.R.U32.HI R65, RZ, 0x10, R41 ;  /* 0x00000010ff417819 */ /* 0x000fe20000011629 */
[----:B------:R-:W-:Y:S01]  /*0cf0*/  HADD2.F32 R62, -RZ, R62.H0_H0 ;  /* 0x2000003eff3e7230 */ /* 0x000fe20000004100 */
[----:B------:R-:W-:Y:S01]  /*0d00*/  MOV R27, R28 ;  /* 0x0000001c001b7202 */ /* 0x000fe20000000f00 */
[----:B------:R-:W-:Y:S01]  /*0d10*/  HADD2.F32 R28, -RZ, R42.H0_H0 ;  /* 0x2000002aff1c7230 */ /* 0x000fe20000004100 */
[----:B------:R-:W-:Y:S01]  /*0d20*/  SHF.R.U32.HI R29, RZ, 0x10, R29 ;  /* 0x00000010ff1d7819 */ /* 0x000fe2000001161d */
[----:B------:R-:W-:Y:S01]  /*0d30*/  HADD2.F32 R64, -RZ, R64.H0_H0 ;  /* 0x20000040ff407230 */ /* 0x000fe20000004100 */
[----:B------:R-:W-:Y:S01]  /*0d40*/  SHF.R.U64 R30, R30, 0x10, R31 ;  /* 0x000000101e1e7819 */ /* 0x000fe2000000121f */
[----:B------:R-:W-:Y:S01]  /*0d50*/  HADD2.F32 R27, -RZ, R27.H0_H0 ;  /* 0x2000001bff1b7230 */ /* 0x000fe20000004100 */
[----:B------:R-:W-:Y:S01]  /*0d60*/  MOV R44, R31 ;  /* 0x0000001f002c7202 */ /* 0x000fe20000000f00 */
[----:B------:R-:W-:Y:S01]  /*0d70*/  HADD2.F32 R29, -RZ, R29.H0_H0 ;  /* 0x2000001dff1d7230 */ /* 0x000fe20000004100 */
[----:B------:R-:W-:Y:S01]  /*0d80*/  MOV R45, R32 ;  /* 0x00000020002d7202 */ /* 0x000fe20000000f00 */
[----:B------:R-:W-:Y:S01]  /*0d90*/  HADD2.F32 R31, -RZ, R43.H0_H0 ;  /* 0x2000002bff1f7230 */ /* 0x000fe20000004100 */
[----:B------:R-:W-:Y:S01]  /*0da0*/  MOV R46, R33 ;  /* 0x00000021002e7202 */ /* 0x000fe20000000f00 */
[----:B------:R-:W-:Y:S01]  /*0db0*/  HADD2.F32 R30, -RZ, R30.H0_H0 ;  /* 0x2000001eff1e7230 */ /* 0x000fe20000004100 */
[----:B------:R-:W-:Y:S01]  /*0dc0*/  SHF.R.U32.HI R51, RZ, 0x10, R33 ;  /* 0x00000010ff337819 */ /* 0x000fe20000011621 */
[----:B------:R-:W-:Y:S01]  /*0dd0*/  HADD2.F32 R33, -RZ, R71.H0_H0 ;  /* 0x20000047ff217230 */ /* 0x000fe20000004100 */
[----:B------:R-:W-:Y:S01]  /*0de0*/  MOV R47, R34 ;  /* 0x00000022002f7202 */ /* 0x000fe20000000f00 */
[----:B------:R-:W-:Y:S01]  /*0df0*/  HADD2.F32 R32, -RZ, R44.H0_H0 ;  /* 0x2000002cff207230 */ /* 0x000fe20000004100 */
[--C-:B------:R-:W-:Y:S01]  /*0e00*/  SHF.R.U64 R50, R34, 0x10, R35.reuse ;  /* 0x0000001022327819 */ /* 0x100fe20000001223 */
        /* <DEDUP_REMOVED lines=29> */
[--C-:B------:R-:W-:Y:S01]  /*0fe0*/  SHF.R.U64 R41, R90, 0x10, R91.reuse ;  /* 0x000000105a297819 */ /* 0x100fe2000000125b */
[----:B------:R-:W-:Y:S01]  /*0ff0*/  HADD2.F32 R22, -RZ, R95.H0_H0 ;  /* 0x2000005fff167230 */ /* 0x000fe20000004100 */
[----:B------:R-:W-:Y:S01]  /*1000*/  P2R R96, PR, RZ, 0x4 ;  /* 0x00000004ff607803 */ /* 0x000fe20000000000 */
[----:B------:R-:W-:Y:S01]  /*1010*/  HADD2.F32 R90, -RZ, R90.H0_H0 ;  /* 0x2000005aff5a7230 */ /* 0x000fe20000004100 */
[----:B------:R-:W-:Y:S01]  /*1020*/  SHF.R.U32.HI R40, RZ, 0x10, R91 ;  /* 0x00000010ff287819 */ /* 0x000fe2000001165b */
[----:B------:R-:W-:Y:S01]  /*1030*/  HADD2.F32 R91, -RZ, R98.H0_H0 ;  /* 0x20000062ff5b7230 */ /* 0x000fe20000004100 */
[--C-:B------:R-:W-:Y:S01]  /*1040*/  SHF.R.U64 R73, R2, 0x10, R3.reuse ;  /* 0x0000001002497819 */ /* 0x100fe20000001203 */
        /* <DEDUP_REMOVED lines=35> */
[----:B------:R-:W-:Y:S01]  /*1280*/  ISETP.NE.AND P2, PT, RZ, UR6, PT ;  /* 0x00000006ff007c0c */ /* 0x000fe2000bf45270 */
[----:B------:R-:W-:-:S02]  /*1290*/  HADD2.F32 R59, -RZ, R59.H0_H0 ;  /* 0x2000003bff3b7230 */ /* 0x000fc40000004100 */
[----:B------:R-:W-:Y:S01]  /*12a0*/  HADD2.F32 R58, -RZ, R58.H0_H0 ;  /* 0x2000003aff3a7230 */ /* 0x000fe20000004100 */
[----:B------:R-:W-:Y:S01]  /*12b0*/  P2R R95, PR, RZ, 0x4 ;  /* 0x00000004ff5f7803 */ /* 0x000fe20000000000 */
        /* <DEDUP_REMOVED lines=25> */
[----:B------:R-:W-:-:S07]  /*1450*/  HADD2.F32 R88, -RZ, R88.H0_H0 ;  /* 0x20000058ff587230 */ /* 0x000fce0000004100 */
.L_x_29691:
[----:B------:R-:W-:Y:S01]  /*1460*/  ISETP.NE.AND P2, PT, R96, RZ, PT ;  /* 0x000000ff6000720c */ /* 0x000fe20003f45270 */
[----:B------:R-:W-:-:S12]  /*1470*/  HFMA2.MMA R139, -RZ, RZ, 1.875, 0 ;  /* 0x3f800000ff8b7435 */ /* 0x000fd800000001ff */
[----:B------:R-:W0:Y:S02]  /*1480*/  @P2 LDC.64 R48, c[0x0][0x270] ;  /* 0x00009c00ff302b82 */ /* 0x000e240000000a00 */
[----:B0-----:R-:W-:-:S05]  /*1490*/  @P2 IMAD.WIDE R48, R92, 0x4, R48 ;  /* 0x000000045c302825 */ /* 0x001fca00078e0230 */
[----:B------:R0:W5:Y:S01]  /*14a0*/  @P2 LDG.E R139, desc[UR4][R48.64] ;  /* 0x00000004308b2981 */ /* 0x000162000c1e1900 */
[----:B------:R-:W-:Y:S01]  /*14b0*/  IMAD R50, R92, UR8, RZ ;  /* 0x000000085c327c24 */ /* 0x000fe2000f8e02ff */
[----:B------:R-:W-:Y:S01]  /*14c0*/  BSSY B0, `(.L_x_29530) ;  /* 0x000002f000007945 */ /* 0x000fe20003800000 */
[----:B------:R-:W1:Y:S03]  /*14d0*/  S2R R138, SR_TID.X ;  /* 0x00000000008a7919 */ /* 0x000e660000002100 */
[----:B------:R-:W-:-:S04]  /*14e0*/  SHF.R.S32.HI R51, RZ, 0x1f, R50 ;  /* 0x0000001fff337819 */ /* 0x000fc80000011432 */
[----:B------:R-:W-:Y:S02]  /*14f0*/  LEA.HI R51, R51, R50, RZ, 0x2 ;  /* 0x0000003233337211 */ /* 0x000fe400078f10ff */
[----:B-1----:R-:W-:-:S04]  /*1500*/  LOP3.LUT R138, R138, 0x1f, RZ, 0xc0, !PT ;  /* 0x0000001f8a8a7812 */ /* 0x002fc800078ec0ff */
[----:B------:R-:W-:-:S04]  /*1510*/  LEA.HI.SX32 R137, R51, R138, 0x1e ;  /* 0x0000008a33897211 */ /* 0x000fc800078ff2ff */
[----:B------:R-:W-:Y:S01]  /*1520*/  MOV R140, R137 ;  /* 0x00000089008c7202 */ /* 0x000fe20000000f00 */
[----:B0-----:R-:W-:Y:S06]  /*1530*/  @!P1 BRA `(.L_x_29531) ;  /* 0x00000000009c9947 */ /* 0x001fec0003800000 */
        /* <DEDUP_REMOVED lines=10> */
[----:B--2--5:R-:W-:-:S12]  /*15e0*/  FMUL.FTZ R97, R48, R139 ;  /* 0x0000008b30617220 */ /* 0x024fd80000410000 */
[----:B0-----:R-:W-:Y:S05]  /*15f0*/  @P2 BRA `(.L_x_29532) ;  /* 0x0000000000082947 */ /* 0x001fea0003800000 */
[----:B------:R-:W-:Y:S05]  /*1600*/  @P0 BRA `(.L_x_29533) ;  /* 0x0000000000080947 */ /* 0x000fea0003800000 */
[----:B------:R-:W-:Y:S05]  /*1610*/  BRA `(.L_x_29534) ;  /* 0x0000000000087947 */ /* 0x000fea0003800000 */
.L_x_29532:
[----:B------:R-:W-:-:S07]  /*1620*/  FADD.FTZ R97, R40, R97 ;  /* 0x0000006128617221 */ /* 0x000fce0000010000 */
.L_x_29533:
[----:B------:R-:W-:-:S07]  /*1630*/  MOV R44, R97 ;  /* 0x00000061002c7202 */ /* 0x000fce0000000f00 */
.L_x_29534:
[----:B------:R-:W-:Y:S01]  /*1640*/  FMUL.FTZ R98, R49, R139 ;  /* 0x0000008b31627220 */ /* 0x000fe20000410000 */
[----:B------:R-:W-:Y:S06]  /*1650*/  @P2 BRA `(.L_x_29535) ;  /* 0x0000000000082947 */ /* 0x000fec0003800000 */
[----:B------:R-:W-:Y:S05]  /*1660*/  @P0 BRA `(.L_x_29536) ;  /* 0x0000000000080947 */ /* 0x000fea0003800000 */
[----:B------:R-:W-:Y:S05]  /*1670*/  BRA `(.L_x_29537) ;  /* 0x0000000000087947 */ /* 0x000fea0003800000 */
.L_x_29535:
[----:B------:R-:W-:-:S07]  /*1680*/  FADD.FTZ R98, R41, R98 ;  /* 0x0000006229627221 */ /* 0x000fce0000010000 */
.L_x_29536:
[----:B------:R-:W-:-:S07]  /*1690*/  MOV R45, R98 ;  /* 0x00000062002d7202 */ /* 0x000fce0000000f00 */
.L_x_29537:
[----:B------:R-:W-:Y:S01]  /*16a0*/  FMUL.FTZ R117, R50, R139 ;  /* 0x0000008b32757220 */ /* 0x000fe20000410000 */
[----:B------:R-:W-:Y:S06]  /*16b0*/  @P2 BRA `(.L_x_29538) ;  /* 0x0000000000082947 */ /* 0x000fec0003800000 */
[----:B------:R-:W-:Y:S05]  /*16c0*/  @P0 BRA `(.L_x_29539) ;  /* 0x0000000000080947 */ /* 0x000fea0003800000 */
[----:B------:R-:W-:Y:S05]  /*16d0*/  BRA `(.L_x_29540) ;  /* 0x0000000000087947 */ /* 0x000fea0003800000 */
.L_x_29538:
[----:B------:R-:W-:-:S07]  /*16e0*/  FADD.FTZ R117, R42, R117 ;  /* 0x000000752a757221 */ /* 0x000fce0000010000 */
.L_x_29539:
[----:B------:R-:W-:-:S07]  /*16f0*/  MOV R46, R117 ;  /* 0x00000075002e7202 */ /* 0x000fce0000000f00 */
.L_x_29540:
[----:B------:R-:W-:Y:S01]  /*1700*/  FMUL.FTZ R118, R51, R139 ;  /* 0x0000008b33767220 */ /* 0x000fe20000410000 */
[----:B------:R-:W-:Y:S06]  /*1710*/  @P2 BRA `(.L_x_29541) ;  /* 0x0000000000082947 */ /* 0x000fec0003800000 */
[----:B------:R-:W-:Y:S05]  /*1720*/  @P0 BRA `(.L_x_29542) ;  /* 0x0000000000080947 */ /* 0x000fea0003800000 */
[----:B------:R-:W-:Y:S05]  /*1730*/  BRA `(.L_x_29543) ;  /* 0x0000000000087947 */ /* 0x000fea0003800000 */
.L_x_29541:
[----:B------:R-:W-:-:S07]  /*1740*/  FADD.FTZ R118, R43, R118 ;  /* 0x000000762b767221 */ /* 0x000fce0000010000 */
.L_x_29542:
[----:B------:R-:W-:-:S07]  /*1750*/  MOV R47, R118 ;  /* 0x00000076002f7202 */ /* 0x000fce0000000f00 */
.L_x_29543:
[----:B------:R-:W0:Y:S01]  /*1760*/  @P0 LDC.64 R48, c[0x0][0x238] ;  /* 0x00008e00ff300b82 */ /* 0x000e220000000a00 */
[C---:B------:R-:W-:Y:S02]  /*1770*/  IADD3 R140, R137.reuse, 0x20, RZ ;  /* 0x00000020898c7810 */ /* 0x040fe40007ffe0ff */
[----:B0-----:R-:W-:-:S04]  /*1780*/  @P0 LEA R48, P2, R137, R48, 0x4 ;  /* 0x0000003089300211 */ /* 0x001fc800078420ff */
[----:B------:R-:W-:-:S05]  /*1790*/  @P0 LEA.HI.X R49, R137, R49, RZ, 0x4, P2 ;  /* 0x0000003189310211 */ /* 0x000fca00010f24ff */
[----:B------:R0:W-:Y:S04]  /*17a0*/  @P0 STG.E.128 desc[UR4][R48.64], R44 ;  /* 0x0000002c30000986 */ /* 0x0001e8000c101d04 */
.L_x_29531:
[----:B------:R-:W-:Y:S05]  /*17b0*/  BSYNC B0 ;  /* 0x0000000000007941 */ /* 0x000fea0003800000 */
.L_x_29530:
        /* <DEDUP_REMOVED lines=17> */
.L_x_29546:
[----:B------:R-:W-:-:S07]  /*18d0*/  FADD.FTZ R99, R40, R99 ;  /* 0x0000006328637221 */ /* 0x000fce0000010000 */
.L_x_29547:
[----:B------:R-:W-:-:S07]  /*18e0*/  MOV R44, R99 ;  /* 0x00000063002c7202 */ /* 0x000fce0000000f00 */
.L_x_29548:
[----:B------:R-:W-:Y:S01]  /*18f0*/  FMUL.FTZ R100, R49, R139 ;  /* 0x0000008b31647220 */ /* 0x000fe20000410000 */
[----:B------:R-:W-:Y:S06]  /*1900*/  @P2 BRA `(.L_x_29549) ;  /* 0x0000000000082947 */ /* 0x000fec0003800000 */
[----:B------:R-:W-:Y:S05]  /*1910*/  @P0 BRA `(.L_x_29550) ;  /* 0x0000000000080947 */ /* 0x000fea0003800000 */
[----:B------:R-:W-:Y:S05]  /*1920*/  BRA `(.L_x_29551) ;  /* 0x0000000000087947 */ /* 0x000fea0003800000 */
.L_x_29549:
[----:B------:R-:W-:-:S07]  /*1930*/  FADD.FTZ R100, R41, R100 ;  /* 0x0000006429647221 */ /* 0x000fce0000010000 */
.L_x_29550:
[----:B------:R-:W-:-:S07]  /*1940*/  MOV R45, R100 ;  /* 0x00000064002d7202 */ /* 0x000fce0000000f00 */
.L_x_29551:
[----:B------:R-:W-:Y:S01]  /*1950*/  FMUL.FTZ R119, R50, R139 ;  /* 0x0000008b32777220 */ /* 0x000fe20000410000 */
[----:B------:R-:W-:Y:S06]  /*1960*/  @P2 BRA `(.L_x_29552) ;  /* 0x0000000000082947 */ /* 0x000fec0003800000 */
[----:B------:R-:W-:Y:S05]  /*1970*/  @P0 BRA `(.L_x_29553) ;  /* 0x0000000000080947 */ /* 0x000fea0003800000 */
[----:B------:R-:W-:Y:S05]  /*1980*/  BRA `(.L_x_29554) ;  /* 0x0000000000087947 */ /* 0x000fea0003800000 */
.L_x_29552:
[----:B------:R-:W-:-:S07]  /*1990*/  FADD.FTZ R119, R42, R119 ;  /* 0x000000772a777221 */ /* 0x000fce0000010000 */
.L_x_29553:
[----:B------:R-:W-:-:S07]  /*19a0*/  MOV R46, R119 ;  /* 0x00000077002e7202 */ /* 0x000fce0000000f00 */
.L_x_29554:
[----:B------:R-:W-:Y:S01]  /*19b0*/  FMUL.FTZ R120, R51, R139 ;  /* 0x0000008b33787220 */ /* 0x000fe20000410000 */
[----:B------:R-:W-:Y:S06]  /*19c0*/  @P2 BRA `(.L_x_29555) ;  /* 0x0000000000082947 */ /* 0x000fec0003800000 */
[----:B------:R-:W-:Y:S05]  /*19d0*/  @P0 BRA `(.L_x_29556) ;  /* 0x0000000000080947 */ /* 0x000fea0003800000 */
[----:B------:R-:W-:Y:S05]  /*19e0*/  BRA `(.L_x_29557) ;  /* 0x0000000000087947 */ /* 0x000fea0003800000 */
.L_x_29555:
[----:B------:R-:W-:-:S07]  /*19f0*/  FADD.FTZ R120, R43, R120 ;  /* 0x000000782b787221 */ /* 0x000fce0000010000 */
.L_x_29556:
[----:B------:R-:W-:-:S07]  /*1a00*/  MOV R47, R120 ;  /* 0x00000078002f7202 */ /* 0x000fce0000000f00 */
.L_x_29557:
[----:B------:R-:W0:Y:S02]  /*1a10*/  @P0 LDC.64 R48, c[0x0][0x238] ;  /* 0x00008e00ff300b82 */ /* 0x000e240000000a00 */
[----:B0-----:R-:W-:-:S04]  /*1a20*/  @P0 LEA R48, P2, R140, R48, 0x4 ;  /* 0x000000308c300211 */ /* 0x001fc800078420ff */
[C---:B------:R-:W-:Y:S02]  /*1a30*/  @P0 LEA.HI.X R49, R140.reuse, R49, RZ, 0x4, P2 ;  /* 0x000000318c310211 */ /* 0x040fe400010f24ff */
[----:B------:R-:W-:-:S03]  /*1a40*/  IADD3 R140, R140, 0x20, RZ ;  /* 0x000000208c8c7810 */ /* 0x000fc60007ffe0ff */
[----:B------:R1:W-:Y:S04]  /*1a50*/  @P0 STG.E.128 desc[UR4][R48.64], R44 ;  /* 0x0000002c30000986 */ /* 0x0003e8000c101d04 */
.L_x_29545:
[----:B------:R-:W-:Y:S05]  /*1a60*/  BSYNC B0 ;  /* 0x0000000000007941 */ /* 0x000fea0003800000 */
.L_x_29544:
        /* <DEDUP_REMOVED lines=17> */
.L_x_29560:
[----:B------:R-:W-:-:S07]  /*1b80*/  FADD.FTZ R101, R40, R101 ;  /* 0x0000006528657221 */ /* 0x000fce0000010000 */
.L_x_29561:
[----:B------:R-:W-:-:S07]  /*1b90*/  MOV R44, R101 ;  /* 0x00000065002c7202 */ /* 0x000fce0000000f00 */
.L_x_29562:
[----:B------:R-:W-:Y:S01]  /*1ba0*/  FMUL.FTZ R102, R49, R139 ;  /* 0x0000008b31667220 */ /* 0x000fe20000410000 */
[----:B------:R-:W-:Y:S06]  /*1bb0*/  @P2 BRA `(.L_x_29563) ;  /* 0x0000000000082947 */ /* 0x000fec0003800000 */
[----:B------:R-:W-:Y:S05]  /*1bc0*/  @P0 BRA `(.L_x_29564) ;  /* 0x0000000000080947 */ /* 0x000fea0003800000 */
[----:B------:R-:W-:Y:S05]  /*1bd0*/  BRA `(.L_x_29565) ;  /* 0x0000000000087947 */ /* 0x000fea0003800000 */
.L_x_29563:
[----:B------:R-:W-:-:S07]  /*1be0*/  FADD.FTZ R102, R41, R102 ;  /* 0x0000006629667221 */ /* 0x000fce0000010000 */
.L_x_29564:
[----:B------:R-:W-:-:S07]  /*1bf0*/  MOV R45, R102 ;  /* 0x00000066002d7202 */ /* 0x000fce0000000f00 */
.L_x_29565:
[----:B------:R-:W-:Y:S01]  /*1c00*/  FMUL.FTZ R121, R50, R139 ;  /* 0x0000008b32797220 */ /* 0x000fe20000410000 */
[----:B------:R-:W-:Y:S06]  /*1c10*/  @P2 BRA `(.L_x_29566) ;  /* 0x0000000000082947 */ /* 0x000fec0003800000 */
[----:B------:R-:W-:Y:S05]  /*1c20*/  @P0 BRA `(.L_x_29567) ;  /* 0x0000000000080947 */ /* 0x000fea0003800000 */
[----:B------:R-:W-:Y:S05]  /*1c30*/  BRA `(.L_x_29568) ;  /* 0x0000000000087947 */ /* 0x000fea0003800000 */
.L_x_29566:
[----:B------:R-:W-:-:S07]  /*1c40*/  FADD.FTZ R121, R42, R121 ;  /* 0x000000792a797221 */ /* 0x000fce0000010000 */
.L_x_29567:
[----:B------:R-:W-:-:S07]  /*1c50*/  MOV R46, R121 ;  /* 0x00000079002e7202 */ /* 0x000fce0000000f00 */
.L_x_29568:
[----:B------:R-:W-:Y:S01]  /*1c60*/  FMUL.FTZ R122, R51, R139 ;  /* 0x0000008b337a7220 */ /* 0x000fe20000410000 */
[----:B------:R-:W-:Y:S06]  /*1c70*/  @P2 BRA `(.L_x_29569) ;  /* 0x0000000000082947 */ /* 0x000fec0003800000 */
[----:B------:R-:W-:Y:S05]  /*1c80*/  @P0 BRA `(.L_x_29570) ;  /* 0x0000000000080947 */ /* 0x000fea0003800000 */
[----:B------:R-:W-:Y:S05]  /*1c90*/  BRA `(.L_x_29571) ;  /* 0x0000000000087947 */ /* 0x000fea0003800000 */
.L_x_29569:
[----:B------:R-:W-:-:S07]  /*1ca0*/  FADD.FTZ R122, R43, R122 ;  /* 0x0000007a2b7a7221 */ /* 0x000fce0000010000 */
.L_x_29570:
[----:B------:R-:W-:-:S07]  /*1cb0*/  MOV R47, R122 ;  /* 0x0000007a002f7202 */ /* 0x000fce0000000f00 */
.L_x_29571:
[----:B------:R-:W0:Y:S02]  /*1cc0*/  @P0 LDC.64 R48, c[0x0][0x238] ;  /* 0x00008e00ff300b82 */ /* 0x000e240000000a00 */
[----:B0-----:R-:W-:-:S04]  /*1cd0*/  @P0 LEA R48, P2, R140, R48, 0x4 ;  /* 0x000000308c300211 */ /* 0x001fc800078420ff */
[C---:B------:R-:W-:Y:S02]  /*1ce0*/  @P0 LEA.HI.X R49, R140.reuse, R49, RZ, 0x4, P2 ;  /* 0x000000318c310211 */ /* 0x040fe400010f24ff */
[----:B------:R-:W-:-:S03]  /*1cf0*/  IADD3 R140, R140, 0x20, RZ ;  /* 0x000000208c8c7810 */ /* 0x000fc60007ffe0ff */
[----:B------:R2:W-:Y:S04]  /*1d00*/  @P0 STG.E.128 desc[UR4][R48.64], R44 ;  /* 0x0000002c30000986 */ /* 0x0005e8000c101d04 */
.L_x_29559:
[----:B------:R-:W-:Y:S05]  /*1d10*/  BSYNC B0 ;  /* 0x0000000000007941 */ /* 0x000fea0003800000 */
.L_x_29558:
        /* <DEDUP_REMOVED lines=17> */
.L_x_29574:
[----:B------:R-:W-:-:S07]  /*1e30*/  FADD.FTZ R103, R40, R103 ;  /* 0x0000006728677221 */ /* 0x000fce0000010000 */
.L_x_29575:
[----:B------:R-:W-:-:S07]  /*1e40*/  MOV R44, R103 ;  /* 0x00000067002c7202 */ /* 0x000fce0000000f00 */
.L_x_29576:
[----:B------:R-:W-:Y:S01]  /*1e50*/  FMUL.FTZ R104, R49, R139 ;  /* 0x0000008b31687220 */ /* 0x000fe20000410000 */
[----:B------:R-:W-:Y:S06]  /*1e60*/  @P2 BRA `(.L_x_29577) ;  /* 0x0000000000082947 */ /* 0x000fec0003800000 */
[----:B------:R-:W-:Y:S05]  /*1e70*/  @P0 BRA `(.L_x_29578) ;  /* 0x0000000000080947 */ /* 0x000fea0003800000 */
[----:B------:R-:W-:Y:S05]  /*1e80*/  BRA `(.L_x_29579) ;  /* 0x0000000000087947 */ /* 0x000fea0003800000 */
.L_x_29577:
[----:B------:R-:W-:-:S07]  /*1e90*/  FADD.FTZ R104, R41, R104 ;  /* 0x0000006829687221 */ /* 0x000fce0000010000 */
.L_x_29578:
[----:B------:R-:W-:-:S07]  /*1ea0*/  MOV R45, R104 ;  /* 0x00000068002d7202 */ /* 0x000fce0000000f00 */
.L_x_29579:
[----:B------:R-:W-:Y:S01]  /*1eb0*/  FMUL.FTZ R123, R50, R139 ;  /* 0x0000008b327b7220 */ /* 0x000fe20000410000 */
[----:B------:R-:W-:Y:S06]  /*1ec0*/  @P2 BRA `(.L_x_29580) ;  /* 0x0000000000082947 */ /* 0x000fec0003800000 */
[----:B------:R-:W-:Y:S05]  /*1ed0*/  @P0 BRA `(.L_x_29581) ;  /* 0x0000000000080947 */ /* 0x000fea0003800000 */
[----:B------:R-:W-:Y:S05]  /*1ee0*/  BRA `(.L_x_29582) ;  /* 0x0000000000087947 */ /* 0x000fea0003800000 */
.L_x_29580:
[----:B------:R-:W-:-:S07]  /*1ef0*/  FADD.FTZ R123, R42, R123 ;  /* 0x0000007b2a7b7221 */ /* 0x000fce0000010000 */
.L_x_29581:
[----:B------:R-:W-:-:S07]  /*1f00*/  MOV R46, R123 ;  /* 0x0000007b002e7202 */ /* 0x000fce0000000f00 */
.L_x_29582:
[----:B------:R-:W-:Y:S01]  /*1f10*/  FMUL.FTZ R124, R51, R139 ;  /* 0x0000008b337c7220 */ /* 0x000fe20000410000 */
[----:B------:R-:W-:Y:S06]  /*1f20*/  @P2 BRA `(.L_x_29583) ;  /* 0x0000000000082947 */ /* 0x000fec0003800000 */
[----:B------:R-:W-:Y:S05]  /*1f30*/  @P0 BRA `(.L_x_29584) ;  /* 0x0000000000080947 */ /* 0x000fea0003800000 */
[----:B------:R-:W-:Y:S05]  /*1f40*/  BRA `(.L_x_29585) ;  /* 0x0000000000087947 */ /* 0x000fea0003800000 */
.L_x_29583:
[----:B------:R-:W-:-:S07]  /*1f50*/  FADD.FTZ R124, R43, R124 ;  /* 0x0000007c2b7c7221 */ /* 0x000fce0000010000 */
.L_x_29584:
[----:B------:R-:W-:-:S07]  /*1f60*/  MOV R47, R124 ;  /* 0x0000007c002f7202 */ /* 0x000fce0000000f00 */
.L_x_29585:
[----:B------:R-:W0:Y:S02]  /*1f70*/  @P0 LDC.64 R48, c[0x0][0x238] ;  /* 0x00008e00ff300b82 */ /* 0x000e240000000a00 */
[----:B0-----:R-:W-:-:S04]  /*1f80*/  @P0 LEA R48, P2, R140, R48, 0x4 ;  /* 0x000000308c300211 */ /* 0x001fc800078420ff */
[C---:B------:R-:W-:Y:S02]  /*1f90*/  @P0 LEA.HI.X R49, R140.reuse, R49, RZ, 0x4, P2 ;  /* 0x000000318c310211 */ /* 0x040fe400010f24ff */
[----:B------:R-:W-:-:S03]  /*1fa0*/  IADD3 R140, R140, 0x20, RZ ;  /* 0x000000208c8c7810 */ /* 0x000fc60007ffe0ff */
[----:B------:R3:W-:Y:S04]  /*1fb0*/  @P0 STG.E.128 desc[UR4][R48.64], R44 ;  /* 0x0000002c30000986 */ /* 0x0007e8000c101d04 */
.L_x_29573:
[----:B------:R-:W-:Y:S05]  /*1fc0*/  BSYNC B0 ;  /* 0x0000000000007941 */ /* 0x000fea0003800000 */
.L_x_29572:
        /* <DEDUP_REMOVED lines=17> */
.L_x_29588:
[----:B------:R-:W-:-:S07]  /*20e0*/  FADD.FTZ R105, R40, R105 ;  /* 0x0000006928697221 */ /* 0x000fce0000010000 */
.L_x_29589:
[----:B------:R-:W-:-:S07]  /*20f0*/  MOV R44, R105 ;  /* 0x00000069002c7202 */ /* 0x000fce0000000f00 */
.L_x_29590:
[----:B------:R-:W-:Y:S01]  /*2100*/  FMUL.FTZ R106, R49, R139 ;  /* 0x0000008b316a7220 */ /* 0x000fe20000410000 */
[----:B------:R-:W-:Y:S06]  /*2110*/  @P2 BRA `(.L_x_29591) ;  /* 0x0000000000082947 */ /* 0x000fec0003800000 */
[----:B------:R-:W-:Y:S05]  /*2120*/  @P0 BRA `(.L_x_29592) ;  /* 0x0000000000080947 */ /* 0x000fea0003800000 */
[----:B------:R-:W-:Y:S05]  /*2130*/  BRA `(.L_x_29593) ;  /* 0x0000000000087947 */ /* 0x000fea0003800000 */
.L_x_29591:
[----:B------:R-:W-:-:S07]  /*2140*/  FADD.FTZ R106, R41, R106 ;  /* 0x0000006a296a7221 */ /* 0x000fce0000010000 */
.L_x_29592:
[----:B------:R-:W-:-:S07]  /*2150*/  MOV R45, R106 ;  /* 0x0000006a002d7202 */ /* 0x000fce0000000f00 */
.L_x_29593:
[----:B------:R-:W-:Y:S01]  /*2160*/  FMUL.FTZ R125, R50, R139 ;  /* 0x0000008b327d7220 */ /* 0x000fe20000410000 */
[----:B------:R-:W-:Y:S06]  /*2170*/  @P2 BRA `(.L_x_29594) ;  /* 0x0000000000082947 */ /* 0x000fec0003800000 */
[----:B------:R-:W-:Y:S05]  /*2180*/  @P0 BRA `(.L_x_29595) ;  /* 0x0000000000080947 */ /* 0x000fea0003800000 */
[----:B------:R-:W-:Y:S05]  /*2190*/  BRA `(.L_x_29596) ;  /* 0x0000000000087947 */ /* 0x000fea0003800000 */
.L_x_29594:
[----:B------:R-:W-:-:S07]  /*21a0*/  FADD.FTZ R125, R42, R125 ;  /* 0x0000007d2a7d7221 */ /* 0x000fce0000010000 */
.L_x_29595:
[----:B------:R-:W-:-:S07]  /*21b0*/  MOV R46, R125 ;  /* 0x0000007d002e7202 */ /* 0x000fce0000000f00 */
.L_x_29596:
[----:B------:R-:W-:Y:S01]  /*21c0*/  FMUL.FTZ R126, R51, R139 ;  /* 0x0000008b337e7220 */ /* 0x000fe20000410000 */
[----:B------:R-:W-:Y:S06]  /*21d0*/  @P2 BRA `(.L_x_29597) ;  /* 0x0000000000082947 */ /* 0x000fec0003800000 */
[----:B------:R-:W-:Y:S05]  /*21e0*/  @P0 BRA `(.L_x_29598) ;  /* 0x0000000000080947 */ /* 0x000fea0003800000 */
[----:B------:R-:W-:Y:S05]  /*21f0*/  BRA `(.L_x_29599) ;  /* 0x0000000000087947 */ /* 0x000fea0003800000 */
.L_x_29597:
[----:B------:R-:W-:-:S07]  /*2200*/  FADD.FTZ R126, R43, R126 ;  /* 0x0000007e2b7e7221 */ /* 0x000fce0000010000 */
.L_x_29598:
[----:B------:R-:W-:-:S07]  /*2210*/  MOV R47, R126 ;  /* 0x0000007e002f7202 */ /* 0x000fce0000000f00 */
.L_x_29599:
[----:B------:R-:W0:Y:S02]  /*2220*/  @P0 LDC.64 R48, c[0x0][0x238] ;  /* 0x00008e00ff300b82 */ /* 0x000e240000000a00 */
[----:B0-----:R-:W-:-:S04]  /*2230*/  @P0 LEA R48, P2, R140, R48, 0x4 ;  /* 0x000000308c300211 */ /* 0x001fc800078420ff */
[C---:B------:R-:W-:Y:S02]  /*2240*/  @P0 LEA.HI.X R49, R140.reuse, R49, RZ, 0x4, P2 ;  /* 0x000000318c310211 */ /* 0x040fe400010f24ff */
[----:B------:R-:W-:-:S03]  /*2250*/  IADD3 R140, R140, 0x20, RZ ;  /* 0x000000208c8c7810 */ /* 0x000fc60007ffe0ff */
[----:B------:R4:W-:Y:S04]  /*2260*/  @P0 STG.E.128 desc[UR4][R48.64], R44 ;  /* 0x0000002c30000986 */ /* 0x0009e8000c101d04 */
.L_x_29587:
[----:B------:R-:W-:Y:S05]  /*2270*/  BSYNC B0 ;  /* 0x0000000000007941 */ /* 0x000fea0003800000 */
.L_x_29586:
[----:B------:R-:W-:Y:S01]  /*2280*/  ISETP.GE.U32.AND P2, PT, R94, 0xc0, PT ;  /* 0x000000c05e00780c */ /* 0x000fe20003f46070 */
[----:B------:R-:W-:-:S12]  /*2290*/  BSSY B0, `(.L_x_29600) ;  /* 0x0000029000007945 */ /* 0x000fd80003800000 */
[----:B------:R-:W-:Y:S05]  /*22a0*/  @!P2 BRA `(.L_x_29601) ;  /* 0x00000000009ca947 */ /* 0x000fea0003800000 */
[----:B01234-:R-:W0:Y:S01]  /*22b0*/  LDC.64 R48, c[0x0][0x220] ;  /* 0x00008800ff307b82 */ /* 0x01fe220000000a00 */
        /* <DEDUP_REMOVED lines=13> */
.L_x_29602:
[----:B------:R-:W-:-:S07]  /*2390*/  FADD.FTZ R107, R40, R107 ;  /* 0x0000006b286b7221 */ /* 0x000fce0000010000 */
.L_x_29603:
[----:B------:R-:W-:-:S07]  /*23a0*/  MOV R44, R107 ;  /* 0x0000006b002c7202 */ /* 0x000fce0000000f00 */
.L_x_29604:
[----:B------:R-:W-:Y:S01]  /*23b0*/  FMUL.FTZ R108, R49, R139 ;  /* 0x0000008b316c7220 */ /* 0x000fe20000410000 */
[----:B------:R-:W-:Y:S06]  /*23c0*/  @P2 BRA `(.L_x_29605) ;  /* 0x0000000000082947 */ /* 0x000fec0003800000 */
[----:B------:R-:W-:Y:S05]  /*23d0*/  @P0 BRA `(.L_x_29606) ;  /* 0x0000000000080947 */ /* 0x000fea0003800000 */
[----:B------:R-:W-:Y:S05]  /*23e0*/  BRA `(.L_x_29607) ;  /* 0x0000000000087947 */ /* 0x000fea0003800000 */
.L_x_29605:
[----:B------:R-:W-:-:S07]  /*23f0*/  FADD.FTZ R108, R41, R108 ;  /* 0x0000006c296c7221 */ /* 0x000fce0000010000 */
.L_x_29606:
[----:B------:R-:W-:-:S07]  /*2400*/  MOV R45, R108 ;  /* 0x0000006c002d7202 */ /* 0x000fce0000000f00 */
.L_x_29607:
[----:B------:R-:W-:Y:S01]  /*2410*/  FMUL.FTZ R127, R50, R139 ;  /* 0x0000008b327f7220 */ /* 0x000fe20000410000 */
[----:B------:R-:W-:Y:S06]  /*2420*/  @P2 BRA `(.L_x_29608) ;  /* 0x0000000000082947 */ /* 0x000fec0003800000 */
[----:B------:R-:W-:Y:S05]  /*2430*/  @P0 BRA `(.L_x_29609) ;  /* 0x0000000000080947 */ /* 0x000fea0003800000 */
[----:B------:R-:W-:Y:S05]  /*2440*/  BRA `(.L_x_29610) ;  /* 0x0000000000087947 */ /* 0x000fea0003800000 */
.L_x_29608:
[----:B------:R-:W-:-:S07]  /*2450*/  FADD.FTZ R127, R42, R127 ;  /* 0x0000007f2a7f7221 */ /* 0x000fce0000010000 */
.L_x_29609:
[----:B------:R-:W-:-:S07]  /*2460*/  MOV R46, R127 ;  /* 0x0000007f002e7202 */ /* 0x000fce0000000f00 */
.L_x_29610:
[----:B------:R-:W-:Y:S01]  /*2470*/  FMUL.FTZ R128, R51, R139 ;  /* 0x0000008b33807220 */ /* 0x000fe20000410000 */
[----:B------:R-:W-:Y:S06]  /*2480*/  @P2 BRA `(.L_x_29611) ;  /* 0x0000000000082947 */ /* 0x000fec0003800000 */
[----:B------:R-:W-:Y:S05]  /*2490*/  @P0 BRA `(.L_x_29612) ;  /* 0x0000000000080947 */ /* 0x000fea0003800000 */
[----:B------:R-:W-:Y:S05]  /*24a0*/  BRA `(.L_x_29613) ;  /* 0x0000000000087947 */ /* 0x000fea0003800000 */
.L_x_29611:
[----:B------:R-:W-:-:S07]  /*24b0*/  FADD.FTZ R128, R43, R128 ;  /* 0x000000802b807221 */ /* 0x000fce0000010000 */
.L_x_29612:
[----:B------:R-:W-:-:S07]  /*24c0*/  MOV R47, R128 ;  /* 0x00000080002f7202 */ /* 0x000fce0000000f00 */
.L_x_29613:
[----:B------:R-:W0:Y:S02]  /*24d0*/  @P0 LDC.64 R48, c[0x0][0x238] ;  /* 0x00008e00ff300b82 */ /* 0x000e240000000a00 */
[----:B0-----:R-:W-:-:S04]  /*24e0*/  @P0 LEA R48, P2, R140, R48, 0x4 ;  /* 0x000000308c300211 */ /* 0x001fc800078420ff */
[C---:B------:R-:W-:Y:S02]  /*24f0*/  @P0 LEA.HI.X R49, R140.reuse, R49, RZ, 0x4, P2 ;  /* 0x000000318c310211 */ /* 0x040fe400010f24ff */
[----:B------:R-:W-:-:S03]  /*2500*/  IADD3 R140, R140, 0x20, RZ ;  /* 0x000000208c8c7810 */ /* 0x000fc60007ffe0ff */
[----:B------:R0:W-:Y:S04]  /*2510*/  @P0 STG.E.128 desc[UR4][R48.64], R44 ;  /* 0x0000002c30000986 */ /* 0x0001e8000c101d04 */
.L_x_29601:
[----:B------:R-:W-:Y:S05]  /*2520*/  BSYNC B0 ;  /* 0x0000000000007941 */ /* 0x000fea0003800000 */
.L_x_29600:
        /* <DEDUP_REMOVED lines=17> */
.L_x_29616:
[----:B------:R-:W-:-:S07]  /*2640*/  FADD.FTZ R109, R40, R109 ;  /* 0x0000006d286d7221 */ /* 0x000fce0000010000 */
.L_x_29617:
[----:B------:R-:W-:-:S07]  /*2650*/  MOV R44, R109 ;  /* 0x0000006d002c7202 */ /* 0x000fce0000000f00 */
.L_x_29618:
[----:B------:R-:W-:Y:S01]  /*2660*/  FMUL.FTZ R110, R49, R139 ;  /* 0x0000008b316e7220 */ /* 0x000fe20000410000 */
[----:B------:R-:W-:Y:S06]  /*2670*/  @P2 BRA `(.L_x_29619) ;  /* 0x0000000000082947 */ /* 0x000fec0003800000 */
[----:B------:R-:W-:Y:S05]  /*2680*/  @P0 BRA `(.L_x_29620) ;  /* 0x0000000000080947 */ /* 0x000fea0003800000 */
[----:B------:R-:W-:Y:S05]  /*2690*/  BRA `(.L_x_29621) ;  /* 0x0000000000087947 */ /* 0x000fea0003800000 */
.L_x_29619:
[----:B------:R-:W-:-:S07]  /*26a0*/  FADD.FTZ R110, R41, R110 ;  /* 0x0000006e296e7221 */ /* 0x000fce0000010000 */
.L_x_29620:
[----:B------:R-:W-:-:S07]  /*26b0*/  MOV R45, R110 ;  /* 0x0000006e002d7202 */ /* 0x000fce0000000f00 */
.L_x_29621:
[----:B------:R-:W-:Y:S01]  /*26c0*/  FMUL.FTZ R129, R50, R139 ;  /* 0x0000008b32817220 */ /* 0x000fe20000410000 */
[----:B------:R-:W-:Y:S06]  /*26d0*/  @P2 BRA `(.L_x_29622) ;  /* 0x0000000000082947 */ /* 0x000fec0003800000 */
[----:B------:R-:W-:Y:S05]  /*26e0*/  @P0 BRA `(.L_x_29623) ;  /* 0x0000000000080947 */ /* 0x000fea0003800000 */
[----:B------:R-:W-:Y:S05]  /*26f0*/  BRA `(.L_x_29624) ;  /* 0x0000000000087947 */ /* 0x000fea0003800000 */
.L_x_29622:
[----:B------:R-:W-:-:S07]  /*2700*/  FADD.FTZ R129, R42, R129 ;  /* 0x000000812a817221 */ /* 0x000fce0000010000 */
.L_x_29623:
[----:B------:R-:W-:-:S07]  /*2710*/  MOV R46, R129 ;  /* 0x00000081002e7202 */ /* 0x000fce0000000f00 */
.L_x_29624:
[----:B------:R-:W-:Y:S01]  /*2720*/  FMUL.FTZ R130, R51, R139 ;  /* 0x0000008b33827220 */ /* 0x000fe20000410000 */
[----:B------:R-:W-:Y:S06]  /*2730*/  @P2 BRA `(.L_x_29625) ;  /* 0x0000000000082947 */ /* 0x000fec0003800000 */
[----:B------:R-:W-:Y:S05]  /*2740*/  @P0 BRA `(.L_x_29626) ;  /* 0x0000000000080947 */ /* 0x000fea0003800000 */
[----:B------:R-:W-:Y:S05]  /*2750*/  BRA `(.L_x_29627) ;  /* 0x0000000000087947 */ /* 0x000fea0003800000 */
.L_x_29625:
[----:B------:R-:W-:-:S07]  /*2760*/  FADD.FTZ R130, R43, R130 ;  /* 0x000000822b827221 */ /* 0x000fce0000010000 */
.L_x_29626:
[----:B------:R-:W-:-:S07]  /*2770*/  MOV R47, R130 ;  /* 0x00000082002f7202 */ /* 0x000fce0000000f00 */
.L_x_29627:
[----:B------:R-:W0:Y:S02]  /*2780*/  @P0 LDC.64 R48, c[0x0][0x238] ;  /* 0x00008e00ff300b82 */ /* 0x000e240000000a00 */
[----:B0-----:R-:W-:-:S04]  /*2790*/  @P0 LEA R48, P2, R140, R48, 0x4 ;  /* 0x000000308c300211 */ /* 0x001fc800078420ff */
[C---:B------:R-:W-:Y:S02]  /*27a0*/  @P0 LEA.HI.X R49, R140.reuse, R49, RZ, 0x4, P2 ;  /* 0x000000318c310211 */ /* 0x040fe400010f24ff */
[----:B------:R-:W-:-:S03]  /*27b0*/  IADD3 R140, R140, 0x20, RZ ;  /* 0x000000208c8c7810 */ /* 0x000fc60007ffe0ff */
[----:B------:R0:W-:Y:S04]  /*27c0*/  @P0 STG.E.128 desc[UR4][R48.64], R44 ;  /* 0x0000002c30000986 */ /* 0x0001e8000c101d04 */
.L_x_29615:
[----:B------:R-:W-:Y:S05]  /*27d0*/  BSYNC B0 ;  /* 0x0000000000007941 */ /* 0x000fea0003800000 */
.L_x_29614:
        /* <DEDUP_REMOVED lines=17> */
.L_x_29630:
[----:B------:R-:W-:-:S07]  /*28f0*/  FADD.FTZ R111, R40, R111 ;  /* 0x0000006f286f7221 */ /* 0x000fce0000010000 */
.L_x_29631:
[----:B------:R-:W-:-:S07]  /*2900*/  MOV R44, R111 ;  /* 0x0000006f002c7202 */ /* 0x000fce0000000f00 */
.L_x_29632:
[----:B------:R-:W-:Y:S01]  /*2910*/  FMUL.FTZ R112, R49, R139 ;  /* 0x0000008b31707220 */ /* 0x000fe20000410000 */
[----:B------:R-:W-:Y:S06]  /*2920*/  @P2 BRA `(.L_x_29633) ;  /* 0x0000000000082947 */ /* 0x000fec0003800000 */
[----:B------:R-:W-:Y:S05]  /*2930*/  @P0 BRA `(.L_x_29634) ;  /* 0x0000000000080947 */ /* 0x000fea0003800000 */
[----:B------:R-:W-:Y:S05]  /*2940*/  BRA `(.L_x_29635) ;  /* 0x0000000000087947 */ /* 0x000fea0003800000 */
.L_x_29633:
[----:B------:R-:W-:-:S07]  /*2950*/  FADD.FTZ R112, R41, R112 ;  /* 0x0000007029707221 */ /* 0x000fce0000010000 */
.L_x_29634:
[----:B------:R-:W-:-:S07]  /*2960*/  MOV R45, R112 ;  /* 0x00000070002d7202 */ /* 0x000fce0000000f00 */
.L_x_29635:
[----:B------:R-:W-:Y:S01]  /*2970*/  FMUL.FTZ R131, R50, R139 ;  /* 0x0000008b32837220 */ /* 0x000fe20000410000 */
[----:B------:R-:W-:Y:S06]  /*2980*/  @P2 BRA `(.L_x_29636) ;  /* 0x0000000000082947 */ /* 0x000fec0003800000 */
[----:B------:R-:W-:Y:S05]  /*2990*/  @P0 BRA `(.L_x_29637) ;  /* 0x0000000000080947 */ /* 0x000fea0003800000 */
[----:B------:R-:W-:Y:S05]  /*29a0*/  BRA `(.L_x_29638) ;  /* 0x0000000000087947 */ /* 0x000fea0003800000 */
.L_x_29636:
[----:B------:R-:W-:-:S07]  /*29b0*/  FADD.FTZ R131, R42, R131 ;  /* 0x000000832a837221 */ /* 0x000fce0000010000 */
.L_x_29637:
[----:B------:R-:W-:-:S07]  /*29c0*/  MOV R46, R131 ;  /* 0x00000083002e7202 */ /* 0x000fce0000000f00 */
.L_x_29638:
[----:B------:R-:W-:Y:S01]  /*29d0*/  FMUL.FTZ R132, R51, R139 ;  /* 0x0000008b33847220 */ /* 0x000fe20000410000 */
[----:B------:R-:W-:Y:S06]  /*29e0*/  @P2 BRA `(.L_x_29639) ;  /* 0x0000000000082947 */ /* 0x000fec0003800000 */
[----:B------:R-:W-:Y:S05]  /*29f0*/  @P0 BRA `(.L_x_29640) ;  /* 0x0000000000080947 */ /* 0x000fea0003800000 */
[----:B------:R-:W-:Y:S05]  /*2a00*/  BRA `(.L_x_29641) ;  /* 0x0000000000087947 */ /* 0x000fea0003800000 */
.L_x_29639:
[----:B------:R-:W-:-:S07]  /*2a10*/  FADD.FTZ R132, R43, R132 ;  /* 0x000000842b847221 */ /* 0x000fce0000010000 */
.L_x_29640:
[----:B------:R-:W-:-:S07]  /*2a20*/  MOV R47, R132 ;  /* 0x00000084002f7202 */ /* 0x000fce0000000f00 */
.L_x_29641:
[----:B------:R-:W0:Y:S02]  /*2a30*/  @P0 LDC.64 R48, c[0x0][0x238] ;  /* 0x00008e00ff300b82 */ /* 0x000e240000000a00 */
[----:B0-----:R-:W-:-:S04]  /*2a40*/  @P0 LEA R48, P2, R140, R48, 0x4 ;  /* 0x000000308c300211 */ /* 0x001fc800078420ff */
[C---:B------:R-:W-:Y:S02]  /*2a50*/  @P0 LEA.HI.X R49, R140.reuse, R49, RZ, 0x4, P2 ;  /* 0x000000318c310211 */ /* 0x040fe400010f24ff */
[----:B------:R-:W-:-:S03]  /*2a60*/  IADD3 R140, R140, 0x20, RZ ;  /* 0x000000208c8c7810 */ /* 0x000fc60007ffe0ff */
[----:B------:R0:W-:Y:S04]  /*2a70*/  @P0 STG.E.128 desc[UR4][R48.64], R44 ;  /* 0x0000002c30000986 */ /* 0x0001e8000c101d04 */
.L_x_29629:
[----:B------:R-:W-:Y:S05]  /*2a80*/  BSYNC B0 ;  /* 0x0000000000007941 */ /* 0x000fea0003800000 */
.L_x_29628:
        /* <DEDUP_REMOVED lines=17> */
.L_x_29644:
[----:B------:R-:W-:-:S07]  /*2ba0*/  FADD.FTZ R113, R40, R113 ;  /* 0x0000007128717221 */ /* 0x000fce0000010000 */
.L_x_29645:
[----:B------:R-:W-:-:S07]  /*2bb0*/  MOV R44, R113 ;  /* 0x00000071002c7202 */ /* 0x000fce0000000f00 */
.L_x_29646:
[----:B------:R-:W-:Y:S01]  /*2bc0*/  FMUL.FTZ R114, R49, R139 ;  /* 0x0000008b31727220 */ /* 0x000fe20000410000 */
[----:B------:R-:W-:Y:S06]  /*2bd0*/  @P2 BRA `(.L_x_29647) ;  /* 0x0000000000082947 */ /* 0x000fec0003800000 */
[----:B------:R-:W-:Y:S05]  /*2be0*/  @P0 BRA `(.L_x_29648) ;  /* 0x0000000000080947 */ /* 0x000fea0003800000 */
[----:B------:R-:W-:Y:S05]  /*2bf0*/  BRA `(.L_x_29649) ;  /* 0x0000000000087947 */ /* 0x000fea0003800000 */
.L_x_29647:
[----:B------:R-:W-:-:S07]  /*2c00*/  FADD.FTZ R114, R41, R114 ;  /* 0x0000007229727221 */ /* 0x000fce0000010000 */
.L_x_29648:
[----:B------:R-:W-:-:S07]  /*2c10*/  MOV R45, R114 ;  /* 0x00000072002d7202 */ /* 0x000fce0000000f00 */
.L_x_29649:
[----:B------:R-:W-:Y:S01]  /*2c20*/  FMUL.FTZ R133, R50, R139 ;  /* 0x0000008b32857220 */ /* 0x000fe20000410000 */
[----:B------:R-:W-:Y:S06]  /*2c30*/  @P2 BRA `(.L_x_29650) ;  /* 0x0000000000082947 */ /* 0x000fec0003800000 */
[----:B------:R-:W-:Y:S05]  /*2c40*/  @P0 BRA `(.L_x_29651) ;  /* 0x0000000000080947 */ /* 0x000fea0003800000 */
[----:B------:R-:W-:Y:S05]  /*2c50*/  BRA `(.L_x_29652) ;  /* 0x0000000000087947 */ /* 0x000fea0003800000 */
.L_x_29650:
[----:B------:R-:W-:-:S07]  /*2c60*/  FADD.FTZ R133, R42, R133 ;  /* 0x000000852a857221 */ /* 0x000fce0000010000 */
.L_x_29651:
[----:B------:R-:W-:-:S07]  /*2c70*/  MOV R46, R133 ;  /* 0x00000085002e7202 */ /* 0x000fce0000000f00 */
.L_x_29652:
[----:B------:R-:W-:Y:S01]  /*2c80*/  FMUL.FTZ R134, R51, R139 ;  /* 0x0000008b33867220 */ /* 0x000fe20000410000 */
[----:B------:R-:W-:Y:S06]  /*2c90*/  @P2 BRA `(.L_x_29653) ;  /* 0x0000000000082947 */ /* 0x000fec0003800000 */
[----:B------:R-:W-:Y:S05]  /*2ca0*/  @P0 BRA `(.L_x_29654) ;  /* 0x0000000000080947 */ /* 0x000fea0003800000 */
[----:B------:R-:W-:Y:S05]  /*2cb0*/  BRA `(.L_x_29655) ;  /* 0x0000000000087947 */ /* 0x000fea0003800000 */
.L_x_29653:
[----:B------:R-:W-:-:S07]  /*2cc0*/  FADD.FTZ R134, R43, R134 ;  /* 0x000000862b867221 */ /* 0x000fce0000010000 */
.L_x_29654:
[----:B------:R-:W-:-:S07]  /*2cd0*/  MOV R47, R134 ;  /* 0x00000086002f7202 */ /* 0x000fce0000000f00 */
.L_x_29655:
[----:B------:R-:W0:Y:S02]  /*2ce0*/  @P0 LDC.64 R48, c[0x0][0x238] ;  /* 0x00008e00ff300b82 */ /* 0x000e240000000a00 */
[----:B0-----:R-:W-:-:S04]  /*2cf0*/  @P0 LEA R48, P2, R140, R48, 0x4 ;  /* 0x000000308c300211 */ /* 0x001fc800078420ff */
[C---:B------:R-:W-:Y:S02]  /*2d00*/  @P0 LEA.HI.X R49, R140.reuse, R49, RZ, 0x4, P2 ;  /* 0x000000318c310211 */ /* 0x040fe400010f24ff */
[----:B------:R-:W-:-:S03]  /*2d10*/  IADD3 R140, R140, 0x20, RZ ;  /* 0x000000208c8c7810 */ /* 0x000fc60007ffe0ff */
[----:B------:R0:W-:Y:S04]  /*2d20*/  @P0 STG.E.128 desc[UR4][R48.64], R44 ;  /* 0x0000002c30000986 */ /* 0x0001e8000c101d04 */
.L_x_29643:
[----:B------:R-:W-:Y:S05]  /*2d30*/  BSYNC B0 ;  /* 0x0000000000007941 */ /* 0x000fea0003800000 */
.L_x_29642:
        /* <DEDUP_REMOVED lines=17> */
.L_x_29658:
[----:B------:R-:W-:-:S07]  /*2e50*/  FADD.FTZ R115, R40, R115 ;  /* 0x0000007328737221 */ /* 0x000fce0000010000 */
.L_x_29659:
[----:B------:R-:W-:-:S07]  /*2e60*/  MOV R44, R115 ;  /* 0x00000073002c7202 */ /* 0x000fce0000000f00 */
.L_x_29660:
[----:B------:R-:W-:Y:S01]  /*2e70*/  FMUL.FTZ R116, R49, R139 ;  /* 0x0000008b31747220 */ /* 0x000fe20000410000 */
[----:B------:R-:W-:Y:S06]  /*2e80*/  @P2 BRA `(.L_x_29661) ;  /* 0x0000000000082947 */ /* 0x000fec0003800000 */
[----:B------:R-:W-:Y:S05]  /*2e90*/  @P0 BRA `(.L_x_29662) ;  /* 0x0000000000080947 */ /* 0x000fea0003800000 */
[----:B------:R-:W-:Y:S05]  /*2ea0*/  BRA `(.L_x_29663) ;  /* 0x0000000000087947 */ /* 0x000fea0003800000 */
.L_x_29661:
[----:B------:R-:W-:-:S07]  /*2eb0*/  FADD.FTZ R116, R41, R116 ;  /* 0x0000007429747221 */ /* 0x000fce0000010000 */
.L_x_29662:
[----:B------:R-:W-:-:S07]  /*2ec0*/  MOV R45, R116 ;  /* 0x00000074002d7202 */ /* 0x000fce0000000f00 */
.L_x_29663:
[----:B------:R-:W-:Y:S01]  /*2ed0*/  FMUL.FTZ R135, R50, R139 ;  /* 0x0000008b32877220 */ /* 0x000fe20000410000 */
[----:B------:R-:W-:Y:S06]  /*2ee0*/  @P2 BRA `(.L_x_29664) ;  /* 0x0000000000082947 */ /* 0x000fec0003800000 */
[----:B------:R-:W-:Y:S05]  /*2ef0*/  @P0 BRA `(.L_x_29665) ;  /* 0x0000000000080947 */ /* 0x000fea0003800000 */
[----:B------:R-:W-:Y:S05]  /*2f00*/  BRA `(.L_x_29666) ;  /* 0x0000000000087947 */ /* 0x000fea0003800000 */
.L_x_29664:
[----:B------:R-:W-:-:S07]  /*2f10*/  FADD.FTZ R135, R42, R135 ;  /* 0x000000872a877221 */ /* 0x000fce0000010000 */
.L_x_29665:
[----:B------:R-:W-:-:S07]  /*2f20*/  MOV R46, R135 ;  /* 0x00000087002e7202 */ /* 0x000fce0000000f00 */
.L_x_29666:
[----:B------:R-:W-:Y:S01]  /*2f30*/  FMUL.FTZ R136, R51, R139 ;  /* 0x0000008b33887220 */ /* 0x000fe20000410000 */
[----:B------:R-:W-:Y:S06]  /*2f40*/  @P2 BRA `(.L_x_29667) ;  /* 0x0000000000082947 */ /* 0x000fec0003800000 */
[----:B------:R-:W-:Y:S05]  /*2f50*/  @P0 BRA `(.L_x_29668) ;  /* 0x0000000000080947 */ /* 0x000fea0003800000 */
[----:B------:R-:W-:Y:S05]  /*2f60*/  BRA `(.L_x_29669) ;  /* 0x0000000000087947 */ /* 0x000fea0003800000 */
.L_x_29667:
[----:B------:R-:W-:-:S07]  /*2f70*/  FADD.FTZ R136, R43, R136 ;  /* 0x000000882b887221 */ /* 0x000fce0000010000 */
.L_x_29668:
[----:B------:R-:W-:-:S07]  /*2f80*/  MOV R47, R136 ;  /* 0x00000088002f7202 */ /* 0x000fce0000000f00 */
.L_x_29669:
[----:B------:R-:W0:Y:S02]  /*2f90*/  @P0 LDC.64 R48, c[0x0][0x238] ;  /* 0x00008e00ff300b82 */ /* 0x000e240000000a00 */
[----:B0-----:R-:W-:-:S04]  /*2fa0*/  @P0 LEA R48, P2, R140, R48, 0x4 ;  /* 0x000000308c300211 */ /* 0x001fc800078420ff */
[----:B------:R-:W-:-:S05]  /*2fb0*/  @P0 LEA.HI.X R49, R140, R49, RZ, 0x4, P2 ;  /* 0x000000318c310211 */ /* 0x000fca00010f24ff */
[----:B------:R0:W-:Y:S04]  /*2fc0*/  @P0 STG.E.128 desc[UR4][R48.64], R44 ;  /* 0x0000002c30000986 */ /* 0x0001e8000c101d04 */
.L_x_29657:
[----:B------:R-:W-:Y:S05]  /*2fd0*/  BSYNC B0 ;  /* 0x0000000000007941 */ /* 0x000fea0003800000 */
.L_x_29656:
        /* <DEDUP_REMOVED lines=8> */
[----:B------:R-:W-:-:S05]  /*3060*/  FADD.FTZ R49, R118, R49 ;  /* 0x0000003176317221 */ /* 0x000fca0000010000 */
[----:B------:R-:W-:-:S05]  /*3070*/  FSEL R48, R49, RZ, P1 ;  /* 0x000000ff31307208 */ /* 0x000fca0000800000 */
        /* <DEDUP_REMOVED lines=39> */
[----:B------:R-:W-:-:S04]  /*32f0*/  @P2 FADD.FTZ R48, R132, R49 ;  /* 0x0000003184302221 */ /* 0x000fc80000010000 */
[----:B------:R-:W-:-:S04]  /*3300*/  FADD.FTZ R49, R113, R48 ;  /* 0x0000003071317221 */ /* 0x000fc80000010000 */
[----:B------:R-:W-:-:S04]  /*3310*/  FADD.FTZ R50, R114, R49 ;  /* 0x0000003172327221 */ /* 0x000fc80000010000 */
[----:B------:R-:W-:-:S04]  /*3320*/  FADD.FTZ R49, R133, R50 ;  /* 0x0000003285317221 */ /* 0x000fc80000010000 */
[----:B------:R-:W-:-:S04]  /*3330*/  @P3 FADD.FTZ R48, R134, R49 ;  /* 0x0000003186303221 */ /* 0x000fc80000010000 */
        /* <DEDUP_REMOVED lines=13> */
[----:B0----5:R-:W-:Y:S02]  /*3410*/  FADD.FTZ R139, R51, R138 ;  /* 0x0000008a338b7221 */ /* 0x021fe40000010000 */
        /* <DEDUP_REMOVED lines=21> */
[----:B------:R-:W-:Y:S01]  /*3570*/  @P6 FFMA.FTZ R48, R50, R50, R49 ;  /* 0x0000003232306223 */ /* 0x000fe20000010031 */
[--C-:B------:R-:W-:Y:S01]  /*3580*/  FADD.FTZ R49, R101, -R141.reuse ;  /* 0x8000008d65317221 */ /* 0x100fe20000010000 */
[----:B------:R-:W-:Y:S01]  /*3590*/  ISETP.GT.U32.AND P6, PT, R94, 0x5f, PT ;  /* 0x0000005f5e00780c */ /* 0x000fe20003fc4070 */
[----:B------:R-:W-:Y:S02]  /*35a0*/  FADD.FTZ R50, R102, -R141 ;  /* 0x8000008d66327221 */ /* 0x000fe40000010000 */
        /* <DEDUP_REMOVED lines=74> */
.L_x_29703:
[----:B-1----:R-:W-:Y:S01]  /*3a50*/  FADD.FTZ R143, R140, R139 ;  /* 0x0000008b8c8f7221 */ /* 0x002fe20000010000 */
[----:B------:R-:W-:Y:S01]  /*3a60*/  FMUL.FTZ R139, R141, R141 ;  /* 0x0000008d8d8b7220 */ /* 0x000fe20000410000 */
[----:B------:R-:W-:Y:S01]  /*3a70*/  ISETP.NE.AND P2, PT, R95, RZ, PT ;  /* 0x000000ff5f00720c */ /* 0x000fe20003f45270 */
[----:B------:R-:W1:Y:S01]  /*3a80*/  @!P5 LDC.64 R50, c[0x0][0x250] ;  /* 0x00009400ff32db82 */ /* 0x000e620000000a00 */
[----:B------:R-:W-:Y:S01]  /*3a90*/  FFMA.FTZ R138, R143, R138, UR7 ;  /* 0x000000078f8a7e23 */ /* 0x000fe2000801008a */
[----:B------:R-:W-:Y:S01]  /*3aa0*/  BSSY B0, `(.L_x_29671) ;  /* 0x000001b000007945 */ /* 0x000fe20003800000 */
[----:B------:R-:W-:-:S05]  /*3ab0*/  FSEL R139, R139, RZ, P2 ;  /* 0x000000ff8b8b7208 */ /* 0x000fca0001000000 */
[----:B------:R-:W2:Y:S01]  /*3ac0*/  @!P5 LDC.64 R48, c[0x0][0x258] ;  /* 0x00009600ff30db82 */ /* 0x000ea20000000a00 */
[----:B------:R-:W-:Y:S01]  /*3ad0*/  FADD.FTZ R139, R138, R139 ;  /* 0x0000008b8a8b7221 */ /* 0x000fe20000010000 */
[----:B------:R-:W-:-:S05]  /*3ae0*/  FSEL R138, R141, RZ, !P2 ;  /* 0x000000ff8d8a7208 */ /* 0x000fca0005000000 */
[----:B------:R-:W3:Y:S01]  /*3af0*/  MUFU.RSQ R139, R139 ;  /* 0x0000008b008b7308 */ /* 0x000ee20000001400 */
[----:B-1----:R-:W-:-:S05]  /*3b00*/  @!P5 IMAD.WIDE R50, R92, 0x4, R50 ;  /* 0x000000045c32d825 */ /* 0x002fca00078e0232 */
[----:B------:R1:W-:Y:S01]  /*3b10*/  @!P5 STG.E desc[UR4][R50.64], R141 ;  /* 0x0000008d3200d986 */ /* 0x0003e2000c101904 */
[----:B--2---:R-:W-:-:S05]  /*3b20*/  @!P5 IMAD.WIDE R48, R92, 0x4, R48 ;  /* 0x000000045c30d825 */ /* 0x004fca00078e0230 */
[----:B---3--:R1:W-:Y:S01]  /*3b30*/  @!P5 STG.E desc[UR4][R48.64], R139 ;  /* 0x0000008b3000d986 */ /* 0x0083e2000c101904 */
[----:B------:R-:W-:Y:S05]  /*3b40*/  @!P1 BRA `(.L_x_29672) ;  /* 0x0000000000409947 */ /* 0x000fea0003800000 */
[----:B01----:R-:W0:Y:S01]  /*3b50*/  LDC.64 R140, c[0x0][0x2b8] ;  /* 0x0000ae00ff8c7b82 */ /* 0x003e220000000a00 */
        /* <DEDUP_REMOVED lines=12> */
[C---:B0-----:R-:W-:Y:S01]  /*3c20*/  IMAD.WIDE.U32 R140, R137.reuse, 0x10, R140 ;  /* 0x00000010898c7825 */ /* 0x041fe200078e008c */
[----:B------:R-:W-:-:S04]  /*3c30*/  IADD3 R137, R137, 0x20, RZ ;  /* 0x0000002089897810 */ /* 0x000fc80007ffe0ff */
[----:B------:R2:W-:Y:S03]  /*3c40*/  STG.E.128 desc[UR4][R140.64], R48 ;  /* 0x000000308c007986 */ /* 0x0005e6000c101d04 */
.L_x_29672:
[----:B------:R-:W-:Y:S05]  /*3c50*/  BSYNC B0 ;  /* 0x0000000000007941 */ /* 0x000fea0003800000 */
.L_x_29671:
[----:B------:R-:W-:Y:S01]  /*3c60*/  ISETP.GE.U32.AND P2, PT, R94, 0x40, PT ;  /* 0x000000405e00780c */ /* 0x000fe20003f46070 */
[----:B------:R-:W-:-:S12]  /*3c70*/  BSSY B0, `(.L_x_29673) ;  /* 0x0000012000007945 */ /* 0x000fd80003800000 */
[----:B------:R-:W-:Y:S05]  /*3c80*/  @!P2 BRA `(.L_x_29674) ;  /* 0x000000000040a947 */ /* 0x000fea0003800000 */
[----:B012---:R-:W0:Y:S01]  /*3c90*/  LDC.64 R140, c[0x0][0x2b8] ;  /* 0x0000ae00ff8c7b82 */ /* 0x007e220000000a00 */
        /* <DEDUP_REMOVED lines=15> */
.L_x_29674:
[----:B------:R-:W-:Y:S05]  /*3d90*/  BSYNC B0 ;  /* 0x0000000000007941 */ /* 0x000fea0003800000 */
.L_x_29673:
[----:B------:R-:W-:Y:S01]  /*3da0*/  ISETP.GE.U32.AND P2, PT, R94, 0x60, PT ;  /* 0x000000605e00780c */ /* 0x000fe20003f46070 */
[----:B------:R-:W-:-:S12]  /*3db0*/  BSSY B0, `(.L_x_29675) ;  /* 0x0000012000007945 */ /* 0x000fd80003800000 */
[----:B------:R-:W-:Y:S05]  /*3dc0*/  @!P2 BRA `(.L_x_29676) ;  /* 0x000000000040a947 */ /* 0x000fea0003800000 */
[----:B0123--:R-:W0:Y:S01]  /*3dd0*/  LDC.64 R140, c[0x0][0x2b8] ;  /* 0x0000ae00ff8c7b82 */ /* 0x00fe220000000a00 */
        /* <DEDUP_REMOVED lines=15> */
.L_x_29676:
[----:B------:R-:W-:Y:S05]  /*3ed0*/  BSYNC B0 ;  /* 0x0000000000007941 */ /* 0x000fea0003800000 */
.L_x_29675:
[----:B------:R-:W-:Y:S01]  /*3ee0*/  ISETP.GE.U32.AND P2, PT, R94, 0x80, PT ;  /* 0x000000805e00780c */ /* 0x000fe20003f46070 */
[----:B------:R-:W-:-:S12]  /*3ef0*/  BSSY B0, `(.L_x_29677) ;  /* 0x0000012000007945 */ /* 0x000fd80003800000 */
[----:B------:R-:W-:Y:S05]  /*3f00*/  @!P2 BRA `(.L_x_29678) ;  /* 0x000000000040a947 */ /* 0x000fea0003800000 */
[----:B01234-:R-:W0:Y:S01]  /*3f10*/  LDC.64 R140, c[0x0][0x2b8] ;  /* 0x0000ae00ff8c7b82 */ /* 0x01fe220000000a00 */
        /* <DEDUP_REMOVED lines=15> */
.L_x_29678:
[----:B------:R-:W-:Y:S05]  /*4010*/  BSYNC B0 ;  /* 0x0000000000007941 */ /* 0x000fea0003800000 */
.L_x_29677:
        /* <DEDUP_REMOVED lines=19> */
.L_x_29680:
[----:B------:R-:W-:Y:S05]  /*4150*/  BSYNC B0 ;  /* 0x0000000000007941 */ /* 0x000fea0003800000 */
.L_x_29679:
        /* <DEDUP_REMOVED lines=19> */
.L_x_29682:
[----:B------:R-:W-:Y:S05]  /*4290*/  BSYNC B0 ;  /* 0x0000000000007941 */ /* 0x000fea0003800000 */
.L_x_29681:
        /* <DEDUP_REMOVED lines=19> */
.L_x_29684:
[----:B------:R-:W-:Y:S05]  /*43d0*/  BSYNC B0 ;  /* 0x0000000000007941 */ /* 0x000fea0003800000 */
.L_x_29683:
        /* <DEDUP_REMOVED lines=19> */
.L_x_29686:
[----:B------:R-:W-:Y:S05]  /*4510*/  BSYNC B0 ;  /* 0x0000000000007941 */ /* 0x000fea0003800000 */
.L_x_29685:
        /* <DEDUP_REMOVED lines=19> */
.L_x_29688:
[----:B------:R-:W-:Y:S05]  /*4650*/  BSYNC B0 ;  /* 0x0000000000007941 */ /* 0x000fea0003800000 */
.L_x_29687:
        /* <DEDUP_REMOVED lines=11> */
[----:B------:R-:W-:-:S04]  /*4710*/  FMUL.FTZ R51, R139, R138 ;  /* 0x0000008a8b337220 */ /* 0x000fc80000410000 */
[----:B------:R-:W-:Y:S01]  /*4720*/  FFMA.FTZ R51, R69, R51, R88 ;  /* 0x0000003345337223 */ /* 0x000fe20000010058 */
[----:B0-----:R-:W-:-:S04]  /*4730*/  IMAD.WIDE.U32 R138, R137, 0x10, R48 ;  /* 0x00000010898a7825 */ /* 0x001fc800078e0030 */
[----:B------:R-:W-:Y:S01]  /*4740*/  FFMA.FTZ R48, R67, R50, R18 ;  /* 0x0000003243307223 */ /* 0x000fe20000010012 */
[----:B------:R-:W-:Y:S01]  /*4750*/  FFMA.FTZ R49, R66, R140, R89 ;  /* 0x0000008c42317223 */ /* 0x000fe20000010059 */
[----:B------:R-:W-:-:S05]  /*4760*/  FFMA.FTZ R50, R68, R142, R19 ;  /* 0x0000008e44327223 */ /* 0x000fca0000010013 */
[----:B------:R0:W-:Y:S02]  /*4770*/  STG.E.128 desc[UR4][R138.64], R48 ;  /* 0x000000308a007986 */ /* 0x0001e4000c101d04 */
.L_x_29690:
[----:B------:R-:W-:Y:S05]  /*4780*/  BSYNC B0 ;  /* 0x0000000000007941 */ /* 0x000fea0003800000 */
.L_x_29689:
[----:B01234-:R-:W0:Y:S02]  /*4790*/  LDC.64 R48, c[0x0][0x210] ;  /* 0x00008400ff307b82 */ /* 0x01fe240000000a00 */
[----:B0-----:R-:W-:-:S04]  /*47a0*/  LEA R92, R48, R92, 0x2 ;  /* 0x0000005c305c7211 */ /* 0x001fc800078e10ff */
[----:B------:R-:W-:-:S13]  /*47b0*/  ISETP.GE.AND P2, PT, R92, R49, PT ;  /* 0x000000315c00720c */ /* 0x000fda0003f46270 */
[----:B------:R-:W-:Y:S05]  /*47c0*/  @!P2 BRA `(.L_x_29691) ;  /* 0xffffffcc0024a947 */ /* 0x000fea000383ffff */
[----:B------:R-:W-:Y:S05]  /*47d0*/  EXIT ;  /* 0x000000000000794d */ /* 0x000fea0003800000 */
.L_x_29670:
        /* <DEDUP_REMOVED lines=8> */
.L_x_29693:
[----:B------:R-:W-:Y:S05]  /*4860*/  BSYNC B0 ;  /* 0x0000000000007941 */ /* 0x000fea0003800000 */
.L_x_29692:
        /* <DEDUP_REMOVED lines=9> */
.L_x_29694:
[----:B------:R-:W-:Y:S01]  /*4900*/  HFMA2.MMA R144, -RZ, RZ, 0, 2.384185791015625e-07 ;  /* 0x00000004ff907435 */ /* 0x000fe200000001ff */
[----:B------:R-:W-:-:S05]  /*4910*/  MOV R50, R143 ;  /* 0x0000008f00327202 */ /* 0x000fca0000000f00 */
[----:B------:R-:W-:-:S05]  /*4920*/  FADD.FTZ R50, R49, R50 ;  /* 0x0000003231327221 */ /* 0x000fca0000010000 */
[----:B------:R-:W-:-:S07]  /*4930*/  MOV R145, R50 ;  /* 0x0000003200917202 */ /* 0x000fce0000000f00 */
[----:B------:R-:W-:Y:S05]  /*4940*/  WARPSYNC.COLLECTIVE R142, `(.L_x_29695) ;  /* 0x000000008e087348 */ /* 0x000fea0003c00000 */
[----:B------:R0:W1:Y:S02]  /*4950*/  SHFL.BFLY P6, R143, R145, R144, R147 ;  /* 0x0c000090918f7389 */ /* 0x00006400000c0093 */
[----:B01----:R-:W-:Y:S01]  /*4960*/  ENDCOLLECTIVE ;  /* 0x000000000000791b */ /* 0x003fe20003800000 */
.L_x_29695:
[----:B------:R-:W-:Y:S01]  /*4970*/  HFMA2.MMA R144, -RZ, RZ, 0, 4.76837158203125e-07 ;  /* 0x00000008ff907435 */ /* 0x000fe200000001ff */
[----:B------:R-:W-:-:S05]  /*4980*/  MOV R51, R143 ;  /* 0x0000008f00337202 */ /* 0x000fca0000000f00 */
[----:B------:R-:W-:-:S05]  /*4990*/  FADD.FTZ R51, R50, R51 ;  /* 0x0000003332337221 */ /* 0x000fca0000010000 */
[----:B------:R-:W-:-:S07]  /*49a0*/  MOV R145, R51 ;  /* 0x0000003300917202 */ /* 0x000fce0000000f00 */
[----:B------:R-:W-:Y:S05]  /*49b0*/  WARPSYNC.COLLECTIVE R142, `(.L_x_29696) ;  /* 0x000000008e087348 */ /* 0x000fea0003c00000 */
[----:B------:R0:W1:Y:S02]  /*49c0*/  SHFL.BFLY P6, R143, R145, R144, R147 ;  /* 0x0c000090918f7389 */ /* 0x00006400000c0093 */
[----:B01----:R-:W-:Y:S01]  /*49d0*/  ENDCOLLECTIVE ;  /* 0x000000000000791b */ /* 0x003fe20003800000 */
.L_x_29696:
        /* <DEDUP_REMOVED lines=8> */
.L_x_29697:
        /* <DEDUP_REMOVED lines=95> */
.L_x_29698:
[----:B------:R-:W-:Y:S01]  /*5050*/  HFMA2.MMA R144, -RZ, RZ, 0, 1.1920928955078125e-07 ;  /* 0x00000002ff907435 */ /* 0x000fe200000001ff */
[----:B------:R-:W-:-:S05]  /*5060*/  MOV R49, R143 ;  /* 0x0000008f00317202 */ /* 0x000fca0000000f00 */
[----:B------:R-:W-:-:S05]  /*5070*/  FADD.FTZ R49, R48, R49 ;  /* 0x0000003130317221 */ /* 0x000fca0000010000 */
[----:B------:R-:W-:-:S07]  /*5080*/  MOV R145, R49 ;  /* 0x0000003100917202 */ /* 0x000fce0000000f00 */
[----:B------:R-:W-:Y:S05]  /*5090*/  WARPSYNC.COLLECTIVE R142, `(.L_x_29699) ;  /* 0x000000008e087348 */ /* 0x000fea0003c00000 */
[----:B------:R0:W1:Y:S02]  /*50a0*/  SHFL.BFLY P6, R143, R145, R144, R147 ;  /* 0x0c000090918f7389 */ /* 0x00006400000c0093 */
[----:B01----:R-:W-:Y:S01]  /*50b0*/  ENDCOLLECTIVE ;  /* 0x000000000000791b */ /* 0x003fe20003800000 */
.L_x_29699:
[----:B------:R-:W-:Y:S01]  /*50c0*/  HFMA2.MMA R144, -RZ, RZ, 0, 2.384185791015625e-07 ;  /* 0x00000004ff907435 */ /* 0x000fe200000001ff */
[----:B------:R-:W-:-:S05]  /*50d0*/  MOV R50, R143 ;  /* 0x0000008f00327202 */ /* 0x000fca0000000f00 */
[----:B------:R-:W-:-:S05]  /*50e0*/  FADD.FTZ R50, R49, R50 ;  /* 0x0000003231327221 */ /* 0x000fca0000010000 */
[----:B------:R-:W-:-:S07]  /*50f0*/  MOV R145, R50 ;  /* 0x0000003200917202 */ /* 0x000fce0000000f00 */
[----:B------:R-:W-:Y:S05]  /*5100*/  WARPSYNC.COLLECTIVE R142, `(.L_x_29700) ;  /* 0x000000008e087348 */ /* 0x000fea0003c00000 */
[----:B------:R0:W1:Y:S02]  /*5110*/  SHFL.BFLY P6, R143, R145, R144, R147 ;  /* 0x0c000090918f7389 */ /* 0x00006400000c0093 */
[----:B01----:R-:W-:Y:S01]  /*5120*/  ENDCOLLECTIVE ;  /* 0x000000000000791b */ /* 0x003fe20003800000 */
.L_x_29700:
[----:B------:R-:W-:Y:S01]  /*5130*/  HFMA2.MMA R144, -RZ, RZ, 0, 4.76837158203125e-07 ;  /* 0x00000008ff907435 */ /* 0x000fe200000001ff */
[----:B------:R-:W-:-:S05]  /*5140*/  MOV R51, R143 ;  /* 0x0000008f00337202 */ /* 0x000fca0000000f00 */
[----:B------:R-:W-:-:S05]  /*5150*/  FADD.FTZ R51, R50, R51 ;  /* 0x0000003332337221 */ /* 0x000fca0000010000 */
[----:B------:R-:W-:-:S07]  /*5160*/  MOV R145, R51 ;  /* 0x0000003300917202 */ /* 0x000fce0000000f00 */
[----:B------:R-:W-:Y:S05]  /*5170*/  WARPSYNC.COLLECTIVE R142, `(.L_x_29701) ;  /* 0x000000008e087348 */ /* 0x000fea0003c00000 */
[----:B------:R0:W1:Y:S02]  /*5180*/  SHFL.BFLY P6, R143, R145, R144, R147 ;  /* 0x0c000090918f7389 */ /* 0x00006400000c0093 */
[----:B01----:R-:W-:Y:S01]  /*5190*/  ENDCOLLECTIVE ;  /* 0x000000000000791b */ /* 0x003fe20003800000 */
.L_x_29701:
[----:B------:R-:W-:Y:S01]  /*51a0*/  HFMA2.MMA R144, -RZ, RZ, 0, 9.5367431640625e-07 ;  /* 0x00000010ff907435 */ /* 0x000fe200000001ff */
[----:B------:R-:W-:-:S05]  /*51b0*/  MOV R140, R143 ;  /* 0x0000008f008c7202 */ /* 0x000fca0000000f00 */
[----:B------:R-:W-:-:S05]  /*51c0*/  FADD.FTZ R140, R51, R140 ;  /* 0x0000008c338c7221 */ /* 0x000fca0000010000 */
[----:B------:R-:W-:-:S07]  /*51d0*/  MOV R145, R140 ;  /* 0x0000008c00917202 */ /* 0x000fce0000000f00 */
[----:B------:R-:W-:Y:S05]  /*51e0*/  WARPSYNC.COLLECTIVE R142, `(.L_x_29702) ;  /* 0x000000008e087348 */ /* 0x000fea0003c00000 */
[----:B------:R0:W1:Y:S02]  /*51f0*/  SHFL.BFLY P6, R143, R145, R144, R147 ;  /* 0x0c000090918f7389 */ /* 0x00006400000c0093 */
[----:B01----:R-:W-:Y:S01]  /*5200*/  ENDCOLLECTIVE ;  /* 0x000000000000791b */ /* 0x003fe20003800000 */
.L_x_29702:
[----:B------:R-:W-:Y:S01]  /*5210*/  MOV R139, R143 ;  /* 0x0000008f008b7202 */ /* 0x000fe20000000f00 */
[----:B------:R-:W-:Y:S06]  /*5220*/  BRA `(.L_x_29703) ;  /* 0xffffffe800087947 */ /* 0x000fec000383ffff */
.L_x_29704:
        /* <DEDUP_REMOVED lines=13> */
.L_x_37494:


//--------------------- .text._ZN10layer_norm13ln_fwd_kernelINS_13Kernel_traitsI6__halfffffjLj1280ELj1ELj4ELj1ELj16ENS_18Kernel_traits_baseILj1280ES2_ffffjLj128EEEEELb0ELb0ELb0ELb1EEEvNS_9FwdParamsE --------------------------
	.section	.text._ZN10layer_norm13ln_fwd_kernelINS_13Kernel_traitsI6__halfffffjLj1280ELj1ELj4ELj1ELj16ENS_18Kernel_traits_baseILj1280ES2_ffffjLj128EEEEELb0ELb0ELb0ELb1EEEvNS_9FwdParamsE,"ax",@progbits
	.align	128
        .global         _ZN10layer_norm13ln_fwd_kernelINS_13Kernel_traitsI6__halfffffjLj1280ELj1ELj4ELj1ELj16ENS_18Kernel_traits_baseILj1280ES2_ffffjLj128EEEEELb0ELb0ELb0ELb1EEEvNS_9FwdParamsE
        .type           _ZN10layer_norm13ln_fwd_kernelINS_13Kernel_traitsI6__halfffffjLj1280ELj1ELj4ELj1ELj16ENS_18Kernel_traits_baseILj1280ES2_ffffjLj128EEEEELb0ELb0ELb0ELb1EEEvNS_9FwdParamsE,@function
        .size           _ZN10layer_norm13ln_fwd_kernelINS_13Kernel_traitsI6__halfffffjLj1280ELj1ELj4ELj1ELj16ENS_18Kernel_traits_baseILj1280ES2_ffffjLj128EEEEELb0ELb0ELb0ELb1EEEvNS_9FwdParamsE,(.L_x_37495 - _ZN10layer_norm13ln_fwd_kernelINS_13Kernel_traitsI6__halfffffjLj1280ELj1ELj4ELj1ELj16ENS_18Kernel_traits_baseILj1280ES2_ffffjLj128EEEEELb0ELb0ELb0ELb1EEEvNS_9FwdParamsE)
        .other          _ZN10layer_norm13ln_fwd_kernelINS_13Kernel_traitsI6__halfffffjLj1280ELj1ELj4ELj1ELj16ENS_18Kernel_traits_baseILj1280ES2_ffffjLj128EEEEELb0ELb0ELb0ELb1EEEvNS_9FwdParamsE,@"STO_CUDA_ENTRY STV_DEFAULT"
_ZN10layer_norm13ln_fwd_kernelINS_13Kernel_traitsI6__halfffffjLj1280ELj1ELj4ELj1ELj16ENS_18Kernel_traits_baseILj1280ES2_ffffjLj128EEEEELb0ELb0ELb0ELb1EEEvNS_9FwdParamsE:
.text._ZN10layer_norm13ln_fwd_kernelINS_13Kernel_traitsI6__halfffffjLj1280ELj1ELj4ELj1ELj16ENS_18Kernel_traits_baseILj1280ES2_ffffjLj128EEEEELb0ELb0ELb0ELb1EEEvNS_9FwdParamsE:
        /* <DEDUP_REMOVED lines=14> */
[----:B------:R0:W5:Y:S04]  /*00e0*/  @P2 LDG.E.64 R18, desc[UR4][R4.64] ;  /* 0x0000000404122981 */ /* 0x000168000c1e1b00 */
[----:B------:R0:W5:Y:S04]  /*00f0*/  @P2 LDG.E.64 R16, desc[UR4][R4.64+0x100] ;  /* 0x0001000404102981 */ /* 0x000168000c1e1b00 */
[----:B------:R0:W5:Y:S04]  /*0100*/  @P2 LDG.E.64 R14, desc[UR4][R4.64+0x200] ;  /* 0x00020004040e2981 */ /* 0x000168000c1e1b00 */
[----:B------:R0:W5:Y:S04]  /*0110*/  @P2 LDG.E.64 R12, desc[UR4][R4.64+0x300] ;  /* 0x00030004040c2981 */ /* 0x000168000c1e1b00 */
[----:B------:R0:W5:Y:S04]  /*0120*/  @P2 LDG.E.64 R10, desc[UR4][R4.64+0x400] ;  /* 0x00040004040a2981 */ /* 0x000168000c1e1b00 */
[----:B------:R0:W5:Y:S04]  /*0130*/  @P2 LDG.E.64 R8, desc[UR4][R4.64+0x500] ;  /* 0x0005000404082981 */ /* 0x000168000c1e1b00 */
[----:B------:R0:W5:Y:S01]  /*0140*/  @P2 LDG.E.64 R6, desc[UR4][R4.64+0x600] ;  /* 0x0006000404062981 */ /* 0x000162000c1e1b00 */
[----:B------:R-:W-:-:S03]  /*0150*/  SHF.R.U32.HI R0, RZ, 0x5, R2 ;  /* 0x00000005ff007819 */ /* 0x000fc60000011602 */
[----:B------:R0:W5:Y:S01]  /*0160*/  @P2 LDG.E.64 R26, desc[UR4][R4.64+0x700] ;  /* 0x00070004041a2981 */ /* 0x000162000c1e1b00 */
[----:B--2---:R-:W-:Y:S02]  /*0170*/  LEA R111, R111, R0, 0x2 ;  /* 0x000000006f6f7211 */ /* 0x004fe400078e10ff */
[----:B------:R-:W-:Y:S01]  /*0180*/  IADD3 R2, P0, R3, UR6, RZ ;  /* 0x0000000603027c10 */ /* 0x000fe2000ff1e0ff */
[----:B------:R0:W5:Y:S01]  /*0190*/  @P2 LDG.E.64 R24, desc[UR4][R4.64+0x800] ;  /* 0x0008000404182981 */ /* 0x000162000c1e1b00 */
[----:B------:R-:W-:Y:S01]  /*01a0*/  ISETP.GE.AND P1, PT, R111, UR8, PT ;  /* 0x000000086f007c0c */ /* 0x000fe2000bf26270 */
[----:B------:R-:W-:Y:S01]  /*01b0*/  ULDC.64 UR8, c[0x0][0x230] ;  /* 0x00008c0000087ab9 */ /* 0x000fe20000000a00 */
[----:B------:R-:W-:Y:S01]  /*01c0*/  IADD3.X R3, RZ, UR7, RZ, P0, !PT ;  /* 0x00000007ff037c10 */ /* 0x000fe200087fe4ff */
[----:B------:R0:W5:Y:S01]  /*01d0*/  @P2 LDG.E.64 R22, desc[UR4][R4.64+0x900] ;  /* 0x0009000404162981 */ /* 0x000162000c1e1b00 */
[----:B-1----:R-:W-:-:S04]  /*01e0*/  LOP3.LUT P0, RZ, R20, UR8, RZ, 0xfc, !PT ;  /* 0x0000000814ff7c12 */ /* 0x002fc8000f80fcff */
[----:B------:R-:W-:-:S05]  /*01f0*/  LOP3.LUT P0, RZ, R21, UR9, RZ, 0xfc, P0 ;  /* 0x0000000915ff7c12 */ /* 0x000fca000800fcff */
[----:B0-----:R-:W-:Y:S08]  /*0200*/  @P1 EXIT ;  /* 0x000000000000194d */ /* 0x001ff00003800000 */
[----:B------:R-:W2:Y:S04]  /*0210*/  LDG.E.64 R36, desc[UR4][R2.64] ;  /* 0x0000000402247981 */ /* 0x000ea8000c1e1b00 */
[----:B------:R-:W3:Y:S04]  /*0220*/  LDG.E.64 R38, desc[UR4][R2.64+0x100] ;  /* 0x0001000402267981 */ /* 0x000ee8000c1e1b00 */
[----:B------:R-:W4:Y:S04]  /*0230*/  LDG.E.64 R40, desc[UR4][R2.64+0x200] ;  /* 0x0002000402287981 */ /* 0x000f28000c1e1b00 */
[----:B------:R-:W4:Y:S04]  /*0240*/  LDG.E.64 R42, desc[UR4][R2.64+0x300] ;  /* 0x00030004022a7981 */ /* 0x000f28000c1e1b00 */
[----:B------:R-:W4:Y:S04]  /*0250*/  LDG.E.64 R44, desc[UR4][R2.64+0x400] ;  /* 0x00040004022c7981 */ /* 0x000f28000c1e1b00 */
[----:B------:R-:W4:Y:S04]  /*0260*/  LDG.E.64 R28, desc[UR4][R2.64+0x500] ;  /* 0x00050004021c7981 */ /* 0x000f28000c1e1b00 */
[----:B------:R-:W4:Y:S04]  /*0270*/  LDG.E.64 R30, desc[UR4][R2.64+0x600] ;  /* 0x00060004021e7981 */ /* 0x000f28000c1e1b00 */
[----:B------:R-:W4:Y:S04]  /*0280*/  LDG.E.64 R32, desc[UR4][R2.64+0x700] ;  /* 0x0007000402207981 */ /* 0x000f28000c1e1b00 */
[----:B------:R-:W4:Y:S04]  /*0290*/  LDG.E.64 R34, desc[UR4][R2.64+0x800] ;  /* 0x0008000402227981 */ /* 0x000f28000c1e1b00 */
[----:B------:R0:W4:Y:S01]  /*02a0*/  LDG.E.64 R64, desc[UR4][R2.64+0x900] ;  /* 0x0009000402407981 */ /* 0x000122000c1e1b00 */
        /* <DEDUP_REMOVED lines=11> */
[----:B------:R-:W-:Y:S01]  /*0360*/  HADD2.F32 R20, -RZ, R18.H0_H0 ;  /* 0x20000012ff147230 */ /* 0x000fe20000004100 */
[----:B------:R-:W-:Y:S01]  /*0370*/  SHF.R.U64 R66, R18, 0x10, R19 ;  /* 0x0000001012427819 */ /* 0x000fe20000001213 */
[----:B------:R-:W-:Y:S01]  /*0380*/  HADD2.F32 R18, -RZ, R16.H0_H0 ;  /* 0x20000010ff127230 */ /* 0x000fe20000004100 */
[----:B------:R-:W-:Y:S01]  /*0390*/  SHF.R.U64 R68, R16, 0x10, R17 ;  /* 0x0000001010447819 */ /* 0x000fe20000001211 */
[----:B------:R-:W-:Y:S01]  /*03a0*/  HADD2.F32 R16, -RZ, R14.H0_H0 ;  /* 0x2000000eff107230 */ /* 0x000fe20000004100 */
[----:B------:R-:W-:Y:S01]  /*03b0*/  SHF.R.U64 R70, R14, 0x10, R15 ;  /* 0x000000100e467819 */ /* 0x000fe2000000120f */
[----:B------:R-:W-:Y:S01]  /*03c0*/  HADD2.F32 R14, -RZ, R12.H0_H0 ;  /* 0x2000000cff0e7230 */ /* 0x000fe20000004100 */
[----:B------:R-:W-:Y:S01]  /*03d0*/  SHF.R.U32.HI R67, RZ, 0x10, R19 ;  /* 0x00000010ff437819 */ /* 0x000fe20000011613 */
[----:B------:R-:W-:Y:S01]  /*03e0*/  ULDC.U8 UR6, c[0x0][0x2a0] ;  /* 0x0000a80000067ab9 */ /* 0x000fe20000000000 */
[----:B------:R-:W-:Y:S01]  /*03f0*/  SHF.R.U32.HI R69, RZ, 0x10, R17 ;  /* 0x00000010ff457819 */ /* 0x000fe20000011611 */
[----:B------:R-:W-:Y:S01]  /*0400*/  HADD2.F32 R5, -RZ, R27.H0_H0 ;  /* 0x2000001bff057230 */ /* 0x000fe20000004100 */
[----:B------:R-:W-:Y:S01]  /*0410*/  SHF.R.U32.HI R71, RZ, 0x10, R15 ;  /* 0x00000010ff477819 */ /* 0x000fe2000001160f */
[----:B------:R-:W-:Y:S01]  /*0420*/  HADD2.F32 R4, -RZ, R24.H0_H0 ;  /* 0x20000018ff047230 */ /* 0x000fe20000004100 */
[--C-:B------:R-:W-:Y:S01]  /*0430*/  SHF.R.U64 R72, R12, 0x10, R13.reuse ;  /* 0x000000100c487819 */ /* 0x100fe2000000120d */
[----:B------:R-:W-:Y:S01]  /*0440*/  HADD2.F32 R12, -RZ, R10.H0_H0 ;  /* 0x2000000aff0c7230 */ /* 0x000fe20000004100 */
[----:B------:R-:W-:Y:S01]  /*0450*/  SHF.R.U32.HI R73, RZ, 0x10, R13 ;  /* 0x00000010ff497819 */ /* 0x000fe2000001160d */
[----:B0-----:R-:W-:Y:S01]  /*0460*/  HADD2.F32 R3, -RZ, R25.H0_H0 ;  /* 0x20000019ff037230 */ /* 0x001fe20000004100 */
        /* <DEDUP_REMOVED lines=24> */
[----:B------:R-:W-:Y:S01]  /*05f0*/  ISETP.NE.AND.EX P1, PT, R21, RZ, PT, P1 ;  /* 0x000000ff1500720c */ /* 0x000fe20003f25310 */
[----:B------:R-:W-:Y:S01]  /*0600*/  HADD2.F32 R66, -RZ, R66.H0_H0 ;  /* 0x20000042ff427230 */ /* 0x000fe20000004100 */
[----:B------:R-:W-:Y:S01]  /*0610*/  ISETP.NE.AND P4, PT, RZ, UR6, PT ;  /* 0x00000006ff007c0c */ /* 0x000fe2000bf85270 */
[----:B------:R-:W-:Y:S01]  /*0620*/  HADD2.F32 R67, -RZ, R67.H0_H0 ;  /* 0x20000043ff437230 */ /* 0x000fe20000004100 */
[----:B------:R-:W-:Y:S01]  /*0630*/  ULDC UR7, c[0x0][0x218] ;  /* 0x0000860000077ab9 */ /* 0x000fe20000000800 */
[----:B------:R-:W-:Y:S01]  /*0640*/  HADD2.F32 R68, -RZ, R68.H0_H0 ;  /* 0x20000044ff447230 */ /* 0x000fe20000004100 */
[----:B------:R-:W-:Y:S01]  /*0650*/  ULDC UR8, c[0x0][0x2d8] ;  /* 0x0000b60000087ab9 */ /* 0x000fe20000000800 */
[----:B------:R-:W-:Y:S01]  /*0660*/  HADD2.F32 R69, -RZ, R69.H0_H0 ;  /* 0x20000045ff457230 */ /* 0x000fe20000004100 */
[----:B------:R-:W-:Y:S01]  /*0670*/  ULDC.64 UR12, c[0x0][0x230] ;  /* 0x00008c00000c7ab9 */ /* 0x000fe20000000a00 */
[----:B------:R-:W-:Y:S01]  /*0680*/  HADD2.F32 R70, -RZ, R70.H0_H0 ;  /* 0x20000046ff467230 */ /* 0x000fe20000004100 */
[----:B------:R-:W-:Y:S01]  /*0690*/  ULDC.64 UR10, c[0x0][0x2b8] ;  /* 0x0000ae00000a7ab9 */ /* 0x000fe20000000a00 */
        /* <DEDUP_REMOVED lines=14> */
[----:B------:R-:W-:Y:S01]  /*0780*/  HADD2.F32 R85, -RZ, R85.H0_H0 ;  /* 0x20000055ff557230 */ /* 0x000fe20000004100 */
[--C-:B--2---:R-:W-:Y:S01]  /*0790*/  SHF.R.U64 R109, R36, 0x10, R37.reuse ;  /* 0x00000010246d7819 */ /* 0x104fe20000001225 */
[----:B------:R-:W-:Y:S01]  /*07a0*/  HADD2.F32 R110, -RZ, R36.H0_H0 ;  /* 0x20000024ff6e7230 */ /* 0x000fe20000004100 */
[----:B------:R-:W-:Y:S01]  /*07b0*/  SHF.R.U32.HI R107, RZ, 0x10, R37 ;  /* 0x00000010ff6b7819 */ /* 0x000fe20000011625 */
[----:B------:R-:W-:Y:S01]  /*07c0*/  HADD2.F32 R108, -RZ, R37.H0_H0 ;  /* 0x20000025ff6c7230 */ /* 0x000fe20000004100 */
[--C-:B---3--:R-:W-:Y:S01]  /*07d0*/  SHF.R.U64 R86, R38, 0x10, R39.reuse ;  /* 0x0000001026567819 */ /* 0x108fe20000001227 */
[----:B------:R-:W-:Y:S01]  /*07e0*/  HADD2.F32 R106, -RZ, R38.H0_H0 ;  /* 0x20000026ff6a7230 */ /* 0x000fe20000004100 */
[----:B------:R-:W-:Y:S01]  /*07f0*/  SHF.R.U32.HI R87, RZ, 0x10, R39 ;  /* 0x00000010ff577819 */ /* 0x000fe20000011627 */
[----:B------:R-:W-:Y:S01]  /*0800*/  HADD2.F32 R21, -RZ, R39.H0_H0 ;  /* 0x20000027ff157230 */ /* 0x000fe20000004100 */
[--C-:B----4-:R-:W-:Y:S01]  /*0810*/  SHF.R.U64 R88, R40, 0x10, R41.reuse ;  /* 0x0000001028587819 */ /* 0x110fe20000001229 */
        /* <DEDUP_REMOVED lines=50> */
[----:B------:R-:W-:-:S07]  /*0b40*/  HADD2.F32 R105, -RZ, R105.H0_H0 ;  /* 0x20000069ff697230 */ /* 0x000fce0000004100 */
.L_x_29826:
[----:B0-----:R-:W0:Y:S01]  /*0b50*/  S2R R56, SR_TID.X ;  /* 0x0000000000387919 */ /* 0x001e220000002100 */
[----:B------:R-:W1:Y:S01]  /*0b60*/  @P1 LDC.64 R46, c[0x0][0x270] ;  /* 0x00009c00ff2e1b82 */ /* 0x000e620000000a00 */
[----:B------:R-:W-:Y:S01]  /*0b70*/  IMAD R44, R111, UR7, RZ ;  /* 0x000000076f2c7c24 */ /* 0x000fe2000f8e02ff */
[----:B------:R-:W-:Y:S01]  /*0b80*/  HFMA2.MMA R48, -RZ, RZ, 1.875, 0 ;  /* 0x3f800000ff307435 */ /* 0x000fe200000001ff */
[----:B------:R-:W-:-:S03]  /*0b90*/  ISETP.NE.U32.AND P2, PT, RZ, UR12, PT ;  /* 0x0000000cff007c0c */ /* 0x000fc6000bf45070 */
[----:B------:R-:W-:Y:S02]  /*0ba0*/  SHF.R.S32.HI R45, RZ, 0x1f, R44 ;  /* 0x0000001fff2d7819 */ /* 0x000fe4000001142c */
[----:B------:R-:W2:Y:S01]  /*0bb0*/  LDC.64 R142, c[0x0][0x220] ;  /* 0x00008800ff8e7b82 */ /* 0x000ea20000000a00 */
[----:B------:R-:W-:Y:S02]  /*0bc0*/  ISETP.NE.AND.EX P2, PT, RZ, UR13, PT, P2 ;  /* 0x0000000dff007c0c */ /* 0x000fe4000bf45320 */
[----:B------:R-:W-:Y:S01]  /*0bd0*/  LEA.HI R45, R45, R44, RZ, 0x2 ;  /* 0x0000002c2d2d7211 */ /* 0x000fe200078f10ff */
[----:B-1----:R-:W-:-:S05]  /*0be0*/  @P1 IMAD.WIDE R46, R111, 0x4, R46 ;  /* 0x000000046f2e1825 */ /* 0x002fca00078e022e */
[----:B------:R-:W3:Y:S01]  /*0bf0*/  @P1 LDG.E R48, desc[UR4][R46.64] ;  /* 0x000000042e301981 */ /* 0x000ee2000c1e1900 */
[----:B0-----:R-:W-:-:S04]  /*0c00*/  LOP3.LUT R56, R56, 0x1f, RZ, 0xc0, !PT ;  /* 0x0000001f38387812 */ /* 0x001fc800078ec0ff */
[----:B------:R-:W-:-:S04]  /*0c10*/  LEA.HI.SX32 R49, R45, R56, 0x1e ;  /* 0x000000382d317211 */ /* 0x000fc800078ff2ff */
[C---:B------:R-:W-:Y:S01]  /*0c20*/  @P2 LEA R50, P3, R49.reuse, UR12, 0x4 ;  /* 0x0000000c31322c11 */ /* 0x040fe2000f8620ff */
[----:B--2---:R-:W-:-:S06]  /*0c30*/  IMAD.WIDE.U32 R44, R49, 0x10, R142 ;  /* 0x00000010312c7825 */ /* 0x004fcc00078e008e */
[----:B------:R-:W3:Y:S01]  /*0c40*/  LDG.E.128 R44, desc[UR4][R44.64] ;  /* 0x000000042c2c7981 */ /* 0x000ee2000c1e1d00 */
[----:B------:R-:W-:Y:S02]  /*0c50*/  @P2 LEA.HI.X R51, R49, UR13, RZ, 0x4, P3 ;  /* 0x0000000d31332c11 */ /* 0x000fe400098f24ff */
[----:B------:R-:W-:-:S03]  /*0c60*/  ISETP.NE.U32.AND P3, PT, RZ, UR12, PT ;  /* 0x0000000cff007c0c */ /* 0x000fc6000bf65070 */
[----:B-----5:R3:W5:Y:S01]  /*0c70*/  @P2 LDG.E.128 R36, desc[UR4][R50.64] ;  /* 0x0000000432242981 */ /* 0x020762000c1e1d00 */
[----:B------:R-:W-:Y:S01]  /*0c80*/  ISETP.NE.AND.EX P3, PT, RZ, UR13, PT, P3 ;  /* 0x0000000dff007c0c */ /* 0x000fe2000bf65330 */
[----:B---3--:R-:W-:-:S12]  /*0c90*/  FMUL.FTZ R51, R44, R48 ;  /* 0x000000302c337220 */ /* 0x008fd80000410000 */
[----:B------:R-:W-:Y:S05]  /*0ca0*/  @P3 BRA `(.L_x_29705) ;  /* 0x0000000000083947 */ /* 0x000fea0003800000 */
[----:B------:R-:W-:Y:S05]  /*0cb0*/  @P0 BRA `(.L_x_29706) ;  /* 0x0000000000080947 */ /* 0x000fea0003800000 */
[----:B------:R-:W-:Y:S05]  /*0cc0*/  BRA `(.L_x_29707) ;  /* 0x0000000000087947 */ /* 0x000fea0003800000 */
.L_x_29705:
[----:B-----5:R-:W-:-:S07]  /*0cd0*/  FADD.FTZ R51, R36, R51 ;  /* 0x0000003324337221 */ /* 0x020fce0000010000 */
.L_x_29706:
[----:B------:R-:W-:-:S07]  /*0ce0*/  MOV R40, R51 ;  /* 0x0000003300287202 */ /* 0x000fce0000000f00 */
.L_x_29707:
[----:B------:R-:W-:Y:S01]  /*0cf0*/  FMUL.FTZ R52, R45, R48 ;  /* 0x000000302d347220 */ /* 0x000fe20000410000 */
[----:B------:R-:W-:Y:S06]  /*0d00*/  @P3 BRA `(.L_x_29708) ;  /* 0x0000000000083947 */ /* 0x000fec0003800000 */
[----:B------:R-:W-:Y:S05]  /*0d10*/  @P0 BRA `(.L_x_29709) ;  /* 0x0000000000080947 */ /* 0x000fea0003800000 */
[----:B------:R-:W-:Y:S05]  /*0d20*/  BRA `(.L_x_29710) ;  /* 0x0000000000087947 */ /* 0x000fea0003800000 */
.L_x_29708:
[----:B-----5:R-:W-:-:S07]  /*0d30*/  FADD.FTZ R52, R37, R52 ;  /* 0x0000003425347221 */ /* 0x020fce0000010000 */
.L_x_29709:
[----:B------:R-:W-:-:S07]  /*0d40*/  MOV R41, R52 ;  /* 0x0000003400297202 */ /* 0x000fce0000000f00 */
.L_x_29710:
[----:B------:R-:W-:Y:S01]  /*0d50*/  FMUL.FTZ R53, R46, R48 ;  /* 0x000000302e357220 */ /* 0x000fe20000410000 */
[----:B------:R-:W-:Y:S06]  /*0d60*/  @P3 BRA `(.L_x_29711) ;  /* 0x0000000000083947 */ /* 0x000fec0003800000 */
[----:B------:R-:W-:Y:S05]  /*0d70*/  @P0 BRA `(.L_x_29712) ;  /* 0x0000000000080947 */ /* 0x000fea0003800000 */
[----:B------:R-:W-:Y:S05]  /*0d80*/  BRA `(.L_x_29713) ;  /* 0x0000000000087947 */ /* 0x000fea0003800000 */
.L_x_29711:
[----:B-----5:R-:W-:-:S07]  /*0d90*/  FADD.FTZ R53, R38, R53 ;  /* 0x0000003526357221 */ /* 0x020fce0000010000 */
.L_x_29712:
[----:B------:R-:W-:-:S07]  /*0da0*/  MOV R42, R53 ;  /* 0x00000035002a7202 */ /* 0x000fce0000000f00 */
.L_x_29713:
[----:B------:R-:W-:Y:S01]  /*0db0*/  FMUL.FTZ R55, R47, R48 ;  /* 0x000000302f377220 */ /* 0x000fe20000410000 */
[----:B------:R-:W-:Y:S06]  /*0dc0*/  @P3 BRA `(.L_x_29714) ;  /* 0x0000000000083947 */ /* 0x000fec0003800000 */
[----:B------:R-:W-:Y:S05]  /*0dd0*/  @P0 BRA `(.L_x_29715) ;  /* 0x0000000000080947 */ /* 0x000fea0003800000 */
[----:B------:R-:W-:Y:S05]  /*0de0*/  BRA `(.L_x_29716) ;  /* 0x0000000000087947 */ /* 0x000fea0003800000 */
.L_x_29714:
[----:B-----5:R-:W-:-:S07]  /*0df0*/  FADD.FTZ R55, R39, R55 ;  /* 0x0000003727377221 */ /* 0x020fce0000010000 */
.L_x_29715:
[----:B------:R-:W-:-:S07]  /*0e00*/  MOV R43, R55 ;  /* 0x00000037002b7202 */ /* 0x000fce0000000f00 */
.L_x_29716:
[----:B------:R-:W0:Y:S01]  /*0e10*/  @P0 LDC.64 R44, c[0x0][0x238] ;  /* 0x00008e00ff2c0b82 */ /* 0x000e220000000a00 */
[----:B------:R-:W-:-:S05]  /*0e20*/  IADD3 R50, R49, 0x20, RZ ;  /* 0x0000002031327810 */ /* 0x000fca0007ffe0ff */
[----:B------:R-:W-:Y:S02]  /*0e30*/  IMAD.WIDE.U32 R46, R50, 0x10, R142 ;  /* 0x00000010322e7825 */ /* 0x000fe400078e008e */
[----:B------:R-:W1:Y:S01]  /*0e40*/  @P2 LDC.64 R58, c[0x0][0x230] ;  /* 0x00008c00ff3a2b82 */ /* 0x000e620000000a00 */
[----:B0-----:R-:W-:-:S04]  /*0e50*/  @P0 LEA R44, P5, R49, R44, 0x4 ;  /* 0x0000002c312c0211 */ /* 0x001fc800078a20ff */
[----:B------:R-:W-:Y:S01]  /*0e60*/  @P0 LEA.HI.X R45, R49, R45, RZ, 0x4, P5 ;  /* 0x0000002d312d0211 */ /* 0x000fe200028f24ff */
[----:B-1----:R-:W-:-:S04]  /*0e70*/  @P2 IMAD.WIDE.U32 R58, R50, 0x10, R58 ;  /* 0x00000010323a2825 */ /* 0x002fc800078e003a */
[----:B------:R0:W-:Y:S04]  /*0e80*/  @P0 STG.E.128 desc[UR4][R44.64], R40 ;  /* 0x000000282c000986 */ /* 0x0001e8000c101d04 */
[----:B-----5:R1:W5:Y:S04]  /*0e90*/  @P2 LDG.E.128 R36, desc[UR4][R58.64] ;  /* 0x000000043a242981 */ /* 0x020368000c1e1d00 */
[----:B0-----:R-:W2:Y:S02]  /*0ea0*/  LDG.E.128 R44, desc[UR4][R46.64] ;  /* 0x000000042e2c7981 */ /* 0x001ea4000c1e1d00 */
[----:B--2---:R-:W-:Y:S01]  /*0eb0*/  FMUL.FTZ R57, R44, R48 ;  /* 0x000000302c397220 */ /* 0x004fe20000410000 */
[----:B-1----:R-:W-:Y:S06]  /*0ec0*/  @P3 BRA `(.L_x_29717) ;  /* 0x0000000000083947 */ /* 0x002fec0003800000 */
[----:B------:R-:W-:Y:S05]  /*0ed0*/  @P0 BRA `(.L_x_29718) ;  /* 0x0000000000080947 */ /* 0x000fea0003800000 */
[----:B------:R-:W-:Y:S05]  /*0ee0*/  BRA `(.L_x_29719) ;  /* 0x0000000000087947 */ /* 0x000fea0003800000 */
.L_x_29717:
[----:B-----5:R-:W-:-:S07]  /*0ef0*/  FADD.FTZ R57, R36, R57 ;  /* 0x0000003924397221 */ /* 0x020fce0000010000 */
.L_x_29718:
[----:B------:R-:W-:-:S07]  /*0f00*/  MOV R40, R57 ;  /* 0x0000003900287202 */ /* 0x000fce0000000f00 */
.L_x_29719:
[----:B------:R-:W-:Y:S01]  /*0f10*/  FMUL.FTZ R59, R45, R48 ;  /* 0x000000302d3b7220 */ /* 0x000fe20000410000 */
[----:B------:R-:W-:Y:S06]  /*0f20*/  @P3 BRA `(.L_x_29720) ;  /* 0x0000000000083947 */ /* 0x000fec0003800000 */
[----:B------:R-:W-:Y:S05]  /*0f30*/  @P0 BRA `(.L_x_29721) ;  /* 0x0000000000080947 */ /* 0x000fea0003800000 */
[----:B------:R-:W-:Y:S05]  /*0f40*/  BRA `(.L_x_29722) ;  /* 0x0000000000087947 */ /* 0x000fea0003800000 */
.L_x_29720:
[----:B-----5:R-:W-:-:S07]  /*0f50*/  FADD.FTZ R59, R37, R59 ;  /* 0x0000003b253b7221 */ /* 0x020fce0000010000 */
.L_x_29721:
[----:B------:R-:W-:-:S07]  /*0f60*/  MOV R41, R59 ;  /* 0x0000003b00297202 */ /* 0x000fce0000000f00 */
.L_x_29722:
[----:B------:R-:W-:Y:S01]  /*0f70*/  FMUL.FTZ R60, R46, R48 ;  /* 0x000000302e3c7220 */ /* 0x000fe20000410000 */
[----:B------:R-:W-:Y:S06]  /*0f80*/  @P3 BRA `(.L_x_29723) ;  /* 0x0000000000083947 */ /* 0x000fec0003800000 */
[----:B------:R-:W-:Y:S05]  /*0f90*/  @P0 BRA `(.L_x_29724) ;  /* 0x0000000000080947 */ /* 0x000fea0003800000 */
[----:B------:R-:W-:Y:S05]  /*0fa0*/  BRA `(.L_x_29725) ;  /* 0x0000000000087947 */ /* 0x000fea0003800000 */
.L_x_29723:
[----:B-----5:R-:W-:-:S07]  /*0fb0*/  FADD.FTZ R60, R38, R60 ;  /* 0x0000003c263c7221 */ /* 0x020fce0000010000 */
.L_x_29724:
[----:B------:R-:W-:-:S07]  /*0fc0*/  MOV R42, R60 ;  /* 0x0000003c002a7202 */ /* 0x000fce0000000f00 */
.L_x_29725:
[----:B------:R-:W-:Y:S01]  /*0fd0*/  FMUL.FTZ R61, R47, R48 ;  /* 0x000000302f3d7220 */ /* 0x000fe20000410000 */
[----:B------:R-:W-:Y:S06]  /*0fe0*/  @P3 BRA `(.L_x_29726) ;  /* 0x0000000000083947 */ /* 0x000fec0003800000 */
[----:B------:R-:W-:Y:S05]  /*0ff0*/  @P0 BRA `(.L_x_29727) ;  /* 0x0000000000080947 */ /* 0x000fea0003800000 */
[----:B------:R-:W-:Y:S05]  /*1000*/  BRA `(.L_x_29728) ;  /* 0x0000000000087947 */ /* 0x000fea0003800000 */
.L_x_29726:
[----:B-----5:R-:W-:-:S07]  /*1010*/  FADD.FTZ R61, R39, R61 ;  /* 0x0000003d273d7221 */ /* 0x020fce0000010000 */
.L_x_29727:
[----:B------:R-:W-:-:S07]  /*1020*/  MOV R43, R61 ;  /* 0x0000003d002b7202 */ /* 0x000fce0000000f00 */
.L_x_29728:
[----:B------:R-:W0:Y:S01]  /*1030*/  @P0 LDC.64 R46, c[0x0][0x238] ;  /* 0x00008e00ff2e0b82 */ /* 0x000e220000000a00 */
[----:B------:R-:W-:-:S05]  /*1040*/  IADD3 R54, R49, 0x40, RZ ;  /* 0x0000004031367810 */ /* 0x000fca0007ffe0ff */
[----:B------:R-:W-:Y:S02]  /*1050*/  IMAD.WIDE.U32 R44, R54, 0x10, R142 ;  /* 0x00000010362c7825 */ /* 0x000fe400078e008e */
[----:B------:R-:W1:Y:S02]  /*1060*/  @P2 LDC.64 R62, c[0x0][0x230] ;  /* 0x00008c00ff3e2b82 */ /* 0x000e640000000a00 */
[----:B0-----:R-:W-:-:S05]  /*1070*/  @P0 IMAD.WIDE.U32 R46, R50, 0x10, R46 ;  /* 0x00000010322e0825 */ /* 0x001fca00078e002e */
[----:B------:R0:W-:Y:S04]  /*1080*/  @P0 STG.E.128 desc[UR4][R46.64], R40 ;  /* 0x000000282e000986 */ /* 0x0001e8000c101d04 */
[----:B0-----:R-:W2:Y:S01]  /*1090*/  LDG.E.128 R44, desc[UR4][R44.64] ;  /* 0x000000042c2c7981 */ /* 0x001ea2000c1e1d00 */
[----:B-1----:R-:W-:-:S05]  /*10a0*/  @P2 IMAD.WIDE.U32 R62, R54, 0x10, R62 ;  /* 0x00000010363e2825 */ /* 0x002fca00078e003e */
[----:B-----5:R2:W5:Y:S02]  /*10b0*/  @P2 LDG.E.128 R36, desc[UR4][R62.64] ;  /* 0x000000043e242981 */ /* 0x020564000c1e1d00 */
[----:B--2---:R-:W-:Y:S01]  /*10c0*/  FMUL.FTZ R62, R44, R48 ;  /* 0x000000302c3e7220 */ /* 0x004fe20000410000 */
[----:B------:R-:W-:Y:S06]  /*10d0*/  @P3 BRA `(.L_x_29729) ;  /* 0x0000000000083947 */ /* 0x000fec0003800000 */
[----:B------:R-:W-:Y:S05]  /*10e0*/  @P0 BRA `(.L_x_29730) ;  /* 0x0000000000080947 */ /* 0x000fea0003800000 */
[----:B------:R-:W-:Y:S05]  /*10f0*/  BRA `(.L_x_29731) ;  /* 0x0000000000087947 */ /* 0x000fea0003800000 */
.L_x_29729:
[----:B-----5:R-:W-:-:S07]  /*1100*/  FADD.FTZ R62, R36, R62 ;  /* 0x0000003e243e7221 */ /* 0x020fce0000010000 */
.L_x_29730:
[----:B------:R-:W-:-:S07]  /*1110*/  MOV R40, R62 ;  /* 0x0000003e00287202 */ /* 0x000fce0000000f00 */
.L_x_29731:
[----:B------:R-:W-:Y:S01]  /*1120*/  FMUL.FTZ R96, R45, R48 ;  /* 0x000000302d607220 */ /* 0x000fe20000410000 */
[----:B------:R-:W-:Y:S06]  /*1130*/  @P3 BRA `(.L_x_29732) ;  /* 0x0000000000083947 */ /* 0x000fec0003800000 */
[----:B------:R-:W-:Y:S05]  /*1140*/  @P0 BRA `(.L_x_29733) ;  /* 0x0000000000080947 */ /* 0x000fea0003800000 */
[----:B------:R-:W-:Y:S05]  /*1150*/  BRA `(.L_x_29734) ;  /* 0x0000000000087947 */ /* 0x000fea0003800000 */
.L_x_29732:
[----:B-----5:R-:W-:-:S07]  /*1160*/  FADD.FTZ R96, R37, R96 ;  /* 0x0000006025607221 */ /* 0x020fce0000010000 */
.L_x_29733:
[----:B------:R-:W-:-:S07]  /*1170*/  MOV R41, R96 ;  /* 0x0000006000297202 */ /* 0x000fce0000000f00 */
.L_x_29734:
[----:B------:R-:W-:Y:S01]  /*1180*/  FMUL.FTZ R97, R46, R48 ;  /* 0x000000302e617220 */ /* 0x000fe20000410000 */
[----:B------:R-:W-:Y:S06]  /*1190*/  @P3 BRA `(.L_x_29735) ;  /* 0x0000000000083947 */ /* 0x000fec0003800000 */
[----:B------:R-:W-:Y:S05]  /*11a0*/  @P0 BRA `(.L_x_29736) ;  /* 0x0000000000080947 */ /* 0x000fea0003800000 */
[----:B------:R-:W-:Y:S05]  /*11b0*/  BRA `(.L_x_29737) ;  /* 0x0000000000087947 */ /* 0x000fea0003800000 */
.L_x_29735:
[----:B-----5:R-:W-:-:S07]  /*11c0*/  FADD.FTZ R97, R38, R97 ;  /* 0x0000006126617221 */ /* 0x020fce0000010000 */
.L_x_29736:
[----:B------:R-:W-:-:S07]  /*11d0*/  MOV R42, R97 ;  /* 0x00000061002a7202 */ /* 0x000fce0000000f00 */
.L_x_29737:
[----:B------:R-:W-:Y:S01]  /*11e0*/  FMUL.FTZ R112, R47, R48 ;  /* 0x000000302f707220 */ /* 0x000fe20000410000 */
[----:B------:R-:W-:Y:S06]  /*11f0*/  @P3 BRA `(.L_x_29738) ;  /* 0x0000000000083947 */ /* 0x000fec0003800000 */
[----:B------:R-:W-:Y:S05]  /*1200*/  @P0 BRA `(.L_x_29739) ;  /* 0x0000000000080947 */ /* 0x000fea0003800000 */
[----:B------:R-:W-:Y:S05]  /*1210*/  BRA `(.L_x_29740) ;  /* 0x0000000000087947 */ /* 0x000fea0003800000 */
.L_x_29738:
[----:B-----5:R-:W-:-:S07]  /*1220*/  FADD.FTZ R112, R39, R112 ;  /* 0x0000007027707221 */ /* 0x020fce0000010000 */
.L_x_29739:
[----:B------:R-:W-:-:S07]  /*1230*/  MOV R43, R112 ;  /* 0x00000070002b7202 */ /* 0x000fce0000000f00 */
.L_x_29740:
[----:B------:R-:W0:Y:S01]  /*1240*/  @P0 LDC.64 R46, c[0x0][0x238] ;  /* 0x00008e00ff2e0b82 */ /* 0x000e220000000a00 */
[----:B------:R-:W-:-:S05]  /*1250*/  IADD3 R58, R49, 0x60, RZ ;  /* 0x00000060313a7810 */ /* 0x000fca0007ffe0ff */
[----:B------:R-:W-:Y:S02]  /*1260*/  IMAD.WIDE.U32 R44, R58, 0x10, R142 ;  /* 0x000000103a2c7825 */ /* 0x000fe400078e008e */
[----:B------:R-:W1:Y:S02]  /*1270*/  @P2 LDC.64 R114, c[0x0][0x230] ;  /* 0x00008c00ff722b82 */ /* 0x000e640000000a00 */
[----:B0-----:R-:W-:-:S05]  /*1280*/  @P0 IMAD.WIDE.U32 R46, R54, 0x10, R46 ;  /* 0x00000010362e0825 */ /* 0x001fca00078e002e */
[----:B------:R0:W-:Y:S01]  /*1290*/  @P0 STG.E.128 desc[UR4][R46.64], R40 ;  /* 0x000000282e000986 */ /* 0x0001e2000c101d04 */
[----:B-1----:R-:W-:-:S05]  /*12a0*/  @P2 IMAD.WIDE.U32 R114, R58, 0x10, R114 ;  /* 0x000000103a722825 */ /* 0x002fca00078e0072 */
[----:B-----5:R1:W5:Y:S04]  /*12b0*/  @P2 LDG.E.128 R36, desc[UR4][R114.64] ;  /* 0x0000000472242981 */ /* 0x020368000c1e1d00 */
[----:B0-----:R-:W2:Y:S02]  /*12c0*/  LDG.E.128 R44, desc[UR4][R44.64] ;  /* 0x000000042c2c7981 */ /* 0x001ea4000c1e1d00 */
[----:B--2---:R-:W-:Y:S01]  /*12d0*/  FMUL.FTZ R113, R44, R48 ;  /* 0x000000302c717220 */ /* 0x004fe20000410000 */
[----:B-1----:R-:W-:Y:S06]  /*12e0*/  @P3 BRA `(.L_x_29741) ;  /* 0x0000000000083947 */ /* 0x002fec0003800000 */
[----:B------:R-:W-:Y:S05]  /*12f0*/  @P0 BRA `(.L_x_29742) ;  /* 0x0000000000080947 */ /* 0x000fea0003800000 */
[----:B------:R-:W-:Y:S05]  /*1300*/  BRA `(.L_x_29743) ;  /* 0x0000000000087947 */ /* 0x000fea0003800000 */
.L_x_29741:
[----:B-----5:R-:W-:-:S07]  /*1310*/  FADD.FTZ R113, R36, R113 ;  /* 0x0000007124717221 */ /* 0x020fce0000010000 */
.L_x_29742:
[----:B------:R-:W-:-:S07]  /*1320*/  MOV R40, R113 ;  /* 0x0000007100287202 */ /* 0x000fce0000000f00 */
.L_x_29743:
[----:B------:R-:W-:Y:S01]  /*1330*/  FMUL.FTZ R115, R45, R48 ;  /* 0x000000302d737220 */ /* 0x000fe20000410000 */
[----:B------:R-:W-:Y:S06]  /*1340*/  @P3 BRA `(.L_x_29744) ;  /* 0x0000000000083947 */ /* 0x000fec0003800000 */
[----:B------:R-:W-:Y:S05]  /*1350*/  @P0 BRA `(.L_x_29745) ;  /* 0x0000000000080947 */ /* 0x000fea0003800000 */
[----:B------:R-:W-:Y:S05]  /*1360*/  BRA `(.L_x_29746) ;  /* 0x0000000000087947 */ /* 0x000fea0003800000 */
.L_x_29744:
[----:B-----5:R-:W-:-:S07]  /*1370*/  FADD.FTZ R115, R37, R115 ;  /* 0x0000007325737221 */ /* 0x020fce0000010000 */
.L_x_29745:
[----:B------:R-:W-:-:S07]  /*1380*/  MOV R41, R115 ;  /* 0x0000007300297202 */ /* 0x000fce0000000f00 */
.L_x_29746:
[----:B------:R-:W-:Y:S01]  /*1390*/  FMUL.FTZ R117, R46, R48 ;  /* 0x000000302e757220 */ /* 0x000fe20000410000 */
[----:B------:R-:W-:Y:S06]  /*13a0*/  @P3 BRA `(.L_x_29747) ;  /* 0x0000000000083947 */ /* 0x000fec0003800000 */
[----:B------:R-:W-:Y:S05]  /*13b0*/  @P0 BRA `(.L_x_29748) ;  /* 0x0000000000080947 */ /* 0x000fea0003800000 */
[----:B------:R-:W-:Y:S05]  /*13c0*/  BRA `(.L_x_29749) ;  /* 0x0000000000087947 */ /* 0x000fea0003800000 */
.L_x_29747:
[----:B-----5:R-:W-:-:S07]  /*13d0*/  FADD.FTZ R117, R38, R117 ;  /* 0x0000007526757221 */ /* 0x020fce0000010000 */
.L_x_29748:
[----:B------:R-:W-:-:S07]  /*13e0*/  MOV R42, R117 ;  /* 0x00000075002a7202 */ /* 0x000fce0000000f00 */
.L_x_29749:
[----:B------:R-:W-:Y:S01]  /*13f0*/  FMUL.FTZ R118, R47, R48 ;  /* 0x000000302f767220 */ /* 0x000fe20000410000 */
[----:B------:R-:W-:Y:S06]  /*1400*/  @P3 BRA `(.L_x_29750) ;  /* 0x0000000000083947 */ /* 0x000fec0003800000 */
[----:B------:R-:W-:Y:S05]  /*1410*/  @P0 BRA `(.L_x_29751) ;  /* 0x0000000000080947 */ /* 0x000fea0003800000 */
[----:B------:R-:W-:Y:S05]  /*1420*/  BRA `(.L_x_29752) ;  /* 0x0000000000087947 */ /* 0x000fea0003800000 */
.L_x_29750:
[----:B-----5:R-:W-:-:S07]  /*1430*/  FADD.FTZ R118, R39, R118 ;  /* 0x0000007627767221 */ /* 0x020fce0000010000 */
.L_x_29751:
[----:B------:R-:W-:-:S07]  /*1440*/  MOV R43, R118 ;  /* 0x00000076002b7202 */ /* 0x000fce0000000f00 */
.L_x_29752:
        /* <DEDUP_REMOVED lines=13> */
.L_x_29753:
[----:B-----5:R-:W-:-:S07]  /*1520*/  FADD.FTZ R119, R36, R119 ;  /* 0x0000007724777221 */ /* 0x020fce0000010000 */
.L_x_29754:
[----:B------:R-:W-:-:S07]  /*1530*/  MOV R40, R119 ;  /* 0x0000007700287202 */ /* 0x000fce0000000f00 */
.L_x_29755:
[----:B------:R-:W-:Y:S01]  /*1540*/  FMUL.FTZ R121, R45, R48 ;  /* 0x000000302d797220 */ /* 0x000fe20000410000 */
[----:B------:R-:W-:Y:S06]  /*1550*/  @P3 BRA `(.L_x_29756) ;  /* 0x0000000000083947 */ /* 0x000fec0003800000 */
[----:B------:R-:W-:Y:S05]  /*1560*/  @P0 BRA `(.L_x_29757) ;  /* 0x0000000000080947 */ /* 0x000fea0003800000 */
[----:B------:R-:W-:Y:S05]  /*1570*/  BRA `(.L_x_29758) ;  /* 0x0000000000087947 */ /* 0x000fea0003800000 */
.L_x_29756:
[----:B-----5:R-:W-:-:S07]  /*1580*/  FADD.FTZ R121, R37, R121 ;  /* 0x0000007925797221 */ /* 0x020fce0000010000 */
.L_x_29757:
[----:B------:R-:W-:-:S07]  /*1590*/  MOV R41, R121 ;  /* 0x0000007900297202 */ /* 0x000fce0000000f00 */
.L_x_29758:
[----:B------:R-:W-:Y:S01]  /*15a0*/  FMUL.FTZ R122, R46, R48 ;  /* 0x000000302e7a7220 */ /* 0x000fe20000410000 */
[----:B------:R-:W-:Y:S06]  /*15b0*/  @P3 BRA `(.L_x_29759) ;  /* 0x0000000000083947 */ /* 0x000fec0003800000 */
[----:B------:R-:W-:Y:S05]  /*15c0*/  @P0 BRA `(.L_x_29760) ;  /* 0x0000000000080947 */ /* 0x000fea0003800000 */
[----:B------:R-:W-:Y:S05]  /*15d0*/  BRA `(.L_x_29761) ;  /* 0x0000000000087947 */ /* 0x000fea0003800000 */
.L_x_29759:
[----:B-----5:R-:W-:-:S07]  /*15e0*/  FADD.FTZ R122, R38, R122 ;  /* 0x0000007a267a7221 */ /* 0x020fce0000010000 */
.L_x_29760:
[----:B------:R-:W-:-:S07]  /*15f0*/  MOV R42, R122 ;  /* 0x0000007a002a7202 */ /* 0x000fce0000000f00 */
.L_x_29761:
[----:B------:R-:W-:Y:S01]  /*1600*/  FMUL.FTZ R123, R47, R48 ;  /* 0x000000302f7b7220 */ /* 0x000fe20000410000 */
[----:B------:R-:W-:Y:S06]  /*1610*/  @P3 BRA `(.L_x_29762) ;  /* 0x0000000000083947 */ /* 0x000fec0003800000 */
[----:B------:R-:W-:Y:S05]  /*1620*/  @P0 BRA `(.L_x_29763) ;  /* 0x0000000000080947 */ /* 0x000fea0003800000 */
[----:B------:R-:W-:Y:S05]  /*1630*/  BRA `(.L_x_29764) ;  /* 0x0000000000087947 */ /* 0x000fea0003800000 */
.L_x_29762:
[----:B-----5:R-:W-:-:S07]  /*1640*/  FADD.FTZ R123, R39, R123 ;  /* 0x0000007b277b7221 */ /* 0x020fce0000010000 */
.L_x_29763:
[----:B------:R-:W-:-:S07]  /*1650*/  MOV R43, R123 ;  /* 0x0000007b002b7202 */ /* 0x000fce0000000f00 */
.L_x_29764:
        /* <DEDUP_REMOVED lines=13> */
.L_x_29765:
[----:B-----5:R-:W-:-:S07]  /*1730*/  FADD.FTZ R124, R36, R124 ;  /* 0x0000007c247c7221 */ /* 0x020fce0000010000 */
.L_x_29766:
[----:B------:R-:W-:-:S07]  /*1740*/  MOV R40, R124 ;  /* 0x0000007c00287202 */ /* 0x000fce0000000f00 */
.L_x_29767:
[----:B------:R-:W-:Y:S01]  /*1750*/  FMUL.FTZ R126, R45, R48 ;  /* 0x000000302d7e7220 */ /* 0x000fe20000410000 */
[----:B------:R-:W-:Y:S06]  /*1760*/  @P3 BRA `(.L_x_29768) ;  /* 0x0000000000083947 */ /* 0x000fec0003800000 */
[----:B------:R-:W-:Y:S05]  /*1770*/  @P0 BRA `(.L_x_29769) ;  /* 0x0000000000080947 */ /* 0x000fea0003800000 */
[----:B------:R-:W-:Y:S05]  /*1780*/  BRA `(.L_x_29770) ;  /* 0x0000000000087947 */ /* 0x000fea0003800000 */
.L_x_29768:
[----:B-----5:R-:W-:-:S07]  /*1790*/  FADD.FTZ R126, R37, R126 ;  /* 0x0000007e257e7221 */ /* 0x020fce0000010000 */
.L_x_29769:
[----:B------:R-:W-:-:S07]  /*17a0*/  MOV R41, R126 ;  /* 0x0000007e00297202 */ /* 0x000fce0000000f00 */
.L_x_29770:
[----:B------:R-:W-:Y:S01]  /*17b0*/  FMUL.FTZ R127, R46, R48 ;  /* 0x000000302e7f7220 */ /* 0x000fe20000410000 */
[----:B------:R-:W-:Y:S06]  /*17c0*/  @P3 BRA `(.L_x_29771) ;  /* 0x0000000000083947 */ /* 0x000fec0003800000 */
[----:B------:R-:W-:Y:S05]  /*17d0*/  @P0 BRA `(.L_x_29772) ;  /* 0x0000000000080947 */ /* 0x000fea0003800000 */
[----:B------:R-:W-:Y:S05]  /*17e0*/  BRA `(.L_x_29773) ;  /* 0x0000000000087947 */ /* 0x000fea0003800000 */
.L_x_29771:
[----:B-----5:R-:W-:-:S07]  /*17f0*/  FADD.FTZ R127, R38, R127 ;  /* 0x0000007f267f7221 */ /* 0x020fce0000010000 */
.L_x_29772:
[----:B------:R-:W-:-:S07]  /*1800*/  MOV R42, R127 ;  /* 0x0000007f002a7202 */ /* 0x000fce0000000f00 */
.L_x_29773:
[----:B------:R-:W-:Y:S01]  /*1810*/  FMUL.FTZ R128, R47, R48 ;  /* 0x000000302f807220 */ /* 0x000fe20000410000 */
[----:B------:R-:W-:Y:S06]  /*1820*/  @P3 BRA `(.L_x_29774) ;  /* 0x0000000000083947 */ /* 0x000fec0003800000 */
[----:B------:R-:W-:Y:S05]  /*1830*/  @P0 BRA `(.L_x_29775) ;  /* 0x0000000000080947 */ /* 0x000fea0003800000 */
[----:B------:R-:W-:Y:S05]  /*1840*/  BRA `(.L_x_29776) ;  /* 0x0000000000087947 */ /* 0x000fea0003800000 */
.L_x_29774:
[----:B-----5:R-:W-:-:S07]  /*1850*/  FADD.FTZ R128, R39, R128 ;  /* 0x0000008027807221 */ /* 0x020fce0000010000 */
.L_x_29775:
[----:B------:R-:W-:-:S07]  /*1860*/  MOV R43, R128 ;  /* 0x00000080002b7202 */ /* 0x000fce0000000f00 */
.L_x_29776:
        /* <DEDUP_REMOVED lines=13> */
.L_x_29777:
[----:B-----5:R-:W-:-:S07]  /*1940*/  FADD.FTZ R129, R36, R129 ;  /* 0x0000008124817221 */ /* 0x020fce0000010000 */
.L_x_29778:
[----:B------:R-:W-:-:S07]  /*1950*/  MOV R40, R129 ;  /* 0x0000008100287202 */ /* 0x000fce0000000f00 */
.L_x_29779:
[----:B------:R-:W-:Y:S01]  /*1960*/  FMUL.FTZ R130, R45, R48 ;  /* 0x000000302d827220 */ /* 0x000fe20000410000 */
[----:B------:R-:W-:Y:S06]  /*1970*/  @P3 BRA `(.L_x_29780) ;  /* 0x0000000000083947 */ /* 0x000fec0003800000 */
[----:B------:R-:W-:Y:S05]  /*1980*/  @P0 BRA `(.L_x_29781) ;  /* 0x0000000000080947 */ /* 0x000fea0003800000 */
[----:B------:R-:W-:Y:S05]  /*1990*/  BRA `(.L_x_29782) ;  /* 0x0000000000087947 */ /* 0x000fea0003800000 */
.L_x_29780:
[----:B-----5:R-:W-:-:S07]  /*19a0*/  FADD.FTZ R130, R37, R130 ;  /* 0x0000008225827221 */ /* 0x020fce0000010000 */
.L_x_29781:
[----:B------:R-:W-:-:S07]  /*19b0*/  MOV R41, R130 ;  /* 0x0000008200297202 */ /* 0x000fce0000000f00 */
.L_x_29782:
[----:B------:R-:W-:Y:S01]  /*19c0*/  FMUL.FTZ R132, R46, R48 ;  /* 0x000000302e847220 */ /* 0x000fe20000410000 */
[----:B------:R-:W-:Y:S06]  /*19d0*/  @P3 BRA `(.L_x_29783) ;  /* 0x0000000000083947 */ /* 0x000fec0003800000 */
[----:B------:R-:W-:Y:S05]  /*19e0*/  @P0 BRA `(.L_x_29784) ;  /* 0x0000000000080947 */ /* 0x000fea0003800000 */
[----:B------:R-:W-:Y:S05]  /*19f0*/  BRA `(.L_x_29785) ;  /* 0x0000000000087947 */ /* 0x000fea0003800000 */
.L_x_29783:
[----:B-----5:R-:W-:-:S07]  /*1a00*/  FADD.FTZ R132, R38, R132 ;  /* 0x0000008426847221 */ /* 0x020fce0000010000 */
.L_x_29784:
[----:B------:R-:W-:-:S07]  /*1a10*/  MOV R42, R132 ;  /* 0x00000084002a7202 */ /* 0x000fce0000000f00 */
.L_x_29785:
[----:B------:R-:W-:Y:S01]  /*1a20*/  FMUL.FTZ R133, R47, R48 ;  /* 0x000000302f857220 */ /* 0x000fe20000410000 */
[----:B------:R-:W-:Y:S06]  /*1a30*/  @P3 BRA `(.L_x_29786) ;  /* 0x0000000000083947 */ /* 0x000fec0003800000 */
[----:B------:R-:W-:Y:S05]  /*1a40*/  @P0 BRA `(.L_x_29787) ;  /* 0x0000000000080947 */ /* 0x000fea0003800000 */
[----:B------:R-:W-:Y:S05]  /*1a50*/  BRA `(.L_x_29788) ;  /* 0x0000000000087947 */ /* 0x000fea0003800000 */
.L_x_29786:
[----:B-----5:R-:W-:-:S07]  /*1a60*/  FADD.FTZ R133, R39, R133 ;  /* 0x0000008527857221 */ /* 0x020fce0000010000 */
.L_x_29787:
[----:B------:R-:W-:-:S07]  /*1a70*/  MOV R43, R133 ;  /* 0x00000085002b7202 */ /* 0x000fce0000000f00 */
.L_x_29788:
        /* <DEDUP_REMOVED lines=13> */
.L_x_29789:
[----:B-----5:R-:W-:-:S07]  /*1b50*/  FADD.FTZ R134, R36, R134 ;  /* 0x0000008624867221 */ /* 0x020fce0000010000 */
.L_x_29790:
[----:B------:R-:W-:-:S07]  /*1b60*/  MOV R40, R134 ;  /* 0x0000008600287202 */ /* 0x000fce0000000f00 */
.L_x_29791:
[----:B------:R-:W-:Y:S01]  /*1b70*/  FMUL.FTZ R135, R45, R48 ;  /* 0x000000302d877220 */ /* 0x000fe20000410000 */
[----:B------:R-:W-:Y:S06]  /*1b80*/  @P3 BRA `(.L_x_29792) ;  /* 0x0000000000083947 */ /* 0x000fec0003800000 */
[----:B------:R-:W-:Y:S05]  /*1b90*/  @P0 BRA `(.L_x_29793) ;  /* 0x0000000000080947 */ /* 0x000fea0003800000 */
[----:B------:R-:W-:Y:S05]  /*1ba0*/  BRA `(.L_x_29794) ;  /* 0x0000000000087947 */ /* 0x000fea0003800000 */
.L_x_29792:
[----:B-----5:R-:W-:-:S07]  /*1bb0*/  FADD.FTZ R135, R37, R135 ;  /* 0x0000008725877221 */ /* 0x020fce0000010000 */
.L_x_29793:
[----:B------:R-:W-:-:S07]  /*1bc0*/  MOV R41, R135 ;  /* 0x0000008700297202 */ /* 0x000fce0000000f00 */
.L_x_29794:
[----:B------:R-:W-:Y:S01]  /*1bd0*/  FMUL.FTZ R136, R46, R48 ;  /* 0x000000302e887220 */ /* 0x000fe20000410000 */
[----:B------:R-:W-:Y:S06]  /*1be0*/  @P3 BRA `(.L_x_29795) ;  /* 0x0000000000083947 */ /* 0x000fec0003800000 */
[----:B------:R-:W-:Y:S05]  /*1bf0*/  @P0 BRA `(.L_x_29796) ;  /* 0x0000000000080947 */ /* 0x000fea0003800000 */
[----:B------:R-:W-:Y:S05]  /*1c00*/  BRA `(.L_x_29797) ;  /* 0x0000000000087947 */ /* 0x000fea0003800000 */
.L_x_29795:
[----:B-----5:R-:W-:-:S07]  /*1c10*/  FADD.FTZ R136, R38, R136 ;  /* 0x0000008826887221 */ /* 0x020fce0000010000 */
.L_x_29796:
[----:B------:R-:W-:-:S07]  /*1c20*/  MOV R42, R136 ;  /* 0x00000088002a7202 */ /* 0x000fce0000000f00 */
.L_x_29797:
[----:B------:R-:W-:Y:S01]  /*1c30*/  FMUL.FTZ R137, R47, R48 ;  /* 0x000000302f897220 */ /* 0x000fe20000410000 */
[----:B------:R-:W-:Y:S06]  /*1c40*/  @P3 BRA `(.L_x_29798) ;  /* 0x0000000000083947 */ /* 0x000fec0003800000 */
[----:B------:R-:W-:Y:S05]  /*1c50*/  @P0 BRA `(.L_x_29799) ;  /* 0x0000000000080947 */ /* 0x000fea0003800000 */
[----:B------:R-:W-:Y:S05]  /*1c60*/  BRA `(.L_x_29800) ;  /* 0x0000000000087947 */ /* 0x000fea0003800000 */
.L_x_29798:
[----:B-----5:R-:W-:-:S07]  /*1c70*/  FADD.FTZ R137, R39, R137 ;  /* 0x0000008927897221 */ /* 0x020fce0000010000 */
.L_x_29799:
[----:B------:R-:W-:-:S07]  /*1c80*/  MOV R43, R137 ;  /* 0x00000089002b7202 */ /* 0x000fce0000000f00 */
.L_x_29800:
        /* <DEDUP_REMOVED lines=13> */
.L_x_29801:
[----:B-----5:R-:W-:-:S07]  /*1d60*/  FADD.FTZ R138, R36, R138 ;  /* 0x0000008a248a7221 */ /* 0x020fce0000010000 */
.L_x_29802:
[----:B------:R-:W-:-:S07]  /*1d70*/  MOV R40, R138 ;  /* 0x0000008a00287202 */ /* 0x000fce0000000f00 */
.L_x_29803:
[----:B------:R-:W-:Y:S01]  /*1d80*/  FMUL.FTZ R139, R45, R48 ;  /* 0x000000302d8b7220 */ /* 0x000fe20000410000 */
[----:B------:R-:W-:Y:S06]  /*1d90*/  @P3 BRA `(.L_x_29804) ;  /* 0x0000000000083947 */ /* 0x000fec0003800000 */
[----:B------:R-:W-:Y:S05]  /*1da0*/  @P0 BRA `(.L_x_29805) ;  /* 0x0000000000080947 */ /* 0x000fea0003800000 */
[----:B------:R-:W-:Y:S05]  /*1db0*/  BRA `(.L_x_29806) ;  /* 0x0000000000087947 */ /* 0x000fea0003800000 */
.L_x_29804:
[----:B-----5:R-:W-:-:S07]  /*1dc0*/  FADD.FTZ R139, R37, R139 ;  /* 0x0000008b258b7221 */ /* 0x020fce0000010000 */
.L_x_29805:
[----:B------:R-:W-:-:S07]  /*1dd0*/  MOV R41, R139 ;  /* 0x0000008b00297202 */ /* 0x000fce0000000f00 */
.L_x_29806:
[----:B------:R-:W-:Y:S01]  /*1de0*/  FMUL.FTZ R140, R46, R48 ;  /* 0x000000302e8c7220 */ /* 0x000fe20000410000 */
[----:B------:R-:W-:Y:S06]  /*1df0*/  @P3 BRA `(.L_x_29807) ;  /* 0x0000000000083947 */ /* 0x000fec0003800000 */
[----:B------:R-:W-:Y:S05]  /*1e00*/  @P0 BRA `(.L_x_29808) ;  /* 0x0000000000080947 */ /* 0x000fea0003800000 */
[----:B------:R-:W-:Y:S05]  /*1e10*/  BRA `(.L_x_29809) ;  /* 0x0000000000087947 */ /* 0x000fea0003800000 */
.L_x_29807:
[----:B-----5:R-:W-:-:S07]  /*1e20*/  FADD.FTZ R140, R38, R140 ;  /* 0x0000008c268c7221 */ /* 0x020fce0000010000 */
.L_x_29808:
[----:B------:R-:W-:-:S07]  /*1e30*/  MOV R42, R140 ;  /* 0x0000008c002a7202 */ /* 0x000fce0000000f00 */
.L_x_29809:
[----:B------:R-:W-:Y:S01]  /*1e40*/  FMUL.FTZ R141, R47, R48 ;  /* 0x000000302f8d7220 */ /* 0x000fe20000410000 */
[----:B------:R-:W-:Y:S06]  /*1e50*/  @P3 BRA `(.L_x_29810) ;  /* 0x0000000000083947 */ /* 0x000fec0003800000 */
[----:B------:R-:W-:Y:S05]  /*1e60*/  @P0 BRA `(.L_x_29811) ;  /* 0x0000000000080947 */ /* 0x000fea0003800000 */
[----:B------:R-:W-:Y:S05]  /*1e70*/  BRA `(.L_x_29812) ;  /* 0x0000000000087947 */ /* 0x000fea0003800000 */
.L_x_29810:
[----:B-----5:R-:W-:-:S07]  /*1e80*/  FADD.FTZ R141, R39, R141 ;  /* 0x0000008d278d7221 */ /* 0x020fce0000010000 */
.L_x_29811:
[----:B------:R-:W-:-:S07]  /*1e90*/  MOV R43, R141 ;  /* 0x0000008d002b7202 */ /* 0x000fce0000000f00 */
.L_x_29812:
        /* <DEDUP_REMOVED lines=13> */
.L_x_29813:
[----:B-----5:R-:W-:-:S07]  /*1f70*/  FADD.FTZ R142, R36, R142 ;  /* 0x0000008e248e7221 */ /* 0x020fce0000010000 */
.L_x_29814:
[----:B------:R-:W-:-:S07]  /*1f80*/  MOV R40, R142 ;  /* 0x0000008e00287202 */ /* 0x000fce0000000f00 */
.L_x_29815:
[----:B------:R-:W-:Y:S01]  /*1f90*/  FMUL.FTZ R143, R45, R48 ;  /* 0x000000302d8f7220 */ /* 0x000fe20000410000 */
[----:B------:R-:W-:Y:S06]  /*1fa0*/  @P3 BRA `(.L_x_29816) ;  /* 0x0000000000083947 */ /* 0x000fec0003800000 */
[----:B------:R-:W-:Y:S05]  /*1fb0*/  @P0 BRA `(.L_x_29817) ;  /* 0x0000000000080947 */ /* 0x000fea0003800000 */
[----:B------:R-:W-:Y:S05]  /*1fc0*/  BRA `(.L_x_29818) ;  /* 0x0000000000087947 */ /* 0x000fea0003800000 */
.L_x_29816:
[----:B-----5:R-:W-:-:S07]  /*1fd0*/  FADD.FTZ R143, R37, R143 ;  /* 0x0000008f258f7221 */ /* 0x020fce0000010000 */
.L_x_29817:
[----:B------:R-:W-:-:S07]  /*1fe0*/  MOV R41, R143 ;  /* 0x0000008f00297202 */ /* 0x000fce0000000f00 */
.L_x_29818:
[----:B------:R-:W-:Y:S01]  /*1ff0*/  FMUL.FTZ R46, R46, R48 ;  /* 0x000000302e2e7220 */ /* 0x000fe20000410000 */
[----:B------:R-:W-:Y:S06]  /*2000*/  @P3 BRA `(.L_x_29819) ;  /* 0x0000000000083947 */ /* 0x000fec0003800000 */
[----:B------:R-:W-:Y:S05]  /*2010*/  @P0 BRA `(.L_x_29820) ;  /* 0x0000000000080947 */ /* 0x000fea0003800000 */
[----:B------:R-:W-:Y:S05]  /*2020*/  BRA `(.L_x_29821) ;  /* 0x0000000000087947 */ /* 0x000fea0003800000 */
.L_x_29819:
[----:B-----5:R-:W-:-:S07]  /*2030*/  FADD.FTZ R46, R38, R46 ;  /* 0x0000002e262e7221 */ /* 0x020fce0000010000 */
.L_x_29820:
[----:B------:R-:W-:-:S07]  /*2040*/  MOV R42, R46 ;  /* 0x0000002e002a7202 */ /* 0x000fce0000000f00 */
.L_x_29821:
[----:B------:R-:W-:Y:S01]  /*2050*/  FMUL.FTZ R144, R47, R48 ;  /* 0x000000302f907220 */ /* 0x000fe20000410000 */
[----:B------:R-:W-:Y:S06]  /*2060*/  @P3 BRA `(.L_x_29822) ;  /* 0x0000000000083947 */ /* 0x000fec0003800000 */
[----:B------:R-:W-:Y:S05]  /*2070*/  @P0 BRA `(.L_x_29823) ;  /* 0x0000000000080947 */ /* 0x000fea0003800000 */
[----:B------:R-:W-:Y:S05]  /*2080*/  BRA `(.L_x_29824) ;  /* 0x0000000000087947 */ /* 0x000fea0003800000 */
.L_x_29822:
[----:B-----5:R-:W-:-:S07]  /*2090*/  FADD.FTZ R144, R39, R144 ;  /* 0x0000009027907221 */ /* 0x020fce0000010000 */
.L_x_29823:
[----:B------:R-:W-:-:S07]  /*20a0*/  MOV R43, R144 ;  /* 0x00000090002b7202 */ /* 0x000fce0000000f00 */
.L_x_29824:
        /* <DEDUP_REMOVED lines=147> */
.L_x_29838:
[----:B------:R-:W-:Y:S01]  /*29e0*/  FMUL.FTZ R44, R56, R56 ;  /* 0x00000038382c7220 */ /* 0x000fe20000410000 */
[----:B------:R-:W2:Y:S01]  /*29f0*/  @!P2 LDC.64 R150, c[0x0][0x250] ;  /* 0x00009400ff96ab82 */ /* 0x000ea20000000a00 */
[----:B-1----:R-:W-:Y:S01]  /*2a00*/  FADD.FTZ R148, R146, R147 ;  /* 0x0000009392947221 */ /* 0x002fe20000010000 */
[----:B------:R-:W-:Y:S02]  /*2a10*/  FSEL R145, R56, RZ, !P4 ;  /* 0x000000ff38917208 */ /* 0x000fe40006000000 */
[----:B------:R-:W-:Y:S01]  /*2a20*/  FSEL R47, R44, RZ, P4 ;  /* 0x000000ff2c2f7208 */ /* 0x000fe20002000000 */
[----:B------:R-:W-:Y:S01]  /*2a30*/  FFMA.FTZ R148, R148, R45, UR8 ;  /* 0x0000000894947e23 */ /* 0x000fe2000801002d */
[----:B------:R-:W-:Y:S01]  /*2a40*/  LEA R48, P3, R49, UR10, 0x4 ;  /* 0x0000000a31307c11 */ /* 0x000fe2000f8620ff */
[C---:B------:R-:W-:Y:S01]  /*2a50*/  FADD.FTZ R147, -R145.reuse, R129 ;  /* 0x0000008191937221 */ /* 0x040fe20000010100 */
[----:B------:R-:W1:Y:S01]  /*2a60*/  @!P2 LDC.64 R44, c[0x0][0x258] ;  /* 0x00009600ff2cab82 */ /* 0x000e620000000a00 */
[----:B------:R-:W-:Y:S01]  /*2a70*/  FADD.FTZ R148, R148, R47 ;  /* 0x0000002f94947221 */ /* 0x000fe20000010000 */
[C---:B------:R-:W-:Y:S01]  /*2a80*/  FADD.FTZ R47, -R145.reuse, R51 ;  /* 0x00000033912f7221 */ /* 0x040fe20000010100 */
[C---:B------:R-:W-:Y:S01]  /*2a90*/  FADD.FTZ R51, -R145.reuse, R52 ;  /* 0x0000003491337221 */ /* 0x040fe20000010100 */
[C---:B------:R-:W-:Y:S01]  /*2aa0*/  FADD.FTZ R52, -R145.reuse, R53 ;  /* 0x0000003591347221 */ /* 0x040fe20000010100 */
[C---:B------:R-:W-:Y:S01]  /*2ab0*/  FADD.FTZ R53, -R145.reuse, R55 ;  /* 0x0000003791357221 */ /* 0x040fe20000010100 */
[C---:B------:R-:W-:Y:S01]  /*2ac0*/  FADD.FTZ R55, -R145.reuse, R57 ;  /* 0x0000003991377221 */ /* 0x040fe20000010100 */
[----:B------:R3:W4:Y:S01]  /*2ad0*/  MUFU.RSQ R129, R148 ;  /* 0x0000009400817308 */ /* 0x0007220000001400 */
[C---:B------:R-:W-:Y:S01]  /*2ae0*/  FADD.FTZ R57, -R145.reuse, R59 ;  /* 0x0000003b91397221 */ /* 0x040fe20000010100 */
[C---:B------:R-:W-:Y:S01]  /*2af0*/  FADD.FTZ R59, -R145.reuse, R60 ;  /* 0x0000003c913b7221 */ /* 0x040fe20000010100 */
[C---:B0-----:R-:W-:Y:S01]  /*2b00*/  FADD.FTZ R146, -R145.reuse, R61 ;  /* 0x0000003d91927221 */ /* 0x041fe20000010100 */
[C---:B------:R-:W-:Y:S01]  /*2b10*/  FADD.FTZ R96, -R145.reuse, R96 ;  /* 0x0000006091607221 */ /* 0x040fe20000010100 */
[----:B------:R-:W0:Y:S01]  /*2b20*/  LDC.64 R60, c[0x0][0x2b8] ;  /* 0x0000ae00ff3c7b82 */ /* 0x000e220000000a00 */
[----:B------:R-:W-:Y:S01]  /*2b30*/  FADD.FTZ R97, -R145, R97 ;  /* 0x0000006191617221 */ /* 0x000fe20000010100 */
[----:B------:R-:W-:Y:S01]  /*2b40*/  LEA.HI.X R49, R49, UR11, RZ, 0x4, P3 ;  /* 0x0000000b31317c11 */ /* 0x000fe200098f24ff */
[----:B------:R-:W-:Y:S01]  /*2b50*/  FADD.FTZ R62, -R145, R62 ;  /* 0x0000003e913e7221 */ /* 0x000fe20000010100 */
[----:B--2---:R-:W-:-:S04]  /*2b60*/  @!P2 IMAD.WIDE R150, R111, 0x4, R150 ;  /* 0x000000046f96a825 */ /* 0x004fc800078e0296 */
[C---:B---3--:R-:W-:Y:S01]  /*2b70*/  FADD.FTZ R148, -R145.reuse, R140 ;  /* 0x0000008c91947221 */ /* 0x048fe20000010100 */
[C---:B------:R-:W-:Y:S01]  /*2b80*/  FADD.FTZ R140, -R145.reuse, R46 ;  /* 0x0000002e918c7221 */ /* 0x040fe20000010100 */
[C---:B------:R-:W-:Y:S01]  /*2b90*/  FADD.FTZ R112, -R145.reuse, R112 ;  /* 0x0000007091707221 */ /* 0x040fe20000010100 */
[C---:B------:R-:W-:Y:S01]  /*2ba0*/  FADD.FTZ R113, -R145.reuse, R113 ;  /* 0x0000007191717221 */ /* 0x040fe20000010100 */
[----:B------:R1:W-:Y:S01]  /*2bb0*/  @!P2 STG.E desc[UR4][R150.64], R56 ;  /* 0x000000389600a986 */ /* 0x0003e2000c101904 */
[C---:B------:R-:W-:Y:S01]  /*2bc0*/  FADD.FTZ R115, -R145.reuse, R115 ;  /* 0x0000007391737221 */ /* 0x040fe20000010100 */
[----:B------:R-:W-:Y:S01]  /*2bd0*/  FADD.FTZ R117, -R145, R117 ;  /* 0x0000007591757221 */ /* 0x000fe20000010100 */
[C---:B----4-:R-:W-:Y:S01]  /*2be0*/  FMUL.FTZ R46, R129.reuse, R52 ;  /* 0x00000034812e7220 */ /* 0x050fe20000410000 */
[C---:B------:R-:W-:Y:S01]  /*2bf0*/  FMUL.FTZ R96, R129.reuse, R96 ;  /* 0x0000006081607220 */ /* 0x040fe20000410000 */
[----:B------:R-:W-:Y:S01]  /*2c00*/  FMUL.FTZ R97, R129, R97 ;  /* 0x0000006181617220 */ /* 0x000fe20000410000 */
[C---:B------:R-:W-:Y:S01]  /*2c10*/  FADD.FTZ R118, -R145.reuse, R118 ;  /* 0x0000007691767221 */ /* 0x040fe20000010100 */
[----:B------:R-:W-:Y:S01]  /*2c20*/  FFMA.FTZ R46, R108, R46, R19 ;  /* 0x0000002e6c2e7223 */ /* 0x000fe20000010013 */
[C---:B------:R-:W-:Y:S01]  /*2c30*/  FADD.FTZ R119, -R145.reuse, R119 ;  /* 0x0000007791777221 */ /* 0x040fe20000010100 */
[C---:B------:R-:W-:Y:S01]  /*2c40*/  FADD.FTZ R121, -R145.reuse, R121 ;  /* 0x0000007991797221 */ /* 0x040fe20000010100 */
[C---:B------:R-:W-:Y:S01]  /*2c50*/  FADD.FTZ R122, -R145.reuse, R122 ;  /* 0x0000007a917a7221 */ /* 0x040fe20000010100 */
[----:B------:R-:W-:Y:S01]  /*2c60*/  FADD.FTZ R123, -R145, R123 ;  /* 0x0000007b917b7221 */ /* 0x000fe20000010100 */
[----:B-1----:R-:W-:-:S04]  /*2c70*/  @!P2 IMAD.WIDE R150, R111, 0x4, R44 ;  /* 0x000000046f96a825 */ /* 0x002fc800078e022c */
[C---:B------:R-:W-:Y:S01]  /*2c80*/  FMUL.FTZ R44, R129.reuse, R47 ;  /* 0x0000002f812c7220 */ /* 0x040fe20000410000 */
[C---:B------:R-:W-:Y:S01]  /*2c90*/  FMUL.FTZ R45, R129.reuse, R51 ;  /* 0x00000033812d7220 */ /* 0x040fe20000410000 */
[----:B------:R-:W-:Y:S01]  /*2ca0*/  FMUL.FTZ R47, R129, R53 ;  /* 0x00000035812f7220 */ /* 0x000fe20000410000 */
[----:B0-----:R-:W-:-:S04]  /*2cb0*/  IMAD.WIDE.U32 R154, R50, 0x10, R60 ;  /* 0x00000010329a7825 */ /* 0x001fc800078e003c */
[----:B------:R-:W-:Y:S01]  /*2cc0*/  FFMA.FTZ R44, R110, R44, R20 ;  /* 0x0000002c6e2c7223 */ /* 0x000fe20000010014 */
[----:B------:R-:W-:Y:S01]  /*2cd0*/  FFMA.FTZ R45, R109, R45, R66 ;  /* 0x0000002d6d2d7223 */ /* 0x000fe20000010042 */
[----:B------:R-:W-:Y:S01]  /*2ce0*/  FFMA.FTZ R47, R107, R47, R67 ;  /* 0x0000002f6b2f7223 */ /* 0x000fe20000010043 */
[----:B------:R-:W-:Y:S01]  /*2cf0*/  @!P2 STG.E desc[UR4][R150.64], R129 ;  /* 0x000000819600a986 */ /* 0x000fe2000c101904 */
[----:B------:R-:W-:Y:S01]  /*2d00*/  FFMA.FTZ R50, R23, R97, R15 ;  /* 0x0000006117327223 */ /* 0x000fe2000001000f */
[C---:B------:R-:W-:Y:S01]  /*2d10*/  FMUL.FTZ R55, R129.reuse, R55 ;  /* 0x0000003781377220 */ /* 0x040fe20000410000 */
[C---:B------:R-:W-:Y:S01]  /*2d20*/  FMUL.FTZ R51, R129.reuse, R57 ;  /* 0x0000003981337220 */ /* 0x040fe20000410000 */
[----:B------:R0:W-:Y:S01]  /*2d30*/  STG.E.128 desc[UR4][R48.64], R44 ;  /* 0x0000002c30007986 */ /* 0x0001e2000c101d04 */
[C---:B------:R-:W-:Y:S01]  /*2d40*/  FMUL.FTZ R59, R129.reuse, R59 ;  /* 0x0000003b813b7220 */ /* 0x040fe20000410000 */
[C---:B------:R-:W-:Y:S01]  /*2d50*/  FMUL.FTZ R146, R129.reuse, R146 ;  /* 0x0000009281927220 */ /* 0x040fe20000410000 */
[C---:B------:R-:W-:Y:S01]  /*2d60*/  FMUL.FTZ R62, R129.reuse, R62 ;  /* 0x0000003e813e7220 */ /* 0x040fe20000410000 */
[----:B------:R-:W-:Y:S01]  /*2d70*/  FMUL.FTZ R112, R129, R112 ;  /* 0x0000007081707220 */ /* 0x000fe20000410000 */
        /* <DEDUP_REMOVED lines=13> */
[----:B0-----:R-:W-:Y:S01]  /*2e50*/  FFMA.FTZ R49, R88, R96, R70 ;  /* 0x0000006058317223 */ /* 0x001fe20000010046 */
[C---:B------:R-:W-:Y:S01]  /*2e60*/  FMUL.FTZ R122, R129.reuse, R122 ;  /* 0x0000007a817a7220 */ /* 0x040fe20000410000 */
[----:B------:R-:W0:Y:S01]  /*2e70*/  LDC.64 R96, c[0x0][0x210] ;  /* 0x00008400ff607b82 */ /* 0x000e220000000a00 */
[----:B------:R-:W-:Y:S01]  /*2e80*/  FMUL.FTZ R123, R129, R123 ;  /* 0x0000007b817b7220 */ /* 0x000fe20000410000 */
        /* <DEDUP_REMOVED lines=8> */
[C---:B------:R-:W-:Y:S01]  /*2f10*/  FADD.FTZ R138, -R145.reuse, R138 ;  /* 0x0000008a918a7221 */ /* 0x040fe20000010100 */
[C---:B------:R-:W-:Y:S01]  /*2f20*/  FADD.FTZ R139, -R145.reuse, R139 ;  /* 0x0000008b918b7221 */ /* 0x040fe20000010100 */
[C---:B------:R-:W-:Y:S01]  /*2f30*/  FADD.FTZ R141, -R145.reuse, R141 ;  /* 0x0000008d918d7221 */ /* 0x040fe20000010100 */
[C---:B------:R-:W-:Y:S01]  /*2f40*/  FADD.FTZ R142, -R145.reuse, R142 ;  /* 0x0000008e918e7221 */ /* 0x040fe20000010100 */
[----:B------:R-:W-:Y:S01]  /*2f50*/  FADD.FTZ R143, -R145, R143 ;  /* 0x0000008f918f7221 */ /* 0x000fe20000010100 */
[----:B------:R-:W-:-:S04]  /*2f60*/  IMAD.WIDE.U32 R156, R54, 0x10, R60 ;  /* 0x00000010369c7825 */ /* 0x000fc800078e003c */
[----:B------:R-:W-:Y:S01]  /*2f70*/  FFMA.FTZ R51, R89, R112, R71 ;  /* 0x0000007059337223 */ /* 0x000fe20000010047 */
[----:B------:R-:W-:Y:S01]  /*2f80*/  FFMA.FTZ R48, R22, R62, R16 ;  /* 0x0000003e16307223 */ /* 0x000fe20000010010 */
[----:B------:R-:W-:Y:S01]  /*2f90*/  FADD.FTZ R145, -R145, R144 ;  /* 0x0000009091917221 */ /* 0x000fe20000010100 */
[C---:B------:R-:W-:Y:S01]  /*2fa0*/  FMUL.FTZ R124, R129.reuse, R124 ;  /* 0x0000007c817c7220 */ /* 0x040fe20000410000 */
[C---:B------:R-:W-:Y:S01]  /*2fb0*/  FMUL.FTZ R126, R129.reuse, R126 ;  /* 0x0000007e817e7220 */ /* 0x040fe20000410000 */
[C---:B------:R-:W-:Y:S01]  /*2fc0*/  FMUL.FTZ R127, R129.reuse, R127 ;  /* 0x0000007f817f7220 */ /* 0x040fe20000410000 */
[----:B------:R-:W-:Y:S01]  /*2fd0*/  FMUL.FTZ R128, R129, R128 ;  /* 0x0000008081807220 */ /* 0x000fe20000410000 */
[----:B------:R-:W-:-:S04]  /*2fe0*/  IMAD.WIDE.U32 R158, R58, 0x10, R60 ;  /* 0x000000103a9e7825 */ /* 0x000fc800078e003c */
        /* <DEDUP_REMOVED lines=21> */
[----:B------:R1:W-:Y:S01]  /*3140*/  STG.E.128 desc[UR4][R154.64], R44 ;  /* 0x0000002c9a007986 */ /* 0x0003e2000c101d04 */
[C---:B------:R-:W-:Y:S01]  /*3150*/  FMUL.FTZ R142, R129.reuse, R142 ;  /* 0x0000008e818e7220 */ /* 0x040fe20000410000 */
[C---:B------:R-:W-:Y:S01]  /*3160*/  FMUL.FTZ R143, R129.reuse, R143 ;  /* 0x0000008f818f7220 */ /* 0x040fe20000410000 */
[C---:B------:R-:W-:Y:S01]  /*3170*/  FMUL.FTZ R140, R129.reuse, R140 ;  /* 0x0000008c818c7220 */ /* 0x040fe20000410000 */
[----:B------:R-:W-:Y:S01]  /*3180*/  FMUL.FTZ R145, R129, R145 ;  /* 0x0000009181917220 */ /* 0x000fe20000410000 */
[----:B------:R-:W-:Y:S01]  /*3190*/  IMAD.WIDE.U32 R114, R114, 0x10, R60 ;  /* 0x0000001072727825 */ /* 0x000fe200078e003c */
[----:B------:R2:W-:Y:S03]  /*31a0*/  STG.E.128 desc[UR4][R156.64], R48 ;  /* 0x000000309c007986 */ /* 0x0005e6000c101d04 */
[----:B------:R-:W-:Y:S01]  /*31b0*/  FFMA.FTZ R62, R65, R140, R0 ;  /* 0x0000008c413e7223 */ /* 0x000fe20000010000 */
[----:B------:R-:W-:Y:S01]  /*31c0*/  FFMA.FTZ R63, R105, R145, R85 ;  /* 0x00000091693f7223 */ /* 0x000fe20000010055 */
[----:B------:R-:W-:Y:S01]  /*31d0*/  IMAD.WIDE.U32 R120, R120, 0x10, R60 ;  /* 0x0000001078787825 */ /* 0x000fe200078e003c */
[----:B------:R3:W-:Y:S01]  /*31e0*/  STG.E.128 desc[UR4][R158.64], R52 ;  /* 0x000000349e007986 */ /* 0x0007e2000c101d04 */
[----:B0-----:R-:W-:-:S02]  /*31f0*/  LEA R111, R96, R111, 0x2 ;  /* 0x0000006f606f7211 */ /* 0x001fc400078e10ff */
[--C-:B------:R-:W-:Y:S01]  /*3200*/  IMAD.WIDE.U32 R150, R125, 0x10, R60.reuse ;  /* 0x000000107d967825 */ /* 0x100fe200078e003c */
[----:B------:R0:W-:Y:S01]  /*3210*/  STG.E.128 desc[UR4][R160.64], R56 ;  /* 0x00000038a0007986 */ /* 0x0001e2000c101d04 */
[----:B------:R-:W-:Y:S02]  /*3220*/  ISETP.GE.AND P2, PT, R111, R97, PT ;  /* 0x000000616f00720c */ /* 0x000fe40003f46270 */
[----:B------:R-:W-:-:S04]  /*3230*/  IMAD.WIDE.U32 R152, R131, 0x10, R60 ;  /* 0x0000001083987825 */ /* 0x000fc800078e003c */
[----:B-1----:R-:W-:Y:S01]  /*3240*/  FFMA.FTZ R47, R95, R128, R77 ;  /* 0x000000805f2f7223 */ /* 0x002fe2000001004d */
[----:B------:R-:W-:Y:S01]  /*3250*/  FFMA.FTZ R46, R29, R127, R9 ;  /* 0x0000007f1d2e7223 */ /* 0x000fe20000010009 */
[----:B------:R-:W-:Y:S01]  /*3260*/  FFMA.FTZ R45, R94, R126, R76 ;  /* 0x0000007e5e2d7223 */ /* 0x000fe2000001004c */
[----:B------:R-:W-:Y:S01]  /*3270*/  FFMA.FTZ R44, R28, R124, R10 ;  /* 0x0000007c1c2c7223 */ /* 0x000fe2000001000a */
[----:B------:R-:W-:-:S04]  /*3280*/  IMAD.WIDE.U32 R116, R116, 0x10, R60 ;  /* 0x0000001074747825 */ /* 0x000fc800078e003c */
[----:B------:R-:W-:Y:S01]  /*3290*/  FFMA.FTZ R61, R104, R143, R84 ;  /* 0x0000008f683d7223 */ /* 0x000fe20000010054 */
[----:B--2---:R-:W-:Y:S01]  /*32a0*/  FFMA.FTZ R51, R99, R133, R79 ;  /* 0x0000008563337223 */ /* 0x004fe2000001004f */
[----:B------:R-:W-:Y:S01]  /*32b0*/  FFMA.FTZ R50, R31, R132, R7 ;  /* 0x000000841f327223 */ /* 0x000fe20000010007 */
[----:B------:R-:W-:Y:S01]  /*32c0*/  FFMA.FTZ R49, R98, R130, R78 ;  /* 0x0000008262317223 */ /* 0x000fe2000001004e */
[----:B------:R-:W-:Y:S01]  /*32d0*/  FFMA.FTZ R48, R30, R147, R8 ;  /* 0x000000931e307223 */ /* 0x000fe20000010008 */
[----:B---3--:R-:W-:Y:S01]  /*32e0*/  FFMA.FTZ R55, R101, R137, R81 ;  /* 0x0000008965377223 */ /* 0x008fe20000010051 */
[----:B------:R-:W-:Y:S01]  /*32f0*/  FFMA.FTZ R54, R33, R136, R5 ;  /* 0x0000008821367223 */ /* 0x000fe20000010005 */
[----:B------:R-:W-:Y:S01]  /*3300*/  FFMA.FTZ R53, R100, R135, R80 ;  /* 0x0000008764357223 */ /* 0x000fe20000010050 */
[----:B------:R-:W-:Y:S01]  /*3310*/  FFMA.FTZ R52, R32, R134, R6 ;  /* 0x0000008620347223 */ /* 0x000fe20000010006 */
[----:B0-----:R-:W-:Y:S01]  /*3320*/  FFMA.FTZ R59, R103, R141, R83 ;  /* 0x0000008d673b7223 */ /* 0x001fe20000010053 */
[----:B------:R-:W-:Y:S01]  /*3330*/  FFMA.FTZ R58, R35, R148, R3 ;  /* 0x00000094233a7223 */ /* 0x000fe20000010003 */
[----:B------:R-:W-:Y:S01]  /*3340*/  FFMA.FTZ R57, R102, R139, R82 ;  /* 0x0000008b66397223 */ /* 0x000fe20000010052 */
[----:B------:R-:W-:Y:S01]  /*3350*/  FFMA.FTZ R56, R34, R138, R4 ;  /* 0x0000008a22387223 */ /* 0x000fe20000010004 */
[----:B------:R-:W-:Y:S01]  /*3360*/  FFMA.FTZ R60, R64, R142, R2 ;  /* 0x0000008e403c7223 */ /* 0x000fe20000010002 */
[----:B------:R0:W-:Y:S04]  /*3370*/  STG.E.128 desc[UR4][R114.64], R44 ;  /* 0x0000002c72007986 */ /* 0x0001e8000c101d04 */
[----:B------:R0:W-:Y:S04]  /*3380*/  STG.E.128 desc[UR4][R120.64], R48 ;  /* 0x0000003078007986 */ /* 0x0001e8000c101d04 */
[----:B------:R0:W-:Y:S04]  /*3390*/  STG.E.128 desc[UR4][R150.64], R52 ;  /* 0x0000003496007986 */ /* 0x0001e8000c101d04 */
[----:B------:R0:W-:Y:S04]  /*33a0*/  STG.E.128 desc[UR4][R152.64], R56 ;  /* 0x0000003898007986 */ /* 0x0001e8000c101d04 */
[----:B------:R0:W-:Y:S01]  /*33b0*/  STG.E.128 desc[UR4][R116.64], R60 ;  /* 0x0000003c74007986 */ /* 0x0001e2000c101d04 */
[----:B------:R-:W-:Y:S05]  /*33c0*/  @!P2 BRA `(.L_x_29826) ;  /* 0xffffffd400e0a947 */ /* 0x000fea000383ffff */
[----:B------:R-:W-:Y:S05]  /*33d0*/  EXIT ;  /* 0x000000000000794d */ /* 0x000fea0003800000 */
.L_x_29825:
        /* <DEDUP_REMOVED lines=8> */
.L_x_29828:
[----:B------:R-:W-:Y:S05]  /*3460*/  BSYNC B0 ;  /* 0x0000000000007941 */ /* 0x000fea0003800000 */
.L_x_29827:
        /* <DEDUP_REMOVED lines=9> */
.L_x_29829:
[----:B------:R-:W-:Y:S01]  /*3500*/  HFMA2.MMA R150, -RZ, RZ, 0, 2.384185791015625e-07 ;  /* 0x00000004ff967435 */ /* 0x000fe200000001ff */
[----:B------:R-:W-:-:S05]  /*3510*/  MOV R45, R149 ;  /* 0x00000095002d7202 */ /* 0x000fca0000000f00 */
[----:B------:R-:W-:-:S05]  /*3520*/  FADD.FTZ R145, R48, R45 ;  /* 0x0000002d30917221 */ /* 0x000fca0000010000 */
[----:B------:R-:W-:-:S07]  /*3530*/  MOV R151, R145 ;  /* 0x0000009100977202 */ /* 0x000fce0000000f00 */
[----:B------:R-:W-:Y:S05]  /*3540*/  WARPSYNC.COLLECTIVE R148, `(.L_x_29830) ;  /* 0x0000000094087348 */ /* 0x000fea0003c00000 */
[----:B------:R0:W1:Y:S02]  /*3550*/  SHFL.BFLY P3, R149, R151, R150, R153 ;  /* 0x0c00009697957389 */ /* 0x0000640000060099 */
[----:B01----:R-:W-:Y:S01]  /*3560*/  ENDCOLLECTIVE ;  /* 0x000000000000791b */ /* 0x003fe20003800000 */
.L_x_29830:
[----:B------:R-:W-:Y:S01]  /*3570*/  HFMA2.MMA R150, -RZ, RZ, 0, 4.76837158203125e-07 ;  /* 0x00000008ff967435 */ /* 0x000fe200000001ff */
[----:B------:R-:W-:-:S05]  /*3580*/  MOV R44, R149 ;  /* 0x00000095002c7202 */ /* 0x000fca0000000f00 */
[----:B------:R-:W-:-:S05]  /*3590*/  FADD.FTZ R146, R145, R44 ;  /* 0x0000002c91927221 */ /* 0x000fca0000010000 */
[----:B------:R-:W-:-:S07]  /*35a0*/  MOV R151, R146 ;  /* 0x0000009200977202 */ /* 0x000fce0000000f00 */
[----:B------:R-:W-:Y:S05]  /*35b0*/  WARPSYNC.COLLECTIVE R148, `(.L_x_29831) ;  /* 0x0000000094087348 */ /* 0x000fea0003c00000 */
[----:B------:R0:W1:Y:S02]  /*35c0*/  SHFL.BFLY P3, R149, R151, R150, R153 ;  /* 0x0c00009697957389 */ /* 0x0000640000060099 */
[----:B01----:R-:W-:Y:S01]  /*35d0*/  ENDCOLLECTIVE ;  /* 0x000000000000791b */ /* 0x003fe20003800000 */
.L_x_29831:
        /* <DEDUP_REMOVED lines=8> */
.L_x_29832:
        /* <DEDUP_REMOVED lines=88> */
.L_x_29833:
[----:B------:R-:W-:Y:S01]  /*3be0*/  HFMA2.MMA R150, -RZ, RZ, 0, 1.1920928955078125e-07 ;  /* 0x00000002ff967435 */ /* 0x000fe200000001ff */
[----:B------:R-:W-:-:S05]  /*3bf0*/  MOV R47, R149 ;  /* 0x00000095002f7202 */ /* 0x000fca0000000f00 */
[----:B------:R-:W-:-:S05]  /*3c00*/  FADD.FTZ R47, R44, R47 ;  /* 0x0000002f2c2f7221 */ /* 0x000fca0000010000 */
[----:B------:R-:W-:-:S07]  /*3c10*/  MOV R151, R47 ;  /* 0x0000002f00977202 */ /* 0x000fce0000000f00 */
[----:B------:R-:W-:Y:S05]  /*3c20*/  WARPSYNC.COLLECTIVE R148, `(.L_x_29834) ;  /* 0x0000000094087348 */ /* 0x000fea0003c00000 */
[----:B------:R0:W1:Y:S02]  /*3c30*/  SHFL.BFLY P3, R149, R151, R150, R153 ;  /* 0x0c00009697957389 */ /* 0x0000640000060099 */
[----:B01----:R-:W-:Y:S01]  /*3c40*/  ENDCOLLECTIVE ;  /* 0x000000000000791b */ /* 0x003fe20003800000 */
.L_x_29834:
[----:B------:R-:W-:Y:S01]  /*3c50*/  HFMA2.MMA R150, -RZ, RZ, 0, 2.384185791015625e-07 ;  /* 0x00000004ff967435 */ /* 0x000fe200000001ff */
[----:B------:R-:W-:-:S05]  /*3c60*/  MOV R48, R149 ;  /* 0x0000009500307202 */ /* 0x000fca0000000f00 */
[----:B------:R-:W-:-:S05]  /*3c70*/  FADD.FTZ R48, R47, R48 ;  /* 0x000000302f307221 */ /* 0x000fca0000010000 */
[----:B------:R-:W-:-:S07]  /*3c80*/  MOV R151, R48 ;  /* 0x0000003000977202 */ /* 0x000fce0000000f00 */
[----:B------:R-:W-:Y:S05]  /*3c90*/  WARPSYNC.COLLECTIVE R148, `(.L_x_29835) ;  /* 0x0000000094087348 */ /* 0x000fea0003c00000 */
[----:B------:R0:W1:Y:S02]  /*3ca0*/  SHFL.BFLY P3, R149, R151, R150, R153 ;  /* 0x0c00009697957389 */ /* 0x0000640000060099 */
[----:B01----:R-:W-:Y:S01]  /*3cb0*/  ENDCOLLECTIVE ;  /* 0x000000000000791b */ /* 0x003fe20003800000 */
.L_x_29835:
[----:B------:R-:W-:Y:S01]  /*3cc0*/  HFMA2.MMA R150, -RZ, RZ, 0, 4.76837158203125e-07 ;  /* 0x00000008ff967435 */ /* 0x000fe200000001ff */
[----:B------:R-:W-:-:S05]  /*3cd0*/  MOV R145, R149 ;  /* 0x0000009500917202 */ /* 0x000fca0000000f00 */
[----:B------:R-:W-:-:S05]  /*3ce0*/  FADD.FTZ R145, R48, R145 ;  /* 0x0000009130917221 */ /* 0x000fca0000010000 */
[----:B------:R-:W-:-:S07]  /*3cf0*/  MOV R151, R145 ;  /* 0x0000009100977202 */ /* 0x000fce0000000f00 */
[----:B------:R-:W-:Y:S05]  /*3d00*/  WARPSYNC.COLLECTIVE R148, `(.L_x_29836) ;  /* 0x0000000094087348 */ /* 0x000fea0003c00000 */
[----:B------:R0:W1:Y:S02]  /*3d10*/  SHFL.BFLY P3, R149, R151, R150, R153 ;  /* 0x0c00009697957389 */ /* 0x0000640000060099 */
[----:B01----:R-:W-:Y:S01]  /*3d20*/  ENDCOLLECTIVE ;  /* 0x000000000000791b */ /* 0x003fe20003800000 */
.L_x_29836:
[----:B------:R-:W-:Y:S01]  /*3d30*/  HFMA2.MMA R150, -RZ, RZ, 0, 9.5367431640625e-07 ;  /* 0x00000010ff967435 */ /* 0x000fe200000001ff */
[----:B------:R-:W-:-:S05]  /*3d40*/  MOV R146, R149 ;  /* 0x0000009500927202 */ /* 0x000fca0000000f00 */
[----:B------:R-:W-:-:S05]  /*3d50*/  FADD.FTZ R146, R145, R146 ;  /* 0x0000009291927221 */ /* 0x000fca0000010000 */
[----:B------:R-:W-:-:S07]  /*3d60*/  MOV R151, R146 ;  /* 0x0000009200977202 */ /* 0x000fce0000000f00 */
[----:B------:R-:W-:Y:S05]  /*3d70*/  WARPSYNC.COLLECTIVE R148, `(.L_x_29837) ;  /* 0x0000000094087348 */ /* 0x000fea0003c00000 */
[----:B------:R0:W1:Y:S02]  /*3d80*/  SHFL.BFLY P3, R149, R151, R150, R153 ;  /* 0x0c00009697957389 */ /* 0x0000640000060099 */
[----:B01----:R-:W-:Y:S01]  /*3d90*/  ENDCOLLECTIVE ;  /* 0x000000000000791b */ /* 0x003fe20003800000 */
.L_x_29837:
[----:B------:R-:W-:Y:S01]  /*3da0*/  MOV R147, R149 ;  /* 0x0000009500937202 */ /* 0x000fe20000000f00 */
[----:B------:R-:W-:Y:S06]  /*3db0*/  BRA `(.L_x_29838) ;  /* 0xffffffec00087947 */ /* 0x000fec000383ffff */
.L_x_29839:
        /* <DEDUP_REMOVED lines=12> */
.L_x_37495:


//--------------------- .text._ZN10layer_norm13ln_fwd_kernelINS_13Kernel_traitsI6__halfffffjLj1280ELj1ELj4ELj1ELj16ENS_18Kernel_traits_baseILj1280ES2_ffffjLj128EEEEELb0ELb0ELb1ELb0EEEvNS_9FwdParamsE --------------------------
	.section	.text._ZN10layer_norm13ln_fwd_kernelINS_13Kernel_traitsI6__halfffffjLj1280ELj1ELj4ELj1ELj16ENS_18Kernel_traits_baseILj1280ES2_ffffjLj128EEEEELb0ELb0ELb1ELb0EEEvNS_9FwdParamsE,"ax",@progbits
	.align	128
        .global         _ZN10layer_norm13ln_fwd_kernelINS_13Kernel_traitsI6__halfffffjLj1280ELj1ELj4ELj1ELj16ENS_18Kernel_traits_baseILj1280ES2_ffffjLj128EEEEELb0ELb0ELb1ELb0EEEvNS_9FwdParamsE
        .type           _ZN10layer_norm13ln_fwd_kernelINS_13Kernel_traitsI6__halfffffjLj1280ELj1ELj4ELj1ELj16ENS_18Kernel_traits_baseILj1280ES2_ffffjLj128EEEEELb0ELb0ELb1ELb0EEEvNS_9FwdParamsE,@function
        .size           _ZN10layer_norm13ln_fwd_kernelINS_13Kernel_traitsI6__halfffffjLj1280ELj1ELj4ELj1ELj16ENS_18Kernel_traits_baseILj1280ES2_ffffjLj128EEEEELb0ELb0ELb1ELb0EEEvNS_9FwdParamsE,(.L_x_37496 - _ZN10layer_norm13ln_fwd_kernelINS_13Kernel_traitsI6__halfffffjLj1280ELj1ELj4ELj1ELj16ENS_18Kernel_traits_baseILj1280ES2_ffffjLj128EEEEELb0ELb0ELb1ELb0EEEvNS_9FwdParamsE)
        .other          _ZN10layer_norm13ln_fwd_kernelINS_13Kernel_traitsI6__halfffffjLj1280ELj1ELj4ELj1ELj16ENS_18Kernel_traits_baseILj1280ES2_ffffjLj128EEEEELb0ELb0ELb1ELb0EEEvNS_9FwdParamsE,@"STO_CUDA_ENTRY STV_DEFAULT"
_ZN10layer_norm13ln_fwd_kernelINS_13Kernel_traitsI6__halfffffjLj1280ELj1ELj4ELj1ELj16ENS_18Kernel_traits_baseILj1280ES2_ffffjLj128EEEEELb0ELb0ELb1ELb0EEEvNS_9FwdParamsE:
.text._ZN10layer_norm13ln_fwd_kernelINS_13Kernel_traitsI6__halfffffjLj1280ELj1ELj4ELj1ELj16ENS_18Kernel_traits_baseILj1280ES2_ffffjLj128EEEEELb0ELb0ELb1ELb0EEEvNS_9FwdParamsE:
        /* <DEDUP_REMOVED lines=21> */
[----:B--2---:R-:W-:Y:S06]  /*0150*/  @!P0 BRA `(.L_x_29841) ;  /* 0x00000000002c8947 */ /* 0x004fec0003800000 */
        /* <DEDUP_REMOVED lines=11> */
.L_x_29841:
[----:B------:R-:W-:Y:S05]  /*0210*/  BSYNC B0 ;  /* 0x0000000000007941 */ /* 0x000fea0003800000 */
.L_x_29840:
        /* <DEDUP_REMOVED lines=13> */
.L_x_29843:
[----:B------:R-:W-:Y:S05]  /*02f0*/  BSYNC B0 ;  /* 0x0000000000007941 */ /* 0x000fea0003800000 */
.L_x_29842:
        /* <DEDUP_REMOVED lines=13> */
.L_x_29845:
[----:B------:R-:W-:Y:S05]  /*03d0*/  BSYNC B0 ;  /* 0x0000000000007941 */ /* 0x000fea0003800000 */
.L_x_29844:
        /* <DEDUP_REMOVED lines=13> */
.L_x_29847:
[----:B------:R-:W-:Y:S05]  /*04b0*/  BSYNC B0 ;  /* 0x0000000000007941 */ /* 0x000fea0003800000 */
.L_x_29846:
        /* <DEDUP_REMOVED lines=13> */
.L_x_29849:
[----:B------:R-:W-:Y:S05]  /*0590*/  BSYNC B0 ;  /* 0x0000000000007941 */ /* 0x000fea0003800000 */
.L_x_29848:
        /* <DEDUP_REMOVED lines=15> */
.L_x_29851:
[----:B------:R-:W-:Y:S05]  /*0690*/  BSYNC B0 ;  /* 0x0000000000007941 */ /* 0x000fea0003800000 */
.L_x_29850:
[----:B------:R-:W-:Y:S01]  /*06a0*/  ISETP.GE.U32.AND P1, PT, R135, 0xe0, PT ;  /* 0x000000e08700780c */ /* 0x000fe20003f26070 */
[----:B------:R-:W-:Y:S01]  /*06b0*/  BSSY B0, `(.L_x_29852) ;  /* 0x0000010000007945 */ /* 0x000fe20003800000 */
[----:B------:R-:W-:Y:S02]  /*06c0*/  SHF.R.U32.HI R0, RZ, 0x5, R132 ;  /* 0x00000005ff007819 */ /* 0x000fe40000011684 */
[----:B------:R-:W-:Y:S02]  /*06d0*/  P2R R140, PR, RZ, 0x2 ;  /* 0x00000002ff8c7803 */ /* 0x000fe40000000000 */
[----:B------:R-:W-:-:S07]  /*06e0*/  LEA R134, R13, R0, 0x2 ;  /* 0x000000000d867211 */ /* 0x000fce00078e10ff */
        /* <DEDUP_REMOVED lines=12> */
.L_x_29853:
[----:B------:R-:W-:Y:S05]  /*07b0*/  BSYNC B0 ;  /* 0x0000000000007941 */ /* 0x000fea0003800000 */
.L_x_29852:
        /* <DEDUP_REMOVED lines=15> */
.L_x_29855:
[----:B------:R-:W-:Y:S05]  /*08b0*/  BSYNC B0 ;  /* 0x0000000000007941 */ /* 0x000fea0003800000 */
.L_x_29854:
        /* <DEDUP_REMOVED lines=15> */
.L_x_29857:
[----:B------:R-:W-:Y:S05]  /*09b0*/  BSYNC B0 ;  /* 0x0000000000007941 */ /* 0x000fea0003800000 */
.L_x_29856:
        /* <DEDUP_REMOVED lines=14> */
.L_x_29859:
[----:B------:R-:W-:Y:S05]  /*0aa0*/  BSYNC B0 ;  /* 0x0000000000007941 */ /* 0x000fea0003800000 */
.L_x_29858:
[----:B------:R-:W-:Y:S02]  /*0ab0*/  ULDC UR6, c[0x0][0x214] ;  /* 0x0000850000067ab9 */ /* 0x000fe40000000800 */
[----:B------:R-:W-:-:S13]  /*0ac0*/  ISETP.GE.AND P1, PT, R134, UR6, PT ;  /* 0x0000000686007c0c */ /* 0x000fda000bf26270 */
[----:B------:R-:W-:Y:S05]  /*0ad0*/  @P1 EXIT ;  /* 0x000000000000194d */ /* 0x000fea0003800000 */
[--C-:B-----5:R-:W-:Y:S01]  /*0ae0*/  SHF.R.U64 R97, R2, 0x10, R3.reuse ;  /* 0x0000001002617819 */ /* 0x120fe20000001203 */
        /* <DEDUP_REMOVED lines=15> */
[----:B------:R-:W-:Y:S01]  /*0be0*/  MOV R133, R20 ;  /* 0x0000001400857202 */ /* 0x000fe20000000f00 */
[----:B------:R-:W-:Y:S01]  /*0bf0*/  HADD2.F32 R9, -RZ, R10.H0_H0 ;  /* 0x2000000aff097230 */ /* 0x000fe20000004100 */
[--C-:B------:R-:W-:Y:S01]  /*0c00*/  SHF.R.U64 R43, R20, 0x10, R21.reuse ;  /* 0x00000010142b7819 */ /* 0x100fe20000001215 */
[----:B------:R-:W-:Y:S01]  /*0c10*/  ULDC.U8 UR6, c[0x0][0x2a0] ;  /* 0x0000a80000067ab9 */ /* 0x000fe20000000000 */
        /* <DEDUP_REMOVED lines=22> */
[----:B------:R-:W-:Y:S01]  /*0d80*/  SHF.R.U64 R40, R26, 0x10, R27 ;  /* 0x000000101a287819 */ /* 0x000fe2000000121b */
[----:B------:R-:W-:Y:S01]  /*0d90*/  HADD2.F32 R108, -RZ, R108.H0_H0 ;  /* 0x2000006cff6c7230 */ /* 0x000fe20000004100 */
[----:B------:R-:W-:Y:S01]  /*0da0*/  SHF.R.U64 R102, R10, 0x10, R11 ;  /* 0x000000100a667819 */ /* 0x000fe2000000120b */
        /* <DEDUP_REMOVED lines=76> */
[----:B------:R-:W-:Y:S01]  /*1270*/  HADD2.F32 R18, -RZ, R39.H0_H0 ;  /* 0x20000027ff127230 */ /* 0x000fe20000004100 */
[----:B------:R-:W-:Y:S01]  /*1280*/  ULDC UR7, c[0x0][0x29c] ;  /* 0x0000a70000077ab9 */ /* 0x000fe20000000800 */
[----:B------:R-:W-:Y:S01]  /*1290*/  HADD2.F32 R19, -RZ, R38.H0_H0 ;  /* 0x20000026ff137230 */ /* 0x000fe20000004100 */
[----:B------:R-:W-:Y:S01]  /*12a0*/  P2R R146, PR, RZ, 0x2 ;  /* 0x00000002ff927803 */ /* 0x000fe20000000000 */
[----:B------:R-:W-:Y:S01]  /*12b0*/  HADD2.F32 R92, -RZ, R92.H0_H0 ;  /* 0x2000005cff5c7230 */ /* 0x000fe20000004100 */
[----:B------:R-:W-:Y:S01]  /*12c0*/  ULDC UR8, c[0x0][0x2d8] ;  /* 0x0000b60000087ab9 */ /* 0x000fe20000000800 */
        /* <DEDUP_REMOVED lines=17> */
[----:B------:R-:W-:-:S07]  /*13e0*/  HADD2.F32 R111, -RZ, R111.H0_H0 ;  /* 0x2000006fff6f7230 */ /* 0x000fce0000004100 */
.L_x_29981:
[----:B0-----:R-:W0:Y:S08]  /*13f0*/  LDC.64 R80, c[0x0][0x280] ;  /* 0x0000a000ff507b82 */ /* 0x001e300000000a00 */
        /* <DEDUP_REMOVED lines=8> */
[----:B--2---:R-:W-:-:S13]  /*1480*/  ISETP.GE.AND P1, PT, R148, 0x1, PT ;  /* 0x000000019400780c */ /* 0x004fda0003f26270 */
[----:B------:R-:W-:-:S05]  /*1490*/  @P1 IADD3 R150, R148, -0x1, RZ ;  /* 0xffffffff94961810 */ /* 0x000fca0007ffe0ff */
[----:B------:R-:W-:Y:S01]  /*14a0*/  @P1 IMAD R151, R150, R83, RZ ;  /* 0x0000005396971224 */ /* 0x000fe200078e02ff */
[----:B------:R-:W-:-:S04]  /*14b0*/  SHF.R.S32.HI R150, RZ, 0x1f, R147 ;  /* 0x0000001fff967819 */ /* 0x000fc80000011493 */
[----:B------:R-:W-:Y:S01]  /*14c0*/  LEA.HI R147, R150, R147, RZ, 0x2 ;  /* 0x0000009396937211 */ /* 0x000fe200078f10ff */
[----:B------:R-:W-:Y:S01]  /*14d0*/  HFMA2.MMA R150, -RZ, RZ, 0, 0 ;  /* 0x00000000ff967435 */ /* 0x000fe200000001ff */
[----:B------:R-:W-:Y:S02]  /*14e0*/  @P1 SHF.R.S32.HI R152, RZ, 0x1f, R151 ;  /* 0x0000001fff981819 */ /* 0x000fe40000011497 */
[----:B------:R-:W-:Y:S02]  /*14f0*/  LEA.HI.SX32 R149, R147, R136, 0x1e ;  /* 0x0000008893957211 */ /* 0x000fe400078ff2ff */
[----:B------:R-:W-:Y:S02]  /*1500*/  @P1 LEA.HI R151, R152, R151, RZ, 0x2 ;  /* 0x0000009798971211 */ /* 0x000fe400078f10ff */
        /* <DEDUP_REMOVED lines=10> */
[----:B------:R-:W-:-:S13]  /*15b0*/  ISETP.GT.AND P3, PT, R148, RZ, PT ;  /* 0x000000ff9400720c */ /* 0x000fda0003f64270 */
        /* <DEDUP_REMOVED lines=11> */
[----:B------:R-:W0:Y:S01]  /*1670*/  @P1 LDC.64 R80, c[0x0][0x220] ;  /* 0x00008800ff501b82 */ /* 0x000e220000000a00 */
[----:B------:R-:W-:Y:S01]  /*1680*/  BSSY B1, `(.L_x_29862) ;  /* 0x0000007000017945 */ /* 0x000fe20003800000 */
[----:B------:R-:W-:Y:S01]  /*1690*/  @!P3 FSEL R39, R35, RZ, P4 ;  /* 0x000000ff2327b208 */ /* 0x000fe20002000000 */
[----:B0-----:R-:W-:-:S05]  /*16a0*/  @P1 IMAD.WIDE.U32 R80, R150, 0x10, R80 ;  /* 0x0000001096501825 */ /* 0x001fca00078e0050 */
[----:B------:R0:W5:Y:S01]  /*16b0*/  @P1 LDG.E.128 R40, desc[UR4][R80.64] ;  /* 0x0000000450281981 */ /* 0x000162000c1e1d00 */
[----:B------:R-:W-:Y:S05]  /*16c0*/  @!P3 BRA `(.L_x_29863) ;  /* 0x000000000008b947 */ /* 0x000fea0003800000 */
[----:B-----5:R-:W-:-:S04]  /*16d0*/  FMUL.FTZ R36, R40, UR7 ;  /* 0x0000000728247c20 */ /* 0x020fc80008410000 */
[----:B------:R-:W-:-:S07]  /*16e0*/  @P2 FADD.FTZ R36, R32, R36 ;  /* 0x0000002420242221 */ /* 0x000fce0000010000 */
.L_x_29863:
[----:B------:R-:W-:Y:S05]  /*16f0*/  BSYNC B1 ;  /* 0x0000000000017941 */ /* 0x000fea0003800000 */
.L_x_29862:
[----:B------:R-:W-:Y:S04]  /*1700*/  BSSY B1, `(.L_x_29864) ;  /* 0x0000004000017945 */ /* 0x000fe80003800000 */
[----:B------:R-:W-:Y:S05]  /*1710*/  @!P3 BRA `(.L_x_29865) ;  /* 0x000000000008b947 */ /* 0x000fea0003800000 */
[----:B-----5:R-:W-:-:S04]  /*1720*/  FMUL.FTZ R37, R41, UR7 ;  /* 0x0000000729257c20 */ /* 0x020fc80008410000 */
[----:B------:R-:W-:-:S07]  /*1730*/  @P2 FADD.FTZ R37, R33, R37 ;  /* 0x0000002521252221 */ /* 0x000fce0000010000 */
.L_x_29865:
[----:B------:R-:W-:Y:S05]  /*1740*/  BSYNC B1 ;  /* 0x0000000000017941 */ /* 0x000fea0003800000 */
.L_x_29864:
[----:B------:R-:W-:Y:S04]  /*1750*/  BSSY B1, `(.L_x_29866) ;  /* 0x0000004000017945 */ /* 0x000fe80003800000 */
[----:B------:R-:W-:Y:S05]  /*1760*/  @!P3 BRA `(.L_x_29867) ;  /* 0x000000000008b947 */ /* 0x000fea0003800000 */
[----:B-----5:R-:W-:-:S04]  /*1770*/  FMUL.FTZ R38, R42, UR7 ;  /* 0x000000072a267c20 */ /* 0x020fc80008410000 */
[----:B------:R-:W-:-:S07]  /*1780*/  @P2 FADD.FTZ R38, R34, R38 ;  /* 0x0000002622262221 */ /* 0x000fce0000010000 */
.L_x_29867:
[----:B------:R-:W-:Y:S05]  /*1790*/  BSYNC B1 ;  /* 0x0000000000017941 */ /* 0x000fea0003800000 */
.L_x_29866:
[----:B------:R-:W-:Y:S04]  /*17a0*/  BSSY B1, `(.L_x_29868) ;  /* 0x0000004000017945 */ /* 0x000fe80003800000 */
[----:B------:R-:W-:Y:S05]  /*17b0*/  @!P3 BRA `(.L_x_29869) ;  /* 0x000000000008b947 */ /* 0x000fea0003800000 */
[----:B-----5:R-:W-:-:S04]  /*17c0*/  FMUL.FTZ R39, R43, UR7 ;  /* 0x000000072b277c20 */ /* 0x020fc80008410000 */
[----:B------:R-:W-:-:S07]  /*17d0*/  @P2 FADD.FTZ R39, R35, R39 ;  /* 0x0000002723272221 */ /* 0x000fce0000010000 */
.L_x_29869:
[----:B------:R-:W-:Y:S05]  /*17e0*/  BSYNC B1 ;  /* 0x0000000000017941 */ /* 0x000fea0003800000 */
.L_x_29868:
[----:B0-----:R-:W0:Y:S01]  /*17f0*/  LDC.64 R80, c[0x0][0x238] ;  /* 0x00008e00ff507b82 */ /* 0x001e220000000a00 */
[----:B------:R-:W-:Y:S01]  /*1800*/  IADD3 R150, R150, 0x20, RZ ;  /* 0x0000002096967810 */ /* 0x000fe20007ffe0ff */
[C---:B0-----:R-:W-:Y:S01]  /*1810*/  IMAD.WIDE.U32 R80, R149.reuse, 0x10, R80 ;  /* 0x0000001095507825 */ /* 0x041fe200078e0050 */
[----:B------:R-:W-:-:S04]  /*1820*/  IADD3 R149, R149, 0x20, RZ ;  /* 0x0000002095957810 */ /* 0x000fc80007ffe0ff */
[----:B------:R0:W-:Y:S03]  /*1830*/  STG.E.128 desc[UR4][R80.64], R36 ;  /* 0x0000002450007986 */ /* 0x0001e6000c101d04 */
.L_x_29861:
[----:B------:R-:W-:Y:S05]  /*1840*/  BSYNC B0 ;  /* 0x0000000000007941 */ /* 0x000fea0003800000 */
.L_x_29860:
        /* <DEDUP_REMOVED lines=25> */
[----:B-----5:R0:W5:Y:S01]  /*19e0*/  @P1 LDG.E.128 R40, desc[UR4][R80.64] ;  /* 0x0000000450281981 */ /* 0x020162000c1e1d00 */
[----:B------:R-:W-:Y:S05]  /*19f0*/  @!P3 BRA `(.L_x_29873) ;  /* 0x000000000008b947 */ /* 0x000fea0003800000 */
[----:B-----5:R-:W-:-:S04]  /*1a00*/  FMUL.FTZ R44, R40, UR7 ;  /* 0x00000007282c7c20 */ /* 0x020fc80008410000 */
[----:B------:R-:W-:-:S07]  /*1a10*/  @P2 FADD.FTZ R44, R32, R44 ;  /* 0x0000002c202c2221 */ /* 0x000fce0000010000 */
.L_x_29873:
[----:B------:R-:W-:Y:S05]  /*1a20*/  BSYNC B1 ;  /* 0x0000000000017941 */ /* 0x000fea0003800000 */
.L_x_29872:
[----:B------:R-:W-:Y:S04]  /*1a30*/  BSSY B1, `(.L_x_29874) ;  /* 0x0000004000017945 */ /* 0x000fe80003800000 */
[----:B------:R-:W-:Y:S05]  /*1a40*/  @!P3 BRA `(.L_x_29875) ;  /* 0x000000000008b947 */ /* 0x000fea0003800000 */
[----:B-----5:R-:W-:-:S04]  /*1a50*/  FMUL.FTZ R45, R41, UR7 ;  /* 0x00000007292d7c20 */ /* 0x020fc80008410000 */
[----:B------:R-:W-:-:S07]  /*1a60*/  @P2 FADD.FTZ R45, R33, R45 ;  /* 0x0000002d212d2221 */ /* 0x000fce0000010000 */
.L_x_29875:
[----:B------:R-:W-:Y:S05]  /*1a70*/  BSYNC B1 ;  /* 0x0000000000017941 */ /* 0x000fea0003800000 */
.L_x_29874:
[----:B------:R-:W-:Y:S04]  /*1a80*/  BSSY B1, `(.L_x_29876) ;  /* 0x0000004000017945 */ /* 0x000fe80003800000 */
[----:B------:R-:W-:Y:S05]  /*1a90*/  @!P3 BRA `(.L_x_29877) ;  /* 0x000000000008b947 */ /* 0x000fea0003800000 */
[----:B-----5:R-:W-:-:S04]  /*1aa0*/  FMUL.FTZ R46, R42, UR7 ;  /* 0x000000072a2e7c20 */ /* 0x020fc80008410000 */
[----:B------:R-:W-:-:S07]  /*1ab0*/  @P2 FADD.FTZ R46, R34, R46 ;  /* 0x0000002e222e2221 */ /* 0x000fce0000010000 */
.L_x_29877:
[----:B------:R-:W-:Y:S05]  /*1ac0*/  BSYNC B1 ;  /* 0x0000000000017941 */ /* 0x000fea0003800000 */
.L_x_29876:
[----:B------:R-:W-:Y:S04]  /*1ad0*/  BSSY B1, `(.L_x_29878) ;  /* 0x0000004000017945 */ /* 0x000fe80003800000 */
[----:B------:R-:W-:Y:S05]  /*1ae0*/  @!P3 BRA `(.L_x_29879) ;  /* 0x000000000008b947 */ /* 0x000fea0003800000 */
[----:B-----5:R-:W-:-:S04]  /*1af0*/  FMUL.FTZ R47, R43, UR7 ;  /* 0x000000072b2f7c20 */ /* 0x020fc80008410000 */
[----:B------:R-:W-:-:S07]  /*1b00*/  @P2 FADD.FTZ R47, R35, R47 ;  /* 0x0000002f232f2221 */ /* 0x000fce0000010000 */
.L_x_29879:
[----:B------:R-:W-:Y:S05]  /*1b10*/  BSYNC B1 ;  /* 0x0000000000017941 */ /* 0x000fea0003800000 */
.L_x_29878:
[----:B0-----:R-:W0:Y:S01]  /*1b20*/  LDC.64 R80, c[0x0][0x238] ;  /* 0x00008e00ff507b82 */ /* 0x001e220000000a00 */
[----:B------:R-:W-:Y:S01]  /*1b30*/  IADD3 R150, R150, 0x20, RZ ;  /* 0x0000002096967810 */ /* 0x000fe20007ffe0ff */
[C---:B0-----:R-:W-:Y:S01]  /*1b40*/  IMAD.WIDE.U32 R80, R149.reuse, 0x10, R80 ;  /* 0x0000001095507825 */ /* 0x041fe200078e0050 */
[----:B------:R-:W-:-:S04]  /*1b50*/  IADD3 R149, R149, 0x20, RZ ;  /* 0x0000002095957810 */ /* 0x000fc80007ffe0ff */
[----:B------:R1:W-:Y:S03]  /*1b60*/  STG.E.128 desc[UR4][R80.64], R44 ;  /* 0x0000002c50007986 */ /* 0x0003e6000c101d04 */
.L_x_29871:
[----:B------:R-:W-:Y:S05]  /*1b70*/  BSYNC B0 ;  /* 0x0000000000007941 */ /* 0x000fea0003800000 */
.L_x_29870:
        /* <DEDUP_REMOVED lines=29> */
.L_x_29883:
[----:B------:R-:W-:Y:S05]  /*1d50*/  BSYNC B1 ;  /* 0x0000000000017941 */ /* 0x000fea0003800000 */
.L_x_29882:
[----:B------:R-:W-:Y:S04]  /*1d60*/  BSSY B1, `(.L_x_29884) ;  /* 0x0000004000017945 */ /* 0x000fe80003800000 */
[----:B------:R-:W-:Y:S05]  /*1d70*/  @!P3 BRA `(.L_x_29885) ;  /* 0x000000000008b947 */ /* 0x000fea0003800000 */
[----:B-----5:R-:W-:-:S04]  /*1d80*/  FMUL.FTZ R49, R41, UR7 ;  /* 0x0000000729317c20 */ /* 0x020fc80008410000 */
[----:B------:R-:W-:-:S07]  /*1d90*/  @P2 FADD.FTZ R49, R33, R49 ;  /* 0x0000003121312221 */ /* 0x000fce0000010000 */
.L_x_29885:
[----:B------:R-:W-:Y:S05]  /*1da0*/  BSYNC B1 ;  /* 0x0000000000017941 */ /* 0x000fea0003800000 */
.L_x_29884:
[----:B------:R-:W-:Y:S04]  /*1db0*/  BSSY B1, `(.L_x_29886) ;  /* 0x0000004000017945 */ /* 0x000fe80003800000 */
[----:B------:R-:W-:Y:S05]  /*1dc0*/  @!P3 BRA `(.L_x_29887) ;  /* 0x000000000008b947 */ /* 0x000fea0003800000 */
[----:B-----5:R-:W-:-:S04]  /*1dd0*/  FMUL.FTZ R50, R42, UR7 ;  /* 0x000000072a327c20 */ /* 0x020fc80008410000 */
[----:B------:R-:W-:-:S07]  /*1de0*/  @P2 FADD.FTZ R50, R34, R50 ;  /* 0x0000003222322221 */ /* 0x000fce0000010000 */
.L_x_29887:
[----:B------:R-:W-:Y:S05]  /*1df0*/  BSYNC B1 ;  /* 0x0000000000017941 */ /* 0x000fea0003800000 */
.L_x_29886:
[----:B------:R-:W-:Y:S04]  /*1e00*/  BSSY B1, `(.L_x_29888) ;  /* 0x0000004000017945 */ /* 0x000fe80003800000 */
[----:B------:R-:W-:Y:S05]  /*1e10*/  @!P3 BRA `(.L_x_29889) ;  /* 0x000000000008b947 */ /* 0x000fea0003800000 */
[----:B-----5:R-:W-:-:S04]  /*1e20*/  FMUL.FTZ R51, R43, UR7 ;  /* 0x000000072b337c20 */ /* 0x020fc80008410000 */
[----:B------:R-:W-:-:S07]  /*1e30*/  @P2 FADD.FTZ R51, R35, R51 ;  /* 0x0000003323332221 */ /* 0x000fce0000010000 */
.L_x_29889:
[----:B------:R-:W-:Y:S05]  /*1e40*/  BSYNC B1 ;  /* 0x0000000000017941 */ /* 0x000fea0003800000 */
.L_x_29888:
[----:B0-----:R-:W0:Y:S01]  /*1e50*/  LDC.64 R80, c[0x0][0x238] ;  /* 0x00008e00ff507b82 */ /* 0x001e220000000a00 */
[----:B------:R-:W-:Y:S01]  /*1e60*/  IADD3 R150, R150, 0x20, RZ ;  /* 0x0000002096967810 */ /* 0x000fe20007ffe0ff */
[C---:B0-----:R-:W-:Y:S01]  /*1e70*/  IMAD.WIDE.U32 R80, R149.reuse, 0x10, R80 ;  /* 0x0000001095507825 */ /* 0x041fe200078e0050 */
[----:B------:R-:W-:-:S04]  /*1e80*/  IADD3 R149, R149, 0x20, RZ ;  /* 0x0000002095957810 */ /* 0x000fc80007ffe0ff */
[----:B------:R2:W-:Y:S03]  /*1e90*/  STG.E.128 desc[UR4][R80.64], R48 ;  /* 0x0000003050007986 */ /* 0x0005e6000c101d04 */
.L_x_29881:
[----:B------:R-:W-:Y:S05]  /*1ea0*/  BSYNC B0 ;  /* 0x0000000000007941 */ /* 0x000fea0003800000 */
.L_x_29880:
        /* <DEDUP_REMOVED lines=29> */
.L_x_29893:
[----:B------:R-:W-:Y:S05]  /*2080*/  BSYNC B1 ;  /* 0x0000000000017941 */ /* 0x000fea0003800000 */
.L_x_29892:
[----:B------:R-:W-:Y:S04]  /*2090*/  BSSY B1, `(.L_x_29894) ;  /* 0x0000004000017945 */ /* 0x000fe80003800000 */
[----:B------:R-:W-:Y:S05]  /*20a0*/  @!P3 BRA `(.L_x_29895) ;  /* 0x000000000008b947 */ /* 0x000fea0003800000 */
[----:B-----5:R-:W-:-:S04]  /*20b0*/  FMUL.FTZ R53, R41, UR7 ;  /* 0x0000000729357c20 */ /* 0x020fc80008410000 */
[----:B------:R-:W-:-:S07]  /*20c0*/  @P2 FADD.FTZ R53, R33, R53 ;  /* 0x0000003521352221 */ /* 0x000fce0000010000 */
.L_x_29895:
[----:B------:R-:W-:Y:S05]  /*20d0*/  BSYNC B1 ;  /* 0x0000000000017941 */ /* 0x000fea0003800000 */
.L_x_29894:
[----:B------:R-:W-:Y:S04]  /*20e0*/  BSSY B1, `(.L_x_29896) ;  /* 0x0000004000017945 */ /* 0x000fe80003800000 */
[----:B------:R-:W-:Y:S05]  /*20f0*/  @!P3 BRA `(.L_x_29897) ;  /* 0x000000000008b947 */ /* 0x000fea0003800000 */
[----:B-----5:R-:W-:-:S04]  /*2100*/  FMUL.FTZ R54, R42, UR7 ;  /* 0x000000072a367c20 */ /* 0x020fc80008410000 */
[----:B------:R-:W-:-:S07]  /*2110*/  @P2 FADD.FTZ R54, R34, R54 ;  /* 0x0000003622362221 */ /* 0x000fce0000010000 */
.L_x_29897:
[----:B------:R-:W-:Y:S05]  /*2120*/  BSYNC B1 ;  /* 0x0000000000017941 */ /* 0x000fea0003800000 */
.L_x_29896:
[----:B------:R-:W-:Y:S04]  /*2130*/  BSSY B1, `(.L_x_29898) ;  /* 0x0000004000017945 */ /* 0x000fe80003800000 */
[----:B------:R-:W-:Y:S05]  /*2140*/  @!P3 BRA `(.L_x_29899) ;  /* 0x000000000008b947 */ /* 0x000fea0003800000 */
[----:B-----5:R-:W-:-:S04]  /*2150*/  FMUL.FTZ R55, R43, UR7 ;  /* 0x000000072b377c20 */ /* 0x020fc80008410000 */
[----:B------:R-:W-:-:S07]  /*2160*/  @P2 FADD.FTZ R55, R35, R55 ;  /* 0x0000003723372221 */ /* 0x000fce0000010000 */
.L_x_29899:
[----:B------:R-:W-:Y:S05]  /*2170*/  BSYNC B1 ;  /* 0x0000000000017941 */ /* 0x000fea0003800000 */
.L_x_29898:
[----:B0-----:R-:W0:Y:S01]  /*2180*/  LDC.64 R80, c[0x0][0x238] ;  /* 0x00008e00ff507b82 */ /* 0x001e220000000a00 */
[----:B------:R-:W-:Y:S01]  /*2190*/  IADD3 R150, R150, 0x20, RZ ;  /* 0x0000002096967810 */ /* 0x000fe20007ffe0ff */
[C---:B0-----:R-:W-:Y:S01]  /*21a0*/  IMAD.WIDE.U32 R80, R149.reuse, 0x10, R80 ;  /* 0x0000001095507825 */ /* 0x041fe200078e0050 */
[----:B------:R-:W-:-:S04]  /*21b0*/  IADD3 R149, R149, 0x20, RZ ;  /* 0x0000002095957810 */ /* 0x000fc80007ffe0ff */
[----:B------:R3:W-:Y:S03]  /*21c0*/  STG.E.128 desc[UR4][R80.64], R52 ;  /* 0x0000003450007986 */ /* 0x0007e6000c101d04 */
.L_x_29891:
[----:B------:R-:W-:Y:S05]  /*21d0*/  BSYNC B0 ;  /* 0x0000000000007941 */ /* 0x000fea0003800000 */
.L_x_29890:
[----:B------:R-:W-:Y:S01]  /*21e0*/  ISETP.NE.AND P2, PT, R142, RZ, PT ;  /* 0x000000ff8e00720c */ /* 0x000fe20003f45270 */
[----:B------:R-:W-:-:S12]  /*21f0*/  BSSY B0, `(.L_x_29900) ;  /* 0x0000031000007945 */ /* 0x000fd80003800000 */
[----:B------:R-:W-:Y:S05]  /*2200*/  @!P2 BRA `(.L_x_29901) ;  /* 0x0000000000bca947 */ /* 0x000fea0003800000 */
[----:B0123--:R-:W0:Y:S02]  /*2210*/  LDC.64 R80, c[0x0][0x230] ;  /* 0x00008c00ff507b82 */ /* 0x00fe240000000a00 */
        /* <DEDUP_REMOVED lines=25> */
.L_x_29903:
[----:B------:R-:W-:Y:S05]  /*23b0*/  BSYNC B1 ;  /* 0x0000000000017941 */ /* 0x000fea0003800000 */
.L_x_29902:
[----:B------:R-:W-:Y:S04]  /*23c0*/  BSSY B1, `(.L_x_29904) ;  /* 0x0000004000017945 */ /* 0x000fe80003800000 */
[----:B------:R-:W-:Y:S05]  /*23d0*/  @!P3 BRA `(.L_x_29905) ;  /* 0x000000000008b947 */ /* 0x000fea0003800000 */
[----:B-----5:R-:W-:-:S04]  /*23e0*/  FMUL.FTZ R57, R41, UR7 ;  /* 0x0000000729397c20 */ /* 0x020fc80008410000 */
[----:B------:R-:W-:-:S07]  /*23f0*/  @P2 FADD.FTZ R57, R33, R57 ;  /* 0x0000003921392221 */ /* 0x000fce0000010000 */
.L_x_29905:
[----:B------:R-:W-:Y:S05]  /*2400*/  BSYNC B1 ;  /* 0x0000000000017941 */ /* 0x000fea0003800000 */
.L_x_29904:
[----:B------:R-:W-:Y:S04]  /*2410*/  BSSY B1, `(.L_x_29906) ;  /* 0x0000004000017945 */ /* 0x000fe80003800000 */
[----:B------:R-:W-:Y:S05]  /*2420*/  @!P3 BRA `(.L_x_29907) ;  /* 0x000000000008b947 */ /* 0x000fea0003800000 */
[----:B-----5:R-:W-:-:S04]  /*2430*/  FMUL.FTZ R58, R42, UR7 ;  /* 0x000000072a3a7c20 */ /* 0x020fc80008410000 */
[----:B------:R-:W-:-:S07]  /*2440*/  @P2 FADD.FTZ R58, R34, R58 ;  /* 0x0000003a223a2221 */ /* 0x000fce0000010000 */
.L_x_29907:
[----:B------:R-:W-:Y:S05]  /*2450*/  BSYNC B1 ;  /* 0x0000000000017941 */ /* 0x000fea0003800000 */
.L_x_29906:
[----:B------:R-:W-:Y:S04]  /*2460*/  BSSY B1, `(.L_x_29908) ;  /* 0x0000004000017945 */ /* 0x000fe80003800000 */
[----:B------:R-:W-:Y:S05]  /*2470*/  @!P3 BRA `(.L_x_29909) ;  /* 0x000000000008b947 */ /* 0x000fea0003800000 */
[----:B-----5:R-:W-:-:S04]  /*2480*/  FMUL.FTZ R59, R43, UR7 ;  /* 0x000000072b3b7c20 */ /* 0x020fc80008410000 */
[----:B------:R-:W-:-:S07]  /*2490*/  @P2 FADD.FTZ R59, R35, R59 ;  /* 0x0000003b233b2221 */ /* 0x000fce0000010000 */
.L_x_29909:
[----:B------:R-:W-:Y:S05]  /*24a0*/  BSYNC B1 ;  /* 0x0000000000017941 */ /* 0x000fea0003800000 */
.L_x_29908:
[----:B0-----:R-:W0:Y:S01]  /*24b0*/  LDC.64 R80, c[0x0][0x238] ;  /* 0x00008e00ff507b82 */ /* 0x001e220000000a00 */
[----:B------:R-:W-:Y:S01]  /*24c0*/  IADD3 R150, R150, 0x20, RZ ;  /* 0x0000002096967810 */ /* 0x000fe20007ffe0ff */
[C---:B0-----:R-:W-:Y:S01]  /*24d0*/  IMAD.WIDE.U32 R80, R149.reuse, 0x10, R80 ;  /* 0x0000001095507825 */ /* 0x041fe200078e0050 */
[----:B------:R-:W-:-:S04]  /*24e0*/  IADD3 R149, R149, 0x20, RZ ;  /* 0x0000002095957810 */ /* 0x000fc80007ffe0ff */
[----:B------:R4:W-:Y:S03]  /*24f0*/  STG.E.128 desc[UR4][R80.64], R56 ;  /* 0x0000003850007986 */ /* 0x0009e6000c101d04 */
.L_x_29901:
[----:B------:R-:W-:Y:S05]  /*2500*/  BSYNC B0 ;  /* 0x0000000000007941 */ /* 0x000fea0003800000 */
.L_x_29900:
[----:B------:R-:W-:Y:S01]  /*2510*/  ISETP.NE.AND P2, PT, R141, RZ, PT ;  /* 0x000000ff8d00720c */ /* 0x000fe20003f45270 */
[----:B------:R-:W-:-:S12]  /*2520*/  BSSY B0, `(.L_x_29910) ;  /* 0x0000031000007945 */ /* 0x000fd80003800000 */
[----:B------:R-:W-:Y:S05]  /*2530*/  @!P2 BRA `(.L_x_29911) ;  /* 0x0000000000bca947 */ /* 0x000fea0003800000 */
[----:B01234-:R-:W0:Y:S02]  /*2540*/  LDC.64 R80, c[0x0][0x230] ;  /* 0x00008c00ff507b82 */ /* 0x01fe240000000a00 */
        /* <DEDUP_REMOVED lines=25> */
.L_x_29913:
[----:B------:R-:W-:Y:S05]  /*26e0*/  BSYNC B1 ;  /* 0x0000000000017941 */ /* 0x000fea0003800000 */
.L_x_29912:
[----:B------:R-:W-:Y:S04]  /*26f0*/  BSSY B1, `(.L_x_29914) ;  /* 0x0000004000017945 */ /* 0x000fe80003800000 */
[----:B------:R-:W-:Y:S05]  /*2700*/  @!P3 BRA `(.L_x_29915) ;  /* 0x000000000008b947 */ /* 0x000fea0003800000 */
[----:B-----5:R-:W-:-:S04]  /*2710*/  FMUL.FTZ R61, R41, UR7 ;  /* 0x00000007293d7c20 */ /* 0x020fc80008410000 */
[----:B------:R-:W-:-:S07]  /*2720*/  @P2 FADD.FTZ R61, R33, R61 ;  /* 0x0000003d213d2221 */ /* 0x000fce0000010000 */
.L_x_29915:
[----:B------:R-:W-:Y:S05]  /*2730*/  BSYNC B1 ;  /* 0x0000000000017941 */ /* 0x000fea0003800000 */
.L_x_29914:
[----:B------:R-:W-:Y:S04]  /*2740*/  BSSY B1, `(.L_x_29916) ;  /* 0x0000004000017945 */ /* 0x000fe80003800000 */
[----:B------:R-:W-:Y:S05]  /*2750*/  @!P3 BRA `(.L_x_29917) ;  /* 0x000000000008b947 */ /* 0x000fea0003800000 */
[----:B-----5:R-:W-:-:S04]  /*2760*/  FMUL.FTZ R62, R42, UR7 ;  /* 0x000000072a3e7c20 */ /* 0x020fc80008410000 */
[----:B------:R-:W-:-:S07]  /*2770*/  @P2 FADD.FTZ R62, R34, R62 ;  /* 0x0000003e223e2221 */ /* 0x000fce0000010000 */
.L_x_29917:
[----:B------:R-:W-:Y:S05]  /*2780*/  BSYNC B1 ;  /* 0x0000000000017941 */ /* 0x000fea0003800000 */
.L_x_29916:
[----:B------:R-:W-:Y:S04]  /*2790*/  BSSY B1, `(.L_x_29918) ;  /* 0x0000004000017945 */ /* 0x000fe80003800000 */
[----:B------:R-:W-:Y:S05]  /*27a0*/  @!P3 BRA `(.L_x_29919) ;  /* 0x000000000008b947 */ /* 0x000fea0003800000 */
[----:B-----5:R-:W-:-:S04]  /*27b0*/  FMUL.FTZ R63, R43, UR7 ;  /* 0x000000072b3f7c20 */ /* 0x020fc80008410000 */
[----:B------:R-:W-:-:S07]  /*27c0*/  @P2 FADD.FTZ R63, R35, R63 ;  /* 0x0000003f233f2221 */ /* 0x000fce0000010000 */
.L_x_29919:
[----:B------:R-:W-:Y:S05]  /*27d0*/  BSYNC B1 ;  /* 0x0000000000017941 */ /* 0x000fea0003800000 */
.L_x_29918:
[----:B0-----:R-:W0:Y:S01]  /*27e0*/  LDC.64 R80, c[0x0][0x238] ;  /* 0x00008e00ff507b82 */ /* 0x001e220000000a00 */
[----:B------:R-:W-:Y:S01]  /*27f0*/  IADD3 R150, R150, 0x20, RZ ;  /* 0x0000002096967810 */ /* 0x000fe20007ffe0ff */
[C---:B0-----:R-:W-:Y:S01]  /*2800*/  IMAD.WIDE.U32 R80, R149.reuse, 0x10, R80 ;  /* 0x0000001095507825 */ /* 0x041fe200078e0050 */
[----:B------:R-:W-:-:S04]  /*2810*/  IADD3 R149, R149, 0x20, RZ ;  /* 0x0000002095957810 */ /* 0x000fc80007ffe0ff */
[----:B------:R0:W-:Y:S03]  /*2820*/  STG.E.128 desc[UR4][R80.64], R60 ;  /* 0x0000003c50007986 */ /* 0x0001e6000c101d04 */
.L_x_29911:
[----:B------:R-:W-:Y:S05]  /*2830*/  BSYNC B0 ;  /* 0x0000000000007941 */ /* 0x000fea0003800000 */
.L_x_29910:
        /* <DEDUP_REMOVED lines=29> */
.L_x_29923:
[----:B------:R-:W-:Y:S05]  /*2a10*/  BSYNC B1 ;  /* 0x0000000000017941 */ /* 0x000fea0003800000 */
.L_x_29922:
[----:B------:R-:W-:Y:S04]  /*2a20*/  BSSY B1, `(.L_x_29924) ;  /* 0x0000004000017945 */ /* 0x000fe80003800000 */
[----:B------:R-:W-:Y:S05]  /*2a30*/  @!P3 BRA `(.L_x_29925) ;  /* 0x000000000008b947 */ /* 0x000fea0003800000 */
[----:B-----5:R-:W-:-:S04]  /*2a40*/  FMUL.FTZ R65, R41, UR7 ;  /* 0x0000000729417c20 */ /* 0x020fc80008410000 */
[----:B------:R-:W-:-:S07]  /*2a50*/  @P2 FADD.FTZ R65, R33, R65 ;  /* 0x0000004121412221 */ /* 0x000fce0000010000 */
.L_x_29925:
[----:B------:R-:W-:Y:S05]  /*2a60*/  BSYNC B1 ;  /* 0x0000000000017941 */ /* 0x000fea0003800000 */
.L_x_29924:
[----:B------:R-:W-:Y:S04]  /*2a70*/  BSSY B1, `(.L_x_29926) ;  /* 0x0000004000017945 */ /* 0x000fe80003800000 */
[----:B------:R-:W-:Y:S05]  /*2a80*/  @!P3 BRA `(.L_x_29927) ;  /* 0x000000000008b947 */ /* 0x000fea0003800000 */
[----:B-----5:R-:W-:-:S04]  /*2a90*/  FMUL.FTZ R66, R42, UR7 ;  /* 0x000000072a427c20 */ /* 0x020fc80008410000 */
[----:B------:R-:W-:-:S07]  /*2aa0*/  @P2 FADD.FTZ R66, R34, R66 ;  /* 0x0000004222422221 */ /* 0x000fce0000010000 */
.L_x_29927:
[----:B------:R-:W-:Y:S05]  /*2ab0*/  BSYNC B1 ;  /* 0x0000000000017941 */ /* 0x000fea0003800000 */
.L_x_29926:
[----:B------:R-:W-:Y:S04]  /*2ac0*/  BSSY B1, `(.L_x_29928) ;  /* 0x0000004000017945 */ /* 0x000fe80003800000 */
[----:B------:R-:W-:Y:S05]  /*2ad0*/  @!P3 BRA `(.L_x_29929) ;  /* 0x000000000008b947 */ /* 0x000fea0003800000 */
[----:B-----5:R-:W-:-:S04]  /*2ae0*/  FMUL.FTZ R67, R43, UR7 ;  /* 0x000000072b437c20 */ /* 0x020fc80008410000 */
[----:B------:R-:W-:-:S07]  /*2af0*/  @P2 FADD.FTZ R67, R35, R67 ;  /* 0x0000004323432221 */ /* 0x000fce0000010000 */
.L_x_29929:
[----:B------:R-:W-:Y:S05]  /*2b00*/  BSYNC B1 ;  /* 0x0000000000017941 */ /* 0x000fea0003800000 */
.L_x_29928:
[----:B0-----:R-:W0:Y:S01]  /*2b10*/  LDC.64 R80, c[0x0][0x238] ;  /* 0x00008e00ff507b82 */ /* 0x001e220000000a00 */
[----:B------:R-:W-:Y:S01]  /*2b20*/  IADD3 R150, R150, 0x20, RZ ;  /* 0x0000002096967810 */ /* 0x000fe20007ffe0ff */
[C---:B0-----:R-:W-:Y:S01]  /*2b30*/  IMAD.WIDE.U32 R80, R149.reuse, 0x10, R80 ;  /* 0x0000001095507825 */ /* 0x041fe200078e0050 */
[----:B------:R-:W-:-:S04]  /*2b40*/  IADD3 R149, R149, 0x20, RZ ;  /* 0x0000002095957810 */ /* 0x000fc80007ffe0ff */
[----:B------:R0:W-:Y:S03]  /*2b50*/  STG.E.128 desc[UR4][R80.64], R64 ;  /* 0x0000004050007986 */ /* 0x0001e6000c101d04 */
.L_x_29921:
[----:B------:R-:W-:Y:S05]  /*2b60*/  BSYNC B0 ;  /* 0x0000000000007941 */ /* 0x000fea0003800000 */
.L_x_29920:
        /* <DEDUP_REMOVED lines=29> */
.L_x_29933:
[----:B------:R-:W-:Y:S05]  /*2d40*/  BSYNC B1 ;  /* 0x0000000000017941 */ /* 0x000fea0003800000 */
.L_x_29932:
[----:B------:R-:W-:Y:S04]  /*2d50*/  BSSY B1, `(.L_x_29934) ;  /* 0x0000004000017945 */ /* 0x000fe80003800000 */
[----:B------:R-:W-:Y:S05]  /*2d60*/  @!P3 BRA `(.L_x_29935) ;  /* 0x000000000008b947 */ /* 0x000fea0003800000 */
[----:B-----5:R-:W-:-:S04]  /*2d70*/  FMUL.FTZ R69, R41, UR7 ;  /* 0x0000000729457c20 */ /* 0x020fc80008410000 */
[----:B------:R-:W-:-:S07]  /*2d80*/  @P2 FADD.FTZ R69, R33, R69 ;  /* 0x0000004521452221 */ /* 0x000fce0000010000 */
.L_x_29935:
[----:B------:R-:W-:Y:S05]  /*2d90*/  BSYNC B1 ;  /* 0x0000000000017941 */ /* 0x000fea0003800000 */
.L_x_29934:
[----:B------:R-:W-:Y:S04]  /*2da0*/  BSSY B1, `(.L_x_29936) ;  /* 0x0000004000017945 */ /* 0x000fe80003800000 */
[----:B------:R-:W-:Y:S05]  /*2db0*/  @!P3 BRA `(.L_x_29937) ;  /* 0x000000000008b947 */ /* 0x000fea0003800000 */
[----:B-----5:R-:W-:-:S04]  /*2dc0*/  FMUL.FTZ R70, R42, UR7 ;  /* 0x000000072a467c20 */ /* 0x020fc80008410000 */
[----:B------:R-:W-:-:S07]  /*2dd0*/  @P2 FADD.FTZ R70, R34, R70 ;  /* 0x0000004622462221 */ /* 0x000fce0000010000 */
.L_x_29937:
[----:B------:R-:W-:Y:S05]  /*2de0*/  BSYNC B1 ;  /* 0x0000000000017941 */ /* 0x000fea0003800000 */
.L_x_29936:
[----:B------:R-:W-:Y:S04]  /*2df0*/  BSSY B1, `(.L_x_29938) ;  /* 0x0000004000017945 */ /* 0x000fe80003800000 */
[----:B------:R-:W-:Y:S05]  /*2e00*/  @!P3 BRA `(.L_x_29939) ;  /* 0x000000000008b947 */ /* 0x000fea0003800000 */
[----:B-----5:R-:W-:-:S04]  /*2e10*/  FMUL.FTZ R71, R43, UR7 ;  /* 0x000000072b477c20 */ /* 0x020fc80008410000 */
[----:B------:R-:W-:-:S07]  /*2e20*/  @P2 FADD.FTZ R71, R35, R71 ;  /* 0x0000004723472221 */ /* 0x000fce0000010000 */
.L_x_29939:
[----:B------:R-:W-:Y:S05]  /*2e30*/  BSYNC B1 ;  /* 0x0000000000017941 */ /* 0x000fea0003800000 */
.L_x_29938:
[----:B0-----:R-:W0:Y:S01]  /*2e40*/  LDC.64 R80, c[0x0][0x238] ;  /* 0x00008e00ff507b82 */ /* 0x001e220000000a00 */
[----:B------:R-:W-:Y:S01]  /*2e50*/  IADD3 R150, R150, 0x20, RZ ;  /* 0x0000002096967810 */ /* 0x000fe20007ffe0ff */
[C---:B0-----:R-:W-:Y:S01]  /*2e60*/  IMAD.WIDE.U32 R80, R149.reuse, 0x10, R80 ;  /* 0x0000001095507825 */ /* 0x041fe200078e0050 */
[----:B------:R-:W-:-:S04]  /*2e70*/  IADD3 R149, R149, 0x20, RZ ;  /* 0x0000002095957810 */ /* 0x000fc80007ffe0ff */
[----:B------:R0:W-:Y:S03]  /*2e80*/  STG.E.128 desc[UR4][R80.64], R68 ;  /* 0x0000004450007986 */ /* 0x0001e6000c101d04 */
.L_x_29931:
[----:B------:R-:W-:Y:S05]  /*2e90*/  BSYNC B0 ;  /* 0x0000000000007941 */ /* 0x000fea0003800000 */
.L_x_29930:
        /* <DEDUP_REMOVED lines=29> */
.L_x_29943:
[----:B------:R-:W-:Y:S05]  /*3070*/  BSYNC B1 ;  /* 0x0000000000017941 */ /* 0x000fea0003800000 */
.L_x_29942:
[----:B------:R-:W-:Y:S04]  /*3080*/  BSSY B1, `(.L_x_29944) ;  /* 0x0000004000017945 */ /* 0x000fe80003800000 */
[----:B------:R-:W-:Y:S05]  /*3090*/  @!P3 BRA `(.L_x_29945) ;  /* 0x000000000008b947 */ /* 0x000fea0003800000 */
[----:B-----5:R-:W-:-:S04]  /*30a0*/  FMUL.FTZ R73, R41, UR7 ;  /* 0x0000000729497c20 */ /* 0x020fc80008410000 */
[----:B------:R-:W-:-:S07]  /*30b0*/  @P2 FADD.FTZ R73, R33, R73 ;  /* 0x0000004921492221 */ /* 0x000fce0000010000 */
.L_x_29945:
[----:B------:R-:W-:Y:S05]  /*30c0*/  BSYNC B1 ;  /* 0x0000000000017941 */ /* 0x000fea0003800000 */
.L_x_29944:
[----:B------:R-:W-:Y:S04]  /*30d0*/  BSSY B1, `(.L_x_29946) ;  /* 0x0000004000017945 */ /* 0x000fe80003800000 */
[----:B------:R-:W-:Y:S05]  /*30e0*/  @!P3 BRA `(.L_x_29947) ;  /* 0x000000000008b947 */ /* 0x000fea0003800000 */
[----:B-----5:R-:W-:-:S04]  /*30f0*/  FMUL.FTZ R74, R42, UR7 ;  /* 0x000000072a4a7c20 */ /* 0x020fc80008410000 */
[----:B------:R-:W-:-:S07]  /*3100*/  @P2 FADD.FTZ R74, R34, R74 ;  /* 0x0000004a224a2221 */ /* 0x000fce0000010000 */
.L_x_29947:
[----:B------:R-:W-:Y:S05]  /*3110*/  BSYNC B1 ;  /* 0x0000000000017941 */ /* 0x000fea0003800000 */
.L_x_29946:
[----:B------:R-:W-:Y:S04]  /*3120*/  BSSY B1, `(.L_x_29948) ;  /* 0x0000004000017945 */ /* 0x000fe80003800000 */
[----:B------:R-:W-:Y:S05]  /*3130*/  @!P3 BRA `(.L_x_29949) ;  /* 0x000000000008b947 */ /* 0x000fea0003800000 */
[----:B-----5:R-:W-:-:S04]  /*3140*/  FMUL.FTZ R75, R43, UR7 ;  /* 0x000000072b4b7c20 */ /* 0x020fc80008410000 */
[----:B------:R-:W-:-:S07]  /*3150*/  @P2 FADD.FTZ R75, R35, R75 ;  /* 0x0000004b234b2221 */ /* 0x000fce0000010000 */
.L_x_29949:
[----:B------:R-:W-:Y:S05]  /*3160*/  BSYNC B1 ;  /* 0x0000000000017941 */ /* 0x000fea0003800000 */
.L_x_29948:
[----:B0-----:R-:W0:Y:S01]  /*3170*/  LDC.64 R80, c[0x0][0x238] ;  /* 0x00008e00ff507b82 */ /* 0x001e220000000a00 */
[----:B------:R-:W-:Y:S01]  /*3180*/  IADD3 R150, R150, 0x20, RZ ;  /* 0x0000002096967810 */ /* 0x000fe20007ffe0ff */
[C---:B0-----:R-:W-:Y:S01]  /*3190*/  IMAD.WIDE.U32 R80, R149.reuse, 0x10, R80 ;  /* 0x0000001095507825 */ /* 0x041fe200078e0050 */
[----:B------:R-:W-:-:S04]  /*31a0*/  IADD3 R149, R149, 0x20, RZ ;  /* 0x0000002095957810 */ /* 0x000fc80007ffe0ff */
[----:B------:R0:W-:Y:S03]  /*31b0*/  STG.E.128 desc[UR4][R80.64], R72 ;  /* 0x0000004850007986 */ /* 0x0001e6000c101d04 */
.L_x_29941:
[----:B------:R-:W-:Y:S05]  /*31c0*/  BSYNC B0 ;  /* 0x0000000000007941 */ /* 0x000fea0003800000 */
.L_x_29940:
[----:B------:R-:W-:Y:S01]  /*31d0*/  ISETP.NE.AND P2, PT, R137, RZ, PT ;  /* 0x000000ff8900720c */ /* 0x000fe20003f45270 */
[----:B------:R-:W-:-:S12]  /*31e0*/  BSSY B0, `(.L_x_29950) ;  /* 0x000002f000007945 */ /* 0x000fd80003800000 */
[----:B------:R-:W-:Y:S05]  /*31f0*/  @!P2 BRA `(.L_x_29951) ;  /* 0x0000000000b4a947 */ /* 0x000fea0003800000 */
[----:B------:R-:W0:Y:S08]  /*3200*/  @P1 LDC.64 R76, c[0x0][0x220] ;  /* 0x00008800ff4c1b82 */ /* 0x000e300000000a00 */
[----:B01234-:R-:W0:Y:S01]  /*3210*/  LDC.64 R80, c[0x0][0x230] ;  /* 0x00008c00ff507b82 */ /* 0x01fe220000000a00 */
[----:B------:R-:W-:-:S05]  /*3220*/  @P1 IMAD.WIDE.U32 R78, R150, 0x10, R76 ;  /* 0x00000010964e1825 */ /* 0x000fca00078e004c */
[----:B-----5:R1:W5:Y:S01]  /*3230*/  @P1 LDG.E.128 R40, desc[UR4][R78.64] ;  /* 0x000000044e281981 */ /* 0x020362000c1e1d00 */
[----:B0-----:R-:W-:-:S04]  /*3240*/  ISETP.NE.U32.AND P1, PT, R80, RZ, PT ;  /* 0x000000ff5000720c */ /* 0x001fc80003f25070 */
[----:B------:R-:W-:-:S13]  /*3250*/  ISETP.NE.AND.EX P1, PT, R81, RZ, PT, P1 ;  /* 0x000000ff5100720c */ /* 0x000fda0003f25310 */
[----:B------:R-:W0:Y:S02]  /*3260*/  @P1 LDC.64 R76, c[0x0][0x230] ;  /* 0x00008c00ff4c1b82 */ /* 0x000e240000000a00 */
[----:B0-----:R-:W-:-:S05]  /*3270*/  @P1 IMAD.WIDE.U32 R150, R149, 0x10, R76 ;  /* 0x0000001095961825 */ /* 0x001fca00078e004c */
[----:B------:R-:W2:Y:S01]  /*3280*/  @P1 LDG.E.128 R32, desc[UR4][R150.64] ;  /* 0x0000000496201981 */ /* 0x000ea2000c1e1d00 */
[----:B------:R-:W-:Y:S01]  /*3290*/  ISETP.GT.AND P2, PT, R148, RZ, PT ;  /* 0x000000ff9400720c */ /* 0x000fe20003f44270 */
[----:B------:R-:W-:-:S12]  /*32a0*/  BSSY B1, `(.L_x_29952) ;  /* 0x0000010000017945 */ /* 0x000fd80003800000 */
[----:B------:R-:W-:-:S04]  /*32b0*/  @!P2 ISETP.NE.U32.AND P3, PT, R80, RZ, PT ;  /* 0x000000ff5000a20c */ /* 0x000fc80003f65070 */
[----:B------:R-:W-:-:S04]  /*32c0*/  @!P2 ISETP.NE.AND.EX P3, PT, R81, RZ, PT, P3 ;  /* 0x000000ff5100a20c */ /* 0x000fc80003f65330 */
[----:B--2---:R-:W-:Y:S02]  /*32d0*/  @!P2 FSEL R77, R33, RZ, P3 ;  /* 0x000000ff214da208 */ /* 0x004fe40001800000 */
        /* <DEDUP_REMOVED lines=8> */
[----:B------:R-:W-:Y:S01]  /*3360*/  @!P2 FSEL R76, R32, RZ, P3 ;  /* 0x000000ff204ca208 */ /* 0x000fe20001800000 */
[----:B------:R-:W-:Y:S08]  /*3370*/  @!P2 BRA `(.L_x_29953) ;  /* 0x000000000008a947 */ /* 0x000ff00003800000 */
[----:B-----5:R-:W-:-:S04]  /*3380*/  FMUL.FTZ R76, R40, UR7 ;  /* 0x00000007284c7c20 */ /* 0x020fc80008410000 */
[----:B------:R-:W-:-:S07]  /*3390*/  @P1 FADD.FTZ R76, R32, R76 ;  /* 0x0000004c204c1221 */ /* 0x000fce0000010000 */
.L_x_29953:
[----:B------:R-:W-:Y:S05]  /*33a0*/  BSYNC B1 ;  /* 0x0000000000017941 */ /* 0x000fea0003800000 */
.L_x_29952:
[----:B------:R-:W-:Y:S04]  /*33b0*/  BSSY B1, `(.L_x_29954) ;  /* 0x0000004000017945 */ /* 0x000fe80003800000 */
[----:B------:R-:W-:Y:S05]  /*33c0*/  @!P2 BRA `(.L_x_29955) ;  /* 0x000000000008a947 */ /* 0x000fea0003800000 */
[----:B-----5:R-:W-:-:S04]  /*33d0*/  FMUL.FTZ R77, R41, UR7 ;  /* 0x00000007294d7c20 */ /* 0x020fc80008410000 */
[----:B------:R-:W-:-:S07]  /*33e0*/  @P1 FADD.FTZ R77, R33, R77 ;  /* 0x0000004d214d1221 */ /* 0x000fce0000010000 */
.L_x_29955:
[----:B------:R-:W-:Y:S05]  /*33f0*/  BSYNC B1 ;  /* 0x0000000000017941 */ /* 0x000fea0003800000 */
.L_x_29954:
[----:B------:R-:W-:Y:S04]  /*3400*/  BSSY B1, `(.L_x_29956) ;  /* 0x0000004000017945 */ /* 0x000fe80003800000 */
[----:B------:R-:W-:Y:S05]  /*3410*/  @!P2 BRA `(.L_x_29957) ;  /* 0x000000000008a947 */ /* 0x000fea0003800000 */
[----:B-----5:R-:W-:-:S04]  /*3420*/  FMUL.FTZ R78, R42, UR7 ;  /* 0x000000072a4e7c20 */ /* 0x020fc80008410000 */
[----:B------:R-:W-:-:S07]  /*3430*/  @P1 FADD.FTZ R78, R34, R78 ;  /* 0x0000004e224e1221 */ /* 0x000fce0000010000 */
.L_x_29957:
[----:B------:R-:W-:Y:S05]  /*3440*/  BSYNC B1 ;  /* 0x0000000000017941 */ /* 0x000fea0003800000 */
.L_x_29956:
[----:B------:R-:W-:Y:S04]  /*3450*/  BSSY B1, `(.L_x_29958) ;  /* 0x0000004000017945 */ /* 0x000fe80003800000 */
[----:B------:R-:W-:Y:S05]  /*3460*/  @!P2 BRA `(.L_x_29959) ;  /* 0x000000000008a947 */ /* 0x000fea0003800000 */
[----:B-----5:R-:W-:-:S04]  /*3470*/  FMUL.FTZ R79, R43, UR7 ;  /* 0x000000072b4f7c20 */ /* 0x020fc80008410000 */
[----:B------:R-:W-:-:S07]  /*3480*/  @P1 FADD.FTZ R79, R35, R79 ;  /* 0x0000004f234f1221 */ /* 0x000fce0000010000 */
.L_x_29959:
[----:B------:R-:W-:Y:S05]  /*3490*/  BSYNC B1 ;  /* 0x0000000000017941 */ /* 0x000fea0003800000 */
.L_x_29958:
[----:B------:R-:W0:Y:S02]  /*34a0*/  LDC.64 R80, c[0x0][0x238] ;  /* 0x00008e00ff507b82 */ /* 0x000e240000000a00 */
[----:B0-----:R-:W-:-:S05]  /*34b0*/  IMAD.WIDE.U32 R80, R149, 0x10, R80 ;  /* 0x0000001095507825 */ /* 0x001fca00078e0050 */
[----:B------:R0:W-:Y:S02]  /*34c0*/  STG.E.128 desc[UR4][R80.64], R76 ;  /* 0x0000004c50007986 */ /* 0x0001e4000c101d04 */
.L_x_29951:
[----:B------:R-:W-:Y:S05]  /*34d0*/  BSYNC B0 ;  /* 0x0000000000007941 */ /* 0x000fea0003800000 */
.L_x_29950:
[----:B01234-:R-:W-:Y:S01]  /*34e0*/  FADD.FTZ R80, RZ, R36 ;  /* 0x00000024ff507221 */ /* 0x01ffe20000010000 */
[C---:B------:R-:W-:Y:S01]  /*34f0*/  ISETP.GT.U32.AND P1, PT, R135.reuse, 0x3f, PT ;  /* 0x0000003f8700780c */ /* 0x040fe20003f24070 */
[----:B------:R-:W-:Y:S01]  /*3500*/  UMOV UR6, 0xffffffff ;  /* 0xffffffff00067882 */ /* 0x000fe20000000000 */
[----:B------:R-:W-:Y:S01]  /*3510*/  ISETP.GT.U32.AND P2, PT, R135, 0xdf, PT ;  /* 0x000000df8700780c */ /* 0x000fe20003f44070 */
[----:B------:R-:W-:Y:S01]  /*3520*/  FADD.FTZ R81, R37, R80 ;  /* 0x0000005025517221 */ /* 0x000fe20000010000 */
[----:B------:R-:W-:Y:S02]  /*3530*/  P2R R148, PR, RZ, 0x2 ;  /* 0x00000002ff947803 */ /* 0x000fe40000000000 */
[C---:B------:R-:W-:Y:S01]  /*3540*/  ISETP.GT.U32.AND P3, PT, R135.reuse, 0xff, PT ;  /* 0x000000ff8700780c */ /* 0x040fe20003f64070 */
[----:B------:R-:W-:Y:S01]  /*3550*/  FADD.FTZ R80, R38, R81 ;  /* 0x0000005126507221 */ /* 0x000fe20000010000 */
[C---:B------:R-:W-:Y:S02]  /*3560*/  ISETP.GT.U32.AND P4, PT, R135.reuse, 0x11f, PT ;  /* 0x0000011f8700780c */ /* 0x040fe40003f84070 */
[----:B------:R-:W-:Y:S01]  /*3570*/  ISETP.GT.U32.AND P5, PT, R135, 0x13f, PT ;  /* 0x0000013f8700780c */ /* 0x000fe20003fa4070 */
[----:B------:R-:W-:Y:S01]  /*3580*/  FADD.FTZ R80, R39, R80 ;  /* 0x0000005027507221 */ /* 0x000fe20000010000 */
[----:B------:R-:W-:-:S04]  /*3590*/  LOP3.LUT P6, RZ, R132, 0x1f, RZ, 0xc0, !PT ;  /* 0x0000001f84ff7812 */ /* 0x000fc800078cc0ff */
[----:B------:R-:W-:-:S05]  /*35a0*/  FSEL R81, R80, RZ, P0 ;  /* 0x000000ff50517208 */ /* 0x000fca0000000000 */
        /* <DEDUP_REMOVED lines=43> */
[----:B------:R-:W-:Y:S01]  /*3860*/  P2R R80, PR, RZ, 0x40 ;  /* 0x00000040ff507803 */ /* 0x000fe20000000000 */
[----:B------:R-:W-:Y:S06]  /*3870*/  BRA.DIV UR6, `(.L_x_29960) ;  /* 0x0000001606507947 */ /* 0x000fec000b800000 */
[----:B------:R-:W0:Y:S01]  /*3880*/  SHFL.BFLY PT, R80, R81, 0x1, 0x1f ;  /* 0x0c201f0051507f89 */ /* 0x000e2200000e0000 */
[----:B------:R-:W-:Y:S02]  /*3890*/  P2R R151, PR, RZ, 0x10 ;  /* 0x00000010ff977803 */ /* 0x000fe40000000000 */
[----:B------:R-:W-:Y:S02]  /*38a0*/  ISETP.NE.AND P4, PT, R153, RZ, PT ;  /* 0x000000ff9900720c */ /* 0x000fe40003f85270 */
[----:B------:R-:W-:Y:S02]  /*38b0*/  P2R R152, PR, RZ, 0x20 ;  /* 0x00000020ff987803 */ /* 0x000fe40000000000 */
[----:B------:R-:W-:Y:S02]  /*38c0*/  ISETP.NE.AND P5, PT, R154, RZ, PT ;  /* 0x000000ff9a00720c */ /* 0x000fe40003fa5270 */
[----:B------:R-:W-:Y:S02]  /*38d0*/  P2R R150, PR, RZ, 0x8 ;  /* 0x00000008ff967803 */ /* 0x000fe40000000000 */
[----:B------:R-:W-:-:S02]  /*38e0*/  ISETP.NE.AND P3, PT, R148, RZ, PT ;  /* 0x000000ff9400720c */ /* 0x000fc40003f65270 */
[----:B------:R-:W1:Y:S01]  /*38f0*/  LDC R148, c[0x0][0x290] ;  /* 0x0000a400ff947b82 */ /* 0x000e620000000800 */
[----:B------:R-:W-:Y:S01]  /*3900*/  ISETP.NE.AND P6, PT, R155, RZ, PT ;  /* 0x000000ff9b00720c */ /* 0x000fe20003fc5270 */
        /* <DEDUP_REMOVED lines=25> */
[----:B------:R-:W-:-:S04]  /*3aa0*/  FFMA.FTZ R81, R156, R156, R81 ;  /* 0x0000009c9c517223 */ /* 0x000fc80000010051 */
[----:B------:R-:W-:Y:S01]  /*3ab0*/  @P3 FFMA.FTZ R80, R154, R154, R81 ;  /* 0x0000009a9a503223 */ /* 0x000fe20000010051 */
[--C-:B------:R-:W-:Y:S01]  /*3ac0*/  FADD.FTZ R81, R48, -R149.reuse ;  /* 0x8000009530517221 */ /* 0x100fe20000010000 */
[----:B------:R-:W-:Y:S01]  /*3ad0*/  ISETP.NE.AND P3, PT, R150, RZ, PT ;  /* 0x000000ff9600720c */ /* 0x000fe20003f65270 */
[--C-:B------:R-:W-:Y:S01]  /*3ae0*/  FADD.FTZ R150, R49, -R149.reuse ;  /* 0x8000009531967221 */ /* 0x100fe20000010000 */
[----:B------:R-:W-:Y:S01]  /*3af0*/  FADD.FTZ R154, R50, -R149 ;  /* 0x80000095329a7221 */ /* 0x000fe20000010000 */
[----:B------:R-:W-:-:S04]  /*3b00*/  FFMA.FTZ R81, R81, R81, R80 ;  /* 0x0000005151517223 */ /* 0x000fc80000010050 */
[----:B------:R-:W-:Y:S01]  /*3b10*/  FFMA.FTZ R81, R150, R150, R81 ;  /* 0x0000009696517223 */ /* 0x000fe20000010051 */
[----:B------:R-:W-:-:S03]  /*3b20*/  FADD.FTZ R150, R51, -R149 ;  /* 0x8000009533967221 */ /* 0x000fc60000010000 */
[----:B------:R-:W-:Y:S01]  /*3b30*/  FFMA.FTZ R81, R154, R154, R81 ;  /* 0x0000009a9a517223 */ /* 0x000fe20000010051 */
[----:B------:R-:W-:-:S03]  /*3b40*/  FADD.FTZ R154, R54, -R149 ;  /* 0x80000095369a7221 */ /* 0x000fc60000010000 */
[----:B------:R-:W-:Y:S01]  /*3b50*/  @P4 FFMA.FTZ R80, R150, R150, R81 ;  /* 0x0000009696504223 */ /* 0x000fe20000010051 */
[--C-:B------:R-:W-:Y:S01]  /*3b60*/  FADD.FTZ R81, R52, -R149.reuse ;  /* 0x8000009534517221 */ /* 0x100fe20000010000 */
[----:B------:R-:W-:Y:S01]  /*3b70*/  FADD.FTZ R150, R53, -R149 ;  /* 0x8000009535967221 */ /* 0x000fe20000010000 */
[----:B------:R-:W-:Y:S02]  /*3b80*/  ISETP.NE.AND P4, PT, R151, RZ, PT ;  /* 0x000000ff9700720c */ /* 0x000fe40003f85270 */
[----:B------:R-:W-:-:S04]  /*3b90*/  FFMA.FTZ R81, R81, R81, R80 ;  /* 0x0000005151517223 */ /* 0x000fc80000010050 */
[----:B------:R-:W-:Y:S01]  /*3ba0*/  FFMA.FTZ R81, R150, R150, R81 ;  /* 0x0000009696517223 */ /* 0x000fe20000010051 */
[----:B------:R-:W-:-:S03]  /*3bb0*/  FADD.FTZ R150, R55, -R149 ;  /* 0x8000009537967221 */ /* 0x000fc60000010000 */
[----:B------:R-:W-:-:S04]  /*3bc0*/  FFMA.FTZ R81, R154, R154, R81 ;  /* 0x0000009a9a517223 */ /* 0x000fc80000010051 */
[----:B------:R-:W-:Y:S01]  /*3bd0*/  @P5 FFMA.FTZ R80, R150, R150, R81 ;  /* 0x0000009696505223 */ /* 0x000fe20000010051 */
[--C-:B------:R-:W-:Y:S01]  /*3be0*/  FADD.FTZ R81, R56, -R149.reuse ;  /* 0x8000009538517221 */ /* 0x100fe20000010000 */
[--C-:B------:R-:W-:Y:S01]  /*3bf0*/  FADD.FTZ R150, R57, -R149.reuse ;  /* 0x8000009539967221 */ /* 0x100fe20000010000 */
[----:B------:R-:W-:Y:S01]  /*3c00*/  ISETP.NE.AND P5, PT, R152, RZ, PT ;  /* 0x000000ff9800720c */ /* 0x000fe20003fa5270 */
        /* <DEDUP_REMOVED lines=55> */
.L_x_29993:
[----:B------:R-:W-:Y:S01]  /*3f80*/  LOP3.LUT P3, RZ, R132, 0x1f, RZ, 0xc0, !PT ;  /* 0x0000001f84ff7812 */ /* 0x000fe2000786c0ff */
[----:B-1----:R-:W-:Y:S01]  /*3f90*/  FADD.FTZ R155, R156, R155 ;  /* 0x0000009b9c9b7221 */ /* 0x002fe20000010000 */
[----:B------:R-:W-:Y:S01]  /*3fa0*/  ISETP.NE.AND P2, PT, R146, RZ, PT ;  /* 0x000000ff9200720c */ /* 0x000fe20003f45270 */
[----:B------:R-:W-:Y:S02]  /*3fb0*/  BSSY B0, `(.L_x_29961) ;  /* 0x00000db000007945 */ /* 0x000fe40003800000 */
[----:B------:R-:W-:-:S08]  /*3fc0*/  FFMA.FTZ R148, R155, R148, UR8 ;  /* 0x000000089b947e23 */ /* 0x000fd00008010094 */
[----:B------:R-:W1:Y:S02]  /*3fd0*/  @!P3 LDC.64 R80, c[0x0][0x250] ;  /* 0x00009400ff50bb82 */ /* 0x000e640000000a00 */
[----:B-1----:R-:W-:-:S04]  /*3fe0*/  @!P3 LEA R150, P1, R134, R80, 0x2 ;  /* 0x000000508696b211 */ /* 0x002fc800078210ff */
        /* <DEDUP_REMOVED lines=15> */
[----:B------:R-:W-:Y:S01]  /*40e0*/  FSEL R147, R149, RZ, !P2 ;  /* 0x000000ff95937208 */ /* 0x000fe20005000000 */
[----:B------:R-:W-:-:S05]  /*40f0*/  IMAD R82, R82, R83, RZ ;  /* 0x0000005352527224 */ /* 0x000fca00078e02ff */
[----:B--2---:R-:W-:-:S04]  /*4100*/  SHF.R.S32.HI R81, RZ, 0x1f, R82 ;  /* 0x0000001fff517819 */ /* 0x004fc80000011452 */
[----:B------:R-:W-:-:S04]  /*4110*/  LEA.HI R81, R81, R82, RZ, 0x2 ;  /* 0x0000005251517211 */ /* 0x000fc800078f10ff */
[----:B------:R-:W-:Y:S01]  /*4120*/  LEA.HI.SX32 R149, R81, R136, 0x1e ;  /* 0x0000008851957211 */ /* 0x000fe200078ff2ff */
[----:B------:R-:W-:Y:S06]  /*4130*/  @!P0 BRA `(.L_x_29964) ;  /* 0x0000000000408947 */ /* 0x000fec0003800000 */
[----:B------:R-:W1:Y:S01]  /*4140*/  LDC.64 R150, c[0x0][0x2b8] ;  /* 0x0000ae00ff967b82 */ /* 0x000e620000000a00 */
        /* <DEDUP_REMOVED lines=12> */
[C---:B-1----:R-:W-:Y:S01]  /*4210*/  IMAD.WIDE.U32 R150, R149.reuse, 0x10, R150 ;  /* 0x0000001095967825 */ /* 0x042fe200078e0096 */
[----:B------:R-:W-:-:S04]  /*4220*/  IADD3 R149, R149, 0x20, RZ ;  /* 0x0000002095957810 */ /* 0x000fc80007ffe0ff */
[----:B------:R1:W-:Y:S03]  /*4230*/  STG.E.128 desc[UR4][R150.64], R80 ;  /* 0x0000005096007986 */ /* 0x0003e6000c101d04 */
.L_x_29964:
[----:B------:R-:W-:Y:S05]  /*4240*/  BSYNC B1 ;  /* 0x0000000000017941 */ /* 0x000fea0003800000 */
.L_x_29963:
[----:B------:R-:W-:Y:S01]  /*4250*/  ISETP.NE.AND P1, PT, R145, RZ, PT ;  /* 0x000000ff9100720c */ /* 0x000fe20003f25270 */
[----:B------:R-:W-:-:S12]  /*4260*/  BSSY B1, `(.L_x_29965) ;  /* 0x0000012000017945 */ /* 0x000fd80003800000 */
[----:B------:R-:W-:Y:S05]  /*4270*/  @!P1 BRA `(.L_x_29966) ;  /* 0x0000000000409947 */ /* 0x000fea0003800000 */
[----:B-1----:R-:W1:Y:S01]  /*4280*/  LDC.64 R150, c[0x0][0x2b8] ;  /* 0x0000ae00ff967b82 */ /* 0x002e620000000a00 */
        /* <DEDUP_REMOVED lines=15> */
.L_x_29966:
[----:B------:R-:W-:Y:S05]  /*4380*/  BSYNC B1 ;  /* 0x0000000000017941 */ /* 0x000fea0003800000 */
.L_x_29965:
[----:B------:R-:W-:Y:S01]  /*4390*/  ISETP.NE.AND P1, PT, R144, RZ, PT ;  /* 0x000000ff9000720c */ /* 0x000fe20003f25270 */
[----:B------:R-:W-:-:S12]  /*43a0*/  BSSY B1, `(.L_x_29967) ;  /* 0x0000012000017945 */ /* 0x000fd80003800000 */
[----:B------:R-:W-:Y:S05]  /*43b0*/  @!P1 BRA `(.L_x_29968) ;  /* 0x0000000000409947 */ /* 0x000fea0003800000 */
[----:B-12---:R-:W1:Y:S01]  /*43c0*/  LDC.64 R150, c[0x0][0x2b8] ;  /* 0x0000ae00ff967b82 */ /* 0x006e620000000a00 */
        /* <DEDUP_REMOVED lines=15> */
.L_x_29968:
[----:B------:R-:W-:Y:S05]  /*44c0*/  BSYNC B1 ;  /* 0x0000000000017941 */ /* 0x000fea0003800000 */
.L_x_29967:
[----:B------:R-:W-:Y:S01]  /*44d0*/  ISETP.NE.AND P1, PT, R143, RZ, PT ;  /* 0x000000ff8f00720c */ /* 0x000fe20003f25270 */
[----:B------:R-:W-:-:S12]  /*44e0*/  BSSY B1, `(.L_x_29969) ;  /* 0x0000012000017945 */ /* 0x000fd80003800000 */
[----:B------:R-:W-:Y:S05]  /*44f0*/  @!P1 BRA `(.L_x_29970) ;  /* 0x0000000000409947 */ /* 0x000fea0003800000 */
[----:B-123--:R-:W1:Y:S01]  /*4500*/  LDC.64 R150, c[0x0][0x2b8] ;  /* 0x0000ae00ff967b82 */ /* 0x00ee620000000a00 */
        /* <DEDUP_REMOVED lines=15> */
.L_x_29970:
[----:B------:R-:W-:Y:S05]  /*4600*/  BSYNC B1 ;  /* 0x0000000000017941 */ /* 0x000fea0003800000 */
.L_x_29969:
[----:B------:R-:W-:Y:S01]  /*4610*/  ISETP.NE.AND P1, PT, R142, RZ, PT ;  /* 0x000000ff8e00720c */ /* 0x000fe20003f25270 */
[----:B------:R-:W-:-:S12]  /*4620*/  BSSY B1, `(.L_x_29971) ;  /* 0x0000012000017945 */ /* 0x000fd80003800000 */
[----:B------:R-:W-:Y:S05]  /*4630*/  @!P1 BRA `(.L_x_29972) ;  /* 0x0000000000409947 */ /* 0x000fea0003800000 */
[----:B-1234-:R-:W1:Y:S01]  /*4640*/  LDC.64 R150, c[0x0][0x2b8] ;  /* 0x0000ae00ff967b82 */ /* 0x01ee620000000a00 */
        /* <DEDUP_REMOVED lines=15> */
.L_x_29972:
[----:B------:R-:W-:Y:S05]  /*4740*/  BSYNC B1 ;  /* 0x0000000000017941 */ /* 0x000fea0003800000 */
.L_x_29971:
        /* <DEDUP_REMOVED lines=19> */
.L_x_29974:
[----:B------:R-:W-:Y:S05]  /*4880*/  BSYNC B1 ;  /* 0x0000000000017941 */ /* 0x000fea0003800000 */
.L_x_29973:
        /* <DEDUP_REMOVED lines=19> */
.L_x_29976:
[----:B------:R-:W-:Y:S05]  /*49c0*/  BSYNC B1 ;  /* 0x0000000000017941 */ /* 0x000fea0003800000 */
.L_x_29975:
        /* <DEDUP_REMOVED lines=19> */
.L_x_29978:
[----:B------:R-:W-:Y:S05]  /*4b00*/  BSYNC B1 ;  /* 0x0000000000017941 */ /* 0x000fea0003800000 */
.L_x_29977:
        /* <DEDUP_REMOVED lines=19> */
.L_x_29980:
[----:B------:R-:W-:Y:S05]  /*4c40*/  BSYNC B1 ;  /* 0x0000000000017941 */ /* 0x000fea0003800000 */
.L_x_29979:
[----:B------:R-:W-:-:S13]  /*4c50*/  ISETP.NE.AND P1, PT, R137, RZ, PT ;  /* 0x000000ff8900720c */ /* 0x000fda0003f25270 */
        /* <DEDUP_REMOVED lines=9> */
[----:B------:R-:W-:-:S03]  /*4cf0*/  FMUL.FTZ R147, R148, R147 ;  /* 0x0000009394937220 */ /* 0x000fc60000410000 */
[----:B------:R-:W-:Y:S01]  /*4d00*/  FFMA.FTZ R82, R93, R82, R14 ;  /* 0x000000525d527223 */ /* 0x000fe2000001000e */
[----:B-1----:R-:W-:-:S04]  /*4d10*/  IMAD.WIDE.U32 R148, R149, 0x10, R80 ;  /* 0x0000001095947825 */ /* 0x002fc800078e0050 */
[----:B------:R-:W-:Y:S01]  /*4d20*/  FFMA.FTZ R80, R92, R83, R13 ;  /* 0x000000535c507223 */ /* 0x000fe2000001000d */
[----:B------:R-:W-:Y:S01]  /*4d30*/  FFMA.FTZ R81, R91, R151, R106 ;  /* 0x000000975b517223 */ /* 0x000fe2000001006a */
[----:B------:R-:W-:-:S05]  /*4d40*/  FFMA.FTZ R83, R94, R147, R111 ;  /* 0x000000935e537223 */ /* 0x000fca000001006f */
[----:B------:R1:W-:Y:S02]  /*4d50*/  STG.E.128 desc[UR4][R148.64], R80 ;  /* 0x0000005094007986 */ /* 0x0003e4000c101d04 */
.L_x_29962:
[----:B------:R-:W-:Y:S05]  /*4d60*/  BSYNC B0 ;  /* 0x0000000000007941 */ /* 0x000fea0003800000 */
.L_x_29961:
[----:B-1234-:R-:W1:Y:S02]  /*4d70*/  LDC.64 R80, c[0x0][0x210] ;  /* 0x00008400ff507b82 */ /* 0x01ee640000000a00 */
[----:B-1----:R-:W-:-:S04]  /*4d80*/  LEA R134, R80, R134, 0x2 ;  /* 0x0000008650867211 */ /* 0x002fc800078e10ff */
[----:B------:R-:W-:-:S13]  /*4d90*/  ISETP.GE.AND P1, PT, R134, R81, PT ;  /* 0x000000518600720c */ /* 0x000fda0003f26270 */
[----:B------:R-:W-:Y:S05]  /*4da0*/  @!P1 BRA `(.L_x_29981) ;  /* 0xffffffc400909947 */ /* 0x000fea000383ffff */
[----:B------:R-:W-:Y:S05]  /*4db0*/  EXIT ;  /* 0x000000000000794d */ /* 0x000fea0003800000 */
.L_x_29960:
        /* <DEDUP_REMOVED lines=8> */
.L_x_29983:
[----:B------:R-:W-:Y:S05]  /*4e40*/  BSYNC B0 ;  /* 0x0000000000007941 */ /* 0x000fea0003800000 */
.L_x_29982:
[----:B------:R-:W-:Y:S01]  /*4e50*/  MOV R80, R161 ;  /* 0x000000a100507202 */ /* 0x000fe20000000f00 */
[----:B------:R-:W-:Y:S01]  /*4e60*/  HFMA2.MMA R152, -RZ, RZ, 0, 1.1920928955078125e-07 ;  /* 0x00000002ff987435 */ /* 0x000fe200000001ff */
[----:B------:R-:W-:Y:S02]  /*4e70*/  P2R R158, PR, RZ, 0x10 ;  /* 0x00000010ff9e7803 */ /* 0x000fe40000000000 */
[----:B------:R-:W-:Y:S01]  /*4e80*/  ISETP.NE.AND P4, PT, R153, RZ, PT ;  /* 0x000000ff9900720c */ /* 0x000fe20003f85270 */
[----:B------:R-:W-:Y:S01]  /*4e90*/  FADD.FTZ R153, R81, R80 ;  /* 0x0000005051997221 */ /* 0x000fe20000010000 */
[----:B------:R-:W-:Y:S02]  /*4ea0*/  MOV R151, 0x1f ;  /* 0x0000001f00977802 */ /* 0x000fe40000000f00 */
[----:B------:R-:W-:Y:S02]  /*4eb0*/  MOV R150, 0xffffffff ;  /* 0xffffffff00967802 */ /* 0x000fe40000000f00 */
[----:B------:R-:W-:-:S02]  /*4ec0*/  MOV R163, R153 ;  /* 0x0000009900a37202 */ /* 0x000fc40000000f00 */
[----:B------:R-:W-:Y:S02]  /*4ed0*/  P2R R159, PR, RZ, 0x20 ;  /* 0x00000020ff9f7803 */ /* 0x000fe40000000000 */
[----:B------:R-:W-:-:S13]  /*4ee0*/  ISETP.NE.AND P5, PT, R154, RZ, PT ;  /* 0x000000ff9a00720c */ /* 0x000fda0003fa5270 */
[----:B------:R-:W-:Y:S05]  /*4ef0*/  WARPSYNC.COLLECTIVE R150, `(.L_x_29984) ;  /* 0x0000000096087348 */ /* 0x000fea0003c00000 */
[----:B------:R0:W1:Y:S02]  /*4f00*/  SHFL.BFLY P6, R161, R163, R152, R151 ;  /* 0x0c000098a3a17389 */ /* 0x00006400000c0097 */
[----:B01----:R-:W-:Y:S01]  /*4f10*/  ENDCOLLECTIVE ;  /* 0x000000000000791b */ /* 0x003fe20003800000 */
.L_x_29984:
[----:B------:R-:W-:Y:S02]  /*4f20*/  P2R R157, PR, RZ, 0x8 ;  /* 0x00000008ff9d7803 */ /* 0x000fe40000000000 */
[----:B------:R-:W-:Y:S02]  /*4f30*/  ISETP.NE.AND P3, PT, R148, RZ, PT ;  /* 0x000000ff9400720c */ /* 0x000fe40003f65270 */
[----:B------:R-:W0:Y:S01]  /*4f40*/  LDC R148, c[0x0][0x290] ;  /* 0x0000a400ff947b82 */ /* 0x000e220000000800 */
[----:B------:R-:W-:Y:S01]  /*4f50*/  HFMA2.MMA R152, -RZ, RZ, 0, 2.384185791015625e-07 ;  /* 0x00000004ff987435 */ /* 0x000fe200000001ff */
[----:B------:R-:W-:-:S05]  /*4f60*/  MOV R80, R161 ;  /* 0x000000a100507202 */ /* 0x000fca0000000f00 */
[----:B------:R-:W-:-:S05]  /*4f70*/  FADD.FTZ R154, R153, R80 ;  /* 0x00000050999a7221 */ /* 0x000fca0000010000 */
[----:B------:R-:W-:-:S07]  /*4f80*/  MOV R163, R154 ;  /* 0x0000009a00a37202 */ /* 0x000fce0000000f00 */
[----:B0-----:R-:W-:Y:S05]  /*4f90*/  WARPSYNC.COLLECTIVE R150, `(.L_x_29985) ;  /* 0x0000000096087348 */ /* 0x001fea0003c00000 */
[----:B------:R1:W2:Y:S02]  /*4fa0*/  SHFL.BFLY P6, R161, R163, R152, R151 ;  /* 0x0c000098a3a17389 */ /* 0x0002a400000c0097 */
[----:B012---:R-:W-:Y:S01]  /*4fb0*/  ENDCOLLECTIVE ;  /* 0x000000000000791b */ /* 0x007fe20003800000 */
.L_x_29985:
[----:B------:R-:W-:Y:S01]  /*4fc0*/  HFMA2.MMA R152, -RZ, RZ, 0, 4.76837158203125e-07 ;  /* 0x00000008ff987435 */ /* 0x000fe200000001ff */
[----:B------:R-:W-:-:S05]  /*4fd0*/  MOV R149, R161 ;  /* 0x000000a100957202 */ /* 0x000fca0000000f00 */
[----:B------:R-:W-:-:S05]  /*4fe0*/  FADD.FTZ R156, R154, R149 ;  /* 0x000000959a9c7221 */ /* 0x000fca0000010000 */
[----:B------:R-:W-:-:S07]  /*4ff0*/  MOV R163, R156 ;  /* 0x0000009c00a37202 */ /* 0x000fce0000000f00 */
[----:B------:R-:W-:Y:S05]  /*5000*/  WARPSYNC.COLLECTIVE R150, `(.L_x_29986) ;  /* 0x0000000096087348 */ /* 0x000fea0003c00000 */
[----:B------:R0:W1:Y:S02]  /*5010*/  SHFL.BFLY P6, R161, R163, R152, R151 ;  /* 0x0c000098a3a17389 */ /* 0x00006400000c0097 */
[----:B01----:R-:W-:Y:S01]  /*5020*/  ENDCOLLECTIVE ;  /* 0x000000000000791b */ /* 0x003fe20003800000 */
.L_x_29986:
[----:B------:R-:W-:Y:S01]  /*5030*/  HFMA2.MMA R152, -RZ, RZ, 0, 9.5367431640625e-07 ;  /* 0x00000010ff987435 */ /* 0x000fe200000001ff */
[----:B------:R-:W-:-:S05]  /*5040*/  MOV R149, R161 ;  /* 0x000000a100957202 */ /* 0x000fca0000000f00 */
[----:B------:R-:W-:-:S05]  /*5050*/  FADD.FTZ R160, R156, R149 ;  /* 0x000000959ca07221 */ /* 0x000fca0000010000 */
[----:B------:R-:W-:-:S07]  /*5060*/  MOV R163, R160 ;  /* 0x000000a000a37202 */ /* 0x000fce0000000f00 */
[----:B------:R-:W-:Y:S05]  /*5070*/  WARPSYNC.COLLECTIVE R150, `(.L_x_29987) ;  /* 0x0000000096087348 */ /* 0x000fea0003c00000 */
[----:B------:R0:W1:Y:S02]  /*5080*/  SHFL.BFLY P6, R161, R163, R152, R151 ;  /* 0x0c000098a3a17389 */ /* 0x00006400000c0097 */
[----:B01----:R-:W-:Y:S01]  /*5090*/  ENDCOLLECTIVE ;  /* 0x000000000000791b */ /* 0x003fe20003800000 */
.L_x_29987:
[----:B------:R-:W-:Y:S01]  /*50a0*/  HFMA2.MMA R152, -RZ, RZ, 0, 5.9604644775390625e-08 ;  /* 0x00000001ff987435 */ /* 0x000fe200000001ff */
[----:B------:R-:W-:Y:S02]  /*50b0*/  MOV R149, R161 ;  /* 0x000000a100957202 */ /* 0x000fe40000000f00 */
[----:B------:R-:W-:-:S03]  /*50c0*/  ISETP.NE.AND P6, PT, R155, RZ, PT ;  /* 0x000000ff9b00720c */ /* 0x000fc60003fc5270 */
        /* <DEDUP_REMOVED lines=21> */
[----:B------:R-:W-:Y:S02]  /*5220*/  ISETP.NE.AND P3, PT, R157, RZ, PT ;  /* 0x000000ff9d00720c */ /* 0x000fe40003f65270 */
        /* <DEDUP_REMOVED lines=69> */
.L_x_29988:
[----:B------:R-:W-:Y:S01]  /*5680*/  HFMA2.MMA R152, -RZ, RZ, 0, 1.1920928955078125e-07 ;  /* 0x00000002ff987435 */ /* 0x000fe200000001ff */
[----:B------:R-:W-:-:S05]  /*5690*/  MOV R81, R161 ;  /* 0x000000a100517202 */ /* 0x000fca0000000f00 */
[----:B------:R-:W-:-:S05]  /*56a0*/  FADD.FTZ R81, R80, R81 ;  /* 0x0000005150517221 */ /* 0x000fca0000010000 */
[----:B------:R-:W-:-:S07]  /*56b0*/  MOV R163, R81 ;  /* 0x0000005100a37202 */ /* 0x000fce0000000f00 */
[----:B------:R-:W-:Y:S05]  /*56c0*/  WARPSYNC.COLLECTIVE R150, `(.L_x_29989) ;  /* 0x0000000096087348 */ /* 0x000fea0003c00000 */
[----:B------:R0:W1:Y:S02]  /*56d0*/  SHFL.BFLY P6, R161, R163, R152, R151 ;  /* 0x0c000098a3a17389 */ /* 0x00006400000c0097 */
[----:B01----:R-:W-:Y:S01]  /*56e0*/  ENDCOLLECTIVE ;  /* 0x000000000000791b */ /* 0x003fe20003800000 */
.L_x_29989:
[----:B------:R-:W-:Y:S01]  /*56f0*/  HFMA2.MMA R152, -RZ, RZ, 0, 2.384185791015625e-07 ;  /* 0x00000004ff987435 */ /* 0x000fe200000001ff */
[----:B------:R-:W-:-:S05]  /*5700*/  MOV R154, R161 ;  /* 0x000000a1009a7202 */ /* 0x000fca0000000f00 */
[----:B------:R-:W-:-:S05]  /*5710*/  FADD.FTZ R154, R81, R154 ;  /* 0x0000009a519a7221 */ /* 0x000fca0000010000 */
[----:B------:R-:W-:-:S07]  /*5720*/  MOV R163, R154 ;  /* 0x0000009a00a37202 */ /* 0x000fce0000000f00 */
[----:B------:R-:W-:Y:S05]  /*5730*/  WARPSYNC.COLLECTIVE R150, `(.L_x_29990) ;  /* 0x0000000096087348 */ /* 0x000fea0003c00000 */
[----:B------:R0:W1:Y:S02]  /*5740*/  SHFL.BFLY P6, R161, R163, R152, R151 ;  /* 0x0c000098a3a17389 */ /* 0x00006400000c0097 */
[----:B01----:R-:W-:Y:S01]  /*5750*/  ENDCOLLECTIVE ;  /* 0x000000000000791b */ /* 0x003fe20003800000 */
.L_x_29990:
[----:B------:R-:W-:Y:S01]  /*5760*/  HFMA2.MMA R152, -RZ, RZ, 0, 4.76837158203125e-07 ;  /* 0x00000008ff987435 */ /* 0x000fe200000001ff */
[----:B------:R-:W-:-:S05]  /*5770*/  MOV R153, R161 ;  /* 0x000000a100997202 */ /* 0x000fca0000000f00 */
[----:B------:R-:W-:-:S05]  /*5780*/  FADD.FTZ R153, R154, R153 ;  /* 0x000000999a997221 */ /* 0x000fca0000010000 */
[----:B------:R-:W-:-:S07]  /*5790*/  MOV R163, R153 ;  /* 0x0000009900a37202 */ /* 0x000fce0000000f00 */
[----:B------:R-:W-:Y:S05]  /*57a0*/  WARPSYNC.COLLECTIVE R150, `(.L_x_29991) ;  /* 0x0000000096087348 */ /* 0x000fea0003c00000 */
[----:B------:R0:W1:Y:S02]  /*57b0*/  SHFL.BFLY P6, R161, R163, R152, R151 ;  /* 0x0c000098a3a17389 */ /* 0x00006400000c0097 */
[----:B01----:R-:W-:Y:S01]  /*57c0*/  ENDCOLLECTIVE ;  /* 0x000000000000791b */ /* 0x003fe20003800000 */
.L_x_29991:
[----:B------:R-:W-:Y:S01]  /*57d0*/  HFMA2.MMA R152, -RZ, RZ, 0, 9.5367431640625e-07 ;  /* 0x00000010ff987435 */ /* 0x000fe200000001ff */
[----:B------:R-:W-:-:S05]  /*57e0*/  MOV R156, R161 ;  /* 0x000000a1009c7202 */ /* 0x000fca0000000f00 */
[----:B------:R-:W-:-:S05]  /*57f0*/  FADD.FTZ R156, R153, R156 ;  /* 0x0000009c999c7221 */ /* 0x000fca0000010000 */
[----:B------:R-:W-:-:S07]  /*5800*/  MOV R163, R156 ;  /* 0x0000009c00a37202 */ /* 0x000fce0000000f00 */
[----:B------:R-:W-:Y:S05]  /*5810*/  WARPSYNC.COLLECTIVE R150, `(.L_x_29992) ;  /* 0x0000000096087348 */ /* 0x000fea0003c00000 */
[----:B------:R0:W1:Y:S02]  /*5820*/  SHFL.BFLY P6, R161, R163, R152, R151 ;  /* 0x0c000098a3a17389 */ /* 0x00006400000c0097 */
[----:B01----:R-:W-:Y:S01]  /*5830*/  ENDCOLLECTIVE ;  /* 0x000000000000791b */ /* 0x003fe20003800000 */
.L_x_29992:
[----:B------:R-:W-:Y:S01]  /*5840*/  MOV R155, R161 ;  /* 0x000000a1009b7202 */ /* 0x000fe20000000f00 */
[----:B------:R-:W-:Y:S06]  /*5850*/  BRA `(.L_x_29993) ;  /* 0xffffffe400c87947 */ /* 0x000fec000383ffff */
.L_x_29994:
        /* <DEDUP_REMOVED lines=10> */
.L_x_37496:


//--------------------- .text._ZN10layer_norm13ln_fwd_kernelINS_13Kernel_traitsI6__halfffffjLj1280ELj1ELj4ELj1ELj16ENS_18Kernel_traits_baseILj1280ES2_ffffjLj128EEEEELb0ELb0ELb1ELb1EEEvNS_9FwdParamsE --------------------------
	.section	.text._ZN10layer_norm13ln_fwd_kernelINS_13Kernel_traitsI6__halfffffjLj1280ELj1ELj4ELj1ELj16ENS_18Kernel_traits_baseILj1280ES2_ffffjLj128EEEEELb0ELb0ELb1ELb1EEEvNS_9FwdParamsE,"ax",@progbits
	.align	128
        .global         _ZN10layer_norm13ln_fwd_kernelINS_13Kernel_traitsI6__halfffffjLj1280ELj1ELj4ELj1ELj16ENS_18Kernel_traits_baseILj1280ES2_ffffjLj128EEEEELb0ELb0ELb1ELb1EEEvNS_9FwdParamsE
        .type           _ZN10layer_norm13ln_fwd_kernelINS_13Kernel_traitsI6__halfffffjLj1280ELj1ELj4ELj1ELj16ENS_18Kernel_traits_baseILj1280ES2_ffffjLj128EEEEELb0ELb0ELb1ELb1EEEvNS_9FwdParamsE,@function
        .size           _ZN10layer_norm13ln_fwd_kernelINS_13Kernel_traitsI6__halfffffjLj1280ELj1ELj4ELj1ELj16ENS_18Kernel_traits_baseILj1280ES2_ffffjLj128EEEEELb0ELb0ELb1ELb1EEEvNS_9FwdParamsE,(.L_x_37497 - _ZN10layer_norm13ln_fwd_kernelINS_13Kernel_traitsI6__halfffffjLj1280ELj1ELj4ELj1ELj16ENS_18Kernel_traits_baseILj1280ES2_ffffjLj128EEEEELb0ELb0ELb1ELb1EEEvNS_9FwdParamsE)
        .other          _ZN10layer_norm13ln_fwd_kernelINS_13Kernel_traitsI6__halfffffjLj1280ELj1ELj4ELj1ELj16ENS_18Kernel_traits_baseILj1280ES2_ffffjLj128EEEEELb0ELb0ELb1ELb1EEEvNS_9FwdParamsE,@"STO_CUDA_ENTRY STV_DEFAULT"
_ZN10layer_norm13ln_fwd_kernelINS_13Kernel_traitsI6__halfffffjLj1280ELj1ELj4ELj1ELj16ENS_18Kernel_traits_baseILj1280ES2_ffffjLj128EEEEELb0ELb0ELb1ELb1EEEvNS_9FwdParamsE:
.text._ZN10layer_norm13ln_fwd_kernelINS_13Kernel_traitsI6__halfffffjLj1280ELj1ELj4ELj1ELj16ENS_18Kernel_traits_baseILj1280ES2_ffffjLj128EEEEELb0ELb0ELb1ELb1EEEvNS_9FwdParamsE:
        /* <DEDUP_REMOVED lines=22> */
[----:B-1----:R-:W-:Y:S02]  /*0160*/  LEA R134, R3, R0, 0x2 ;  /* 0x0000000003867211 */ /* 0x002fe400078e10ff */
[----:B------:R-:W-:Y:S01]  /*0170*/  IADD3 R2, P2, R2, UR6, RZ ;  /* 0x0000000602027c10 */ /* 0x000fe2000ff5e0ff */
[----:B------:R0:W5:Y:S01]  /*0180*/  @P0 LDG.E.64 R24, desc[UR4][R4.64+0x800] ;  /* 0x0008000404180981 */ /* 0x000162000c1e1b00 */
[----:B------:R-:W-:Y:S02]  /*0190*/  ISETP.GE.AND P1, PT, R134, UR8, PT ;  /* 0x0000000886007c0c */ /* 0x000fe4000bf26270 */
[----:B------:R-:W-:Y:S01]  /*01a0*/  IADD3.X R3, RZ, UR7, RZ, P2, !PT ;  /* 0x00000007ff037c10 */ /* 0x000fe200097fe4ff */
[----:B------:R0:W5:Y:S10]  /*01b0*/  @P0 LDG.E.64 R22, desc[UR4][R4.64+0x900] ;  /* 0x0009000404160981 */ /* 0x000174000c1e1b00 */
[----:B0-----:R-:W-:Y:S05]  /*01c0*/  @P1 EXIT ;  /* 0x000000000000194d */ /* 0x001fea0003800000 */
        /* <DEDUP_REMOVED lines=20> */
[----:B------:R-:W-:Y:S01]  /*0310*/  SHF.R.U64 R36, R18, 0x10, R19 ;  /* 0x0000001012247819 */ /* 0x000fe20000001213 */
[----:B------:R-:W-:Y:S01]  /*0320*/  HADD2.F32 R20, -RZ, R18.H0_H0 ;  /* 0x20000012ff147230 */ /* 0x000fe20000004100 */
        /* <DEDUP_REMOVED lines=9> */
[----:B------:R-:W-:Y:S01]  /*03c0*/  HADD2.F32 R10, -RZ, R8.H0_H0 ;  /* 0x20000008ff0a7230 */ /* 0x000fe20000004100 */
[----:B------:R-:W-:Y:S01]  /*03d0*/  SHF.R.U32.HI R88, RZ, 0x10, R17 ;  /* 0x00000010ff587819 */ /* 0x000fe20000011611 */
[----:B------:R-:W-:Y:S01]  /*03e0*/  HADD2.F32 R5, -RZ, R27.H0_H0 ;  /* 0x2000001bff057230 */ /* 0x000fe20000004100 */
[----:B------:R-:W-:Y:S01]  /*03f0*/  SHF.R.U32.HI R90, RZ, 0x10, R15 ;  /* 0x00000010ff5a7819 */ /* 0x000fe2000001160f */
[----:B------:R-:W-:Y:S01]  /*0400*/  HADD2.F32 R4, -RZ, R24.H0_H0 ;  /* 0x20000018ff047230 */ /* 0x000fe20000004100 */
[----:B------:R-:W-:Y:S01]  /*0410*/  SHF.R.U32.HI R92, RZ, 0x10, R13 ;  /* 0x00000010ff5c7819 */ /* 0x000fe2000001160d */
[----:B0-----:R-:W-:Y:S01]  /*0420*/  HADD2.F32 R3, -RZ, R25.H0_H0 ;  /* 0x20000019ff037230 */ /* 0x001fe20000004100 */
        /* <DEDUP_REMOVED lines=22> */
[----:B------:R-:W-:Y:S01]  /*0590*/  ULDC.U8 UR6, c[0x0][0x2a0] ;  /* 0x0000a80000067ab9 */ /* 0x000fe20000000000 */
[----:B------:R-:W-:Y:S01]  /*05a0*/  LOP3.LUT R82, R21, 0x1f, RZ, 0xc0, !PT ;  /* 0x0000001f15527812 */ /* 0x000fe200078ec0ff */
[----:B------:R-:W-:Y:S01]  /*05b0*/  HADD2.F32 R86, -RZ, R86.H0_H0 ;  /* 0x20000056ff567230 */ /* 0x000fe20000004100 */
[----:B------:R-:W-:Y:S01]  /*05c0*/  ISETP.NE.AND P4, PT, RZ, UR6, PT ;  /* 0x00000006ff007c0c */ /* 0x000fe2000bf85270 */
[----:B------:R-:W-:Y:S01]  /*05d0*/  HADD2.F32 R87, -RZ, R87.H0_H0 ;  /* 0x20000057ff577230 */ /* 0x000fe20000004100 */
[----:B------:R-:W-:Y:S01]  /*05e0*/  ULDC UR6, c[0x0][0x29c] ;  /* 0x0000a70000067ab9 */ /* 0x000fe20000000800 */
        /* <DEDUP_REMOVED lines=79> */
.L_x_30078:
        /* <DEDUP_REMOVED lines=12> */
[----:B------:R-:W2:Y:S01]  /*0ba0*/  LDC.64 R42, c[0x0][0x288] ;  /* 0x0000a200ff2a7b82 */ /* 0x000ea20000000a00 */
[----:B------:R-:W-:-:S05]  /*0bb0*/  LEA.HI.SX32 R137, R137, R82, 0x1e ;  /* 0x0000005289897211 */ /* 0x000fca00078ff2ff */
[----:B-1----:R-:W-:-:S05]  /*0bc0*/  @P0 IMAD.WIDE.U32 R44, R137, 0x10, R40 ;  /* 0x00000010892c0825 */ /* 0x002fca00078e0028 */
[----:B------:R-:W4:Y:S01]  /*0bd0*/  @P0 LDG.E.128 R32, desc[UR4][R44.64] ;  /* 0x000000042c200981 */ /* 0x000f22000c1e1d00 */
[----:B------:R-:W-:Y:S01]  /*0be0*/  HFMA2.MMA R140, -RZ, RZ, 0, 0 ;  /* 0x00000000ff8c7435 */ /* 0x000fe200000001ff */
[----:B--2---:R-:W-:-:S05]  /*0bf0*/  IMAD.WIDE R42, R134, 0x4, R42 ;  /* 0x00000004862a7825 */ /* 0x004fca00078e022a */
[----:B-----5:R1:W5:Y:S01]  /*0c00*/  LDG.E R138, desc[UR4][R42.64] ;  /* 0x000000042a8a7981 */ /* 0x020362000c1e1900 */
[C---:B------:R-:W-:Y:S01]  /*0c10*/  IADD3 R55, R137.reuse, 0x20, RZ ;  /* 0x0000002089377810 */ /* 0x040fe20007ffe0ff */
[----:B------:R-:W-:Y:S01]  /*0c20*/  BSSY B0, `(.L_x_29995) ;  /* 0x000001e000007945 */ /* 0x000fe20003800000 */
[----:B0-----:R-:W-:Y:S01]  /*0c30*/  IMAD.WIDE.U32 R50, R137, 0x10, R106 ;  /* 0x0000001089327825 */ /* 0x001fe200078e006a */
[C---:B---3--:R-:W-:Y:S02]  /*0c40*/  ISETP.GE.AND P5, PT, R48.reuse, 0x1, PT ;  /* 0x000000013000780c */ /* 0x048fe40003fa6270 */
[----:B------:R-:W-:-:S11]  /*0c50*/  ISETP.GT.AND P6, PT, R48, RZ, PT ;  /* 0x000000ff3000720c */ /* 0x000fd60003fc4270 */
[----:B------:R-:W1:Y:S01]  /*0c60*/  @P5 LDC.64 R40, c[0x0][0x220] ;  /* 0x00008800ff285b82 */ /* 0x000e620000000a00 */
[----:B------:R-:W-:Y:S02]  /*0c70*/  @P5 IADD3 R46, R48, -0x1, RZ ;  /* 0xffffffff302e5810 */ /* 0x000fe40007ffe0ff */
[----:B------:R-:W-:Y:S02]  /*0c80*/  @P5 LOP3.LUT R82, R21, 0x1f, RZ, 0xc0, !PT ;  /* 0x0000001f15525812 */ /* 0x000fe400078ec0ff */
[----:B------:R-:W-:Y:S01]  /*0c90*/  @!P6 ISETP.NE.U32.AND P1, PT, R76, RZ, PT ;  /* 0x000000ff4c00e20c */ /* 0x000fe20003f25070 */
[----:B------:R-:W-:Y:S02]  /*0ca0*/  @P5 IMAD R46, R46, R139, RZ ;  /* 0x0000008b2e2e5224 */ /* 0x000fe400078e02ff */
[----:B------:R-:W0:Y:S01]  /*0cb0*/  @P0 LDC.64 R48, c[0x0][0x230] ;  /* 0x00008c00ff300b82 */ /* 0x000e220000000a00 */
[----:B------:R-:W-:Y:S02]  /*0cc0*/  @!P6 ISETP.NE.AND.EX P2, PT, R77, RZ, PT, P1 ;  /* 0x000000ff4d00e20c */ /* 0x000fe40003f45310 */
[----:B------:R-:W-:-:S04]  /*0cd0*/  @P5 SHF.R.S32.HI R47, RZ, 0x1f, R46 ;  /* 0x0000001fff2f5819 */ /* 0x000fc8000001142e */
[----:B------:R-:W-:-:S04]  /*0ce0*/  @P5 LEA.HI R47, R47, R46, RZ, 0x2 ;  /* 0x0000002e2f2f5211 */ /* 0x000fc800078f10ff */
[----:B------:R-:W-:Y:S02]  /*0cf0*/  @P5 LEA.HI.SX32 R140, R47, R82, 0x1e ;  /* 0x000000522f8c5211 */ /* 0x000fe400078ff2ff */
[----:B------:R-:W-:-:S03]  /*0d00*/  @!P6 ISETP.NE.U32.AND P3, PT, R76, RZ, PT ;  /* 0x000000ff4c00e20c */ /* 0x000fc60003f65070 */
[----:B-1----:R-:W-:Y:S01]  /*0d10*/  @P5 IMAD.WIDE.U32 R42, R140, 0x10, R40 ;  /* 0x000000108c2a5825 */ /* 0x002fe200078e0028 */
[----:B----4-:R-:W-:Y:S02]  /*0d20*/  @!P6 FSEL R41, R33, RZ, P2 ;  /* 0x000000ff2129e208 */ /* 0x010fe40001000000 */
[C---:B------:R-:W-:Y:S02]  /*0d30*/  @!P6 ISETP.NE.U32.AND P1, PT, R76.reuse, RZ, PT ;  /* 0x000000ff4c00e20c */ /* 0x040fe40003f25070 */
[----:B------:R-:W-:Y:S01]  /*0d40*/  @!P6 ISETP.NE.U32.AND P2, PT, R76, RZ, PT ;  /* 0x000000ff4c00e20c */ /* 0x000fe20003f45070 */
[----:B------:R1:W5:Y:S01]  /*0d50*/  @P5 LDG.E.128 R36, desc[UR4][R42.64] ;  /* 0x000000042a245981 */ /* 0x000362000c1e1d00 */
[----:B------:R-:W-:Y:S01]  /*0d60*/  @!P6 ISETP.NE.AND.EX P3, PT, R77, RZ, PT, P3 ;  /* 0x000000ff4d00e20c */ /* 0x000fe20003f65330 */
[----:B0-----:R-:W-:Y:S01]  /*0d70*/  @P0 IMAD.WIDE.U32 R48, R55, 0x10, R48 ;  /* 0x0000001037300825 */ /* 0x001fe200078e0030 */
[C---:B------:R-:W-:Y:S02]  /*0d80*/  @!P6 ISETP.NE.AND.EX P1, PT, R77.reuse, RZ, PT, P1 ;  /* 0x000000ff4d00e20c */ /* 0x040fe40003f25310 */
[----:B------:R-:W-:-:S02]  /*0d90*/  @!P6 ISETP.NE.AND.EX P2, PT, R77, RZ, PT, P2 ;  /* 0x000000ff4d00e20c */ /* 0x000fc40003f45320 */
[----:B------:R-:W-:Y:S02]  /*0da0*/  @!P6 FSEL R40, R32, RZ, P3 ;  /* 0x000000ff2028e208 */ /* 0x000fe40001800000 */
[----:B-1----:R-:W-:Y:S02]  /*0db0*/  @!P6 FSEL R42, R34, RZ, P1 ;  /* 0x000000ff222ae208 */ /* 0x002fe40000800000 */
[----:B------:R-:W-:Y:S01]  /*0dc0*/  @!P6 FSEL R43, R35, RZ, P2 ;  /* 0x000000ff232be208 */ /* 0x000fe20001000000 */
[----:B------:R-:W-:Y:S06]  /*0dd0*/  @!P6 BRA `(.L_x_29996) ;  /* 0x000000000008e947 */ /* 0x000fec0003800000 */
[----:B-----5:R-:W-:-:S04]  /*0de0*/  FMUL.FTZ R40, R36, UR6 ;  /* 0x0000000624287c20 */ /* 0x020fc80008410000 */
[----:B------:R-:W-:-:S07]  /*0df0*/  @P0 FADD.FTZ R40, R32, R40 ;  /* 0x0000002820280221 */ /* 0x000fce0000010000 */
.L_x_29996:
[----:B------:R-:W-:Y:S05]  /*0e00*/  BSYNC B0 ;  /* 0x0000000000007941 */ /* 0x000fea0003800000 */
.L_x_29995:
[----:B------:R-:W-:Y:S04]  /*0e10*/  BSSY B0, `(.L_x_29997) ;  /* 0x0000004000007945 */ /* 0x000fe80003800000 */
[----:B------:R-:W-:Y:S05]  /*0e20*/  @!P6 BRA `(.L_x_29998) ;  /* 0x000000000008e947 */ /* 0x000fea0003800000 */
[----:B-----5:R-:W-:-:S04]  /*0e30*/  FMUL.FTZ R41, R37, UR6 ;  /* 0x0000000625297c20 */ /* 0x020fc80008410000 */
[----:B------:R-:W-:-:S07]  /*0e40*/  @P0 FADD.FTZ R41, R33, R41 ;  /* 0x0000002921290221 */ /* 0x000fce0000010000 */
.L_x_29998:
[----:B------:R-:W-:Y:S05]  /*0e50*/  BSYNC B0 ;  /* 0x0000000000007941 */ /* 0x000fea0003800000 */
.L_x_29997:
[----:B------:R-:W-:Y:S04]  /*0e60*/  BSSY B0, `(.L_x_29999) ;  /* 0x0000004000007945 */ /* 0x000fe80003800000 */
[----:B------:R-:W-:Y:S05]  /*0e70*/  @!P6 BRA `(.L_x_30000) ;  /* 0x000000000008e947 */ /* 0x000fea0003800000 */
[----:B-----5:R-:W-:-:S04]  /*0e80*/  FMUL.FTZ R42, R38, UR6 ;  /* 0x00000006262a7c20 */ /* 0x020fc80008410000 */
[----:B------:R-:W-:-:S07]  /*0e90*/  @P0 FADD.FTZ R42, R34, R42 ;  /* 0x0000002a222a0221 */ /* 0x000fce0000010000 */
.L_x_30000:
[----:B------:R-:W-:Y:S05]  /*0ea0*/  BSYNC B0 ;  /* 0x0000000000007941 */ /* 0x000fea0003800000 */
.L_x_29999:
[----:B------:R-:W-:Y:S04]  /*0eb0*/  BSSY B0, `(.L_x_30001) ;  /* 0x0000004000007945 */ /* 0x000fe80003800000 */
[----:B------:R-:W-:Y:S05]  /*0ec0*/  @!P6 BRA `(.L_x_30002) ;  /* 0x000000000008e947 */ /* 0x000fea0003800000 */
[----:B-----5:R-:W-:-:S04]  /*0ed0*/  FMUL.FTZ R43, R39, UR6 ;  /* 0x00000006272b7c20 */ /* 0x020fc80008410000 */
[----:B------:R-:W-:-:S07]  /*0ee0*/  @P0 FADD.FTZ R43, R35, R43 ;  /* 0x0000002b232b0221 */ /* 0x000fce0000010000 */
.L_x_30002:
[----:B------:R-:W-:Y:S05]  /*0ef0*/  BSYNC B0 ;  /* 0x0000000000007941 */ /* 0x000fea0003800000 */
.L_x_30001:
[----:B------:R0:W-:Y:S01]  /*0f00*/  STG.E.128 desc[UR4][R50.64], R40 ;  /* 0x0000002832007986 */ /* 0x0001e2000c101d04 */
[----:B------:R-:W1:Y:S03]  /*0f10*/  @P5 LDC.64 R44, c[0x0][0x220] ;  /* 0x00008800ff2c5b82 */ /* 0x000e660000000a00 */
[----:B------:R-:W2:Y:S01]  /*0f20*/  @P0 LDG.E.128 R32, desc[UR4][R48.64] ;  /* 0x0000000430200981 */ /* 0x000ea2000c1e1d00 */
[----:B------:R-:W-:Y:S02]  /*0f30*/  @!P6 ISETP.NE.U32.AND P1, PT, R76, RZ, PT ;  /* 0x000000ff4c00e20c */ /* 0x000fe40003f25070 */
[----:B------:R-:W-:Y:S02]  /*0f40*/  @P5 IADD3 R47, R140, 0x20, RZ ;  /* 0x000000208c2f5810 */ /* 0x000fe40007ffe0ff */
[----:B------:R-:W3:Y:S01]  /*0f50*/  @P0 LDC.64 R52, c[0x0][0x230] ;  /* 0x00008c00ff340b82 */ /* 0x000ee20000000a00 */
[----:B------:R-:W-:-:S02]  /*0f60*/  @!P6 ISETP.NE.AND.EX P2, PT, R77, RZ, PT, P1 ;  /* 0x000000ff4d00e20c */ /* 0x000fc40003f45310 */
[C---:B------:R-:W-:Y:S02]  /*0f70*/  @!P6 ISETP.NE.U32.AND P3, PT, R76.reuse, RZ, PT ;  /* 0x000000ff4c00e20c */ /* 0x040fe40003f65070 */
[----:B------:R-:W-:Y:S02]  /*0f80*/  @!P6 ISETP.NE.U32.AND P1, PT, R76, RZ, PT ;  /* 0x000000ff4c00e20c */ /* 0x000fe40003f25070 */
[----:B------:R-:W-:Y:S01]  /*0f90*/  IADD3 R59, R137, 0x40, RZ ;  /* 0x00000040893b7810 */ /* 0x000fe20007ffe0ff */
[----:B------:R-:W-:Y:S01]  /*0fa0*/  BSSY B0, `(.L_x_30003) ;  /* 0x0000010000007945 */ /* 0x000fe20003800000 */
[----:B------:R-:W-:Y:S01]  /*0fb0*/  @!P6 ISETP.NE.AND.EX P3, PT, R77, RZ, PT, P3 ;  /* 0x000000ff4d00e20c */ /* 0x000fe20003f65330 */
[----:B-1----:R-:W-:Y:S01]  /*0fc0*/  @P5 IMAD.WIDE.U32 R46, R47, 0x10, R44 ;  /* 0x000000102f2e5825 */ /* 0x002fe200078e002c */
[----:B------:R-:W-:-:S03]  /*0fd0*/  @!P6 ISETP.NE.AND.EX P1, PT, R77, RZ, PT, P1 ;  /* 0x000000ff4d00e20c */ /* 0x000fc60003f25310 */
[----:B------:R-:W-:Y:S01]  /*0fe0*/  IMAD.WIDE.U32 R54, R55, 0x10, R106 ;  /* 0x0000001037367825 */ /* 0x000fe200078e006a */
[----:B-----5:R1:W5:Y:S03]  /*0ff0*/  @P5 LDG.E.128 R36, desc[UR4][R46.64] ;  /* 0x000000042e245981 */ /* 0x020366000c1e1d00 */
[----:B---3--:R-:W-:Y:S01]  /*1000*/  @P0 IMAD.WIDE.U32 R52, R59, 0x10, R52 ;  /* 0x000000103b340825 */ /* 0x008fe200078e0034 */
[----:B--2---:R-:W-:Y:S02]  /*1010*/  @!P6 FSEL R45, R33, RZ, P2 ;  /* 0x000000ff212de208 */ /* 0x004fe40001000000 */
[----:B------:R-:W-:Y:S02]  /*1020*/  @!P6 ISETP.NE.U32.AND P2, PT, R76, RZ, PT ;  /* 0x000000ff4c00e20c */ /* 0x000fe40003f45070 */
[----:B-1----:R-:W-:Y:S02]  /*1030*/  @!P6 FSEL R46, R34, RZ, P1 ;  /* 0x000000ff222ee208 */ /* 0x002fe40000800000 */
[----:B------:R-:W-:-:S02]  /*1040*/  @!P6 ISETP.NE.AND.EX P2, PT, R77, RZ, PT, P2 ;  /* 0x000000ff4d00e20c */ /* 0x000fc40003f45320 */
[----:B------:R-:W-:Y:S02]  /*1050*/  @!P6 FSEL R44, R32, RZ, P3 ;  /* 0x000000ff202ce208 */ /* 0x000fe40001800000 */
[----:B------:R-:W-:Y:S01]  /*1060*/  @!P6 FSEL R47, R35, RZ, P2 ;  /* 0x000000ff232fe208 */ /* 0x000fe20001000000 */
[----:B0-----:R-:W-:Y:S08]  /*1070*/  @!P6 BRA `(.L_x_30004) ;  /* 0x000000000008e947 */ /* 0x001ff00003800000 */
[----:B-----5:R-:W-:-:S04]  /*1080*/  FMUL.FTZ R44, R36, UR6 ;  /* 0x00000006242c7c20 */ /* 0x020fc80008410000 */
[----:B------:R-:W-:-:S07]  /*1090*/  @P0 FADD.FTZ R44, R32, R44 ;  /* 0x0000002c202c0221 */ /* 0x000fce0000010000 */
.L_x_30004:
[----:B------:R-:W-:Y:S05]  /*10a0*/  BSYNC B0 ;  /* 0x0000000000007941 */ /* 0x000fea0003800000 */
.L_x_30003:
[----:B------:R-:W-:Y:S04]  /*10b0*/  BSSY B0, `(.L_x_30005) ;  /* 0x0000004000007945 */ /* 0x000fe80003800000 */
[----:B------:R-:W-:Y:S05]  /*10c0*/  @!P6 BRA `(.L_x_30006) ;  /* 0x000000000008e947 */ /* 0x000fea0003800000 */
[----:B-----5:R-:W-:-:S04]  /*10d0*/  FMUL.FTZ R45, R37, UR6 ;  /* 0x00000006252d7c20 */ /* 0x020fc80008410000 */
[----:B------:R-:W-:-:S07]  /*10e0*/  @P0 FADD.FTZ R45, R33, R45 ;  /* 0x0000002d212d0221 */ /* 0x000fce0000010000 */
.L_x_30006:
[----:B------:R-:W-:Y:S05]  /*10f0*/  BSYNC B0 ;  /* 0x0000000000007941 */ /* 0x000fea0003800000 */
.L_x_30005:
[----:B------:R-:W-:Y:S04]  /*1100*/  BSSY B0, `(.L_x_30007) ;  /* 0x0000004000007945 */ /* 0x000fe80003800000 */
[----:B------:R-:W-:Y:S05]  /*1110*/  @!P6 BRA `(.L_x_30008) ;  /* 0x000000000008e947 */ /* 0x000fea0003800000 */
[----:B-----5:R-:W-:-:S04]  /*1120*/  FMUL.FTZ R46, R38, UR6 ;  /* 0x00000006262e7c20 */ /* 0x020fc80008410000 */
[----:B------:R-:W-:-:S07]  /*1130*/  @P0 FADD.FTZ R46, R34, R46 ;  /* 0x0000002e222e0221 */ /* 0x000fce0000010000 */
.L_x_30008:
[----:B------:R-:W-:Y:S05]  /*1140*/  BSYNC B0 ;  /* 0x0000000000007941 */ /* 0x000fea0003800000 */
.L_x_30007:
[----:B------:R-:W-:Y:S04]  /*1150*/  BSSY B0, `(.L_x_30009) ;  /* 0x0000004000007945 */ /* 0x000fe80003800000 */
[----:B------:R-:W-:Y:S05]  /*1160*/  @!P6 BRA `(.L_x_30010) ;  /* 0x000000000008e947 */ /* 0x000fea0003800000 */
[----:B-----5:R-:W-:-:S04]  /*1170*/  FMUL.FTZ R47, R39, UR6 ;  /* 0x00000006272f7c20 */ /* 0x020fc80008410000 */
[----:B------:R-:W-:-:S07]  /*1180*/  @P0 FADD.FTZ R47, R35, R47 ;  /* 0x0000002f232f0221 */ /* 0x000fce0000010000 */
.L_x_30010:
[----:B------:R-:W-:Y:S05]  /*1190*/  BSYNC B0 ;  /* 0x0000000000007941 */ /* 0x000fea0003800000 */
.L_x_30009:
        /* <DEDUP_REMOVED lines=26> */
.L_x_30012:
[----:B------:R-:W-:Y:S05]  /*1340*/  BSYNC B0 ;  /* 0x0000000000007941 */ /* 0x000fea0003800000 */
.L_x_30011:
[----:B------:R-:W-:Y:S04]  /*1350*/  BSSY B0, `(.L_x_30013) ;  /* 0x0000004000007945 */ /* 0x000fe80003800000 */
[----:B------:R-:W-:Y:S05]  /*1360*/  @!P6 BRA `(.L_x_30014) ;  /* 0x000000000008e947 */ /* 0x000fea0003800000 */
[----:B-----5:R-:W-:-:S04]  /*1370*/  FMUL.FTZ R49, R37, UR6 ;  /* 0x0000000625317c20 */ /* 0x020fc80008410000 */
[----:B------:R-:W-:-:S07]  /*1380*/  @P0 FADD.FTZ R49, R33, R49 ;  /* 0x0000003121310221 */ /* 0x000fce0000010000 */
.L_x_30014:
[----:B------:R-:W-:Y:S05]  /*1390*/  BSYNC B0 ;  /* 0x0000000000007941 */ /* 0x000fea0003800000 */
.L_x_30013:
[----:B------:R-:W-:Y:S04]  /*13a0*/  BSSY B0, `(.L_x_30015) ;  /* 0x0000004000007945 */ /* 0x000fe80003800000 */
[----:B------:R-:W-:Y:S05]  /*13b0*/  @!P6 BRA `(.L_x_30016) ;  /* 0x000000000008e947 */ /* 0x000fea0003800000 */
[----:B-----5:R-:W-:-:S04]  /*13c0*/  FMUL.FTZ R50, R38, UR6 ;  /* 0x0000000626327c20 */ /* 0x020fc80008410000 */
[----:B------:R-:W-:-:S07]  /*13d0*/  @P0 FADD.FTZ R50, R34, R50 ;  /* 0x0000003222320221 */ /* 0x000fce0000010000 */
.L_x_30016:
[----:B------:R-:W-:Y:S05]  /*13e0*/  BSYNC B0 ;  /* 0x0000000000007941 */ /* 0x000fea0003800000 */
.L_x_30015:
[----:B------:R-:W-:Y:S04]  /*13f0*/  BSSY B0, `(.L_x_30017) ;  /* 0x0000004000007945 */ /* 0x000fe80003800000 */
[----:B------:R-:W-:Y:S05]  /*1400*/  @!P6 BRA `(.L_x_30018) ;  /* 0x000000000008e947 */ /* 0x000fea0003800000 */
[----:B-----5:R-:W-:-:S04]  /*1410*/  FMUL.FTZ R51, R39, UR6 ;  /* 0x0000000627337c20 */ /* 0x020fc80008410000 */
[----:B------:R-:W-:-:S07]  /*1420*/  @P0 FADD.FTZ R51, R35, R51 ;  /* 0x0000003323330221 */ /* 0x000fce0000010000 */
.L_x_30018:
[----:B------:R-:W-:Y:S05]  /*1430*/  BSYNC B0 ;  /* 0x0000000000007941 */ /* 0x000fea0003800000 */
.L_x_30017:
        /* <DEDUP_REMOVED lines=26> */
.L_x_30020:
[----:B------:R-:W-:Y:S05]  /*15e0*/  BSYNC B0 ;  /* 0x0000000000007941 */ /* 0x000fea0003800000 */
.L_x_30019:
[----:B------:R-:W-:Y:S04]  /*15f0*/  BSSY B0, `(.L_x_30021) ;  /* 0x0000004000007945 */ /* 0x000fe80003800000 */
[----:B------:R-:W-:Y:S05]  /*1600*/  @!P6 BRA `(.L_x_30022) ;  /* 0x000000000008e947 */ /* 0x000fea0003800000 */
[----:B-----5:R-:W-:-:S04]  /*1610*/  FMUL.FTZ R53, R37, UR6 ;  /* 0x0000000625357c20 */ /* 0x020fc80008410000 */
[----:B------:R-:W-:-:S07]  /*1620*/  @P0 FADD.FTZ R53, R33, R53 ;  /* 0x0000003521350221 */ /* 0x000fce0000010000 */
.L_x_30022:
[----:B------:R-:W-:Y:S05]  /*1630*/  BSYNC B0 ;  /* 0x0000000000007941 */ /* 0x000fea0003800000 */
.L_x_30021:
[----:B------:R-:W-:Y:S04]  /*1640*/  BSSY B0, `(.L_x_30023) ;  /* 0x0000004000007945 */ /* 0x000fe80003800000 */
[----:B------:R-:W-:Y:S05]  /*1650*/  @!P6 BRA `(.L_x_30024) ;  /* 0x000000000008e947 */ /* 0x000fea0003800000 */
[----:B-----5:R-:W-:-:S04]  /*1660*/  FMUL.FTZ R54, R38, UR6 ;  /* 0x0000000626367c20 */ /* 0x020fc80008410000 */
[----:B------:R-:W-:-:S07]  /*1670*/  @P0 FADD.FTZ R54, R34, R54 ;  /* 0x0000003622360221 */ /* 0x000fce0000010000 */
.L_x_30024:
[----:B------:R-:W-:Y:S05]  /*1680*/  BSYNC B0 ;  /* 0x0000000000007941 */ /* 0x000fea0003800000 */
.L_x_30023:
[----:B------:R-:W-:Y:S04]  /*1690*/  BSSY B0, `(.L_x_30025) ;  /* 0x0000004000007945 */ /* 0x000fe80003800000 */
[----:B------:R-:W-:Y:S05]  /*16a0*/  @!P6 BRA `(.L_x_30026) ;  /* 0x000000000008e947 */ /* 0x000fea0003800000 */
[----:B-----5:R-:W-:-:S04]  /*16b0*/  FMUL.FTZ R55, R39, UR6 ;  /* 0x0000000627377c20 */ /* 0x020fc80008410000 */
[----:B------:R-:W-:-:S07]  /*16c0*/  @P0 FADD.FTZ R55, R35, R55 ;  /* 0x0000003723370221 */ /* 0x000fce0000010000 */
.L_x_30026:
[----:B------:R-:W-:Y:S05]  /*16d0*/  BSYNC B0 ;  /* 0x0000000000007941 */ /* 0x000fea0003800000 */
.L_x_30025:
        /* <DEDUP_REMOVED lines=26> */
.L_x_30028:
[----:B------:R-:W-:Y:S05]  /*1880*/  BSYNC B0 ;  /* 0x0000000000007941 */ /* 0x000fea0003800000 */
.L_x_30027:
[----:B------:R-:W-:Y:S04]  /*1890*/  BSSY B0, `(.L_x_30029) ;  /* 0x0000004000007945 */ /* 0x000fe80003800000 */
[----:B------:R-:W-:Y:S05]  /*18a0*/  @!P6 BRA `(.L_x_30030) ;  /* 0x000000000008e947 */ /* 0x000fea0003800000 */
[----:B-----5:R-:W-:-:S04]  /*18b0*/  FMUL.FTZ R57, R37, UR6 ;  /* 0x0000000625397c20 */ /* 0x020fc80008410000 */
[----:B------:R-:W-:-:S07]  /*18c0*/  @P0 FADD.FTZ R57, R33, R57 ;  /* 0x0000003921390221 */ /* 0x000fce0000010000 */
.L_x_30030:
[----:B------:R-:W-:Y:S05]  /*18d0*/  BSYNC B0 ;  /* 0x0000000000007941 */ /* 0x000fea0003800000 */
.L_x_30029:
[----:B------:R-:W-:Y:S04]  /*18e0*/  BSSY B0, `(.L_x_30031) ;  /* 0x0000004000007945 */ /* 0x000fe80003800000 */
[----:B------:R-:W-:Y:S05]  /*18f0*/  @!P6 BRA `(.L_x_30032) ;  /* 0x000000000008e947 */ /* 0x000fea0003800000 */
[----:B-----5:R-:W-:-:S04]  /*1900*/  FMUL.FTZ R58, R38, UR6 ;  /* 0x00000006263a7c20 */ /* 0x020fc80008410000 */
[----:B------:R-:W-:-:S07]  /*1910*/  @P0 FADD.FTZ R58, R34, R58 ;  /* 0x0000003a223a0221 */ /* 0x000fce0000010000 */
.L_x_30032:
[----:B------:R-:W-:Y:S05]  /*1920*/  BSYNC B0 ;  /* 0x0000000000007941 */ /* 0x000fea0003800000 */
.L_x_30031:
[----:B------:R-:W-:Y:S04]  /*1930*/  BSSY B0, `(.L_x_30033) ;  /* 0x0000004000007945 */ /* 0x000fe80003800000 */
[----:B------:R-:W-:Y:S05]  /*1940*/  @!P6 BRA `(.L_x_30034) ;  /* 0x000000000008e947 */ /* 0x000fea0003800000 */
[----:B-----5:R-:W-:-:S04]  /*1950*/  FMUL.FTZ R59, R39, UR6 ;  /* 0x00000006273b7c20 */ /* 0x020fc80008410000 */
[----:B------:R-:W-:-:S07]  /*1960*/  @P0 FADD.FTZ R59, R35, R59 ;  /* 0x0000003b233b0221 */ /* 0x000fce0000010000 */
.L_x_30034:
[----:B------:R-:W-:Y:S05]  /*1970*/  BSYNC B0 ;  /* 0x0000000000007941 */ /* 0x000fea0003800000 */
.L_x_30033:
        /* <DEDUP_REMOVED lines=26> */
.L_x_30036:
[----:B------:R-:W-:Y:S05]  /*1b20*/  BSYNC B0 ;  /* 0x0000000000007941 */ /* 0x000fea0003800000 */
.L_x_30035:
[----:B------:R-:W-:Y:S04]  /*1b30*/  BSSY B0, `(.L_x_30037) ;  /* 0x0000004000007945 */ /* 0x000fe80003800000 */
[----:B------:R-:W-:Y:S05]  /*1b40*/  @!P6 BRA `(.L_x_30038) ;  /* 0x000000000008e947 */ /* 0x000fea0003800000 */
[----:B-----5:R-:W-:-:S04]  /*1b50*/  FMUL.FTZ R61, R37, UR6 ;  /* 0x00000006253d7c20 */ /* 0x020fc80008410000 */
[----:B------:R-:W-:-:S07]  /*1b60*/  @P0 FADD.FTZ R61, R33, R61 ;  /* 0x0000003d213d0221 */ /* 0x000fce0000010000 */
.L_x_30038:
[----:B------:R-:W-:Y:S05]  /*1b70*/  BSYNC B0 ;  /* 0x0000000000007941 */ /* 0x000fea0003800000 */
.L_x_30037:
[----:B------:R-:W-:Y:S04]  /*1b80*/  BSSY B0, `(.L_x_30039) ;  /* 0x0000004000007945 */ /* 0x000fe80003800000 */
[----:B------:R-:W-:Y:S05]  /*1b90*/  @!P6 BRA `(.L_x_30040) ;  /* 0x000000000008e947 */ /* 0x000fea0003800000 */
[----:B-----5:R-:W-:-:S04]  /*1ba0*/  FMUL.FTZ R62, R38, UR6 ;  /* 0x00000006263e7c20 */ /* 0x020fc80008410000 */
[----:B------:R-:W-:-:S07]  /*1bb0*/  @P0 FADD.FTZ R62, R34, R62 ;  /* 0x0000003e223e0221 */ /* 0x000fce0000010000 */
.L_x_30040:
[----:B------:R-:W-:Y:S05]  /*1bc0*/  BSYNC B0 ;  /* 0x0000000000007941 */ /* 0x000fea0003800000 */
.L_x_30039:
[----:B------:R-:W-:Y:S04]  /*1bd0*/  BSSY B0, `(.L_x_30041) ;  /* 0x0000004000007945 */ /* 0x000fe80003800000 */
[----:B------:R-:W-:Y:S05]  /*1be0*/  @!P6 BRA `(.L_x_30042) ;  /* 0x000000000008e947 */ /* 0x000fea0003800000 */
[----:B-----5:R-:W-:-:S04]  /*1bf0*/  FMUL.FTZ R63, R39, UR6 ;  /* 0x00000006273f7c20 */ /* 0x020fc80008410000 */
[----:B------:R-:W-:-:S07]  /*1c00*/  @P0 FADD.FTZ R63, R35, R63 ;  /* 0x0000003f233f0221 */ /* 0x000fce0000010000 */
.L_x_30042:
[----:B------:R-:W-:Y:S05]  /*1c10*/  BSYNC B0 ;  /* 0x0000000000007941 */ /* 0x000fea0003800000 */
.L_x_30041:
[----:B------:R0:W-:Y:S01]  /*1c20*/  STG.E.128 desc[UR4][R72.64], R60 ;  /* 0x0000003c48007986 */ /* 0x0001e2000c101d04 */
[----:B------:R-:W1:Y:S03]  /*1c30*/  @P5 LDC.64 R64, c[0x0][0x220] ;  /* 0x00008800ff405b82 */ /* 0x000e660000000a00 */
[----:B------:R2:W3:Y:S01]  /*1c40*/  @P0 LDG.E.128 R32, desc[UR4][R68.64] ;  /* 0x0000000444200981 */ /* 0x0004e2000c1e1d00 */
[----:B------:R-:W-:Y:S02]  /*1c50*/  @!P6 ISETP.NE.U32.AND P1, PT, R76, RZ, PT ;  /* 0x000000ff4c00e20c */ /* 0x000fe40003f25070 */
[----:B------:R-:W-:Y:S02]  /*1c60*/  @P5 IADD3 R67, R140, 0xc0, RZ ;  /* 0x000000c08c435810 */ /* 0x000fe40007ffe0ff */
[----:B------:R-:W4:Y:S01]  /*1c70*/  @P0 LDC.64 R70, c[0x0][0x230] ;  /* 0x00008c00ff460b82 */ /* 0x000f220000000a00 */
        /* <DEDUP_REMOVED lines=8> */
[----:B--2---:R-:W-:Y:S01]  /*1d00*/  IMAD.WIDE.U32 R68, R75, 0x10, R106 ;  /* 0x000000104b447825 */ /* 0x004fe200078e006a */
[----:B-----5:R1:W5:Y:S03]  /*1d10*/  @P5 LDG.E.128 R36, desc[UR4][R66.64] ;  /* 0x0000000442245981 */ /* 0x020366000c1e1d00 */
[----:B----4-:R-:W-:Y:S01]  /*1d20*/  @P0 IMAD.WIDE.U32 R70, R79, 0x10, R70 ;  /* 0x000000104f460825 */ /* 0x010fe200078e0046 */
[----:B---3--:R-:W-:Y:S02]  /*1d30*/  @!P6 FSEL R65, R33, RZ, P2 ;  /* 0x000000ff2141e208 */ /* 0x008fe40001000000 */
        /* <DEDUP_REMOVED lines=8> */
.L_x_30044:
[----:B------:R-:W-:Y:S05]  /*1dc0*/  BSYNC B0 ;  /* 0x0000000000007941 */ /* 0x000fea0003800000 */
.L_x_30043:
[----:B------:R-:W-:Y:S04]  /*1dd0*/  BSSY B0, `(.L_x_30045) ;  /* 0x0000004000007945 */ /* 0x000fe80003800000 */
[----:B------:R-:W-:Y:S05]  /*1de0*/  @!P6 BRA `(.L_x_30046) ;  /* 0x000000000008e947 */ /* 0x000fea0003800000 */
[----:B-----5:R-:W-:-:S04]  /*1df0*/  FMUL.FTZ R65, R37, UR6 ;  /* 0x0000000625417c20 */ /* 0x020fc80008410000 */
[----:B------:R-:W-:-:S07]  /*1e00*/  @P0 FADD.FTZ R65, R33, R65 ;  /* 0x0000004121410221 */ /* 0x000fce0000010000 */
.L_x_30046:
[----:B------:R-:W-:Y:S05]  /*1e10*/  BSYNC B0 ;  /* 0x0000000000007941 */ /* 0x000fea0003800000 */
.L_x_30045:
[----:B------:R-:W-:Y:S04]  /*1e20*/  BSSY B0, `(.L_x_30047) ;  /* 0x0000004000007945 */ /* 0x000fe80003800000 */
[----:B------:R-:W-:Y:S05]  /*1e30*/  @!P6 BRA `(.L_x_30048) ;  /* 0x000000000008e947 */ /* 0x000fea0003800000 */
[----:B-----5:R-:W-:-:S04]  /*1e40*/  FMUL.FTZ R66, R38, UR6 ;  /* 0x0000000626427c20 */ /* 0x020fc80008410000 */
[----:B------:R-:W-:-:S07]  /*1e50*/  @P0 FADD.FTZ R66, R34, R66 ;  /* 0x0000004222420221 */ /* 0x000fce0000010000 */
.L_x_30048:
[----:B------:R-:W-:Y:S05]  /*1e60*/  BSYNC B0 ;  /* 0x0000000000007941 */ /* 0x000fea0003800000 */
.L_x_30047:
[----:B------:R-:W-:Y:S04]  /*1e70*/  BSSY B0, `(.L_x_30049) ;  /* 0x0000004000007945 */ /* 0x000fe80003800000 */
[----:B------:R-:W-:Y:S05]  /*1e80*/  @!P6 BRA `(.L_x_30050) ;  /* 0x000000000008e947 */ /* 0x000fea0003800000 */
[----:B-----5:R-:W-:-:S04]  /*1e90*/  FMUL.FTZ R67, R39, UR6 ;  /* 0x0000000627437c20 */ /* 0x020fc80008410000 */
[----:B------:R-:W-:-:S07]  /*1ea0*/  @P0 FADD.FTZ R67, R35, R67 ;  /* 0x0000004323430221 */ /* 0x000fce0000010000 */
.L_x_30050:
[----:B------:R-:W-:Y:S05]  /*1eb0*/  BSYNC B0 ;  /* 0x0000000000007941 */ /* 0x000fea0003800000 */
.L_x_30049:
[----:B------:R0:W-:Y:S01]  /*1ec0*/  STG.E.128 desc[UR4][R68.64], R64 ;  /* 0x0000004044007986 */ /* 0x0001e2000c101d04 */
[----:B------:R-:W1:Y:S03]  /*1ed0*/  @P5 LDC.64 R72, c[0x0][0x220] ;  /* 0x00008800ff485b82 */ /* 0x000e660000000a00 */
[----:B------:R-:W0:Y:S01]  /*1ee0*/  @P0 LDG.E.128 R32, desc[UR4][R70.64] ;  /* 0x0000000446200981 */ /* 0x000e22000c1e1d00 */
[----:B------:R-:W-:Y:S02]  /*1ef0*/  @P5 IADD3 R75, R140, 0xe0, RZ ;  /* 0x000000e08c4b5810 */ /* 0x000fe40007ffe0ff */
[----:B------:R-:W-:-:S04]  /*1f00*/  @!P6 ISETP.NE.U32.AND P1, PT, R76, RZ, PT ;  /* 0x000000ff4c00e20c */ /* 0x000fc80003f25070 */
[----:B------:R-:W-:Y:S01]  /*1f10*/  @!P6 ISETP.NE.AND.EX P2, PT, R77, RZ, PT, P1 ;  /* 0x000000ff4d00e20c */ /* 0x000fe20003f45310 */
[----:B-1----:R-:W-:Y:S02]  /*1f20*/  @P5 IMAD.WIDE.U32 R72, R75, 0x10, R72 ;  /* 0x000000104b485825 */ /* 0x002fe400078e0048 */
[----:B------:R-:W1:Y:S01]  /*1f30*/  @P0 LDC.64 R74, c[0x0][0x230] ;  /* 0x00008c00ff4a0b82 */ /* 0x000e620000000a00 */
[C---:B------:R-:W-:Y:S02]  /*1f40*/  @!P6 ISETP.NE.U32.AND P3, PT, R76.reuse, RZ, PT ;  /* 0x000000ff4c00e20c */ /* 0x040fe40003f65070 */
[----:B------:R-:W-:Y:S02]  /*1f50*/  @!P6 ISETP.NE.U32.AND P1, PT, R76, RZ, PT ;  /* 0x000000ff4c00e20c */ /* 0x000fe40003f25070 */
[----:B------:R-:W-:Y:S01]  /*1f60*/  IADD3 R143, R137, 0x100, RZ ;  /* 0x00000100898f7810 */ /* 0x000fe20007ffe0ff */
[----:B------:R-:W-:Y:S01]  /*1f70*/  BSSY B0, `(.L_x_30051) ;  /* 0x000000f000007945 */ /* 0x000fe20003800000 */
[C---:B------:R-:W-:Y:S01]  /*1f80*/  @!P6 ISETP.NE.AND.EX P3, PT, R77.reuse, RZ, PT, P3 ;  /* 0x000000ff4d00e20c */ /* 0x040fe20003f65330 */
[----:B-----5:R2:W5:Y:S01]  /*1f90*/  @P5 LDG.E.128 R36, desc[UR4][R72.64] ;  /* 0x0000000448245981 */ /* 0x020562000c1e1d00 */
[----:B------:R-:W-:Y:S01]  /*1fa0*/  @!P6 ISETP.NE.AND.EX P1, PT, R77, RZ, PT, P1 ;  /* 0x000000ff4d00e20c */ /* 0x000fe20003f25310 */
[----:B--2---:R-:W-:-:S04]  /*1fb0*/  IMAD.WIDE.U32 R72, R79, 0x10, R106 ;  /* 0x000000104f487825 */ /* 0x004fc800078e006a */
[----:B-1----:R-:W-:Y:S01]  /*1fc0*/  @P0 IMAD.WIDE.U32 R74, R143, 0x10, R74 ;  /* 0x000000108f4a0825 */ /* 0x002fe200078e004a */
[----:B0-----:R-:W-:Y:S02]  /*1fd0*/  @!P6 FSEL R69, R33, RZ, P2 ;  /* 0x000000ff2145e208 */ /* 0x001fe40001000000 */
[----:B------:R-:W-:Y:S02]  /*1fe0*/  @!P6 ISETP.NE.U32.AND P2, PT, R76, RZ, PT ;  /* 0x000000ff4c00e20c */ /* 0x000fe40003f45070 */
[----:B------:R-:W-:Y:S02]  /*1ff0*/  @!P6 FSEL R70, R34, RZ, P1 ;  /* 0x000000ff2246e208 */ /* 0x000fe40000800000 */
[----:B------:R-:W-:Y:S02]  /*2000*/  @!P6 ISETP.NE.AND.EX P2, PT, R77, RZ, PT, P2 ;  /* 0x000000ff4d00e20c */ /* 0x000fe40003f45320 */
[----:B------:R-:W-:Y:S02]  /*2010*/  @!P6 FSEL R68, R32, RZ, P3 ;  /* 0x000000ff2044e208 */ /* 0x000fe40001800000 */
[----:B------:R-:W-:Y:S01]  /*2020*/  @!P6 FSEL R71, R35, RZ, P2 ;  /* 0x000000ff2347e208 */ /* 0x000fe20001000000 */
[----:B------:R-:W-:Y:S08]  /*2030*/  @!P6 BRA `(.L_x_30052) ;  /* 0x000000000008e947 */ /* 0x000ff00003800000 */
[----:B-----5:R-:W-:-:S04]  /*2040*/  FMUL.FTZ R68, R36, UR6 ;  /* 0x0000000624447c20 */ /* 0x020fc80008410000 */
[----:B------:R-:W-:-:S07]  /*2050*/  @P0 FADD.FTZ R68, R32, R68 ;  /* 0x0000004420440221 */ /* 0x000fce0000010000 */
.L_x_30052:
[----:B------:R-:W-:Y:S05]  /*2060*/  BSYNC B0 ;  /* 0x0000000000007941 */ /* 0x000fea0003800000 */
.L_x_30051:
[----:B------:R-:W-:Y:S04]  /*2070*/  BSSY B0, `(.L_x_30053) ;  /* 0x0000004000007945 */ /* 0x000fe80003800000 */
[----:B------:R-:W-:Y:S05]  /*2080*/  @!P6 BRA `(.L_x_30054) ;  /* 0x000000000008e947 */ /* 0x000fea0003800000 */
[----:B-----5:R-:W-:-:S04]  /*2090*/  FMUL.FTZ R69, R37, UR6 ;  /* 0x0000000625457c20 */ /* 0x020fc80008410000 */
[----:B------:R-:W-:-:S07]  /*20a0*/  @P0 FADD.FTZ R69, R33, R69 ;  /* 0x0000004521450221 */ /* 0x000fce0000010000 */
.L_x_30054:
[----:B------:R-:W-:Y:S05]  /*20b0*/  BSYNC B0 ;  /* 0x0000000000007941 */ /* 0x000fea0003800000 */
.L_x_30053:
[----:B------:R-:W-:Y:S04]  /*20c0*/  BSSY B0, `(.L_x_30055) ;  /* 0x0000004000007945 */ /* 0x000fe80003800000 */
[----:B------:R-:W-:Y:S05]  /*20d0*/  @!P6 BRA `(.L_x_30056) ;  /* 0x000000000008e947 */ /* 0x000fea0003800000 */
[----:B-----5:R-:W-:-:S04]  /*20e0*/  FMUL.FTZ R70, R38, UR6 ;  /* 0x0000000626467c20 */ /* 0x020fc80008410000 */
[----:B------:R-:W-:-:S07]  /*20f0*/  @P0 FADD.FTZ R70, R34, R70 ;  /* 0x0000004622460221 */ /* 0x000fce0000010000 */
.L_x_30056:
[----:B------:R-:W-:Y:S05]  /*2100*/  BSYNC B0 ;  /* 0x0000000000007941 */ /* 0x000fea0003800000 */
.L_x_30055:
[----:B------:R-:W-:Y:S04]  /*2110*/  BSSY B0, `(.L_x_30057) ;  /* 0x0000004000007945 */ /* 0x000fe80003800000 */
[----:B------:R-:W-:Y:S05]  /*2120*/  @!P6 BRA `(.L_x_30058) ;  /* 0x000000000008e947 */ /* 0x000fea0003800000 */
[----:B-----5:R-:W-:-:S04]  /*2130*/  FMUL.FTZ R71, R39, UR6 ;  /* 0x0000000627477c20 */ /* 0x020fc80008410000 */
[----:B------:R-:W-:-:S07]  /*2140*/  @P0 FADD.FTZ R71, R35, R71 ;  /* 0x0000004723470221 */ /* 0x000fce0000010000 */
.L_x_30058:
[----:B------:R-:W-:Y:S05]  /*2150*/  BSYNC B0 ;  /* 0x0000000000007941 */ /* 0x000fea0003800000 */
.L_x_30057:
        /* <DEDUP_REMOVED lines=26> */
.L_x_30060:
[----:B------:R-:W-:Y:S05]  /*2300*/  BSYNC B0 ;  /* 0x0000000000007941 */ /* 0x000fea0003800000 */
.L_x_30059:
[----:B------:R-:W-:Y:S04]  /*2310*/  BSSY B0, `(.L_x_30061) ;  /* 0x0000004000007945 */ /* 0x000fe80003800000 */
[----:B------:R-:W-:Y:S05]  /*2320*/  @!P6 BRA `(.L_x_30062) ;  /* 0x000000000008e947 */ /* 0x000fea0003800000 */
[----:B-----5:R-:W-:-:S04]  /*2330*/  FMUL.FTZ R73, R37, UR6 ;  /* 0x0000000625497c20 */ /* 0x020fc80008410000 */
[----:B------:R-:W-:-:S07]  /*2340*/  @P0 FADD.FTZ R73, R33, R73 ;  /* 0x0000004921490221 */ /* 0x000fce0000010000 */
.L_x_30062:
[----:B------:R-:W-:Y:S05]  /*2350*/  BSYNC B0 ;  /* 0x0000000000007941 */ /* 0x000fea0003800000 */
.L_x_30061:
[----:B------:R-:W-:Y:S04]  /*2360*/  BSSY B0, `(.L_x_30063) ;  /* 0x0000004000007945 */ /* 0x000fe80003800000 */
[----:B------:R-:W-:Y:S05]  /*2370*/  @!P6 BRA `(.L_x_30064) ;  /* 0x000000000008e947 */ /* 0x000fea0003800000 */
[----:B-----5:R-:W-:-:S04]  /*2380*/  FMUL.FTZ R74, R38, UR6 ;  /* 0x00000006264a7c20 */ /* 0x020fc80008410000 */
[----:B------:R-:W-:-:S07]  /*2390*/  @P0 FADD.FTZ R74, R34, R74 ;  /* 0x0000004a224a0221 */ /* 0x000fce0000010000 */
.L_x_30064:
[----:B------:R-:W-:Y:S05]  /*23a0*/  BSYNC B0 ;  /* 0x0000000000007941 */ /* 0x000fea0003800000 */
.L_x_30063:
[----:B------:R-:W-:Y:S04]  /*23b0*/  BSSY B0, `(.L_x_30065) ;  /* 0x0000004000007945 */ /* 0x000fe80003800000 */
[----:B------:R-:W-:Y:S05]  /*23c0*/  @!P6 BRA `(.L_x_30066) ;  /* 0x000000000008e947 */ /* 0x000fea0003800000 */
[----:B-----5:R-:W-:-:S04]  /*23d0*/  FMUL.FTZ R75, R39, UR6 ;  /* 0x00000006274b7c20 */ /* 0x020fc80008410000 */
[----:B------:R-:W-:-:S07]  /*23e0*/  @P0 FADD.FTZ R75, R35, R75 ;  /* 0x0000004b234b0221 */ /* 0x000fce0000010000 */
.L_x_30066:
[----:B------:R-:W-:Y:S05]  /*23f0*/  BSYNC B0 ;  /* 0x0000000000007941 */ /* 0x000fea0003800000 */
.L_x_30065:
[----:B------:R0:W-:Y:S01]  /*2400*/  STG.E.128 desc[UR4][R108.64], R72 ;  /* 0x000000486c007986 */ /* 0x0001e2000c101d04 */
[----:B------:R-:W1:Y:S03]  /*2410*/  @P5 LDC.64 R136, c[0x0][0x220] ;  /* 0x00008800ff885b82 */ /* 0x000e660000000a00 */
[----:B------:R-:W2:Y:S01]  /*2420*/  @P0 LDG.E.128 R32, desc[UR4][R78.64] ;  /* 0x000000044e200981 */ /* 0x000ea2000c1e1d00 */
[----:B------:R-:W-:Y:S02]  /*2430*/  @P5 IADD3 R143, R140, 0x120, RZ ;  /* 0x000001208c8f5810 */ /* 0x000fe40007ffe0ff */
[C---:B------:R-:W-:Y:S02]  /*2440*/  @!P6 ISETP.NE.U32.AND P1, PT, R76.reuse, RZ, PT ;  /* 0x000000ff4c00e20c */ /* 0x040fe40003f25070 */
[C---:B------:R-:W-:Y:S02]  /*2450*/  @!P6 ISETP.NE.U32.AND P2, PT, R76.reuse, RZ, PT ;  /* 0x000000ff4c00e20c */ /* 0x040fe40003f45070 */
[----:B------:R-:W-:Y:S01]  /*2460*/  @!P6 ISETP.NE.U32.AND P3, PT, R76, RZ, PT ;  /* 0x000000ff4c00e20c */ /* 0x000fe20003f65070 */
[----:B------:R-:W-:Y:S01]  /*2470*/  BSSY B0, `(.L_x_30067) ;  /* 0x000000f000007945 */ /* 0x000fe20003800000 */
[----:B------:R-:W-:-:S02]  /*2480*/  @!P6 ISETP.NE.AND.EX P1, PT, R77, RZ, PT, P1 ;  /* 0x000000ff4d00e20c */ /* 0x000fc40003f25310 */
[----:B------:R-:W-:Y:S01]  /*2490*/  @!P6 ISETP.NE.AND.EX P2, PT, R77, RZ, PT, P2 ;  /* 0x000000ff4d00e20c */ /* 0x000fe20003f45320 */
[----:B-1----:R-:W-:-:S05]  /*24a0*/  @P5 IMAD.WIDE.U32 R136, R143, 0x10, R136 ;  /* 0x000000108f885825 */ /* 0x002fca00078e0088 */
[----:B-----5:R0:W5:Y:S01]  /*24b0*/  @P5 LDG.E.128 R36, desc[UR4][R136.64] ;  /* 0x0000000488245981 */ /* 0x020162000c1e1d00 */
[----:B------:R-:W-:Y:S02]  /*24c0*/  @!P6 ISETP.NE.U32.AND P5, PT, R76, RZ, PT ;  /* 0x000000ff4c00e20c */ /* 0x000fe40003fa5070 */
[C---:B------:R-:W-:Y:S02]  /*24d0*/  @!P6 ISETP.NE.AND.EX P3, PT, R77.reuse, RZ, PT, P3 ;  /* 0x000000ff4d00e20c */ /* 0x040fe40003f65330 */
[----:B------:R-:W-:Y:S02]  /*24e0*/  @!P6 ISETP.NE.AND.EX P5, PT, R77, RZ, PT, P5 ;  /* 0x000000ff4d00e20c */ /* 0x000fe40003fa5350 */
[----:B--2---:R-:W-:Y:S02]  /*24f0*/  @!P6 FSEL R77, R33, RZ, P1 ;  /* 0x000000ff214de208 */ /* 0x004fe40000800000 */
[----:B------:R-:W-:Y:S02]  /*2500*/  @!P6 FSEL R78, R34, RZ, P2 ;  /* 0x000000ff224ee208 */ /* 0x000fe40001000000 */
[----:B------:R-:W-:-:S02]  /*2510*/  @!P6 FSEL R79, R35, RZ, P5 ;  /* 0x000000ff234fe208 */ /* 0x000fc40002800000 */
[----:B------:R-:W-:Y:S01]  /*2520*/  @!P6 FSEL R76, R32, RZ, P3 ;  /* 0x000000ff204ce208 */ /* 0x000fe20001800000 */
[----:B0-----:R-:W-:Y:S06]  /*2530*/  @!P6 BRA `(.L_x_30068) ;  /* 0x000000000008e947 */ /* 0x001fec0003800000 */
[----:B-----5:R-:W-:-:S04]  /*2540*/  FMUL.FTZ R76, R36, UR6 ;  /* 0x00000006244c7c20 */ /* 0x020fc80008410000 */
[----:B------:R-:W-:-:S07]  /*2550*/  @P0 FADD.FTZ R76, R32, R76 ;  /* 0x0000004c204c0221 */ /* 0x000fce0000010000 */
.L_x_30068:
[----:B------:R-:W-:Y:S05]  /*2560*/  BSYNC B0 ;  /* 0x0000000000007941 */ /* 0x000fea0003800000 */
.L_x_30067:
[----:B------:R-:W-:Y:S04]  /*2570*/  BSSY B0, `(.L_x_30069) ;  /* 0x0000004000007945 */ /* 0x000fe80003800000 */
[----:B------:R-:W-:Y:S05]  /*2580*/  @!P6 BRA `(.L_x_30070) ;  /* 0x000000000008e947 */ /* 0x000fea0003800000 */
[----:B-----5:R-:W-:-:S04]  /*2590*/  FMUL.FTZ R77, R37, UR6 ;  /* 0x00000006254d7c20 */ /* 0x020fc80008410000 */
[----:B------:R-:W-:-:S07]  /*25a0*/  @P0 FADD.FTZ R77, R33, R77 ;  /* 0x0000004d214d0221 */ /* 0x000fce0000010000 */
.L_x_30070:
[----:B------:R-:W-:Y:S05]  /*25b0*/  BSYNC B0 ;  /* 0x0000000000007941 */ /* 0x000fea0003800000 */
.L_x_30069:
[----:B------:R-:W-:Y:S04]  /*25c0*/  BSSY B0, `(.L_x_30071) ;  /* 0x0000004000007945 */ /* 0x000fe80003800000 */
[----:B------:R-:W-:Y:S05]  /*25d0*/  @!P6 BRA `(.L_x_30072) ;  /* 0x000000000008e947 */ /* 0x000fea0003800000 */
[----:B-----5:R-:W-:-:S04]  /*25e0*/  FMUL.FTZ R78, R38, UR6 ;  /* 0x00000006264e7c20 */ /* 0x020fc80008410000 */
[----:B------:R-:W-:-:S07]  /*25f0*/  @P0 FADD.FTZ R78, R34, R78 ;  /* 0x0000004e224e0221 */ /* 0x000fce0000010000 */
.L_x_30072:
[----:B------:R-:W-:Y:S05]  /*2600*/  BSYNC B0 ;  /* 0x0000000000007941 */ /* 0x000fea0003800000 */
.L_x_30071:
[----:B------:R-:W-:Y:S04]  /*2610*/  BSSY B0, `(.L_x_30073) ;  /* 0x0000004000007945 */ /* 0x000fe80003800000 */
[----:B------:R-:W-:Y:S05]  /*2620*/  @!P6 BRA `(.L_x_30074) ;  /* 0x000000000008e947 */ /* 0x000fea0003800000 */
[----:B-----5:R-:W-:-:S04]  /*2630*/  FMUL.FTZ R79, R39, UR6 ;  /* 0x00000006274f7c20 */ /* 0x020fc80008410000 */
[----:B------:R-:W-:-:S07]  /*2640*/  @P0 FADD.FTZ R79, R35, R79 ;  /* 0x0000004f234f0221 */ /* 0x000fce0000010000 */
.L_x_30074:
[----:B------:R-:W-:Y:S05]  /*2650*/  BSYNC B0 ;  /* 0x0000000000007941 */ /* 0x000fea0003800000 */
.L_x_30073:
[----:B------:R-:W-:Y:S01]  /*2660*/  FADD.FTZ R108, RZ, R40 ;  /* 0x00000028ff6c7221 */ /* 0x000fe20000010000 */
[----:B------:R-:W-:Y:S01]  /*2670*/  IMAD.WIDE.U32 R106, R141, 0x10, R106 ;  /* 0x000000108d6a7825 */ /* 0x000fe200078e006a */
[----:B------:R-:W-:Y:S01]  /*2680*/  UMOV UR8, 0xffffffff ;  /* 0xffffffff00087882 */ /* 0x000fe20000000000 */
[----:B------:R-:W-:Y:S02]  /*2690*/  LOP3.LUT P0, RZ, R21, 0x1f, RZ, 0xc0, !PT ;  /* 0x0000001f15ff7812 */ /* 0x000fe4000780c0ff */
[----:B------:R-:W-:Y:S01]  /*26a0*/  FADD.FTZ R109, R108, R41 ;  /* 0x000000296c6d7221 */ /* 0x000fe20000010000 */
[----:B------:R-:W-:Y:S01]  /*26b0*/  SHF.R.S32.HI R137, RZ, 0x1f, R134 ;  /* 0x0000001fff897819 */ /* 0x000fe20000011486 */
        /* <DEDUP_REMOVED lines=141> */
.L_x_30090:
        /* <DEDUP_REMOVED lines=30> */
[----:B------:R-:W-:Y:S01]  /*3170*/  LOP3.LUT R82, R21, 0x1f, RZ, 0xc0, !PT ;  /* 0x0000001f15527812 */ /* 0x000fe200078ec0ff */
[----:B------:R-:W-:Y:S01]  /*3180*/  FADD.FTZ R143, -R106, R48 ;  /* 0x000000306a8f7221 */ /* 0x000fe20000010100 */
[----:B------:R-:W-:Y:S01]  /*3190*/  FMUL.FTZ R48, R136, R137 ;  /* 0x0000008988307220 */ /* 0x000fe20000410000 */
[C---:B------:R-:W-:Y:S01]  /*31a0*/  FADD.FTZ R40, -R106.reuse, R73 ;  /* 0x000000496a287221 */ /* 0x040fe20000010100 */
[----:B------:R-:W-:Y:S01]  /*31b0*/  FADD.FTZ R42, -R106, R75 ;  /* 0x0000004b6a2a7221 */ /* 0x000fe20000010100 */
[----:B------:R-:W-:Y:S01]  /*31c0*/  LEA.HI.SX32 R137, R50, R82, 0x1e ;  /* 0x0000005232897211 */ /* 0x000fe200078ff2ff */
[C---:B------:R-:W-:Y:S01]  /*31d0*/  FMUL.FTZ R107, R136.reuse, R107 ;  /* 0x0000006b886b7220 */ /* 0x040fe20000410000 */
[C---:B------:R-:W-:Y:S01]  /*31e0*/  FMUL.FTZ R41, R136.reuse, R41 ;  /* 0x0000002988297220 */ /* 0x040fe20000410000 */
[C---:B------:R-:W-:Y:S01]  /*31f0*/  FMUL.FTZ R109, R136.reuse, R109 ;  /* 0x0000006d886d7220 */ /* 0x040fe20000410000 */
[----:B------:R-:W-:Y:S01]  /*3200*/  FMUL.FTZ R43, R136, R43 ;  /* 0x0000002b882b7220 */ /* 0x000fe20000410000 */
        /* <DEDUP_REMOVED lines=8> */
[----:B------:R-:W-:Y:S01]  /*3290*/  FADD.FTZ R47, -R106, R47 ;  /* 0x0000002f6a2f7221 */ /* 0x000fe20000010100 */
[----:B------:R-:W-:Y:S01]  /*32a0*/  FFMA.FTZ R43, R131, R43, R86 ;  /* 0x0000002b832b7223 */ /* 0x000fe20000010056 */
[----:B------:R-:W-:Y:S01]  /*32b0*/  FFMA.FTZ R42, R132, R109, R19 ;  /* 0x0000006d842a7223 */ /* 0x000fe20000010013 */
[----:B------:R-:W-:Y:S01]  /*32c0*/  FFMA.FTZ R41, R133, R41, R84 ;  /* 0x0000002985297223 */ /* 0x000fe20000010054 */
[----:B------:R-:W-:Y:S01]  /*32d0*/  FFMA.FTZ R40, R135, R107, R20 ;  /* 0x0000006b87287223 */ /* 0x000fe20000010014 */
[----:B-1----:R-:W-:-:S04]  /*32e0*/  IMAD.WIDE.U32 R142, R137, 0x10, R44 ;  /* 0x00000010898e7825 */ /* 0x002fc800078e002c */
        /* <DEDUP_REMOVED lines=9> */
[C---:B------:R-:W-:Y:S01]  /*3380*/  FADD.FTZ R57, -R106.reuse, R57 ;  /* 0x000000396a397221 */ /* 0x040fe20000010100 */
[----:B------:R-:W-:Y:S01]  /*3390*/  FADD.FTZ R59, -R106, R59 ;  /* 0x0000003b6a3b7221 */ /* 0x000fe20000010100 */
[----:B------:R-:W-:Y:S01]  /*33a0*/  FMUL.FTZ R56, R136, R147 ;  /* 0x0000009388387220 */ /* 0x000fe20000410000 */
        /* <DEDUP_REMOVED lines=19> */
[C---:B------:R-:W-:Y:S01]  /*34e0*/  IADD3 R147, R137.reuse, 0x40, RZ ;  /* 0x0000004089937810 */ /* 0x040fe20007ffe0ff */
[C---:B------:R-:W-:Y:S01]  /*34f0*/  FMUL.FTZ R47, R136.reuse, R49 ;  /* 0x00000031882f7220 */ /* 0x040fe20000410000 */
[C---:B------:R-:W-:Y:S01]  /*3500*/  FMUL.FTZ R106, R136.reuse, R51 ;  /* 0x00000033886a7220 */ /* 0x040fe20000410000 */
[----:B------:R1:W-:Y:S01]  /*3510*/  STG.E.128 desc[UR4][R142.64], R40 ;  /* 0x000000288e007986 */ /* 0x0003e2000c101d04 */
[C---:B------:R-:W-:Y:S01]  /*3520*/  IADD3 R145, R137.reuse, 0x60, RZ ;  /* 0x0000006089917810 */ /* 0x040fe20007ffe0ff */
        /* <DEDUP_REMOVED lines=8> */
[C---:B------:R-:W-:Y:S01]  /*35b0*/  IADD3 R139, R137.reuse, 0xa0, RZ ;  /* 0x000000a0898b7810 */ /* 0x040fe20007ffe0ff */
[C---:B------:R-:W-:Y:S01]  /*35c0*/  FMUL.FTZ R155, R136.reuse, R155 ;  /* 0x0000009b889b7220 */ /* 0x040fe20000410000 */
[C---:B------:R-:W-:Y:S01]  /*35d0*/  IADD3 R109, R137.reuse, 0xe0, RZ ;  /* 0x000000e0896d7810 */ /* 0x040fe20007ffe0ff */
[C---:B------:R-:W-:Y:S01]  /*35e0*/  FMUL.FTZ R46, R136.reuse, R61 ;  /* 0x0000003d882e7220 */ /* 0x040fe20000410000 */
[C---:B------:R-:W-:Y:S01]  /*35f0*/  IADD3 R107, R137.reuse, 0x100, RZ ;  /* 0x00000100896b7810 */ /* 0x040fe20007ffe0ff */
[C---:B------:R-:W-:Y:S01]  /*3600*/  FMUL.FTZ R157, R136.reuse, R157 ;  /* 0x0000009d889d7220 */ /* 0x040fe20000410000 */
[C---:B------:R-:W-:Y:S01]  /*3610*/  IADD3 R141, R137.reuse, 0x120, RZ ;  /* 0x00000120898d7810 */ /* 0x040fe20007ffe0ff */
[----:B------:R-:W-:Y:S01]  /*3620*/  FMUL.FTZ R76, R136, R63 ;  /* 0x0000003f884c7220 */ /* 0x000fe20000410000 */
[----:B-1----:R-:W-:Y:S01]  /*3630*/  IADD3 R143, R137, 0x80, RZ ;  /* 0x00000080898f7810 */ /* 0x002fe20007ffe0ff */
[----:B------:R-:W-:Y:S01]  /*3640*/  FFMA.FTZ R51, R127, R108, R88 ;  /* 0x0000006c7f337223 */ /* 0x000fe20000010058 */
[----:B------:R-:W-:Y:S01]  /*3650*/  IADD3 R41, R137, 0xc0, RZ ;  /* 0x000000c089297810 */ /* 0x000fe20007ffe0ff */
[----:B------:R-:W-:Y:S01]  /*3660*/  FFMA.FTZ R48, R129, R48, R18 ;  /* 0x0000003081307223 */ /* 0x000fe20000010012 */
[----:B------:R-:W-:-:S04]  /*3670*/  IMAD.WIDE.U32 R148, R149, 0x10, R44 ;  /* 0x0000001095947825 */ /* 0x000fc800078e002c */
        /* <DEDUP_REMOVED lines=8> */
[----:B------:R-:W-:-:S04]  /*3700*/  IMAD.WIDE.U32 R146, R147, 0x10, R44 ;  /* 0x0000001093927825 */ /* 0x000fc800078e002c */
        /* <DEDUP_REMOVED lines=25> */
[----:B------:R1:W-:Y:S01]  /*38a0*/  STG.E.128 desc[UR4][R148.64], R48 ;  /* 0x0000003094007986 */ /* 0x0003e2000c101d04 */
[----:B------:R-:W-:Y:S01]  /*38b0*/  FFMA.FTZ R47, R117, R67, R98 ;  /* 0x00000043752f7223 */ /* 0x000fe20000010062 */
[----:B------:R-:W-:-:S04]  /*38c0*/  IMAD.WIDE.U32 R138, R139, 0x10, R44 ;  /* 0x000000108b8a7825 */ /* 0x000fc800078e002c */
[----:B------:R-:W-:Y:S01]  /*38d0*/  FFMA.FTZ R46, R28, R161, R7 ;  /* 0x000000a11c2e7223 */ /* 0x000fe20000010007 */
[----:B------:R2:W-:Y:S01]  /*38e0*/  STG.E.128 desc[UR4][R146.64], R52 ;  /* 0x0000003492007986 */ /* 0x0005e2000c101d04 */
[----:B------:R-:W-:-:S03]  /*38f0*/  IMAD.WIDE.U32 R108, R109, 0x10, R44 ;  /* 0x000000106d6c7825 */ /* 0x000fc600078e002c */
[----:B------:R3:W-:Y:S01]  /*3900*/  STG.E.128 desc[UR4][R144.64], R56 ;  /* 0x0000003890007986 */ /* 0x0007e2000c101d04 */
[----:B------:R-:W-:-:S03]  /*3910*/  IMAD.WIDE.U32 R106, R107, 0x10, R44 ;  /* 0x000000106b6a7825 */ /* 0x000fc600078e002c */
[----:B------:R4:W-:Y:S01]  /*3920*/  STG.E.128 desc[UR4][R142.64], R60 ;  /* 0x0000003c8e007986 */ /* 0x0009e2000c101d04 */
[----:B0-----:R-:W-:-:S04]  /*3930*/  IMAD.WIDE.U32 R140, R141, 0x10, R44 ;  /* 0x000000108d8c7825 */ /* 0x001fc800078e002c */
[----:B------:R-:W-:Y:S01]  /*3940*/  FFMA.FTZ R45, R116, R65, R97 ;  /* 0x00000041742d7223 */ /* 0x000fe20000010061 */
[----:B------:R-:W-:Y:S01]  /*3950*/  FFMA.FTZ R44, R29, R159, R8 ;  /* 0x0000009f1d2c7223 */ /* 0x000fe20000010008 */
[----:B------:R4:W-:Y:S01]  /*3960*/  STG.E.128 desc[UR4][R138.64], R40 ;  /* 0x000000288a007986 */ /* 0x0009e2000c101d04 */
[----:B-1----:R-:W-:Y:S01]  /*3970*/  FFMA.FTZ R51, R119, R71, R100 ;  /* 0x0000004777337223 */ /* 0x002fe20000010064 */
[----:B------:R-:W-:Y:S01]  /*3980*/  FFMA.FTZ R50, R30, R165, R5 ;  /* 0x000000a51e327223 */ /* 0x000fe20000010005 */
[----:B------:R-:W-:Y:S01]  /*3990*/  FFMA.FTZ R49, R118, R69, R99 ;  /* 0x0000004576317223 */ /* 0x000fe20000010063 */
        /* <DEDUP_REMOVED lines=9> */
[----:B------:R4:W-:Y:S04]  /*3a30*/  STG.E.128 desc[UR4][R136.64], R44 ;  /* 0x0000002c88007986 */ /* 0x0009e8000c101d04 */
[----:B------:R4:W-:Y:S04]  /*3a40*/  STG.E.128 desc[UR4][R108.64], R48 ;  /* 0x000000306c007986 */ /* 0x0009e8000c101d04 */
[----:B------:R4:W-:Y:S04]  /*3a50*/  STG.E.128 desc[UR4][R106.64], R52 ;  /* 0x000000346a007986 */ /* 0x0009e8000c101d04 */
[----:B------:R4:W-:Y:S02]  /*3a60*/  STG.E.128 desc[UR4][R140.64], R56 ;  /* 0x000000388c007986 */ /* 0x0009e4000c101d04 */
.L_x_30077:
[----:B------:R-:W-:Y:S05]  /*3a70*/  BSYNC B0 ;  /* 0x0000000000007941 */ /* 0x000fea0003800000 */
.L_x_30076:
[----:B----4-:R-:W1:Y:S02]  /*3a80*/  LDC.64 R40, c[0x0][0x210] ;  /* 0x00008400ff287b82 */ /* 0x010e640000000a00 */
[----:B-1----:R-:W-:-:S04]  /*3a90*/  LEA R134, R40, R134, 0x2 ;  /* 0x0000008628867211 */ /* 0x002fc800078e10ff */
[----:B------:R-:W-:-:S13]  /*3aa0*/  ISETP.GE.AND P0, PT, R134, R41, PT ;  /* 0x000000298600720c */ /* 0x000fda0003f06270 */
[----:B------:R-:W-:Y:S05]  /*3ab0*/  @!P0 BRA `(.L_x_30078) ;  /* 0xffffffd000088947 */ /* 0x000fea000383ffff */
[----:B------:R-:W-:Y:S05]  /*3ac0*/  EXIT ;  /* 0x000000000000794d */ /* 0x000fea0003800000 */
.L_x_30075:
        /* <DEDUP_REMOVED lines=8> */
.L_x_30080:
[----:B------:R-:W-:Y:S05]  /*3b50*/  BSYNC B0 ;  /* 0x0000000000007941 */ /* 0x000fea0003800000 */
.L_x_30079:
        /* <DEDUP_REMOVED lines=10> */
.L_x_30081:
[----:B------:R-:W-:Y:S01]  /*3c00*/  HFMA2.MMA R146, -RZ, RZ, 0, 2.384185791015625e-07 ;  /* 0x00000004ff927435 */ /* 0x000fe200000001ff */
[----:B------:R-:W-:-:S05]  /*3c10*/  MOV R106, R143 ;  /* 0x0000008f006a7202 */ /* 0x000fca0000000f00 */
[----:B------:R-:W-:-:S05]  /*3c20*/  FADD.FTZ R109, R107, R106 ;  /* 0x0000006a6b6d7221 */ /* 0x000fca0000010000 */
[----:B------:R-:W-:-:S07]  /*3c30*/  MOV R145, R109 ;  /* 0x0000006d00917202 */ /* 0x000fce0000000f00 */
[----:B------:R-:W-:Y:S05]  /*3c40*/  WARPSYNC.COLLECTIVE R144, `(.L_x_30082) ;  /* 0x0000000090087348 */ /* 0x000fea0003c00000 */
[----:B------:R0:W1:Y:S02]  /*3c50*/  SHFL.BFLY P1, R143, R145, R146, R147 ;  /* 0x0c000092918f7389 */ /* 0x0000640000020093 */
[----:B01----:R-:W-:Y:S01]  /*3c60*/  ENDCOLLECTIVE ;  /* 0x000000000000791b */ /* 0x003fe20003800000 */
.L_x_30082:
[----:B------:R-:W-:Y:S01]  /*3c70*/  HFMA2.MMA R146, -RZ, RZ, 0, 4.76837158203125e-07 ;  /* 0x00000008ff927435 */ /* 0x000fe200000001ff */
[----:B------:R-:W-:-:S05]  /*3c80*/  MOV R106, R143 ;  /* 0x0000008f006a7202 */ /* 0x000fca0000000f00 */
[----:B------:R-:W-:-:S05]  /*3c90*/  FADD.FTZ R140, R109, R106 ;  /* 0x0000006a6d8c7221 */ /* 0x000fca0000010000 */
[----:B------:R-:W-:-:S07]  /*3ca0*/  MOV R145, R140 ;  /* 0x0000008c00917202 */ /* 0x000fce0000000f00 */
[----:B------:R-:W-:Y:S05]  /*3cb0*/  WARPSYNC.COLLECTIVE R144, `(.L_x_30083) ;  /* 0x0000000090087348 */ /* 0x000fea0003c00000 */
[----:B------:R0:W1:Y:S02]  /*3cc0*/  SHFL.BFLY P1, R143, R145, R146, R147 ;  /* 0x0c000092918f7389 */ /* 0x0000640000020093 */
[----:B01----:R-:W-:Y:S01]  /*3cd0*/  ENDCOLLECTIVE ;  /* 0x000000000000791b */ /* 0x003fe20003800000 */
.L_x_30083:
[----:B------:R-:W-:Y:S01]  /*3ce0*/  HFMA2.MMA R146, -RZ, RZ, 0, 9.5367431640625e-07 ;  /* 0x00000010ff927435 */ /* 0x000fe200000001ff */
[----:B------:R-:W-:-:S05]  /*3cf0*/  MOV R141, R143 ;  /* 0x0000008f008d7202 */ /* 0x000fca0000000f00 */
[----:B------:R-:W-:-:S05]  /*3d00*/  FADD.FTZ R142, R140, R141 ;  /* 0x0000008d8c8e7221 */ /* 0x000fca0000010000 */
[----:B------:R-:W-:-:S07]  /*3d10*/  MOV R145, R142 ;  /* 0x0000008e00917202 */ /* 0x000fce0000000f00 */
[----:B------:R-:W-:Y:S05]  /*3d20*/  WARPSYNC.COLLECTIVE R144, `(.L_x_30084) ;  /* 0x0000000090087348 */ /* 0x000fea0003c00000 */
[----:B------:R0:W1:Y:S02]  /*3d30*/  SHFL.BFLY P1, R143, R145, R146, R147 ;  /* 0x0c000092918f7389 */ /* 0x0000640000020093 */
[----:B01----:R-:W-:Y:S01]  /*3d40*/  ENDCOLLECTIVE ;  /* 0x000000000000791b */ /* 0x003fe20003800000 */
.L_x_30084:
        /* <DEDUP_REMOVED lines=88> */
.L_x_30085:
[----:B------:R-:W-:Y:S01]  /*42d0*/  HFMA2.MMA R146, -RZ, RZ, 0, 1.1920928955078125e-07 ;  /* 0x00000002ff927435 */ /* 0x000fe200000001ff */
[----:B------:R-:W-:-:S05]  /*42e0*/  MOV R107, R143 ;  /* 0x0000008f006b7202 */ /* 0x000fca0000000f00 */
[----:B------:R-:W-:-:S05]  /*42f0*/  FADD.FTZ R107, R106, R107 ;  /* 0x0000006b6a6b7221 */ /* 0x000fca0000010000 */
[----:B------:R-:W-:-:S07]  /*4300*/  MOV R145, R107 ;  /* 0x0000006b00917202 */ /* 0x000fce0000000f00 */
[----:B------:R-:W-:Y:S05]  /*4310*/  WARPSYNC.COLLECTIVE R144, `(.L_x_30086) ;  /* 0x0000000090087348 */ /* 0x000fea0003c00000 */
[----:B------:R0:W1:Y:S02]  /*4320*/  SHFL.BFLY P1, R143, R145, R146, R147 ;  /* 0x0c000092918f7389 */ /* 0x0000640000020093 */
[----:B01----:R-:W-:Y:S01]  /*4330*/  ENDCOLLECTIVE ;  /* 0x000000000000791b */ /* 0x003fe20003800000 */
.L_x_30086:
[----:B------:R-:W-:Y:S01]  /*4340*/  HFMA2.MMA R146, -RZ, RZ, 0, 2.384185791015625e-07 ;  /* 0x00000004ff927435 */ /* 0x000fe200000001ff */
[----:B------:R-:W-:-:S05]  /*4350*/  MOV R108, R143 ;  /* 0x0000008f006c7202 */ /* 0x000fca0000000f00 */
[----:B------:R-:W-:-:S05]  /*4360*/  FADD.FTZ R108, R107, R108 ;  /* 0x0000006c6b6c7221 */ /* 0x000fca0000010000 */
[----:B------:R-:W-:-:S07]  /*4370*/  MOV R145, R108 ;  /* 0x0000006c00917202 */ /* 0x000fce0000000f00 */
[----:B------:R-:W-:Y:S05]  /*4380*/  WARPSYNC.COLLECTIVE R144, `(.L_x_30087) ;  /* 0x0000000090087348 */ /* 0x000fea0003c00000 */
[----:B------:R0:W1:Y:S02]  /*4390*/  SHFL.BFLY P1, R143, R145, R146, R147 ;  /* 0x0c000092918f7389 */ /* 0x0000640000020093 */
[----:B01----:R-:W-:Y:S01]  /*43a0*/  ENDCOLLECTIVE ;  /* 0x000000000000791b */ /* 0x003fe20003800000 */
.L_x_30087:
[----:B------:R-:W-:Y:S01]  /*43b0*/  HFMA2.MMA R146, -RZ, RZ, 0, 4.76837158203125e-07 ;  /* 0x00000008ff927435 */ /* 0x000fe200000001ff */
[----:B------:R-:W-:-:S05]  /*43c0*/  MOV R109, R143 ;  /* 0x0000008f006d7202 */ /* 0x000fca0000000f00 */
[----:B------:R-:W-:-:S05]  /*43d0*/  FADD.FTZ R109, R108, R109 ;  /* 0x0000006d6c6d7221 */ /* 0x000fca0000010000 */
[----:B------:R-:W-:-:S07]  /*43e0*/  MOV R145, R109 ;  /* 0x0000006d00917202 */ /* 0x000fce0000000f00 */
[----:B------:R-:W-:Y:S05]  /*43f0*/  WARPSYNC.COLLECTIVE R144, `(.L_x_30088) ;  /* 0x0000000090087348 */ /* 0x000fea0003c00000 */
[----:B------:R0:W1:Y:S02]  /*4400*/  SHFL.BFLY P1, R143, R145, R146, R147 ;  /* 0x0c000092918f7389 */ /* 0x0000640000020093 */
[----:B01----:R-:W-:Y:S01]  /*4410*/  ENDCOLLECTIVE ;  /* 0x000000000000791b */ /* 0x003fe20003800000 */
.L_x_30088:
[----:B------:R-:W-:Y:S01]  /*4420*/  HFMA2.MMA R146, -RZ, RZ, 0, 9.5367431640625e-07 ;  /* 0x00000010ff927435 */ /* 0x000fe200000001ff */
[----:B------:R-:W-:-:S05]  /*4430*/  MOV R140, R143 ;  /* 0x0000008f008c7202 */ /* 0x000fca0000000f00 */
[----:B------:R-:W-:-:S05]  /*4440*/  FADD.FTZ R140, R109, R140 ;  /* 0x0000008c6d8c7221 */ /* 0x000fca0000010000 */
[----:B------:R-:W-:-:S07]  /*4450*/  MOV R145, R140 ;  /* 0x0000008c00917202 */ /* 0x000fce0000000f00 */
[----:B------:R-:W-:Y:S05]  /*4460*/  WARPSYNC.COLLECTIVE R144, `(.L_x_30089) ;  /* 0x0000000090087348 */ /* 0x000fea0003c00000 */
[----:B------:R0:W1:Y:S02]  /*4470*/  SHFL.BFLY P1, R143, R145, R146, R147 ;  /* 0x0c000092918f7389 */ /* 0x0000640000020093 */
[----:B01----:R-:W-:Y:S01]  /*4480*/  ENDCOLLECTIVE ;  /* 0x000000000000791b */ /* 0x003fe20003800000 */
.L_x_30089:
[----:B------:R-:W-:Y:S05]  /*4490*/  BRA `(.L_x_30090) ;  /* 0xffffffe800bc7947 */ /* 0x000fea000383ffff */
.L_x_30091:
        /* <DEDUP_REMOVED lines=14> */
.L_x_37497:


//--------------------- .text._ZN10layer_norm13ln_fwd_kernelINS_13Kernel_traitsI6__halfffffjLj1280ELj1ELj4ELj1ELj16ENS_18Kernel_traits_baseILj1280ES2_ffffjLj128EEEEELb0ELb1ELb0ELb0EEEvNS_9FwdParamsE --------------------------
	.section	.text._ZN10layer_norm13ln_fwd_kernelINS_13Kernel_traitsI6__halfffffjLj1280ELj1ELj4ELj1ELj16ENS_18Kernel_traits_baseILj1280ES2_ffffjLj128EEEEELb0ELb1ELb0ELb0EEEvNS_9FwdParamsE,"ax",@progbits
	.align	128
        .global         _ZN10layer_norm13ln_fwd_kernelINS_13Kernel_traitsI6__halfffffjLj1280ELj1ELj4ELj1ELj16ENS_18Kernel_traits_baseILj1280ES2_ffffjLj128EEEEELb0ELb1ELb0ELb0EEEvNS_9FwdParamsE
        .type           _ZN10layer_norm13ln_fwd_kernelINS_13Kernel_traitsI6__halfffffjLj1280ELj1ELj4ELj1ELj16ENS_18Kernel_traits_baseILj1280ES2_ffffjLj128EEEEELb0ELb1ELb0ELb0EEEvNS_9FwdParamsE,@function
        .size           _ZN10layer_norm13ln_fwd_kernelINS_13Kernel_traitsI6__halfffffjLj1280ELj1ELj4ELj1ELj16ENS_18Kernel_traits_baseILj1280ES2_ffffjLj128EEEEELb0ELb1ELb0ELb0EEEvNS_9FwdParamsE,(.L_x_37498 - _ZN10layer_norm13ln_fwd_kernelINS_13Kernel_traitsI6__halfffffjLj1280ELj1ELj4ELj1ELj16ENS_18Kernel_traits_baseILj1280ES2_ffffjLj128EEEEELb0ELb1ELb0ELb0EEEvNS_9FwdParamsE)
        .other          _ZN10layer_norm13ln_fwd_kernelINS_13Kernel_traitsI6__halfffffjLj1280ELj1ELj4ELj1ELj16ENS_18Kernel_traits_baseILj1280ES2_ffffjLj128EEEEELb0ELb1ELb0ELb0EEEvNS_9FwdParamsE,@"STO_CUDA_ENTRY STV_DEFAULT"
_ZN10layer_norm13ln_fwd_kernelINS_13Kernel_traitsI6__halfffffjLj1280ELj1ELj4ELj1ELj16ENS_18Kernel_traits_baseILj1280ES2_ffffjLj128EEEEELb0ELb1ELb0ELb0EEEvNS_9FwdParamsE:
.text._ZN10layer_norm13ln_fwd_kernelINS_13Kernel_traitsI6__halfffffjLj1280ELj1ELj4ELj1ELj16ENS_18Kernel_traits_baseILj1280ES2_ffffjLj128EEEEELb0ELb1ELb0ELb0EEEvNS_9FwdParamsE:
[----:B------:R-:W-:Y:S01]  /*0000*/  LDC R1, c[0x0][0x28] ;  /* 0x00000a00ff017b82 */ /* 0x000fe20000000800 */
[----:B------:R-:W0:Y:S07]  /*0010*/  S2R R22, SR_TID.X ;  /* 0x0000000000167919 */ /* 0x000e2e0000002100 */
[----:B------:R-:W1:Y:S01]  /*0020*/  LDC R5, c[0x0][0x218] ;  /* 0x00008600ff057b82 */ /* 0x000e620000000800 */
[----:B------:R-:W-:Y:S01]  /*0030*/  LOP3.LUT R2, R2, 0xffffbfff, RZ, 0xc0, !PT ;  /* 0xffffbfff02027812 */ /* 0x000fe200078ec0ff */
[----:B------:R-:W-:Y:S01]  /*0040*/  ULDC.64 UR4, c[0x0][0x208] ;  /* 0x0000820000047ab9 */ /* 0x000fe20000000a00 */
[----:B------:R-:W2:Y:S01]  /*0050*/  S2R R23, SR_CTAID.X ;  /* 0x0000000000177919 */ /* 0x000ea20000002500 */
[----:B------:R-:W-:Y:S01]  /*0060*/  BSSY B0, `(.L_x_30092) ;  /* 0x0000022000007945 */ /* 0x000fe20003800000 */
[----:B-1----:R-:W-:-:S04]  /*0070*/  SHF.R.S32.HI R0, RZ, 0x1f, R5 ;  /* 0x0000001fff007819 */ /* 0x002fc80000011405 */
[----:B------:R-:W-:Y:S02]  /*0080*/  LEA.HI R0, R0, R5, RZ, 0x2 ;  /* 0x0000000500007211 */ /* 0x000fe400078f10ff */
[----:B0-----:R-:W-:-:S04]  /*0090*/  LOP3.LUT R3, R22, 0x1f, RZ, 0xc, !PT ;  /* 0x0000001f16037812 */ /* 0x001fc800078e0cff */
[----:B------:R-:W-:Y:S02]  /*00a0*/  LEA.HI.SX32 R0, R0, R3, 0x1e ;  /* 0x0000000300007211 */ /* 0x000fe400078ff2ff */
[----:B------:R-:W-:Y:S02]  /*00b0*/  LOP3.LUT R3, R22, 0x1f, RZ, 0xc0, !PT ;  /* 0x0000001f16037812 */ /* 0x000fe400078ec0ff */
[C---:B------:R-:W-:Y:S02]  /*00c0*/  ISETP.GE.U32.AND P6, PT, R0.reuse, 0x40, PT ;  /* 0x000000400000780c */ /* 0x040fe40003fc6070 */
[C---:B------:R-:W-:Y:S02]  /*00d0*/  ISETP.GE.U32.AND P5, PT, R0.reuse, 0x60, PT ;  /* 0x000000600000780c */ /* 0x040fe40003fa6070 */
[C---:B------:R-:W-:Y:S02]  /*00e0*/  ISETP.GE.U32.AND P4, PT, R0.reuse, 0x80, PT ;  /* 0x000000800000780c */ /* 0x040fe40003f86070 */
[----:B------:R-:W-:-:S02]  /*00f0*/  LOP3.LUT P0, RZ, R0, 0xffffffe0, RZ, 0xc0, !PT ;  /* 0xffffffe000ff7812 */ /* 0x000fc4000780c0ff */
[----:B------:R-:W-:-:S05]  /*0100*/  ISETP.GE.U32.AND P3, PT, R0, 0xa0, PT ;  /* 0x000000a00000780c */ /* 0x000fca0003f66070 */
[----:B------:R-:W-:-:S04]  /*0110*/  @P6 LOP3.LUT R2, R2, 0x4000, RZ, 0xfc, !PT ;  /* 0x0000400002026812 */ /* 0x000fc800078efcff */
[----:B------:R-:W-:-:S04]  /*0120*/  LOP3.LUT R2, R2, 0xffffdfff, RZ, 0xc0, !PT ;  /* 0xffffdfff02027812 */ /* 0x000fc800078ec0ff */
[----:B------:R-:W-:-:S04]  /*0130*/  @P5 LOP3.LUT R2, R2, 0x2000, RZ, 0xfc, !PT ;  /* 0x0000200002025812 */ /* 0x000fc800078efcff */
[----:B------:R-:W-:-:S04]  /*0140*/  LOP3.LUT R2, R2, 0xffffefff, RZ, 0xc0, !PT ;  /* 0xffffefff02027812 */ /* 0x000fc800078ec0ff */
[----:B------:R-:W-:-:S04]  /*0150*/  @P4 LOP3.LUT R2, R2, 0x1000, RZ, 0xfc, !PT ;  /* 0x0000100002024812 */ /* 0x000fc800078efcff */
[----:B------:R-:W-:-:S04]  /*0160*/  LOP3.LUT R2, R2, 0xfffff7ff, RZ, 0xc0, !PT ;  /* 0xfffff7ff02027812 */ /* 0x000fc800078ec0ff */
[----:B------:R-:W-:Y:S01]  /*0170*/  @P3 LOP3.LUT R2, R2, 0x800, RZ, 0xfc, !PT ;  /* 0x0000080002023812 */ /* 0x000fe200078efcff */
[----:B--2---:R-:W-:Y:S06]  /*0180*/  @!P0 BRA `(.L_x_30093) ;  /* 0x00000000003c8947 */ /* 0x004fec0003800000 */
        /* <DEDUP_REMOVED lines=9> */
[----:B------:R0:W5:Y:S02]  /*0220*/  @P1 LDG.E.64 R4, desc[UR4][R8.64] ;  /* 0x0000000408041981 */ /* 0x000164000c1e1b00 */
[C---:B------:R-:W-:Y:S02]  /*0230*/  LEA.HI.X R11, R3.reuse, UR7, RZ, 0x3, P2 ;  /* 0x00000007030b7c11 */ /* 0x040fe400090f1cff */
[----:B------:R0:W5:Y:S04]  /*0240*/  LDG.E.64 R30, desc[UR4][R6.64] ;  /* 0x00000004061e7981 */ /* 0x000168000c1e1b00 */
[----:B------:R0:W5:Y:S01]  /*0250*/  LDG.E.64 R32, desc[UR4][R10.64] ;  /* 0x000000040a207981 */ /* 0x000162000c1e1b00 */
[----:B------:R-:W-:-:S02]  /*0260*/  LOP3.LUT R3, R3, 0x20, RZ, 0xfc, !PT ;  /* 0x0000002003037812 */ /* 0x000fc400078efcff */
[----:B0-----:R-:W-:-:S07]  /*0270*/  @!P1 CS2R R4, SRZ ;  /* 0x0000000000049805 */ /* 0x001fce000001ff00 */
.L_x_30093:
[----:B------:R-:W-:Y:S05]  /*0280*/  BSYNC B0 ;  /* 0x0000000000007941 */ /* 0x000fea0003800000 */
.L_x_30092:
        /* <DEDUP_REMOVED lines=15> */
[----:B------:R-:W-:-:S02]  /*0380*/  IADD3 R3, R3, 0x20, RZ ;  /* 0x0000002003037810 */ /* 0x000fc40007ffe0ff */
[----:B0-----:R-:W-:-:S07]  /*0390*/  @!P1 CS2R R6, SRZ ;  /* 0x0000000000069805 */ /* 0x001fce000001ff00 */
.L_x_30095:
[----:B------:R-:W-:Y:S05]  /*03a0*/  BSYNC B0 ;  /* 0x0000000000007941 */ /* 0x000fea0003800000 */
.L_x_30094:
        /* <DEDUP_REMOVED lines=17> */
.L_x_30097:
[----:B------:R-:W-:Y:S05]  /*04c0*/  BSYNC B0 ;  /* 0x0000000000007941 */ /* 0x000fea0003800000 */
.L_x_30096:
        /* <DEDUP_REMOVED lines=17> */
.L_x_30099:
[----:B------:R-:W-:Y:S05]  /*05e0*/  BSYNC B0 ;  /* 0x0000000000007941 */ /* 0x000fea0003800000 */
.L_x_30098:
        /* <DEDUP_REMOVED lines=17> */
.L_x_30101:
[----:B------:R-:W-:Y:S05]  /*0700*/  BSYNC B0 ;  /* 0x0000000000007941 */ /* 0x000fea0003800000 */
.L_x_30100:
[----:B------:R-:W-:Y:S01]  /*0710*/  ISETP.GE.U32.AND P1, PT, R0, 0xc0, PT ;  /* 0x000000c00000780c */ /* 0x000fe20003f26070 */
[----:B------:R-:W-:Y:S01]  /*0720*/  BSSY B0, `(.L_x_30102) ;  /* 0x0000013000007945 */ /* 0x000fe20003800000 */
[----:B------:R-:W-:-:S11]  /*0730*/  LOP3.LUT R2, R2, 0xfffffbff, RZ, 0xc0, !PT ;  /* 0xfffffbff02027812 */ /* 0x000fd600078ec0ff */
[----:B------:R-:W-:Y:S01]  /*0740*/  @P1 LOP3.LUT R2, R2, 0x400, RZ, 0xfc, !PT ;  /* 0x0000040002021812 */ /* 0x000fe200078efcff */
[----:B------:R-:W-:Y:S06]  /*0750*/  @!P1 BRA `(.L_x_30103) ;  /* 0x00000000003c9947 */ /* 0x000fec0003800000 */
[----:B------:R-:W-:Y:S01]  /*0760*/  ULDC.64 UR8, c[0x0][0x278] ;  /* 0x00009e0000087ab9 */ /* 0x000fe20000000a00 */
[----:B------:R-:W-:Y:S01]  /*0770*/  ULDC.64 UR6, c[0x0][0x2c8] ;  /* 0x0000b20000067ab9 */ /* 0x000fe20000000a00 */
[C---:B------:R-:W-:Y:S01]  /*0780*/  LEA R18, P1, R3.reuse, UR8, 0x3 ;  /* 0x0000000803127c11 */ /* 0x040fe2000f8218ff */
[----:B------:R-:W0:Y:S03]  /*0790*/  LDC.64 R20, c[0x0][0x260] ;  /* 0x00009800ff147b82 */ /* 0x000e260000000a00 */
[----:B------:R-:W-:Y:S02]  /*07a0*/  LEA.HI.X R19, R3, UR9, RZ, 0x3, P1 ;  /* 0x0000000903137c11 */ /* 0x000fe400088f1cff */
[----:B------:R-:W-:-:S03]  /*07b0*/  ISETP.NE.U32.AND P1, PT, RZ, UR6, PT ;  /* 0x00000006ff007c0c */ /* 0x000fc6000bf25070 */
[----:B------:R1:W5:Y:S01]  /*07c0*/  LDG.E.64 R42, desc[UR4][R18.64] ;  /* 0x00000004122a7981 */ /* 0x000362000c1e1b00 */
[----:B------:R-:W-:-:S13]  /*07d0*/  ISETP.NE.AND.EX P1, PT, RZ, UR7, PT, P1 ;  /* 0x00000007ff007c0c */ /* 0x000fda000bf25310 */
[----:B------:R-:W-:-:S04]  /*07e0*/  @P1 LEA R16, P2, R3, UR6, 0x3 ;  /* 0x0000000603101c11 */ /* 0x000fc8000f8418ff */
[C---:B------:R-:W-:Y:S01]  /*07f0*/  @P1 LEA.HI.X R17, R3.reuse, UR7, RZ, 0x3, P2 ;  /* 0x0000000703111c11 */ /* 0x040fe200090f1cff */
[----:B0-----:R-:W-:-:S04]  /*0800*/  IMAD.WIDE.U32 R20, R3, 0x8, R20 ;  /* 0x0000000803147825 */ /* 0x001fc800078e0014 */
[----:B------:R1:W5:Y:S04]  /*0810*/  @P1 LDG.E.64 R14, desc[UR4][R16.64] ;  /* 0x00000004100e1981 */ /* 0x000368000c1e1b00 */
[----:B------:R1:W5:Y:S01]  /*0820*/  LDG.E.64 R58, desc[UR4][R20.64] ;  /* 0x00000004143a7981 */ /* 0x000362000c1e1b00 */
[----:B------:R-:W-:Y:S02]  /*0830*/  IADD3 R3, R3, 0x20, RZ ;  /* 0x0000002003037810 */ /* 0x000fe40007ffe0ff */
[----:B-1----:R-:W-:-:S07]  /*0840*/  @!P1 CS2R R14, SRZ ;  /* 0x00000000000e9805 */ /* 0x002fce000001ff00 */
.L_x_30103:
[----:B------:R-:W-:Y:S05]  /*0850*/  BSYNC B0 ;  /* 0x0000000000007941 */ /* 0x000fea0003800000 */
.L_x_30102:
[----:B------:R-:W-:Y:S01]  /*0860*/  ISETP.GE.U32.AND P1, PT, R0, 0xe0, PT ;  /* 0x000000e00000780c */ /* 0x000fe20003f26070 */
[----:B------:R-:W-:Y:S01]  /*0870*/  BSSY B0, `(.L_x_30104) ;  /* 0x0000015000007945 */ /* 0x000fe20003800000 */
[----:B------:R-:W-:Y:S02]  /*0880*/  SHF.R.U32.HI R16, RZ, 0x5, R22 ;  /* 0x00000005ff107819 */ /* 0x000fe40000011616 */
[----:B------:R-:W-:Y:S02]  /*0890*/  LOP3.LUT R2, R2, 0xfffffdff, RZ, 0xc0, !PT ;  /* 0xfffffdff02027812 */ /* 0x000fe400078ec0ff */
[----:B------:R-:W-:-:S07]  /*08a0*/  LEA R66, R23, R16, 0x2 ;  /* 0x0000001017427211 */ /* 0x000fce00078e10ff */
        /* <DEDUP_REMOVED lines=17> */
.L_x_30105:
[----:B------:R-:W-:Y:S05]  /*09c0*/  BSYNC B0 ;  /* 0x0000000000007941 */ /* 0x000fea0003800000 */
.L_x_30104:
[----:B------:R-:W-:Y:S01]  /*09d0*/  ISETP.GE.U32.AND P1, PT, R0, 0x100, PT ;  /* 0x000001000000780c */ /* 0x000fe20003f26070 */
[----:B------:R-:W-:Y:S01]  /*09e0*/  BSSY B0, `(.L_x_30106) ;  /* 0x0000013000007945 */ /* 0x000fe20003800000 */
[----:B------:R-:W-:-:S11]  /*09f0*/  LOP3.LUT R2, R2, 0xfffffeff, RZ, 0xc0, !PT ;  /* 0xfffffeff02027812 */ /* 0x000fd600078ec0ff */
        /* <DEDUP_REMOVED lines=17> */
.L_x_30107:
[----:B------:R-:W-:Y:S05]  /*0b10*/  BSYNC B0 ;  /* 0x0000000000007941 */ /* 0x000fea0003800000 */
.L_x_30106:
        /* <DEDUP_REMOVED lines=20> */
.L_x_30109:
[----:B------:R-:W-:Y:S05]  /*0c60*/  BSYNC B0 ;  /* 0x0000000000007941 */ /* 0x000fea0003800000 */
.L_x_30108:
        /* <DEDUP_REMOVED lines=15> */
[----:B------:R-:W-:-:S03]  /*0d60*/  LEA.HI.X R29, R3, UR7, RZ, 0x3, P2 ;  /* 0x00000007031d7c11 */ /* 0x000fc600090f1cff */
[----:B------:R-:W5:Y:S04]  /*0d70*/  LDG.E.64 R24, desc[UR4][R24.64] ;  /* 0x0000000418187981 */ /* 0x000f68000c1e1b00 */
[----:B------:R-:W5:Y:S01]  /*0d80*/  LDG.E.64 R28, desc[UR4][R28.64] ;  /* 0x000000041c1c7981 */ /* 0x000f62000c1e1b00 */
[----:B0-----:R-:W-:-:S07]  /*0d90*/  @!P1 CS2R R22, SRZ ;  /* 0x0000000000169805 */ /* 0x001fce000001ff00 */
.L_x_30111:
[----:B------:R-:W-:Y:S05]  /*0da0*/  BSYNC B0 ;  /* 0x0000000000007941 */ /* 0x000fea0003800000 */
.L_x_30110:
[----:B------:R-:W-:Y:S02]  /*0db0*/  ULDC UR6, c[0x0][0x214] ;  /* 0x0000850000067ab9 */ /* 0x000fe40000000800 */
[----:B------:R-:W-:-:S13]  /*0dc0*/  ISETP.GE.AND P1, PT, R66, UR6, PT ;  /* 0x0000000642007c0c */ /* 0x000fda000bf26270 */
[----:B------:R-:W-:Y:S05]  /*0dd0*/  @P1 EXIT ;  /* 0x000000000000194d */ /* 0x000fea0003800000 */
[----:B------:R-:W-:Y:S01]  /*0de0*/  ULDC.64 UR6, c[0x0][0x270] ;  /* 0x00009c0000067ab9 */ /* 0x000fe20000000a00 */
[--C-:B-----5:R-:W-:Y:S01]  /*0df0*/  SHF.R.U64 R154, R4, 0x10, R5.reuse ;  /* 0x00000010049a7819 */ /* 0x120fe20000001205 */
[----:B------:R-:W-:Y:S01]  /*0e00*/  HADD2.F32 R3, -RZ, R4.H0_H0 ;  /* 0x20000004ff037230 */ /* 0x000fe20000004100 */
[----:B------:R-:W-:Y:S01]  /*0e10*/  ISETP.NE.U32.AND P1, PT, RZ, UR6, PT ;  /* 0x00000006ff007c0c */ /* 0x000fe2000bf25070 */
[----:B------:R-:W-:Y:S01]  /*0e20*/  HADD2.F32 R4, -RZ, R5.H0_H0 ;  /* 0x20000005ff047230 */ /* 0x000fe20000004100 */
[----:B------:R-:W-:Y:S01]  /*0e30*/  SHF.R.U32.HI R155, RZ, 0x10, R5 ;  /* 0x00000010ff9b7819 */ /* 0x000fe20000011605 */
[----:B------:R-:W-:Y:S01]  /*0e40*/  HADD2.F32 R5, -RZ, R6.H0_H0 ;  /* 0x20000006ff057230 */ /* 0x000fe20000004100 */
[----:B------:R-:W-:Y:S01]  /*0e50*/  ISETP.NE.AND.EX P1, PT, RZ, UR7, PT, P1 ;  /* 0x00000007ff007c0c */ /* 0x000fe2000bf25310 */
[----:B------:R-:W-:Y:S01]  /*0e60*/  ULDC.U8 UR6, c[0x0][0x2a0] ;  /* 0x0000a80000067ab9 */ /* 0x000fe20000000000 */
[--C-:B------:R-:W-:Y:S01]  /*0e70*/  SHF.R.U64 R156, R6, 0x10, R7.reuse ;  /* 0x00000010069c7819 */ /* 0x100fe20000001207 */
[----:B------:R-:W-:Y:S01]  /*0e80*/  HADD2.F32 R6, -RZ, R7.H0_H0 ;  /* 0x20000007ff067230 */ /* 0x000fe20000004100 */
[----:B------:R-:W-:Y:S01]  /*0e90*/  LOP3.LUT R2, R2, 0xffffffdf, RZ, 0xc0, !PT ;  /* 0xffffffdf02027812 */ /* 0x000fe200078ec0ff */
        /* <DEDUP_REMOVED lines=9> */
[----:B------:R-:W-:Y:S01]  /*0f30*/  @P1 LOP3.LUT R2, R2, 0x20, RZ, 0xfc, !PT ;  /* 0x0000002002021812 */ /* 0x000fe200078efcff */
[----:B------:R-:W-:Y:S01]  /*0f40*/  HADD2.F32 R155, -RZ, R155.H0_H0 ;  /* 0x2000009bff9b7230 */ /* 0x000fe20000004100 */
[----:B------:R-:W-:Y:S01]  /*0f50*/  SHF.R.U32.HI R161, RZ, 0x10, R11 ;  /* 0x00000010ffa17819 */ /* 0x000fe2000001160b */
[----:B------:R-:W-:Y:S01]  /*0f60*/  HADD2.F32 R11, -RZ, R12.H0_H0 ;  /* 0x2000000cff0b7230 */ /* 0x000fe20000004100 */
[----:B------:R-:W-:Y:S01]  /*0f70*/  ISETP.NE.AND P1, PT, RZ, UR6, PT ;  /* 0x00000006ff007c0c */ /* 0x000fe2000bf25270 */
[----:B------:R-:W-:Y:S01]  /*0f80*/  HADD2.F32 R156, -RZ, R156.H0_H0 ;  /* 0x2000009cff9c7230 */ /* 0x000fe20000004100 */
[--C-:B------:R-:W-:Y:S01]  /*0f90*/  SHF.R.U64 R162, R12, 0x10, R13.reuse ;  /* 0x000000100ca27819 */ /* 0x100fe2000000120d */
[----:B------:R-:W-:Y:S01]  /*0fa0*/  HADD2.F32 R12, -RZ, R13.H0_H0 ;  /* 0x2000000dff0c7230 */ /* 0x000fe20000004100 */
[----:B------:R-:W-:Y:S01]  /*0fb0*/  SHF.R.U32.HI R163, RZ, 0x10, R13 ;  /* 0x00000010ffa37819 */ /* 0x000fe2000001160d */
[----:B------:R-:W-:Y:S01]  /*0fc0*/  HADD2.F32 R13, -RZ, R14.H0_H0 ;  /* 0x2000000eff0d7230 */ /* 0x000fe20000004100 */
[----:B------:R-:W-:Y:S01]  /*0fd0*/  SHF.R.U64 R164, R14, 0x10, R15 ;  /* 0x000000100ea47819 */ /* 0x000fe2000000120f */
        /* <DEDUP_REMOVED lines=26> */
[----:B------:R-:W-:Y:S01]  /*1180*/  ULDC UR12, c[0x0][0x218] ;  /* 0x00008600000c7ab9 */ /* 0x000fe20000000800 */
[----:B------:R-:W-:Y:S01]  /*1190*/  SHF.R.U32.HI R80, RZ, 0x10, R37 ;  /* 0x00000010ff507819 */ /* 0x000fe20000011625 */
[----:B------:R-:W-:Y:S01]  /*11a0*/  ULDC UR7, c[0x0][0x2d8] ;  /* 0x0000b60000077ab9 */ /* 0x000fe20000000800 */
[----:B------:R-:W-:Y:S01]  /*11b0*/  SHF.R.U32.HI R167, RZ, 0x10, R17 ;  /* 0x00000010ffa77819 */ /* 0x000fe20000011611 */
[----:B------:R-:W-:Y:S01]  /*11c0*/  HADD2.F32 R17, -RZ, R18.H0_H0 ;  /* 0x20000012ff117230 */ /* 0x000fe20000004100 */
[----:B------:R-:W-:Y:S01]  /*11d0*/  SHF.R.U64 R37, R38, 0x10, R39 ;  /* 0x0000001026257819 */ /* 0x000fe20000001227 */
[----:B------:R-:W-:Y:S01]  /*11e0*/  ULDC.64 UR8, c[0x0][0x230] ;  /* 0x00008c0000087ab9 */ /* 0x000fe20000000a00 */
[----:B------:R-:W-:Y:S01]  /*11f0*/  MOV R67, R39 ;  /* 0x0000002700437202 */ /* 0x000fe20000000f00 */
        /* <DEDUP_REMOVED lines=20> */
[----:B------:R-:W-:Y:S01]  /*1340*/  ULDC.64 UR10, c[0x0][0x238] ;  /* 0x00008e00000a7ab9 */ /* 0x000fe20000000a00 */
[----:B------:R-:W-:Y:S01]  /*1350*/  SHF.R.U32.HI R76, RZ, 0x10, R43 ;  /* 0x00000010ff4c7819 */ /* 0x000fe2000001162b */
[----:B------:R-:W-:Y:S01]  /*1360*/  HADD2.F32 R43, -RZ, R78.H0_H0 ;  /* 0x2000004eff2b7230 */ /* 0x000fe20000004100 */
[----:B------:R-:W-:-:S02]  /*1370*/  MOV R72, R44 ;  /* 0x0000002c00487202 */ /* 0x000fc40000000f00 */
[--C-:B------:R-:W-:Y:S01]  /*1380*/  SHF.R.U64 R75, R44, 0x10, R45.reuse ;  /* 0x000000102c4b7819 */ /* 0x100fe2000000122d */
[----:B------:R-:W-:Y:S01]  /*1390*/  HADD2.F32 R44, -RZ, R70.H0_H0 ;  /* 0x20000046ff2c7230 */ /* 0x000fe20000004100 */
[----:B------:R-:W-:Y:S02]  /*13a0*/  MOV R73, R45 ;  /* 0x0000002d00497202 */ /* 0x000fe40000000f00 */
[----:B------:R-:W-:Y:S01]  /*13b0*/  SHF.R.U32.HI R74, RZ, 0x10, R45 ;  /* 0x00000010ff4a7819 */ /* 0x000fe2000001162d */
[----:B------:R-:W-:Y:S01]  /*13c0*/  HADD2.F32 R45, -RZ, R77.H0_H0 ;  /* 0x2000004dff2d7230 */ /* 0x000fe20000004100 */
[----:B------:R-:W-:Y:S02]  /*13d0*/  MOV R100, R46 ;  /* 0x0000002e00647202 */ /* 0x000fe40000000f00 */
        /* <DEDUP_REMOVED lines=112> */
[----:B------:R-:W-:Y:S01]  /*1ae0*/  LOP3.LUT R2, R2, 0xffff7fff, RZ, 0xc0, !PT ;  /* 0xffff7fff02027812 */ /* 0x000fe200078ec0ff */
[----:B------:R-:W-:Y:S01]  /*1af0*/  HADD2.F32 R135, -RZ, R135.H0_H0 ;  /* 0x20000087ff877230 */ /* 0x000fe20000004100 */
[----:B------:R-:W-:Y:S01]  /*1b00*/  MOV R23, R66 ;  /* 0x0000004200177202 */ /* 0x000fe20000000f00 */
[----:B------:R-:W-:Y:S01]  /*1b10*/  HADD2.F32 R134, -RZ, R134.H0_H0 ;  /* 0x20000086ff867230 */ /* 0x000fe20000004100 */
[----:B------:R-:W-:Y:S01]  /*1b20*/  @P1 LOP3.LUT R2, R2, 0x8000, RZ, 0xfc, !PT ;  /* 0x0000800002021812 */ /* 0x000fe200078efcff */
        /* <DEDUP_REMOVED lines=21> */
.L_x_30153:
[----:B------:R-:W-:Y:S01]  /*1c80*/  LOP3.LUT P1, RZ, R2, 0x20, RZ, 0xc0, !PT ;  /* 0x0000002002ff7812 */ /* 0x000fe2000782c0ff */
[----:B------:R-:W-:Y:S01]  /*1c90*/  HFMA2.MMA R151, -RZ, RZ, 1.875, 0 ;  /* 0x3f800000ff977435 */ /* 0x000fe200000001ff */
[----:B------:R-:W0:Y:S01]  /*1ca0*/  S2R R150, SR_TID.X ;  /* 0x0000000000967919 */ /* 0x000e220000002100 */
[----:B------:R-:W-:-:S05]  /*1cb0*/  IMAD R98, R23, UR12, RZ ;  /* 0x0000000c17627c24 */ /* 0x000fca000f8e02ff */
[----:B------:R-:W-:-:S04]  /*1cc0*/  SHF.R.S32.HI R99, RZ, 0x1f, R98 ;  /* 0x0000001fff637819 */ /* 0x000fc80000011462 */
[----:B------:R-:W-:Y:S01]  /*1cd0*/  LEA.HI R99, R99, R98, RZ, 0x2 ;  /* 0x0000006263637211 */ /* 0x000fe200078f10ff */
[----:B------:R-:W1:Y:S01]  /*1ce0*/  @P1 LDC.64 R96, c[0x0][0x270] ;  /* 0x00009c00ff601b82 */ /* 0x000e620000000a00 */
[----:B------:R-:W-:Y:S01]  /*1cf0*/  BSSY B0, `(.L_x_30112) ;  /* 0x0000021000007945 */ /* 0x000fe20003800000 */
[----:B0-----:R-:W-:Y:S01]  /*1d00*/  LOP3.LUT R150, R150, 0x1f, RZ, 0xc0, !PT ;  /* 0x0000001f96967812 */ /* 0x001fe200078ec0ff */
[----:B-1----:R-:W-:-:S03]  /*1d10*/  @P1 IMAD.WIDE R96, R23, 0x4, R96 ;  /* 0x0000000417601825 */ /* 0x002fc600078e0260 */
[----:B------:R-:W-:Y:S02]  /*1d20*/  LEA.HI.SX32 R174, R99, R150, 0x1e ;  /* 0x0000009663ae7211 */ /* 0x000fe400078ff2ff */
[----:B------:R0:W5:Y:S02]  /*1d30*/  @P1 LDG.E R151, desc[UR4][R96.64] ;  /* 0x0000000460971981 */ /* 0x000164000c1e1900 */
[----:B------:R-:W-:Y:S01]  /*1d40*/  MOV R175, R174 ;  /* 0x000000ae00af7202 */ /* 0x000fe20000000f00 */
[----:B------:R-:W-:Y:S06]  /*1d50*/  @!P0 BRA `(.L_x_30113) ;  /* 0x0000000000688947 */ /* 0x000fec0003800000 */
[----:B------:R-:W1:Y:S01]  /*1d60*/  LDC.64 R56, c[0x0][0x220] ;  /* 0x00008800ff387b82 */ /* 0x000e620000000a00 */
[----:B------:R-:W-:-:S04]  /*1d70*/  ISETP.NE.U32.AND P1, PT, RZ, UR8, PT ;  /* 0x00000008ff007c0c */ /* 0x000fc8000bf25070 */
[----:B------:R-:W-:-:S13]  /*1d80*/  ISETP.NE.AND.EX P1, PT, RZ, UR9, PT, P1 ;  /* 0x00000009ff007c0c */ /* 0x000fda000bf25310 */
[----:B------:R-:W-:-:S04]  /*1d90*/  @P1 LEA R98, P2, R174, UR8, 0x4 ;  /* 0x00000008ae621c11 */ /* 0x000fc8000f8420ff */
[C---:B------:R-:W-:Y:S01]  /*1da0*/  @P1 LEA.HI.X R99, R174.reuse, UR9, RZ, 0x4, P2 ;  /* 0x00000009ae631c11 */ /* 0x040fe200090f24ff */
[C---:B-1----:R-:W-:Y:S01]  /*1db0*/  IMAD.WIDE.U32 R176, R174.reuse, 0x10, R56 ;  /* 0x00000010aeb07825 */ /* 0x042fe200078e0038 */
[----:B0-----:R-:W-:-:S03]  /*1dc0*/  LEA R96, P2, R174, UR10, 0x4 ;  /* 0x0000000aae607c11 */ /* 0x001fc6000f8420ff */
[----:B------:R-:W2:Y:S04]  /*1dd0*/  @P1 LDG.E.128 R52, desc[UR4][R98.64] ;  /* 0x0000000462341981 */ /* 0x000ea8000c1e1d00 */
[----:B------:R-:W3:Y:S01]  /*1de0*/  LDG.E.128 R56, desc[UR4][R176.64] ;  /* 0x00000004b0387981 */ /* 0x000ee2000c1e1d00 */
[----:B------:R-:W-:Y:S02]  /*1df0*/  ISETP.NE.U32.AND P1, PT, RZ, UR8, PT ;  /* 0x00000008ff007c0c */ /* 0x000fe4000bf25070 */
[----:B------:R-:W-:Y:S02]  /*1e00*/  LEA.HI.X R97, R174, UR11, RZ, 0x4, P2 ;  /* 0x0000000bae617c11 */ /* 0x000fe400090f24ff */
[----:B------:R-:W-:Y:S01]  /*1e10*/  ISETP.NE.AND.EX P1, PT, RZ, UR9, PT, P1 ;  /* 0x00000009ff007c0c */ /* 0x000fe2000bf25310 */
[-C--:B---3-5:R-:W-:Y:S01]  /*1e20*/  FMUL.FTZ R175, R56, R151.reuse ;  /* 0x0000009738af7220 */ /* 0x0a8fe20000410000 */
[-C--:B------:R-:W-:Y:S01]  /*1e30*/  FMUL.FTZ R178, R57, R151.reuse ;  /* 0x0000009739b27220 */ /* 0x080fe20000410000 */
[-C--:B------:R-:W-:Y:S01]  /*1e40*/  FMUL.FTZ R179, R58, R151.reuse ;  /* 0x000000973ab37220 */ /* 0x080fe20000410000 */
[----:B------:R-:W-:Y:S01]  /*1e50*/  FMUL.FTZ R180, R59, R151 ;  /* 0x000000973bb47220 */ /* 0x000fe20000410000 */
[----:B------:R-:W-:Y:S01]  /*1e60*/  FMUL.FTZ R56, R24, R175 ;  /* 0x000000af18387220 */ /* 0x000fe20000410000 */
[----:B------:R-:W-:Y:S01]  /*1e70*/  FMUL.FTZ R57, R25, R178 ;  /* 0x000000b219397220 */ /* 0x000fe20000410000 */
[----:B------:R-:W-:Y:S01]  /*1e80*/  FMUL.FTZ R58, R26, R179 ;  /* 0x000000b31a3a7220 */ /* 0x000fe20000410000 */
[----:B------:R-:W-:-:S05]  /*1e90*/  FMUL.FTZ R59, R27, R180 ;  /* 0x000000b41b3b7220 */ /* 0x000fca0000410000 */
[----:B--2---:R-:W-:Y:S01]  /*1ea0*/  @P1 FADD.FTZ R56, R52, R56 ;  /* 0x0000003834381221 */ /* 0x004fe20000010000 */
[----:B------:R-:W-:Y:S01]  /*1eb0*/  @P1 FADD.FTZ R57, R53, R57 ;  /* 0x0000003935391221 */ /* 0x000fe20000010000 */
[----:B------:R-:W-:Y:S01]  /*1ec0*/  @P1 FADD.FTZ R58, R54, R58 ;  /* 0x0000003a363a1221 */ /* 0x000fe20000010000 */
[----:B------:R-:W-:-:S05]  /*1ed0*/  @P1 FADD.FTZ R59, R55, R59 ;  /* 0x0000003b373b1221 */ /* 0x000fca0000010000 */
[----:B------:R1:W-:Y:S01]  /*1ee0*/  STG.E.128 desc[UR4][R96.64], R56 ;  /* 0x0000003860007986 */ /* 0x0003e2000c101d04 */
[----:B------:R-:W-:-:S07]  /*1ef0*/  IADD3 R175, R174, 0x20, RZ ;  /* 0x00000020aeaf7810 */ /* 0x000fce0007ffe0ff */
.L_x_30113:
[----:B------:R-:W-:Y:S05]  /*1f00*/  BSYNC B0 ;  /* 0x0000000000007941 */ /* 0x000fea0003800000 */
.L_x_30112:
        /* <DEDUP_REMOVED lines=10> */
[----:B------:R-:W2:Y:S04]  /*1fb0*/  @P1 LDG.E.128 R52, desc[UR4][R98.64] ;  /* 0x0000000462341981 */ /* 0x000ea8000c1e1d00 */
[----:B------:R-:W3:Y:S01]  /*1fc0*/  LDG.E.128 R60, desc[UR4][R176.64] ;  /* 0x00000004b03c7981 */ /* 0x000ee2000c1e1d00 */
[----:B------:R-:W-:Y:S02]  /*1fd0*/  ISETP.NE.U32.AND P1, PT, RZ, UR8, PT ;  /* 0x00000008ff007c0c */ /* 0x000fe4000bf25070 */
[C---:B------:R-:W-:Y:S02]  /*1fe0*/  LEA.HI.X R97, R175.reuse, UR11, RZ, 0x4, P2 ;  /* 0x0000000baf617c11 */ /* 0x040fe400090f24ff */
[----:B------:R-:W-:Y:S02]  /*1ff0*/  ISETP.NE.AND.EX P1, PT, RZ, UR9, PT, P1 ;  /* 0x00000009ff007c0c */ /* 0x000fe4000bf25310 */
[----:B------:R-:W-:Y:S01]  /*2000*/  IADD3 R175, R175, 0x20, RZ ;  /* 0x00000020afaf7810 */ /* 0x000fe20007ffe0ff */
[-C--:B---3-5:R-:W-:Y:S01]  /*2010*/  FMUL.FTZ R179, R60, R151.reuse ;  /* 0x000000973cb37220 */ /* 0x0a8fe20000410000 */
[-C--:B------:R-:W-:Y:S01]  /*2020*/  FMUL.FTZ R178, R61, R151.reuse ;  /* 0x000000973db27220 */ /* 0x080fe20000410000 */
[-C--:B------:R-:W-:Y:S01]  /*2030*/  FMUL.FTZ R181, R62, R151.reuse ;  /* 0x000000973eb57220 */ /* 0x080fe20000410000 */
[----:B------:R-:W-:Y:S01]  /*2040*/  FMUL.FTZ R180, R63, R151 ;  /* 0x000000973fb47220 */ /* 0x000fe20000410000 */
[----:B------:R-:W-:Y:S01]  /*2050*/  FMUL.FTZ R60, R28, R179 ;  /* 0x000000b31c3c7220 */ /* 0x000fe20000410000 */
[----:B------:R-:W-:Y:S01]  /*2060*/  FMUL.FTZ R61, R29, R178 ;  /* 0x000000b21d3d7220 */ /* 0x000fe20000410000 */
[----:B------:R-:W-:Y:S01]  /*2070*/  FMUL.FTZ R62, R30, R181 ;  /* 0x000000b51e3e7220 */ /* 0x000fe20000410000 */
[----:B------:R-:W-:-:S03]  /*2080*/  FMUL.FTZ R63, R31, R180 ;  /* 0x000000b41f3f7220 */ /* 0x000fc60000410000 */
[----:B--2---:R-:W-:Y:S01]  /*2090*/  @P1 FADD.FTZ R60, R52, R60 ;  /* 0x0000003c343c1221 */ /* 0x004fe20000010000 */
[----:B------:R-:W-:Y:S01]  /*20a0*/  @P1 FADD.FTZ R61, R53, R61 ;  /* 0x0000003d353d1221 */ /* 0x000fe20000010000 */
[----:B------:R-:W-:Y:S01]  /*20b0*/  @P1 FADD.FTZ R62, R54, R62 ;  /* 0x0000003e363e1221 */ /* 0x000fe20000010000 */
[----:B------:R-:W-:-:S05]  /*20c0*/  @P1 FADD.FTZ R63, R55, R63 ;  /* 0x0000003f373f1221 */ /* 0x000fca0000010000 */
[----:B------:R2:W-:Y:S02]  /*20d0*/  STG.E.128 desc[UR4][R96.64], R60 ;  /* 0x0000003c60007986 */ /* 0x0005e4000c101d04 */
.L_x_30115:
[----:B------:R-:W-:Y:S05]  /*20e0*/  BSYNC B0 ;  /* 0x0000000000007941 */ /* 0x000fea0003800000 */
.L_x_30114:
        /* <DEDUP_REMOVED lines=29> */
.L_x_30117:
[----:B------:R-:W-:Y:S05]  /*22c0*/  BSYNC B0 ;  /* 0x0000000000007941 */ /* 0x000fea0003800000 */
.L_x_30116:
        /* <DEDUP_REMOVED lines=29> */
.L_x_30119:
[----:B------:R-:W-:Y:S05]  /*24a0*/  BSYNC B0 ;  /* 0x0000000000007941 */ /* 0x000fea0003800000 */
.L_x_30118:
        /* <DEDUP_REMOVED lines=9> */
[----:B-1234-:R-:W-:-:S03]  /*2540*/  LEA R96, P2, R175, UR10, 0x4 ;  /* 0x0000000aaf607c11 */ /* 0x01efc6000f8420ff */
        /* <DEDUP_REMOVED lines=19> */
.L_x_30121:
[----:B------:R-:W-:Y:S05]  /*2680*/  BSYNC B0 ;  /* 0x0000000000007941 */ /* 0x000fea0003800000 */
.L_x_30120:
        /* <DEDUP_REMOVED lines=29> */
.L_x_30123:
[----:B------:R-:W-:Y:S05]  /*2860*/  BSYNC B0 ;  /* 0x0000000000007941 */ /* 0x000fea0003800000 */
.L_x_30122:
        /* <DEDUP_REMOVED lines=29> */
.L_x_30125:
[----:B------:R-:W-:Y:S05]  /*2a40*/  BSYNC B0 ;  /* 0x0000000000007941 */ /* 0x000fea0003800000 */
.L_x_30124:
        /* <DEDUP_REMOVED lines=29> */
.L_x_30127:
[----:B------:R-:W-:Y:S05]  /*2c20*/  BSYNC B0 ;  /* 0x0000000000007941 */ /* 0x000fea0003800000 */
.L_x_30126:
        /* <DEDUP_REMOVED lines=29> */
.L_x_30129:
[----:B------:R-:W-:Y:S05]  /*2e00*/  BSYNC B0 ;  /* 0x0000000000007941 */ /* 0x000fea0003800000 */
.L_x_30128:
        /* <DEDUP_REMOVED lines=27> */
[----:B------:R0:W-:Y:S02]  /*2fc0*/  STG.E.128 desc[UR4][R96.64], R92 ;  /* 0x0000005c60007986 */ /* 0x0001e4000c101d04 */
.L_x_30131:
[----:B------:R-:W-:Y:S05]  /*2fd0*/  BSYNC B0 ;  /* 0x0000000000007941 */ /* 0x000fea0003800000 */
.L_x_30130:
[----:B01234-:R-:W-:Y:S01]  /*2fe0*/  FADD.FTZ R96, RZ, R56 ;  /* 0x00000038ff607221 */ /* 0x01ffe20000010000 */
[----:B------:R-:W-:Y:S01]  /*2ff0*/  ISETP.GT.U32.AND P1, PT, R0, 0x3f, PT ;  /* 0x0000003f0000780c */ /* 0x000fe20003f24070 */
[----:B------:R-:W-:Y:S01]  /*3000*/  UMOV UR6, 0xffffffff ;  /* 0xffffffff00067882 */ /* 0x000fe20000000000 */
[----:B------:R-:W-:Y:S01]  /*3010*/  LOP3.LUT R2, R2, 0xffffffef, RZ, 0xc0, !PT ;  /* 0xffffffef02027812 */ /* 0x000fe200078ec0ff */
[----:B------:R-:W-:Y:S01]  /*3020*/  FADD.FTZ R97, R57, R96 ;  /* 0x0000006039617221 */ /* 0x000fe20000010000 */
[C---:B------:R-:W-:Y:S02]  /*3030*/  ISETP.GT.U32.AND P2, PT, R0.reuse, 0xff, PT ;  /* 0x000000ff0000780c */ /* 0x040fe40003f44070 */
[----:B------:R-:W-:Y:S01]  /*3040*/  ISETP.GT.U32.AND P3, PT, R0, 0x11f, PT ;  /* 0x0000011f0000780c */ /* 0x000fe20003f64070 */
[----:B------:R-:W-:Y:S01]  /*3050*/  FADD.FTZ R96, R58, R97 ;  /* 0x000000613a607221 */ /* 0x000fe20000010000 */
[----:B------:R-:W-:Y:S02]  /*3060*/  ISETP.GT.U32.AND P4, PT, R0, 0x13f, PT ;  /* 0x0000013f0000780c */ /* 0x000fe40003f84070 */
[----:B------:R-:W-:Y:S01]  /*3070*/  ISETP.NE.AND P5, PT, R150, RZ, PT ;  /* 0x000000ff9600720c */ /* 0x000fe20003fa5270 */
[----:B------:R-:W-:-:S02]  /*3080*/  FADD.FTZ R96, R59, R96 ;  /* 0x000000603b607221 */ /* 0x000fc40000010000 */
[----:B------:R-:W-:-:S03]  /*3090*/  @P1 LOP3.LUT R2, R2, 0x10, RZ, 0xfc, !PT ;  /* 0x0000001002021812 */ /* 0x000fc600078efcff */
[----:B------:R-:W-:Y:S02]  /*30a0*/  FSEL R97, R96, RZ, P0 ;  /* 0x000000ff60617208 */ /* 0x000fe40000000000 */
[----:B------:R-:W-:-:S03]  /*30b0*/  LOP3.LUT R2, R2, 0xfffffff7, RZ, 0xc0, !PT ;  /* 0xfffffff702027812 */ /* 0x000fc600078ec0ff */
[----:B------:R-:W-:-:S04]  /*30c0*/  FADD.FTZ R96, R60, R97 ;  /* 0x000000613c607221 */ /* 0x000fc80000010000 */
[----:B------:R-:W-:-:S04]  /*30d0*/  FADD.FTZ R99, R61, R96 ;  /* 0x000000603d637221 */ /* 0x000fc80000010000 */
[----:B------:R-:W-:-:S04]  /*30e0*/  FADD.FTZ R96, R62, R99 ;  /* 0x000000633e607221 */ /* 0x000fc80000010000 */
[----:B------:R-:W-:Y:S01]  /*30f0*/  @P1 FADD.FTZ R97, R63, R96 ;  /* 0x000000603f611221 */ /* 0x000fe20000010000 */
[----:B------:R-:W-:-:S03]  /*3100*/  ISETP.GT.U32.AND P1, PT, R0, 0x5f, PT ;  /* 0x0000005f0000780c */ /* 0x000fc60003f24070 */
[----:B------:R-:W-:-:S04]  /*3110*/  FADD.FTZ R96, R64, R97 ;  /* 0x0000006140607221 */ /* 0x000fc80000010000 */
[----:B------:R-:W-:-:S04]  /*3120*/  FADD.FTZ R99, R65, R96 ;  /* 0x0000006041637221 */ /* 0x000fc80000010000 */
[----:B------:R-:W-:Y:S02]  /*3130*/  FADD.FTZ R96, R66, R99 ;  /* 0x0000006342607221 */ /* 0x000fe40000010000 */
[----:B------:R-:W-:Y:S02]  /*3140*/  @P1 LOP3.LUT R2, R2, 0x8, RZ, 0xfc, !PT ;  /* 0x0000000802021812 */ /* 0x000fe400078efcff */
[----:B------:R-:W-:Y:S01]  /*3150*/  @P1 FADD.FTZ R97, R67, R96 ;  /* 0x0000006043611221 */ /* 0x000fe20000010000 */
[----:B------:R-:W-:Y:S02]  /*3160*/  ISETP.GT.U32.AND P1, PT, R0, 0x7f, PT ;  /* 0x0000007f0000780c */ /* 0x000fe40003f24070 */
[----:B------:R-:W-:Y:S01]  /*3170*/  LOP3.LUT R2, R2, 0xfffffffb, RZ, 0xc0, !PT ;  /* 0xfffffffb02027812 */ /* 0x000fe200078ec0ff */
        /* <DEDUP_REMOVED lines=47> */
[----:B-----5:R-:W0:Y:S02]  /*3470*/  SHFL.BFLY PT, R151, R176, 0x10, 0x1f ;  /* 0x0e001f00b0977f89 */ /* 0x020e2400000e0000 */
        /* <DEDUP_REMOVED lines=96> */
.L_x_30165:
[----:B-1----:R-:W-:Y:S01]  /*3a80*/  FADD.FTZ R177, R176, R175 ;  /* 0x000000afb0b17221 */ /* 0x002fe20000010000 */
[----:B------:R-:W-:Y:S01]  /*3a90*/  FMUL.FTZ R175, R151, R151 ;  /* 0x0000009797af7220 */ /* 0x000fe20000410000 */
[----:B------:R-:W-:Y:S01]  /*3aa0*/  LOP3.LUT P1, RZ, R2, 0x8000, RZ, 0xc0, !PT ;  /* 0x0000800002ff7812 */ /* 0x000fe2000782c0ff */
        /* <DEDUP_REMOVED lines=29> */
.L_x_30134:
[----:B------:R-:W-:Y:S05]  /*3c80*/  BSYNC B0 ;  /* 0x0000000000007941 */ /* 0x000fea0003800000 */
.L_x_30133:
[----:B------:R-:W-:Y:S01]  /*3c90*/  ISETP.GE.U32.AND P1, PT, R0, 0x40, PT ;  /* 0x000000400000780c */ /* 0x000fe20003f26070 */
[----:B------:R-:W-:-:S12]  /*3ca0*/  BSSY B0, `(.L_x_30135) ;  /* 0x0000012000007945 */ /* 0x000fd80003800000 */
        /* <DEDUP_REMOVED lines=17> */
.L_x_30136:
[----:B------:R-:W-:Y:S05]  /*3dc0*/  BSYNC B0 ;  /* 0x0000000000007941 */ /* 0x000fea0003800000 */
.L_x_30135:
        /* <DEDUP_REMOVED lines=19> */
.L_x_30138:
[----:B------:R-:W-:Y:S05]  /*3f00*/  BSYNC B0 ;  /* 0x0000000000007941 */ /* 0x000fea0003800000 */
.L_x_30137:
        /* <DEDUP_REMOVED lines=19> */
.L_x_30140:
[----:B------:R-:W-:Y:S05]  /*4040*/  BSYNC B0 ;  /* 0x0000000000007941 */ /* 0x000fea0003800000 */
.L_x_30139:
        /* <DEDUP_REMOVED lines=19> */
.L_x_30142:
[----:B------:R-:W-:Y:S05]  /*4180*/  BSYNC B0 ;  /* 0x0000000000007941 */ /* 0x000fea0003800000 */
.L_x_30141:
        /* <DEDUP_REMOVED lines=19> */
.L_x_30144:
[----:B------:R-:W-:Y:S05]  /*42c0*/  BSYNC B0 ;  /* 0x0000000000007941 */ /* 0x000fea0003800000 */
.L_x_30143:
        /* <DEDUP_REMOVED lines=19> */
.L_x_30146:
[----:B------:R-:W-:Y:S05]  /*4400*/  BSYNC B0 ;  /* 0x0000000000007941 */ /* 0x000fea0003800000 */
.L_x_30145:
        /* <DEDUP_REMOVED lines=19> */
.L_x_30148:
[----:B------:R-:W-:Y:S05]  /*4540*/  BSYNC B0 ;  /* 0x0000000000007941 */ /* 0x000fea0003800000 */
.L_x_30147:
        /* <DEDUP_REMOVED lines=19> */
.L_x_30150:
[----:B------:R-:W-:Y:S05]  /*4680*/  BSYNC B0 ;  /* 0x0000000000007941 */ /* 0x000fea0003800000 */
.L_x_30149:
        /* <DEDUP_REMOVED lines=18> */
.L_x_30152:
[----:B------:R-:W-:Y:S05]  /*47b0*/  BSYNC B0 ;  /* 0x0000000000007941 */ /* 0x000fea0003800000 */
.L_x_30151:
[----:B01234-:R-:W0:Y:S02]  /*47c0*/  LDC.64 R96, c[0x0][0x210] ;  /* 0x00008400ff607b82 */ /* 0x01fe240000000a00 */
[----:B0-----:R-:W-:-:S04]  /*47d0*/  LEA R23, R96, R23, 0x2 ;  /* 0x0000001760177211 */ /* 0x001fc800078e10ff */
[----:B------:R-:W-:-:S13]  /*47e0*/  ISETP.GE.AND P1, PT, R23, R97, PT ;  /* 0x000000611700720c */ /* 0x000fda0003f26270 */
[----:B------:R-:W-:Y:S05]  /*47f0*/  @!P1 BRA `(.L_x_30153) ;  /* 0xffffffd400209947 */ /* 0x000fea000383ffff */
[----:B------:R-:W-:Y:S05]  /*4800*/  EXIT ;  /* 0x000000000000794d */ /* 0x000fea0003800000 */
.L_x_30132:
        /* <DEDUP_REMOVED lines=8> */
.L_x_30155:
[----:B------:R-:W-:Y:S05]  /*4890*/  BSYNC B0 ;  /* 0x0000000000007941 */ /* 0x000fea0003800000 */
.L_x_30154:
        /* <DEDUP_REMOVED lines=10> */
.L_x_30156:
[----:B------:R-:W-:Y:S01]  /*4940*/  HFMA2.MMA R179, -RZ, RZ, 0, 2.384185791015625e-07 ;  /* 0x00000004ffb37435 */ /* 0x000fe200000001ff */
[----:B------:R-:W-:-:S05]  /*4950*/  MOV R99, R178 ;  /* 0x000000b200637202 */ /* 0x000fca0000000f00 */
[----:B------:R-:W-:-:S05]  /*4960*/  FADD.FTZ R99, R98, R99 ;  /* 0x0000006362637221 */ /* 0x000fca0000010000 */
[----:B------:R-:W-:-:S07]  /*4970*/  MOV R180, R99 ;  /* 0x0000006300b47202 */ /* 0x000fce0000000f00 */
[----:B------:R-:W-:Y:S05]  /*4980*/  WARPSYNC.COLLECTIVE R177, `(.L_x_30157) ;  /* 0x00000000b1087348 */ /* 0x000fea0003c00000 */
[----:B------:R0:W1:Y:S02]  /*4990*/  SHFL.BFLY P6, R178, R180, R179, R182 ;  /* 0x0c0000b3b4b27389 */ /* 0x00006400000c00b6 */
[----:B01----:R-:W-:Y:S01]  /*49a0*/  ENDCOLLECTIVE ;  /* 0x000000000000791b */ /* 0x003fe20003800000 */
.L_x_30157:
[----:B------:R-:W-:Y:S01]  /*49b0*/  HFMA2.MMA R179, -RZ, RZ, 0, 4.76837158203125e-07 ;  /* 0x00000008ffb37435 */ /* 0x000fe200000001ff */
[----:B------:R-:W-:-:S05]  /*49c0*/  MOV R96, R178 ;  /* 0x000000b200607202 */ /* 0x000fca0000000f00 */
[----:B------:R-:W-:-:S05]  /*49d0*/  FADD.FTZ R175, R99, R96 ;  /* 0x0000006063af7221 */ /* 0x000fca0000010000 */
[----:B------:R-:W-:-:S07]  /*49e0*/  MOV R180, R175 ;  /* 0x000000af00b47202 */ /* 0x000fce0000000f00 */
[----:B------:R-:W-:Y:S05]  /*49f0*/  WARPSYNC.COLLECTIVE R177, `(.L_x_30158) ;  /* 0x00000000b1087348 */ /* 0x000fea0003c00000 */
[----:B------:R0:W1:Y:S02]  /*4a00*/  SHFL.BFLY P6, R178, R180, R179, R182 ;  /* 0x0c0000b3b4b27389 */ /* 0x00006400000c00b6 */
[----:B01----:R-:W-:Y:S01]  /*4a10*/  ENDCOLLECTIVE ;  /* 0x000000000000791b */ /* 0x003fe20003800000 */
.L_x_30158:
[----:B------:R-:W-:Y:S01]  /*4a20*/  HFMA2.MMA R179, -RZ, RZ, 0, 9.5367431640625e-07 ;  /* 0x00000010ffb37435 */ /* 0x000fe200000001ff */
[----:B------:R-:W-:-:S05]  /*4a30*/  MOV R96, R178 ;  /* 0x000000b200607202 */ /* 0x000fca0000000f00 */
[----:B------:R-:W-:-:S05]  /*4a40*/  FADD.FTZ R176, R175, R96 ;  /* 0x00000060afb07221 */ /* 0x000fca0000010000 */
[----:B------:R-:W-:-:S07]  /*4a50*/  MOV R180, R176 ;  /* 0x000000b000b47202 */ /* 0x000fce0000000f00 */
[----:B------:R-:W-:Y:S05]  /*4a60*/  WARPSYNC.COLLECTIVE R177, `(.L_x_30159) ;  /* 0x00000000b1087348 */ /* 0x000fea0003c00000 */
[----:B------:R0:W1:Y:S02]  /*4a70*/  SHFL.BFLY P6, R178, R180, R179, R182 ;  /* 0x0c0000b3b4b27389 */ /* 0x00006400000c00b6 */
[----:B01----:R-:W-:Y:S01]  /*4a80*/  ENDCOLLECTIVE ;  /* 0x000000000000791b */ /* 0x003fe20003800000 */
.L_x_30159:
        /* <DEDUP_REMOVED lines=94> */
.L_x_30160:
[----:B------:R-:W-:Y:S01]  /*5070*/  HFMA2.MMA R179, -RZ, RZ, 0, 1.1920928955078125e-07 ;  /* 0x00000002ffb37435 */ /* 0x000fe200000001ff */
[----:B------:R-:W-:-:S05]  /*5080*/  MOV R97, R178 ;  /* 0x000000b200617202 */ /* 0x000fca0000000f00 */
[----:B------:R-:W-:-:S05]  /*5090*/  FADD.FTZ R97, R96, R97 ;  /* 0x0000006160617221 */ /* 0x000fca0000010000 */
[----:B------:R-:W-:-:S07]  /*50a0*/  MOV R180, R97 ;  /* 0x0000006100b47202 */ /* 0x000fce0000000f00 */
[----:B------:R-:W-:Y:S05]  /*50b0*/  WARPSYNC.COLLECTIVE R177, `(.L_x_30161) ;  /* 0x00000000b1087348 */ /* 0x000fea0003c00000 */
[----:B------:R0:W1:Y:S02]  /*50c0*/  SHFL.BFLY P6, R178, R180, R179, R182 ;  /* 0x0c0000b3b4b27389 */ /* 0x00006400000c00b6 */
[----:B01----:R-:W-:Y:S01]  /*50d0*/  ENDCOLLECTIVE ;  /* 0x000000000000791b */ /* 0x003fe20003800000 */
.L_x_30161:
[----:B------:R-:W-:Y:S01]  /*50e0*/  HFMA2.MMA R179, -RZ, RZ, 0, 2.384185791015625e-07 ;  /* 0x00000004ffb37435 */ /* 0x000fe200000001ff */
[----:B------:R-:W-:-:S05]  /*50f0*/  MOV R98, R178 ;  /* 0x000000b200627202 */ /* 0x000fca0000000f00 */
[----:B------:R-:W-:-:S05]  /*5100*/  FADD.FTZ R98, R97, R98 ;  /* 0x0000006261627221 */ /* 0x000fca0000010000 */
[----:B------:R-:W-:-:S07]  /*5110*/  MOV R180, R98 ;  /* 0x0000006200b47202 */ /* 0x000fce0000000f00 */
[----:B------:R-:W-:Y:S05]  /*5120*/  WARPSYNC.COLLECTIVE R177, `(.L_x_30162) ;  /* 0x00000000b1087348 */ /* 0x000fea0003c00000 */
[----:B------:R0:W1:Y:S02]  /*5130*/  SHFL.BFLY P6, R178, R180, R179, R182 ;  /* 0x0c0000b3b4b27389 */ /* 0x00006400000c00b6 */
[----:B01----:R-:W-:Y:S01]  /*5140*/  ENDCOLLECTIVE ;  /* 0x000000000000791b */ /* 0x003fe20003800000 */
.L_x_30162:
[----:B------:R-:W-:Y:S01]  /*5150*/  HFMA2.MMA R179, -RZ, RZ, 0, 4.76837158203125e-07 ;  /* 0x00000008ffb37435 */ /* 0x000fe200000001ff */
[----:B------:R-:W-:-:S05]  /*5160*/  MOV R99, R178 ;  /* 0x000000b200637202 */ /* 0x000fca0000000f00 */
[----:B------:R-:W-:-:S05]  /*5170*/  FADD.FTZ R99, R98, R99 ;  /* 0x0000006362637221 */ /* 0x000fca0000010000 */
[----:B------:R-:W-:-:S07]  /*5180*/  MOV R180, R99 ;  /* 0x0000006300b47202 */ /* 0x000fce0000000f00 */
[----:B------:R-:W-:Y:S05]  /*5190*/  WARPSYNC.COLLECTIVE R177, `(.L_x_30163) ;  /* 0x00000000b1087348 */ /* 0x000fea0003c00000 */
[----:B------:R0:W1:Y:S02]  /*51a0*/  SHFL.BFLY P6, R178, R180, R179, R182 ;  /* 0x0c0000b3b4b27389 */ /* 0x00006400000c00b6 */
[----:B01----:R-:W-:Y:S01]  /*51b0*/  ENDCOLLECTIVE ;  /* 0x000000000000791b */ /* 0x003fe20003800000 */
.L_x_30163:
[----:B------:R-:W-:Y:S01]  /*51c0*/  HFMA2.MMA R179, -RZ, RZ, 0, 9.5367431640625e-07 ;  /* 0x00000010ffb37435 */ /* 0x000fe200000001ff */
[----:B------:R-:W-:-:S05]  /*51d0*/  MOV R176, R178 ;  /* 0x000000b200b07202 */ /* 0x000fca0000000f00 */
[----:B------:R-:W-:-:S05]  /*51e0*/  FADD.FTZ R176, R99, R176 ;  /* 0x000000b063b07221 */ /* 0x000fca0000010000 */
[----:B------:R-:W-:-:S07]  /*51f0*/  MOV R180, R176 ;  /* 0x000000b000b47202 */ /* 0x000fce0000000f00 */
[----:B------:R-:W-:Y:S05]  /*5200*/  WARPSYNC.COLLECTIVE R177, `(.L_x_30164) ;  /* 0x00000000b1087348 */ /* 0x000fea0003c00000 */
[----:B------:R0:W1:Y:S02]  /*5210*/  SHFL.BFLY P6, R178, R180, R179, R182 ;  /* 0x0c0000b3b4b27389 */ /* 0x00006400000c00b6 */
[----:B01----:R-:W-:Y:S01]  /*5220*/  ENDCOLLECTIVE ;  /* 0x000000000000791b */ /* 0x003fe20003800000 */
.L_x_30164:
[----:B------:R-:W-:Y:S01]  /*5230*/  MOV R175, R178 ;  /* 0x000000b200af7202 */ /* 0x000fe20000000f00 */
[----:B------:R-:W-:Y:S06]  /*5240*/  BRA `(.L_x_30165) ;  /* 0xffffffe8000c7947 */ /* 0x000fec000383ffff */
.L_x_30166:
        /* <DEDUP_REMOVED lines=11> */
.L_x_37498:


//--------------------- .text._ZN10layer_norm13ln_fwd_kernelINS_13Kernel_traitsI6__halfffffjLj1280ELj1ELj4ELj1ELj16ENS_18Kernel_traits_baseILj1280ES2_ffffjLj128EEEEELb0ELb1ELb0ELb1EEEvNS_9FwdParamsE --------------------------
	.section	.text._ZN10layer_norm13ln_fwd_kernelINS_13Kernel_traitsI6__halfffffjLj1280ELj1ELj4ELj1ELj16ENS_18Kernel_traits_baseILj1280ES2_ffffjLj128EEEEELb0ELb1ELb0ELb1EEEvNS_9FwdParamsE,"ax",@progbits
	.align	128
        .global         _ZN10layer_norm13ln_fwd_kernelINS_13Kernel_traitsI6__halfffffjLj1280ELj1ELj4ELj1ELj16ENS_18Kernel_traits_baseILj1280ES2_ffffjLj128EEEEELb0ELb1ELb0ELb1EEEvNS_9FwdParamsE
        .type           _ZN10layer_norm13ln_fwd_kernelINS_13Kernel_traitsI6__halfffffjLj1280ELj1ELj4ELj1ELj16ENS_18Kernel_traits_baseILj1280ES2_ffffjLj128EEEEELb0ELb1ELb0ELb1EEEvNS_9FwdParamsE,@function
        .size           _ZN10layer_norm13ln_fwd_kernelINS_13Kernel_traitsI6__halfffffjLj1280ELj1ELj4ELj1ELj16ENS_18Kernel_traits_baseILj1280ES2_ffffjLj128EEEEELb0ELb1ELb0ELb1EEEvNS_9FwdParamsE,(.L_x_37499 - _ZN10layer_norm13ln_fwd_kernelINS_13Kernel_traitsI6__halfffffjLj1280ELj1ELj4ELj1ELj16ENS_18Kernel_traits_baseILj1280ES2_ffffjLj128EEEEELb0ELb1ELb0ELb1EEEvNS_9FwdParamsE)
        .other          _ZN10layer_norm13ln_fwd_kernelINS_13Kernel_traitsI6__halfffffjLj1280ELj1ELj4ELj1ELj16ENS_18Kernel_traits_baseILj1280ES2_ffffjLj128EEEEELb0ELb1ELb0ELb1EEEvNS_9FwdParamsE,@"STO_CUDA_ENTRY STV_DEFAULT"
_ZN10layer_norm13ln_fwd_kernelINS_13Kernel_traitsI6__halfffffjLj1280ELj1ELj4ELj1ELj16ENS_18Kernel_traits_baseILj1280ES2_ffffjLj128EEEEELb0ELb1ELb0ELb1EEEvNS_9FwdParamsE:
.text._ZN10layer_norm13ln_fwd_kernelINS_13Kernel_traitsI6__halfffffjLj1280ELj1ELj4ELj1ELj16ENS_18Kernel_traits_baseILj1280ES2_ffffjLj128EEEEELb0ELb1ELb0ELb1EEEvNS_9FwdParamsE:
[----:B------:R-:W-:Y:S01]  /*0000*/  LDC R1, c[0x0][0x28] ;  /* 0x00000a00ff017b82 */ /* 0x000fe20000000800 */
[----:B------:R-:W0:Y:S01]  /*0010*/  S2R R6, SR_TID.X ;  /* 0x0000000000067919 */ /* 0x000e220000002100 */
[----:B------:R-:W-:Y:S01]  /*0020*/  ULDC.64 UR4, c[0x0][0x2c8] ;  /* 0x0000b20000047ab9 */ /* 0x000fe20000000a00 */
[----:B------:R-:W-:Y:S01]  /*0030*/  ULDC.64 UR6, c[0x0][0x260] ;  /* 0x0000980000067ab9 */ /* 0x000fe20000000a00 */
[----:B------:R-:W-:-:S04]  /*0040*/  ISETP.NE.U32.AND P0, PT, RZ, UR4, PT ;  /* 0x00000004ff007c0c */ /* 0x000fc8000bf05070 */
        /* <DEDUP_REMOVED lines=15> */
[----:B------:R0:W5:Y:S01]  /*0140*/  @P0 LDG.E.64 R20, desc[UR4][R4.64+0x900] ;  /* 0x0009000404140981 */ /* 0x000162000c1e1b00 */
[----:B------:R-:W1:Y:S01]  /*0150*/  S2R R3, SR_CTAID.X ;  /* 0x0000000000037919 */ /* 0x000e620000002500 */
[----:B------:R-:W-:-:S02]  /*0160*/  SHF.R.U32.HI R0, RZ, 0x5, R6 ;  /* 0x00000005ff007819 */ /* 0x000fc40000011606 */
[----:B------:R-:W-:Y:S01]  /*0170*/  IADD3 R2, P1, R2, UR6, RZ ;  /* 0x0000000602027c10 */ /* 0x000fe2000ff3e0ff */
[----:B------:R-:W-:Y:S01]  /*0180*/  ULDC UR6, c[0x0][0x214] ;  /* 0x0000850000067ab9 */ /* 0x000fe20000000800 */
[----:B-1----:R-:W-:Y:S02]  /*0190*/  LEA R110, R3, R0, 0x2 ;  /* 0x00000000036e7211 */ /* 0x002fe400078e10ff */
[----:B------:R-:W-:Y:S02]  /*01a0*/  IADD3.X R3, RZ, UR7, RZ, P1, !PT ;  /* 0x00000007ff037c10 */ /* 0x000fe40008ffe4ff */
[----:B------:R-:W-:Y:S01]  /*01b0*/  ISETP.GE.AND P1, PT, R110, UR6, PT ;  /* 0x000000066e007c0c */ /* 0x000fe2000bf26270 */
[----:B------:R-:W-:Y:S01]  /*01c0*/  ULDC.64 UR6, c[0x0][0x278] ;  /* 0x00009e0000067ab9 */ /* 0x000fe20000000a00 */
[----:B------:R-:W-:-:S04]  /*01d0*/  LOP3.LUT R0, R6, 0x1f, RZ, 0xc0, !PT ;  /* 0x0000001f06007812 */ /* 0x000fc800078ec0ff */
[----:B------:R-:W-:-:S04]  /*01e0*/  LEA R6, P2, R0, UR6, 0x3 ;  /* 0x0000000600067c11 */ /* 0x000fc8000f8418ff */
[----:B------:R-:W-:-:S03]  /*01f0*/  IADD3.X R7, RZ, UR7, RZ, P2, !PT ;  /* 0x00000007ff077c10 */ /* 0x000fc600097fe4ff */
[----:B0-----:R-:W-:Y:S06]  /*0200*/  @P1 EXIT ;  /* 0x000000000000194d */ /* 0x001fec0003800000 */
        /* <DEDUP_REMOVED lines=30> */
[--C-:B------:R-:W-:Y:S01]  /*03f0*/  SHF.R.U64 R111, R26, 0x10, R27.reuse ;  /* 0x000000101a6f7819 */ /* 0x100fe2000000121b */
[----:B------:R-:W-:Y:S01]  /*0400*/  ULDC.64 UR6, c[0x0][0x270] ;  /* 0x00009c0000067ab9 */ /* 0x000fe20000000a00 */
        /* <DEDUP_REMOVED lines=38> */
[----:B------:R-:W-:Y:S01]  /*0670*/  ISETP.NE.U32.AND P0, PT, RZ, UR6, PT ;  /* 0x00000006ff007c0c */ /* 0x000fe2000bf05070 */
[----:B------:R-:W-:Y:S01]  /*0680*/  ULDC.U8 UR6, c[0x0][0x2a0] ;  /* 0x0000a80000067ab9 */ /* 0x000fe20000000000 */
[----:B------:R-:W-:Y:S01]  /*0690*/  HADD2.F32 R21, -RZ, R21.H0_H0 ;  /* 0x20000015ff157230 */ /* 0x000fe20000004100 */
[----:B------:R-:W-:Y:S01]  /*06a0*/  ISETP.NE.AND P3, PT, RZ, UR6, PT ;  /* 0x00000006ff007c0c */ /* 0x000fe2000bf65270 */
[----:B------:R-:W-:Y:S01]  /*06b0*/  HADD2.F32 R111, -RZ, R111.H0_H0 ;  /* 0x2000006fff6f7230 */ /* 0x000fe20000004100 */
[----:B------:R-:W-:Y:S01]  /*06c0*/  ISETP.NE.AND.EX P0, PT, RZ, UR7, PT, P0 ;  /* 0x00000007ff007c0c */ /* 0x000fe2000bf05300 */
        /* <DEDUP_REMOVED lines=143> */
[----:B------:R-:W-:-:S07]  /*0fc0*/  HADD2.F32 R170, -RZ, R170.H0_H0 ;  /* 0x200000aaffaa7230 */ /* 0x000fce0000004100 */
.L_x_30168:
[----:B0-----:R-:W0:Y:S01]  /*0fd0*/  LDC.64 R96, c[0x0][0x220] ;  /* 0x00008800ff607b82 */ /* 0x001e220000000a00 */
[----:B------:R-:W-:Y:S01]  /*0fe0*/  IMAD R56, R110, UR7, RZ ;  /* 0x000000076e387c24 */ /* 0x000fe2000f8e02ff */
[----:B------:R-:W-:Y:S01]  /*0ff0*/  ISETP.NE.U32.AND P1, PT, RZ, UR8, PT ;  /* 0x00000008ff007c0c */ /* 0x000fe2000bf25070 */
[----:B------:R-:W-:-:S03]  /*1000*/  HFMA2.MMA R180, -RZ, RZ, 1.875, 0 ;  /* 0x3f800000ffb47435 */ /* 0x000fc600000001ff */
[----:B------:R-:W-:Y:S02]  /*1010*/  SHF.R.S32.HI R57, RZ, 0x1f, R56 ;  /* 0x0000001fff397819 */ /* 0x000fe40000011438 */
[----:B------:R-:W1:Y:S01]  /*1020*/  @P0 LDC.64 R62, c[0x0][0x270] ;  /* 0x00009c00ff3e0b82 */ /* 0x000e620000000a00 */
[----:B------:R-:W-:Y:S02]  /*1030*/  ISETP.NE.AND.EX P1, PT, RZ, UR9, PT, P1 ;  /* 0x00000009ff007c0c */ /* 0x000fe4000bf25310 */
[----:B------:R-:W-:-:S04]  /*1040*/  LEA.HI R57, R57, R56, RZ, 0x2 ;  /* 0x0000003839397211 */ /* 0x000fc800078f10ff */
[----:B------:R-:W-:Y:S01]  /*1050*/  LEA.HI.SX32 R187, R57, R0, 0x1e ;  /* 0x0000000039bb7211 */ /* 0x000fe200078ff2ff */
[----:B------:R-:W2:Y:S04]  /*1060*/  LDC.64 R172, c[0x0][0x238] ;  /* 0x00008e00ffac7b82 */ /* 0x000ea80000000a00 */
[C---:B0-----:R-:W-:Y:S02]  /*1070*/  IMAD.WIDE.U32 R56, R187.reuse, 0x10, R96 ;  /* 0x00000010bb387825 */ /* 0x041fe400078e0060 */
[C---:B------:R-:W-:Y:S02]  /*1080*/  @P1 LEA R60, P2, R187.reuse, UR8, 0x4 ;  /* 0x00000008bb3c1c11 */ /* 0x040fe4000f8420ff */
[----:B------:R-:W0:Y:S02]  /*1090*/  @P1 LDC.64 R64, c[0x0][0x230] ;  /* 0x00008c00ff401b82 */ /* 0x000e240000000a00 */
[----:B------:R-:W3:Y:S01]  /*10a0*/  LDG.E.128 R56, desc[UR4][R56.64] ;  /* 0x0000000438387981 */ /* 0x000ee2000c1e1d00 */
[----:B-1----:R-:W-:Y:S01]  /*10b0*/  @P0 IMAD.WIDE R62, R110, 0x4, R62 ;  /* 0x000000046e3e0825 */ /* 0x002fe200078e023e */
[----:B------:R-:W-:-:S04]  /*10c0*/  @P1 LEA.HI.X R61, R187, UR9, RZ, 0x4, P2 ;  /* 0x00000009bb3d1c11 */ /* 0x000fc800090f24ff */
[----:B------:R-:W1:Y:S01]  /*10d0*/  @P1 LDC.64 R68, c[0x0][0x230] ;  /* 0x00008c00ff441b82 */ /* 0x000e620000000a00 */
[----:B------:R-:W3:Y:S04]  /*10e0*/  @P0 LDG.E R180, desc[UR4][R62.64] ;  /* 0x000000043eb40981 */ /* 0x000ee8000c1e1900 */
[----:B------:R4:W5:Y:S01]  /*10f0*/  @P1 LDG.E.128 R52, desc[UR4][R60.64] ;  /* 0x000000043c341981 */ /* 0x000962000c1e1d00 */
[----:B------:R-:W-:-:S04]  /*1100*/  ISETP.NE.U32.AND P2, PT, RZ, UR8, PT ;  /* 0x00000008ff007c0c */ /* 0x000fc8000bf45070 */
[----:B------:R-:W-:Y:S02]  /*1110*/  ISETP.NE.AND.EX P2, PT, RZ, UR9, PT, P2 ;  /* 0x00000009ff007c0c */ /* 0x000fe4000bf45320 */
[C---:B------:R-:W-:Y:S02]  /*1120*/  SHF.L.U32 R171, R187.reuse, 0x4, RZ ;  /* 0x00000004bbab7819 */ /* 0x040fe400000006ff */
[----:B------:R-:W-:Y:S02]  /*1130*/  IADD3 R179, R187, 0x20, RZ ;  /* 0x00000020bbb37810 */ /* 0x000fe40007ffe0ff */
[----:B------:R-:W-:Y:S02]  /*1140*/  SHF.R.U32.HI R178, RZ, 0x1c, R187 ;  /* 0x0000001cffb27819 */ /* 0x000fe400000116bb */
[----:B------:R-:W-:Y:S01]  /*1150*/  IADD3 R66, P4, R171, UR10, RZ ;  /* 0x0000000aab427c10 */ /* 0x000fe2000ff9e0ff */
[----:B----4-:R-:W-:-:S03]  /*1160*/  IMAD.WIDE.U32 R60, R179, 0x10, R96 ;  /* 0x00000010b33c7825 */ /* 0x010fc600078e0060 */
[----:B------:R-:W-:Y:S01]  /*1170*/  IADD3.X R67, R178, UR11, RZ, P4, !PT ;  /* 0x0000000bb2437c10 */ /* 0x000fe2000a7fe4ff */
[----:B0-----:R-:W-:-:S04]  /*1180*/  @P1 IMAD.WIDE.U32 R64, R179, 0x10, R64 ;  /* 0x00000010b3401825 */ /* 0x001fc800078e0040 */
[-C--:B---3--:R-:W-:Y:S01]  /*1190*/  FMUL.FTZ R63, R56, R180.reuse ;  /* 0x000000b4383f7220 */ /* 0x088fe20000410000 */
[-C--:B------:R-:W-:Y:S01]  /*11a0*/  FMUL.FTZ R62, R57, R180.reuse ;  /* 0x000000b4393e7220 */ /* 0x080fe20000410000 */
[-C--:B------:R-:W-:Y:S01]  /*11b0*/  FMUL.FTZ R58, R58, R180.reuse ;  /* 0x000000b43a3a7220 */ /* 0x080fe20000410000 */
[----:B------:R-:W-:Y:S01]  /*11c0*/  FMUL.FTZ R59, R59, R180 ;  /* 0x000000b43b3b7220 */ /* 0x000fe20000410000 */
[----:B------:R-:W-:Y:S01]  /*11d0*/  FMUL.FTZ R56, R42, R63 ;  /* 0x0000003f2a387220 */ /* 0x000fe20000410000 */
[----:B------:R-:W-:Y:S01]  /*11e0*/  FMUL.FTZ R57, R151, R62 ;  /* 0x0000003e97397220 */ /* 0x000fe20000410000 */
[----:B------:R-:W-:Y:S01]  /*11f0*/  FMUL.FTZ R58, R43, R58 ;  /* 0x0000003a2b3a7220 */ /* 0x000fe20000410000 */
[----:B------:R-:W-:Y:S01]  /*1200*/  FMUL.FTZ R59, R152, R59 ;  /* 0x0000003b983b7220 */ /* 0x000fe20000410000 */
[----:B-----5:R-:W-:Y:S01]  /*1210*/  @P2 FADD.FTZ R56, R52, R56 ;  /* 0x0000003834382221 */ /* 0x020fe20000010000 */
[----:B------:R-:W-:Y:S01]  /*1220*/  @P2 FADD.FTZ R57, R53, R57 ;  /* 0x0000003935392221 */ /* 0x000fe20000010000 */
[----:B------:R-:W-:Y:S01]  /*1230*/  @P2 FADD.FTZ R58, R54, R58 ;  /* 0x0000003a363a2221 */ /* 0x000fe20000010000 */
[----:B------:R-:W-:Y:S01]  /*1240*/  @P2 FADD.FTZ R59, R55, R59 ;  /* 0x0000003b373b2221 */ /* 0x000fe20000010000 */
[----:B------:R-:W-:-:S04]  /*1250*/  MOV R92, R52 ;  /* 0x00000034005c7202 */ /* 0x000fc80000000f00 */
[----:B------:R0:W-:Y:S01]  /*1260*/  STG.E.128 desc[UR4][R66.64], R56 ;  /* 0x0000003842007986 */ /* 0x0001e2000c101d04 */
[----:B------:R-:W-:-:S03]  /*1270*/  MOV R93, R53 ;  /* 0x00000035005d7202 */ /* 0x000fc60000000f00 */
[----:B------:R-:W3:Y:S01]  /*1280*/  LDG.E.128 R60, desc[UR4][R60.64] ;  /* 0x000000043c3c7981 */ /* 0x000ee2000c1e1d00 */
[----:B------:R-:W-:Y:S02]  /*1290*/  MOV R94, R54 ;  /* 0x00000036005e7202 */ /* 0x000fe40000000f00 */
[----:B------:R-:W-:-:S06]  /*12a0*/  MOV R95, R55 ;  /* 0x00000037005f7202 */ /* 0x000fcc0000000f00 */
[----:B------:R4:W5:Y:S01]  /*12b0*/  @P1 LDG.E.128 R92, desc[UR4][R64.64] ;  /* 0x00000004405c1981 */ /* 0x000962000c1e1d00 */
[----:B------:R-:W-:Y:S01]  /*12c0*/  IADD3 R181, R187, 0x40, RZ ;  /* 0x00000040bbb57810 */ /* 0x000fe20007ffe0ff */
[----:B--2---:R-:W-:-:S04]  /*12d0*/  IMAD.WIDE.U32 R70, R179, 0x10, R172 ;  /* 0x00000010b3467825 */ /* 0x004fc800078e00ac */
[----:B----4-:R-:W-:-:S04]  /*12e0*/  IMAD.WIDE.U32 R64, R181, 0x10, R96 ;  /* 0x00000010b5407825 */ /* 0x010fc800078e0060 */
[----:B-1----:R-:W-:-:S04]  /*12f0*/  @P1 IMAD.WIDE.U32 R68, R181, 0x10, R68 ;  /* 0x00000010b5441825 */ /* 0x002fc800078e0044 */
[-C--:B---3--:R-:W-:Y:S01]  /*1300*/  FMUL.FTZ R73, R60, R180.reuse ;  /* 0x000000b43c497220 */ /* 0x088fe20000410000 */
[-C--:B0-----:R-:W-:Y:S01]  /*1310*/  FMUL.FTZ R66, R61, R180.reuse ;  /* 0x000000b43d427220 */ /* 0x081fe20000410000 */
[-C--:B------:R-:W-:Y:S01]  /*1320*/  FMUL.FTZ R62, R62, R180.reuse ;  /* 0x000000b43e3e7220 */ /* 0x080fe20000410000 */
[----:B------:R-:W-:Y:S01]  /*1330*/  FMUL.FTZ R63, R63, R180 ;  /* 0x000000b43f3f7220 */ /* 0x000fe20000410000 */
[----:B------:R-:W-:Y:S01]  /*1340*/  FMUL.FTZ R60, R44, R73 ;  /* 0x000000492c3c7220 */ /* 0x000fe20000410000 */
[----:B------:R-:W-:Y:S01]  /*1350*/  FMUL.FTZ R61, R153, R66 ;  /* 0x00000042993d7220 */ /* 0x000fe20000410000 */
[----:B------:R-:W-:Y:S01]  /*1360*/  FMUL.FTZ R62, R45, R62 ;  /* 0x0000003e2d3e7220 */ /* 0x000fe20000410000 */
[----:B------:R-:W-:Y:S01]  /*1370*/  FMUL.FTZ R63, R154, R63 ;  /* 0x0000003f9a3f7220 */ /* 0x000fe20000410000 */
[----:B------:R-:W0:Y:S01]  /*1380*/  @P1 LDC.64 R72, c[0x0][0x230] ;  /* 0x00008c00ff481b82 */ /* 0x000e220000000a00 */
[----:B-----5:R-:W-:Y:S01]  /*1390*/  @P2 FADD.FTZ R60, R92, R60 ;  /* 0x0000003c5c3c2221 */ /* 0x020fe20000010000 */
[----:B------:R-:W-:Y:S01]  /*13a0*/  @P2 FADD.FTZ R61, R93, R61 ;  /* 0x0000003d5d3d2221 */ /* 0x000fe20000010000 */
[----:B------:R-:W-:Y:S01]  /*13b0*/  @P2 FADD.FTZ R62, R94, R62 ;  /* 0x0000003e5e3e2221 */ /* 0x000fe20000010000 */
[----:B------:R-:W-:-:S05]  /*13c0*/  @P2 FADD.FTZ R63, R95, R63 ;  /* 0x0000003f5f3f2221 */ /* 0x000fca0000010000 */
[----:B------:R1:W-:Y:S04]  /*13d0*/  STG.E.128 desc[UR4][R70.64], R60 ;  /* 0x0000003c46007986 */ /* 0x0003e8000c101d04 */
[----:B------:R-:W2:Y:S01]  /*13e0*/  LDG.E.128 R64, desc[UR4][R64.64] ;  /* 0x0000000440407981 */ /* 0x000ea2000c1e1d00 */
[----:B------:R-:W-:Y:S02]  /*13f0*/  @P1 MOV R52, R92 ;  /* 0x0000005c00341202 */ /* 0x000fe40000000f00 */
[----:B------:R-:W-:Y:S02]  /*1400*/  @P1 MOV R53, R93 ;  /* 0x0000005d00351202 */ /* 0x000fe40000000f00 */
[----:B------:R-:W-:Y:S02]  /*1410*/  @P1 MOV R54, R94 ;  /* 0x0000005e00361202 */ /* 0x000fe40000000f00 */
[----:B------:R-:W-:-:S02]  /*1420*/  @P1 MOV R55, R95 ;  /* 0x0000005f00371202 */ /* 0x000fc40000000f00 */
[----:B------:R3:W4:Y:S01]  /*1430*/  @P1 LDG.E.128 R92, desc[UR4][R68.64] ;  /* 0x00000004445c1981 */ /* 0x000722000c1e1d00 */
[----:B------:R-:W-:Y:S01]  /*1440*/  IADD3 R183, R187, 0x60, RZ ;  /* 0x00000060bbb77810 */ /* 0x000fe20007ffe0ff */
[----:B------:R-:W-:-:S04]  /*1450*/  IMAD.WIDE.U32 R74, R181, 0x10, R172 ;  /* 0x00000010b54a7825 */ /* 0x000fc800078e00ac */
[----:B---3--:R-:W-:-:S04]  /*1460*/  IMAD.WIDE.U32 R68, R183, 0x10, R96 ;  /* 0x00000010b7447825 */ /* 0x008fc800078e0060 */
[----:B0-----:R-:W-:-:S04]  /*1470*/  @P1 IMAD.WIDE.U32 R72, R183, 0x10, R72 ;  /* 0x00000010b7481825 */ /* 0x001fc800078e0048 */
[-C--:B--2---:R-:W-:Y:S01]  /*1480*/  FMUL.FTZ R77, R64, R180.reuse ;  /* 0x000000b4404d7220 */ /* 0x084fe20000410000 */
[-C--:B------:R-:W-:Y:S01]  /*1490*/  FMUL.FTZ R76, R65, R180.reuse ;  /* 0x000000b4414c7220 */ /* 0x080fe20000410000 */
[-C--:B------:R-:W-:Y:S01]  /*14a0*/  FMUL.FTZ R66, R66, R180.reuse ;  /* 0x000000b442427220 */ /* 0x080fe20000410000 */
[----:B------:R-:W-:Y:S01]  /*14b0*/  FMUL.FTZ R67, R67, R180 ;  /* 0x000000b443437220 */ /* 0x000fe20000410000 */
[----:B------:R-:W-:Y:S01]  /*14c0*/  FMUL.FTZ R64, R46, R77 ;  /* 0x0000004d2e407220 */ /* 0x000fe20000410000 */
[----:B------:R-:W-:Y:S01]  /*14d0*/  FMUL.FTZ R65, R155, R76 ;  /* 0x0000004c9b417220 */ /* 0x000fe20000410000 */
[----:B------:R-:W-:Y:S01]  /*14e0*/  FMUL.FTZ R66, R47, R66 ;  /* 0x000000422f427220 */ /* 0x000fe20000410000 */
[----:B------:R-:W-:Y:S01]  /*14f0*/  FMUL.FTZ R67, R156, R67 ;  /* 0x000000439c437220 */ /* 0x000fe20000410000 */
[----:B------:R-:W0:Y:S01]  /*1500*/  @P1 LDC.64 R76, c[0x0][0x230] ;  /* 0x00008c00ff4c1b82 */ /* 0x000e220000000a00 */
[----:B----4-:R-:W-:Y:S01]  /*1510*/  @P2 FADD.FTZ R64, R92, R64 ;  /* 0x000000405c402221 */ /* 0x010fe20000010000 */
[----:B------:R-:W-:Y:S01]  /*1520*/  @P2 FADD.FTZ R65, R93, R65 ;  /* 0x000000415d412221 */ /* 0x000fe20000010000 */
[----:B------:R-:W-:Y:S01]  /*1530*/  @P2 FADD.FTZ R66, R94, R66 ;  /* 0x000000425e422221 */ /* 0x000fe20000010000 */
[----:B------:R-:W-:-:S05]  /*1540*/  @P2 FADD.FTZ R67, R95, R67 ;  /* 0x000000435f432221 */ /* 0x000fca0000010000 */
[----:B------:R2:W-:Y:S04]  /*1550*/  STG.E.128 desc[UR4][R74.64], R64 ;  /* 0x000000404a007986 */ /* 0x0005e8000c101d04 */
[----:B-1----:R-:W3:Y:S01]  /*1560*/  LDG.E.128 R68, desc[UR4][R68.64] ;  /* 0x0000000444447981 */ /* 0x002ee2000c1e1d00 */
[----:B------:R-:W-:Y:S02]  /*1570*/  @P1 MOV R52, R92 ;  /* 0x0000005c00341202 */ /* 0x000fe40000000f00 */
[----:B------:R-:W-:Y:S02]  /*1580*/  @P1 MOV R53, R93 ;  /* 0x0000005d00351202 */ /* 0x000fe40000000f00 */
[----:B------:R-:W-:Y:S02]  /*1590*/  @P1 MOV R54, R94 ;  /* 0x0000005e00361202 */ /* 0x000fe40000000f00 */
[----:B------:R-:W-:-:S02]  /*15a0*/  @P1 MOV R55, R95 ;  /* 0x0000005f00371202 */ /* 0x000fc40000000f00 */
[----:B------:R1:W4:Y:S01]  /*15b0*/  @P1 LDG.E.128 R92, desc[UR4][R72.64] ;  /* 0x00000004485c1981 */ /* 0x000322000c1e1d00 */
[----:B------:R-:W-:Y:S01]  /*15c0*/  IADD3 R185, R187, 0x80, RZ ;  /* 0x00000080bbb97810 */ /* 0x000fe20007ffe0ff */
[----:B------:R-:W-:-:S04]  /*15d0*/  IMAD.WIDE.U32 R78, R183, 0x10, R172 ;  /* 0x00000010b74e7825 */ /* 0x000fc800078e00ac */
[----:B-1----:R-:W-:-:S04]  /*15e0*/  IMAD.WIDE.U32 R72, R185, 0x10, R96 ;  /* 0x00000010b9487825 */ /* 0x002fc800078e0060 */
        /* <DEDUP_REMOVED lines=15> */
[----:B--2---:R-:W2:Y:S01]  /*16e0*/  LDG.E.128 R72, desc[UR4][R72.64] ;  /* 0x0000000448487981 */ /* 0x004ea2000c1e1d00 */
        /* <DEDUP_REMOVED lines=100> */
[----:B------:R-:W3:Y:S01]  /*1d30*/  @P1 LDG.E.128 R92, desc[UR4][R98.64] ;  /* 0x00000004625c1981 */ /* 0x000ee2000c1e1d00 */
[----:B------:R-:W-:Y:S01]  /*1d40*/  IADD3 R187, R187, 0x120, RZ ;  /* 0x00000120bbbb7810 */ /* 0x000fe20007ffe0ff */
[----:B-1----:R-:W-:-:S04]  /*1d50*/  IMAD.WIDE.U32 R176, R195, 0x10, R172 ;  /* 0x00000010c3b07825 */ /* 0x002fc800078e00ac */
[----:B------:R-:W-:-:S04]  /*1d60*/  IMAD.WIDE.U32 R96, R187, 0x10, R96 ;  /* 0x00000010bb607825 */ /* 0x000fc800078e0060 */
        /* <DEDUP_REMOVED lines=13> */
[----:B------:R-:W-:-:S02]  /*1e40*/  @P1 MOV R52, R92 ;  /* 0x0000005c00341202 */ /* 0x000fc40000000f00 */
[----:B------:R-:W-:Y:S02]  /*1e50*/  @P1 MOV R53, R93 ;  /* 0x0000005d00351202 */ /* 0x000fe40000000f00 */
[----:B------:R-:W-:Y:S02]  /*1e60*/  @P1 MOV R54, R94 ;  /* 0x0000005e00361202 */ /* 0x000fe40000000f00 */
[----:B------:R-:W-:Y:S01]  /*1e70*/  @P1 MOV R55, R95 ;  /* 0x0000005f00371202 */ /* 0x000fe20000000f00 */
[----:B------:R0:W-:Y:S04]  /*1e80*/  STG.E.128 desc[UR4][R176.64], R88 ;  /* 0x00000058b0007986 */ /* 0x0001e8000c101d04 */
[----:B------:R-:W2:Y:S04]  /*1e90*/  LDG.E.128 R96, desc[UR4][R96.64] ;  /* 0x0000000460607981 */ /* 0x000ea8000c1e1d00 */
[----:B------:R1:W3:Y:S01]  /*1ea0*/  @P1 LDG.E.128 R52, desc[UR4][R174.64] ;  /* 0x00000004ae341981 */ /* 0x0002e2000c1e1d00 */
        /* <DEDUP_REMOVED lines=34> */
[-C--:B--2---:R-:W-:Y:S01]  /*20d0*/  FMUL.FTZ R175, R96, R180.reuse ;  /* 0x000000b460af7220 */ /* 0x084fe20000410000 */
[-C--:B------:R-:W-:Y:S01]  /*20e0*/  FMUL.FTZ R174, R97, R180.reuse ;  /* 0x000000b461ae7220 */ /* 0x080fe20000410000 */
[-C--:B------:R-:W-:Y:S01]  /*20f0*/  FMUL.FTZ R98, R98, R180.reuse ;  /* 0x000000b462627220 */ /* 0x080fe20000410000 */
[----:B------:R-:W-:Y:S01]  /*2100*/  FMUL.FTZ R99, R99, R180 ;  /* 0x000000b463637220 */ /* 0x000fe20000410000 */
[----:B---3--:R-:W-:Y:S01]  /*2110*/  @P1 MOV R92, R52 ;  /* 0x00000034005c1202 */ /* 0x008fe20000000f00 */
[----:B------:R-:W-:Y:S01]  /*2120*/  FMUL.FTZ R96, R108, R175 ;  /* 0x000000af6c607220 */ /* 0x000fe20000410000 */
[----:B------:R-:W-:Y:S01]  /*2130*/  @P1 MOV R93, R53 ;  /* 0x00000035005d1202 */ /* 0x000fe20000000f00 */
[----:B------:R-:W-:Y:S01]  /*2140*/  FMUL.FTZ R97, R169, R174 ;  /* 0x000000aea9617220 */ /* 0x000fe20000410000 */
[----:B------:R-:W-:Y:S01]  /*2150*/  @P1 MOV R94, R54 ;  /* 0x00000036005e1202 */ /* 0x000fe20000000f00 */
[----:B------:R-:W-:Y:S01]  /*2160*/  @P2 FADD.FTZ R96, R96, R92 ;  /* 0x0000005c60602221 */ /* 0x000fe20000010000 */
[----:B------:R-:W-:Y:S01]  /*2170*/  @P1 MOV R95, R55 ;  /* 0x00000037005f1202 */ /* 0x000fe20000000f00 */
[----:B------:R-:W-:Y:S01]  /*2180*/  FMUL.FTZ R98, R109, R98 ;  /* 0x000000626d627220 */ /* 0x000fe20000410000 */
[----:B------:R-:W-:Y:S01]  /*2190*/  FMUL.FTZ R99, R170, R99 ;  /* 0x00000063aa637220 */ /* 0x000fe20000410000 */
[----:B------:R-:W-:Y:S01]  /*21a0*/  FADD.FTZ R92, R88, R177 ;  /* 0x000000b1585c7221 */ /* 0x000fe20000010000 */
[----:B------:R-:W-:Y:S01]  /*21b0*/  @P2 FADD.FTZ R97, R97, R93 ;  /* 0x0000005d61612221 */ /* 0x000fe20000010000 */
[----:B------:R-:W-:Y:S01]  /*21c0*/  @P2 FADD.FTZ R98, R98, R94 ;  /* 0x0000005e62622221 */ /* 0x000fe20000010000 */
[----:B------:R-:W-:Y:S01]  /*21d0*/  @P2 FADD.FTZ R99, R99, R95 ;  /* 0x0000005f63632221 */ /* 0x000fe20000010000 */
[----:B------:R-:W-:-:S04]  /*21e0*/  FADD.FTZ R93, R89, R92 ;  /* 0x0000005c595d7221 */ /* 0x000fc80000010000 */
        /* <DEDUP_REMOVED lines=110> */
.L_x_30180:
[----:B------:R-:W-:Y:S01]  /*28d0*/  FSEL R92, R93, RZ, !P3 ;  /* 0x000000ff5d5c7208 */ /* 0x000fe20005800000 */
[----:B-1----:R-:W-:-:S04]  /*28e0*/  FADD.FTZ R175, R174, R175 ;  /* 0x000000afaeaf7221 */ /* 0x002fc80000010000 */
[--C-:B------:R-:W-:Y:S01]  /*28f0*/  FADD.FTZ R173, R58, -R92.reuse ;  /* 0x8000005c3aad7221 */ /* 0x100fe20000010000 */
[----:B------:R-:W-:Y:S01]  /*2900*/  FMUL.FTZ R58, R93, R93 ;  /* 0x0000005d5d3a7220 */ /* 0x000fe20000410000 */
[----:B------:R-:W-:Y:S01]  /*2910*/  FFMA.FTZ R94, R175, R94, UR12 ;  /* 0x0000000caf5e7e23 */ /* 0x000fe2000801005e */
[--C-:B------:R-:W-:Y:S01]  /*2920*/  FADD.FTZ R175, R61, -R92.reuse ;  /* 0x8000005c3daf7221 */ /* 0x100fe20000010000 */
[--C-:B------:R-:W-:Y:S01]  /*2930*/  FADD.FTZ R95, R56, -R92.reuse ;  /* 0x8000005c385f7221 */ /* 0x100fe20000010000 */
[--C-:B------:R-:W-:Y:S01]  /*2940*/  FADD.FTZ R172, R57, -R92.reuse ;  /* 0x8000005c39ac7221 */ /* 0x100fe20000010000 */
[----:B------:R-:W-:Y:S01]  /*2950*/  FSEL R61, R58, RZ, P3 ;  /* 0x000000ff3a3d7208 */ /* 0x000fe20001800000 */
[----:B------:R-:W1:Y:S01]  /*2960*/  @!P1 LDC.64 R56, c[0x0][0x250] ;  /* 0x00009400ff389b82 */ /* 0x000e620000000a00 */
[--C-:B0-----:R-:W-:Y:S01]  /*2970*/  FADD.FTZ R174, R59, -R92.reuse ;  /* 0x8000005c3bae7221 */ /* 0x101fe20000010000 */
[--C-:B------:R-:W-:Y:S01]  /*2980*/  FADD.FTZ R204, R83, -R92.reuse ;  /* 0x8000005c53cc7221 */ /* 0x100fe20000010000 */
[--C-:B------:R-:W-:Y:S01]  /*2990*/  FADD.FTZ R80, R80, -R92.reuse ;  /* 0x8000005c50507221 */ /* 0x100fe20000010000 */
[----:B------:R-:W-:Y:S01]  /*29a0*/  FADD.FTZ R61, R94, R61 ;  /* 0x0000003d5e3d7221 */ /* 0x000fe20000010000 */
[--C-:B------:R-:W-:Y:S01]  /*29b0*/  FADD.FTZ R94, R82, -R92.reuse ;  /* 0x8000005c525e7221 */ /* 0x100fe20000010000 */
[--C-:B------:R-:W-:Y:S01]  /*29c0*/  FADD.FTZ R81, R81, -R92.reuse ;  /* 0x8000005c51517221 */ /* 0x100fe20000010000 */
[--C-:B------:R-:W-:Y:S01]  /*29d0*/  FADD.FTZ R60, R60, -R92.reuse ;  /* 0x8000005c3c3c7221 */ /* 0x100fe20000010000 */
[----:B------:R-:W0:Y:S01]  /*29e0*/  @!P1 LDC.64 R58, c[0x0][0x258] ;  /* 0x00009600ff3a9b82 */ /* 0x000e220000000a00 */
[----:B------:R2:W3:Y:S01]  /*29f0*/  MUFU.RSQ R205, R61 ;  /* 0x0000003d00cd7308 */ /* 0x0004e20000001400 */
[--C-:B------:R-:W-:Y:S01]  /*2a00*/  FADD.FTZ R176, R62, -R92.reuse ;  /* 0x8000005c3eb07221 */ /* 0x100fe20000010000 */
[--C-:B------:R-:W-:Y:S01]  /*2a10*/  FADD.FTZ R177, R63, -R92.reuse ;  /* 0x8000005c3fb17221 */ /* 0x100fe20000010000 */
[--C-:B------:R-:W-:Y:S01]  /*2a20*/  FADD.FTZ R180, R64, -R92.reuse ;  /* 0x8000005c40b47221 */ /* 0x100fe20000010000 */
[--C-:B------:R-:W-:Y:S01]  /*2a30*/  FADD.FTZ R182, R65, -R92.reuse ;  /* 0x8000005c41b67221 */ /* 0x100fe20000010000 */
[--C-:B------:R-:W-:Y:S01]  /*2a40*/  FADD.FTZ R184, R66, -R92.reuse ;  /* 0x8000005c42b87221 */ /* 0x100fe20000010000 */
[--C-:B------:R-:W-:Y:S01]  /*2a50*/  FADD.FTZ R186, R67, -R92.reuse ;  /* 0x8000005c43ba7221 */ /* 0x100fe20000010000 */
[----:B------:R-:W4:Y:S01]  /*2a60*/  LDC.64 R82, c[0x0][0x2b8] ;  /* 0x0000ae00ff527b82 */ /* 0x000f220000000a00 */
        /* <DEDUP_REMOVED lines=22> */
[--C-:B--2---:R-:W-:Y:S01]  /*2bd0*/  FADD.FTZ R61, R98, -R92.reuse ;  /* 0x8000005c623d7221 */ /* 0x104fe20000010000 */
[----:B------:R-:W-:Y:S01]  /*2be0*/  FADD.FTZ R92, R99, -R92 ;  /* 0x8000005c635c7221 */ /* 0x000fe20000010000 */
[C---:B---3--:R-:W-:Y:S01]  /*2bf0*/  FMUL.FTZ R98, R205.reuse, R80 ;  /* 0x00000050cd627220 */ /* 0x048fe20000410000 */
[C---:B------:R-:W-:Y:S01]  /*2c00*/  FMUL.FTZ R99, R205.reuse, R81 ;  /* 0x00000051cd637220 */ /* 0x040fe20000410000 */
[C---:B-1----:R-:W-:Y:S01]  /*2c10*/  @!P1 IMAD.WIDE R56, R110.reuse, 0x4, R56 ;  /* 0x000000046e389825 */ /* 0x042fe200078e0238 */
[----:B------:R-:W1:Y:S03]  /*2c20*/  LDC.64 R80, c[0x0][0x210] ;  /* 0x00008400ff507b82 */ /* 0x000e660000000a00 */
[----:B------:R-:W-:Y:S01]  /*2c30*/  FMUL.FTZ R172, R205, R172 ;  /* 0x000000accdac7220 */ /* 0x000fe20000410000 */
[----:B------:R-:W-:Y:S01]  /*2c40*/  IADD3 R62, P2, R171, UR14, RZ ;  /* 0x0000000eab3e7c10 */ /* 0x000fe2000ff5e0ff */
[----:B0-----:R-:W-:-:S04]  /*2c50*/  @!P1 IMAD.WIDE R64, R110, 0x4, R58 ;  /* 0x000000046e409825 */ /* 0x001fc800078e023a */
        /* <DEDUP_REMOVED lines=12> */
[----:B------:R-:W-:Y:S01]  /*2d20*/  IADD3.X R63, R178, UR15, RZ, P2, !PT ;  /* 0x0000000fb23f7c10 */ /* 0x000fe200097fe4ff */
[C---:B------:R-:W-:Y:S01]  /*2d30*/  FMUL.FTZ R72, R205.reuse, R188 ;  /* 0x000000bccd487220 */ /* 0x040fe20000410000 */
[C---:B------:R-:W-:Y:S01]  /*2d40*/  FMUL.FTZ R73, R205.reuse, R190 ;  /* 0x000000becd497220 */ /* 0x040fe20000410000 */
[C---:B------:R-:W-:Y:S01]  /*2d50*/  FMUL.FTZ R74, R205.reuse, R192 ;  /* 0x000000c0cd4a7220 */ /* 0x040fe20000410000 */
[----:B------:R-:W-:Y:S01]  /*2d60*/  FMUL.FTZ R75, R205, R194 ;  /* 0x000000c2cd4b7220 */ /* 0x000fe20000410000 */
[----:B------:R-:W-:Y:S01]  /*2d70*/  FFMA.FTZ R59, R131, R59, R112 ;  /* 0x0000003b833b7223 */ /* 0x000fe20000010070 */
[----:B------:R-:W-:Y:S01]  /*2d80*/  FFMA.FTZ R58, R22, R58, R3 ;  /* 0x0000003a163a7223 */ /* 0x000fe20000010003 */
[----:B0-----:R-:W-:Y:S01]  /*2d90*/  FFMA.FTZ R57, R132, R172, R111 ;  /* 0x000000ac84397223 */ /* 0x001fe2000001006f */
[----:B------:R-:W-:Y:S01]  /*2da0*/  FFMA.FTZ R56, R23, R95, R2 ;  /* 0x0000005f17387223 */ /* 0x000fe20000010002 */
[C---:B------:R-:W-:Y:S01]  /*2db0*/  FMUL.FTZ R172, R205.reuse, R61 ;  /* 0x0000003dcdac7220 */ /* 0x040fe20000410000 */
[----:B------:R0:W-:Y:S01]  /*2dc0*/  @!P1 STG.E desc[UR4][R64.64], R205 ;  /* 0x000000cd40009986 */ /* 0x0001e2000c101904 */
[C---:B------:R-:W-:Y:S01]  /*2dd0*/  FMUL.FTZ R76, R205.reuse, R196 ;  /* 0x000000c4cd4c7220 */ /* 0x040fe20000410000 */
[C---:B------:R-:W-:Y:S01]  /*2de0*/  FMUL.FTZ R77, R205.reuse, R197 ;  /* 0x000000c5cd4d7220 */ /* 0x040fe20000410000 */
[C---:B------:R-:W-:Y:S01]  /*2df0*/  FMUL.FTZ R78, R205.reuse, R198 ;  /* 0x000000c6cd4e7220 */ /* 0x040fe20000410000 */
[----:B------:R-:W-:Y:S01]  /*2e00*/  FMUL.FTZ R79, R205, R199 ;  /* 0x000000c7cd4f7220 */ /* 0x000fe20000410000 */
[----:B----4-:R-:W-:-:S04]  /*2e10*/  IMAD.WIDE.U32 R60, R179, 0x10, R82 ;  /* 0x00000010b33c7825 */ /* 0x010fc800078e0052 */
[----:B------:R-:W-:Y:S01]  /*2e20*/  FFMA.FTZ R67, R133, R67, R114 ;  /* 0x0000004385437223 */ /* 0x000fe20000010072 */
[----:B------:R-:W-:Y:S01]  /*2e30*/  FFMA.FTZ R66, R24, R66, R5 ;  /* 0x0000004218427223 */ /* 0x000fe20000010005 */
[C---:B------:R-:W-:Y:S01]  /*2e40*/  FMUL.FTZ R200, R205.reuse, R200 ;  /* 0x000000c8cdc87220 */ /* 0x040fe20000410000 */
[C---:B------:R-:W-:Y:S01]  /*2e50*/  FMUL.FTZ R201, R205.reuse, R201 ;  /* 0x000000c9cdc97220 */ /* 0x040fe20000410000 */
[C---:B------:R-:W-:Y:S01]  /*2e60*/  FMUL.FTZ R202, R205.reuse, R202 ;  /* 0x000000cacdca7220 */ /* 0x040fe20000410000 */
[----:B------:R-:W-:Y:S01]  /*2e70*/  FMUL.FTZ R203, R205, R203 ;  /* 0x000000cbcdcb7220 */ /* 0x000fe20000410000 */
[----:B0-----:R-:W-:Y:S01]  /*2e80*/  FFMA.FTZ R65, R134, R175, R113 ;  /* 0x000000af86417223 */ /* 0x001fe20000010071 */
[----:B------:R-:W-:Y:S01]  /*2e90*/  FFMA.FTZ R64, R25, R68, R4 ;  /* 0x0000004419407223 */ /* 0x000fe20000010004 */
        /* <DEDUP_REMOVED lines=23> */
[----:B------:R0:W-:Y:S01]  /*3010*/  STG.E.128 desc[UR4][R62.64], R56 ;  /* 0x000000383e007986 */ /* 0x0001e2000c101d04 */
[----:B------:R-:W-:-:S04]  /*3020*/  IMAD.WIDE.U32 R96, R185, 0x10, R82 ;  /* 0x00000010b9607825 */ /* 0x000fc800078e0052 */
[----:B------:R-:W-:Y:S01]  /*3030*/  FFMA.FTZ R79, R139, R79, R120 ;  /* 0x0000004f8b4f7223 */ /* 0x000fe20000010078 */
[----:B------:R-:W-:Y:S01]  /*3040*/  FFMA.FTZ R78, R30, R78, R11 ;  /* 0x0000004e1e4e7223 */ /* 0x000fe2000001000b */
[----:B------:R-:W-:Y:S01]  /*3050*/  FFMA.FTZ R77, R140, R77, R119 ;  /* 0x0000004d8c4d7223 */ /* 0x000fe20000010077 */
[----:B------:R-:W-:Y:S01]  /*3060*/  FFMA.FTZ R76, R31, R76, R10 ;  /* 0x0000004c1f4c7223 */ /* 0x000fe2000001000a */
[--C-:B------:R-:W-:Y:S01]  /*3070*/  IMAD.WIDE.U32 R90, R189, 0x10, R82.reuse ;  /* 0x00000010bd5a7825 */ /* 0x100fe200078e0052 */
[----:B------:R2:W-:Y:S01]  /*3080*/  STG.E.128 desc[UR4][R60.64], R64 ;  /* 0x000000403c007986 */ /* 0x0005e2000c101d04 */
[----:B-1----:R-:W-:Y:S02]  /*3090*/  LEA R110, R80, R110, 0x2 ;  /* 0x0000006e506e7211 */ /* 0x002fe400078e10ff */
[----:B------:R-:W-:Y:S01]  /*30a0*/  IMAD.WIDE.U32 R88, R191, 0x10, R82 ;  /* 0x00000010bf587825 */ /* 0x000fe200078e0052 */
[----:B------:R1:W-:Y:S01]  /*30b0*/  STG.E.128 desc[UR4][R92.64], R68 ;  /* 0x000000445c007986 */ /* 0x0003e2000c101d04 */
[----:B------:R-:W-:-:S02]  /*30c0*/  ISETP.GE.AND P1, PT, R110, R81, PT ;  /* 0x000000516e00720c */ /* 0x000fc40003f26270 */
[----:B------:R-:W-:Y:S01]  /*30d0*/  IMAD.WIDE.U32 R86, R193, 0x10, R82 ;  /* 0x00000010c1567825 */ /* 0x000fe200078e0052 */
[----:B------:R3:W-:Y:S03]  /*30e0*/  STG.E.128 desc[UR4][R94.64], R72 ;  /* 0x000000485e007986 */ /* 0x0007e6000c101d04 */
[----:B0-----:R-:W-:Y:S01]  /*30f0*/  FFMA.FTZ R59, R141, R203, R122 ;  /* 0x000000cb8d3b7223 */ /* 0x001fe2000001007a */
[----:B------:R-:W-:Y:S01]  /*3100*/  FFMA.FTZ R58, R32, R202, R13 ;  /* 0x000000ca203a7223 */ /* 0x000fe2000001000d */
[----:B------:R-:W-:Y:S01]  /*3110*/  FFMA.FTZ R57, R142, R201, R121 ;  /* 0x000000c98e397223 */ /* 0x000fe20000010079 */
[----:B------:R-:W-:Y:S01]  /*3120*/  FFMA.FTZ R56, R33, R200, R12 ;  /* 0x000000c821387223 */ /* 0x000fe2000001000c */
[----:B------:R-:W-:Y:S01]  /*3130*/  FFMA.FTZ R63, R143, R204, R124 ;  /* 0x000000cc8f3f7223 */ /* 0x000fe2000001007c */
[----:B------:R-:W-:Y:S01]  /*3140*/  FFMA.FTZ R62, R34, R171, R15 ;  /* 0x000000ab223e7223 */ /* 0x000fe2000001000f */
[----:B------:R-:W-:-:S04]  /*3150*/  IMAD.WIDE.U32 R84, R195, 0x10, R82 ;  /* 0x00000010c3547825 */ /* 0x000fc800078e0052 */
[----:B--2---:R-:W-:Y:S01]  /*3160*/  FFMA.FTZ R61, R144, R99, R123 ;  /* 0x00000063903d7223 */ /* 0x004fe2000001007b */
        /* <DEDUP_REMOVED lines=9> */
[----:B------:R-:W-:Y:S01]  /*3200*/  IMAD.WIDE.U32 R82, R187, 0x10, R82 ;  /* 0x00000010bb527825 */ /* 0x000fe200078e0052 */
[----:B------:R0:W-:Y:S03]  /*3210*/  STG.E.128 desc[UR4][R96.64], R76 ;  /* 0x0000004c60007986 */ /* 0x0001e6000c101d04 */
[----:B---3--:R-:W-:Y:S01]  /*3220*/  FFMA.FTZ R75, R149, R192, R130 ;  /* 0x000000c0954b7223 */ /* 0x008fe20000010082 */
        /* <DEDUP_REMOVED lines=10> */
.L_x_30167:
        /* <DEDUP_REMOVED lines=8> */
.L_x_30170:
[----:B------:R-:W-:Y:S05]  /*3350*/  BSYNC B0 ;  /* 0x0000000000007941 */ /* 0x000fea0003800000 */
.L_x_30169:
        /* <DEDUP_REMOVED lines=9> */
.L_x_30171:
[----:B------:R-:W-:Y:S01]  /*33f0*/  HFMA2.MMA R180, -RZ, RZ, 0, 2.384185791015625e-07 ;  /* 0x00000004ffb47435 */ /* 0x000fe200000001ff */
[----:B------:R-:W-:-:S05]  /*3400*/  MOV R94, R175 ;  /* 0x000000af005e7202 */ /* 0x000fca0000000f00 */
[----:B------:R-:W-:-:S05]  /*3410*/  FADD.FTZ R172, R95, R94 ;  /* 0x0000005e5fac7221 */ /* 0x000fca0000010000 */
[----:B------:R-:W-:-:S07]  /*3420*/  MOV R177, R172 ;  /* 0x000000ac00b17202 */ /* 0x000fce0000000f00 */
[----:B------:R-:W-:Y:S05]  /*3430*/  WARPSYNC.COLLECTIVE R176, `(.L_x_30172) ;  /* 0x00000000b0087348 */ /* 0x000fea0003c00000 */
[----:B------:R0:W1:Y:S02]  /*3440*/  SHFL.BFLY P2, R175, R177, R180, R197 ;  /* 0x0c0000b4b1af7389 */ /* 0x00006400000400c5 */
[----:B01----:R-:W-:Y:S01]  /*3450*/  ENDCOLLECTIVE ;  /* 0x000000000000791b */ /* 0x003fe20003800000 */
.L_x_30172:
[----:B------:R-:W-:Y:S01]  /*3460*/  HFMA2.MMA R180, -RZ, RZ, 0, 4.76837158203125e-07 ;  /* 0x00000008ffb47435 */ /* 0x000fe200000001ff */
[----:B------:R-:W-:-:S05]  /*3470*/  MOV R93, R175 ;  /* 0x000000af005d7202 */ /* 0x000fca0000000f00 */
[----:B------:R-:W-:-:S05]  /*3480*/  FADD.FTZ R173, R172, R93 ;  /* 0x0000005dacad7221 */ /* 0x000fca0000010000 */
[----:B------:R-:W-:-:S07]  /*3490*/  MOV R177, R173 ;  /* 0x000000ad00b17202 */ /* 0x000fce0000000f00 */
[----:B------:R-:W-:Y:S05]  /*34a0*/  WARPSYNC.COLLECTIVE R176, `(.L_x_30173) ;  /* 0x00000000b0087348 */ /* 0x000fea0003c00000 */
[----:B------:R0:W1:Y:S02]  /*34b0*/  SHFL.BFLY P2, R175, R177, R180, R197 ;  /* 0x0c0000b4b1af7389 */ /* 0x00006400000400c5 */
[----:B01----:R-:W-:Y:S01]  /*34c0*/  ENDCOLLECTIVE ;  /* 0x000000000000791b */ /* 0x003fe20003800000 */
.L_x_30173:
        /* <DEDUP_REMOVED lines=8> */
.L_x_30174:
        /* <DEDUP_REMOVED lines=88> */
.L_x_30175:
[----:B------:R-:W-:Y:S01]  /*3ad0*/  HFMA2.MMA R180, -RZ, RZ, 0, 1.1920928955078125e-07 ;  /* 0x00000002ffb47435 */ /* 0x000fe200000001ff */
[----:B------:R-:W-:-:S05]  /*3ae0*/  MOV R95, R175 ;  /* 0x000000af005f7202 */ /* 0x000fca0000000f00 */
[----:B------:R-:W-:-:S05]  /*3af0*/  FADD.FTZ R95, R92, R95 ;  /* 0x0000005f5c5f7221 */ /* 0x000fca0000010000 */
[----:B------:R-:W-:-:S07]  /*3b00*/  MOV R177, R95 ;  /* 0x0000005f00b17202 */ /* 0x000fce0000000f00 */
[----:B------:R-:W-:Y:S05]  /*3b10*/  WARPSYNC.COLLECTIVE R176, `(.L_x_30176) ;  /* 0x00000000b0087348 */ /* 0x000fea0003c00000 */
[----:B------:R0:W1:Y:S02]  /*3b20*/  SHFL.BFLY P2, R175, R177, R180, R197 ;  /* 0x0c0000b4b1af7389 */ /* 0x00006400000400c5 */
[----:B01----:R-:W-:Y:S01]  /*3b30*/  ENDCOLLECTIVE ;  /* 0x000000000000791b */ /* 0x003fe20003800000 */
.L_x_30176:
[----:B------:R-:W-:Y:S01]  /*3b40*/  HFMA2.MMA R180, -RZ, RZ, 0, 2.384185791015625e-07 ;  /* 0x00000004ffb47435 */ /* 0x000fe200000001ff */
[----:B------:R-:W-:-:S05]  /*3b50*/  MOV R172, R175 ;  /* 0x000000af00ac7202 */ /* 0x000fca0000000f00 */
[----:B------:R-:W-:-:S05]  /*3b60*/  FADD.FTZ R172, R95, R172 ;  /* 0x000000ac5fac7221 */ /* 0x000fca0000010000 */
[----:B------:R-:W-:-:S07]  /*3b70*/  MOV R177, R172 ;  /* 0x000000ac00b17202 */ /* 0x000fce0000000f00 */
[----:B------:R-:W-:Y:S05]  /*3b80*/  WARPSYNC.COLLECTIVE R176, `(.L_x_30177) ;  /* 0x00000000b0087348 */ /* 0x000fea0003c00000 */
[----:B------:R0:W1:Y:S02]  /*3b90*/  SHFL.BFLY P2, R175, R177, R180, R197 ;  /* 0x0c0000b4b1af7389 */ /* 0x00006400000400c5 */
[----:B01----:R-:W-:Y:S01]  /*3ba0*/  ENDCOLLECTIVE ;  /* 0x000000000000791b */ /* 0x003fe20003800000 */
.L_x_30177:
[----:B------:R-:W-:Y:S01]  /*3bb0*/  HFMA2.MMA R180, -RZ, RZ, 0, 4.76837158203125e-07 ;  /* 0x00000008ffb47435 */ /* 0x000fe200000001ff */
[----:B------:R-:W-:-:S05]  /*3bc0*/  MOV R173, R175 ;  /* 0x000000af00ad7202 */ /* 0x000fca0000000f00 */
[----:B------:R-:W-:-:S05]  /*3bd0*/  FADD.FTZ R173, R172, R173 ;  /* 0x000000adacad7221 */ /* 0x000fca0000010000 */
[----:B------:R-:W-:-:S07]  /*3be0*/  MOV R177, R173 ;  /* 0x000000ad00b17202 */ /* 0x000fce0000000f00 */
[----:B------:R-:W-:Y:S05]  /*3bf0*/  WARPSYNC.COLLECTIVE R176, `(.L_x_30178) ;  /* 0x00000000b0087348 */ /* 0x000fea0003c00000 */
[----:B------:R0:W1:Y:S02]  /*3c00*/  SHFL.BFLY P2, R175, R177, R180, R197 ;  /* 0x0c0000b4b1af7389 */ /* 0x00006400000400c5 */
[----:B01----:R-:W-:Y:S01]  /*3c10*/  ENDCOLLECTIVE ;  /* 0x000000000000791b */ /* 0x003fe20003800000 */
.L_x_30178:
[----:B------:R-:W-:Y:S01]  /*3c20*/  HFMA2.MMA R180, -RZ, RZ, 0, 9.5367431640625e-07 ;  /* 0x00000010ffb47435 */ /* 0x000fe200000001ff */
[----:B------:R-:W-:-:S05]  /*3c30*/  MOV R174, R175 ;  /* 0x000000af00ae7202 */ /* 0x000fca0000000f00 */
[----:B------:R-:W-:-:S05]  /*3c40*/  FADD.FTZ R174, R173, R174 ;  /* 0x000000aeadae7221 */ /* 0x000fca0000010000 */
[----:B------:R-:W-:-:S07]  /*3c50*/  MOV R177, R174 ;  /* 0x000000ae00b17202 */ /* 0x000fce0000000f00 */
[----:B------:R-:W-:Y:S05]  /*3c60*/  WARPSYNC.COLLECTIVE R176, `(.L_x_30179) ;  /* 0x00000000b0087348 */ /* 0x000fea0003c00000 */
[----:B------:R0:W1:Y:S02]  /*3c70*/  SHFL.BFLY P2, R175, R177, R180, R197 ;  /* 0x0c0000b4b1af7389 */ /* 0x00006400000400c5 */
[----:B01----:R-:W-:Y:S01]  /*3c80*/  ENDCOLLECTIVE ;  /* 0x000000000000791b */ /* 0x003fe20003800000 */
.L_x_30179:
[----:B------:R-:W-:Y:S05]  /*3c90*/  BRA `(.L_x_30180) ;  /* 0xffffffec000c7947 */ /* 0x000fea000383ffff */
.L_x_30181:
        /* <DEDUP_REMOVED lines=14> */
.L_x_37499:


//--------------------- .text._ZN10layer_norm13ln_fwd_kernelINS_13Kernel_traitsI6__halfffffjLj1280ELj1ELj4ELj1ELj16ENS_18Kernel_traits_baseILj1280ES2_ffffjLj128EEEEELb0ELb1ELb1ELb0EEEvNS_9FwdParamsE --------------------------
	.section	.text._ZN10layer_norm13ln_fwd_kernelINS_13Kernel_traitsI6__halfffffjLj1280ELj1ELj4ELj1ELj16ENS_18Kernel_traits_baseILj1280ES2_ffffjLj128EEEEELb0ELb1ELb1ELb0EEEvNS_9FwdParamsE,"ax",@progbits
	.align	128
        .global         _ZN10layer_norm13ln_fwd_kernelINS_13Kernel_traitsI6__halfffffjLj1280ELj1ELj4ELj1ELj16ENS_18Kernel_traits_baseILj1280ES2_ffffjLj128EEEEELb0ELb1ELb1ELb0EEEvNS_9FwdParamsE
        .type           _ZN10layer_norm13ln_fwd_kernelINS_13Kernel_traitsI6__halfffffjLj1280ELj1ELj4ELj1ELj16ENS_18Kernel_traits_baseILj1280ES2_ffffjLj128EEEEELb0ELb1ELb1ELb0EEEvNS_9FwdParamsE,@function
        .size           _ZN10layer_norm13ln_fwd_kernelINS_13Kernel_traitsI6__halfffffjLj1280ELj1ELj4ELj1ELj16ENS_18Kernel_traits_baseILj1280ES2_ffffjLj128EEEEELb0ELb1ELb1ELb0EEEvNS_9FwdParamsE,(.L_x_37500 - _ZN10layer_norm13ln_fwd_kernelINS_13Kernel_traitsI6__halfffffjLj1280ELj1ELj4ELj1ELj16ENS_18Kernel_traits_baseILj1280ES2_ffffjLj128EEEEELb0ELb1ELb1ELb0EEEvNS_9FwdParamsE)
        .other          _ZN10layer_norm13ln_fwd_kernelINS_13Kernel_traitsI6__halfffffjLj1280ELj1ELj4ELj1ELj16ENS_18Kernel_traits_baseILj1280ES2_ffffjLj128EEEEELb0ELb1ELb1ELb0EEEvNS_9FwdParamsE,@"STO_CUDA_ENTRY STV_DEFAULT"
_ZN10layer_norm13ln_fwd_kernelINS_13Kernel_traitsI6__halfffffjLj1280ELj1ELj4ELj1ELj16ENS_18Kernel_traits_baseILj1280ES2_ffffjLj128EEEEELb0ELb1ELb1ELb0EEEvNS_9FwdParamsE:
.text._ZN10layer_norm13ln_fwd_kernelINS_13Kernel_traitsI6__halfffffjLj1280ELj1ELj4ELj1ELj16ENS_18Kernel_traits_baseILj1280ES2_ffffjLj128EEEEELb0ELb1ELb1ELb0EEEvNS_9FwdParamsE:
        /* <DEDUP_REMOVED lines=10> */
[----:B------:R-:W-:Y:S02]  /*00a0*/  LOP3.LUT R6, R2, 0x1f, RZ, 0x3c, !PT ;  /* 0x0000001f02067812 */ /* 0x000fe400078e3cff */
[----:B------:R-:W-:Y:S02]  /*00b0*/  MOV R5, R2 ;  /* 0x0000000200057202 */ /* 0x000fe40000000f00 */
[----:B------:R-:W-:-:S04]  /*00c0*/  LEA.HI.SX32 R3, R3, R6, 0x1e ;  /* 0x0000000603037211 */ /* 0x000fc800078ff2ff */
[C---:B------:R-:W-:Y:S02]  /*00d0*/  ISETP.GE.U32.AND P6, PT, R3.reuse, 0x40, PT ;  /* 0x000000400300780c */ /* 0x040fe40003fc6070 */
[C---:B------:R-:W-:Y:S02]  /*00e0*/  ISETP.GE.U32.AND P5, PT, R3.reuse, 0x60, PT ;  /* 0x000000600300780c */ /* 0x040fe40003fa6070 */
[C---:B------:R-:W-:Y:S02]  /*00f0*/  ISETP.GE.U32.AND P4, PT, R3.reuse, 0x80, PT ;  /* 0x000000800300780c */ /* 0x040fe40003f86070 */
[C---:B------:R-:W-:Y:S02]  /*0100*/  LOP3.LUT P0, RZ, R3.reuse, 0xffffffe0, RZ, 0xc0, !PT ;  /* 0xffffffe003ff7812 */ /* 0x040fe4000780c0ff */
        /* <DEDUP_REMOVED lines=24> */
.L_x_30183:
[----:B------:R-:W-:Y:S05]  /*0290*/  BSYNC B0 ;  /* 0x0000000000007941 */ /* 0x000fea0003800000 */
.L_x_30182:
        /* <DEDUP_REMOVED lines=17> */
.L_x_30185:
[----:B------:R-:W-:Y:S05]  /*03b0*/  BSYNC B0 ;  /* 0x0000000000007941 */ /* 0x000fea0003800000 */
.L_x_30184:
        /* <DEDUP_REMOVED lines=17> */
.L_x_30187:
[----:B------:R-:W-:Y:S05]  /*04d0*/  BSYNC B0 ;  /* 0x0000000000007941 */ /* 0x000fea0003800000 */
.L_x_30186:
        /* <DEDUP_REMOVED lines=17> */
.L_x_30189:
[----:B------:R-:W-:Y:S05]  /*05f0*/  BSYNC B0 ;  /* 0x0000000000007941 */ /* 0x000fea0003800000 */
.L_x_30188:
        /* <DEDUP_REMOVED lines=17> */
.L_x_30191:
[----:B------:R-:W-:Y:S05]  /*0710*/  BSYNC B0 ;  /* 0x0000000000007941 */ /* 0x000fea0003800000 */
.L_x_30190:
        /* <DEDUP_REMOVED lines=20> */
.L_x_30193:
[----:B------:R-:W-:Y:S05]  /*0860*/  BSYNC B0 ;  /* 0x0000000000007941 */ /* 0x000fea0003800000 */
.L_x_30192:
        /* <DEDUP_REMOVED lines=22> */
.L_x_30195:
[----:B------:R-:W-:Y:S05]  /*09d0*/  BSYNC B0 ;  /* 0x0000000000007941 */ /* 0x000fea0003800000 */
.L_x_30194:
        /* <DEDUP_REMOVED lines=20> */
.L_x_30197:
[----:B------:R-:W-:Y:S05]  /*0b20*/  BSYNC B0 ;  /* 0x0000000000007941 */ /* 0x000fea0003800000 */
.L_x_30196:
        /* <DEDUP_REMOVED lines=20> */
.L_x_30199:
[----:B------:R-:W-:Y:S05]  /*0c70*/  BSYNC B0 ;  /* 0x0000000000007941 */ /* 0x000fea0003800000 */
.L_x_30198:
        /* <DEDUP_REMOVED lines=19> */
.L_x_30201:
[----:B------:R-:W-:Y:S05]  /*0db0*/  BSYNC B0 ;  /* 0x0000000000007941 */ /* 0x000fea0003800000 */
.L_x_30200:
        /* <DEDUP_REMOVED lines=16> */
[--C-:B------:R-:W-:Y:S01]  /*0ec0*/  SHF.R.U64 R164, R12, 0x10, R13.reuse ;  /* 0x000000100ca47819 */ /* 0x100fe2000000120d */
        /* <DEDUP_REMOVED lines=13> */
[----:B------:R-:W-:Y:S01]  /*0fa0*/  SHF.R.U64 R85, R34, 0x10, R35 ;  /* 0x0000001022557819 */ /* 0x000fe20000001223 */
        /* <DEDUP_REMOVED lines=15> */
[----:B------:R-:W-:Y:S01]  /*10a0*/  SHF.R.U32.HI R82, RZ, 0x10, R35 ;  /* 0x00000010ff527819 */ /* 0x000fe20000011623 */
        /* <DEDUP_REMOVED lines=11> */
[----:B------:R-:W-:Y:S01]  /*1160*/  SHF.R.U64 R39, R40, 0x10, R41 ;  /* 0x0000001028277819 */ /* 0x000fe20000001229 */
[----:B------:R-:W-:Y:S01]  /*1170*/  HADD2.F32 R37, -RZ, R37.H0_H0 ;  /* 0x20000025ff257230 */ /* 0x000fe20000004100 */
        /* <DEDUP_REMOVED lines=170> */
.L_x_30323:
        /* <DEDUP_REMOVED lines=9> */
[----:B------:R-:W-:Y:S01]  /*1cb0*/  BSSY B0, `(.L_x_30202) ;  /* 0x0000040000007945 */ /* 0x000fe20003800000 */
        /* <DEDUP_REMOVED lines=36> */
[----:B0----5:R-:W-:-:S04]  /*1f00*/  FMUL.FTZ R101, R60, UR7 ;  /* 0x000000073c657c20 */ /* 0x021fc80008410000 */
[----:B------:R-:W-:-:S04]  /*1f10*/  FMUL.FTZ R56, R26, R101 ;  /* 0x000000651a387220 */ /* 0x000fc80000410000 */
[----:B------:R-:W-:-:S07]  /*1f20*/  @P2 FADD.FTZ R56, R52, R56 ;  /* 0x0000003834382221 */ /* 0x000fce0000010000 */
.L_x_30205:
[----:B------:R-:W-:Y:S05]  /*1f30*/  BSYNC B1 ;  /* 0x0000000000017941 */ /* 0x000fea0003800000 */
.L_x_30204:
[----:B------:R-:W-:Y:S04]  /*1f40*/  BSSY B1, `(.L_x_30206) ;  /* 0x0000005000017945 */ /* 0x000fe80003800000 */
[----:B------:R-:W-:Y:S05]  /*1f50*/  @!P3 BRA `(.L_x_30207) ;  /* 0x00000000000cb947 */ /* 0x000fea0003800000 */
[----:B0----5:R-:W-:-:S04]  /*1f60*/  FMUL.FTZ R100, R61, UR7 ;  /* 0x000000073d647c20 */ /* 0x021fc80008410000 */
[----:B------:R-:W-:-:S04]  /*1f70*/  FMUL.FTZ R57, R27, R100 ;  /* 0x000000641b397220 */ /* 0x000fc80000410000 */
[----:B------:R-:W-:-:S07]  /*1f80*/  @P2 FADD.FTZ R57, R53, R57 ;  /* 0x0000003935392221 */ /* 0x000fce0000010000 */
.L_x_30207:
[----:B------:R-:W-:Y:S05]  /*1f90*/  BSYNC B1 ;  /* 0x0000000000017941 */ /* 0x000fea0003800000 */
.L_x_30206:
[----:B------:R-:W-:Y:S04]  /*1fa0*/  BSSY B1, `(.L_x_30208) ;  /* 0x0000005000017945 */ /* 0x000fe80003800000 */
[----:B------:R-:W-:Y:S05]  /*1fb0*/  @!P3 BRA `(.L_x_30209) ;  /* 0x00000000000cb947 */ /* 0x000fea0003800000 */
[----:B0----5:R-:W-:-:S04]  /*1fc0*/  FMUL.FTZ R101, R62, UR7 ;  /* 0x000000073e657c20 */ /* 0x021fc80008410000 */
[----:B------:R-:W-:-:S04]  /*1fd0*/  FMUL.FTZ R58, R28, R101 ;  /* 0x000000651c3a7220 */ /* 0x000fc80000410000 */
[----:B------:R-:W-:-:S07]  /*1fe0*/  @P2 FADD.FTZ R58, R54, R58 ;  /* 0x0000003a363a2221 */ /* 0x000fce0000010000 */
.L_x_30209:
[----:B------:R-:W-:Y:S05]  /*1ff0*/  BSYNC B1 ;  /* 0x0000000000017941 */ /* 0x000fea0003800000 */
.L_x_30208:
[----:B------:R-:W-:Y:S04]  /*2000*/  BSSY B1, `(.L_x_30210) ;  /* 0x0000005000017945 */ /* 0x000fe80003800000 */
[----:B------:R-:W-:Y:S05]  /*2010*/  @!P3 BRA `(.L_x_30211) ;  /* 0x00000000000cb947 */ /* 0x000fea0003800000 */
[----:B0----5:R-:W-:-:S04]  /*2020*/  FMUL.FTZ R100, R63, UR7 ;  /* 0x000000073f647c20 */ /* 0x021fc80008410000 */
[----:B------:R-:W-:-:S04]  /*2030*/  FMUL.FTZ R59, R29, R100 ;  /* 0x000000641d3b7220 */ /* 0x000fc80000410000 */
[----:B------:R-:W-:-:S07]  /*2040*/  @P2 FADD.FTZ R59, R55, R59 ;  /* 0x0000003b373b2221 */ /* 0x000fce0000010000 */
.L_x_30211:
[----:B------:R-:W-:Y:S05]  /*2050*/  BSYNC B1 ;  /* 0x0000000000017941 */ /* 0x000fea0003800000 */
.L_x_30210:
[----:B0-----:R-:W0:Y:S01]  /*2060*/  LDC.64 R100, c[0x0][0x238] ;  /* 0x00008e00ff647b82 */ /* 0x001e220000000a00 */
[----:B------:R-:W-:Y:S01]  /*2070*/  IADD3 R181, R181, 0x20, RZ ;  /* 0x00000020b5b57810 */ /* 0x000fe20007ffe0ff */
[C---:B0-----:R-:W-:Y:S01]  /*2080*/  IMAD.WIDE.U32 R100, R179.reuse, 0x10, R100 ;  /* 0x00000010b3647825 */ /* 0x041fe200078e0064 */
[----:B------:R-:W-:-:S04]  /*2090*/  IADD3 R179, R179, 0x20, RZ ;  /* 0x00000020b3b37810 */ /* 0x000fc80007ffe0ff */
[----:B------:R0:W-:Y:S03]  /*20a0*/  STG.E.128 desc[UR4][R100.64], R56 ;  /* 0x0000003864007986 */ /* 0x0001e6000c101d04 */
.L_x_30203:
[----:B------:R-:W-:Y:S05]  /*20b0*/  BSYNC B0 ;  /* 0x0000000000007941 */ /* 0x000fea0003800000 */
.L_x_30202:
[----:B------:R-:W-:Y:S01]  /*20c0*/  LOP3.LUT P2, RZ, R4, 0x2000, RZ, 0xc0, !PT ;  /* 0x0000200004ff7812 */ /* 0x000fe2000784c0ff */
        /* <DEDUP_REMOVED lines=26> */
[----:B0----5:R-:W-:-:S04]  /*2270*/  FMUL.FTZ R101, R60, UR7 ;  /* 0x000000073c657c20 */ /* 0x021fc80008410000 */
[----:B------:R-:W-:-:S04]  /*2280*/  FMUL.FTZ R64, R30, R101 ;  /* 0x000000651e407220 */ /* 0x000fc80000410000 */
[----:B------:R-:W-:-:S07]  /*2290*/  @P2 FADD.FTZ R64, R52, R64 ;  /* 0x0000004034402221 */ /* 0x000fce0000010000 */
.L_x_30215:
[----:B------:R-:W-:Y:S05]  /*22a0*/  BSYNC B1 ;  /* 0x0000000000017941 */ /* 0x000fea0003800000 */
.L_x_30214:
[----:B------:R-:W-:Y:S04]  /*22b0*/  BSSY B1, `(.L_x_30216) ;  /* 0x0000005000017945 */ /* 0x000fe80003800000 */
[----:B------:R-:W-:Y:S05]  /*22c0*/  @!P3 BRA `(.L_x_30217) ;  /* 0x00000000000cb947 */ /* 0x000fea0003800000 */
[----:B0----5:R-:W-:-:S04]  /*22d0*/  FMUL.FTZ R100, R61, UR7 ;  /* 0x000000073d647c20 */ /* 0x021fc80008410000 */
[----:B------:R-:W-:-:S04]  /*22e0*/  FMUL.FTZ R65, R31, R100 ;  /* 0x000000641f417220 */ /* 0x000fc80000410000 */
[----:B------:R-:W-:-:S07]  /*22f0*/  @P2 FADD.FTZ R65, R53, R65 ;  /* 0x0000004135412221 */ /* 0x000fce0000010000 */
.L_x_30217:
[----:B------:R-:W-:Y:S05]  /*2300*/  BSYNC B1 ;  /* 0x0000000000017941 */ /* 0x000fea0003800000 */
.L_x_30216:
[----:B------:R-:W-:Y:S04]  /*2310*/  BSSY B1, `(.L_x_30218) ;  /* 0x0000005000017945 */ /* 0x000fe80003800000 */
[----:B------:R-:W-:Y:S05]  /*2320*/  @!P3 BRA `(.L_x_30219) ;  /* 0x00000000000cb947 */ /* 0x000fea0003800000 */
[----:B0----5:R-:W-:-:S04]  /*2330*/  FMUL.FTZ R101, R62, UR7 ;  /* 0x000000073e657c20 */ /* 0x021fc80008410000 */
[----:B------:R-:W-:-:S04]  /*2340*/  FMUL.FTZ R66, R32, R101 ;  /* 0x0000006520427220 */ /* 0x000fc80000410000 */
[----:B------:R-:W-:-:S07]  /*2350*/  @P2 FADD.FTZ R66, R54, R66 ;  /* 0x0000004236422221 */ /* 0x000fce0000010000 */
.L_x_30219:
[----:B------:R-:W-:Y:S05]  /*2360*/  BSYNC B1 ;  /* 0x0000000000017941 */ /* 0x000fea0003800000 */
.L_x_30218:
[----:B------:R-:W-:Y:S04]  /*2370*/  BSSY B1, `(.L_x_30220) ;  /* 0x0000005000017945 */ /* 0x000fe80003800000 */
[----:B------:R-:W-:Y:S05]  /*2380*/  @!P3 BRA `(.L_x_30221) ;  /* 0x00000000000cb947 */ /* 0x000fea0003800000 */
[----:B0----5:R-:W-:-:S04]  /*2390*/  FMUL.FTZ R100, R63, UR7 ;  /* 0x000000073f647c20 */ /* 0x021fc80008410000 */
[----:B------:R-:W-:-:S04]  /*23a0*/  FMUL.FTZ R67, R33, R100 ;  /* 0x0000006421437220 */ /* 0x000fc80000410000 */
[----:B------:R-:W-:-:S07]  /*23b0*/  @P2 FADD.FTZ R67, R55, R67 ;  /* 0x0000004337432221 */ /* 0x000fce0000010000 */
.L_x_30221:
[----:B------:R-:W-:Y:S05]  /*23c0*/  BSYNC B1 ;  /* 0x0000000000017941 */ /* 0x000fea0003800000 */
.L_x_30220:
[----:B0-----:R-:W0:Y:S01]  /*23d0*/  LDC.64 R100, c[0x0][0x238] ;  /* 0x00008e00ff647b82 */ /* 0x001e220000000a00 */
[----:B------:R-:W-:Y:S01]  /*23e0*/  IADD3 R181, R181, 0x20, RZ ;  /* 0x00000020b5b57810 */ /* 0x000fe20007ffe0ff */
[C---:B0-----:R-:W-:Y:S01]  /*23f0*/  IMAD.WIDE.U32 R100, R179.reuse, 0x10, R100 ;  /* 0x00000010b3647825 */ /* 0x041fe200078e0064 */
[----:B------:R-:W-:-:S04]  /*2400*/  IADD3 R179, R179, 0x20, RZ ;  /* 0x00000020b3b37810 */ /* 0x000fc80007ffe0ff */
[----:B------:R1:W-:Y:S03]  /*2410*/  STG.E.128 desc[UR4][R100.64], R64 ;  /* 0x0000004064007986 */ /* 0x0003e6000c101d04 */
.L_x_30213:
[----:B------:R-:W-:Y:S05]  /*2420*/  BSYNC B0 ;  /* 0x0000000000007941 */ /* 0x000fea0003800000 */
.L_x_30212:
[----:B------:R-:W-:Y:S01]  /*2430*/  LOP3.LUT P2, RZ, R4, 0x1000, RZ, 0xc0, !PT ;  /* 0x0000100004ff7812 */ /* 0x000fe2000784c0ff */
        /* <DEDUP_REMOVED lines=29> */
.L_x_30225:
[----:B------:R-:W-:Y:S05]  /*2610*/  BSYNC B1 ;  /* 0x0000000000017941 */ /* 0x000fea0003800000 */
.L_x_30224:
[----:B------:R-:W-:Y:S04]  /*2620*/  BSSY B1, `(.L_x_30226) ;  /* 0x0000005000017945 */ /* 0x000fe80003800000 */
[----:B------:R-:W-:Y:S05]  /*2630*/  @!P3 BRA `(.L_x_30227) ;  /* 0x00000000000cb947 */ /* 0x000fea0003800000 */
[----:B0----5:R-:W-:-:S04]  /*2640*/  FMUL.FTZ R100, R61, UR7 ;  /* 0x000000073d647c20 */ /* 0x021fc80008410000 */
[----:B------:R-:W-:-:S04]  /*2650*/  FMUL.FTZ R69, R35, R100 ;  /* 0x0000006423457220 */ /* 0x000fc80000410000 */
[----:B------:R-:W-:-:S07]  /*2660*/  @P2 FADD.FTZ R69, R53, R69 ;  /* 0x0000004535452221 */ /* 0x000fce0000010000 */
.L_x_30227:
[----:B------:R-:W-:Y:S05]  /*2670*/  BSYNC B1 ;  /* 0x0000000000017941 */ /* 0x000fea0003800000 */
.L_x_30226:
[----:B------:R-:W-:Y:S04]  /*2680*/  BSSY B1, `(.L_x_30228) ;  /* 0x0000005000017945 */ /* 0x000fe80003800000 */
[----:B------:R-:W-:Y:S05]  /*2690*/  @!P3 BRA `(.L_x_30229) ;  /* 0x00000000000cb947 */ /* 0x000fea0003800000 */
[----:B0----5:R-:W-:-:S04]  /*26a0*/  FMUL.FTZ R101, R62, UR7 ;  /* 0x000000073e657c20 */ /* 0x021fc80008410000 */
[----:B------:R-:W-:-:S04]  /*26b0*/  FMUL.FTZ R70, R36, R101 ;  /* 0x0000006524467220 */ /* 0x000fc80000410000 */
[----:B------:R-:W-:-:S07]  /*26c0*/  @P2 FADD.FTZ R70, R54, R70 ;  /* 0x0000004636462221 */ /* 0x000fce0000010000 */
.L_x_30229:
[----:B------:R-:W-:Y:S05]  /*26d0*/  BSYNC B1 ;  /* 0x0000000000017941 */ /* 0x000fea0003800000 */
.L_x_30228:
[----:B------:R-:W-:Y:S04]  /*26e0*/  BSSY B1, `(.L_x_30230) ;  /* 0x0000005000017945 */ /* 0x000fe80003800000 */
[----:B------:R-:W-:Y:S05]  /*26f0*/  @!P3 BRA `(.L_x_30231) ;  /* 0x00000000000cb947 */ /* 0x000fea0003800000 */
[----:B0----5:R-:W-:-:S04]  /*2700*/  FMUL.FTZ R100, R63, UR7 ;  /* 0x000000073f647c20 */ /* 0x021fc80008410000 */
[----:B------:R-:W-:-:S04]  /*2710*/  FMUL.FTZ R71, R37, R100 ;  /* 0x0000006425477220 */ /* 0x000fc80000410000 */
[----:B------:R-:W-:-:S07]  /*2720*/  @P2 FADD.FTZ R71, R55, R71 ;  /* 0x0000004737472221 */ /* 0x000fce0000010000 */
.L_x_30231:
[----:B------:R-:W-:Y:S05]  /*2730*/  BSYNC B1 ;  /* 0x0000000000017941 */ /* 0x000fea0003800000 */
.L_x_30230:
[----:B0-----:R-:W0:Y:S01]  /*2740*/  LDC.64 R100, c[0x0][0x238] ;  /* 0x00008e00ff647b82 */ /* 0x001e220000000a00 */
[----:B------:R-:W-:Y:S01]  /*2750*/  IADD3 R181, R181, 0x20, RZ ;  /* 0x00000020b5b57810 */ /* 0x000fe20007ffe0ff */
[C---:B0-----:R-:W-:Y:S01]  /*2760*/  IMAD.WIDE.U32 R100, R179.reuse, 0x10, R100 ;  /* 0x00000010b3647825 */ /* 0x041fe200078e0064 */
[----:B------:R-:W-:-:S04]  /*2770*/  IADD3 R179, R179, 0x20, RZ ;  /* 0x00000020b3b37810 */ /* 0x000fc80007ffe0ff */
[----:B------:R2:W-:Y:S03]  /*2780*/  STG.E.128 desc[UR4][R100.64], R68 ;  /* 0x0000004464007986 */ /* 0x0005e6000c101d04 */
.L_x_30223:
[----:B------:R-:W-:Y:S05]  /*2790*/  BSYNC B0 ;  /* 0x0000000000007941 */ /* 0x000fea0003800000 */
.L_x_30222:
[----:B------:R-:W-:Y:S01]  /*27a0*/  LOP3.LUT P2, RZ, R4, 0x800, RZ, 0xc0, !PT ;  /* 0x0000080004ff7812 */ /* 0x000fe2000784c0ff */
        /* <DEDUP_REMOVED lines=29> */
.L_x_30235:
[----:B------:R-:W-:Y:S05]  /*2980*/  BSYNC B1 ;  /* 0x0000000000017941 */ /* 0x000fea0003800000 */
.L_x_30234:
[----:B------:R-:W-:Y:S04]  /*2990*/  BSSY B1, `(.L_x_30236) ;  /* 0x0000005000017945 */ /* 0x000fe80003800000 */
[----:B------:R-:W-:Y:S05]  /*29a0*/  @!P3 BRA `(.L_x_30237) ;  /* 0x00000000000cb947 */ /* 0x000fea0003800000 */
[----:B0----5:R-:W-:-:S04]  /*29b0*/  FMUL.FTZ R100, R61, UR7 ;  /* 0x000000073d647c20 */ /* 0x021fc80008410000 */
[----:B------:R-:W-:-:S04]  /*29c0*/  FMUL.FTZ R73, R39, R100 ;  /* 0x0000006427497220 */ /* 0x000fc80000410000 */
[----:B------:R-:W-:-:S07]  /*29d0*/  @P2 FADD.FTZ R73, R53, R73 ;  /* 0x0000004935492221 */ /* 0x000fce0000010000 */
.L_x_30237:
[----:B------:R-:W-:Y:S05]  /*29e0*/  BSYNC B1 ;  /* 0x0000000000017941 */ /* 0x000fea0003800000 */
.L_x_30236:
[----:B------:R-:W-:Y:S04]  /*29f0*/  BSSY B1, `(.L_x_30238) ;  /* 0x0000005000017945 */ /* 0x000fe80003800000 */
[----:B------:R-:W-:Y:S05]  /*2a00*/  @!P3 BRA `(.L_x_30239) ;  /* 0x00000000000cb947 */ /* 0x000fea0003800000 */
[----:B0----5:R-:W-:-:S04]  /*2a10*/  FMUL.FTZ R101, R62, UR7 ;  /* 0x000000073e657c20 */ /* 0x021fc80008410000 */
[----:B------:R-:W-:-:S04]  /*2a20*/  FMUL.FTZ R74, R40, R101 ;  /* 0x00000065284a7220 */ /* 0x000fc80000410000 */
[----:B------:R-:W-:-:S07]  /*2a30*/  @P2 FADD.FTZ R74, R54, R74 ;  /* 0x0000004a364a2221 */ /* 0x000fce0000010000 */
.L_x_30239:
[----:B------:R-:W-:Y:S05]  /*2a40*/  BSYNC B1 ;  /* 0x0000000000017941 */ /* 0x000fea0003800000 */
.L_x_30238:
[----:B------:R-:W-:Y:S04]  /*2a50*/  BSSY B1, `(.L_x_30240) ;  /* 0x0000005000017945 */ /* 0x000fe80003800000 */
[----:B------:R-:W-:Y:S05]  /*2a60*/  @!P3 BRA `(.L_x_30241) ;  /* 0x00000000000cb947 */ /* 0x000fea0003800000 */
[----:B0----5:R-:W-:-:S04]  /*2a70*/  FMUL.FTZ R100, R63, UR7 ;  /* 0x000000073f647c20 */ /* 0x021fc80008410000 */
[----:B------:R-:W-:-:S04]  /*2a80*/  FMUL.FTZ R75, R41, R100 ;  /* 0x00000064294b7220 */ /* 0x000fc80000410000 */
[----:B------:R-:W-:-:S07]  /*2a90*/  @P2 FADD.FTZ R75, R55, R75 ;  /* 0x0000004b374b2221 */ /* 0x000fce0000010000 */
.L_x_30241:
[----:B------:R-:W-:Y:S05]  /*2aa0*/  BSYNC B1 ;  /* 0x0000000000017941 */ /* 0x000fea0003800000 */
.L_x_30240:
[----:B0-----:R-:W0:Y:S01]  /*2ab0*/  LDC.64 R100, c[0x0][0x238] ;  /* 0x00008e00ff647b82 */ /* 0x001e220000000a00 */
[----:B------:R-:W-:Y:S01]  /*2ac0*/  IADD3 R181, R181, 0x20, RZ ;  /* 0x00000020b5b57810 */ /* 0x000fe20007ffe0ff */
[C---:B0-----:R-:W-:Y:S01]  /*2ad0*/  IMAD.WIDE.U32 R100, R179.reuse, 0x10, R100 ;  /* 0x00000010b3647825 */ /* 0x041fe200078e0064 */
[----:B------:R-:W-:-:S04]  /*2ae0*/  IADD3 R179, R179, 0x20, RZ ;  /* 0x00000020b3b37810 */ /* 0x000fc80007ffe0ff */
[----:B------:R3:W-:Y:S03]  /*2af0*/  STG.E.128 desc[UR4][R100.64], R72 ;  /* 0x0000004864007986 */ /* 0x0007e6000c101d04 */
.L_x_30233:
[----:B------:R-:W-:Y:S05]  /*2b00*/  BSYNC B0 ;  /* 0x0000000000007941 */ /* 0x000fea0003800000 */
.L_x_30232:
[----:B------:R-:W-:Y:S01]  /*2b10*/  LOP3.LUT P2, RZ, R4, 0x400, RZ, 0xc0, !PT ;  /* 0x0000040004ff7812 */ /* 0x000fe2000784c0ff */
        /* <DEDUP_REMOVED lines=29> */
.L_x_30245:
[----:B------:R-:W-:Y:S05]  /*2cf0*/  BSYNC B1 ;  /* 0x0000000000017941 */ /* 0x000fea0003800000 */
.L_x_30244:
[----:B------:R-:W-:Y:S04]  /*2d00*/  BSSY B1, `(.L_x_30246) ;  /* 0x0000005000017945 */ /* 0x000fe80003800000 */
[----:B------:R-:W-:Y:S05]  /*2d10*/  @!P3 BRA `(.L_x_30247) ;  /* 0x00000000000cb947 */ /* 0x000fea0003800000 */
[----:B0----5:R-:W-:-:S04]  /*2d20*/  FMUL.FTZ R100, R61, UR7 ;  /* 0x000000073d647c20 */ /* 0x021fc80008410000 */
[----:B------:R-:W-:-:S04]  /*2d30*/  FMUL.FTZ R77, R43, R100 ;  /* 0x000000642b4d7220 */ /* 0x000fc80000410000 */
[----:B------:R-:W-:-:S07]  /*2d40*/  @P2 FADD.FTZ R77, R53, R77 ;  /* 0x0000004d354d2221 */ /* 0x000fce0000010000 */
.L_x_30247:
[----:B------:R-:W-:Y:S05]  /*2d50*/  BSYNC B1 ;  /* 0x0000000000017941 */ /* 0x000fea0003800000 */
.L_x_30246:
[----:B------:R-:W-:Y:S04]  /*2d60*/  BSSY B1, `(.L_x_30248) ;  /* 0x0000005000017945 */ /* 0x000fe80003800000 */
[----:B------:R-:W-:Y:S05]  /*2d70*/  @!P3 BRA `(.L_x_30249) ;  /* 0x00000000000cb947 */ /* 0x000fea0003800000 */
[----:B0----5:R-:W-:-:S04]  /*2d80*/  FMUL.FTZ R101, R62, UR7 ;  /* 0x000000073e657c20 */ /* 0x021fc80008410000 */
[----:B------:R-:W-:-:S04]  /*2d90*/  FMUL.FTZ R78, R44, R101 ;  /* 0x000000652c4e7220 */ /* 0x000fc80000410000 */
[----:B------:R-:W-:-:S07]  /*2da0*/  @P2 FADD.FTZ R78, R54, R78 ;  /* 0x0000004e364e2221 */ /* 0x000fce0000010000 */
.L_x_30249:
[----:B------:R-:W-:Y:S05]  /*2db0*/  BSYNC B1 ;  /* 0x0000000000017941 */ /* 0x000fea0003800000 */
.L_x_30248:
[----:B------:R-:W-:Y:S04]  /*2dc0*/  BSSY B1, `(.L_x_30250) ;  /* 0x0000005000017945 */ /* 0x000fe80003800000 */
[----:B------:R-:W-:Y:S05]  /*2dd0*/  @!P3 BRA `(.L_x_30251) ;  /* 0x00000000000cb947 */ /* 0x000fea0003800000 */
[----:B0----5:R-:W-:-:S04]  /*2de0*/  FMUL.FTZ R100, R63, UR7 ;  /* 0x000000073f647c20 */ /* 0x021fc80008410000 */
[----:B------:R-:W-:-:S04]  /*2df0*/  FMUL.FTZ R79, R45, R100 ;  /* 0x000000642d4f7220 */ /* 0x000fc80000410000 */
[----:B------:R-:W-:-:S07]  /*2e00*/  @P2 FADD.FTZ R79, R55, R79 ;  /* 0x0000004f374f2221 */ /* 0x000fce0000010000 */
.L_x_30251:
[----:B------:R-:W-:Y:S05]  /*2e10*/  BSYNC B1 ;  /* 0x0000000000017941 */ /* 0x000fea0003800000 */
.L_x_30250:
[----:B0-----:R-:W0:Y:S01]  /*2e20*/  LDC.64 R100, c[0x0][0x238] ;  /* 0x00008e00ff647b82 */ /* 0x001e220000000a00 */
[----:B------:R-:W-:Y:S01]  /*2e30*/  IADD3 R181, R181, 0x20, RZ ;  /* 0x00000020b5b57810 */ /* 0x000fe20007ffe0ff */
[C---:B0-----:R-:W-:Y:S01]  /*2e40*/  IMAD.WIDE.U32 R100, R179.reuse, 0x10, R100 ;  /* 0x00000010b3647825 */ /* 0x041fe200078e0064 */
[----:B------:R-:W-:-:S04]  /*2e50*/  IADD3 R179, R179, 0x20, RZ ;  /* 0x00000020b3b37810 */ /* 0x000fc80007ffe0ff */
[----:B------:R4:W-:Y:S03]  /*2e60*/  STG.E.128 desc[UR4][R100.64], R76 ;  /* 0x0000004c64007986 */ /* 0x0009e6000c101d04 */
.L_x_30243:
[----:B------:R-:W-:Y:S05]  /*2e70*/  BSYNC B0 ;  /* 0x0000000000007941 */ /* 0x000fea0003800000 */
.L_x_30242:
[----:B------:R-:W-:Y:S01]  /*2e80*/  LOP3.LUT P2, RZ, R4, 0x200, RZ, 0xc0, !PT ;  /* 0x0000020004ff7812 */ /* 0x000fe2000784c0ff */
        /* <DEDUP_REMOVED lines=29> */
.L_x_30255:
[----:B------:R-:W-:Y:S05]  /*3060*/  BSYNC B1 ;  /* 0x0000000000017941 */ /* 0x000fea0003800000 */
.L_x_30254:
[----:B------:R-:W-:Y:S04]  /*3070*/  BSSY B1, `(.L_x_30256) ;  /* 0x0000005000017945 */ /* 0x000fe80003800000 */
[----:B------:R-:W-:Y:S05]  /*3080*/  @!P3 BRA `(.L_x_30257) ;  /* 0x00000000000cb947 */ /* 0x000fea0003800000 */
[----:B0----5:R-:W-:-:S04]  /*3090*/  FMUL.FTZ R100, R61, UR7 ;  /* 0x000000073d647c20 */ /* 0x021fc80008410000 */
[----:B------:R-:W-:-:S04]  /*30a0*/  FMUL.FTZ R81, R47, R100 ;  /* 0x000000642f517220 */ /* 0x000fc80000410000 */
[----:B------:R-:W-:-:S07]  /*30b0*/  @P2 FADD.FTZ R81, R53, R81 ;  /* 0x0000005135512221 */ /* 0x000fce0000010000 */
.L_x_30257:
[----:B------:R-:W-:Y:S05]  /*30c0*/  BSYNC B1 ;  /* 0x0000000000017941 */ /* 0x000fea0003800000 */
.L_x_30256:
[----:B------:R-:W-:Y:S04]  /*30d0*/  BSSY B1, `(.L_x_30258) ;  /* 0x0000005000017945 */ /* 0x000fe80003800000 */
[----:B------:R-:W-:Y:S05]  /*30e0*/  @!P3 BRA `(.L_x_30259) ;  /* 0x00000000000cb947 */ /* 0x000fea0003800000 */
[----:B0----5:R-:W-:-:S04]  /*30f0*/  FMUL.FTZ R101, R62, UR7 ;  /* 0x000000073e657c20 */ /* 0x021fc80008410000 */
[----:B------:R-:W-:-:S04]  /*3100*/  FMUL.FTZ R82, R48, R101 ;  /* 0x0000006530527220 */ /* 0x000fc80000410000 */
[----:B------:R-:W-:-:S07]  /*3110*/  @P2 FADD.FTZ R82, R54, R82 ;  /* 0x0000005236522221 */ /* 0x000fce0000010000 */
.L_x_30259:
[----:B------:R-:W-:Y:S05]  /*3120*/  BSYNC B1 ;  /* 0x0000000000017941 */ /* 0x000fea0003800000 */
.L_x_30258:
[----:B------:R-:W-:Y:S04]  /*3130*/  BSSY B1, `(.L_x_30260) ;  /* 0x0000005000017945 */ /* 0x000fe80003800000 */
[----:B------:R-:W-:Y:S05]  /*3140*/  @!P3 BRA `(.L_x_30261) ;  /* 0x00000000000cb947 */ /* 0x000fea0003800000 */
[----:B0----5:R-:W-:-:S04]  /*3150*/  FMUL.FTZ R100, R63, UR7 ;  /* 0x000000073f647c20 */ /* 0x021fc80008410000 */
[----:B------:R-:W-:-:S04]  /*3160*/  FMUL.FTZ R83, R49, R100 ;  /* 0x0000006431537220 */ /* 0x000fc80000410000 */
[----:B------:R-:W-:-:S07]  /*3170*/  @P2 FADD.FTZ R83, R55, R83 ;  /* 0x0000005337532221 */ /* 0x000fce0000010000 */
.L_x_30261:
[----:B------:R-:W-:Y:S05]  /*3180*/  BSYNC B1 ;  /* 0x0000000000017941 */ /* 0x000fea0003800000 */
.L_x_30260:
[----:B0-----:R-:W0:Y:S01]  /*3190*/  LDC.64 R100, c[0x0][0x238] ;  /* 0x00008e00ff647b82 */ /* 0x001e220000000a00 */
[----:B------:R-:W-:Y:S01]  /*31a0*/  IADD3 R181, R181, 0x20, RZ ;  /* 0x00000020b5b57810 */ /* 0x000fe20007ffe0ff */
[C---:B0-----:R-:W-:Y:S01]  /*31b0*/  IMAD.WIDE.U32 R100, R179.reuse, 0x10, R100 ;  /* 0x00000010b3647825 */ /* 0x041fe200078e0064 */
[----:B------:R-:W-:-:S04]  /*31c0*/  IADD3 R179, R179, 0x20, RZ ;  /* 0x00000020b3b37810 */ /* 0x000fc80007ffe0ff */
[----:B------:R0:W-:Y:S03]  /*31d0*/  STG.E.128 desc[UR4][R100.64], R80 ;  /* 0x0000005064007986 */ /* 0x0001e6000c101d04 */
.L_x_30253:
[----:B------:R-:W-:Y:S05]  /*31e0*/  BSYNC B0 ;  /* 0x0000000000007941 */ /* 0x000fea0003800000 */
.L_x_30252:
        /* <DEDUP_REMOVED lines=30> */
.L_x_30265:
[----:B------:R-:W-:Y:S05]  /*33d0*/  BSYNC B1 ;  /* 0x0000000000017941 */ /* 0x000fea0003800000 */
.L_x_30264:
[----:B------:R-:W-:Y:S04]  /*33e0*/  BSSY B1, `(.L_x_30266) ;  /* 0x0000005000017945 */ /* 0x000fe80003800000 */
[----:B------:R-:W-:Y:S05]  /*33f0*/  @!P3 BRA `(.L_x_30267) ;  /* 0x00000000000cb947 */ /* 0x000fea0003800000 */
[----:B0----5:R-:W-:-:S04]  /*3400*/  FMUL.FTZ R100, R61, UR7 ;  /* 0x000000073d647c20 */ /* 0x021fc80008410000 */
[----:B------:R-:W-:-:S04]  /*3410*/  FMUL.FTZ R85, R51, R100 ;  /* 0x0000006433557220 */ /* 0x000fc80000410000 */
[----:B------:R-:W-:-:S07]  /*3420*/  @P2 FADD.FTZ R85, R53, R85 ;  /* 0x0000005535552221 */ /* 0x000fce0000010000 */
.L_x_30267:
[----:B------:R-:W-:Y:S05]  /*3430*/  BSYNC B1 ;  /* 0x0000000000017941 */ /* 0x000fea0003800000 */
.L_x_30266:
[----:B------:R-:W-:Y:S04]  /*3440*/  BSSY B1, `(.L_x_30268) ;  /* 0x0000005000017945 */ /* 0x000fe80003800000 */
[----:B------:R-:W-:Y:S05]  /*3450*/  @!P3 BRA `(.L_x_30269) ;  /* 0x00000000000cb947 */ /* 0x000fea0003800000 */
[----:B0----5:R-:W-:-:S04]  /*3460*/  FMUL.FTZ R101, R62, UR7 ;  /* 0x000000073e657c20 */ /* 0x021fc80008410000 */
[----:B------:R-:W-:-:S04]  /*3470*/  FMUL.FTZ R86, R104, R101 ;  /* 0x0000006568567220 */ /* 0x000fc80000410000 */
[----:B------:R-:W-:-:S07]  /*3480*/  @P2 FADD.FTZ R86, R54, R86 ;  /* 0x0000005636562221 */ /* 0x000fce0000010000 */
.L_x_30269:
[----:B------:R-:W-:Y:S05]  /*3490*/  BSYNC B1 ;  /* 0x0000000000017941 */ /* 0x000fea0003800000 */
.L_x_30268:
[----:B------:R-:W-:Y:S04]  /*34a0*/  BSSY B1, `(.L_x_30270) ;  /* 0x0000005000017945 */ /* 0x000fe80003800000 */
[----:B------:R-:W-:Y:S05]  /*34b0*/  @!P3 BRA `(.L_x_30271) ;  /* 0x00000000000cb947 */ /* 0x000fea0003800000 */
[----:B0----5:R-:W-:-:S04]  /*34c0*/  FMUL.FTZ R100, R63, UR7 ;  /* 0x000000073f647c20 */ /* 0x021fc80008410000 */
[----:B------:R-:W-:-:S04]  /*34d0*/  FMUL.FTZ R87, R105, R100 ;  /* 0x0000006469577220 */ /* 0x000fc80000410000 */
[----:B------:R-:W-:-:S07]  /*34e0*/  @P2 FADD.FTZ R87, R55, R87 ;  /* 0x0000005737572221 */ /* 0x000fce0000010000 */
.L_x_30271:
[----:B------:R-:W-:Y:S05]  /*34f0*/  BSYNC B1 ;  /* 0x0000000000017941 */ /* 0x000fea0003800000 */
.L_x_30270:
[----:B0-----:R-:W0:Y:S01]  /*3500*/  LDC.64 R100, c[0x0][0x238] ;  /* 0x00008e00ff647b82 */ /* 0x001e220000000a00 */
[----:B------:R-:W-:Y:S01]  /*3510*/  IADD3 R181, R181, 0x20, RZ ;  /* 0x00000020b5b57810 */ /* 0x000fe20007ffe0ff */
[C---:B0-----:R-:W-:Y:S01]  /*3520*/  IMAD.WIDE.U32 R100, R179.reuse, 0x10, R100 ;  /* 0x00000010b3647825 */ /* 0x041fe200078e0064 */
[----:B------:R-:W-:-:S04]  /*3530*/  IADD3 R179, R179, 0x20, RZ ;  /* 0x00000020b3b37810 */ /* 0x000fc80007ffe0ff */
[----:B------:R0:W-:Y:S03]  /*3540*/  STG.E.128 desc[UR4][R100.64], R84 ;  /* 0x0000005464007986 */ /* 0x0001e6000c101d04 */
.L_x_30263:
[----:B------:R-:W-:Y:S05]  /*3550*/  BSYNC B0 ;  /* 0x0000000000007941 */ /* 0x000fea0003800000 */
.L_x_30262:
        /* <DEDUP_REMOVED lines=30> */
.L_x_30275:
[----:B------:R-:W-:Y:S05]  /*3740*/  BSYNC B1 ;  /* 0x0000000000017941 */ /* 0x000fea0003800000 */
.L_x_30274:
[----:B------:R-:W-:Y:S04]  /*3750*/  BSSY B1, `(.L_x_30276) ;  /* 0x0000005000017945 */ /* 0x000fe80003800000 */
[----:B------:R-:W-:Y:S05]  /*3760*/  @!P3 BRA `(.L_x_30277) ;  /* 0x00000000000cb947 */ /* 0x000fea0003800000 */
[----:B0----5:R-:W-:-:S04]  /*3770*/  FMUL.FTZ R100, R61, UR7 ;  /* 0x000000073d647c20 */ /* 0x021fc80008410000 */
[----:B------:R-:W-:-:S04]  /*3780*/  FMUL.FTZ R89, R107, R100 ;  /* 0x000000646b597220 */ /* 0x000fc80000410000 */
[----:B------:R-:W-:-:S07]  /*3790*/  @P2 FADD.FTZ R89, R53, R89 ;  /* 0x0000005935592221 */ /* 0x000fce0000010000 */
.L_x_30277:
[----:B------:R-:W-:Y:S05]  /*37a0*/  BSYNC B1 ;  /* 0x0000000000017941 */ /* 0x000fea0003800000 */
.L_x_30276:
[----:B------:R-:W-:Y:S04]  /*37b0*/  BSSY B1, `(.L_x_30278) ;  /* 0x0000005000017945 */ /* 0x000fe80003800000 */
[----:B------:R-:W-:Y:S05]  /*37c0*/  @!P3 BRA `(.L_x_30279) ;  /* 0x00000000000cb947 */ /* 0x000fea0003800000 */
[----:B0----5:R-:W-:-:S04]  /*37d0*/  FMUL.FTZ R101, R62, UR7 ;  /* 0x000000073e657c20 */ /* 0x021fc80008410000 */
[----:B------:R-:W-:-:S04]  /*37e0*/  FMUL.FTZ R90, R108, R101 ;  /* 0x000000656c5a7220 */ /* 0x000fc80000410000 */
[----:B------:R-:W-:-:S07]  /*37f0*/  @P2 FADD.FTZ R90, R54, R90 ;  /* 0x0000005a365a2221 */ /* 0x000fce0000010000 */
.L_x_30279:
[----:B------:R-:W-:Y:S05]  /*3800*/  BSYNC B1 ;  /* 0x0000000000017941 */ /* 0x000fea0003800000 */
.L_x_30278:
[----:B------:R-:W-:Y:S04]  /*3810*/  BSSY B1, `(.L_x_30280) ;  /* 0x0000005000017945 */ /* 0x000fe80003800000 */
[----:B------:R-:W-:Y:S05]  /*3820*/  @!P3 BRA `(.L_x_30281) ;  /* 0x00000000000cb947 */ /* 0x000fea0003800000 */
[----:B0----5:R-:W-:-:S04]  /*3830*/  FMUL.FTZ R100, R63, UR7 ;  /* 0x000000073f647c20 */ /* 0x021fc80008410000 */
[----:B------:R-:W-:-:S04]  /*3840*/  FMUL.FTZ R91, R109, R100 ;  /* 0x000000646d5b7220 */ /* 0x000fc80000410000 */
[----:B------:R-:W-:-:S07]  /*3850*/  @P2 FADD.FTZ R91, R55, R91 ;  /* 0x0000005b375b2221 */ /* 0x000fce0000010000 */
.L_x_30281:
[----:B------:R-:W-:Y:S05]  /*3860*/  BSYNC B1 ;  /* 0x0000000000017941 */ /* 0x000fea0003800000 */
.L_x_30280:
[----:B0-----:R-:W0:Y:S01]  /*3870*/  LDC.64 R100, c[0x0][0x238] ;  /* 0x00008e00ff647b82 */ /* 0x001e220000000a00 */
[----:B------:R-:W-:Y:S01]  /*3880*/  IADD3 R181, R181, 0x20, RZ ;  /* 0x00000020b5b57810 */ /* 0x000fe20007ffe0ff */
[C---:B0-----:R-:W-:Y:S01]  /*3890*/  IMAD.WIDE.U32 R100, R179.reuse, 0x10, R100 ;  /* 0x00000010b3647825 */ /* 0x041fe200078e0064 */
[----:B------:R-:W-:-:S04]  /*38a0*/  IADD3 R179, R179, 0x20, RZ ;  /* 0x00000020b3b37810 */ /* 0x000fc80007ffe0ff */
[----:B------:R0:W-:Y:S03]  /*38b0*/  STG.E.128 desc[UR4][R100.64], R88 ;  /* 0x0000005864007986 */ /* 0x0001e6000c101d04 */
.L_x_30273:
[----:B------:R-:W-:Y:S05]  /*38c0*/  BSYNC B0 ;  /* 0x0000000000007941 */ /* 0x000fea0003800000 */
.L_x_30272:
        /* <DEDUP_REMOVED lines=30> */
.L_x_30285:
[----:B------:R-:W-:Y:S05]  /*3ab0*/  BSYNC B1 ;  /* 0x0000000000017941 */ /* 0x000fea0003800000 */
.L_x_30284:
[----:B------:R-:W-:Y:S04]  /*3ac0*/  BSSY B1, `(.L_x_30286) ;  /* 0x0000005000017945 */ /* 0x000fe80003800000 */
[----:B------:R-:W-:Y:S05]  /*3ad0*/  @!P3 BRA `(.L_x_30287) ;  /* 0x00000000000cb947 */ /* 0x000fea0003800000 */
[----:B0----5:R-:W-:-:S04]  /*3ae0*/  FMUL.FTZ R100, R61, UR7 ;  /* 0x000000073d647c20 */ /* 0x021fc80008410000 */
[----:B------:R-:W-:-:S04]  /*3af0*/  FMUL.FTZ R93, R111, R100 ;  /* 0x000000646f5d7220 */ /* 0x000fc80000410000 */
[----:B------:R-:W-:-:S07]  /*3b00*/  @P2 FADD.FTZ R93, R53, R93 ;  /* 0x0000005d355d2221 */ /* 0x000fce0000010000 */
.L_x_30287:
[----:B------:R-:W-:Y:S05]  /*3b10*/  BSYNC B1 ;  /* 0x0000000000017941 */ /* 0x000fea0003800000 */
.L_x_30286:
[----:B------:R-:W-:Y:S04]  /*3b20*/  BSSY B1, `(.L_x_30288) ;  /* 0x0000005000017945 */ /* 0x000fe80003800000 */
[----:B------:R-:W-:Y:S05]  /*3b30*/  @!P3 BRA `(.L_x_30289) ;  /* 0x00000000000cb947 */ /* 0x000fea0003800000 */
[----:B0----5:R-:W-:-:S04]  /*3b40*/  FMUL.FTZ R101, R62, UR7 ;  /* 0x000000073e657c20 */ /* 0x021fc80008410000 */
[----:B------:R-:W-:-:S04]  /*3b50*/  FMUL.FTZ R94, R112, R101 ;  /* 0x00000065705e7220 */ /* 0x000fc80000410000 */
[----:B------:R-:W-:-:S07]  /*3b60*/  @P2 FADD.FTZ R94, R54, R94 ;  /* 0x0000005e365e2221 */ /* 0x000fce0000010000 */
.L_x_30289:
[----:B------:R-:W-:Y:S05]  /*3b70*/  BSYNC B1 ;  /* 0x0000000000017941 */ /* 0x000fea0003800000 */
.L_x_30288:
[----:B------:R-:W-:Y:S04]  /*3b80*/  BSSY B1, `(.L_x_30290) ;  /* 0x0000005000017945 */ /* 0x000fe80003800000 */
[----:B------:R-:W-:Y:S05]  /*3b90*/  @!P3 BRA `(.L_x_30291) ;  /* 0x00000000000cb947 */ /* 0x000fea0003800000 */
[----:B0----5:R-:W-:-:S04]  /*3ba0*/  FMUL.FTZ R100, R63, UR7 ;  /* 0x000000073f647c20 */ /* 0x021fc80008410000 */
[----:B------:R-:W-:-:S04]  /*3bb0*/  FMUL.FTZ R95, R113, R100 ;  /* 0x00000064715f7220 */ /* 0x000fc80000410000 */
[----:B------:R-:W-:-:S07]  /*3bc0*/  @P2 FADD.FTZ R95, R55, R95 ;  /* 0x0000005f375f2221 */ /* 0x000fce0000010000 */
.L_x_30291:
[----:B------:R-:W-:Y:S05]  /*3bd0*/  BSYNC B1 ;  /* 0x0000000000017941 */ /* 0x000fea0003800000 */
.L_x_30290:
[----:B0-----:R-:W0:Y:S01]  /*3be0*/  LDC.64 R100, c[0x0][0x238] ;  /* 0x00008e00ff647b82 */ /* 0x001e220000000a00 */
[----:B------:R-:W-:Y:S01]  /*3bf0*/  IADD3 R181, R181, 0x20, RZ ;  /* 0x00000020b5b57810 */ /* 0x000fe20007ffe0ff */
[C---:B0-----:R-:W-:Y:S01]  /*3c00*/  IMAD.WIDE.U32 R100, R179.reuse, 0x10, R100 ;  /* 0x00000010b3647825 */ /* 0x041fe200078e0064 */
[----:B------:R-:W-:-:S04]  /*3c10*/  IADD3 R179, R179, 0x20, RZ ;  /* 0x00000020b3b37810 */ /* 0x000fc80007ffe0ff */
[----:B------:R0:W-:Y:S03]  /*3c20*/  STG.E.128 desc[UR4][R100.64], R92 ;  /* 0x0000005c64007986 */ /* 0x0001e6000c101d04 */
.L_x_30283:
[----:B------:R-:W-:Y:S05]  /*3c30*/  BSYNC B0 ;  /* 0x0000000000007941 */ /* 0x000fea0003800000 */
.L_x_30282:
[----:B------:R-:W-:Y:S01]  /*3c40*/  LOP3.LUT P2, RZ, R4, 0x20, RZ, 0xc0, !PT ;  /* 0x0000002004ff7812 */ /* 0x000fe2000784c0ff */
        /* <DEDUP_REMOVED lines=27> */
[----:B------:R-:W-:-:S04]  /*3e00*/  FMUL.FTZ R96, R118, R101 ;  /* 0x0000006576607220 */ /* 0x000fc80000410000 */
[----:B------:R-:W-:-:S07]  /*3e10*/  @P1 FADD.FTZ R96, R52, R96 ;  /* 0x0000006034601221 */ /* 0x000fce0000010000 */
.L_x_30295:
[----:B------:R-:W-:Y:S05]  /*3e20*/  BSYNC B1 ;  /* 0x0000000000017941 */ /* 0x000fea0003800000 */
.L_x_30294:
[----:B------:R-:W-:Y:S04]  /*3e30*/  BSSY B1, `(.L_x_30296) ;  /* 0x0000005000017945 */ /* 0x000fe80003800000 */
[----:B------:R-:W-:Y:S05]  /*3e40*/  @!P2 BRA `(.L_x_30297) ;  /* 0x00000000000ca947 */ /* 0x000fea0003800000 */
[----:B-----5:R-:W-:-:S04]  /*3e50*/  FMUL.FTZ R100, R61, UR7 ;  /* 0x000000073d647c20 */ /* 0x020fc80008410000 */
[----:B------:R-:W-:-:S04]  /*3e60*/  FMUL.FTZ R97, R119, R100 ;  /* 0x0000006477617220 */ /* 0x000fc80000410000 */
[----:B------:R-:W-:-:S07]  /*3e70*/  @P1 FADD.FTZ R97, R53, R97 ;  /* 0x0000006135611221 */ /* 0x000fce0000010000 */
.L_x_30297:
[----:B------:R-:W-:Y:S05]  /*3e80*/  BSYNC B1 ;  /* 0x0000000000017941 */ /* 0x000fea0003800000 */
.L_x_30296:
[----:B------:R-:W-:Y:S04]  /*3e90*/  BSSY B1, `(.L_x_30298) ;  /* 0x0000005000017945 */ /* 0x000fe80003800000 */
[----:B------:R-:W-:Y:S05]  /*3ea0*/  @!P2 BRA `(.L_x_30299) ;  /* 0x00000000000ca947 */ /* 0x000fea0003800000 */
[----:B-----5:R-:W-:-:S04]  /*3eb0*/  FMUL.FTZ R101, R62, UR7 ;  /* 0x000000073e657c20 */ /* 0x020fc80008410000 */
[----:B------:R-:W-:-:S04]  /*3ec0*/  FMUL.FTZ R98, R120, R101 ;  /* 0x0000006578627220 */ /* 0x000fc80000410000 */
[----:B------:R-:W-:-:S07]  /*3ed0*/  @P1 FADD.FTZ R98, R54, R98 ;  /* 0x0000006236621221 */ /* 0x000fce0000010000 */
.L_x_30299:
[----:B------:R-:W-:Y:S05]  /*3ee0*/  BSYNC B1 ;  /* 0x0000000000017941 */ /* 0x000fea0003800000 */
.L_x_30298:
[----:B------:R-:W-:Y:S04]  /*3ef0*/  BSSY B1, `(.L_x_30300) ;  /* 0x0000005000017945 */ /* 0x000fe80003800000 */
[----:B------:R-:W-:Y:S05]  /*3f00*/  @!P2 BRA `(.L_x_30301) ;  /* 0x00000000000ca947 */ /* 0x000fea0003800000 */
[----:B-----5:R-:W-:-:S04]  /*3f10*/  FMUL.FTZ R100, R63, UR7 ;  /* 0x000000073f647c20 */ /* 0x020fc80008410000 */
[----:B------:R-:W-:-:S04]  /*3f20*/  FMUL.FTZ R99, R121, R100 ;  /* 0x0000006479637220 */ /* 0x000fc80000410000 */
[----:B------:R-:W-:-:S07]  /*3f30*/  @P1 FADD.FTZ R99, R55, R99 ;  /* 0x0000006337631221 */ /* 0x000fce0000010000 */
.L_x_30301:
[----:B------:R-:W-:Y:S05]  /*3f40*/  BSYNC B1 ;  /* 0x0000000000017941 */ /* 0x000fea0003800000 */
.L_x_30300:
[----:B------:R-:W0:Y:S02]  /*3f50*/  LDC.64 R100, c[0x0][0x238] ;  /* 0x00008e00ff647b82 */ /* 0x000e240000000a00 */
[----:B0-----:R-:W-:-:S05]  /*3f60*/  IMAD.WIDE.U32 R100, R179, 0x10, R100 ;  /* 0x00000010b3647825 */ /* 0x001fca00078e0064 */
[----:B------:R0:W-:Y:S02]  /*3f70*/  STG.E.128 desc[UR4][R100.64], R96 ;  /* 0x0000006064007986 */ /* 0x0001e4000c101d04 */
.L_x_30293:
[----:B------:R-:W-:Y:S05]  /*3f80*/  BSYNC B0 ;  /* 0x0000000000007941 */ /* 0x000fea0003800000 */
.L_x_30292:
[----:B01234-:R-:W-:Y:S01]  /*3f90*/  FADD.FTZ R100, RZ, R56 ;  /* 0x00000038ff647221 */ /* 0x01ffe20000010000 */
[----:B------:R-:W-:Y:S01]  /*3fa0*/  ISETP.GT.U32.AND P1, PT, R3, 0x3f, PT ;  /* 0x0000003f0300780c */ /* 0x000fe20003f24070 */
[----:B------:R-:W-:Y:S01]  /*3fb0*/  UMOV UR6, 0xffffffff ;  /* 0xffffffff00067882 */ /* 0x000fe20000000000 */
[----:B------:R-:W-:Y:S01]  /*3fc0*/  LOP3.LUT R4, R4, 0xfffffff7, RZ, 0xc0, !PT ;  /* 0xfffffff704047812 */ /* 0x000fe200078ec0ff */
[----:B------:R-:W-:Y:S01]  /*3fd0*/  FADD.FTZ R101, R57, R100 ;  /* 0x0000006439657221 */ /* 0x000fe20000010000 */
[C---:B------:R-:W-:Y:S02]  /*3fe0*/  ISETP.GT.U32.AND P2, PT, R3.reuse, 0xdf, PT ;  /* 0x000000df0300780c */ /* 0x040fe40003f44070 */
[C---:B------:R-:W-:Y:S01]  /*3ff0*/  ISETP.GT.U32.AND P3, PT, R3.reuse, 0xff, PT ;  /* 0x000000ff0300780c */ /* 0x040fe20003f64070 */
[----:B------:R-:W-:Y:S01]  /*4000*/  FADD.FTZ R100, R58, R101 ;  /* 0x000000653a647221 */ /* 0x000fe20000010000 */
[C---:B------:R-:W-:Y:S02]  /*4010*/  ISETP.GT.U32.AND P4, PT, R3.reuse, 0x11f, PT ;  /* 0x0000011f0300780c */ /* 0x040fe40003f84070 */
[----:B------:R-:W-:Y:S01]  /*4020*/  ISETP.GT.U32.AND P5, PT, R3, 0x13f, PT ;  /* 0x0000013f0300780c */ /* 0x000fe20003fa4070 */
[----:B------:R-:W-:Y:S01]  /*4030*/  FADD.FTZ R100, R59, R100 ;  /* 0x000000643b647221 */ /* 0x000fe20000010000 */
[----:B------:R-:W-:-:S02]  /*4040*/  LOP3.LUT P6, RZ, R0, 0x1f, RZ, 0xc0, !PT ;  /* 0x0000001f00ff7812 */ /* 0x000fc400078cc0ff */
[----:B------:R-:W-:Y:S02]  /*4050*/  @P1 LOP3.LUT R4, R4, 0x8, RZ, 0xfc, !PT ;  /* 0x0000000804041812 */ /* 0x000fe400078efcff */
        /* <DEDUP_REMOVED lines=28> */
[----:B------:R-:W-:-:S03]  /*4220*/  FADD.FTZ R100, R80, R101 ;  /* 0x0000006550647221 */ /* 0x000fc60000010000 */
[----:B------:R-:W-:Y:S01]  /*4230*/  @P6 LOP3.LUT R4, R4, 0x10, RZ, 0xfc, !PT ;  /* 0x0000001004046812 */ /* 0x000fe200078efcff */
        /* <DEDUP_REMOVED lines=21> */
[----:B------:R-:W-:Y:S02]  /*4390*/  P2R R185, PR, RZ, 0x8 ;  /* 0x00000008ffb97803 */ /* 0x000fe40000000000 */
[C---:B------:R-:W-:Y:S02]  /*43a0*/  LOP3.LUT P3, RZ, R4.reuse, 0x8, RZ, 0xc0, !PT ;  /* 0x0000000804ff7812 */ /* 0x040fe4000786c0ff */
[----:B------:R-:W-:Y:S02]  /*43b0*/  P2R R186, PR, RZ, 0x10 ;  /* 0x00000010ffba7803 */ /* 0x000fe40000000000 */
[C---:B------:R-:W-:Y:S02]  /*43c0*/  LOP3.LUT P4, RZ, R4.reuse, 0x4, RZ, 0xc0, !PT ;  /* 0x0000000404ff7812 */ /* 0x040fe4000788c0ff */
[----:B------:R-:W-:Y:S02]  /*43d0*/  P2R R187, PR, RZ, 0x20 ;  /* 0x00000020ffbb7803 */ /* 0x000fe40000000000 */
[----:B------:R-:W-:-:S02]  /*43e0*/  LOP3.LUT P5, RZ, R4, 0x2, RZ, 0xc0, !PT ;  /* 0x0000000204ff7812 */ /* 0x000fc400078ac0ff */
[----:B------:R-:W-:Y:S01]  /*43f0*/  LOP3.LUT P6, RZ, R4, 0x1, RZ, 0xc0, !PT ;  /* 0x0000000104ff7812 */ /* 0x000fe200078cc0ff */
        /* <DEDUP_REMOVED lines=104> */
.L_x_30335:
[----:B------:R-:W-:Y:S01]  /*4a80*/  LOP3.LUT P3, RZ, R0, 0x1f, RZ, 0xc0, !PT ;  /* 0x0000001f00ff7812 */ /* 0x000fe2000786c0ff */
[----:B01----:R-:W-:Y:S01]  /*4a90*/  FADD.FTZ R184, R184, R185 ;  /* 0x000000b9b8b87221 */ /* 0x003fe20000010000 */
[----:B------:R-:W-:Y:S01]  /*4aa0*/  LOP3.LUT P2, RZ, R4, 0x4000, RZ, 0xc0, !PT ;  /* 0x0000400004ff7812 */ /* 0x000fe2000784c0ff */
[----:B------:R-:W-:Y:S02]  /*4ab0*/  BSSY B0, `(.L_x_30303) ;  /* 0x00000db000007945 */ /* 0x000fe40003800000 */
[----:B------:R-:W-:-:S08]  /*4ac0*/  FFMA.FTZ R103, R184, R103, UR8 ;  /* 0x00000008b8677e23 */ /* 0x000fd00008010067 */
[----:B------:R-:W0:Y:S02]  /*4ad0*/  @!P3 LDC.64 R100, c[0x0][0x250] ;  /* 0x00009400ff64bb82 */ /* 0x000e240000000a00 */
[----:B0-----:R-:W-:-:S04]  /*4ae0*/  @!P3 LEA R182, P1, R25, R100, 0x2 ;  /* 0x0000006419b6b211 */ /* 0x001fc800078210ff */
        /* <DEDUP_REMOVED lines=12> */
[----:B-1----:R-:W-:Y:S01]  /*4bb0*/  IADD3 R101, R102, -0x1, RZ ;  /* 0xffffffff66657810 */ /* 0x002fe20007ffe0ff */
        /* <DEDUP_REMOVED lines=24> */
.L_x_30306:
[----:B------:R-:W-:Y:S05]  /*4d40*/  BSYNC B1 ;  /* 0x0000000000017941 */ /* 0x000fea0003800000 */
.L_x_30305:
[----:B------:R-:W-:Y:S01]  /*4d50*/  LOP3.LUT P1, RZ, R4, 0x2000, RZ, 0xc0, !PT ;  /* 0x0000200004ff7812 */ /* 0x000fe2000782c0ff */
[----:B------:R-:W-:-:S12]  /*4d60*/  BSSY B1, `(.L_x_30307) ;  /* 0x0000012000017945 */ /* 0x000fd80003800000 */
[----:B------:R-:W-:Y:S05]  /*4d70*/  @!P1 BRA `(.L_x_30308) ;  /* 0x0000000000409947 */ /* 0x000fea0003800000 */
[----:B0-----:R-:W0:Y:S01]  /*4d80*/  LDC.64 R178, c[0x0][0x2b8] ;  /* 0x0000ae00ffb27b82 */ /* 0x001e220000000a00 */
        /* <DEDUP_REMOVED lines=15> */
.L_x_30308:
[----:B------:R-:W-:Y:S05]  /*4e80*/  BSYNC B1 ;  /* 0x0000000000017941 */ /* 0x000fea0003800000 */
.L_x_30307:
[----:B------:R-:W-:Y:S01]  /*4e90*/  LOP3.LUT P1, RZ, R4, 0x1000, RZ, 0xc0, !PT ;  /* 0x0000100004ff7812 */ /* 0x000fe2000782c0ff */
        /* <DEDUP_REMOVED lines=18> */
.L_x_30310:
[----:B------:R-:W-:Y:S05]  /*4fc0*/  BSYNC B1 ;  /* 0x0000000000017941 */ /* 0x000fea0003800000 */
.L_x_30309:
[----:B------:R-:W-:Y:S01]  /*4fd0*/  LOP3.LUT P1, RZ, R4, 0x800, RZ, 0xc0, !PT ;  /* 0x0000080004ff7812 */ /* 0x000fe2000782c0ff */
        /* <DEDUP_REMOVED lines=18> */
.L_x_30312:
[----:B------:R-:W-:Y:S05]  /*5100*/  BSYNC B1 ;  /* 0x0000000000017941 */ /* 0x000fea0003800000 */
.L_x_30311:
[----:B------:R-:W-:Y:S01]  /*5110*/  LOP3.LUT P1, RZ, R4, 0x400, RZ, 0xc0, !PT ;  /* 0x0000040004ff7812 */ /* 0x000fe2000782c0ff */
        /* <DEDUP_REMOVED lines=18> */
.L_x_30314:
[----:B------:R-:W-:Y:S05]  /*5240*/  BSYNC B1 ;  /* 0x0000000000017941 */ /* 0x000fea0003800000 */
.L_x_30313:
[----:B------:R-:W-:Y:S01]  /*5250*/  LOP3.LUT P1, RZ, R4, 0x200, RZ, 0xc0, !PT ;  /* 0x0000020004ff7812 */ /* 0x000fe2000782c0ff */
        /* <DEDUP_REMOVED lines=18> */
.L_x_30316:
[----:B------:R-:W-:Y:S05]  /*5380*/  BSYNC B1 ;  /* 0x0000000000017941 */ /* 0x000fea0003800000 */
.L_x_30315:
        /* <DEDUP_REMOVED lines=19> */
.L_x_30318:
[----:B------:R-:W-:Y:S05]  /*54c0*/  BSYNC B1 ;  /* 0x0000000000017941 */ /* 0x000fea0003800000 */
.L_x_30317:
        /* <DEDUP_REMOVED lines=19> */
.L_x_30320:
[----:B------:R-:W-:Y:S05]  /*5600*/  BSYNC B1 ;  /* 0x0000000000017941 */ /* 0x000fea0003800000 */
.L_x_30319:
        /* <DEDUP_REMOVED lines=19> */
.L_x_30322:
[----:B------:R-:W-:Y:S05]  /*5740*/  BSYNC B1 ;  /* 0x0000000000017941 */ /* 0x000fea0003800000 */
.L_x_30321:
[----:B------:R-:W-:-:S13]  /*5750*/  LOP3.LUT P1, RZ, R4, 0x20, RZ, 0xc0, !PT ;  /* 0x0000002004ff7812 */ /* 0x000fda000782c0ff */
        /* <DEDUP_REMOVED lines=14> */
[----:B0-----:R-:W-:-:S05]  /*5840*/  IMAD.WIDE.U32 R178, R183, 0x10, R178 ;  /* 0x00000010b7b27825 */ /* 0x001fca00078e00b2 */
[----:B------:R0:W-:Y:S02]  /*5850*/  STG.E.128 desc[UR4][R178.64], R100 ;  /* 0x00000064b2007986 */ /* 0x0001e4000c101d04 */
.L_x_30304:
[----:B------:R-:W-:Y:S05]  /*5860*/  BSYNC B0 ;  /* 0x0000000000007941 */ /* 0x000fea0003800000 */
.L_x_30303:
[----:B01234-:R-:W0:Y:S02]  /*5870*/  LDC.64 R100, c[0x0][0x210] ;  /* 0x00008400ff647b82 */ /* 0x01fe240000000a00 */
[----:B0-----:R-:W-:-:S04]  /*5880*/  LEA R25, R100, R25, 0x2 ;  /* 0x0000001964197211 */ /* 0x001fc800078e10ff */
[----:B------:R-:W-:-:S13]  /*5890*/  ISETP.GE.AND P1, PT, R25, R101, PT ;  /* 0x000000651900720c */ /* 0x000fda0003f26270 */
[----:B------:R-:W-:Y:S05]  /*58a0*/  @!P1 BRA `(.L_x_30323) ;  /* 0xffffffc000dc9947 */ /* 0x000fea000383ffff */
[----:B------:R-:W-:Y:S05]  /*58b0*/  EXIT ;  /* 0x000000000000794d */ /* 0x000fea0003800000 */
.L_x_30302:
        /* <DEDUP_REMOVED lines=8> */
.L_x_30325:
[----:B------:R-:W-:Y:S05]  /*5940*/  BSYNC B0 ;  /* 0x0000000000007941 */ /* 0x000fea0003800000 */
.L_x_30324:
[----:B------:R-:W-:Y:S01]  /*5950*/  MOV R100, R185 ;  /* 0x000000b900647202 */ /* 0x000fe20000000f00 */
[----:B------:R-:W-:Y:S01]  /*5960*/  HFMA2.MMA R188, -RZ, RZ, 0, 1.1920928955078125e-07 ;  /* 0x00000002ffbc7435 */ /* 0x000fe200000001ff */
[----:B------:R-:W-:Y:S02]  /*5970*/  MOV R189, 0x1f ;  /* 0x0000001f00bd7802 */ /* 0x000fe40000000f00 */
[----:B------:R-:W-:Y:S01]  /*5980*/  MOV R186, 0xffffffff ;  /* 0xffffffff00ba7802 */ /* 0x000fe20000000f00 */
[----:B------:R-:W-:Y:S01]  /*5990*/  FADD.FTZ R181, R101, R100 ;  /* 0x0000006465b57221 */ /* 0x000fe20000010000 */
[----:B------:R-:W-:Y:S02]  /*59a0*/  P2R R190, PR, RZ, 0x8 ;  /* 0x00000008ffbe7803 */ /* 0x000fe40000000000 */
[----:B------:R-:W-:Y:S02]  /*59b0*/  LOP3.LUT P3, RZ, R4, 0x8, RZ, 0xc0, !PT ;  /* 0x0000000804ff7812 */ /* 0x000fe4000786c0ff */
[----:B------:R-:W-:-:S02]  /*59c0*/  MOV R187, R181 ;  /* 0x000000b500bb7202 */ /* 0x000fc40000000f00 */
[----:B------:R-:W-:Y:S02]  /*59d0*/  P2R R191, PR, RZ, 0x10 ;  /* 0x00000010ffbf7803 */ /* 0x000fe40000000000 */
[----:B------:R-:W-:-:S13]  /*59e0*/  LOP3.LUT P4, RZ, R4, 0x4, RZ, 0xc0, !PT ;  /* 0x0000000404ff7812 */ /* 0x000fda000788c0ff */
[----:B------:R-:W-:Y:S05]  /*59f0*/  WARPSYNC.COLLECTIVE R186, `(.L_x_30326) ;  /* 0x00000000ba087348 */ /* 0x000fea0003c00000 */
[----:B------:R0:W1:Y:S02]  /*5a00*/  SHFL.BFLY P6, R185, R187, R188, R189 ;  /* 0x0c0000bcbbb97389 */ /* 0x00006400000c00bd */
[----:B01----:R-:W-:Y:S01]  /*5a10*/  ENDCOLLECTIVE ;  /* 0x000000000000791b */ /* 0x003fe20003800000 */
.L_x_30326:
[----:B------:R-:W-:Y:S02]  /*5a20*/  P2R R192, PR, RZ, 0x20 ;  /* 0x00000020ffc07803 */ /* 0x000fe40000000000 */
[----:B------:R-:W-:Y:S01]  /*5a30*/  LOP3.LUT P5, RZ, R4, 0x2, RZ, 0xc0, !PT ;  /* 0x0000000204ff7812 */ /* 0x000fe200078ac0ff */
[----:B------:R-:W-:Y:S01]  /*5a40*/  HFMA2.MMA R188, -RZ, RZ, 0, 2.384185791015625e-07 ;  /* 0x00000004ffbc7435 */ /* 0x000fe200000001ff */
[----:B------:R-:W-:-:S05]  /*5a50*/  MOV R100, R185 ;  /* 0x000000b900647202 */ /* 0x000fca0000000f00 */
[----:B------:R-:W-:-:S05]  /*5a60*/  FADD.FTZ R182, R181, R100 ;  /* 0x00000064b5b67221 */ /* 0x000fca0000010000 */
[----:B------:R-:W-:-:S07]  /*5a70*/  MOV R187, R182 ;  /* 0x000000b600bb7202 */ /* 0x000fce0000000f00 */
[----:B------:R-:W-:Y:S05]  /*5a80*/  WARPSYNC.COLLECTIVE R186, `(.L_x_30327) ;  /* 0x00000000ba087348 */ /* 0x000fea0003c00000 */
[----:B------:R0:W1:Y:S02]  /*5a90*/  SHFL.BFLY P6, R185, R187, R188, R189 ;  /* 0x0c0000bcbbb97389 */ /* 0x00006400000c00bd */
[----:B01----:R-:W-:Y:S01]  /*5aa0*/  ENDCOLLECTIVE ;  /* 0x000000000000791b */ /* 0x003fe20003800000 */
.L_x_30327:
        /* <DEDUP_REMOVED lines=8> */
.L_x_30328:
[----:B------:R-:W-:Y:S01]  /*5b30*/  HFMA2.MMA R188, -RZ, RZ, 0, 9.5367431640625e-07 ;  /* 0x00000010ffbc7435 */ /* 0x000fe200000001ff */
[----:B------:R-:W-:-:S05]  /*5b40*/  MOV R100, R185 ;  /* 0x000000b900647202 */ /* 0x000fca0000000f00 */
[----:B------:R-:W-:-:S05]  /*5b50*/  FADD.FTZ R184, R183, R100 ;  /* 0x00000064b7b87221 */ /* 0x000fca0000010000 */
[----:B------:R-:W-:-:S07]  /*5b60*/  MOV R187, R184 ;  /* 0x000000b800bb7202 */ /* 0x000fce0000000f00 */
[----:B------:R-:W-:Y:S05]  /*5b70*/  WARPSYNC.COLLECTIVE R186, `(.L_x_30329) ;  /* 0x00000000ba087348 */ /* 0x000fea0003c00000 */
[----:B------:R0:W1:Y:S02]  /*5b80*/  SHFL.BFLY P6, R185, R187, R188, R189 ;  /* 0x0c0000bcbbb97389 */ /* 0x00006400000c00bd */
[----:B01----:R-:W-:Y:S01]  /*5b90*/  ENDCOLLECTIVE ;  /* 0x000000000000791b */ /* 0x003fe20003800000 */
.L_x_30329:
[----:B------:R-:W-:Y:S01]  /*5ba0*/  HFMA2.MMA R188, -RZ, RZ, 0, 5.9604644775390625e-08 ;  /* 0x00000001ffbc7435 */ /* 0x000fe200000001ff */
[----:B------:R-:W-:Y:S02]  /*5bb0*/  MOV R179, R185 ;  /* 0x000000b900b37202 */ /* 0x000fe40000000f00 */
[----:B------:R-:W-:-:S03]  /*5bc0*/  LOP3.LUT P6, RZ, R4, 0x1, RZ, 0xc0, !PT ;  /* 0x0000000104ff7812 */ /* 0x000fc600078cc0ff */
        /* <DEDUP_REMOVED lines=90> */
.L_x_30330:
[----:B------:R-:W-:Y:S01]  /*6170*/  HFMA2.MMA R188, -RZ, RZ, 0, 1.1920928955078125e-07 ;  /* 0x00000002ffbc7435 */ /* 0x000fe200000001ff */
[----:B------:R-:W-:-:S05]  /*6180*/  MOV R101, R185 ;  /* 0x000000b900657202 */ /* 0x000fca0000000f00 */
[----:B------:R-:W-:-:S05]  /*6190*/  FADD.FTZ R101, R100, R101 ;  /* 0x0000006564657221 */ /* 0x000fca0000010000 */
[----:B------:R-:W-:-:S07]  /*61a0*/  MOV R187, R101 ;  /* 0x0000006500bb7202 */ /* 0x000fce0000000f00 */
[----:B------:R-:W-:Y:S05]  /*61b0*/  WARPSYNC.COLLECTIVE R186, `(.L_x_30331) ;  /* 0x00000000ba087348 */ /* 0x000fea0003c00000 */
[----:B------:R0:W1:Y:S02]  /*61c0*/  SHFL.BFLY P6, R185, R187, R188, R189 ;  /* 0x0c0000bcbbb97389 */ /* 0x00006400000c00bd */
[----:B01----:R-:W-:Y:S01]  /*61d0*/  ENDCOLLECTIVE ;  /* 0x000000000000791b */ /* 0x003fe20003800000 */
.L_x_30331:
[----:B------:R-:W-:Y:S01]  /*61e0*/  HFMA2.MMA R188, -RZ, RZ, 0, 2.384185791015625e-07 ;  /* 0x00000004ffbc7435 */ /* 0x000fe200000001ff */
[----:B------:R-:W-:-:S05]  /*61f0*/  MOV R182, R185 ;  /* 0x000000b900b67202 */ /* 0x000fca0000000f00 */
[----:B------:R-:W-:-:S05]  /*6200*/  FADD.FTZ R182, R101, R182 ;  /* 0x000000b665b67221 */ /* 0x000fca0000010000 */
[----:B------:R-:W-:-:S07]  /*6210*/  MOV R187, R182 ;  /* 0x000000b600bb7202 */ /* 0x000fce0000000f00 */
[----:B------:R-:W-:Y:S05]  /*6220*/  WARPSYNC.COLLECTIVE R186, `(.L_x_30332) ;  /* 0x00000000ba087348 */ /* 0x000fea0003c00000 */
[----:B------:R0:W1:Y:S02]  /*6230*/  SHFL.BFLY P6, R185, R187, R188, R189 ;  /* 0x0c0000bcbbb97389 */ /* 0x00006400000c00bd */
[----:B01----:R-:W-:Y:S01]  /*6240*/  ENDCOLLECTIVE ;  /* 0x000000000000791b */ /* 0x003fe20003800000 */
.L_x_30332:
[----:B------:R-:W-:Y:S01]  /*6250*/  HFMA2.MMA R188, -RZ, RZ, 0, 4.76837158203125e-07 ;  /* 0x00000008ffbc7435 */ /* 0x000fe200000001ff */
[----:B------:R-:W-:-:S05]  /*6260*/  MOV R181, R185 ;  /* 0x000000b900b57202 */ /* 0x000fca0000000f00 */
[----:B------:R-:W-:-:S05]  /*6270*/  FADD.FTZ R181, R182, R181 ;  /* 0x000000b5b6b57221 */ /* 0x000fca0000010000 */
[----:B------:R-:W-:-:S07]  /*6280*/  MOV R187, R181 ;  /* 0x000000b500bb7202 */ /* 0x000fce0000000f00 */
[----:B------:R-:W-:Y:S05]  /*6290*/  WARPSYNC.COLLECTIVE R186, `(.L_x_30333) ;  /* 0x00000000ba087348 */ /* 0x000fea0003c00000 */
[----:B------:R0:W1:Y:S02]  /*62a0*/  SHFL.BFLY P6, R185, R187, R188, R189 ;  /* 0x0c0000bcbbb97389 */ /* 0x00006400000c00bd */
[----:B01----:R-:W-:Y:S01]  /*62b0*/  ENDCOLLECTIVE ;  /* 0x000000000000791b */ /* 0x003fe20003800000 */
.L_x_30333:
[----:B------:R-:W-:Y:S01]  /*62c0*/  HFMA2.MMA R188, -RZ, RZ, 0, 9.5367431640625e-07 ;  /* 0x00000010ffbc7435 */ /* 0x000fe200000001ff */
[----:B------:R-:W-:-:S05]  /*62d0*/  MOV R184, R185 ;  /* 0x000000b900b87202 */ /* 0x000fca0000000f00 */
[----:B------:R-:W-:-:S05]  /*62e0*/  FADD.FTZ R184, R181, R184 ;  /* 0x000000b8b5b87221 */ /* 0x000fca0000010000 */
[----:B------:R-:W-:-:S07]  /*62f0*/  MOV R187, R184 ;  /* 0x000000b800bb7202 */ /* 0x000fce0000000f00 */
[----:B------:R-:W-:Y:S05]  /*6300*/  WARPSYNC.COLLECTIVE R186, `(.L_x_30334) ;  /* 0x00000000ba087348 */ /* 0x000fea0003c00000 */
[----:B------:R0:W1:Y:S02]  /*6310*/  SHFL.BFLY P6, R185, R187, R188, R189 ;  /* 0x0c0000bcbbb97389 */ /* 0x00006400000c00bd */
[----:B01----:R-:W-:Y:S01]  /*6320*/  ENDCOLLECTIVE ;  /* 0x000000000000791b */ /* 0x003fe20003800000 */
.L_x_30334:
[----:B------:R-:W-:Y:S05]  /*6330*/  BRA `(.L_x_30335) ;  /* 0xffffffe400d07947 */ /* 0x000fea000383ffff */
.L_x_30336:
        /* <DEDUP_REMOVED lines=12> */
.L_x_37500:


//--------------------- .text._ZN10layer_norm13ln_fwd_kernelINS_13Kernel_traitsI6__halfffffjLj1280ELj1ELj4ELj1ELj16ENS_18Kernel_traits_baseILj1280ES2_ffffjLj128EEEEELb0ELb1ELb1ELb1EEEvNS_9FwdParamsE --------------------------
	.section	.text._ZN10layer_norm13ln_fwd_kernelINS_13Kernel_traitsI6__halfffffjLj1280ELj1ELj4ELj1ELj16ENS_18Kernel_traits_baseILj1280ES2_ffffjLj128EEEEELb0ELb1ELb1ELb1EEEvNS_9FwdParamsE,"ax",@progbits
	.align	128
        .global         _ZN10layer_norm13ln_fwd_kernelINS_13Kernel_traitsI6__halfffffjLj1280ELj1ELj4ELj1ELj16ENS_18Kernel_traits_baseILj1280ES2_ffffjLj128EEEEELb0ELb1ELb1ELb1EEEvNS_9FwdParamsE
        .type           _ZN10layer_norm13ln_fwd_kernelINS_13Kernel_traitsI6__halfffffjLj1280ELj1ELj4ELj1ELj16ENS_18Kernel_traits_baseILj1280ES2_ffffjLj128EEEEELb0ELb1ELb1ELb1EEEvNS_9FwdParamsE,@function
        .size           _ZN10layer_norm13ln_fwd_kernelINS_13Kernel_traitsI6__halfffffjLj1280ELj1ELj4ELj1ELj16ENS_18Kernel_traits_baseILj1280ES2_ffffjLj128EEEEELb0ELb1ELb1ELb1EEEvNS_9FwdParamsE,(.L_x_37501 - _ZN10layer_norm13ln_fwd_kernelINS_13Kernel_traitsI6__halfffffjLj1280ELj1ELj4ELj1ELj16ENS_18Kernel_traits_baseILj1280ES2_ffffjLj128EEEEELb0ELb1ELb1ELb1EEEvNS_9FwdParamsE)
        .other          _ZN10layer_norm13ln_fwd_kernelINS_13Kernel_traitsI6__halfffffjLj1280ELj1ELj4ELj1ELj16ENS_18Kernel_traits_baseILj1280ES2_ffffjLj128EEEEELb0ELb1ELb1ELb1EEEvNS_9FwdParamsE,@"STO_CUDA_ENTRY STV_DEFAULT"
_ZN10layer_norm13ln_fwd_kernelINS_13Kernel_traitsI6__halfffffjLj1280ELj1ELj4ELj1ELj16ENS_18Kernel_traits_baseILj1280ES2_ffffjLj128EEEEELb0ELb1ELb1ELb1EEEvNS_9FwdParamsE:
.text._ZN10layer_norm13ln_fwd_kernelINS_13Kernel_traitsI6__halfffffjLj1280ELj1ELj4ELj1ELj16ENS_18Kernel_traits_baseILj1280ES2_ffffjLj128EEEEELb0ELb1ELb1ELb1EEEvNS_9FwdParamsE:
        /* <DEDUP_REMOVED lines=23> */
[----:B------:R-:W-:Y:S01]  /*0170*/  LOP3.LUT R0, R2, 0x1f, RZ, 0xc0, !PT ;  /* 0x0000001f02007812 */ /* 0x000fe200078ec0ff */
[----:B------:R0:W5:Y:S04]  /*0180*/  @P0 LDG.E.64 R18, desc[UR4][R4.64+0x800] ;  /* 0x0008000404120981 */ /* 0x000168000c1e1b00 */
[----:B------:R0:W5:Y:S01]  /*0190*/  @P0 LDG.E.64 R20, desc[UR4][R4.64+0x900] ;  /* 0x0009000404140981 */ /* 0x000162000c1e1b00 */
[----:B------:R-:W-:Y:S01]  /*01a0*/  ISETP.GE.AND P1, PT, R110, UR8, PT ;  /* 0x000000086e007c0c */ /* 0x000fe2000bf26270 */
[----:B------:R-:W-:Y:S01]  /*01b0*/  ULDC.64 UR8, c[0x0][0x278] ;  /* 0x00009e0000087ab9 */ /* 0x000fe20000000a00 */
[----:B------:R-:W-:-:S04]  /*01c0*/  IADD3 R2, P2, R6, UR6, RZ ;  /* 0x0000000606027c10 */ /* 0x000fc8000ff5e0ff */
[----:B------:R-:W-:Y:S02]  /*01d0*/  IADD3.X R3, RZ, UR7, RZ, P2, !PT ;  /* 0x00000007ff037c10 */ /* 0x000fe400097fe4ff */
[----:B------:R-:W-:-:S04]  /*01e0*/  LEA R6, P2, R0, UR8, 0x3 ;  /* 0x0000000800067c11 */ /* 0x000fc8000f8418ff */
[----:B------:R-:W-:Y:S01]  /*01f0*/  IADD3.X R7, RZ, UR9, RZ, P2, !PT ;  /* 0x00000009ff077c10 */ /* 0x000fe200097fe4ff */
        /* <DEDUP_REMOVED lines=215> */
.L_x_30420:
        /* <DEDUP_REMOVED lines=26> */
[----:B------:R-:W-:-:S03]  /*1110*/  @!P6 ISETP.NE.U32.AND P1, PT, R96, RZ, PT ;  /* 0x000000ff6000e20c */ /* 0x000fc60003f25070 */
[----:B------:R-:W-:Y:S01]  /*1120*/  @P5 IMAD R66, R66, R179, RZ ;  /* 0x000000b342425224 */ /* 0x000fe200078e02ff */
[----:B------:R-:W-:Y:S01]  /*1130*/  @!P6 ISETP.NE.AND.EX P2, PT, R97, RZ, PT, P1 ;  /* 0x000000ff6100e20c */ /* 0x000fe20003f45310 */
[----:B------:R-:W0:Y:S03]  /*1140*/  @P0 LDC.64 R68, c[0x0][0x230] ;  /* 0x00008c00ff440b82 */ /* 0x000e260000000a00 */
        /* <DEDUP_REMOVED lines=18> */
[----:B------:R-:W-:-:S04]  /*1270*/  FMUL.FTZ R60, R42, R65 ;  /* 0x000000412a3c7220 */ /* 0x000fc80000410000 */
[----:B------:R-:W-:-:S07]  /*1280*/  @P0 FADD.FTZ R60, R52, R60 ;  /* 0x0000003c343c0221 */ /* 0x000fce0000010000 */
.L_x_30338:
[----:B------:R-:W-:Y:S05]  /*1290*/  BSYNC B0 ;  /* 0x0000000000007941 */ /* 0x000fea0003800000 */
.L_x_30337:
[----:B------:R-:W-:Y:S04]  /*12a0*/  BSSY B0, `(.L_x_30339) ;  /* 0x0000005000007945 */ /* 0x000fe80003800000 */
[----:B------:R-:W-:Y:S05]  /*12b0*/  @!P6 BRA `(.L_x_30340) ;  /* 0x00000000000ce947 */ /* 0x000fea0003800000 */
[----:B-----5:R-:W-:-:S04]  /*12c0*/  FMUL.FTZ R64, R57, UR6 ;  /* 0x0000000639407c20 */ /* 0x020fc80008410000 */
[----:B------:R-:W-:-:S04]  /*12d0*/  FMUL.FTZ R61, R157, R64 ;  /* 0x000000409d3d7220 */ /* 0x000fc80000410000 */
[----:B------:R-:W-:-:S07]  /*12e0*/  @P0 FADD.FTZ R61, R53, R61 ;  /* 0x0000003d353d0221 */ /* 0x000fce0000010000 */
.L_x_30340:
[----:B------:R-:W-:Y:S05]  /*12f0*/  BSYNC B0 ;  /* 0x0000000000007941 */ /* 0x000fea0003800000 */
.L_x_30339:
[----:B------:R-:W-:Y:S04]  /*1300*/  BSSY B0, `(.L_x_30341) ;  /* 0x0000005000007945 */ /* 0x000fe80003800000 */
[----:B------:R-:W-:Y:S05]  /*1310*/  @!P6 BRA `(.L_x_30342) ;  /* 0x00000000000ce947 */ /* 0x000fea0003800000 */
[----:B-----5:R-:W-:-:S04]  /*1320*/  FMUL.FTZ R62, R58, UR6 ;  /* 0x000000063a3e7c20 */ /* 0x020fc80008410000 */
[----:B------:R-:W-:-:S04]  /*1330*/  FMUL.FTZ R62, R43, R62 ;  /* 0x0000003e2b3e7220 */ /* 0x000fc80000410000 */
[----:B------:R-:W-:-:S07]  /*1340*/  @P0 FADD.FTZ R62, R54, R62 ;  /* 0x0000003e363e0221 */ /* 0x000fce0000010000 */
.L_x_30342:
[----:B------:R-:W-:Y:S05]  /*1350*/  BSYNC B0 ;  /* 0x0000000000007941 */ /* 0x000fea0003800000 */
.L_x_30341:
[----:B------:R-:W-:Y:S04]  /*1360*/  BSSY B0, `(.L_x_30343) ;  /* 0x0000005000007945 */ /* 0x000fe80003800000 */
[----:B------:R-:W-:Y:S05]  /*1370*/  @!P6 BRA `(.L_x_30344) ;  /* 0x00000000000ce947 */ /* 0x000fea0003800000 */
[----:B-----5:R-:W-:-:S04]  /*1380*/  FMUL.FTZ R63, R59, UR6 ;  /* 0x000000063b3f7c20 */ /* 0x020fc80008410000 */
[----:B------:R-:W-:-:S04]  /*1390*/  FMUL.FTZ R63, R158, R63 ;  /* 0x0000003f9e3f7220 */ /* 0x000fc80000410000 */
[----:B------:R-:W-:-:S07]  /*13a0*/  @P0 FADD.FTZ R63, R55, R63 ;  /* 0x0000003f373f0221 */ /* 0x000fce0000010000 */
.L_x_30344:
[----:B------:R-:W-:Y:S05]  /*13b0*/  BSYNC B0 ;  /* 0x0000000000007941 */ /* 0x000fea0003800000 */
.L_x_30343:
        /* <DEDUP_REMOVED lines=25> */
[----:B------:R-:W-:-:S04]  /*1550*/  FMUL.FTZ R64, R44, R69 ;  /* 0x000000452c407220 */ /* 0x000fc80000410000 */
[----:B------:R-:W-:-:S07]  /*1560*/  @P0 FADD.FTZ R64, R52, R64 ;  /* 0x0000004034400221 */ /* 0x000fce0000010000 */
.L_x_30346:
[----:B------:R-:W-:Y:S05]  /*1570*/  BSYNC B0 ;  /* 0x0000000000007941 */ /* 0x000fea0003800000 */
.L_x_30345:
[----:B------:R-:W-:Y:S04]  /*1580*/  BSSY B0, `(.L_x_30347) ;  /* 0x0000005000007945 */ /* 0x000fe80003800000 */
[----:B------:R-:W-:Y:S05]  /*1590*/  @!P6 BRA `(.L_x_30348) ;  /* 0x00000000000ce947 */ /* 0x000fea0003800000 */
[----:B-----5:R-:W-:-:S04]  /*15a0*/  FMUL.FTZ R68, R57, UR6 ;  /* 0x0000000639447c20 */ /* 0x020fc80008410000 */
[----:B------:R-:W-:-:S04]  /*15b0*/  FMUL.FTZ R65, R159, R68 ;  /* 0x000000449f417220 */ /* 0x000fc80000410000 */
[----:B------:R-:W-:-:S07]  /*15c0*/  @P0 FADD.FTZ R65, R53, R65 ;  /* 0x0000004135410221 */ /* 0x000fce0000010000 */
.L_x_30348:
[----:B------:R-:W-:Y:S05]  /*15d0*/  BSYNC B0 ;  /* 0x0000000000007941 */ /* 0x000fea0003800000 */
.L_x_30347:
[----:B------:R-:W-:Y:S04]  /*15e0*/  BSSY B0, `(.L_x_30349) ;  /* 0x0000005000007945 */ /* 0x000fe80003800000 */
[----:B------:R-:W-:Y:S05]  /*15f0*/  @!P6 BRA `(.L_x_30350) ;  /* 0x00000000000ce947 */ /* 0x000fea0003800000 */
[----:B-----5:R-:W-:-:S04]  /*1600*/  FMUL.FTZ R66, R58, UR6 ;  /* 0x000000063a427c20 */ /* 0x020fc80008410000 */
[----:B------:R-:W-:-:S04]  /*1610*/  FMUL.FTZ R66, R45, R66 ;  /* 0x000000422d427220 */ /* 0x000fc80000410000 */
[----:B------:R-:W-:-:S07]  /*1620*/  @P0 FADD.FTZ R66, R54, R66 ;  /* 0x0000004236420221 */ /* 0x000fce0000010000 */
.L_x_30350:
[----:B------:R-:W-:Y:S05]  /*1630*/  BSYNC B0 ;  /* 0x0000000000007941 */ /* 0x000fea0003800000 */
.L_x_30349:
[----:B------:R-:W-:Y:S04]  /*1640*/  BSSY B0, `(.L_x_30351) ;  /* 0x0000005000007945 */ /* 0x000fe80003800000 */
[----:B------:R-:W-:Y:S05]  /*1650*/  @!P6 BRA `(.L_x_30352) ;  /* 0x00000000000ce947 */ /* 0x000fea0003800000 */
[----:B-----5:R-:W-:-:S04]  /*1660*/  FMUL.FTZ R67, R59, UR6 ;  /* 0x000000063b437c20 */ /* 0x020fc80008410000 */
[----:B------:R-:W-:-:S04]  /*1670*/  FMUL.FTZ R67, R160, R67 ;  /* 0x00000043a0437220 */ /* 0x000fc80000410000 */
[----:B------:R-:W-:-:S07]  /*1680*/  @P0 FADD.FTZ R67, R55, R67 ;  /* 0x0000004337430221 */ /* 0x000fce0000010000 */
.L_x_30352:
[----:B------:R-:W-:Y:S05]  /*1690*/  BSYNC B0 ;  /* 0x0000000000007941 */ /* 0x000fea0003800000 */
.L_x_30351:
        /* <DEDUP_REMOVED lines=27> */
.L_x_30354:
[----:B------:R-:W-:Y:S05]  /*1850*/  BSYNC B0 ;  /* 0x0000000000007941 */ /* 0x000fea0003800000 */
.L_x_30353:
[----:B------:R-:W-:Y:S04]  /*1860*/  BSSY B0, `(.L_x_30355) ;  /* 0x0000005000007945 */ /* 0x000fe80003800000 */
[----:B------:R-:W-:Y:S05]  /*1870*/  @!P6 BRA `(.L_x_30356) ;  /* 0x00000000000ce947 */ /* 0x000fea0003800000 */
[----:B-----5:R-:W-:-:S04]  /*1880*/  FMUL.FTZ R72, R57, UR6 ;  /* 0x0000000639487c20 */ /* 0x020fc80008410000 */
[----:B------:R-:W-:-:S04]  /*1890*/  FMUL.FTZ R69, R161, R72 ;  /* 0x00000048a1457220 */ /* 0x000fc80000410000 */
[----:B------:R-:W-:-:S07]  /*18a0*/  @P0 FADD.FTZ R69, R53, R69 ;  /* 0x0000004535450221 */ /* 0x000fce0000010000 */
.L_x_30356:
[----:B------:R-:W-:Y:S05]  /*18b0*/  BSYNC B0 ;  /* 0x0000000000007941 */ /* 0x000fea0003800000 */
.L_x_30355:
[----:B------:R-:W-:Y:S04]  /*18c0*/  BSSY B0, `(.L_x_30357) ;  /* 0x0000005000007945 */ /* 0x000fe80003800000 */
[----:B------:R-:W-:Y:S05]  /*18d0*/  @!P6 BRA `(.L_x_30358) ;  /* 0x00000000000ce947 */ /* 0x000fea0003800000 */
[----:B-----5:R-:W-:-:S04]  /*18e0*/  FMUL.FTZ R70, R58, UR6 ;  /* 0x000000063a467c20 */ /* 0x020fc80008410000 */
[----:B------:R-:W-:-:S04]  /*18f0*/  FMUL.FTZ R70, R47, R70 ;  /* 0x000000462f467220 */ /* 0x000fc80000410000 */
[----:B------:R-:W-:-:S07]  /*1900*/  @P0 FADD.FTZ R70, R54, R70 ;  /* 0x0000004636460221 */ /* 0x000fce0000010000 */
.L_x_30358:
[----:B------:R-:W-:Y:S05]  /*1910*/  BSYNC B0 ;  /* 0x0000000000007941 */ /* 0x000fea0003800000 */
.L_x_30357:
[----:B------:R-:W-:Y:S04]  /*1920*/  BSSY B0, `(.L_x_30359) ;  /* 0x0000005000007945 */ /* 0x000fe80003800000 */
[----:B------:R-:W-:Y:S05]  /*1930*/  @!P6 BRA `(.L_x_30360) ;  /* 0x00000000000ce947 */ /* 0x000fea0003800000 */
[----:B-----5:R-:W-:-:S04]  /*1940*/  FMUL.FTZ R71, R59, UR6 ;  /* 0x000000063b477c20 */ /* 0x020fc80008410000 */
[----:B------:R-:W-:-:S04]  /*1950*/  FMUL.FTZ R71, R162, R71 ;  /* 0x00000047a2477220 */ /* 0x000fc80000410000 */
[----:B------:R-:W-:-:S07]  /*1960*/  @P0 FADD.FTZ R71, R55, R71 ;  /* 0x0000004737470221 */ /* 0x000fce0000010000 */
.L_x_30360:
[----:B------:R-:W-:Y:S05]  /*1970*/  BSYNC B0 ;  /* 0x0000000000007941 */ /* 0x000fea0003800000 */
.L_x_30359:
        /* <DEDUP_REMOVED lines=27> */
.L_x_30362:
[----:B------:R-:W-:Y:S05]  /*1b30*/  BSYNC B0 ;  /* 0x0000000000007941 */ /* 0x000fea0003800000 */
.L_x_30361:
[----:B------:R-:W-:Y:S04]  /*1b40*/  BSSY B0, `(.L_x_30363) ;  /* 0x0000005000007945 */ /* 0x000fe80003800000 */
[----:B------:R-:W-:Y:S05]  /*1b50*/  @!P6 BRA `(.L_x_30364) ;  /* 0x00000000000ce947 */ /* 0x000fea0003800000 */
[----:B-----5:R-:W-:-:S04]  /*1b60*/  FMUL.FTZ R76, R57, UR6 ;  /* 0x00000006394c7c20 */ /* 0x020fc80008410000 */
[----:B------:R-:W-:-:S04]  /*1b70*/  FMUL.FTZ R73, R163, R76 ;  /* 0x0000004ca3497220 */ /* 0x000fc80000410000 */
[----:B------:R-:W-:-:S07]  /*1b80*/  @P0 FADD.FTZ R73, R53, R73 ;  /* 0x0000004935490221 */ /* 0x000fce0000010000 */
.L_x_30364:
[----:B------:R-:W-:Y:S05]  /*1b90*/  BSYNC B0 ;  /* 0x0000000000007941 */ /* 0x000fea0003800000 */
.L_x_30363:
[----:B------:R-:W-:Y:S04]  /*1ba0*/  BSSY B0, `(.L_x_30365) ;  /* 0x0000005000007945 */ /* 0x000fe80003800000 */
[----:B------:R-:W-:Y:S05]  /*1bb0*/  @!P6 BRA `(.L_x_30366) ;  /* 0x00000000000ce947 */ /* 0x000fea0003800000 */
[----:B-----5:R-:W-:-:S04]  /*1bc0*/  FMUL.FTZ R74, R58, UR6 ;  /* 0x000000063a4a7c20 */ /* 0x020fc80008410000 */
[----:B------:R-:W-:-:S04]  /*1bd0*/  FMUL.FTZ R74, R49, R74 ;  /* 0x0000004a314a7220 */ /* 0x000fc80000410000 */
[----:B------:R-:W-:-:S07]  /*1be0*/  @P0 FADD.FTZ R74, R54, R74 ;  /* 0x0000004a364a0221 */ /* 0x000fce0000010000 */
.L_x_30366:
[----:B------:R-:W-:Y:S05]  /*1bf0*/  BSYNC B0 ;  /* 0x0000000000007941 */ /* 0x000fea0003800000 */
.L_x_30365:
[----:B------:R-:W-:Y:S04]  /*1c00*/  BSSY B0, `(.L_x_30367) ;  /* 0x0000005000007945 */ /* 0x000fe80003800000 */
[----:B------:R-:W-:Y:S05]  /*1c10*/  @!P6 BRA `(.L_x_30368) ;  /* 0x00000000000ce947 */ /* 0x000fea0003800000 */
[----:B-----5:R-:W-:-:S04]  /*1c20*/  FMUL.FTZ R75, R59, UR6 ;  /* 0x000000063b4b7c20 */ /* 0x020fc80008410000 */
[----:B------:R-:W-:-:S04]  /*1c30*/  FMUL.FTZ R75, R164, R75 ;  /* 0x0000004ba44b7220 */ /* 0x000fc80000410000 */
[----:B------:R-:W-:-:S07]  /*1c40*/  @P0 FADD.FTZ R75, R55, R75 ;  /* 0x0000004b374b0221 */ /* 0x000fce0000010000 */
.L_x_30368:
[----:B------:R-:W-:Y:S05]  /*1c50*/  BSYNC B0 ;  /* 0x0000000000007941 */ /* 0x000fea0003800000 */
.L_x_30367:
        /* <DEDUP_REMOVED lines=27> */
.L_x_30370:
[----:B------:R-:W-:Y:S05]  /*1e10*/  BSYNC B0 ;  /* 0x0000000000007941 */ /* 0x000fea0003800000 */
.L_x_30369:
[----:B------:R-:W-:Y:S04]  /*1e20*/  BSSY B0, `(.L_x_30371) ;  /* 0x0000005000007945 */ /* 0x000fe80003800000 */
[----:B------:R-:W-:Y:S05]  /*1e30*/  @!P6 BRA `(.L_x_30372) ;  /* 0x00000000000ce947 */ /* 0x000fea0003800000 */
[----:B-----5:R-:W-:-:S04]  /*1e40*/  FMUL.FTZ R80, R57, UR6 ;  /* 0x0000000639507c20 */ /* 0x020fc80008410000 */
[----:B------:R-:W-:-:S04]  /*1e50*/  FMUL.FTZ R77, R165, R80 ;  /* 0x00000050a54d7220 */ /* 0x000fc80000410000 */
[----:B------:R-:W-:-:S07]  /*1e60*/  @P0 FADD.FTZ R77, R53, R77 ;  /* 0x0000004d354d0221 */ /* 0x000fce0000010000 */
.L_x_30372:
[----:B------:R-:W-:Y:S05]  /*1e70*/  BSYNC B0 ;  /* 0x0000000000007941 */ /* 0x000fea0003800000 */
.L_x_30371:
[----:B------:R-:W-:Y:S04]  /*1e80*/  BSSY B0, `(.L_x_30373) ;  /* 0x0000005000007945 */ /* 0x000fe80003800000 */
[----:B------:R-:W-:Y:S05]  /*1e90*/  @!P6 BRA `(.L_x_30374) ;  /* 0x00000000000ce947 */ /* 0x000fea0003800000 */
[----:B-----5:R-:W-:-:S04]  /*1ea0*/  FMUL.FTZ R78, R58, UR6 ;  /* 0x000000063a4e7c20 */ /* 0x020fc80008410000 */
[----:B------:R-:W-:-:S04]  /*1eb0*/  FMUL.FTZ R78, R51, R78 ;  /* 0x0000004e334e7220 */ /* 0x000fc80000410000 */
[----:B------:R-:W-:-:S07]  /*1ec0*/  @P0 FADD.FTZ R78, R54, R78 ;  /* 0x0000004e364e0221 */ /* 0x000fce0000010000 */
.L_x_30374:
[----:B------:R-:W-:Y:S05]  /*1ed0*/  BSYNC B0 ;  /* 0x0000000000007941 */ /* 0x000fea0003800000 */
.L_x_30373:
[----:B------:R-:W-:Y:S04]  /*1ee0*/  BSSY B0, `(.L_x_30375) ;  /* 0x0000005000007945 */ /* 0x000fe80003800000 */
[----:B------:R-:W-:Y:S05]  /*1ef0*/  @!P6 BRA `(.L_x_30376) ;  /* 0x00000000000ce947 */ /* 0x000fea0003800000 */
[----:B-----5:R-:W-:-:S04]  /*1f00*/  FMUL.FTZ R79, R59, UR6 ;  /* 0x000000063b4f7c20 */ /* 0x020fc80008410000 */
[----:B------:R-:W-:-:S04]  /*1f10*/  FMUL.FTZ R79, R166, R79 ;  /* 0x0000004fa64f7220 */ /* 0x000fc80000410000 */
[----:B------:R-:W-:-:S07]  /*1f20*/  @P0 FADD.FTZ R79, R55, R79 ;  /* 0x0000004f374f0221 */ /* 0x000fce0000010000 */
.L_x_30376:
[----:B------:R-:W-:Y:S05]  /*1f30*/  BSYNC B0 ;  /* 0x0000000000007941 */ /* 0x000fea0003800000 */
.L_x_30375:
        /* <DEDUP_REMOVED lines=27> */
.L_x_30378:
[----:B------:R-:W-:Y:S05]  /*20f0*/  BSYNC B0 ;  /* 0x0000000000007941 */ /* 0x000fea0003800000 */
.L_x_30377:
[----:B------:R-:W-:Y:S04]  /*2100*/  BSSY B0, `(.L_x_30379) ;  /* 0x0000005000007945 */ /* 0x000fe80003800000 */
[----:B------:R-:W-:Y:S05]  /*2110*/  @!P6 BRA `(.L_x_30380) ;  /* 0x00000000000ce947 */ /* 0x000fea0003800000 */
[----:B-----5:R-:W-:-:S04]  /*2120*/  FMUL.FTZ R84, R57, UR6 ;  /* 0x0000000639547c20 */ /* 0x020fc80008410000 */
[----:B------:R-:W-:-:S04]  /*2130*/  FMUL.FTZ R81, R167, R84 ;  /* 0x00000054a7517220 */ /* 0x000fc80000410000 */
[----:B------:R-:W-:-:S07]  /*2140*/  @P0 FADD.FTZ R81, R53, R81 ;  /* 0x0000005135510221 */ /* 0x000fce0000010000 */
.L_x_30380:
[----:B------:R-:W-:Y:S05]  /*2150*/  BSYNC B0 ;  /* 0x0000000000007941 */ /* 0x000fea0003800000 */
.L_x_30379:
[----:B------:R-:W-:Y:S04]  /*2160*/  BSSY B0, `(.L_x_30381) ;  /* 0x0000005000007945 */ /* 0x000fe80003800000 */
[----:B------:R-:W-:Y:S05]  /*2170*/  @!P6 BRA `(.L_x_30382) ;  /* 0x00000000000ce947 */ /* 0x000fea0003800000 */
[----:B-----5:R-:W-:-:S04]  /*2180*/  FMUL.FTZ R82, R58, UR6 ;  /* 0x000000063a527c20 */ /* 0x020fc80008410000 */
[----:B------:R-:W-:-:S04]  /*2190*/  FMUL.FTZ R82, R101, R82 ;  /* 0x0000005265527220 */ /* 0x000fc80000410000 */
[----:B------:R-:W-:-:S07]  /*21a0*/  @P0 FADD.FTZ R82, R54, R82 ;  /* 0x0000005236520221 */ /* 0x000fce0000010000 */
.L_x_30382:
[----:B------:R-:W-:Y:S05]  /*21b0*/  BSYNC B0 ;  /* 0x0000000000007941 */ /* 0x000fea0003800000 */
.L_x_30381:
[----:B------:R-:W-:Y:S04]  /*21c0*/  BSSY B0, `(.L_x_30383) ;  /* 0x0000005000007945 */ /* 0x000fe80003800000 */
[----:B------:R-:W-:Y:S05]  /*21d0*/  @!P6 BRA `(.L_x_30384) ;  /* 0x00000000000ce947 */ /* 0x000fea0003800000 */
[----:B-----5:R-:W-:-:S04]  /*21e0*/  FMUL.FTZ R83, R59, UR6 ;  /* 0x000000063b537c20 */ /* 0x020fc80008410000 */
[----:B------:R-:W-:-:S04]  /*21f0*/  FMUL.FTZ R83, R168, R83 ;  /* 0x00000053a8537220 */ /* 0x000fc80000410000 */
[----:B------:R-:W-:-:S07]  /*2200*/  @P0 FADD.FTZ R83, R55, R83 ;  /* 0x0000005337530221 */ /* 0x000fce0000010000 */
.L_x_30384:
[----:B------:R-:W-:Y:S05]  /*2210*/  BSYNC B0 ;  /* 0x0000000000007941 */ /* 0x000fea0003800000 */
.L_x_30383:
        /* <DEDUP_REMOVED lines=27> */
.L_x_30386:
[----:B------:R-:W-:Y:S05]  /*23d0*/  BSYNC B0 ;  /* 0x0000000000007941 */ /* 0x000fea0003800000 */
.L_x_30385:
[----:B------:R-:W-:Y:S04]  /*23e0*/  BSSY B0, `(.L_x_30387) ;  /* 0x0000005000007945 */ /* 0x000fe80003800000 */
[----:B------:R-:W-:Y:S05]  /*23f0*/  @!P6 BRA `(.L_x_30388) ;  /* 0x00000000000ce947 */ /* 0x000fea0003800000 */
[----:B-----5:R-:W-:-:S04]  /*2400*/  FMUL.FTZ R92, R57, UR6 ;  /* 0x00000006395c7c20 */ /* 0x020fc80008410000 */
[----:B------:R-:W-:-:S04]  /*2410*/  FMUL.FTZ R85, R169, R92 ;  /* 0x0000005ca9557220 */ /* 0x000fc80000410000 */
[----:B------:R-:W-:-:S07]  /*2420*/  @P0 FADD.FTZ R85, R53, R85 ;  /* 0x0000005535550221 */ /* 0x000fce0000010000 */
.L_x_30388:
[----:B------:R-:W-:Y:S05]  /*2430*/  BSYNC B0 ;  /* 0x0000000000007941 */ /* 0x000fea0003800000 */
.L_x_30387:
[----:B------:R-:W-:Y:S04]  /*2440*/  BSSY B0, `(.L_x_30389) ;  /* 0x0000005000007945 */ /* 0x000fe80003800000 */
[----:B------:R-:W-:Y:S05]  /*2450*/  @!P6 BRA `(.L_x_30390) ;  /* 0x00000000000ce947 */ /* 0x000fea0003800000 */
[----:B-----5:R-:W-:-:S04]  /*2460*/  FMUL.FTZ R86, R58, UR6 ;  /* 0x000000063a567c20 */ /* 0x020fc80008410000 */
[----:B------:R-:W-:-:S04]  /*2470*/  FMUL.FTZ R86, R103, R86 ;  /* 0x0000005667567220 */ /* 0x000fc80000410000 */
[----:B------:R-:W-:-:S07]  /*2480*/  @P0 FADD.FTZ R86, R54, R86 ;  /* 0x0000005636560221 */ /* 0x000fce0000010000 */
.L_x_30390:
[----:B------:R-:W-:Y:S05]  /*2490*/  BSYNC B0 ;  /* 0x0000000000007941 */ /* 0x000fea0003800000 */
.L_x_30389:
[----:B------:R-:W-:Y:S04]  /*24a0*/  BSSY B0, `(.L_x_30391) ;  /* 0x0000005000007945 */ /* 0x000fe80003800000 */
[----:B------:R-:W-:Y:S05]  /*24b0*/  @!P6 BRA `(.L_x_30392) ;  /* 0x00000000000ce947 */ /* 0x000fea0003800000 */
[----:B-----5:R-:W-:-:S04]  /*24c0*/  FMUL.FTZ R87, R59, UR6 ;  /* 0x000000063b577c20 */ /* 0x020fc80008410000 */
[----:B------:R-:W-:-:S04]  /*24d0*/  FMUL.FTZ R87, R170, R87 ;  /* 0x00000057aa577220 */ /* 0x000fc80000410000 */
[----:B------:R-:W-:-:S07]  /*24e0*/  @P0 FADD.FTZ R87, R55, R87 ;  /* 0x0000005737570221 */ /* 0x000fce0000010000 */
.L_x_30392:
[----:B------:R-:W-:Y:S05]  /*24f0*/  BSYNC B0 ;  /* 0x0000000000007941 */ /* 0x000fea0003800000 */
.L_x_30391:
        /* <DEDUP_REMOVED lines=25> */
[----:B------:R-:W-:-:S04]  /*2690*/  FMUL.FTZ R88, R104, R99 ;  /* 0x0000006368587220 */ /* 0x000fc80000410000 */
[----:B------:R-:W-:-:S07]  /*26a0*/  @P0 FADD.FTZ R88, R52, R88 ;  /* 0x0000005834580221 */ /* 0x000fce0000010000 */
.L_x_30394:
[----:B------:R-:W-:Y:S05]  /*26b0*/  BSYNC B0 ;  /* 0x0000000000007941 */ /* 0x000fea0003800000 */
.L_x_30393:
[----:B------:R-:W-:Y:S04]  /*26c0*/  BSSY B0, `(.L_x_30395) ;  /* 0x0000005000007945 */ /* 0x000fe80003800000 */
[----:B------:R-:W-:Y:S05]  /*26d0*/  @!P6 BRA `(.L_x_30396) ;  /* 0x00000000000ce947 */ /* 0x000fea0003800000 */
[----:B-----5:R-:W-:-:S04]  /*26e0*/  FMUL.FTZ R98, R57, UR6 ;  /* 0x0000000639627c20 */ /* 0x020fc80008410000 */
[----:B------:R-:W-:-:S04]  /*26f0*/  FMUL.FTZ R89, R171, R98 ;  /* 0x00000062ab597220 */ /* 0x000fc80000410000 */
[----:B------:R-:W-:-:S07]  /*2700*/  @P0 FADD.FTZ R89, R53, R89 ;  /* 0x0000005935590221 */ /* 0x000fce0000010000 */
.L_x_30396:
[----:B------:R-:W-:Y:S05]  /*2710*/  BSYNC B0 ;  /* 0x0000000000007941 */ /* 0x000fea0003800000 */
.L_x_30395:
[----:B------:R-:W-:Y:S04]  /*2720*/  BSSY B0, `(.L_x_30397) ;  /* 0x0000005000007945 */ /* 0x000fe80003800000 */
[----:B------:R-:W-:Y:S05]  /*2730*/  @!P6 BRA `(.L_x_30398) ;  /* 0x00000000000ce947 */ /* 0x000fea0003800000 */
[----:B-----5:R-:W-:-:S04]  /*2740*/  FMUL.FTZ R90, R58, UR6 ;  /* 0x000000063a5a7c20 */ /* 0x020fc80008410000 */
[----:B------:R-:W-:-:S04]  /*2750*/  FMUL.FTZ R90, R105, R90 ;  /* 0x0000005a695a7220 */ /* 0x000fc80000410000 */
[----:B------:R-:W-:-:S07]  /*2760*/  @P0 FADD.FTZ R90, R54, R90 ;  /* 0x0000005a365a0221 */ /* 0x000fce0000010000 */
.L_x_30398:
[----:B------:R-:W-:Y:S05]  /*2770*/  BSYNC B0 ;  /* 0x0000000000007941 */ /* 0x000fea0003800000 */
.L_x_30397:
[----:B------:R-:W-:Y:S04]  /*2780*/  BSSY B0, `(.L_x_30399) ;  /* 0x0000005000007945 */ /* 0x000fe80003800000 */
[----:B------:R-:W-:Y:S05]  /*2790*/  @!P6 BRA `(.L_x_30400) ;  /* 0x00000000000ce947 */ /* 0x000fea0003800000 */
[----:B-----5:R-:W-:-:S04]  /*27a0*/  FMUL.FTZ R91, R59, UR6 ;  /* 0x000000063b5b7c20 */ /* 0x020fc80008410000 */
[----:B------:R-:W-:-:S04]  /*27b0*/  FMUL.FTZ R91, R172, R91 ;  /* 0x0000005bac5b7220 */ /* 0x000fc80000410000 */
[----:B------:R-:W-:-:S07]  /*27c0*/  @P0 FADD.FTZ R91, R55, R91 ;  /* 0x0000005b375b0221 */ /* 0x000fce0000010000 */
.L_x_30400:
[----:B------:R-:W-:Y:S05]  /*27d0*/  BSYNC B0 ;  /* 0x0000000000007941 */ /* 0x000fea0003800000 */
.L_x_30399:
        /* <DEDUP_REMOVED lines=27> */
.L_x_30402:
[----:B------:R-:W-:Y:S05]  /*2990*/  BSYNC B0 ;  /* 0x0000000000007941 */ /* 0x000fea0003800000 */
.L_x_30401:
[----:B------:R-:W-:Y:S04]  /*29a0*/  BSSY B0, `(.L_x_30403) ;  /* 0x0000005000007945 */ /* 0x000fe80003800000 */
[----:B------:R-:W-:Y:S05]  /*29b0*/  @!P6 BRA `(.L_x_30404) ;  /* 0x00000000000ce947 */ /* 0x000fea0003800000 */
[----:B-----5:R-:W-:-:S04]  /*29c0*/  FMUL.FTZ R154, R57, UR6 ;  /* 0x00000006399a7c20 */ /* 0x020fc80008410000 */
[----:B------:R-:W-:-:S04]  /*29d0*/  FMUL.FTZ R93, R173, R154 ;  /* 0x0000009aad5d7220 */ /* 0x000fc80000410000 */
[----:B------:R-:W-:-:S07]  /*29e0*/  @P0 FADD.FTZ R93, R53, R93 ;  /* 0x0000005d355d0221 */ /* 0x000fce0000010000 */
.L_x_30404:
[----:B------:R-:W-:Y:S05]  /*29f0*/  BSYNC B0 ;  /* 0x0000000000007941 */ /* 0x000fea0003800000 */
.L_x_30403:
[----:B------:R-:W-:Y:S04]  /*2a00*/  BSSY B0, `(.L_x_30405) ;  /* 0x0000005000007945 */ /* 0x000fe80003800000 */
[----:B------:R-:W-:Y:S05]  /*2a10*/  @!P6 BRA `(.L_x_30406) ;  /* 0x00000000000ce947 */ /* 0x000fea0003800000 */
[----:B-----5:R-:W-:-:S04]  /*2a20*/  FMUL.FTZ R94, R58, UR6 ;  /* 0x000000063a5e7c20 */ /* 0x020fc80008410000 */
[----:B------:R-:W-:-:S04]  /*2a30*/  FMUL.FTZ R94, R107, R94 ;  /* 0x0000005e6b5e7220 */ /* 0x000fc80000410000 */
[----:B------:R-:W-:-:S07]  /*2a40*/  @P0 FADD.FTZ R94, R54, R94 ;  /* 0x0000005e365e0221 */ /* 0x000fce0000010000 */
.L_x_30406:
[----:B------:R-:W-:Y:S05]  /*2a50*/  BSYNC B0 ;  /* 0x0000000000007941 */ /* 0x000fea0003800000 */
.L_x_30405:
[----:B------:R-:W-:Y:S04]  /*2a60*/  BSSY B0, `(.L_x_30407) ;  /* 0x0000005000007945 */ /* 0x000fe80003800000 */
[----:B------:R-:W-:Y:S05]  /*2a70*/  @!P6 BRA `(.L_x_30408) ;  /* 0x00000000000ce947 */ /* 0x000fea0003800000 */
[----:B-----5:R-:W-:-:S04]  /*2a80*/  FMUL.FTZ R95, R59, UR6 ;  /* 0x000000063b5f7c20 */ /* 0x020fc80008410000 */
[----:B------:R-:W-:-:S04]  /*2a90*/  FMUL.FTZ R95, R174, R95 ;  /* 0x0000005fae5f7220 */ /* 0x000fc80000410000 */
[----:B------:R-:W-:-:S07]  /*2aa0*/  @P0 FADD.FTZ R95, R55, R95 ;  /* 0x0000005f375f0221 */ /* 0x000fce0000010000 */
.L_x_30408:
[----:B------:R-:W-:Y:S05]  /*2ab0*/  BSYNC B0 ;  /* 0x0000000000007941 */ /* 0x000fea0003800000 */
.L_x_30407:
        /* <DEDUP_REMOVED lines=16> */
[----:B0-----:R-:W-:Y:S02]  /*2bc0*/  @!P6 FSEL R98, R54, RZ, P2 ;  /* 0x000000ff3662e208 */ /* 0x001fe40001000000 */
[----:B------:R-:W-:-:S02]  /*2bd0*/  @!P6 FSEL R99, R55, RZ, P5 ;  /* 0x000000ff3763e208 */ /* 0x000fc40002800000 */
[----:B------:R-:W-:Y:S01]  /*2be0*/  @!P6 FSEL R96, R52, RZ, P3 ;  /* 0x000000ff3460e208 */ /* 0x000fe20001800000 */
[----:B-1----:R-:W-:Y:S06]  /*2bf0*/  @!P6 BRA `(.L_x_30410) ;  /* 0x00000000000ce947 */ /* 0x002fec0003800000 */
[----:B-----5:R-:W-:-:S04]  /*2c00*/  FMUL.FTZ R151, R56, UR6 ;  /* 0x0000000638977c20 */ /* 0x020fc80008410000 */
[----:B------:R-:W-:-:S04]  /*2c10*/  FMUL.FTZ R96, R108, R151 ;  /* 0x000000976c607220 */ /* 0x000fc80000410000 */
[----:B------:R-:W-:-:S07]  /*2c20*/  @P0 FADD.FTZ R96, R52, R96 ;  /* 0x0000006034600221 */ /* 0x000fce0000010000 */
.L_x_30410:
[----:B------:R-:W-:Y:S05]  /*2c30*/  BSYNC B0 ;  /* 0x0000000000007941 */ /* 0x000fea0003800000 */
.L_x_30409:
[----:B------:R-:W-:Y:S04]  /*2c40*/  BSSY B0, `(.L_x_30411) ;  /* 0x0000005000007945 */ /* 0x000fe80003800000 */
[----:B------:R-:W-:Y:S05]  /*2c50*/  @!P6 BRA `(.L_x_30412) ;  /* 0x00000000000ce947 */ /* 0x000fea0003800000 */
[----:B-----5:R-:W-:-:S04]  /*2c60*/  FMUL.FTZ R150, R57, UR6 ;  /* 0x0000000639967c20 */ /* 0x020fc80008410000 */
[----:B------:R-:W-:-:S04]  /*2c70*/  FMUL.FTZ R97, R175, R150 ;  /* 0x00000096af617220 */ /* 0x000fc80000410000 */
[----:B------:R-:W-:-:S07]  /*2c80*/  @P0 FADD.FTZ R97, R53, R97 ;  /* 0x0000006135610221 */ /* 0x000fce0000010000 */
.L_x_30412:
[----:B------:R-:W-:Y:S05]  /*2c90*/  BSYNC B0 ;  /* 0x0000000000007941 */ /* 0x000fea0003800000 */
.L_x_30411:
[----:B------:R-:W-:Y:S04]  /*2ca0*/  BSSY B0, `(.L_x_30413) ;  /* 0x0000005000007945 */ /* 0x000fe80003800000 */
[----:B------:R-:W-:Y:S05]  /*2cb0*/  @!P6 BRA `(.L_x_30414) ;  /* 0x00000000000ce947 */ /* 0x000fea0003800000 */
[----:B-----5:R-:W-:-:S04]  /*2cc0*/  FMUL.FTZ R98, R58, UR6 ;  /* 0x000000063a627c20 */ /* 0x020fc80008410000 */
[----:B------:R-:W-:-:S04]  /*2cd0*/  FMUL.FTZ R98, R109, R98 ;  /* 0x000000626d627220 */ /* 0x000fc80000410000 */
[----:B------:R-:W-:-:S07]  /*2ce0*/  @P0 FADD.FTZ R98, R54, R98 ;  /* 0x0000006236620221 */ /* 0x000fce0000010000 */
.L_x_30414:
[----:B------:R-:W-:Y:S05]  /*2cf0*/  BSYNC B0 ;  /* 0x0000000000007941 */ /* 0x000fea0003800000 */
.L_x_30413:
[----:B------:R-:W-:Y:S04]  /*2d00*/  BSSY B0, `(.L_x_30415) ;  /* 0x0000005000007945 */ /* 0x000fe80003800000 */
[----:B------:R-:W-:Y:S05]  /*2d10*/  @!P6 BRA `(.L_x_30416) ;  /* 0x00000000000ce947 */ /* 0x000fea0003800000 */
[----:B-----5:R-:W-:-:S04]  /*2d20*/  FMUL.FTZ R99, R59, UR6 ;  /* 0x000000063b637c20 */ /* 0x020fc80008410000 */
[----:B------:R-:W-:-:S04]  /*2d30*/  FMUL.FTZ R99, R176, R99 ;  /* 0x00000063b0637220 */ /* 0x000fc80000410000 */
[----:B------:R-:W-:-:S07]  /*2d40*/  @P0 FADD.FTZ R99, R55, R99 ;  /* 0x0000006337630221 */ /* 0x000fce0000010000 */
.L_x_30416:
[----:B------:R-:W-:Y:S05]  /*2d50*/  BSYNC B0 ;  /* 0x0000000000007941 */ /* 0x000fea0003800000 */
.L_x_30415:
[----:B------:R-:W-:Y:S01]  /*2d60*/  FADD.FTZ R150, RZ, R60 ;  /* 0x0000003cff967221 */ /* 0x000fe20000010000 */
[----:B------:R-:W-:Y:S01]  /*2d70*/  IMAD.WIDE.U32 R148, R183, 0x10, R148 ;  /* 0x00000010b7947825 */ /* 0x000fe200078e0094 */
[----:B------:R-:W-:Y:S01]  /*2d80*/  UMOV UR8, 0xffffffff ;  /* 0xffffffff00087882 */ /* 0x000fe20000000000 */
[----:B------:R-:W-:Y:S02]  /*2d90*/  ISETP.NE.AND P0, PT, R0, RZ, PT ;  /* 0x000000ff0000720c */ /* 0x000fe40003f05270 */
        /* <DEDUP_REMOVED lines=143> */
.L_x_30432:
        /* <DEDUP_REMOVED lines=21> */
[----:B------:R-:W-:Y:S01]  /*37e0*/  IMAD R148, R148, R179, RZ ;  /* 0x000000b394947224 */ /* 0x000fe200078e02ff */
[----:B------:R-:W1:Y:S01]  /*37f0*/  LDC.64 R92, c[0x0][0x2b8] ;  /* 0x0000ae00ff5c7b82 */ /* 0x000e620000000a00 */
[C---:B------:R-:W-:Y:S01]  /*3800*/  FADD.FTZ R150, -R155.reuse, R61 ;  /* 0x0000003d9b967221 */ /* 0x040fe20000010100 */
[C---:B------:R-:W-:Y:S01]  /*3810*/  FADD.FTZ R60, -R155.reuse, R60 ;  /* 0x0000003c9b3c7221 */ /* 0x040fe20000010100 */
[C---:B------:R-:W-:Y:S01]  /*3820*/  FADD.FTZ R62, -R155.reuse, R62 ;  /* 0x0000003e9b3e7221 */ /* 0x040fe20000010100 */
[----:B------:R-:W-:Y:S01]  /*3830*/  SHF.R.S32.HI R61, RZ, 0x1f, R148 ;  /* 0x0000001fff3d7819 */ /* 0x000fe20000011494 */
[C---:B------:R-:W-:Y:S01]  /*3840*/  FADD.FTZ R154, -R155.reuse, R63 ;  /* 0x0000003f9b9a7221 */ /* 0x040fe20000010100 */
[C---:B0-----:R-:W-:Y:S01]  /*3850*/  FADD.FTZ R180, -R155.reuse, R67 ;  /* 0x000000439bb47221 */ /* 0x041fe20000010100 */
[----:B------:R-:W-:Y:S01]  /*3860*/  FADD.FTZ R64, -R155, R64 ;  /* 0x000000409b407221 */ /* 0x000fe20000010100 */
        /* <DEDUP_REMOVED lines=21> */
[----:B------:R-:W-:Y:S01]  /*39c0*/  IADD3 R149, R67, 0x20, RZ ;  /* 0x0000002043957810 */ /* 0x000fe20007ffe0ff */
        /* <DEDUP_REMOVED lines=10> */
[----:B------:R-:W-:Y:S01]  /*3a70*/  IADD3 R99, R67, 0x40, RZ ;  /* 0x0000004043637810 */ /* 0x000fe20007ffe0ff */
        /* <DEDUP_REMOVED lines=15> */
[----:B------:R-:W-:Y:S01]  /*3b70*/  FADD.FTZ R94, -R155, R94 ;  /* 0x0000005e9b5e7221 */ /* 0x000fe20000010100 */
        /* <DEDUP_REMOVED lines=9> */
[----:B------:R-:W-:-:S03]  /*3c10*/  IADD3 R95, R67, 0x80, RZ ;  /* 0x00000080435f7810 */ /* 0x000fc60007ffe0ff */
[----:B------:R-:W-:Y:S01]  /*3c20*/  FMUL.FTZ R80, R181, R196 ;  /* 0x000000c4b5507220 */ /* 0x000fe20000410000 */
[----:B------:R-:W-:Y:S01]  /*3c30*/  IADD3 R85, R67, 0xa0, RZ ;  /* 0x000000a043557810 */ /* 0x000fe20007ffe0ff */
        /* <DEDUP_REMOVED lines=45> */
[----:B------:R-:W-:-:S04]  /*3f10*/  IMAD.WIDE.U32 R94, R95, 0x10, R92 ;  /* 0x000000105f5e7825 */ /* 0x000fc800078e005c */
[C---:B------:R-:W-:Y:S01]  /*3f20*/  FMUL.FTZ R226, R181.reuse, R226 ;  /* 0x000000e2b5e27220 */ /* 0x040fe20000410000 */
[----:B------:R-:W-:Y:S01]  /*3f30*/  FMUL.FTZ R228, R181, R228 ;  /* 0x000000e4b5e47220 */ /* 0x000fe20000410000 */
[----:B------:R1:W-:Y:S01]  /*3f40*/  STG.E.128 desc[UR4][R148.64], R68 ;  /* 0x0000004494007986 */ /* 0x0003e2000c101d04 */
[----:B------:R-:W-:-:S04]  /*3f50*/  IMAD.WIDE.U32 R84, R85, 0x10, R92 ;  /* 0x0000001055547825 */ /* 0x000fc800078e005c */
[----:B------:R-:W-:Y:S01]  /*3f60*/  FFMA.FTZ R66, R34, R154, R15 ;  /* 0x0000009a22427223 */ /* 0x000fe2000001000f */
[----:B------:R2:W-:Y:S01]  /*3f70*/  STG.E.128 desc[UR4][R98.64], R72 ;  /* 0x0000004862007986 */ /* 0x0005e2000c101d04 */
[----:B------:R-:W-:-:S03]  /*3f80*/  IMAD.WIDE.U32 R86, R87, 0x10, R92 ;  /* 0x0000001057567825 */ /* 0x000fc600078e005c */
[----:B------:R3:W-:Y:S01]  /*3f90*/  STG.E.128 desc[UR4][R96.64], R76 ;  /* 0x0000004c60007986 */ /* 0x0007e2000c101d04 */
[----:B------:R-:W-:-:S04]  /*3fa0*/  IMAD.WIDE.U32 R88, R89, 0x10, R92 ;  /* 0x0000001059587825 */ /* 0x000fc800078e005c */
[----:B0-----:R-:W-:Y:S01]  /*3fb0*/  FFMA.FTZ R63, R141, R210, R122 ;  /* 0x000000d28d3f7223 */ /* 0x001fe2000001007a */
        /* <DEDUP_REMOVED lines=16> */
[----:B------:R1:W-:Y:S01]  /*40c0*/  STG.E.128 desc[UR4][R94.64], R80 ;  /* 0x000000505e007986 */ /* 0x0003e2000c101d04 */
        /* <DEDUP_REMOVED lines=8> */
[----:B------:R1:W-:Y:S02]  /*4150*/  STG.E.128 desc[UR4][R92.64], R76 ;  /* 0x0000004c5c007986 */ /* 0x0003e4000c101d04 */
.L_x_30419:
[----:B------:R-:W-:Y:S05]  /*4160*/  BSYNC B0 ;  /* 0x0000000000007941 */ /* 0x000fea0003800000 */
.L_x_30418:
[----:B-1----:R-:W1:Y:S02]  /*4170*/  LDC.64 R60, c[0x0][0x210] ;  /* 0x00008400ff3c7b82 */ /* 0x002e640000000a00 */
[----:B-1----:R-:W-:-:S04]  /*4180*/  LEA R110, R60, R110, 0x2 ;  /* 0x0000006e3c6e7211 */ /* 0x002fc800078e10ff */
[----:B------:R-:W-:-:S13]  /*4190*/  ISETP.GE.AND P0, PT, R110, R61, PT ;  /* 0x0000003d6e00720c */ /* 0x000fda0003f06270 */
[----:B------:R-:W-:Y:S05]  /*41a0*/  @!P0 BRA `(.L_x_30420) ;  /* 0xffffffcc00708947 */ /* 0x000fea000383ffff */
[----:B------:R-:W-:Y:S05]  /*41b0*/  EXIT ;  /* 0x000000000000794d */ /* 0x000fea0003800000 */
.L_x_30417:
        /* <DEDUP_REMOVED lines=8> */
.L_x_30422:
[----:B------:R-:W-:Y:S05]  /*4240*/  BSYNC B0 ;  /* 0x0000000000007941 */ /* 0x000fea0003800000 */
.L_x_30421:
        /* <DEDUP_REMOVED lines=10> */
.L_x_30423:
[----:B------:R-:W-:Y:S01]  /*42f0*/  HFMA2.MMA R184, -RZ, RZ, 0, 2.384185791015625e-07 ;  /* 0x00000004ffb87435 */ /* 0x000fe200000001ff */
[----:B------:R-:W-:-:S05]  /*4300*/  MOV R148, R183 ;  /* 0x000000b700947202 */ /* 0x000fca0000000f00 */
[----:B------:R-:W-:-:S05]  /*4310*/  FADD.FTZ R151, R149, R148 ;  /* 0x0000009495977221 */ /* 0x000fca0000010000 */
[----:B------:R-:W-:-:S07]  /*4320*/  MOV R185, R151 ;  /* 0x0000009700b97202 */ /* 0x000fce0000000f00 */
[----:B------:R-:W-:Y:S05]  /*4330*/  WARPSYNC.COLLECTIVE R182, `(.L_x_30424) ;  /* 0x00000000b6087348 */ /* 0x000fea0003c00000 */
[----:B------:R0:W1:Y:S02]  /*4340*/  SHFL.BFLY P1, R183, R185, R184, R187 ;  /* 0x0c0000b8b9b77389 */ /* 0x00006400000200bb */
[----:B01----:R-:W-:Y:S01]  /*4350*/  ENDCOLLECTIVE ;  /* 0x000000000000791b */ /* 0x003fe20003800000 */
.L_x_30424:
[----:B------:R-:W-:Y:S01]  /*4360*/  HFMA2.MMA R184, -RZ, RZ, 0, 4.76837158203125e-07 ;  /* 0x00000008ffb87435 */ /* 0x000fe200000001ff */
[----:B------:R-:W-:-:S05]  /*4370*/  MOV R148, R183 ;  /* 0x000000b700947202 */ /* 0x000fca0000000f00 */
[----:B------:R-:W-:-:S05]  /*4380*/  FADD.FTZ R180, R151, R148 ;  /* 0x0000009497b47221 */ /* 0x000fca0000010000 */
[----:B------:R-:W-:-:S07]  /*4390*/  MOV R185, R180 ;  /* 0x000000b400b97202 */ /* 0x000fce0000000f00 */
[----:B------:R-:W-:Y:S05]  /*43a0*/  WARPSYNC.COLLECTIVE R182, `(.L_x_30425) ;  /* 0x00000000b6087348 */ /* 0x000fea0003c00000 */
[----:B------:R0:W1:Y:S02]  /*43b0*/  SHFL.BFLY P1, R183, R185, R184, R187 ;  /* 0x0c0000b8b9b77389 */ /* 0x00006400000200bb */
[----:B01----:R-:W-:Y:S01]  /*43c0*/  ENDCOLLECTIVE ;  /* 0x000000000000791b */ /* 0x003fe20003800000 */
.L_x_30425:
[----:B------:R-:W-:Y:S01]  /*43d0*/  HFMA2.MMA R184, -RZ, RZ, 0, 9.5367431640625e-07 ;  /* 0x00000010ffb87435 */ /* 0x000fe200000001ff */
[----:B------:R-:W-:-:S05]  /*43e0*/  MOV R155, R183 ;  /* 0x000000b7009b7202 */ /* 0x000fca0000000f00 */
[----:B------:R-:W-:-:S05]  /*43f0*/  FADD.FTZ R181, R180, R155 ;  /* 0x0000009bb4b57221 */ /* 0x000fca0000010000 */
[----:B------:R-:W-:-:S07]  /*4400*/  MOV R185, R181 ;  /* 0x000000b500b97202 */ /* 0x000fce0000000f00 */
[----:B------:R-:W-:Y:S05]  /*4410*/  WARPSYNC.COLLECTIVE R182, `(.L_x_30426) ;  /* 0x00000000b6087348 */ /* 0x000fea0003c00000 */
[----:B------:R0:W1:Y:S02]  /*4420*/  SHFL.BFLY P1, R183, R185, R184, R187 ;  /* 0x0c0000b8b9b77389 */ /* 0x00006400000200bb */
[----:B01----:R-:W-:Y:S01]  /*4430*/  ENDCOLLECTIVE ;  /* 0x000000000000791b */ /* 0x003fe20003800000 */
.L_x_30426:
        /* <DEDUP_REMOVED lines=88> */
.L_x_30427:
[----:B------:R-:W-:Y:S01]  /*49c0*/  HFMA2.MMA R184, -RZ, RZ, 0, 1.1920928955078125e-07 ;  /* 0x00000002ffb87435 */ /* 0x000fe200000001ff */
[----:B------:R-:W-:-:S05]  /*49d0*/  MOV R149, R183 ;  /* 0x000000b700957202 */ /* 0x000fca0000000f00 */
[----:B------:R-:W-:-:S05]  /*49e0*/  FADD.FTZ R149, R148, R149 ;  /* 0x0000009594957221 */ /* 0x000fca0000010000 */
[----:B------:R-:W-:-:S07]  /*49f0*/  MOV R185, R149 ;  /* 0x0000009500b97202 */ /* 0x000fce0000000f00 */
[----:B------:R-:W-:Y:S05]  /*4a00*/  WARPSYNC.COLLECTIVE R182, `(.L_x_30428) ;  /* 0x00000000b6087348 */ /* 0x000fea0003c00000 */
[----:B------:R0:W1:Y:S02]  /*4a10*/  SHFL.BFLY P1, R183, R185, R184, R187 ;  /* 0x0c0000b8b9b77389 */ /* 0x00006400000200bb */
[----:B01----:R-:W-:Y:S01]  /*4a20*/  ENDCOLLECTIVE ;  /* 0x000000000000791b */ /* 0x003fe20003800000 */
.L_x_30428:
[----:B------:R-:W-:Y:S01]  /*4a30*/  HFMA2.MMA R184, -RZ, RZ, 0, 2.384185791015625e-07 ;  /* 0x00000004ffb87435 */ /* 0x000fe200000001ff */
[----:B------:R-:W-:-:S05]  /*4a40*/  MOV R150, R183 ;  /* 0x000000b700967202 */ /* 0x000fca0000000f00 */
[----:B------:R-:W-:-:S05]  /*4a50*/  FADD.FTZ R150, R149, R150 ;  /* 0x0000009695967221 */ /* 0x000fca0000010000 */
[----:B------:R-:W-:-:S07]  /*4a60*/  MOV R185, R150 ;  /* 0x0000009600b97202 */ /* 0x000fce0000000f00 */
[----:B------:R-:W-:Y:S05]  /*4a70*/  WARPSYNC.COLLECTIVE R182, `(.L_x_30429) ;  /* 0x00000000b6087348 */ /* 0x000fea0003c00000 */
[----:B------:R0:W1:Y:S02]  /*4a80*/  SHFL.BFLY P1, R183, R185, R184, R187 ;  /* 0x0c0000b8b9b77389 */ /* 0x00006400000200bb */
[----:B01----:R-:W-:Y:S01]  /*4a90*/  ENDCOLLECTIVE ;  /* 0x000000000000791b */ /* 0x003fe20003800000 */
.L_x_30429:
[----:B------:R-:W-:Y:S01]  /*4aa0*/  HFMA2.MMA R184, -RZ, RZ, 0, 4.76837158203125e-07 ;  /* 0x00000008ffb87435 */ /* 0x000fe200000001ff */
[----:B------:R-:W-:-:S05]  /*4ab0*/  MOV R151, R183 ;  /* 0x000000b700977202 */ /* 0x000fca0000000f00 */
[----:B------:R-:W-:-:S05]  /*4ac0*/  FADD.FTZ R151, R150, R151 ;  /* 0x0000009796977221 */ /* 0x000fca0000010000 */
[----:B------:R-:W-:-:S07]  /*4ad0*/  MOV R185, R151 ;  /* 0x0000009700b97202 */ /* 0x000fce0000000f00 */
[----:B------:R-:W-:Y:S05]  /*4ae0*/  WARPSYNC.COLLECTIVE R182, `(.L_x_30430) ;  /* 0x00000000b6087348 */ /* 0x000fea0003c00000 */
[----:B------:R0:W1:Y:S02]  /*4af0*/  SHFL.BFLY P1, R183, R185, R184, R187 ;  /* 0x0c0000b8b9b77389 */ /* 0x00006400000200bb */
[----:B01----:R-:W-:Y:S01]  /*4b00*/  ENDCOLLECTIVE ;  /* 0x000000000000791b */ /* 0x003fe20003800000 */
.L_x_30430:
[----:B------:R-:W-:Y:S01]  /*4b10*/  HFMA2.MMA R184, -RZ, RZ, 0, 9.5367431640625e-07 ;  /* 0x00000010ffb87435 */ /* 0x000fe200000001ff */
[----:B------:R-:W-:-:S05]  /*4b20*/  MOV R180, R183 ;  /* 0x000000b700b47202 */ /* 0x000fca0000000f00 */
[----:B------:R-:W-:-:S05]  /*4b30*/  FADD.FTZ R180, R151, R180 ;  /* 0x000000b497b47221 */ /* 0x000fca0000010000 */
[----:B------:R-:W-:-:S07]  /*4b40*/  MOV R185, R180 ;  /* 0x000000b400b97202 */ /* 0x000fce0000000f00 */
[----:B------:R-:W-:Y:S05]  /*4b50*/  WARPSYNC.COLLECTIVE R182, `(.L_x_30431) ;  /* 0x00000000b6087348 */ /* 0x000fea0003c00000 */
[----:B------:R0:W1:Y:S02]  /*4b60*/  SHFL.BFLY P1, R183, R185, R184, R187 ;  /* 0x0c0000b8b9b77389 */ /* 0x00006400000200bb */
[----:B01----:R-:W-:Y:S01]  /*4b70*/  ENDCOLLECTIVE ;  /* 0x000000000000791b */ /* 0x003fe20003800000 */
.L_x_30431:
[----:B------:R-:W-:Y:S01]  /*4b80*/  MOV R181, R183 ;  /* 0x000000b700b57202 */ /* 0x000fe20000000f00 */
[----:B------:R-:W-:Y:S06]  /*4b90*/  BRA `(.L_x_30432) ;  /* 0xffffffe800bc7947 */ /* 0x000fec000383ffff */
.L_x_30433:
        /* <DEDUP_REMOVED lines=14> */
.L_x_37501:


//--------------------- .text._ZN10layer_norm13ln_fwd_kernelINS_13Kernel_traitsI6__halfffffjLj1280ELj1ELj4ELj1ELj16ENS_18Kernel_traits_baseILj1280ES2_ffffjLj128EEEEELb1ELb0ELb0ELb0EEEvNS_9FwdParamsE --------------------------
	.section	.text._ZN10layer_norm13ln_fwd_kernelINS_13Kernel_traitsI6__halfffffjLj1280ELj1ELj4ELj1ELj16ENS_18Kernel_traits_baseILj1280ES2_ffffjLj128EEEEELb1ELb0ELb0ELb0EEEvNS_9FwdParamsE,"ax",@progbits
	.align	128
        .global         _ZN10layer_norm13ln_fwd_kernelINS_13Kernel_traitsI6__halfffffjLj1280ELj1ELj4ELj1ELj16ENS_18Kernel_traits_baseILj1280ES2_ffffjLj128EEEEELb1ELb0ELb0ELb0EEEvNS_9FwdParamsE
        .type           _ZN10layer_norm13ln_fwd_kernelINS_13Kernel_traitsI6__halfffffjLj1280ELj1ELj4ELj1ELj16ENS_18Kernel_traits_baseILj1280ES2_ffffjLj128EEEEELb1ELb0ELb0ELb0EEEvNS_9FwdParamsE,@function
        .size           _ZN10layer_norm13ln_fwd_kernelINS_13Kernel_traitsI6__halfffffjLj1280ELj1ELj4ELj1ELj16ENS_18Kernel_traits_baseILj1280ES2_ffffjLj128EEEEELb1ELb0ELb0ELb0EEEvNS_9FwdParamsE,(.L_x_37502 - _ZN10layer_norm13ln_fwd_kernelINS_13Kernel_traitsI6__halfffffjLj1280ELj1ELj4ELj1ELj16ENS_18Kernel_traits_baseILj1280ES2_ffffjLj128EEEEELb1ELb0ELb0ELb0EEEvNS_9FwdParamsE)
        .other          _ZN10layer_norm13ln_fwd_kernelINS_13Kernel_traitsI6__halfffffjLj1280ELj1ELj4ELj1ELj16ENS_18Kernel_traits_baseILj1280ES2_ffffjLj128EEEEELb1ELb0ELb0ELb0EEEvNS_9FwdParamsE,@"STO_CUDA_ENTRY STV_DEFAULT"
_ZN10layer_norm13ln_fwd_kernelINS_13Kernel_traitsI6__halfffffjLj1280ELj1ELj4ELj1ELj16ENS_18Kernel_traits_baseILj1280ES2_ffffjLj128EEEEELb1ELb0ELb0ELb0EEEvNS_9FwdParamsE:
.text._ZN10layer_norm13ln_fwd_kernelINS_13Kernel_traitsI6__halfffffjLj1280ELj1ELj4ELj1ELj16ENS_18Kernel_traits_baseILj1280ES2_ffffjLj128EEEEELb1ELb0ELb0ELb0EEEvNS_9FwdParamsE:
        /* <DEDUP_REMOVED lines=16> */
[----:B-1----:R-:W-:-:S05]  /*0100*/  @P0 IMAD.MOV.U32 R7, RZ, RZ, R13 ;  /* 0x000000ffff070224 */ /* 0x002fca00078e000d */
[----:B------:R-:W3:Y:S01]  /*0110*/  @P0 LDG.E.64 R4, desc[UR6][R6.64] ;  /* 0x0000000606040981 */ /* 0x000ee2000c1e1b00 */
[----:B------:R-:W-:Y:S01]  /*0120*/  BSSY B0, `(.L_x_30434) ;  /* 0x000004d000007945 */ /* 0x000fe20003800000 */
[----:B----4-:R-:W-:-:S04]  /*0130*/  SHF.R.S32.HI R0, RZ, 0x1f, R11 ;  /* 0x0000001fff007819 */ /* 0x010fc8000001140b */
[----:B------:R-:W-:Y:S01]  /*0140*/  LEA.HI R0, R0, R11, RZ, 0x2 ;  /* 0x0000000b00007211 */ /* 0x000fe200078f10ff */
[----:B0-----:R-:W-:Y:S01]  /*0150*/  IMAD R138, R14, UR8, R139 ;  /* 0x000000080e8a7c24 */ /* 0x001fe2000f8e028b */
[----:B--2---:R-:W-:Y:S02]  /*0160*/  @P0 R2UR UR4, R2 ;  /* 0x00000000020402ca */ /* 0x004fe400000e0000 */
[----:B------:R-:W-:-:S11]  /*0170*/  @P0 R2UR UR5, R3 ;  /* 0x00000000030502ca */ /* 0x000fd600000e0000 */
[----:B------:R-:W-:Y:S02]  /*0180*/  UIADD3 UR15, UR4, -0x61c88647, URZ ;  /* 0x9e3779b9040f7890 */ /* 0x000fe4000fffe03f */
[----:B------:R-:W-:Y:S02]  /*0190*/  UIADD3 UR16, UR5, -0x4498517b, URZ ;  /* 0xbb67ae8505107890 */ /* 0x000fe4000fffe03f */
[----:B------:R-:W-:Y:S02]  /*01a0*/  UIADD3 UR17, UR4, 0x3c6ef372, URZ ;  /* 0x3c6ef37204117890 */ /* 0x000fe4000fffe03f */
[----:B------:R-:W-:Y:S01]  /*01b0*/  UIADD3 UR18, UR5, 0x76cf5d0a, URZ ;  /* 0x76cf5d0a05127890 */ /* 0x000fe2000fffe03f */
[----:B---3--:R-:W-:Y:S01]  /*01c0*/  @P0 IADD3 R12, P1, R4, R9, RZ ;  /* 0x00000009040c0210 */ /* 0x008fe20007f3e0ff */
[----:B------:R-:W-:Y:S02]  /*01d0*/  UIADD3 UR20, UR5, 0x32370b8f, URZ ;  /* 0x32370b8f05147890 */ /* 0x000fe4000fffe03f */
[----:B------:R-:W-:-:S02]  /*01e0*/  UIADD3 UR19, UR4, -0x255992d5, URZ ;  /* 0xdaa66d2b04137890 */ /* 0x000fc4000fffe03f */
[----:B------:R-:W-:Y:S01]  /*01f0*/  @P0 IMAD.X R13, RZ, RZ, R5, P1 ;  /* 0x000000ffff0d0224 */ /* 0x000fe200008e0605 */
[----:B------:R-:W-:Y:S01]  /*0200*/  UIADD3 UR21, UR4, 0x78dde6e4, URZ ;  /* 0x78dde6e404157890 */ /* 0x000fe2000fffe03f */
[----:B------:R-:W-:Y:S01]  /*0210*/  IMAD.WIDE.U32 R4, R138, -0x326172a9, RZ ;  /* 0xcd9e8d578a047825 */ /* 0x000fe200078e00ff */
[----:B------:R-:W-:Y:S02]  /*0220*/  UIADD3 UR22, UR5, -0x126145ec, URZ ;  /* 0xed9eba1405167890 */ /* 0x000fe4000fffe03f */
[--C-:B------:R-:W-:Y:S01]  /*0230*/  SHF.R.U32.HI R135, RZ, 0x2, R13.reuse ;  /* 0x00000002ff877819 */ /* 0x100fe2000001160d */
[----:B------:R-:W-:Y:S01]  /*0240*/  UIADD3 UR24, UR5, -0x56f99767, URZ ;  /* 0xa906689905187890 */ /* 0x000fe2000fffe03f */
[----:B------:R-:W-:Y:S01]  /*0250*/  SHF.R.U64 R137, R12, 0x2, R13 ;  /* 0x000000020c897819 */ /* 0x000fe2000000120d */
[----:B------:R-:W-:Y:S02]  /*0260*/  UIADD3 UR23, UR4, 0x1715609d, URZ ;  /* 0x1715609d04177890 */ /* 0x000fe4000fffe03f */
[----:B------:R-:W-:Y:S01]  /*0270*/  LOP3.LUT R6, R5, UR4, R135, 0x96, !PT ;  /* 0x0000000405067c12 */ /* 0x000fe2000f8e9687 */
[----:B------:R-:W-:Y:S01]  /*0280*/  UIADD3 UR25, UR4, -0x4ab325aa, URZ ;  /* 0xb54cda5604197890 */ /* 0x000fe2000fffe03f */
[----:B------:R-:W-:Y:S01]  /*0290*/  LOP3.LUT R13, R139, 0x1f, RZ, 0xc0, !PT ;  /* 0x0000001f8b0d7812 */ /* 0x000fe200078ec0ff */
[----:B------:R-:W-:Y:S01]  /*02a0*/  IMAD.WIDE.U32 R2, R137, -0x2daee0ad, RZ ;  /* 0xd2511f5389027825 */ /* 0x000fe200078e00ff */
[----:B------:R-:W-:-:S02]  /*02b0*/  UIADD3 UR26, UR5, 0x646e171e, URZ ;  /* 0x646e171e051a7890 */ /* 0x000fc4000fffe03f */
[----:B------:R-:W-:Y:S01]  /*02c0*/  UIADD3 UR27, UR4, 0x5384540f, URZ ;  /* 0x5384540f041b7890 */ /* 0x000fe2000fffe03f */
[----:B------:R-:W-:Y:S01]  /*02d0*/  IMAD.WIDE.U32 R6, R6, -0x2daee0ad, RZ ;  /* 0xd2511f5306067825 */ /* 0x000fe200078e00ff */
[----:B------:R-:W-:Y:S01]  /*02e0*/  LOP3.LUT R3, R3, UR5, RZ, 0x3c, !PT ;  /* 0x0000000503037c12 */ /* 0x000fe2000f8e3cff */
[----:B------:R-:W-:Y:S02]  /*02f0*/  UIADD3 UR28, UR5, 0x1fd5c5a3, URZ ;  /* 0x1fd5c5a3051c7890 */ /* 0x000fe4000fffe03f */
[----:B------:R-:W-:Y:S01]  /*0300*/  UIADD3 UR29, UR4, -0xe443238, URZ ;  /* 0xf1bbcdc8041d7890 */ /* 0x000fe2000fffe03f */
        /* <DEDUP_REMOVED lines=12> */
[----:B------:R-:W-:-:S03]  /*03d0*/  LOP3.LUT R5, R13, 0x1f, RZ, 0x3c, !PT ;  /* 0x0000001f0d057812 */ /* 0x000fc600078e3cff */
[----:B------:R-:W-:Y:S01]  /*03e0*/  IMAD.WIDE.U32 R6, R6, -0x326172a9, RZ ;  /* 0xcd9e8d5706067825 */ /* 0x000fe200078e00ff */
[----:B------:R-:W-:Y:S02]  /*03f0*/  LOP3.LUT R3, R3, UR19, R8, 0x96, !PT ;  /* 0x0000001303037c12 */ /* 0x000fe4000f8e9608 */
[----:B------:R-:W-:Y:S02]  /*0400*/  LEA.HI.SX32 R128, R0, R5, 0x1e ;  /* 0x0000000500807211 */ /* 0x000fe400078ff2ff */
[----:B------:R-:W-:Y:S01]  /*0410*/  LOP3.LUT R8, R7, UR21, R2, 0x96, !PT ;  /* 0x0000001507087c12 */ /* 0x000fe2000f8e9602 */
[----:B------:R-:W-:Y:S01]  /*0420*/  IMAD.WIDE.U32 R2, R3, -0x2daee0ad, RZ ;  /* 0xd2511f5303027825 */ /* 0x000fe200078e00ff */
[C---:B------:R-:W-:Y:S02]  /*0430*/  LOP3.LUT P0, RZ, R128.reuse, 0xffffffe0, RZ, 0xc0, !PT ;  /* 0xffffffe080ff7812 */ /* 0x040fe4000780c0ff */
[----:B------:R-:W-:Y:S01]  /*0440*/  ISETP.GE.U32.AND P6, PT, R128, 0x40, PT ;  /* 0x000000408000780c */ /* 0x000fe20003fc6070 */
[----:B------:R-:W-:Y:S01]  /*0450*/  IMAD.WIDE.U32 R8, R8, -0x2daee0ad, RZ ;  /* 0xd2511f5308087825 */ /* 0x000fe200078e00ff */
[----:B------:R-:W-:-:S02]  /*0460*/  LOP3.LUT R3, R3, UR22, R4, 0x96, !PT ;  /* 0x0000001603037c12 */ /* 0x000fc4000f8e9604 */
[C---:B------:R-:W-:Y:S02]  /*0470*/  ISETP.GE.U32.AND P5, PT, R128.reuse, 0x60, PT ;  /* 0x000000608000780c */ /* 0x040fe40003fa6070 */
[----:B------:R-:W-:Y:S01]  /*0480*/  LOP3.LUT R4, R9, UR24, R2, 0x96, !PT ;  /* 0x0000001809047c12 */ /* 0x000fe2000f8e9602 */
[----:B------:R-:W-:Y:S01]  /*0490*/  IMAD.WIDE.U32 R2, R3, -0x326172a9, RZ ;  /* 0xcd9e8d5703027825 */ /* 0x000fe200078e00ff */
[C---:B------:R-:W-:Y:S02]  /*04a0*/  ISETP.GE.U32.AND P4, PT, R128.reuse, 0x80, PT ;  /* 0x000000808000780c */ /* 0x040fe40003f86070 */
[----:B------:R-:W-:Y:S01]  /*04b0*/  ISETP.GE.U32.AND P3, PT, R128, 0xa0, PT ;  /* 0x000000a08000780c */ /* 0x000fe20003f66070 */
[----:B------:R-:W-:Y:S01]  /*04c0*/  IMAD.WIDE.U32 R4, R4, -0x326172a9, RZ ;  /* 0xcd9e8d5704047825 */ /* 0x000fe200078e00ff */
[----:B------:R-:W-:Y:S02]  /*04d0*/  P2R R148, PR, RZ, 0x40 ;  /* 0x00000040ff947803 */ /* 0x000fe40000000000 */
[----:B------:R-:W-:-:S02]  /*04e0*/  P2R R147, PR, RZ, 0x20 ;  /* 0x00000020ff937803 */ /* 0x000fc40000000000 */
[----:B------:R-:W-:Y:S02]  /*04f0*/  P2R R146, PR, RZ, 0x10 ;  /* 0x00000010ff927803 */ /* 0x000fe40000000000 */
[----:B------:R-:W-:Y:S02]  /*0500*/  LOP3.LUT R0, R3, UR23, R6, 0x96, !PT ;  /* 0x0000001703007c12 */ /* 0x000fe4000f8e9606 */
        /* <DEDUP_REMOVED lines=12> */
[----:B------:R-:W-:Y:S02]  /*05d0*/  LOP3.LUT R13, R13, 0x20, RZ, 0xfc, !PT ;  /* 0x000000200d0d7812 */ /* 0x000fe400078efcff */
[----:B0-----:R-:W-:-:S07]  /*05e0*/  @!P1 CS2R R126, SRZ ;  /* 0x00000000007e9805 */ /* 0x001fce000001ff00 */
.L_x_30435:
[----:B------:R-:W-:Y:S05]  /*05f0*/  BSYNC B0 ;  /* 0x0000000000007941 */ /* 0x000fea0003800000 */
.L_x_30434:
        /* <DEDUP_REMOVED lines=13> */
.L_x_30437:
[----:B------:R-:W-:Y:S05]  /*06d0*/  BSYNC B0 ;  /* 0x0000000000007941 */ /* 0x000fea0003800000 */
.L_x_30436:
        /* <DEDUP_REMOVED lines=11> */
[----:B------:R-:W-:Y:S01]  /*0790*/  VIADD R13, R13, 0x20 ;  /* 0x000000200d0d7836 */ /* 0x000fe20000000000 */
[----:B0-----:R-:W-:-:S07]  /*07a0*/  @!P1 CS2R R110, SRZ ;  /* 0x00000000006e9805 */ /* 0x001fce000001ff00 */
.L_x_30439:
[----:B------:R-:W-:Y:S05]  /*07b0*/  BSYNC B0 ;  /* 0x0000000000007941 */ /* 0x000fea0003800000 */
.L_x_30438:
        /* <DEDUP_REMOVED lines=13> */
.L_x_30441:
[----:B------:R-:W-:Y:S05]  /*0890*/  BSYNC B0 ;  /* 0x0000000000007941 */ /* 0x000fea0003800000 */
.L_x_30440:
        /* <DEDUP_REMOVED lines=13> */
.L_x_30443:
[----:B------:R-:W-:Y:S05]  /*0970*/  BSYNC B0 ;  /* 0x0000000000007941 */ /* 0x000fea0003800000 */
.L_x_30442:
[----:B------:R-:W-:Y:S01]  /*0980*/  ISETP.GE.U32.AND P1, PT, R128, 0xc0, PT ;  /* 0x000000c08000780c */ /* 0x000fe20003f26070 */
[----:B------:R-:W-:Y:S01]  /*0990*/  IMAD.WIDE.U32 R2, R0, -0x2daee0ad, RZ ;  /* 0xd2511f5300027825 */ /* 0x000fe200078e00ff */
[----:B------:R-:W-:Y:S01]  /*09a0*/  UIADD3 UR32, UR5, -0x695add53, URZ ;  /* 0x96a522ad05207890 */ /* 0x000fe2000fffe03f */
[----:B------:R-:W-:Y:S01]  /*09b0*/  BSSY B0, `(.L_x_30444) ;  /* 0x0000012000007945 */ /* 0x000fe20003800000 */
[----:B------:R-:W-:Y:S01]  /*09c0*/  P2R R144, PR, RZ, 0x2 ;  /* 0x00000002ff907803 */ /* 0x000fe20000000000 */
[----:B------:R-:W-:Y:S01]  /*09d0*/  IMAD.WIDE.U32 R28, R28, -0x2daee0ad, RZ ;  /* 0xd2511f531c1c7825 */ /* 0x000fe200078e00ff */
[----:B------:R-:W-:Y:S02]  /*09e0*/  LOP3.LUT R0, R3, UR26, R8, 0x96, !PT ;  /* 0x0000001a03007c12 */ /* 0x000fe4000f8e9608 */
[----:B------:R-:W-:Y:S02]  /*09f0*/  SHF.R.U32.HI R139, RZ, 0x5, R139 ;  /* 0x00000005ff8b7819 */ /* 0x000fe4000001168b */
[----:B------:R-:W-:-:S03]  /*0a00*/  LOP3.LUT R131, R29, UR28, R2, 0x96, !PT ;  /* 0x0000001c1d837c12 */ /* 0x000fc6000f8e9602 */
        /* <DEDUP_REMOVED lines=12> */
.L_x_30445:
[----:B------:R-:W-:Y:S05]  /*0ad0*/  BSYNC B0 ;  /* 0x0000000000007941 */ /* 0x000fea0003800000 */
.L_x_30444:
[----:B------:R-:W-:Y:S01]  /*0ae0*/  ISETP.GE.U32.AND P1, PT, R128, 0xe0, PT ;  /* 0x000000e08000780c */ /* 0x000fe20003f26070 */
[----:B------:R-:W-:Y:S01]  /*0af0*/  IMAD.WIDE.U32 R2, R0, -0x326172a9, RZ ;  /* 0xcd9e8d5700027825 */ /* 0x000fe200078e00ff */
[----:B------:R-:W-:Y:S02]  /*0b00*/  BSSY B0, `(.L_x_30446) ;  /* 0x0000012000007945 */ /* 0x000fe40003800000 */
[----:B------:R-:W-:Y:S01]  /*0b10*/  P2R R143, PR, RZ, 0x2 ;  /* 0x00000002ff8f7803 */ /* 0x000fe20000000000 */
[----:B------:R-:W-:Y:S01]  /*0b20*/  IMAD.HI.U32 R5, R131, -0x326172a9, RZ ;  /* 0xcd9e8d5783057827 */ /* 0x000fe200078e00ff */
[----:B------:R-:W-:-:S03]  /*0b30*/  LOP3.LUT R132, R3, UR27, R4, 0x96, !PT ;  /* 0x0000001b03847c12 */ /* 0x000fc6000f8e9604 */
[----:B------:R-:W-:Y:S01]  /*0b40*/  IMAD R139, R14, 0x4, R139 ;  /* 0x000000040e8b7824 */ /* 0x000fe200078e028b */
        /* <DEDUP_REMOVED lines=13> */
.L_x_30447:
[----:B------:R-:W-:Y:S05]  /*0c20*/  BSYNC B0 ;  /* 0x0000000000007941 */ /* 0x000fea0003800000 */
.L_x_30446:
        /* <DEDUP_REMOVED lines=15> */
.L_x_30449:
[----:B------:R-:W-:Y:S05]  /*0d20*/  BSYNC B0 ;  /* 0x0000000000007941 */ /* 0x000fea0003800000 */
.L_x_30448:
[----:B------:R-:W-:Y:S01]  /*0d30*/  ISETP.GE.U32.AND P1, PT, R128, 0x120, PT ;  /* 0x000001208000780c */ /* 0x000fe20003f26070 */
[----:B------:R-:W-:Y:S01]  /*0d40*/  BSSY B0, `(.L_x_30450) ;  /* 0x000000f000007945 */ /* 0x000fe20003800000 */
[----:B------:R-:W-:Y:S02]  /*0d50*/  IMAD.HI.U32 R39, R132, -0x2daee0ad, RZ ;  /* 0xd2511f5384277827 */ /* 0x000fe400078e00ff */
        /* <DEDUP_REMOVED lines=13> */
.L_x_30451:
[----:B------:R-:W-:Y:S05]  /*0e30*/  BSYNC B0 ;  /* 0x0000000000007941 */ /* 0x000fea0003800000 */
.L_x_30450:
        /* <DEDUP_REMOVED lines=14> */
.L_x_30453:
[----:B------:R-:W-:Y:S05]  /*0f20*/  BSYNC B0 ;  /* 0x0000000000007941 */ /* 0x000fea0003800000 */
.L_x_30452:
[----:B------:R-:W-:Y:S01]  /*0f30*/  ULDC UR8, c[0x0][0x214] ;  /* 0x0000850000087ab9 */ /* 0x000fe20000000800 */
[----:B------:R-:W-:Y:S02]  /*0f40*/  LOP3.LUT R136, R39, UR30, R28, 0x96, !PT ;  /* 0x0000001e27887c12 */ /* 0x000fe4000f8e961c */
[----:B------:R-:W-:-:S13]  /*0f50*/  ISETP.GE.AND P1, PT, R139, UR8, PT ;  /* 0x000000088b007c0c */ /* 0x000fda000bf26270 */
[----:B------:R-:W-:Y:S05]  /*0f60*/  @P1 EXIT ;  /* 0x000000000000194d */ /* 0x000fea0003800000 */
[----:B-----5:R-:W-:Y:S01]  /*0f70*/  MOV R129, R26 ;  /* 0x0000001a00817202 */ /* 0x020fe20000000f00 */
[----:B------:R-:W-:Y:S01]  /*0f80*/  IMAD.MOV.U32 R13, RZ, RZ, R25 ;  /* 0x000000ffff0d7224 */ /* 0x000fe200078e0019 */
[----:B------:R-:W-:Y:S01]  /*0f90*/  SHF.R.U64 R45, R26, 0x10, R27 ;  /* 0x000000101a2d7819 */ /* 0x000fe2000000121b */
[----:B------:R-:W-:Y:S01]  /*0fa0*/  IMAD.MOV.U32 R26, RZ, RZ, R36 ;  /* 0x000000ffff1a7224 */ /* 0x000fe200078e0024 */
[----:B------:R-:W-:Y:S01]  /*0fb0*/  SHF.R.U64 R40, R24, 0x10, R25 ;  /* 0x0000001018287819 */ /* 0x000fe20000001219 */
[----:B------:R-:W-:Y:S01]  /*0fc0*/  IMAD.MOV.U32 R125, RZ, RZ, R27 ;  /* 0x000000ffff7d7224 */ /* 0x000fe200078e001b */
[----:B------:R-:W-:Y:S01]  /*0fd0*/  SHF.R.U32.HI R39, RZ, 0x10, R25 ;  /* 0x00000010ff277819 */ /* 0x000fe20000011619 */
[----:B------:R-:W-:Y:S01]  /*0fe0*/  IMAD.MOV.U32 R25, RZ, RZ, R37 ;  /* 0x000000ffff197224 */ /* 0x000fe200078e0025 */
[----:B------:R-:W-:Y:S01]  /*0ff0*/  SHF.R.U32.HI R123, RZ, 0x10, R27 ;  /* 0x00000010ff7b7819 */ /* 0x000fe2000001161b */
[----:B------:R-:W-:Y:S01]  /*1000*/  IMAD R131, R131, -0x326172a9, RZ ;  /* 0xcd9e8d5783837824 */ /* 0x000fe200078e02ff */
[--C-:B------:R-:W-:Y:S01]  /*1010*/  SHF.R.U64 R44, R20, 0x10, R21.reuse ;  /* 0x00000010142c7819 */ /* 0x100fe20000001215 */
[----:B------:R-:W-:Y:S01]  /*1020*/  IMAD.HI.U32 R0, R136, -0x326172a9, RZ ;  /* 0xcd9e8d5788007827 */ /* 0x000fe200078e00ff */
[----:B------:R-:W-:Y:S01]  /*1030*/  MOV R117, R21 ;  /* 0x0000001500757202 */ /* 0x000fe20000000f00 */
[----:B------:R-:W-:Y:S01]  /*1040*/  ULDC.64 UR8, c[0x0][0x270] ;  /* 0x00009c0000087ab9 */ /* 0x000fe20000000a00 */
[----:B------:R-:W-:Y:S01]  /*1050*/  SHF.R.U32.HI R115, RZ, 0x10, R21 ;  /* 0x00000010ff737819 */ /* 0x000fe20000011615 */
[----:B------:R-:W-:Y:S01]  /*1060*/  IMAD.MOV.U32 R121, RZ, RZ, R20 ;  /* 0x000000ffff797224 */ /* 0x000fe200078e0014 */
[--C-:B------:R-:W-:Y:S01]  /*1070*/  SHF.R.U64 R43, R18, 0x10, R19.reuse ;  /* 0x00000010122b7819 */ /* 0x100fe20000001213 */
[----:B------:R-:W-:Y:S01]  /*1080*/  IMAD.MOV.U32 R113, RZ, RZ, R18 ;  /* 0x000000ffff717224 */ /* 0x000fe200078e0012 */
[--C-:B------:R-:W-:Y:S01]  /*1090*/  SHF.R.U32.HI R107, RZ, 0x10, R19.reuse ;  /* 0x00000010ff6b7819 */ /* 0x100fe20000011613 */
[----:B------:R-:W-:Y:S01]  /*10a0*/  IMAD.MOV.U32 R109, RZ, RZ, R19 ;  /* 0x000000ffff6d7224 */ /* 0x000fe200078e0013 */
[----:B------:R-:W-:Y:S01]  /*10b0*/  MOV R105, R16 ;  /* 0x0000001000697202 */ /* 0x000fe20000000f00 */
[--C-:B------:R-:W-:Y:S01]  /*10c0*/  IMAD.MOV.U32 R101, RZ, RZ, R17.reuse ;  /* 0x000000ffff657224 */ /* 0x100fe200078e0011 */
[--C-:B------:R-:W-:Y:S01]  /*10d0*/  SHF.R.U64 R42, R16, 0x10, R17.reuse ;  /* 0x00000010102a7819 */ /* 0x100fe20000001211 */
[----:B------:R-:W-:Y:S01]  /*10e0*/  IMAD.MOV.U32 R97, RZ, RZ, R10 ;  /* 0x000000ffff617224 */ /* 0x000fe200078e000a */
[----:B------:R-:W-:Y:S01]  /*10f0*/  SHF.R.U32.HI R99, RZ, 0x10, R17 ;  /* 0x00000010ff637819 */ /* 0x000fe20000011611 */
[----:B------:R-:W-:Y:S01]  /*1100*/  IMAD.MOV.U32 R18, RZ, RZ, R33 ;  /* 0x000000ffff127224 */ /* 0x000fe200078e0021 */
[--C-:B------:R-:W-:Y:S01]  /*1110*/  SHF.R.U64 R41, R10, 0x10, R11.reuse ;  /* 0x000000100a297819 */ /* 0x100fe2000000120b */
[----:B------:R-:W-:Y:S01]  /*1120*/  IMAD.MOV.U32 R19, RZ, RZ, R34 ;  /* 0x000000ffff137224 */ /* 0x000fe200078e0022 */
[----:B------:R-:W-:Y:S01]  /*1130*/  MOV R93, R11 ;  /* 0x0000000b005d7202 */ /* 0x000fe20000000f00 */
[----:B------:R-:W-:Y:S01]  /*1140*/  IMAD R132, R132, -0x2daee0ad, RZ ;  /* 0xd2511f5384847824 */ /* 0x000fe200078e02ff */
[----:B------:R-:W-:Y:S01]  /*1150*/  SHF.R.U32.HI R88, RZ, 0x10, R11 ;  /* 0x00000010ff587819 */ /* 0x000fe2000001160b */
[----:B------:R-:W-:Y:S01]  /*1160*/  IMAD.MOV.U32 R11, RZ, RZ, R24 ;  /* 0x000000ffff0b7224 */ /* 0x000fe200078e0018 */
[----:B------:R-:W-:Y:S01]  /*1170*/  SHF.R.U32.HI R27, RZ, 0x10, R37 ;  /* 0x00000010ff1b7819 */ /* 0x000fe20000011625 */
[----:B------:R-:W-:Y:S01]  /*1180*/  IMAD.HI.U32 R17, R134, -0x2daee0ad, RZ ;  /* 0xd2511f5386117827 */ /* 0x000fe200078e00ff */
[----:B------:R-:W-:Y:S01]  /*1190*/  MOV R16, R32 ;  /* 0x0000002000107202 */ /* 0x000fe20000000f00 */
[----:B------:R-:W-:Y:S01]  /*11a0*/  BSSY B0, `(.L_x_30454) ;  /* 0x000103b000007945 */ /* 0x000fe20003800000 */
[----:B------:R-:W-:Y:S01]  /*11b0*/  SHF.R.U64 R38, R32, 0x10, R33 ;  /* 0x0000001020267819 */ /* 0x000fe20000001221 */
[----:B------:R-:W-:Y:S01]  /*11c0*/  HADD2.F32 R10, -RZ, R8.H0_H0 ;  /* 0x20000008ff0a7230 */ /* 0x000fe20000004100 */
[----:B------:R-:W-:Y:S01]  /*11d0*/  SHF.R.U64 R20, R34, 0x10, R35 ;  /* 0x0000001022147819 */ /* 0x000fe20000001223 */
[----:B------:R-:W-:Y:S01]  /*11e0*/  IMAD.MOV.U32 R29, RZ, RZ, R23 ;  /* 0x000000ffff1d7224 */ /* 0x000fe200078e0017 */
[----:B------:R-:W-:Y:S01]  /*11f0*/  MOV R21, R35 ;  /* 0x0000002300157202 */ /* 0x000fe20000000f00 */
[----:B------:R-:W-:Y:S01]  /*1200*/  HADD2.F32 R122, -RZ, R127.H0_H0 ;  /* 0x2000007fff7a7230 */ /* 0x000fe20000004100 */
[----:B------:R-:W-:Y:S01]  /*1210*/  MOV R31, R22 ;  /* 0x00000016001f7202 */ /* 0x000fe20000000f00 */
[----:B------:R-:W-:Y:S01]  /*1220*/  HADD2.F32 R114, -RZ, R119.H0_H0 ;  /* 0x20000077ff727230 */ /* 0x000fe20000004100 */
[----:B------:R-:W-:Y:S01]  /*1230*/  SHF.R.U64 R81, R8, 0x10, R9 ;  /* 0x0000001008517819 */ /* 0x000fe20000001209 */
[----:B------:R-:W-:Y:S01]  /*1240*/  HADD2.F32 R8, -RZ, R6.H0_H0 ;  /* 0x20000006ff087230 */ /* 0x000fe20000004100 */
[----:B------:R-:W-:Y:S01]  /*1250*/  SHF.R.U32.HI R33, RZ, 0x10, R33 ;  /* 0x00000010ff217819 */ /* 0x000fe20000011621 */
[----:B------:R-:W-:Y:S01]  /*1260*/  HADD2.F32 R106, -RZ, R111.H0_H0 ;  /* 0x2000006fff6a7230 */ /* 0x000fe20000004100 */
[----:B------:R-:W-:Y:S01]  /*1270*/  SHF.R.U32.HI R32, RZ, 0x10, R35 ;  /* 0x00000010ff207819 */ /* 0x000fe20000011623 */
[----:B------:R-:W-:Y:S01]  /*1280*/  HADD2.F32 R98, -RZ, R103.H0_H0 ;  /* 0x20000067ff627230 */ /* 0x000fe20000004100 */
[----:B------:R-:W-:Y:S01]  /*1290*/  SHF.R.U64 R24, R36, 0x10, R37 ;  /* 0x0000001024187819 */ /* 0x000fe20000001225 */
[----:B------:R-:W-:Y:S01]  /*12a0*/  HADD2.F32 R90, -RZ, R95.H0_H0 ;  /* 0x2000005fff5a7230 */ /* 0x000fe20000004100 */
[--C-:B------:R-:W-:Y:S01]  /*12b0*/  SHF.R.U64 R28, R22, 0x10, R23.reuse ;  /* 0x00000010161c7819 */ /* 0x100fe20000001217 */
[----:B------:R-:W-:Y:S01]  /*12c0*/  UISETP.NE.U32.AND UP0, UPT, UR8, URZ, UPT ;  /* 0x0000003f0800728c */ /* 0x000fe2000bf05070 */
        /* <DEDUP_REMOVED lines=21> */
[----:B------:R-:W-:Y:S01]  /*1420*/  IMAD R136, R136, -0x326172a9, RZ ;  /* 0xcd9e8d5788887824 */ /* 0x000fe200078e02ff */
        /* <DEDUP_REMOVED lines=18> */
[----:B------:R-:W-:Y:S01]  /*1550*/  LOP3.LUT R131, R0, UR31, R131, 0x96, !PT ;  /* 0x0000001f00837c12 */ /* 0x000fe2000f8e9683 */
[----:B------:R-:W-:Y:S01]  /*1560*/  HADD2.F32 R0, -RZ, R15.H0_H0 ;  /* 0x2000000fff007230 */ /* 0x000fe20000004100 */
[----:B------:R-:W-:Y:S01]  /*1570*/  LOP3.LUT R132, R17, UR32, R132, 0x96, !PT ;  /* 0x0000002011847c12 */ /* 0x000fe2000f8e9684 */
[----:B------:R-:W-:Y:S01]  /*1580*/  HADD2.F32 R15, -RZ, R16.H0_H0 ;  /* 0x20000010ff0f7230 */ /* 0x000fe20000004100 */
[----:B------:R-:W-:Y:S01]  /*1590*/  LOP3.LUT R133, R12, 0x3, RZ, 0xc0, !PT ;  /* 0x000000030c857812 */ /* 0x000fe200078ec0ff */
[----:B------:R-:W-:Y:S01]  /*15a0*/  IMAD.MOV.U32 R130, RZ, RZ, RZ ;  /* 0x000000ffff827224 */ /* 0x000fe200078e00ff */
[----:B------:R-:W-:Y:S01]  /*15b0*/  ULDC.U8 UR8, c[0x0][0x2a0] ;  /* 0x0000a80000087ab9 */ /* 0x000fe20000000000 */
[----:B------:R-:W-:Y:S01]  /*15c0*/  HADD2.F32 R129, -RZ, R129.H0_H0 ;  /* 0x20000081ff817230 */ /* 0x000fe20000004100 */
[----:B------:R-:W-:Y:S01]  /*15d0*/  UISETP.NE.AND.EX UP0, UPT, UR9, URZ, UPT, UP0 ;  /* 0x0000003f0900728c */ /* 0x000fe2000bf05300 */
[----:B------:R-:W-:Y:S01]  /*15e0*/  HADD2.F32 R127, -RZ, R45.H0_H0 ;  /* 0x2000002dff7f7230 */ /* 0x000fe20000004100 */
[----:B------:R-:W-:Y:S01]  /*15f0*/  ULDC UR33, c[0x0][0x218] ;  /* 0x0000860000217ab9 */ /* 0x000fe20000000800 */
[----:B------:R-:W-:Y:S01]  /*1600*/  HADD2.F32 R125, -RZ, R125.H0_H0 ;  /* 0x2000007dff7d7230 */ /* 0x000fe20000004100 */
[----:B------:R-:W-:Y:S01]  /*1610*/  ULDC UR14, c[0x0][0x2d8] ;  /* 0x0000b600000e7ab9 */ /* 0x000fe20000000800 */
[----:B------:R-:W-:Y:S01]  /*1620*/  HADD2.F32 R123, -RZ, R123.H0_H0 ;  /* 0x2000007bff7b7230 */ /* 0x000fe20000004100 */
[----:B------:R-:W-:Y:S01]  /*1630*/  UISETP.NE.AND UP1, UPT, UR8, URZ, UPT ;  /* 0x0000003f0800728c */ /* 0x000fe2000bf25270 */
        /* <DEDUP_REMOVED lines=51> */
.L_x_30776:
[----:B------:R-:W-:Y:S01]  /*1970*/  PLOP3.LUT P1, PT, PT, PT, UP0, 0x80, 0x0 ;  /* 0x000000000000781c */ /* 0x000fe20003f2f008 */
[----:B------:R-:W-:Y:S01]  /*1980*/  HFMA2.MMA R76, -RZ, RZ, 0, 2.384185791015625e-07 ;  /* 0x00000004ff4c7435 */ /* 0x000fe200000001ff */
[----:B------:R-:W-:Y:S01]  /*1990*/  @UP0 ULDC.64 UR8, c[0x0][0x270] ;  /* 0x00009c0000080ab9 */ /* 0x000fe20000000a00 */
[----:B------:R-:W-:-:S10]  /*19a0*/  IMAD.MOV.U32 R79, RZ, RZ, 0x3f800000 ;  /* 0x3f800000ff4f7424 */ /* 0x000fd400078e00ff */
[----:B------:R-:W-:Y:S01]  /*19b0*/  @P1 IMAD.WIDE R76, R139, R76, UR8 ;  /* 0x000000088b4c1e25 */ /* 0x000fe2000f8e024c */
[----:B------:R-:W-:-:S13]  /*19c0*/  PLOP3.LUT P1, PT, PT, PT, UP0, 0x80, 0x0 ;  /* 0x000000000000781c */ /* 0x000fda0003f2f008 */
[----:B------:R0:W5:Y:S01]  /*19d0*/  @P1 LDG.E R79, desc[UR6][R76.64] ;  /* 0x000000064c4f1981 */ /* 0x000162000c1e1900 */
[----:B------:R-:W-:Y:S01]  /*19e0*/  IMAD R149, R139, UR33, RZ ;  /* 0x000000218b957c24 */ /* 0x000fe2000f8e02ff */
[----:B------:R-:W-:Y:S01]  /*19f0*/  BSSY B1, `(.L_x_30455) ;  /* 0x000016f000017945 */ /* 0x000fe20003800000 */
[----:B------:R-:W1:Y:S03]  /*1a00*/  S2R R78, SR_TID.X ;  /* 0x00000000004e7919 */ /* 0x000e660000002100 */
[----:B------:R-:W-:-:S04]  /*1a10*/  SHF.R.S32.HI R150, RZ, 0x1f, R149 ;  /* 0x0000001fff967819 */ /* 0x000fc80000011495 */
[----:B------:R-:W-:Y:S02]  /*1a20*/  LEA.HI R149, R150, R149, RZ, 0x2 ;  /* 0x0000009596957211 */ /* 0x000fe400078f10ff */
[----:B-1----:R-:W-:-:S04]  /*1a30*/  LOP3.LUT R78, R78, 0x1f, RZ, 0xc0, !PT ;  /* 0x0000001f4e4e7812 */ /* 0x002fc800078ec0ff */
[----:B------:R-:W-:-:S05]  /*1a40*/  LEA.HI.SX32 R149, R149, R78, 0x1e ;  /* 0x0000004e95957211 */ /* 0x000fca00078ff2ff */
[----:B------:R-:W-:Y:S01]  /*1a50*/  IMAD.MOV.U32 R150, RZ, RZ, R149 ;  /* 0x000000ffff967224 */ /* 0x000fe200078e0095 */
[----:B0-----:R-:W-:Y:S06]  /*1a60*/  @!P0 BRA `(.L_x_30456) ;  /* 0x00000014009c8947 */ /* 0x001fec0003800000 */
        /* <DEDUP_REMOVED lines=21> */
.L_x_30458:
[----:B------:R-:W-:-:S07]  /*1bc0*/  IMAD.MOV.U32 R156, RZ, RZ, R136 ;  /* 0x000000ffff9c7224 */ /* 0x000fce00078e0088 */
.L_x_30459:
[----:B------:R-:W-:Y:S05]  /*1bd0*/  BSYNC B2 ;  /* 0x0000000000027941 */ /* 0x000fea0003800000 */
.L_x_30457:
        /* <DEDUP_REMOVED lines=16> */
.L_x_30463:
[----:B------:R-:W-:Y:S05]  /*1ce0*/  BSYNC B3 ;  /* 0x0000000000037941 */ /* 0x000fea0003800000 */
.L_x_30462:
        /* <DEDUP_REMOVED lines=44> */
.L_x_30461:
[----:B------:R-:W-:Y:S05]  /*1fb0*/  BSYNC B2 ;  /* 0x0000000000027941 */ /* 0x000fea0003800000 */
.L_x_30460:
[----:B------:R-:W0:Y:S01]  /*1fc0*/  LDC R154, c[0x0][0x298] ;  /* 0x0000a600ff9a7b82 */ /* 0x000e220000000800 */
[----:B------:R-:W-:Y:S01]  /*1fd0*/  I2FP.F32.U32 R133, R156 ;  /* 0x0000009c00857245 */ /* 0x000fe20000201000 */
[----:B------:R-:W-:Y:S01]  /*1fe0*/  HFMA2.MMA R156, -RZ, RZ, 0.1171875, 0 ;  /* 0x2f800000ff9c7435 */ /* 0x000fe200000001ff */
[----:B------:R-:W-:Y:S01]  /*1ff0*/  ISETP.NE.U32.AND P1, PT, R76, RZ, PT ;  /* 0x000000ff4c00720c */ /* 0x000fe20003f25070 */
[----:B-----5:R-:W-:Y:S01]  /*2000*/  FMUL.FTZ R151, R36, R79 ;  /* 0x0000004f24977220 */ /* 0x020fe20000410000 */
[C---:B------:R-:W-:Y:S01]  /*2010*/  ISETP.NE.AND P3, PT, R152.reuse, 0x1, PT ;  /* 0x000000019800780c */ /* 0x040fe20003f65270 */
[----:B------:R-:W-:Y:S01]  /*2020*/  BSSY B2, `(.L_x_30464) ;  /* 0x0000013000027945 */ /* 0x000fe20003800000 */
[----:B------:R-:W-:Y:S01]  /*2030*/  ISETP.NE.AND.EX P1, PT, R77, RZ, PT, P1 ;  /* 0x000000ff4d00720c */ /* 0x000fe20003f25310 */
[----:B------:R-:W1:Y:S04]  /*2040*/  LDC R155, c[0x0][0x294] ;  /* 0x0000a500ff9b7b82 */ /* 0x000e680000000800 */
[----:B------:R-:W-:Y:S01]  /*2050*/  FFMA.FTZ R36, R133, R156, 1.1641532182693481445e-10 ;  /* 0x2f00000085247423 */ /* 0x000fe2000001009c */
[----:B------:R-:W-:-:S02]  /*2060*/  VIADD R133, R152, 0x1 ;  /* 0x0000000198857836 */ /* 0x000fc40000000000 */
[----:B0-----:R-:W-:Y:S02]  /*2070*/  FMUL.FTZ R151, R151, R154 ;  /* 0x0000009a97977220 */ /* 0x001fe40000410000 */
[----:B-1----:R-:W-:-:S04]  /*2080*/  FSETP.GTU.FTZ.AND P2, PT, R36, R155, PT ;  /* 0x0000009b2400720b */ /* 0x002fc80003f5c000 */
        /* <DEDUP_REMOVED lines=11> */
.L_x_30465:
[----:B------:R-:W-:-:S07]  /*2140*/  IMAD.MOV.U32 R157, RZ, RZ, R136 ;  /* 0x000000ffff9d7224 */ /* 0x000fce00078e0088 */
.L_x_30466:
[----:B------:R-:W-:Y:S05]  /*2150*/  BSYNC B2 ;  /* 0x0000000000027941 */ /* 0x000fea0003800000 */
.L_x_30464:
        /* <DEDUP_REMOVED lines=16> */
.L_x_30470:
[----:B------:R-:W-:Y:S05]  /*2260*/  BSYNC B3 ;  /* 0x0000000000037941 */ /* 0x000fea0003800000 */
.L_x_30469:
        /* <DEDUP_REMOVED lines=44> */
.L_x_30468:
[----:B------:R-:W-:Y:S05]  /*2530*/  BSYNC B2 ;  /* 0x0000000000027941 */ /* 0x000fea0003800000 */
.L_x_30467:
[----:B------:R-:W-:Y:S01]  /*2540*/  I2FP.F32.U32 R77, R157 ;  /* 0x0000009d004d7245 */ /* 0x000fe20000201000 */
[----:B------:R-:W-:Y:S01]  /*2550*/  FMUL.FTZ R37, R37, R79 ;  /* 0x0000004f25257220 */ /* 0x000fe20000410000 */
[----:B------:R-:W-:Y:S01]  /*2560*/  ISETP.NE.AND P4, PT, R133, 0x1, PT ;  /* 0x000000018500780c */ /* 0x000fe20003f85270 */
[----:B------:R-:W-:Y:S02]  /*2570*/  BSSY B2, `(.L_x_30471) ;  /* 0x0000011000027945 */ /* 0x000fe40003800000 */
[----:B------:R-:W-:Y:S01]  /*2580*/  FFMA.FTZ R76, R77, R156, 1.1641532182693481445e-10 ;  /* 0x2f0000004d4c7423 */ /* 0x000fe2000001009c */
[----:B------:R-:W-:-:S04]  /*2590*/  FMUL.FTZ R37, R37, R154 ;  /* 0x0000009a25257220 */ /* 0x000fc80000410000 */
        /* <DEDUP_REMOVED lines=13> */
.L_x_30472:
[----:B------:R-:W-:-:S07]  /*2670*/  IMAD.MOV.U32 R157, RZ, RZ, R136 ;  /* 0x000000ffff9d7224 */ /* 0x000fce00078e0088 */
.L_x_30473:
[----:B------:R-:W-:Y:S05]  /*2680*/  BSYNC B2 ;  /* 0x0000000000027941 */ /* 0x000fea0003800000 */
.L_x_30471:
        /* <DEDUP_REMOVED lines=16> */
.L_x_30477:
[----:B------:R-:W-:Y:S05]  /*2790*/  BSYNC B3 ;  /* 0x0000000000037941 */ /* 0x000fea0003800000 */
.L_x_30476:
        /* <DEDUP_REMOVED lines=44> */
.L_x_30475:
[----:B------:R-:W-:Y:S05]  /*2a60*/  BSYNC B2 ;  /* 0x0000000000027941 */ /* 0x000fea0003800000 */
.L_x_30474:
[----:B------:R-:W-:Y:S01]  /*2a70*/  I2FP.F32.U32 R77, R157 ;  /* 0x0000009d004d7245 */ /* 0x000fe20000201000 */
[----:B------:R-:W-:Y:S01]  /*2a80*/  FMUL.FTZ R133, R38, R79 ;  /* 0x0000004f26857220 */ /* 0x000fe20000410000 */
[----:B------:R-:W-:Y:S01]  /*2a90*/  ISETP.NE.AND P5, PT, R76, 0x1, PT ;  /* 0x000000014c00780c */ /* 0x000fe20003fa5270 */
[----:B------:R-:W-:Y:S02]  /*2aa0*/  BSSY B2, `(.L_x_30478) ;  /* 0x0000011000027945 */ /* 0x000fe40003800000 */
[----:B------:R-:W-:Y:S01]  /*2ab0*/  FFMA.FTZ R38, R77, R156, 1.1641532182693481445e-10 ;  /* 0x2f0000004d267423 */ /* 0x000fe2000001009c */
[----:B------:R-:W-:-:S04]  /*2ac0*/  FMUL.FTZ R133, R133, R154 ;  /* 0x0000009a85857220 */ /* 0x000fc80000410000 */
        /* <DEDUP_REMOVED lines=13> */
.L_x_30479:
[----:B------:R-:W-:-:S07]  /*2ba0*/  IMAD.MOV.U32 R157, RZ, RZ, R136 ;  /* 0x000000ffff9d7224 */ /* 0x000fce00078e0088 */
.L_x_30480:
[----:B------:R-:W-:Y:S05]  /*2bb0*/  BSYNC B2 ;  /* 0x0000000000027941 */ /* 0x000fea0003800000 */
.L_x_30478:
        /* <DEDUP_REMOVED lines=16> */
.L_x_30484:
[----:B------:R-:W-:Y:S05]  /*2cc0*/  BSYNC B3 ;  /* 0x0000000000037941 */ /* 0x000fea0003800000 */
.L_x_30483:
        /* <DEDUP_REMOVED lines=44> */
.L_x_30482:
[----:B------:R-:W-:Y:S05]  /*2f90*/  BSYNC B2 ;  /* 0x0000000000027941 */ /* 0x000fea0003800000 */
.L_x_30481:
[----:B------:R-:W-:Y:S01]  /*2fa0*/  I2FP.F32.U32 R151, R157 ;  /* 0x0000009d00977245 */ /* 0x000fe20000201000 */
[----:B------:R-:W-:Y:S01]  /*2fb0*/  FMUL.FTZ R39, R39, R79 ;  /* 0x0000004f27277220 */ /* 0x000fe20000410000 */
[----:B------:R-:W-:Y:S02]  /*2fc0*/  SEL R161, RZ, 0x1, P2 ;  /* 0x00000001ffa17807 */ /* 0x000fe40001000000 */
[----:B------:R-:W-:Y:S01]  /*2fd0*/  LEA R76, P2, R149, UR10, 0x4 ;  /* 0x0000000a954c7c11 */ /* 0x000fe2000f8420ff */
[----:B------:R-:W-:Y:S01]  /*2fe0*/  FFMA.FTZ R156, R151, R156, 1.1641532182693481445e-10 ;  /* 0x2f000000979c7423 */ /* 0x000fe2000001009c */
[----:B------:R-:W-:Y:S01]  /*2ff0*/  FMUL.FTZ R39, R39, R154 ;  /* 0x0000009a27277220 */ /* 0x000fe20000410000 */
[----:B------:R-:W-:Y:S02]  /*3000*/  SEL R159, RZ, 0x10000, P4 ;  /* 0x00010000ff9f7807 */ /* 0x000fe40002000000 */
[----:B------:R-:W-:Y:S02]  /*3010*/  LEA.HI.X R77, R149, UR11, RZ, 0x4, P2 ;  /* 0x0000000b954d7c11 */ /* 0x000fe400090f24ff */
[----:B------:R-:W-:-:S02]  /*3020*/  FSETP.GTU.FTZ.AND P2, PT, R156, R155, PT ;  /* 0x0000009b9c00720b */ /* 0x000fc40003f5c000 */
[----:B------:R-:W-:Y:S02]  /*3030*/  SEL R158, RZ, 0x100, P3 ;  /* 0x00000100ff9e7807 */ /* 0x000fe40001800000 */
[----:B------:R-:W-:Y:S02]  /*3040*/  SEL R150, RZ, 0x1000000, P2 ;  /* 0x01000000ff967807 */ /* 0x000fe40001000000 */
[----:B------:R-:W-:Y:S02]  /*3050*/  FSEL R39, R39, RZ, !P2 ;  /* 0x000000ff27277208 */ /* 0x000fe40005000000 */
[----:B------:R-:W-:Y:S02]  /*3060*/  IADD3 R150, R158, R150, R159 ;  /* 0x000000969e967210 */ /* 0x000fe40007ffe09f */
[----:B------:R-:W-:Y:S01]  /*3070*/  LEA R152, P2, R149, UR12, 0x2 ;  /* 0x0000000c95987c11 */ /* 0x000fe2000f8410ff */
[----:B------:R-:W-:Y:S02]  /*3080*/  @P1 FADD.FTZ R39, R35, R39 ;  /* 0x0000002723271221 */ /* 0x000fe40000010000 */
[----:B------:R-:W-:Y:S01]  /*3090*/  IMAD.IADD R161, R150, 0x1, R161 ;  /* 0x0000000196a17824 */ /* 0x000fe200078e02a1 */
[C---:B------:R-:W-:Y:S01]  /*30a0*/  LEA.HI.X R153, R149.reuse, UR13, RZ, 0x2, P2 ;  /* 0x0000000d95997c11 */ /* 0x040fe200090f14ff */
[----:B------:R-:W-:Y:S01]  /*30b0*/  VIADD R150, R149, 0x20 ;  /* 0x0000002095967836 */ /* 0x000fe20000000000 */
[----:B------:R0:W-:Y:S04]  /*30c0*/  STG.E.128 desc[UR6][R76.64], R36 ;  /* 0x000000244c007986 */ /* 0x0001e8000c101d06 */
[----:B------:R0:W-:Y:S03]  /*30d0*/  STG.E desc[UR6][R152.64], R161 ;  /* 0x000000a198007986 */ /* 0x0001e6000c101906 */
.L_x_30456:
[----:B------:R-:W-:Y:S05]  /*30e0*/  BSYNC B1 ;  /* 0x0000000000017941 */ /* 0x000fea0003800000 */
.L_x_30455:
[----:B------:R-:W-:Y:S01]  /*30f0*/  ISETP.NE.AND P1, PT, R148, RZ, PT ;  /* 0x000000ff9400720c */ /* 0x000fe20003f25270 */
[----:B------:R-:W-:-:S12]  /*3100*/  BSSY B1, `(.L_x_30485) ;  /* 0x0000169000017945 */ /* 0x000fd80003800000 */
[----:B------:R-:W-:Y:S05]  /*3110*/  @!P1 BRA `(.L_x_30486) ;  /* 0x00000014009c9947 */ /* 0x000fea0003800000 */
[----:B------:R-:W1:Y:S08]  /*3120*/  LDC.64 R40, c[0x0][0x220] ;  /* 0x00008800ff287b82 */ /* 0x000e700000000a00 */
[----:B0-----:R-:W0:Y:S01]  /*3130*/  LDC.64 R76, c[0x0][0x230] ;  /* 0x00008c00ff4c7b82 */ /* 0x001e220000000a00 */
[----:B-1----:R-:W-:-:S06]  /*3140*/  IMAD.WIDE.U32 R40, R150, 0x10, R40 ;  /* 0x0000001096287825 */ /* 0x002fcc00078e0028 */
[----:B------:R-:W5:Y:S01]  /*3150*/  LDG.E.128 R40, desc[UR6][R40.64] ;  /* 0x0000000628287981 */ /* 0x000f62000c1e1d00 */
[----:B0-----:R-:W-:-:S04]  /*3160*/  ISETP.NE.U32.AND P1, PT, R76, RZ, PT ;  /* 0x000000ff4c00720c */ /* 0x001fc80003f25070 */
        /* <DEDUP_REMOVED lines=16> */
.L_x_30488:
[----:B------:R-:W-:-:S07]  /*3270*/  IMAD.MOV.U32 R158, RZ, RZ, R136 ;  /* 0x000000ffff9e7224 */ /* 0x000fce00078e0088 */
.L_x_30489:
[----:B------:R-:W-:Y:S05]  /*3280*/  BSYNC B2 ;  /* 0x0000000000027941 */ /* 0x000fea0003800000 */
.L_x_30487:
        /* <DEDUP_REMOVED lines=16> */
.L_x_30493:
[----:B------:R-:W-:Y:S05]  /*3390*/  BSYNC B3 ;  /* 0x0000000000037941 */ /* 0x000fea0003800000 */
.L_x_30492:
        /* <DEDUP_REMOVED lines=44> */
.L_x_30491:
[----:B------:R-:W-:Y:S05]  /*3660*/  BSYNC B2 ;  /* 0x0000000000027941 */ /* 0x000fea0003800000 */
.L_x_30490:
[----:B------:R-:W0:Y:S01]  /*3670*/  LDC R151, c[0x0][0x298] ;  /* 0x0000a600ff977b82 */ /* 0x000e220000000800 */
[----:B------:R-:W-:Y:S01]  /*3680*/  I2FP.F32.U32 R152, R158 ;  /* 0x0000009e00987245 */ /* 0x000fe20000201000 */
[----:B------:R-:W-:Y:S01]  /*3690*/  IMAD.MOV.U32 R155, RZ, RZ, 0x2f800000 ;  /* 0x2f800000ff9b7424 */ /* 0x000fe200078e00ff */
[----:B------:R-:W-:Y:S01]  /*36a0*/  ISETP.NE.U32.AND P1, PT, R76, RZ, PT ;  /* 0x000000ff4c00720c */ /* 0x000fe20003f25070 */
[----:B-----5:R-:W-:Y:S01]  /*36b0*/  FMUL.FTZ R40, R40, R79 ;  /* 0x0000004f28287220 */ /* 0x020fe20000410000 */
[----:B------:R-:W-:Y:S01]  /*36c0*/  ISETP.NE.AND P3, PT, R156, 0x1, PT ;  /* 0x000000019c00780c */ /* 0x000fe20003f65270 */
[----:B------:R-:W-:Y:S01]  /*36d0*/  FFMA.FTZ R133, R152, R155, 1.1641532182693481445e-10 ;  /* 0x2f00000098857423 */ /* 0x000fe2000001009b */
[----:B------:R-:W-:Y:S01]  /*36e0*/  ISETP.NE.AND.EX P1, PT, R77, RZ, PT, P1 ;  /* 0x000000ff4d00720c */ /* 0x000fe20003f25310 */
[----:B------:R-:W1:Y:S01]  /*36f0*/  LDC R154, c[0x0][0x294] ;  /* 0x0000a500ff9a7b82 */ /* 0x000e620000000800 */
[----:B------:R-:W-:Y:S01]  /*3700*/  BSSY B2, `(.L_x_30494) ;  /* 0x0000010000027945 */ /* 0x000fe20003800000 */
[----:B------:R-:W-:Y:S01]  /*3710*/  IADD3 R77, R156, 0x1, RZ ;  /* 0x000000019c4d7810 */ /* 0x000fe20007ffe0ff */
[----:B0-----:R-:W-:Y:S01]  /*3720*/  FMUL.FTZ R40, R40, R151 ;  /* 0x0000009728287220 */ /* 0x001fe20000410000 */
        /* <DEDUP_REMOVED lines=12> */
.L_x_30495:
[----:B------:R-:W-:-:S07]  /*37f0*/  MOV R158, R136 ;  /* 0x00000088009e7202 */ /* 0x000fce0000000f00 */
.L_x_30496:
[----:B------:R-:W-:Y:S05]  /*3800*/  BSYNC B2 ;  /* 0x0000000000027941 */ /* 0x000fea0003800000 */
.L_x_30494:
        /* <DEDUP_REMOVED lines=16> */
.L_x_30500:
[----:B------:R-:W-:Y:S05]  /*3910*/  BSYNC B3 ;  /* 0x0000000000037941 */ /* 0x000fea0003800000 */
.L_x_30499:
        /* <DEDUP_REMOVED lines=44> */
.L_x_30498:
[----:B------:R-:W-:Y:S05]  /*3be0*/  BSYNC B2 ;  /* 0x0000000000027941 */ /* 0x000fea0003800000 */
.L_x_30497:
        /* <DEDUP_REMOVED lines=19> */
.L_x_30502:
[----:B------:R-:W-:-:S07]  /*3d20*/  IMAD.MOV.U32 R158, RZ, RZ, R136 ;  /* 0x000000ffff9e7224 */ /* 0x000fce00078e0088 */
.L_x_30503:
[----:B------:R-:W-:Y:S05]  /*3d30*/  BSYNC B2 ;  /* 0x0000000000027941 */ /* 0x000fea0003800000 */
.L_x_30501:
        /* <DEDUP_REMOVED lines=16> */
.L_x_30507:
[----:B------:R-:W-:Y:S05]  /*3e40*/  BSYNC B3 ;  /* 0x0000000000037941 */ /* 0x000fea0003800000 */
.L_x_30506:
        /* <DEDUP_REMOVED lines=44> */
.L_x_30505:
[----:B------:R-:W-:Y:S05]  /*4110*/  BSYNC B2 ;  /* 0x0000000000027941 */ /* 0x000fea0003800000 */
.L_x_30504:
[----:B------:R-:W-:Y:S01]  /*4120*/  I2FP.F32.U32 R76, R158 ;  /* 0x0000009e004c7245 */ /* 0x000fe20000201000 */
[----:B------:R-:W-:Y:S01]  /*4130*/  FMUL.FTZ R42, R42, R79 ;  /* 0x0000004f2a2a7220 */ /* 0x000fe20000410000 */
[C---:B------:R-:W-:Y:S01]  /*4140*/  ISETP.NE.AND P5, PT, R152.reuse, 0x1, PT ;  /* 0x000000019800780c */ /* 0x040fe20003fa5270 */
[----:B------:R-:W-:Y:S01]  /*4150*/  BSSY B2, `(.L_x_30508) ;  /* 0x0000011000027945 */ /* 0x000fe20003800000 */
[----:B------:R-:W-:Y:S01]  /*4160*/  IADD3 R133, R152, 0x1, RZ ;  /* 0x0000000198857810 */ /* 0x000fe20007ffe0ff */
[----:B------:R-:W-:Y:S01]  /*4170*/  FFMA.FTZ R77, R76, R155, 1.1641532182693481445e-10 ;  /* 0x2f0000004c4d7423 */ /* 0x000fe2000001009b */
[----:B------:R-:W-:-:S04]  /*4180*/  FMUL.FTZ R42, R42, R151 ;  /* 0x000000972a2a7220 */ /* 0x000fc80000410000 */
        /* <DEDUP_REMOVED lines=12> */
.L_x_30509:
[----:B------:R-:W-:-:S07]  /*4250*/  MOV R158, R136 ;  /* 0x00000088009e7202 */ /* 0x000fce0000000f00 */
.L_x_30510:
[----:B------:R-:W-:Y:S05]  /*4260*/  BSYNC B2 ;  /* 0x0000000000027941 */ /* 0x000fea0003800000 */
.L_x_30508:
        /* <DEDUP_REMOVED lines=16> */
.L_x_30514:
[----:B------:R-:W-:Y:S05]  /*4370*/  BSYNC B3 ;  /* 0x0000000000037941 */ /* 0x000fea0003800000 */
.L_x_30513:
        /* <DEDUP_REMOVED lines=44> */
.L_x_30512:
[----:B------:R-:W-:Y:S05]  /*4640*/  BSYNC B2 ;  /* 0x0000000000027941 */ /* 0x000fea0003800000 */
.L_x_30511:
        /* <DEDUP_REMOVED lines=13> */
[C---:B------:R-:W-:Y:S01]  /*4720*/  LEA R152, P2, R150.reuse, UR12, 0x2 ;  /* 0x0000000c96987c11 */ /* 0x040fe2000f8410ff */
[----:B------:R-:W-:Y:S02]  /*4730*/  @P1 FADD.FTZ R43, R35, R43 ;  /* 0x0000002b232b1221 */ /* 0x000fe40000010000 */
[----:B------:R-:W-:Y:S01]  /*4740*/  IMAD.IADD R151, R151, 0x1, R156 ;  /* 0x0000000197977824 */ /* 0x000fe200078e029c */
[----:B------:R-:W-:-:S02]  /*4750*/  LEA.HI.X R153, R150, UR13, RZ, 0x2, P2 ;  /* 0x0000000d96997c11 */ /* 0x000fc400090f14ff */
[----:B------:R1:W-:Y:S01]  /*4760*/  STG.E.128 desc[UR6][R76.64], R40 ;  /* 0x000000284c007986 */ /* 0x0003e2000c101d06 */
[----:B------:R-:W-:-:S03]  /*4770*/  IADD3 R150, R150, 0x20, RZ ;  /* 0x0000002096967810 */ /* 0x000fc60007ffe0ff */
[----:B------:R1:W-:Y:S04]  /*4780*/  STG.E desc[UR6][R152.64], R151 ;  /* 0x0000009798007986 */ /* 0x0003e8000c101906 */
.L_x_30486:
[----:B------:R-:W-:Y:S05]  /*4790*/  BSYNC B1 ;  /* 0x0000000000017941 */ /* 0x000fea0003800000 */
.L_x_30485:
[----:B------:R-:W-:Y:S01]  /*47a0*/  ISETP.NE.AND P1, PT, R147, RZ, PT ;  /* 0x000000ff9300720c */ /* 0x000fe20003f25270 */
[----:B------:R-:W-:-:S12]  /*47b0*/  BSSY B1, `(.L_x_30515) ;  /* 0x0000169000017945 */ /* 0x000fd80003800000 */
[----:B------:R-:W-:Y:S05]  /*47c0*/  @!P1 BRA `(.L_x_30516) ;  /* 0x00000014009c9947 */ /* 0x000fea0003800000 */
[----:B------:R-:W2:Y:S08]  /*47d0*/  LDC.64 R44, c[0x0][0x220] ;  /* 0x00008800ff2c7b82 */ /* 0x000eb00000000a00 */
[----:B01----:R-:W0:Y:S01]  /*47e0*/  LDC.64 R76, c[0x0][0x230] ;  /* 0x00008c00ff4c7b82 */ /* 0x003e220000000a00 */
[----:B--2---:R-:W-:-:S06]  /*47f0*/  IMAD.WIDE.U32 R44, R150, 0x10, R44 ;  /* 0x00000010962c7825 */ /* 0x004fcc00078e002c */
        /* <DEDUP_REMOVED lines=18> */
.L_x_30518:
[----:B------:R-:W-:-:S07]  /*4920*/  IMAD.MOV.U32 R158, RZ, RZ, R136 ;  /* 0x000000ffff9e7224 */ /* 0x000fce00078e0088 */
.L_x_30519:
[----:B------:R-:W-:Y:S05]  /*4930*/  BSYNC B2 ;  /* 0x0000000000027941 */ /* 0x000fea0003800000 */
.L_x_30517:
        /* <DEDUP_REMOVED lines=16> */
.L_x_30523:
[----:B------:R-:W-:Y:S05]  /*4a40*/  BSYNC B3 ;  /* 0x0000000000037941 */ /* 0x000fea0003800000 */
.L_x_30522:
        /* <DEDUP_REMOVED lines=44> */
.L_x_30521:
[----:B------:R-:W-:Y:S05]  /*4d10*/  BSYNC B2 ;  /* 0x0000000000027941 */ /* 0x000fea0003800000 */
.L_x_30520:
[----:B------:R-:W0:Y:S01]  /*4d20*/  LDC R151, c[0x0][0x298] ;  /* 0x0000a600ff977b82 */ /* 0x000e220000000800 */
[----:B------:R-:W-:Y:S01]  /*4d30*/  HFMA2.MMA R155, -RZ, RZ, 0.1171875, 0 ;  /* 0x2f800000ff9b7435 */ /* 0x000fe200000001ff */
[----:B------:R-:W-:Y:S01]  /*4d40*/  I2FP.F32.U32 R152, R158 ;  /* 0x0000009e00987245 */ /* 0x000fe20000201000 */
[----:B-----5:R-:W-:Y:S01]  /*4d50*/  FMUL.FTZ R44, R44, R79 ;  /* 0x0000004f2c2c7220 */ /* 0x020fe20000410000 */
[----:B------:R-:W-:Y:S01]  /*4d60*/  ISETP.NE.U32.AND P1, PT, R76, RZ, PT ;  /* 0x000000ff4c00720c */ /* 0x000fe20003f25070 */
[----:B------:R-:W-:Y:S01]  /*4d70*/  BSSY B2, `(.L_x_30524) ;  /* 0x0000014000027945 */ /* 0x000fe20003800000 */
[C---:B------:R-:W-:Y:S02]  /*4d80*/  ISETP.NE.AND P3, PT, R156.reuse, 0x1, PT ;  /* 0x000000019c00780c */ /* 0x040fe40003f65270 */
[----:B------:R-:W1:Y:S01]  /*4d90*/  LDC R154, c[0x0][0x294] ;  /* 0x0000a500ff9a7b82 */ /* 0x000e620000000800 */
[----:B------:R-:W-:Y:S01]  /*4da0*/  ISETP.NE.AND.EX P1, PT, R77, RZ, PT, P1 ;  /* 0x000000ff4d00720c */ /* 0x000fe20003f25310 */
[----:B------:R-:W-:-:S02]  /*4db0*/  VIADD R77, R156, 0x1 ;  /* 0x000000019c4d7836 */ /* 0x000fc40000000000 */
[----:B------:R-:W-:Y:S01]  /*4dc0*/  FFMA.FTZ R133, R152, R155, 1.1641532182693481445e-10 ;  /* 0x2f00000098857423 */ /* 0x000fe2000001009b */
[----:B0-----:R-:W-:-:S04]  /*4dd0*/  FMUL.FTZ R44, R44, R151 ;  /* 0x000000972c2c7220 */ /* 0x001fc80000410000 */
[----:B-1----:R-:W-:-:S04]  /*4de0*/  FSETP.GTU.FTZ.AND P2, PT, R133, R154, PT ;  /* 0x0000009a8500720b */ /* 0x002fc80003f5c000 */
        /* <DEDUP_REMOVED lines=11> */
.L_x_30525:
[----:B------:R-:W-:-:S07]  /*4ea0*/  IMAD.MOV.U32 R158, RZ, RZ, R136 ;  /* 0x000000ffff9e7224 */ /* 0x000fce00078e0088 */
.L_x_30526:
[----:B------:R-:W-:Y:S05]  /*4eb0*/  BSYNC B2 ;  /* 0x0000000000027941 */ /* 0x000fea0003800000 */
.L_x_30524:
        /* <DEDUP_REMOVED lines=16> */
.L_x_30530:
[----:B------:R-:W-:Y:S05]  /*4fc0*/  BSYNC B3 ;  /* 0x0000000000037941 */ /* 0x000fea0003800000 */
.L_x_30529:
        /* <DEDUP_REMOVED lines=44> */
.L_x_30528:
[----:B------:R-:W-:Y:S05]  /*5290*/  BSYNC B2 ;  /* 0x0000000000027941 */ /* 0x000fea0003800000 */
.L_x_30527:
[----:B------:R-:W-:Y:S01]  /*52a0*/  I2FP.F32.U32 R76, R158 ;  /* 0x0000009e004c7245 */ /* 0x000fe20000201000 */
[----:B------:R-:W-:Y:S01]  /*52b0*/  FMUL.FTZ R152, R45, R79 ;  /* 0x0000004f2d987220 */ /* 0x000fe20000410000 */
[----:B------:R-:W-:Y:S01]  /*52c0*/  ISETP.NE.AND P4, PT, R77, 0x1, PT ;  /* 0x000000014d00780c */ /* 0x000fe20003f85270 */
[----:B------:R-:W-:Y:S02]  /*52d0*/  BSSY B2, `(.L_x_30531) ;  /* 0x0000011000027945 */ /* 0x000fe40003800000 */
[----:B------:R-:W-:Y:S01]  /*52e0*/  FFMA.FTZ R45, R76, R155, 1.1641532182693481445e-10 ;  /* 0x2f0000004c2d7423 */ /* 0x000fe2000001009b */
[----:B------:R-:W-:-:S04]  /*52f0*/  FMUL.FTZ R152, R152, R151 ;  /* 0x0000009798987220 */ /* 0x000fc80000410000 */
        /* <DEDUP_REMOVED lines=13> */
.L_x_30532:
[----:B------:R-:W-:-:S07]  /*53d0*/  MOV R158, R136 ;  /* 0x00000088009e7202 */ /* 0x000fce0000000f00 */
.L_x_30533:
[----:B------:R-:W-:Y:S05]  /*53e0*/  BSYNC B2 ;  /* 0x0000000000027941 */ /* 0x000fea0003800000 */
.L_x_30531:
        /* <DEDUP_REMOVED lines=16> */
.L_x_30537:
[----:B------:R-:W-:Y:S05]  /*54f0*/  BSYNC B3 ;  /* 0x0000000000037941 */ /* 0x000fea0003800000 */
.L_x_30536:
        /* <DEDUP_REMOVED lines=44> */
.L_x_30535:
[----:B------:R-:W-:Y:S05]  /*57c0*/  BSYNC B2 ;  /* 0x0000000000027941 */ /* 0x000fea0003800000 */
.L_x_30534:
[----:B------:R-:W-:Y:S01]  /*57d0*/  I2FP.F32.U32 R76, R158 ;  /* 0x0000009e004c7245 */ /* 0x000fe20000201000 */
[----:B------:R-:W-:Y:S01]  /*57e0*/  FMUL.FTZ R46, R46, R79 ;  /* 0x0000004f2e2e7220 */ /* 0x000fe20000410000 */
[C---:B------:R-:W-:Y:S01]  /*57f0*/  ISETP.NE.AND P5, PT, R152.reuse, 0x1, PT ;  /* 0x000000019800780c */ /* 0x040fe20003fa5270 */
[----:B------:R-:W-:Y:S01]  /*5800*/  BSSY B2, `(.L_x_30538) ;  /* 0x0000011000027945 */ /* 0x000fe20003800000 */
[----:B------:R-:W-:Y:S02]  /*5810*/  VIADD R133, R152, 0x1 ;  /* 0x0000000198857836 */ /* 0x000fe40000000000 */
[----:B------:R-:W-:Y:S01]  /*5820*/  FFMA.FTZ R77, R76, R155, 1.1641532182693481445e-10 ;  /* 0x2f0000004c4d7423 */ /* 0x000fe2000001009b */
[----:B------:R-:W-:-:S04]  /*5830*/  FMUL.FTZ R46, R46, R151 ;  /* 0x000000972e2e7220 */ /* 0x000fc80000410000 */
        /* <DEDUP_REMOVED lines=12> */
.L_x_30539:
[----:B------:R-:W-:-:S07]  /*5900*/  IMAD.MOV.U32 R158, RZ, RZ, R136 ;  /* 0x000000ffff9e7224 */ /* 0x000fce00078e0088 */
.L_x_30540:
[----:B------:R-:W-:Y:S05]  /*5910*/  BSYNC B2 ;  /* 0x0000000000027941 */ /* 0x000fea0003800000 */
.L_x_30538:
        /* <DEDUP_REMOVED lines=16> */
.L_x_30544:
[----:B------:R-:W-:Y:S05]  /*5a20*/  BSYNC B3 ;  /* 0x0000000000037941 */ /* 0x000fea0003800000 */
.L_x_30543:
        /* <DEDUP_REMOVED lines=44> */
.L_x_30542:
[----:B------:R-:W-:Y:S05]  /*5cf0*/  BSYNC B2 ;  /* 0x0000000000027941 */ /* 0x000fea0003800000 */
.L_x_30541:
        /* <DEDUP_REMOVED lines=12> */
[C---:B------:R-:W-:Y:S02]  /*5dc0*/  LEA R152, P2, R150.reuse, UR12, 0x2 ;  /* 0x0000000c96987c11 */ /* 0x040fe4000f8410ff */
[----:B------:R-:W-:Y:S01]  /*5dd0*/  IADD3 R151, R157, R151, R160 ;  /* 0x000000979d977210 */ /* 0x000fe20007ffe0a0 */
[----:B------:R-:W-:Y:S01]  /*5de0*/  @P1 FADD.FTZ R47, R35, R47 ;  /* 0x0000002f232f1221 */ /* 0x000fe20000010000 */
[C---:B------:R-:W-:Y:S01]  /*5df0*/  LEA.HI.X R153, R150.reuse, UR13, RZ, 0x2, P2 ;  /* 0x0000000d96997c11 */ /* 0x040fe200090f14ff */
[----:B------:R-:W-:Y:S01]  /*5e00*/  VIADD R150, R150, 0x20 ;  /* 0x0000002096967836 */ /* 0x000fe20000000000 */
[----:B------:R-:W-:-:S02]  /*5e10*/  IADD3 R151, R151, R156, RZ ;  /* 0x0000009c97977210 */ /* 0x000fc40007ffe0ff */
[----:B------:R2:W-:Y:S04]  /*5e20*/  STG.E.128 desc[UR6][R76.64], R44 ;  /* 0x0000002c4c007986 */ /* 0x0005e8000c101d06 */
[----:B------:R2:W-:Y:S02]  /*5e30*/  STG.E desc[UR6][R152.64], R151 ;  /* 0x0000009798007986 */ /* 0x0005e4000c101906 */
.L_x_30516:
[----:B------:R-:W-:Y:S05]  /*5e40*/  BSYNC B1 ;  /* 0x0000000000017941 */ /* 0x000fea0003800000 */
.L_x_30515:
[----:B------:R-:W-:Y:S01]  /*5e50*/  ISETP.NE.AND P1, PT, R146, RZ, PT ;  /* 0x000000ff9200720c */ /* 0x000fe20003f25270 */
[----:B------:R-:W-:-:S12]  /*5e60*/  BSSY B1, `(.L_x_30545) ;  /* 0x0000169000017945 */ /* 0x000fd80003800000 */
[----:B------:R-:W-:Y:S05]  /*5e70*/  @!P1 BRA `(.L_x_30546) ;  /* 0x00000014009c9947 */ /* 0x000fea0003800000 */
[----:B------:R-:W3:Y:S08]  /*5e80*/  LDC.64 R48, c[0x0][0x220] ;  /* 0x00008800ff307b82 */ /* 0x000ef00000000a00 */
[----:B012---:R-:W0:Y:S01]  /*5e90*/  LDC.64 R76, c[0x0][0x230] ;  /* 0x00008c00ff4c7b82 */ /* 0x007e220000000a00 */
[----:B---3--:R-:W-:-:S06]  /*5ea0*/  IMAD.WIDE.U32 R48, R150, 0x10, R48 ;  /* 0x0000001096307825 */ /* 0x008fcc00078e0030 */
        /* <DEDUP_REMOVED lines=18> */
.L_x_30548:
[----:B------:R-:W-:-:S07]  /*5fd0*/  MOV R158, R136 ;  /* 0x00000088009e7202 */ /* 0x000fce0000000f00 */
.L_x_30549:
[----:B------:R-:W-:Y:S05]  /*5fe0*/  BSYNC B2 ;  /* 0x0000000000027941 */ /* 0x000fea0003800000 */
.L_x_30547:
        /* <DEDUP_REMOVED lines=16> */
.L_x_30553:
[----:B------:R-:W-:Y:S05]  /*60f0*/  BSYNC B3 ;  /* 0x0000000000037941 */ /* 0x000fea0003800000 */
.L_x_30552:
        /* <DEDUP_REMOVED lines=44> */
.L_x_30551:
[----:B------:R-:W-:Y:S05]  /*63c0*/  BSYNC B2 ;  /* 0x0000000000027941 */ /* 0x000fea0003800000 */
.L_x_30550:
        /* <DEDUP_REMOVED lines=24> */
.L_x_30555:
[----:B------:R-:W-:-:S07]  /*6550*/  MOV R158, R136 ;  /* 0x00000088009e7202 */ /* 0x000fce0000000f00 */
.L_x_30556:
[----:B------:R-:W-:Y:S05]  /*6560*/  BSYNC B2 ;  /* 0x0000000000027941 */ /* 0x000fea0003800000 */
.L_x_30554:
        /* <DEDUP_REMOVED lines=16> */
.L_x_30560:
[----:B------:R-:W-:Y:S05]  /*6670*/  BSYNC B3 ;  /* 0x0000000000037941 */ /* 0x000fea0003800000 */
.L_x_30559:
        /* <DEDUP_REMOVED lines=44> */
.L_x_30558:
[----:B------:R-:W-:Y:S05]  /*6940*/  BSYNC B2 ;  /* 0x0000000000027941 */ /* 0x000fea0003800000 */
.L_x_30557:
        /* <DEDUP_REMOVED lines=19> */
.L_x_30562:
[----:B------:R-:W-:-:S07]  /*6a80*/  IMAD.MOV.U32 R158, RZ, RZ, R136 ;  /* 0x000000ffff9e7224 */ /* 0x000fce00078e0088 */
.L_x_30563:
[----:B------:R-:W-:Y:S05]  /*6a90*/  BSYNC B2 ;  /* 0x0000000000027941 */ /* 0x000fea0003800000 */
.L_x_30561:
        /* <DEDUP_REMOVED lines=16> */
.L_x_30567:
[----:B------:R-:W-:Y:S05]  /*6ba0*/  BSYNC B3 ;  /* 0x0000000000037941 */ /* 0x000fea0003800000 */
.L_x_30566:
        /* <DEDUP_REMOVED lines=44> */
.L_x_30565:
[----:B------:R-:W-:Y:S05]  /*6e70*/  BSYNC B2 ;  /* 0x0000000000027941 */ /* 0x000fea0003800000 */
.L_x_30564:
        /* <DEDUP_REMOVED lines=19> */
.L_x_30569:
[----:B------:R-:W-:-:S07]  /*6fb0*/  MOV R158, R136 ;  /* 0x00000088009e7202 */ /* 0x000fce0000000f00 */
.L_x_30570:
[----:B------:R-:W-:Y:S05]  /*6fc0*/  BSYNC B2 ;  /* 0x0000000000027941 */ /* 0x000fea0003800000 */
.L_x_30568:
        /* <DEDUP_REMOVED lines=16> */
.L_x_30574:
[----:B------:R-:W-:Y:S05]  /*70d0*/  BSYNC B3 ;  /* 0x0000000000037941 */ /* 0x000fea0003800000 */
.L_x_30573:
        /* <DEDUP_REMOVED lines=44> */
.L_x_30572:
[----:B------:R-:W-:Y:S05]  /*73a0*/  BSYNC B2 ;  /* 0x0000000000027941 */ /* 0x000fea0003800000 */
.L_x_30571:
        /* <DEDUP_REMOVED lines=20> */
.L_x_30546:
[----:B------:R-:W-:Y:S05]  /*74f0*/  BSYNC B1 ;  /* 0x0000000000017941 */ /* 0x000fea0003800000 */
.L_x_30545:
[----:B------:R-:W-:Y:S01]  /*7500*/  ISETP.NE.AND P1, PT, R145, RZ, PT ;  /* 0x000000ff9100720c */ /* 0x000fe20003f25270 */
[----:B------:R-:W-:-:S12]  /*7510*/  BSSY B1, `(.L_x_30575) ;  /* 0x0000169000017945 */ /* 0x000fd80003800000 */
[----:B------:R-:W-:Y:S05]  /*7520*/  @!P1 BRA `(.L_x_30576) ;  /* 0x00000014009c9947 */ /* 0x000fea0003800000 */
[----:B------:R-:W4:Y:S08]  /*7530*/  LDC.64 R52, c[0x0][0x220] ;  /* 0x00008800ff347b82 */ /* 0x000f300000000a00 */
[----:B0123--:R-:W0:Y:S01]  /*7540*/  LDC.64 R76, c[0x0][0x230] ;  /* 0x00008c00ff4c7b82 */ /* 0x00fe220000000a00 */
[----:B----4-:R-:W-:-:S06]  /*7550*/  IMAD.WIDE.U32 R52, R150, 0x10, R52 ;  /* 0x0000001096347825 */ /* 0x010fcc00078e0034 */
        /* <DEDUP_REMOVED lines=18> */
.L_x_30578:
[----:B------:R-:W-:-:S07]  /*7680*/  IMAD.MOV.U32 R158, RZ, RZ, R136 ;  /* 0x000000ffff9e7224 */ /* 0x000fce00078e0088 */
.L_x_30579:
[----:B------:R-:W-:Y:S05]  /*7690*/  BSYNC B2 ;  /* 0x0000000000027941 */ /* 0x000fea0003800000 */
.L_x_30577:
        /* <DEDUP_REMOVED lines=16> */
.L_x_30583:
[----:B------:R-:W-:Y:S05]  /*77a0*/  BSYNC B3 ;  /* 0x0000000000037941 */ /* 0x000fea0003800000 */
.L_x_30582:
        /* <DEDUP_REMOVED lines=44> */
.L_x_30581:
[----:B------:R-:W-:Y:S05]  /*7a70*/  BSYNC B2 ;  /* 0x0000000000027941 */ /* 0x000fea0003800000 */
.L_x_30580:
        /* <DEDUP_REMOVED lines=24> */
.L_x_30585:
[----:B------:R-:W-:-:S07]  /*7c00*/  IMAD.MOV.U32 R158, RZ, RZ, R136 ;  /* 0x000000ffff9e7224 */ /* 0x000fce00078e0088 */
.L_x_30586:
[----:B------:R-:W-:Y:S05]  /*7c10*/  BSYNC B2 ;  /* 0x0000000000027941 */ /* 0x000fea0003800000 */
.L_x_30584:
        /* <DEDUP_REMOVED lines=16> */
.L_x_30590:
[----:B------:R-:W-:Y:S05]  /*7d20*/  BSYNC B3 ;  /* 0x0000000000037941 */ /* 0x000fea0003800000 */
.L_x_30589:
        /* <DEDUP_REMOVED lines=44> */
.L_x_30588:
[----:B------:R-:W-:Y:S05]  /*7ff0*/  BSYNC B2 ;  /* 0x0000000000027941 */ /* 0x000fea0003800000 */
.L_x_30587:
        /* <DEDUP_REMOVED lines=19> */
.L_x_30592:
[----:B------:R-:W-:-:S07]  /*8130*/  MOV R158, R136 ;  /* 0x00000088009e7202 */ /* 0x000fce0000000f00 */
.L_x_30593:
[----:B------:R-:W-:Y:S05]  /*8140*/  BSYNC B2 ;  /* 0x0000000000027941 */ /* 0x000fea0003800000 */
.L_x_30591:
        /* <DEDUP_REMOVED lines=16> */
.L_x_30597:
[----:B------:R-:W-:Y:S05]  /*8250*/  BSYNC B3 ;  /* 0x0000000000037941 */ /* 0x000fea0003800000 */
.L_x_30596:
        /* <DEDUP_REMOVED lines=44> */
.L_x_30595:
[----:B------:R-:W-:Y:S05]  /*8520*/  BSYNC B2 ;  /* 0x0000000000027941 */ /* 0x000fea0003800000 */
.L_x_30594:
        /* <DEDUP_REMOVED lines=19> */
.L_x_30599:
[----:B------:R-:W-:-:S07]  /*8660*/  IMAD.MOV.U32 R158, RZ, RZ, R136 ;  /* 0x000000ffff9e7224 */ /* 0x000fce00078e0088 */
.L_x_30600:
[----:B------:R-:W-:Y:S05]  /*8670*/  BSYNC B2 ;  /* 0x0000000000027941 */ /* 0x000fea0003800000 */
.L_x_30598:
        /* <DEDUP_REMOVED lines=16> */
.L_x_30604:
[----:B------:R-:W-:Y:S05]  /*8780*/  BSYNC B3 ;  /* 0x0000000000037941 */ /* 0x000fea0003800000 */
.L_x_30603:
        /* <DEDUP_REMOVED lines=44> */
.L_x_30602:
[----:B------:R-:W-:Y:S05]  /*8a50*/  BSYNC B2 ;  /* 0x0000000000027941 */ /* 0x000fea0003800000 */
.L_x_30601:
        /* <DEDUP_REMOVED lines=20> */
.L_x_30576:
[----:B------:R-:W-:Y:S05]  /*8ba0*/  BSYNC B1 ;  /* 0x0000000000017941 */ /* 0x000fea0003800000 */
.L_x_30575:
[----:B------:R-:W-:Y:S01]  /*8bb0*/  ISETP.NE.AND P1, PT, R144, RZ, PT ;  /* 0x000000ff9000720c */ /* 0x000fe20003f25270 */
[----:B------:R-:W-:-:S12]  /*8bc0*/  BSSY B1, `(.L_x_30605) ;  /* 0x0000169000017945 */ /* 0x000fd80003800000 */
[----:B------:R-:W-:Y:S05]  /*8bd0*/  @!P1 BRA `(.L_x_30606) ;  /* 0x00000014009c9947 */ /* 0x000fea0003800000 */
[----:B------:R-:W0:Y:S08]  /*8be0*/  LDC.64 R56, c[0x0][0x220] ;  /* 0x00008800ff387b82 */ /* 0x000e300000000a00 */
[----:B01234-:R-:W0:Y:S01]  /*8bf0*/  LDC.64 R76, c[0x0][0x230] ;  /* 0x00008c00ff4c7b82 */ /* 0x01fe220000000a00 */
[----:B------:R-:W-:-:S06]  /*8c00*/  IMAD.WIDE.U32 R56, R150, 0x10, R56 ;  /* 0x0000001096387825 */ /* 0x000fcc00078e0038 */
        /* <DEDUP_REMOVED lines=18> */
.L_x_30608:
[----:B------:R-:W-:-:S07]  /*8d30*/  MOV R158, R136 ;  /* 0x00000088009e7202 */ /* 0x000fce0000000f00 */
.L_x_30609:
[----:B------:R-:W-:Y:S05]  /*8d40*/  BSYNC B2 ;  /* 0x0000000000027941 */ /* 0x000fea0003800000 */
.L_x_30607:
        /* <DEDUP_REMOVED lines=16> */
.L_x_30613:
[----:B------:R-:W-:Y:S05]  /*8e50*/  BSYNC B3 ;  /* 0x0000000000037941 */ /* 0x000fea0003800000 */
.L_x_30612:
        /* <DEDUP_REMOVED lines=44> */
.L_x_30611:
[----:B------:R-:W-:Y:S05]  /*9120*/  BSYNC B2 ;  /* 0x0000000000027941 */ /* 0x000fea0003800000 */
.L_x_30610:
        /* <DEDUP_REMOVED lines=24> */
.L_x_30615:
[----:B------:R-:W-:-:S07]  /*92b0*/  MOV R158, R136 ;  /* 0x00000088009e7202 */ /* 0x000fce0000000f00 */
.L_x_30616:
[----:B------:R-:W-:Y:S05]  /*92c0*/  BSYNC B2 ;  /* 0x0000000000027941 */ /* 0x000fea0003800000 */
.L_x_30614:
        /* <DEDUP_REMOVED lines=16> */
.L_x_30620:
[----:B------:R-:W-:Y:S05]  /*93d0*/  BSYNC B3 ;  /* 0x0000000000037941 */ /* 0x000fea0003800000 */
.L_x_30619:
        /* <DEDUP_REMOVED lines=44> */
.L_x_30618:
[----:B------:R-:W-:Y:S05]  /*96a0*/  BSYNC B2 ;  /* 0x0000000000027941 */ /* 0x000fea0003800000 */
.L_x_30617:
        /* <DEDUP_REMOVED lines=19> */
.L_x_30622:
[----:B------:R-:W-:-:S07]  /*97e0*/  IMAD.MOV.U32 R158, RZ, RZ, R136 ;  /* 0x000000ffff9e7224 */ /* 0x000fce00078e0088 */
.L_x_30623:
[----:B------:R-:W-:Y:S05]  /*97f0*/  BSYNC B2 ;  /* 0x0000000000027941 */ /* 0x000fea0003800000 */
.L_x_30621:
        /* <DEDUP_REMOVED lines=16> */
.L_x_30627:
[----:B------:R-:W-:Y:S05]  /*9900*/  BSYNC B3 ;  /* 0x0000000000037941 */ /* 0x000fea0003800000 */
.L_x_30626:
        /* <DEDUP_REMOVED lines=44> */
.L_x_30625:
[----:B------:R-:W-:Y:S05]  /*9bd0*/  BSYNC B2 ;  /* 0x0000000000027941 */ /* 0x000fea0003800000 */
.L_x_30624:
        /* <DEDUP_REMOVED lines=19> */
.L_x_30629:
[----:B------:R-:W-:-:S07]  /*9d10*/  MOV R158, R136 ;  /* 0x00000088009e7202 */ /* 0x000fce0000000f00 */
.L_x_30630:
[----:B------:R-:W-:Y:S05]  /*9d20*/  BSYNC B2 ;  /* 0x0000000000027941 */ /* 0x000fea0003800000 */
.L_x_30628:
        /* <DEDUP_REMOVED lines=16> */
.L_x_30634:
[----:B------:R-:W-:Y:S05]  /*9e30*/  BSYNC B3 ;  /* 0x0000000000037941 */ /* 0x000fea0003800000 */
.L_x_30633:
        /* <DEDUP_REMOVED lines=44> */
.L_x_30632:
[----:B------:R-:W-:Y:S05]  /*a100*/  BSYNC B2 ;  /* 0x0000000000027941 */ /* 0x000fea0003800000 */
.L_x_30631:
        /* <DEDUP_REMOVED lines=20> */
.L_x_30606:
[----:B------:R-:W-:Y:S05]  /*a250*/  BSYNC B1 ;  /* 0x0000000000017941 */ /* 0x000fea0003800000 */
.L_x_30605:
        /* <DEDUP_REMOVED lines=24> */
.L_x_30638:
[----:B------:R-:W-:-:S07]  /*a3e0*/  IMAD.MOV.U32 R158, RZ, RZ, R136 ;  /* 0x000000ffff9e7224 */ /* 0x000fce00078e0088 */
.L_x_30639:
[----:B------:R-:W-:Y:S05]  /*a3f0*/  BSYNC B2 ;  /* 0x0000000000027941 */ /* 0x000fea0003800000 */
.L_x_30637:
        /* <DEDUP_REMOVED lines=16> */
.L_x_30643:
[----:B------:R-:W-:Y:S05]  /*a500*/  BSYNC B3 ;  /* 0x0000000000037941 */ /* 0x000fea0003800000 */
.L_x_30642:
        /* <DEDUP_REMOVED lines=44> */
.L_x_30641:
[----:B------:R-:W-:Y:S05]  /*a7d0*/  BSYNC B2 ;  /* 0x0000000000027941 */ /* 0x000fea0003800000 */
.L_x_30640:
        /* <DEDUP_REMOVED lines=24> */
.L_x_30645:
[----:B------:R-:W-:-:S07]  /*a960*/  IMAD.MOV.U32 R158, RZ, RZ, R136 ;  /* 0x000000ffff9e7224 */ /* 0x000fce00078e0088 */
.L_x_30646:
[----:B------:R-:W-:Y:S05]  /*a970*/  BSYNC B2 ;  /* 0x0000000000027941 */ /* 0x000fea0003800000 */
.L_x_30644:
        /* <DEDUP_REMOVED lines=16> */
.L_x_30650:
[----:B------:R-:W-:Y:S05]  /*aa80*/  BSYNC B3 ;  /* 0x0000000000037941 */ /* 0x000fea0003800000 */
.L_x_30649:
        /* <DEDUP_REMOVED lines=44> */
.L_x_30648:
[----:B------:R-:W-:Y:S05]  /*ad50*/  BSYNC B2 ;  /* 0x0000000000027941 */ /* 0x000fea0003800000 */
.L_x_30647:
        /* <DEDUP_REMOVED lines=19> */
.L_x_30652:
[----:B------:R-:W-:-:S07]  /*ae90*/  MOV R158, R136 ;  /* 0x00000088009e7202 */ /* 0x000fce0000000f00 */
.L_x_30653:
[----:B------:R-:W-:Y:S05]  /*aea0*/  BSYNC B2 ;  /* 0x0000000000027941 */ /* 0x000fea0003800000 */
.L_x_30651:
        /* <DEDUP_REMOVED lines=16> */
.L_x_30657:
[----:B------:R-:W-:Y:S05]  /*afb0*/  BSYNC B3 ;  /* 0x0000000000037941 */ /* 0x000fea0003800000 */
.L_x_30656:
        /* <DEDUP_REMOVED lines=44> */
.L_x_30655:
[----:B------:R-:W-:Y:S05]  /*b280*/  BSYNC B2 ;  /* 0x0000000000027941 */ /* 0x000fea0003800000 */
.L_x_30654:
        /* <DEDUP_REMOVED lines=19> */
.L_x_30659:
[----:B------:R-:W-:-:S07]  /*b3c0*/  IMAD.MOV.U32 R158, RZ, RZ, R136 ;  /* 0x000000ffff9e7224 */ /* 0x000fce00078e0088 */
.L_x_30660:
[----:B------:R-:W-:Y:S05]  /*b3d0*/  BSYNC B2 ;  /* 0x0000000000027941 */ /* 0x000fea0003800000 */
.L_x_30658:
        /* <DEDUP_REMOVED lines=16> */
.L_x_30664:
[----:B------:R-:W-:Y:S05]  /*b4e0*/  BSYNC B3 ;  /* 0x0000000000037941 */ /* 0x000fea0003800000 */
.L_x_30663:
        /* <DEDUP_REMOVED lines=44> */
.L_x_30662:
[----:B------:R-:W-:Y:S05]  /*b7b0*/  BSYNC B2 ;  /* 0x0000000000027941 */ /* 0x000fea0003800000 */
.L_x_30661:
        /* <DEDUP_REMOVED lines=20> */
.L_x_30636:
[----:B------:R-:W-:Y:S05]  /*b900*/  BSYNC B1 ;  /* 0x0000000000017941 */ /* 0x000fea0003800000 */
.L_x_30635:
        /* <DEDUP_REMOVED lines=24> */
.L_x_30668:
[----:B------:R-:W-:-:S07]  /*ba90*/  MOV R158, R136 ;  /* 0x00000088009e7202 */ /* 0x000fce0000000f00 */
.L_x_30669:
[----:B------:R-:W-:Y:S05]  /*baa0*/  BSYNC B2 ;  /* 0x0000000000027941 */ /* 0x000fea0003800000 */
.L_x_30667:
        /* <DEDUP_REMOVED lines=16> */
.L_x_30673:
[----:B------:R-:W-:Y:S05]  /*bbb0*/  BSYNC B3 ;  /* 0x0000000000037941 */ /* 0x000fea0003800000 */
.L_x_30672:
        /* <DEDUP_REMOVED lines=44> */
.L_x_30671:
[----:B------:R-:W-:Y:S05]  /*be80*/  BSYNC B2 ;  /* 0x0000000000027941 */ /* 0x000fea0003800000 */
.L_x_30670:
        /* <DEDUP_REMOVED lines=24> */
.L_x_30675:
[----:B------:R-:W-:-:S07]  /*c010*/  MOV R158, R136 ;  /* 0x00000088009e7202 */ /* 0x000fce0000000f00 */
.L_x_30676:
[----:B------:R-:W-:Y:S05]  /*c020*/  BSYNC B2 ;  /* 0x0000000000027941 */ /* 0x000fea0003800000 */
.L_x_30674:
        /* <DEDUP_REMOVED lines=16> */
.L_x_30680:
[----:B------:R-:W-:Y:S05]  /*c130*/  BSYNC B3 ;  /* 0x0000000000037941 */ /* 0x000fea0003800000 */
.L_x_30679:
        /* <DEDUP_REMOVED lines=44> */
.L_x_30678:
[----:B------:R-:W-:Y:S05]  /*c400*/  BSYNC B2 ;  /* 0x0000000000027941 */ /* 0x000fea0003800000 */
.L_x_30677:
        /* <DEDUP_REMOVED lines=19> */
.L_x_30682:
[----:B------:R-:W-:-:S07]  /*c540*/  IMAD.MOV.U32 R158, RZ, RZ, R136 ;  /* 0x000000ffff9e7224 */ /* 0x000fce00078e0088 */
.L_x_30683:
[----:B------:R-:W-:Y:S05]  /*c550*/  BSYNC B2 ;  /* 0x0000000000027941 */ /* 0x000fea0003800000 */
.L_x_30681:
        /* <DEDUP_REMOVED lines=16> */
.L_x_30687:
[----:B------:R-:W-:Y:S05]  /*c660*/  BSYNC B3 ;  /* 0x0000000000037941 */ /* 0x000fea0003800000 */
.L_x_30686:
        /* <DEDUP_REMOVED lines=44> */
.L_x_30685:
[----:B------:R-:W-:Y:S05]  /*c930*/  BSYNC B2 ;  /* 0x0000000000027941 */ /* 0x000fea0003800000 */
.L_x_30684:
        /* <DEDUP_REMOVED lines=19> */
.L_x_30689:
[----:B------:R-:W-:-:S07]  /*ca70*/  MOV R158, R136 ;  /* 0x00000088009e7202 */ /* 0x000fce0000000f00 */
.L_x_30690:
[----:B------:R-:W-:Y:S05]  /*ca80*/  BSYNC B2 ;  /* 0x0000000000027941 */ /* 0x000fea0003800000 */
.L_x_30688:
        /* <DEDUP_REMOVED lines=16> */
.L_x_30694:
[----:B------:R-:W-:Y:S05]  /*cb90*/  BSYNC B3 ;  /* 0x0000000000037941 */ /* 0x000fea0003800000 */
.L_x_30693:
        /* <DEDUP_REMOVED lines=44> */
.L_x_30692:
[----:B------:R-:W-:Y:S05]  /*ce60*/  BSYNC B2 ;  /* 0x0000000000027941 */ /* 0x000fea0003800000 */
.L_x_30691:
        /* <DEDUP_REMOVED lines=20> */
.L_x_30666:
[----:B------:R-:W-:Y:S05]  /*cfb0*/  BSYNC B1 ;  /* 0x0000000000017941 */ /* 0x000fea0003800000 */
.L_x_30665:
        /* <DEDUP_REMOVED lines=24> */
.L_x_30698:
[----:B------:R-:W-:-:S07]  /*d140*/  IMAD.MOV.U32 R158, RZ, RZ, R136 ;  /* 0x000000ffff9e7224 */ /* 0x000fce00078e0088 */
.L_x_30699:
[----:B------:R-:W-:Y:S05]  /*d150*/  BSYNC B2 ;  /* 0x0000000000027941 */ /* 0x000fea0003800000 */
.L_x_30697:
        /* <DEDUP_REMOVED lines=16> */
.L_x_30703:
[----:B------:R-:W-:Y:S05]  /*d260*/  BSYNC B3 ;  /* 0x0000000000037941 */ /* 0x000fea0003800000 */
.L_x_30702:
        /* <DEDUP_REMOVED lines=44> */
.L_x_30701:
[----:B------:R-:W-:Y:S05]  /*d530*/  BSYNC B2 ;  /* 0x0000000000027941 */ /* 0x000fea0003800000 */
.L_x_30700:
        /* <DEDUP_REMOVED lines=24> */
.L_x_30705:
[----:B------:R-:W-:-:S07]  /*d6c0*/  IMAD.MOV.U32 R158, RZ, RZ, R136 ;  /* 0x000000ffff9e7224 */ /* 0x000fce00078e0088 */
.L_x_30706:
[----:B------:R-:W-:Y:S05]  /*d6d0*/  BSYNC B2 ;  /* 0x0000000000027941 */ /* 0x000fea0003800000 */
.L_x_30704:
        /* <DEDUP_REMOVED lines=16> */
.L_x_30710:
[----:B------:R-:W-:Y:S05]  /*d7e0*/  BSYNC B3 ;  /* 0x0000000000037941 */ /* 0x000fea0003800000 */
.L_x_30709:
        /* <DEDUP_REMOVED lines=44> */
.L_x_30708:
[----:B------:R-:W-:Y:S05]  /*dab0*/  BSYNC B2 ;  /* 0x0000000000027941 */ /* 0x000fea0003800000 */
.L_x_30707:
        /* <DEDUP_REMOVED lines=19> */
.L_x_30712:
[----:B------:R-:W-:-:S07]  /*dbf0*/  MOV R158, R136 ;  /* 0x00000088009e7202 */ /* 0x000fce0000000f00 */
.L_x_30713:
[----:B------:R-:W-:Y:S05]  /*dc00*/  BSYNC B2 ;  /* 0x0000000000027941 */ /* 0x000fea0003800000 */
.L_x_30711:
        /* <DEDUP_REMOVED lines=16> */
.L_x_30717:
[----:B------:R-:W-:Y:S05]  /*dd10*/  BSYNC B3 ;  /* 0x0000000000037941 */ /* 0x000fea0003800000 */
.L_x_30716:
        /* <DEDUP_REMOVED lines=44> */
.L_x_30715:
[----:B------:R-:W-:Y:S05]  /*dfe0*/  BSYNC B2 ;  /* 0x0000000000027941 */ /* 0x000fea0003800000 */
.L_x_30714:
        /* <DEDUP_REMOVED lines=19> */
.L_x_30719:
[----:B------:R-:W-:-:S07]  /*e120*/  IMAD.MOV.U32 R158, RZ, RZ, R136 ;  /* 0x000000ffff9e7224 */ /* 0x000fce00078e0088 */
.L_x_30720:
[----:B------:R-:W-:Y:S05]  /*e130*/  BSYNC B2 ;  /* 0x0000000000027941 */ /* 0x000fea0003800000 */
.L_x_30718:
        /* <DEDUP_REMOVED lines=16> */
.L_x_30724:
[----:B------:R-:W-:Y:S05]  /*e240*/  BSYNC B3 ;  /* 0x0000000000037941 */ /* 0x000fea0003800000 */
.L_x_30723:
        /* <DEDUP_REMOVED lines=44> */
.L_x_30722:
[----:B------:R-:W-:Y:S05]  /*e510*/  BSYNC B2 ;  /* 0x0000000000027941 */ /* 0x000fea0003800000 */
.L_x_30721:
        /* <DEDUP_REMOVED lines=20> */
.L_x_30696:
[----:B------:R-:W-:Y:S05]  /*e660*/  BSYNC B1 ;  /* 0x0000000000017941 */ /* 0x000fea0003800000 */
.L_x_30695:
        /* <DEDUP_REMOVED lines=24> */
.L_x_30728:
[----:B------:R-:W-:-:S07]  /*e7f0*/  MOV R158, R136 ;  /* 0x00000088009e7202 */ /* 0x000fce0000000f00 */
.L_x_30729:
[----:B------:R-:W-:Y:S05]  /*e800*/  BSYNC B2 ;  /* 0x0000000000027941 */ /* 0x000fea0003800000 */
.L_x_30727:
        /* <DEDUP_REMOVED lines=16> */
.L_x_30733:
[----:B------:R-:W-:Y:S05]  /*e910*/  BSYNC B3 ;  /* 0x0000000000037941 */ /* 0x000fea0003800000 */
.L_x_30732:
        /* <DEDUP_REMOVED lines=44> */
.L_x_30731:
[----:B------:R-:W-:Y:S05]  /*ebe0*/  BSYNC B2 ;  /* 0x0000000000027941 */ /* 0x000fea0003800000 */
.L_x_30730:
        /* <DEDUP_REMOVED lines=24> */
.L_x_30735:
[----:B------:R-:W-:-:S07]  /*ed70*/  MOV R158, R136 ;  /* 0x00000088009e7202 */ /* 0x000fce0000000f00 */
.L_x_30736:
[----:B------:R-:W-:Y:S05]  /*ed80*/  BSYNC B2 ;  /* 0x0000000000027941 */ /* 0x000fea0003800000 */
.L_x_30734:
        /* <DEDUP_REMOVED lines=16> */
.L_x_30740:
[----:B------:R-:W-:Y:S05]  /*ee90*/  BSYNC B3 ;  /* 0x0000000000037941 */ /* 0x000fea0003800000 */
.L_x_30739:
        /* <DEDUP_REMOVED lines=44> */
.L_x_30738:
[----:B------:R-:W-:Y:S05]  /*f160*/  BSYNC B2 ;  /* 0x0000000000027941 */ /* 0x000fea0003800000 */
.L_x_30737:
        /* <DEDUP_REMOVED lines=19> */
.L_x_30742:
[----:B------:R-:W-:-:S07]  /*f2a0*/  IMAD.MOV.U32 R158, RZ, RZ, R136 ;  /* 0x000000ffff9e7224 */ /* 0x000fce00078e0088 */
.L_x_30743:
[----:B------:R-:W-:Y:S05]  /*f2b0*/  BSYNC B2 ;  /* 0x0000000000027941 */ /* 0x000fea0003800000 */
.L_x_30741:
        /* <DEDUP_REMOVED lines=16> */
.L_x_30747:
[----:B------:R-:W-:Y:S05]  /*f3c0*/  BSYNC B3 ;  /* 0x0000000000037941 */ /* 0x000fea0003800000 */
.L_x_30746:
        /* <DEDUP_REMOVED lines=44> */
.L_x_30745:
[----:B------:R-:W-:Y:S05]  /*f690*/  BSYNC B2 ;  /* 0x0000000000027941 */ /* 0x000fea0003800000 */
.L_x_30744:
        /* <DEDUP_REMOVED lines=19> */
.L_x_30749:
[----:B------:R-:W-:-:S07]  /*f7d0*/  MOV R158, R136 ;  /* 0x00000088009e7202 */ /* 0x000fce0000000f00 */
.L_x_30750:
[----:B------:R-:W-:Y:S05]  /*f7e0*/  BSYNC B2 ;  /* 0x0000000000027941 */ /* 0x000fea0003800000 */
.L_x_30748:
        /* <DEDUP_REMOVED lines=16> */
.L_x_30754:
[----:B------:R-:W-:Y:S05]  /*f8f0*/  BSYNC B3 ;  /* 0x0000000000037941 */ /* 0x000fea0003800000 */
.L_x_30753:
        /* <DEDUP_REMOVED lines=44> */
.L_x_30752:
[----:B------:R-:W-:Y:S05]  /*fbc0*/  BSYNC B2 ;  /* 0x0000000000027941 */ /* 0x000fea0003800000 */
.L_x_30751:
        /* <DEDUP_REMOVED lines=17> */
[----:B------:R0:W-:Y:S04]  /*fce0*/  STG.E.128 desc[UR6][R76.64], R72 ;  /* 0x000000484c007986 */ /* 0x0001e8000c101d06 */
[----:B------:R0:W-:Y:S03]  /*fcf0*/  STG.E desc[UR6][R152.64], R79 ;  /* 0x0000004f98007986 */ /* 0x0001e6000c101906 */
.L_x_30726:
[----:B------:R-:W-:Y:S05]  /*fd00*/  BSYNC B1 ;  /* 0x0000000000017941 */ /* 0x000fea0003800000 */
.L_x_30725:
[----:B01234-:R-:W-:Y:S01]  /*fd10*/  FADD.FTZ R76, RZ, R36 ;  /* 0x00000024ff4c7221 */ /* 0x01ffe20000010000 */
[C---:B------:R-:W-:Y:S01]  /*fd20*/  ISETP.GT.U32.AND P1, PT, R128.reuse, 0x3f, PT ;  /* 0x0000003f8000780c */ /* 0x040fe20003f24070 */
[----:B------:R-:W-:Y:S01]  /*fd30*/  UMOV UR8, 0xffffffff ;  /* 0xffffffff00087882 */ /* 0x000fe20000000000 */
[C---:B------:R-:W-:Y:S01]  /*fd40*/  ISETP.GT.U32.AND P2, PT, R128.reuse, 0xff, PT ;  /* 0x000000ff8000780c */ /* 0x040fe20003f44070 */
[----:B------:R-:W-:Y:S01]  /*fd50*/  FADD.FTZ R77, R37, R76 ;  /* 0x0000004c254d7221 */ /* 0x000fe20000010000 */
[----:B------:R-:W-:Y:S02]  /*fd60*/  P2R R151, PR, RZ, 0x2 ;  /* 0x00000002ff977803 */ /* 0x000fe40000000000 */
[----:B------:R-:W-:Y:S01]  /*fd70*/  ISETP.GT.U32.AND P3, PT, R128, 0x11f, PT ;  /* 0x0000011f8000780c */ /* 0x000fe20003f64070 */
[----:B------:R-:W-:Y:S01]  /*fd80*/  FADD.FTZ R76, R38, R77 ;  /* 0x0000004d264c7221 */ /* 0x000fe20000010000 */
[----:B------:R-:W-:Y:S02]  /*fd90*/  ISETP.GT.U32.AND P4, PT, R128, 0x13f, PT ;  /* 0x0000013f8000780c */ /* 0x000fe40003f84070 */
[----:B------:R-:W-:Y:S01]  /*fda0*/  ISETP.NE.AND P5, PT, R78, RZ, PT ;  /* 0x000000ff4e00720c */ /* 0x000fe20003fa5270 */
[----:B------:R-:W-:-:S05]  /*fdb0*/  FADD.FTZ R76, R39, R76 ;  /* 0x0000004c274c7221 */ /* 0x000fca0000010000 */
[----:B------:R-:W-:-:S05]  /*fdc0*/  FSEL R77, R76, RZ, P0 ;  /* 0x000000ff4c4d7208 */ /* 0x000fca0000000000 */
[----:B------:R-:W-:-:S04]  /*fdd0*/  FADD.FTZ R76, R40, R77 ;  /* 0x0000004d284c7221 */ /* 0x000fc80000010000 */
[----:B-----5:R-:W-:-:S04]  /*fde0*/  FADD.FTZ R79, R41, R76 ;  /* 0x0000004c294f7221 */ /* 0x020fc80000010000 */
        /* <DEDUP_REMOVED lines=46> */
[----:B------:R-:W-:Y:S02]  /*100d0*/  ISETP.NE.AND P4, PT, R154, RZ, PT ;  /* 0x000000ff9a00720c */ /* 0x000fe40003f85270 */
[----:B------:R-:W-:Y:S02]  /*100e0*/  P2R R150, PR, RZ, 0x20 ;  /* 0x00000020ff967803 */ /* 0x000fe40000000000 */
[----:B------:R-:W-:Y:S02]  /*100f0*/  ISETP.NE.AND P5, PT, R156, RZ, PT ;  /* 0x000000ff9c00720c */ /* 0x000fe40003fa5270 */
[----:B------:R-:W-:Y:S02]  /*10100*/  ISETP.NE.AND P6, PT, R151, RZ, PT ;  /* 0x000000ff9700720c */ /* 0x000fe40003fc5270 */
[----:B------:R-:W1:Y:S01]  /*10110*/  LDC R151, c[0x0][0x290] ;  /* 0x0000a400ff977b82 */ /* 0x000e620000000800 */
[----:B------:R-:W-:-:S02]  /*10120*/  P2R R78, PR, RZ, 0x8 ;  /* 0x00000008ff4e7803 */ /* 0x000fc40000000000 */
        /* <DEDUP_REMOVED lines=105> */
.L_x_30788:
        /* <DEDUP_REMOVED lines=17> */
[----:B-1----:R-:W1:Y:S01]  /*108d0*/  LDC.64 R152, c[0x0][0x2b8] ;  /* 0x0000ae00ff987b82 */ /* 0x002e620000000a00 */
[--C-:B------:R-:W-:Y:S01]  /*108e0*/  FADD.FTZ R78, R37, -R150.reuse ;  /* 0x80000096254e7221 */ /* 0x100fe20000010000 */
[--C-:B------:R-:W-:Y:S01]  /*108f0*/  FADD.FTZ R76, R36, -R150.reuse ;  /* 0x80000096244c7221 */ /* 0x100fe20000010000 */
[--C-:B------:R-:W-:Y:S01]  /*10900*/  FADD.FTZ R154, R38, -R150.reuse ;  /* 0x80000096269a7221 */ /* 0x100fe20000010000 */
[----:B0-----:R-:W-:Y:S01]  /*10910*/  FADD.FTZ R156, R39, -R150 ;  /* 0x80000096279c7221 */ /* 0x001fe20000010000 */
        /* <DEDUP_REMOVED lines=11> */
.L_x_30757:
[----:B------:R-:W-:Y:S05]  /*109d0*/  BSYNC B1 ;  /* 0x0000000000017941 */ /* 0x000fea0003800000 */
.L_x_30756:
[----:B------:R-:W-:Y:S01]  /*109e0*/  ISETP.NE.AND P1, PT, R148, RZ, PT ;  /* 0x000000ff9400720c */ /* 0x000fe20003f25270 */
[----:B------:R-:W-:-:S12]  /*109f0*/  BSSY B1, `(.L_x_30758) ;  /* 0x0000012000017945 */ /* 0x000fd80003800000 */
[----:B------:R-:W-:Y:S05]  /*10a00*/  @!P1 BRA `(.L_x_30759) ;  /* 0x0000000000409947 */ /* 0x000fea0003800000 */
[----:B-12---:R-:W1:Y:S01]  /*10a10*/  LDC.64 R152, c[0x0][0x2b8] ;  /* 0x0000ae00ff987b82 */ /* 0x006e620000000a00 */
        /* <DEDUP_REMOVED lines=12> */
[----:B-1----:R-:W-:-:S04]  /*10ae0*/  IMAD.WIDE.U32 R152, R149, 0x10, R152 ;  /* 0x0000001095987825 */ /* 0x002fc800078e0098 */
[----:B------:R-:W-:Y:S01]  /*10af0*/  VIADD R149, R149, 0x20 ;  /* 0x0000002095957836 */ /* 0x000fe20000000000 */
[----:B------:R3:W-:Y:S06]  /*10b00*/  STG.E.128 desc[UR6][R152.64], R76 ;  /* 0x0000004c98007986 */ /* 0x0007ec000c101d06 */
.L_x_30759:
[----:B------:R-:W-:Y:S05]  /*10b10*/  BSYNC B1 ;  /* 0x0000000000017941 */ /* 0x000fea0003800000 */
.L_x_30758:
[----:B------:R-:W-:Y:S01]  /*10b20*/  ISETP.NE.AND P1, PT, R147, RZ, PT ;  /* 0x000000ff9300720c */ /* 0x000fe20003f25270 */
[----:B------:R-:W-:-:S12]  /*10b30*/  BSSY B1, `(.L_x_30760) ;  /* 0x0000012000017945 */ /* 0x000fd80003800000 */
[----:B------:R-:W-:Y:S05]  /*10b40*/  @!P1 BRA `(.L_x_30761) ;  /* 0x0000000000409947 */ /* 0x000fea0003800000 */
[----:B-123--:R-:W1:Y:S01]  /*10b50*/  LDC.64 R152, c[0x0][0x2b8] ;  /* 0x0000ae00ff987b82 */ /* 0x00ee620000000a00 */
        /* <DEDUP_REMOVED lines=15> */
.L_x_30761:
[----:B------:R-:W-:Y:S05]  /*10c50*/  BSYNC B1 ;  /* 0x0000000000017941 */ /* 0x000fea0003800000 */
.L_x_30760:
[----:B------:R-:W-:Y:S01]  /*10c60*/  ISETP.NE.AND P1, PT, R146, RZ, PT ;  /* 0x000000ff9200720c */ /* 0x000fe20003f25270 */
[----:B------:R-:W-:-:S12]  /*10c70*/  BSSY B1, `(.L_x_30762) ;  /* 0x0000012000017945 */ /* 0x000fd80003800000 */
[----:B------:R-:W-:Y:S05]  /*10c80*/  @!P1 BRA `(.L_x_30763) ;  /* 0x0000000000409947 */ /* 0x000fea0003800000 */
[----:B-1234-:R-:W1:Y:S01]  /*10c90*/  LDC.64 R152, c[0x0][0x2b8] ;  /* 0x0000ae00ff987b82 */ /* 0x01ee620000000a00 */
        /* <DEDUP_REMOVED lines=15> */
.L_x_30763:
[----:B------:R-:W-:Y:S05]  /*10d90*/  BSYNC B1 ;  /* 0x0000000000017941 */ /* 0x000fea0003800000 */
.L_x_30762:
[----:B------:R-:W-:Y:S01]  /*10da0*/  ISETP.NE.AND P1, PT, R145, RZ, PT ;  /* 0x000000ff9100720c */ /* 0x000fe20003f25270 */
        /* <DEDUP_REMOVED lines=18> */
.L_x_30765:
[----:B------:R-:W-:Y:S05]  /*10ed0*/  BSYNC B1 ;  /* 0x0000000000017941 */ /* 0x000fea0003800000 */
.L_x_30764:
        /* <DEDUP_REMOVED lines=16> */
[----:B0-----:R-:W-:-:S04]  /*10fe0*/  IMAD.WIDE.U32 R152, R149, 0x10, R152 ;  /* 0x0000001095987825 */ /* 0x001fc800078e0098 */
[----:B------:R-:W-:Y:S01]  /*10ff0*/  VIADD R149, R149, 0x20 ;  /* 0x0000002095957836 */ /* 0x000fe20000000000 */
[----:B------:R0:W-:Y:S06]  /*11000*/  STG.E.128 desc[UR6][R152.64], R76 ;  /* 0x0000004c98007986 */ /* 0x0001ec000c101d06 */
.L_x_30767:
[----:B------:R-:W-:Y:S05]  /*11010*/  BSYNC B1 ;  /* 0x0000000000017941 */ /* 0x000fea0003800000 */
.L_x_30766:
        /* <DEDUP_REMOVED lines=19> */
.L_x_30769:
[----:B------:R-:W-:Y:S05]  /*11150*/  BSYNC B1 ;  /* 0x0000000000017941 */ /* 0x000fea0003800000 */
.L_x_30768:
        /* <DEDUP_REMOVED lines=19> */
.L_x_30771:
[----:B------:R-:W-:Y:S05]  /*11290*/  BSYNC B1 ;  /* 0x0000000000017941 */ /* 0x000fea0003800000 */
.L_x_30770:
        /* <DEDUP_REMOVED lines=19> */
.L_x_30773:
[----:B------:R-:W-:Y:S05]  /*113d0*/  BSYNC B1 ;  /* 0x0000000000017941 */ /* 0x000fea0003800000 */
.L_x_30772:
        /* <DEDUP_REMOVED lines=18> */
.L_x_30775:
[----:B------:R-:W-:Y:S05]  /*11500*/  BSYNC B1 ;  /* 0x0000000000017941 */ /* 0x000fea0003800000 */
.L_x_30774:
[----:B01234-:R-:W0:Y:S02]  /*11510*/  LDC.64 R76, c[0x0][0x210] ;  /* 0x00008400ff4c7b82 */ /* 0x01fe240000000a00 */
[----:B0-----:R-:W-:-:S05]  /*11520*/  IMAD R139, R76, 0x4, R139 ;  /* 0x000000044c8b7824 */ /* 0x001fca00078e028b */
[----:B------:R-:W-:-:S13]  /*11530*/  ISETP.GE.AND P1, PT, R139, R77, PT ;  /* 0x0000004d8b00720c */ /* 0x000fda0003f26270 */
[----:B------:R-:W-:Y:S05]  /*11540*/  @!P1 BRA `(.L_x_30776) ;  /* 0xffffff0400089947 */ /* 0x000fea000383ffff */
[----:B------:R-:W-:Y:S05]  /*11550*/  BSYNC B0 ;  /* 0x0000000000007941 */ /* 0x000fea0003800000 */
.L_x_30454:
[----:B------:R-:W-:Y:S05]  /*11560*/  EXIT ;  /* 0x000000000000794d */ /* 0x000fea0003800000 */
.L_x_30755:
        /* <DEDUP_REMOVED lines=8> */
.L_x_30778:
[----:B------:R-:W-:Y:S05]  /*115f0*/  BSYNC B1 ;  /* 0x0000000000017941 */ /* 0x000fea0003800000 */
.L_x_30777:
[----:B------:R-:W-:Y:S01]  /*11600*/  P2R R158, PR, RZ, 0x10 ;  /* 0x00000010ff9e7803 */ /* 0x000fe20000000000 */
[----:B------:R-:W-:Y:S01]  /*11610*/  HFMA2.MMA R79, -RZ, RZ, 0, 1.847743988037109375e-06 ;  /* 0x0000001fff4f7435 */ /* 0x000fe200000001ff */
[----:B------:R-:W-:Y:S01]  /*11620*/  ISETP.NE.AND P4, PT, R154, RZ, PT ;  /* 0x000000ff9a00720c */ /* 0x000fe20003f85270 */
[----:B------:R-:W-:Y:S01]  /*11630*/  FADD.FTZ R154, R77, R152 ;  /* 0x000000984d9a7221 */ /* 0x000fe20000010000 */
[----:B------:R-:W-:Y:S01]  /*11640*/  IMAD.MOV.U32 R150, RZ, RZ, 0x2 ;  /* 0x00000002ff967424 */ /* 0x000fe200078e00ff */
[----:B------:R-:W-:Y:S01]  /*11650*/  P2R R159, PR, RZ, 0x20 ;  /* 0x00000020ff9f7803 */ /* 0x000fe20000000000 */
[----:B------:R-:W-:Y:S01]  /*11660*/  IMAD.MOV.U32 R78, RZ, RZ, -0x1 ;  /* 0xffffffffff4e7424 */ /* 0x000fe200078e00ff */
[----:B------:R-:W-:Y:S02]  /*11670*/  ISETP.NE.AND P5, PT, R156, RZ, PT ;  /* 0x000000ff9c00720c */ /* 0x000fe40003fa5270 */
[----:B------:R-:W-:Y:S02]  /*11680*/  MOV R163, R154 ;  /* 0x0000009a00a37202 */ /* 0x000fe40000000f00 */
[----:B------:R-:W-:-:S02]  /*11690*/  P2R R157, PR, RZ, 0x8 ;  /* 0x00000008ff9d7803 */ /* 0x000fc40000000000 */
[----:B------:R-:W-:-:S13]  /*116a0*/  ISETP.NE.AND P3, PT, R153, RZ, PT ;  /* 0x000000ff9900720c */ /* 0x000fda0003f65270 */
[----:B------:R-:W-:Y:S05]  /*116b0*/  WARPSYNC.COLLECTIVE R78, `(.L_x_30779) ;  /* 0x000000004e087348 */ /* 0x000fea0003c00000 */
[----:B------:R0:W1:Y:S02]  /*116c0*/  SHFL.BFLY P6, R152, R163, R150, R79 ;  /* 0x0c000096a3987389 */ /* 0x00006400000c004f */
[----:B01----:R-:W-:Y:S01]  /*116d0*/  ENDCOLLECTIVE ;  /* 0x000000000000791b */ /* 0x003fe20003800000 */
.L_x_30779:
[----:B------:R-:W-:Y:S02]  /*116e0*/  IMAD.MOV.U32 R150, RZ, RZ, 0x4 ;  /* 0x00000004ff967424 */ /* 0x000fe400078e00ff */
[----:B------:R-:W-:-:S05]  /*116f0*/  FADD.FTZ R156, R154, R152 ;  /* 0x000000989a9c7221 */ /* 0x000fca0000010000 */
[----:B------:R-:W-:-:S07]  /*11700*/  MOV R163, R156 ;  /* 0x0000009c00a37202 */ /* 0x000fce0000000f00 */
[----:B------:R-:W-:Y:S05]  /*11710*/  WARPSYNC.COLLECTIVE R78, `(.L_x_30780) ;  /* 0x000000004e087348 */ /* 0x000fea0003c00000 */
[----:B------:R0:W1:Y:S02]  /*11720*/  SHFL.BFLY P6, R152, R163, R150, R79 ;  /* 0x0c000096a3987389 */ /* 0x00006400000c004f */
[----:B01----:R-:W-:Y:S01]  /*11730*/  ENDCOLLECTIVE ;  /* 0x000000000000791b */ /* 0x003fe20003800000 */
.L_x_30780:
[----:B------:R-:W-:Y:S02]  /*11740*/  IMAD.MOV.U32 R150, RZ, RZ, 0x8 ;  /* 0x00000008ff967424 */ /* 0x000fe400078e00ff */
[----:B------:R-:W-:-:S05]  /*11750*/  FADD.FTZ R160, R156, R152 ;  /* 0x000000989ca07221 */ /* 0x000fca0000010000 */
[----:B------:R-:W-:-:S07]  /*11760*/  MOV R163, R160 ;  /* 0x000000a000a37202 */ /* 0x000fce0000000f00 */
[----:B------:R-:W-:Y:S05]  /*11770*/  WARPSYNC.COLLECTIVE R78, `(.L_x_30781) ;  /* 0x000000004e087348 */ /* 0x000fea0003c00000 */
[----:B------:R0:W1:Y:S02]  /*11780*/  SHFL.BFLY P6, R152, R163, R150, R79 ;  /* 0x0c000096a3987389 */ /* 0x00006400000c004f */
[----:B01----:R-:W-:Y:S01]  /*11790*/  ENDCOLLECTIVE ;  /* 0x000000000000791b */ /* 0x003fe20003800000 */
.L_x_30781:
[----:B------:R-:W-:Y:S02]  /*117a0*/  IMAD.MOV.U32 R150, RZ, RZ, 0x10 ;  /* 0x00000010ff967424 */ /* 0x000fe400078e00ff */
[----:B------:R-:W-:-:S05]  /*117b0*/  FADD.FTZ R161, R160, R152 ;  /* 0x00000098a0a17221 */ /* 0x000fca0000010000 */
[----:B------:R-:W-:-:S07]  /*117c0*/  MOV R163, R161 ;  /* 0x000000a100a37202 */ /* 0x000fce0000000f00 */
[----:B------:R-:W-:Y:S05]  /*117d0*/  WARPSYNC.COLLECTIVE R78, `(.L_x_30782) ;  /* 0x000000004e087348 */ /* 0x000fea0003c00000 */
[----:B------:R0:W1:Y:S02]  /*117e0*/  SHFL.BFLY P6, R152, R163, R150, R79 ;  /* 0x0c000096a3987389 */ /* 0x00006400000c004f */
[----:B01----:R-:W-:Y:S01]  /*117f0*/  ENDCOLLECTIVE ;  /* 0x000000000000791b */ /* 0x003fe20003800000 */
.L_x_30782:
[----:B------:R-:W-:Y:S01]  /*11800*/  IMAD.MOV.U32 R150, RZ, RZ, 0x1 ;  /* 0x00000001ff967424 */ /* 0x000fe200078e00ff */
[----:B------:R-:W-:Y:S01]  /*11810*/  ISETP.NE.AND P6, PT, R151, RZ, PT ;  /* 0x000000ff9700720c */ /* 0x000fe20003fc5270 */
[----:B------:R-:W-:Y:S01]  /*11820*/  FADD.FTZ R152, R161, R152 ;  /* 0x00000098a1987221 */ /* 0x000fe20000010000 */
[----:B------:R-:W0:Y:S03]  /*11830*/  LDC R151, c[0x0][0x290] ;  /* 0x0000a400ff977b82 */ /* 0x000e260000000800 */
[----:B0-----:R-:W-:-:S04]  /*11840*/  FMUL.FTZ R153, R152, R151 ;  /* 0x0000009798997220 */ /* 0x001fc80000410000 */
        /* <DEDUP_REMOVED lines=90> */
.L_x_30783:
[----:B------:R-:W-:Y:S01]  /*11df0*/  HFMA2.MMA R150, -RZ, RZ, 0, 1.1920928955078125e-07 ;  /* 0x00000002ff967435 */ /* 0x000fe200000001ff */
[----:B------:R-:W-:-:S04]  /*11e00*/  FADD.FTZ R77, R76, R152 ;  /* 0x000000984c4d7221 */ /* 0x000fc80000010000 */
[----:B------:R-:W-:-:S07]  /*11e10*/  IMAD.MOV.U32 R163, RZ, RZ, R77 ;  /* 0x000000ffffa37224 */ /* 0x000fce00078e004d */
[----:B------:R-:W-:Y:S05]  /*11e20*/  WARPSYNC.COLLECTIVE R78, `(.L_x_30784) ;  /* 0x000000004e087348 */ /* 0x000fea0003c00000 */
[----:B------:R0:W1:Y:S02]  /*11e30*/  SHFL.BFLY P6, R152, R163, R150, R79 ;  /* 0x0c000096a3987389 */ /* 0x00006400000c004f */
[----:B01----:R-:W-:Y:S01]  /*11e40*/  ENDCOLLECTIVE ;  /* 0x000000000000791b */ /* 0x003fe20003800000 */
.L_x_30784:
[----:B------:R-:W-:Y:S01]  /*11e50*/  MOV R150, 0x4 ;  /* 0x0000000400967802 */ /* 0x000fe20000000f00 */
[----:B------:R-:W-:-:S04]  /*11e60*/  FADD.FTZ R154, R77, R152 ;  /* 0x000000984d9a7221 */ /* 0x000fc80000010000 */
[----:B------:R-:W-:-:S07]  /*11e70*/  IMAD.MOV.U32 R163, RZ, RZ, R154 ;  /* 0x000000ffffa37224 */ /* 0x000fce00078e009a */
[----:B------:R-:W-:Y:S05]  /*11e80*/  WARPSYNC.COLLECTIVE R78, `(.L_x_30785) ;  /* 0x000000004e087348 */ /* 0x000fea0003c00000 */
[----:B------:R0:W1:Y:S02]  /*11e90*/  SHFL.BFLY P6, R152, R163, R150, R79 ;  /* 0x0c000096a3987389 */ /* 0x00006400000c004f */
[----:B01----:R-:W-:Y:S01]  /*11ea0*/  ENDCOLLECTIVE ;  /* 0x000000000000791b */ /* 0x003fe20003800000 */
.L_x_30785:
[----:B------:R-:W-:Y:S01]  /*11eb0*/  HFMA2.MMA R150, -RZ, RZ, 0, 4.76837158203125e-07 ;  /* 0x00000008ff967435 */ /* 0x000fe200000001ff */
[----:B------:R-:W-:-:S04]  /*11ec0*/  FADD.FTZ R155, R154, R152 ;  /* 0x000000989a9b7221 */ /* 0x000fc80000010000 */
[----:B------:R-:W-:-:S07]  /*11ed0*/  IMAD.MOV.U32 R163, RZ, RZ, R155 ;  /* 0x000000ffffa37224 */ /* 0x000fce00078e009b */
[----:B------:R-:W-:Y:S05]  /*11ee0*/  WARPSYNC.COLLECTIVE R78, `(.L_x_30786) ;  /* 0x000000004e087348 */ /* 0x000fea0003c00000 */
[----:B------:R0:W1:Y:S02]  /*11ef0*/  SHFL.BFLY P6, R152, R163, R150, R79 ;  /* 0x0c000096a3987389 */ /* 0x00006400000c004f */
[----:B01----:R-:W-:Y:S01]  /*11f00*/  ENDCOLLECTIVE ;  /* 0x000000000000791b */ /* 0x003fe20003800000 */
.L_x_30786:
[----:B------:R-:W-:Y:S01]  /*11f10*/  MOV R150, 0x10 ;  /* 0x0000001000967802 */ /* 0x000fe20000000f00 */
[----:B------:R-:W-:-:S04]  /*11f20*/  FADD.FTZ R156, R155, R152 ;  /* 0x000000989b9c7221 */ /* 0x000fc80000010000 */
[----:B------:R-:W-:-:S07]  /*11f30*/  IMAD.MOV.U32 R163, RZ, RZ, R156 ;  /* 0x000000ffffa37224 */ /* 0x000fce00078e009c */
[----:B------:R-:W-:Y:S05]  /*11f40*/  WARPSYNC.COLLECTIVE R78, `(.L_x_30787) ;  /* 0x000000004e087348 */ /* 0x000fea0003c00000 */
[----:B------:R0:W1:Y:S02]  /*11f50*/  SHFL.BFLY P6, R152, R163, R150, R79 ;  /* 0x0c000096a3987389 */ /* 0x00006400000c004f */
[----:B01----:R-:W-:Y:S01]  /*11f60*/  ENDCOLLECTIVE ;  /* 0x000000000000791b */ /* 0x003fe20003800000 */
.L_x_30787:
[----:B------:R-:W-:Y:S05]  /*11f70*/  BRA `(.L_x_30788) ;  /* 0xffffffe800107947 */ /* 0x000fea000383ffff */
.L_x_30789:
        /* <DEDUP_REMOVED lines=16> */
.L_x_37502:


//--------------------- .text._ZN10layer_norm13ln_fwd_kernelINS_13Kernel_traitsI6__halfffffjLj1280ELj1ELj4ELj1ELj16ENS_18Kernel_traits_baseILj1280ES2_ffffjLj128EEEEELb1ELb0ELb0ELb1EEEvNS_9FwdParamsE --------------------------
	.section	.text._ZN10layer_norm13ln_fwd_kernelINS_13Kernel_traitsI6__halfffffjLj1280ELj1ELj4ELj1ELj16ENS_18Kernel_traits_baseILj1280ES2_ffffjLj128EEEEELb1ELb0ELb0ELb1EEEvNS_9FwdParamsE,"ax",@progbits
	.align	128
        .global         _ZN10layer_norm13ln_fwd_kernelINS_13Kernel_traitsI6__halfffffjLj1280ELj1ELj4ELj1ELj16ENS_18Kernel_traits_baseILj1280ES2_ffffjLj128EEEEELb1ELb0ELb0ELb1EEEvNS_9FwdParamsE
        .type           _ZN10layer_norm13ln_fwd_kernelINS_13Kernel_traitsI6__halfffffjLj1280ELj1ELj4ELj1ELj16ENS_18Kernel_traits_baseILj1280ES2_ffffjLj128EEEEELb1ELb0ELb0ELb1EEEvNS_9FwdParamsE,@function
        .size           _ZN10layer_norm13ln_fwd_kernelINS_13Kernel_traitsI6__halfffffjLj1280ELj1ELj4ELj1ELj16ENS_18Kernel_traits_baseILj1280ES2_ffffjLj128EEEEELb1ELb0ELb0ELb1EEEvNS_9FwdParamsE,(.L_x_37503 - _ZN10layer_norm13ln_fwd_kernelINS_13Kernel_traitsI6__halfffffjLj1280ELj1ELj4ELj1ELj16ENS_18Kernel_traits_baseILj1280ES2_ffffjLj128EEEEELb1ELb0ELb0ELb1EEEvNS_9FwdParamsE)
        .other          _ZN10layer_norm13ln_fwd_kernelINS_13Kernel_traitsI6__halfffffjLj1280ELj1ELj4ELj1ELj16ENS_18Kernel_traits_baseILj1280ES2_ffffjLj128EEEEELb1ELb0ELb0ELb1EEEvNS_9FwdParamsE,@"STO_CUDA_ENTRY STV_DEFAULT"
_ZN10layer_norm13ln_fwd_kernelINS_13Kernel_traitsI6__halfffffjLj1280ELj1ELj4ELj1ELj16ENS_18Kernel_traits_baseILj1280ES2_ffffjLj128EEEEELb1ELb0ELb0ELb1EEEvNS_9FwdParamsE:
.text._ZN10layer_norm13ln_fwd_kernelINS_13Kernel_traitsI6__halfffffjLj1280ELj1ELj4ELj1ELj16ENS_18Kernel_traits_baseILj1280ES2_ffffjLj128EEEEELb1ELb0ELb0ELb1EEEvNS_9FwdParamsE:
        /* <DEDUP_REMOVED lines=16> */
[----:B-1----:R-:W-:-:S05]  /*0100*/  @P0 IMAD.MOV.U32 R9, RZ, RZ, R105 ;  /* 0x000000ffff090224 */ /* 0x002fca00078e0069 */
[----:B------:R0:W3:Y:S01]  /*0110*/  @P0 LDG.E.64 R4, desc[UR4][R8.64] ;  /* 0x0000000408040981 */ /* 0x0000e2000c1e1b00 */
[----:B--2---:R-:W-:Y:S01]  /*0120*/  IMAD R6, R16, UR8, R25 ;  /* 0x0000000810067c24 */ /* 0x004fe2000f8e0219 */
[----:B------:R-:W-:-:S03]  /*0130*/  ULDC.64 UR8, c[0x0][0x2c8] ;  /* 0x0000b20000087ab9 */ /* 0x000fc60000000a00 */
[----:B0-----:R-:W-:-:S04]  /*0140*/  IMAD.WIDE.U32 R8, R6, -0x326172a9, RZ ;  /* 0xcd9e8d5706087825 */ /* 0x001fc800078e00ff */
[----:B------:R-:W-:-:S05]  /*0150*/  IMAD.SHL.U32 R0, R25, 0x8, RZ ;  /* 0x0000000819007824 */ /* 0x000fca00078e00ff */
[----:B------:R-:W-:Y:S02]  /*0160*/  LOP3.LUT R0, R0, 0xf8, RZ, 0xc0, !PT ;  /* 0x000000f800007812 */ /* 0x000fe400078ec0ff */
[----:B----4-:R-:W-:Y:S02]  /*0170*/  @P0 R2UR UR6, R2 ;  /* 0x00000000020602ca */ /* 0x010fe400000e0000 */
[----:B------:R-:W-:Y:S02]  /*0180*/  @P0 R2UR UR7, R3 ;  /* 0x00000000030702ca */ /* 0x000fe400000e0000 */
[----:B---3--:R-:W-:-:S04]  /*0190*/  @P0 IADD3 R104, P1, R4, R7, RZ ;  /* 0x0000000704680210 */ /* 0x008fc80007f3e0ff */
[----:B------:R-:W-:-:S04]  /*01a0*/  @P0 IADD3.X R105, RZ, R5, RZ, P1, !PT ;  /* 0x00000005ff690210 */ /* 0x000fc80000ffe4ff */
[--C-:B------:R-:W-:Y:S02]  /*01b0*/  SHF.R.U32.HI R4, RZ, 0x2, R105.reuse ;  /* 0x00000002ff047819 */ /* 0x100fe40000011669 */
[----:B------:R-:W-:Y:S02]  /*01c0*/  SHF.R.U64 R5, R104, 0x2, R105 ;  /* 0x0000000268057819 */ /* 0x000fe40000001269 */
[----:B------:R-:W-:Y:S01]  /*01d0*/  LOP3.LUT R10, R9, UR6, R4, 0x96, !PT ;  /* 0x00000006090a7c12 */ /* 0x000fe2000f8e9604 */
[----:B------:R-:W-:Y:S01]  /*01e0*/  UIADD3 UR19, UR7, -0x4498517b, URZ ;  /* 0xbb67ae8507137890 */ /* 0x000fe2000fffe03f */
[----:B------:R-:W-:Y:S01]  /*01f0*/  ISETP.NE.U32.AND P0, PT, RZ, UR8, PT ;  /* 0x00000008ff007c0c */ /* 0x000fe2000bf05070 */
[----:B------:R-:W-:-:S04]  /*0200*/  IMAD.WIDE.U32 R2, R5, -0x2daee0ad, RZ ;  /* 0xd2511f5305027825 */ /* 0x000fc800078e00ff */
[----:B------:R-:W-:Y:S01]  /*0210*/  IMAD.WIDE.U32 R10, R10, -0x2daee0ad, RZ ;  /* 0xd2511f530a0a7825 */ /* 0x000fe200078e00ff */
[----:B------:R-:W-:-:S04]  /*0220*/  ISETP.NE.AND.EX P0, PT, RZ, UR9, PT, P0 ;  /* 0x00000009ff007c0c */ /* 0x000fc8000bf05300 */
[----:B------:R-:W-:Y:S02]  /*0230*/  LOP3.LUT R14, R11, UR19, R2, 0x96, !PT ;  /* 0x000000130b0e7c12 */ /* 0x000fe4000f8e9602 */
[----:B------:R-:W-:Y:S02]  /*0240*/  IADD3 R2, P1, R0, UR8, RZ ;  /* 0x0000000800027c10 */ /* 0x000fe4000ff3e0ff */
[----:B------:R-:W-:Y:S02]  /*0250*/  LOP3.LUT R12, R3, UR7, RZ, 0x3c, !PT ;  /* 0x00000007030c7c12 */ /* 0x000fe4000f8e3cff */
[----:B------:R-:W-:Y:S01]  /*0260*/  IADD3.X R3, RZ, UR9, RZ, P1, !PT ;  /* 0x00000009ff037c10 */ /* 0x000fe20008ffe4ff */
[----:B------:R-:W-:Y:S02]  /*0270*/  UIADD3 UR18, UR6, -0x61c88647, URZ ;  /* 0x9e3779b906127890 */ /* 0x000fe4000fffe03f */
[----:B------:R-:W-:Y:S01]  /*0280*/  IMAD.WIDE.U32 R12, R12, -0x326172a9, RZ ;  /* 0xcd9e8d570c0c7825 */ /* 0x000fe200078e00ff */
[----:B------:R-:W-:Y:S01]  /*0290*/  UIADD3 UR20, UR6, 0x3c6ef372, URZ ;  /* 0x3c6ef37206147890 */ /* 0x000fe2000fffe03f */
[----:B------:R0:W5:Y:S01]  /*02a0*/  @P0 LDG.E.64 R106, desc[UR4][R2.64] ;  /* 0x00000004026a0981 */ /* 0x000162000c1e1b00 */
[----:B------:R-:W-:Y:S01]  /*02b0*/  UIADD3 UR21, UR7, 0x76cf5d0a, URZ ;  /* 0x76cf5d0a07157890 */ /* 0x000fe2000fffe03f */
[----:B------:R-:W-:Y:S01]  /*02c0*/  IMAD.WIDE.U32 R14, R14, -0x326172a9, RZ ;  /* 0xcd9e8d570e0e7825 */ /* 0x000fe200078e00ff */
[----:B------:R-:W-:Y:S01]  /*02d0*/  UIADD3 UR23, UR7, 0x32370b8f, URZ ;  /* 0x32370b8f07177890 */ /* 0x000fe2000fffe03f */
[----:B------:R0:W5:Y:S01]  /*02e0*/  @P0 LDG.E.64 R86, desc[UR4][R2.64+0x100] ;  /* 0x0001000402560981 */ /* 0x000162000c1e1b00 */
[----:B------:R-:W-:-:S02]  /*02f0*/  UIADD3 UR22, UR6, -0x255992d5, URZ ;  /* 0xdaa66d2b06167890 */ /* 0x000fc4000fffe03f */
[----:B------:R-:W-:Y:S01]  /*0300*/  UIADD3 UR24, UR6, 0x78dde6e4, URZ ;  /* 0x78dde6e406187890 */ /* 0x000fe2000fffe03f */
[----:B------:R0:W5:Y:S01]  /*0310*/  @P0 LDG.E.64 R20, desc[UR4][R2.64+0x200] ;  /* 0x0002000402140981 */ /* 0x000162000c1e1b00 */
[----:B------:R-:W-:Y:S02]  /*0320*/  UIADD3 UR25, UR7, -0x126145ec, URZ ;  /* 0xed9eba1407197890 */ /* 0x000fe4000fffe03f */
[----:B------:R-:W-:Y:S01]  /*0330*/  UIADD3 UR27, UR7, -0x56f99767, URZ ;  /* 0xa9066899071b7890 */ /* 0x000fe2000fffe03f */
[----:B------:R0:W5:Y:S01]  /*0340*/  @P0 LDG.E.64 R18, desc[UR4][R2.64+0x300] ;  /* 0x0003000402120981 */ /* 0x000162000c1e1b00 */
[----:B------:R-:W-:Y:S02]  /*0350*/  UIADD3 UR26, UR6, 0x1715609d, URZ ;  /* 0x1715609d061a7890 */ /* 0x000fe4000fffe03f */
[----:B------:R-:W-:Y:S01]  /*0360*/  UIADD3 UR28, UR6, -0x4ab325aa, URZ ;  /* 0xb54cda56061c7890 */ /* 0x000fe2000fffe03f */
[----:B------:R0:W5:Y:S01]  /*0370*/  @P0 LDG.E.64 R42, desc[UR4][R2.64+0x400] ;  /* 0x00040004022a0981 */ /* 0x000162000c1e1b00 */
[----:B------:R-:W-:Y:S01]  /*0380*/  UIADD3 UR29, UR7, 0x646e171e, URZ ;  /* 0x646e171e071d7890 */ /* 0x000fe2000fffe03f */
[----:B------:R-:W-:Y:S01]  /*0390*/  SHF.R.U32.HI R25, RZ, 0x5, R25 ;  /* 0x00000005ff197819 */ /* 0x000fe20000011619 */
[----:B------:R-:W-:Y:S01]  /*03a0*/  UIADD3 UR30, UR6, 0x5384540f, URZ ;  /* 0x5384540f061e7890 */ /* 0x000fe2000fffe03f */
[----:B------:R0:W5:Y:S01]  /*03b0*/  @P0 LDG.E.64 R40, desc[UR4][R2.64+0x500] ;  /* 0x0005000402280981 */ /* 0x000162000c1e1b00 */
[----:B------:R-:W-:Y:S01]  /*03c0*/  UIADD3 UR31, UR7, 0x1fd5c5a3, URZ ;  /* 0x1fd5c5a3071f7890 */ /* 0x000fe2000fffe03f */
[----:B------:R-:W-:-:S02]  /*03d0*/  ULDC.64 UR8, c[0x0][0x260] ;  /* 0x0000980000087ab9 */ /* 0x000fc40000000a00 */
[----:B------:R0:W5:Y:S04]  /*03e0*/  @P0 LDG.E.64 R38, desc[UR4][R2.64+0x600] ;  /* 0x0006000402260981 */ /* 0x000168000c1e1b00 */
[----:B------:R0:W5:Y:S04]  /*03f0*/  @P0 LDG.E.64 R36, desc[UR4][R2.64+0x700] ;  /* 0x0007000402240981 */ /* 0x000168000c1e1b00 */
[----:B------:R0:W5:Y:S04]  /*0400*/  @P0 LDG.E.64 R34, desc[UR4][R2.64+0x800] ;  /* 0x0008000402220981 */ /* 0x000168000c1e1b00 */
[----:B------:R0:W5:Y:S01]  /*0410*/  @P0 LDG.E.64 R32, desc[UR4][R2.64+0x900] ;  /* 0x0009000402200981 */ /* 0x000162000c1e1b00 */
[----:B------:R-:W-:-:S05]  /*0420*/  LOP3.LUT R8, R13, UR18, R8, 0x96, !PT ;  /* 0x000000120d087c12 */ /* 0x000fca000f8e9608 */
        /* <DEDUP_REMOVED lines=54> */
[----:B------:R-:W-:Y:S01]  /*0790*/  UIADD3 UR34, UR6, -0x700cb87f, URZ ;  /* 0x8ff3478106227890 */ /* 0x000fe2000fffe03f */
[----:B------:R-:W-:Y:S01]  /*07a0*/  IMAD R24, R24, -0x326172a9, RZ ;  /* 0xcd9e8d5718187824 */ /* 0x000fe200078e02ff */
[----:B------:R-:W-:Y:S01]  /*07b0*/  UIADD3 UR35, UR7, -0x695add53, URZ ;  /* 0x96a522ad07237890 */ /* 0x000fe2000fffe03f */
[----:B------:R-:W-:Y:S01]  /*07c0*/  IMAD.HI.U32 R7, R45, -0x326172a9, RZ ;  /* 0xcd9e8d572d077827 */ /* 0x000fe200078e00ff */
[----:B------:R-:W-:Y:S01]  /*07d0*/  SHF.R.U64 R88, R86, 0x10, R87 ;  /* 0x0000001056587819 */ /* 0x000fe20000001257 */
[----:B------:R-:W-:Y:S01]  /*07e0*/  ULDC.64 UR8, c[0x0][0x270] ;  /* 0x00009c0000087ab9 */ /* 0x000fe20000000a00 */
[--C-:B------:R-:W-:Y:S01]  /*07f0*/  SHF.R.U64 R110, R106, 0x10, R107.reuse ;  /* 0x000000106a6e7819 */ /* 0x100fe2000000126b */
[----:B------:R-:W-:Y:S01]  /*0800*/  IMAD R23, R14, -0x2daee0ad, RZ ;  /* 0xd2511f530e177824 */ /* 0x000fe200078e02ff */
[----:B------:R-:W-:Y:S01]  /*0810*/  SHF.R.U32.HI R90, RZ, 0x10, R107 ;  /* 0x00000010ff5a7819 */ /* 0x000fe2000001166b */
[----:B------:R-:W-:Y:S01]  /*0820*/  IMAD.HI.U32 R0, R44, -0x2daee0ad, RZ ;  /* 0xd2511f532c007827 */ /* 0x000fe200078e00ff */
[--C-:B------:R-:W-:Y:S01]  /*0830*/  SHF.R.U64 R26, R20, 0x10, R21.reuse ;  /* 0x00000010141a7819 */ /* 0x100fe20000001215 */
[----:B------:R-:W-:Y:S01]  /*0840*/  ULDC UR10, c[0x0][0x218] ;  /* 0x00008600000a7ab9 */ /* 0x000fe20000000800 */
[----:B------:R-:W-:Y:S01]  /*0850*/  SHF.R.U32.HI R27, RZ, 0x10, R21 ;  /* 0x00000010ff1b7819 */ /* 0x000fe20000011615 */
[----:B------:R-:W-:Y:S01]  /*0860*/  HADD2.F32 R89, -RZ, R86.H0_H0 ;  /* 0x20000056ff597230 */ /* 0x000fe20000004100 */
[----:B------:R-:W-:Y:S01]  /*0870*/  SHF.R.U32.HI R86, RZ, 0x10, R87 ;  /* 0x00000010ff567819 */ /* 0x000fe20000011657 */
[----:B------:R-:W-:Y:S01]  /*0880*/  ULDC UR11, c[0x0][0x2d8] ;  /* 0x0000b600000b7ab9 */ /* 0x000fe20000000800 */
[--C-:B------:R-:W-:Y:S01]  /*0890*/  SHF.R.U64 R28, R18, 0x10, R19.reuse ;  /* 0x00000010121c7819 */ /* 0x100fe20000001213 */
[----:B------:R-:W-:Y:S01]  /*08a0*/  ULDC.64 UR12, c[0x0][0x238] ;  /* 0x00008e00000c7ab9 */ /* 0x000fe20000000a00 */
[----:B------:R-:W-:Y:S01]  /*08b0*/  SHF.R.U32.HI R29, RZ, 0x10, R19 ;  /* 0x00000010ff1d7819 */ /* 0x000fe20000011613 */
[----:B------:R-:W-:Y:S01]  /*08c0*/  ULDC.64 UR14, c[0x0][0x240] ;  /* 0x00009000000e7ab9 */ /* 0x000fe20000000a00 */
[--C-:B------:R-:W-:Y:S01]  /*08d0*/  SHF.R.U64 R30, R42, 0x10, R43.reuse ;  /* 0x000000102a1e7819 */ /* 0x100fe2000000122b */
[----:B------:R-:W-:Y:S01]  /*08e0*/  ULDC.64 UR16, c[0x0][0x2b8] ;  /* 0x0000ae0000107ab9 */ /* 0x000fe20000000a00 */
[----:B------:R-:W-:-:S02]  /*08f0*/  SHF.R.U32.HI R31, RZ, 0x10, R43 ;  /* 0x00000010ff1f7819 */ /* 0x000fc4000001162b */
[--C-:B------:R-:W-:Y:S02]  /*0900*/  SHF.R.U64 R76, R40, 0x10, R41.reuse ;  /* 0x00000010284c7819 */ /* 0x100fe40000001229 */
[----:B------:R-:W-:Y:S02]  /*0910*/  SHF.R.U32.HI R77, RZ, 0x10, R41 ;  /* 0x00000010ff4d7819 */ /* 0x000fe40000011629 */
[--C-:B------:R-:W-:Y:S02]  /*0920*/  SHF.R.U64 R78, R38, 0x10, R39.reuse ;  /* 0x00000010264e7819 */ /* 0x100fe40000001227 */
[----:B------:R-:W-:Y:S02]  /*0930*/  SHF.R.U32.HI R79, RZ, 0x10, R39 ;  /* 0x00000010ff4f7819 */ /* 0x000fe40000011627 */
[--C-:B------:R-:W-:Y:S02]  /*0940*/  SHF.R.U64 R80, R36, 0x10, R37.reuse ;  /* 0x0000001024507819 */ /* 0x100fe40000001225 */
[----:B------:R-:W-:-:S02]  /*0950*/  SHF.R.U32.HI R81, RZ, 0x10, R37 ;  /* 0x00000010ff517819 */ /* 0x000fc40000011625 */
[--C-:B------:R-:W-:Y:S02]  /*0960*/  SHF.R.U64 R82, R34, 0x10, R35.reuse ;  /* 0x0000001022527819 */ /* 0x100fe40000001223 */
[----:B------:R-:W-:Y:S02]  /*0970*/  SHF.R.U32.HI R83, RZ, 0x10, R35 ;  /* 0x00000010ff537819 */ /* 0x000fe40000011623 */
[--C-:B------:R-:W-:Y:S02]  /*0980*/  SHF.R.U64 R84, R32, 0x10, R33.reuse ;  /* 0x0000001020547819 */ /* 0x100fe40000001221 */
[----:B------:R-:W-:Y:S01]  /*0990*/  SHF.R.U32.HI R85, RZ, 0x10, R33 ;  /* 0x00000010ff557819 */ /* 0x000fe20000011621 */
[----:B------:R-:W-:Y:S01]  /*09a0*/  HADD2.F32 R22, -RZ, R20.H0_H0 ;  /* 0x20000014ff167230 */ /* 0x000fe20000004100 */
[----:B------:R-:W-:Y:S01]  /*09b0*/  BSSY B0, `(.L_x_30790) ;  /* 0x0000f50000007945 */ /* 0x000fe20003800000 */
[----:B------:R-:W-:Y:S01]  /*09c0*/  LOP3.LUT R24, R7, UR34, R24, 0x96, !PT ;  /* 0x0000002207187c12 */ /* 0x000fe2000f8e9618 */
[----:B------:R-:W-:Y:S01]  /*09d0*/  HADD2.F32 R20, -RZ, R18.H0_H0 ;  /* 0x20000012ff147230 */ /* 0x000fe20000004100 */
[----:B------:R-:W-:Y:S01]  /*09e0*/  LOP3.LUT R23, R0, UR35, R23, 0x96, !PT ;  /* 0x0000002300177c12 */ /* 0x000fe2000f8e9617 */
[----:B------:R-:W-:Y:S01]  /*09f0*/  UISETP.NE.U32.AND UP0, UPT, UR8, URZ, UPT ;  /* 0x0000003f0800728c */ /* 0x000fe2000bf05070 */
[----:B------:R-:W-:Y:S01]  /*0a00*/  HADD2.F32 R111, -RZ, R106.H0_H0 ;  /* 0x2000006aff6f7230 */ /* 0x000fe20000004100 */
[----:B------:R-:W-:Y:S01]  /*0a10*/  LOP3.LUT R104, R104, 0x3, RZ, 0xc0, !PT ;  /* 0x0000000368687812 */ /* 0x000fe200078ec0ff */
[----:B------:R-:W-:Y:S01]  /*0a20*/  HADD2.F32 R107, -RZ, R107.H0_H0 ;  /* 0x2000006bff6b7230 */ /* 0x000fe20000004100 */
[----:B------:R-:W-:Y:S01]  /*0a30*/  ULDC.U8 UR8, c[0x0][0x2a0] ;  /* 0x0000a80000087ab9 */ /* 0x000fe20000000000 */
        /* <DEDUP_REMOVED lines=12> */
[----:B0-----:R-:W-:-:S02]  /*0b00*/  HADD2.F32 R9, -RZ, R35.H0_H0 ;  /* 0x20000023ff097230 */ /* 0x001fc40000004100 */
[----:B------:R-:W-:Y:S02]  /*0b10*/  HADD2.F32 R8, -RZ, R32.H0_H0 ;  /* 0x20000020ff087230 */ /* 0x000fe40000004100 */
[----:B------:R-:W-:Y:S02]  /*0b20*/  HADD2.F32 R7, -RZ, R33.H0_H0 ;  /* 0x20000021ff077230 */ /* 0x000fe40000004100 */
[----:B------:R-:W-:Y:S02]  /*0b30*/  IMAD.MOV.U32 R0, RZ, RZ, RZ ;  /* 0x000000ffff007224 */ /* 0x000fe400078e00ff */
        /* <DEDUP_REMOVED lines=19> */
[----:B------:R-:W-:Y:S01]  /*0c70*/  HADD2.F32 R85, -RZ, R85.H0_H0 ;  /* 0x20000055ff557230 */ /* 0x000fe20000004100 */
[----:B------:R-:W-:Y:S02]  /*0c80*/  UISETP.NE.AND.EX UP0, UPT, UR9, URZ, UPT, UP0 ;  /* 0x0000003f0900728c */ /* 0x000fe4000bf05300 */
[----:B------:R-:W-:Y:S01]  /*0c90*/  UISETP.NE.AND UP1, UPT, UR8, URZ, UPT ;  /* 0x0000003f0800728c */ /* 0x000fe2000bf25270 */
[--C-:B--2---:R-:W-:Y:S01]  /*0ca0*/  SHF.R.U64 R162, R160, 0x10, R161.reuse ;  /* 0x00000010a0a27819 */ /* 0x104fe200000012a1 */
[----:B------:R-:W-:Y:S01]  /*0cb0*/  HADD2.F32 R163, -RZ, R160.H0_H0 ;  /* 0x200000a0ffa37230 */ /* 0x000fe20000004100 */
[----:B------:R-:W-:-:S02]  /*0cc0*/  SHF.R.U32.HI R160, RZ, 0x10, R161 ;  /* 0x00000010ffa07819 */ /* 0x000fc400000116a1 */
[--C-:B---3--:R-:W-:Y:S01]  /*0cd0*/  SHF.R.U64 R158, R156, 0x10, R157.reuse ;  /* 0x000000109c9e7819 */ /* 0x108fe2000000129d */
[----:B------:R-:W-:Y:S01]  /*0ce0*/  HADD2.F32 R159, -RZ, R156.H0_H0 ;  /* 0x2000009cff9f7230 */ /* 0x000fe20000004100 */
[----:B------:R-:W-:Y:S02]  /*0cf0*/  SHF.R.U32.HI R156, RZ, 0x10, R157 ;  /* 0x00000010ff9c7819 */ /* 0x000fe4000001169d */
[--C-:B----4-:R-:W-:Y:S01]  /*0d00*/  SHF.R.U64 R154, R152, 0x10, R153.reuse ;  /* 0x00000010989a7819 */ /* 0x110fe20000001299 */
[----:B------:R-:W-:Y:S01]  /*0d10*/  HADD2.F32 R155, -RZ, R152.H0_H0 ;  /* 0x20000098ff9b7230 */ /* 0x000fe20000004100 */
[----:B------:R-:W-:Y:S02]  /*0d20*/  SHF.R.U32.HI R152, RZ, 0x10, R153 ;  /* 0x00000010ff987819 */ /* 0x000fe40000011699 */
[--C-:B------:R-:W-:Y:S01]  /*0d30*/  SHF.R.U64 R150, R148, 0x10, R149.reuse ;  /* 0x0000001094967819 */ /* 0x100fe20000001295 */
[----:B------:R-:W-:Y:S01]  /*0d40*/  HADD2.F32 R151, -RZ, R148.H0_H0 ;  /* 0x20000094ff977230 */ /* 0x000fe20000004100 */
[----:B------:R-:W-:-:S02]  /*0d50*/  SHF.R.U32.HI R148, RZ, 0x10, R149 ;  /* 0x00000010ff947819 */ /* 0x000fc40000011695 */
[--C-:B------:R-:W-:Y:S01]  /*0d60*/  SHF.R.U64 R146, R144, 0x10, R145.reuse ;  /* 0x0000001090927819 */ /* 0x100fe20000001291 */
[----:B------:R-:W-:Y:S01]  /*0d70*/  HADD2.F32 R147, -RZ, R144.H0_H0 ;  /* 0x20000090ff937230 */ /* 0x000fe20000004100 */
[----:B------:R-:W-:Y:S02]  /*0d80*/  SHF.R.U32.HI R144, RZ, 0x10, R145 ;  /* 0x00000010ff907819 */ /* 0x000fe40000011691 */
[--C-:B------:R-:W-:Y:S01]  /*0d90*/  SHF.R.U64 R126, R124, 0x10, R125.reuse ;  /* 0x000000107c7e7819 */ /* 0x100fe2000000127d */
        /* <DEDUP_REMOVED lines=11> */
[--C-:B------:R-:W-:Y:S02]  /*0e50*/  SHF.R.U64 R142, R2, 0x10, R3.reuse ;  /* 0x00000010028e7819 */ /* 0x100fe40000001203 */
        /* <DEDUP_REMOVED lines=12> */
[----:B------:R-:W-:Y:S02]  /*0f20*/  IMAD R3, R45, -0x326172a9, RZ ;  /* 0xcd9e8d572d037824 */ /* 0x000fe400078e02ff */
[----:B------:R-:W-:-:S02]  /*0f30*/  IMAD R2, R44, -0x2daee0ad, RZ ;  /* 0xd2511f532c027824 */ /* 0x000fc400078e02ff */
        /* <DEDUP_REMOVED lines=20> */
.L_x_31072:
[----:B-1----:R-:W0:Y:S01]  /*1080*/  LDC.64 R36, c[0x0][0x230] ;  /* 0x00008c00ff247b82 */ /* 0x002e220000000a00 */
[----:B------:R-:W1:Y:S01]  /*1090*/  S2R R134, SR_TID.X ;  /* 0x0000000000867919 */ /* 0x000e620000002100 */
[----:B------:R-:W-:Y:S01]  /*10a0*/  IMAD R32, R25, UR10, RZ ;  /* 0x0000000a19207c24 */ /* 0x000fe2000f8e02ff */
[----:B------:R-:W-:Y:S01]  /*10b0*/  PLOP3.LUT P2, PT, PT, PT, UP0, 0x80, 0x0 ;  /* 0x000000000000781c */ /* 0x000fe20003f4f008 */
[----:B------:R-:W-:Y:S01]  /*10c0*/  @UP0 ULDC.64 UR8, c[0x0][0x270] ;  /* 0x00009c0000080ab9 */ /* 0x000fe20000000a00 */
[----:B------:R-:W-:Y:S01]  /*10d0*/  PLOP3.LUT P3, PT, PT, PT, UP0, 0x80, 0x0 ;  /* 0x000000000000781c */ /* 0x000fe20003f6f008 */
[----:B------:R-:W-:Y:S01]  /*10e0*/  HFMA2.MMA R93, -RZ, RZ, 1.875, 0 ;  /* 0x3f800000ff5d7435 */ /* 0x000fe200000001ff */
[----:B------:R-:W-:Y:S01]  /*10f0*/  SHF.R.S32.HI R33, RZ, 0x1f, R32 ;  /* 0x0000001fff217819 */ /* 0x000fe20000011420 */
[----:B------:R-:W2:Y:S03]  /*1100*/  LDC.64 R108, c[0x0][0x220] ;  /* 0x00008800ff6c7b82 */ /* 0x000ea60000000a00 */
[----:B------:R-:W-:-:S02]  /*1110*/  LEA.HI R33, R33, R32, RZ, 0x2 ;  /* 0x0000002021217211 */ /* 0x000fc400078f10ff */
[----:B------:R-:W-:Y:S02]  /*1120*/  MOV R32, UR8 ;  /* 0x0000000800207c02 */ /* 0x000fe40008000f00 */
[----:B0-----:R-:W-:-:S04]  /*1130*/  ISETP.NE.U32.AND P0, PT, R36, RZ, PT ;  /* 0x000000ff2400720c */ /* 0x001fc80003f05070 */
[----:B------:R-:W-:Y:S02]  /*1140*/  ISETP.NE.AND.EX P0, PT, R37, RZ, PT, P0 ;  /* 0x000000ff2500720c */ /* 0x000fe40003f05300 */
[----:B-1----:R-:W-:-:S04]  /*1150*/  LOP3.LUT R134, R134, 0x1f, RZ, 0xc0, !PT ;  /* 0x0000001f86867812 */ /* 0x002fc800078ec0ff */
[----:B------:R-:W-:Y:S01]  /*1160*/  LEA.HI.SX32 R91, R33, R134, 0x1e ;  /* 0x00000086215b7211 */ /* 0x000fe200078ff2ff */
[----:B------:R-:W-:-:S06]  /*1170*/  IMAD.U32 R33, RZ, RZ, UR9 ;  /* 0x00000009ff217e24 */ /* 0x000fcc000f8e00ff */
[----:B------:R-:W-:Y:S01]  /*1180*/  @P0 LEA R38, P1, R91, R36, 0x4 ;  /* 0x000000245b260211 */ /* 0x000fe200078220ff */
[----:B------:R-:W-:-:S03]  /*1190*/  @P2 IMAD.WIDE R32, R25, 0x4, R32 ;  /* 0x0000000419202825 */ /* 0x000fc600078e0220 */
[C---:B------:R-:W-:Y:S01]  /*11a0*/  @P0 LEA.HI.X R39, R91.reuse, R37, RZ, 0x4, P1 ;  /* 0x000000255b270211 */ /* 0x040fe200008f24ff */
[----:B--2---:R-:W-:Y:S01]  /*11b0*/  IMAD.WIDE.U32 R34, R91, 0x10, R108 ;  /* 0x000000105b227825 */ /* 0x004fe200078e006c */
[----:B------:R0:W5:Y:S04]  /*11c0*/  @P3 LDG.E R93, desc[UR4][R32.64] ;  /* 0x00000004205d3981 */ /* 0x000168000c1e1900 */
        /* <DEDUP_REMOVED lines=14> */
.L_x_30792:
[----:B------:R-:W-:-:S07]  /*12b0*/  IMAD.MOV.U32 R44, RZ, RZ, R3 ;  /* 0x000000ffff2c7224 */ /* 0x000fce00078e0003 */
.L_x_30793:
[----:B------:R-:W-:Y:S05]  /*12c0*/  BSYNC B1 ;  /* 0x0000000000017941 */ /* 0x000fea0003800000 */
.L_x_30791:
        /* <DEDUP_REMOVED lines=16> */
.L_x_30797:
[----:B------:R-:W-:Y:S05]  /*13d0*/  BSYNC B2 ;  /* 0x0000000000027941 */ /* 0x000fea0003800000 */
.L_x_30796:
        /* <DEDUP_REMOVED lines=44> */
.L_x_30795:
[----:B------:R-:W-:Y:S05]  /*16a0*/  BSYNC B1 ;  /* 0x0000000000017941 */ /* 0x000fea0003800000 */
.L_x_30794:
[----:B------:R-:W0:Y:S01]  /*16b0*/  LDC R94, c[0x0][0x298] ;  /* 0x0000a600ff5e7b82 */ /* 0x000e220000000800 */
[----:B------:R-:W-:Y:S01]  /*16c0*/  HFMA2.MMA R96, -RZ, RZ, 0.1171875, 0 ;  /* 0x2f800000ff607435 */ /* 0x000fe200000001ff */
[----:B------:R-:W-:Y:S01]  /*16d0*/  I2FP.F32.U32 R39, R44 ;  /* 0x0000002c00277245 */ /* 0x000fe20000201000 */
[----:B-----5:R-:W-:Y:S01]  /*16e0*/  FMUL.FTZ R41, R32, R93 ;  /* 0x0000005d20297220 */ /* 0x020fe20000410000 */
[----:B------:R-:W-:Y:S01]  /*16f0*/  ISETP.NE.U32.AND P1, PT, R36, RZ, PT ;  /* 0x000000ff2400720c */ /* 0x000fe20003f25070 */
[----:B------:R-:W-:Y:S01]  /*1700*/  BSSY B1, `(.L_x_30798) ;  /* 0x0000014000017945 */ /* 0x000fe20003800000 */
[C---:B------:R-:W-:Y:S01]  /*1710*/  ISETP.NE.AND P3, PT, R40.reuse, 0x1, PT ;  /* 0x000000012800780c */ /* 0x040fe20003f65270 */
[----:B------:R-:W-:Y:S01]  /*1720*/  VIADD R36, R40, 0x1 ;  /* 0x0000000128247836 */ /* 0x000fe20000000000 */
[----:B------:R-:W1:Y:S01]  /*1730*/  LDC R95, c[0x0][0x294] ;  /* 0x0000a500ff5f7b82 */ /* 0x000e620000000800 */
[----:B------:R-:W-:Y:S02]  /*1740*/  ISETP.NE.AND.EX P1, PT, R37, RZ, PT, P1 ;  /* 0x000000ff2500720c */ /* 0x000fe40003f25310 */
        /* <DEDUP_REMOVED lines=14> */
.L_x_30799:
[----:B------:R-:W-:-:S07]  /*1830*/  IMAD.MOV.U32 R32, RZ, RZ, R3 ;  /* 0x000000ffff207224 */ /* 0x000fce00078e0003 */
.L_x_30800:
[----:B------:R-:W-:Y:S05]  /*1840*/  BSYNC B1 ;  /* 0x0000000000017941 */ /* 0x000fea0003800000 */
.L_x_30798:
        /* <DEDUP_REMOVED lines=16> */
.L_x_30804:
[----:B------:R-:W-:Y:S05]  /*1950*/  BSYNC B2 ;  /* 0x0000000000027941 */ /* 0x000fea0003800000 */
.L_x_30803:
        /* <DEDUP_REMOVED lines=44> */
.L_x_30802:
[----:B------:R-:W-:Y:S05]  /*1c20*/  BSYNC B1 ;  /* 0x0000000000017941 */ /* 0x000fea0003800000 */
.L_x_30801:
        /* <DEDUP_REMOVED lines=19> */
.L_x_30806:
[----:B------:R-:W-:-:S07]  /*1d60*/  MOV R40, R3 ;  /* 0x0000000300287202 */ /* 0x000fce0000000f00 */
.L_x_30807:
[----:B------:R-:W-:Y:S05]  /*1d70*/  BSYNC B1 ;  /* 0x0000000000017941 */ /* 0x000fea0003800000 */
.L_x_30805:
        /* <DEDUP_REMOVED lines=16> */
.L_x_30811:
[----:B------:R-:W-:Y:S05]  /*1e80*/  BSYNC B2 ;  /* 0x0000000000027941 */ /* 0x000fea0003800000 */
.L_x_30810:
        /* <DEDUP_REMOVED lines=44> */
.L_x_30809:
[----:B------:R-:W-:Y:S05]  /*2150*/  BSYNC B1 ;  /* 0x0000000000017941 */ /* 0x000fea0003800000 */
.L_x_30808:
        /* <DEDUP_REMOVED lines=19> */
.L_x_30813:
[----:B------:R-:W-:-:S07]  /*2290*/  IMAD.MOV.U32 R34, RZ, RZ, R3 ;  /* 0x000000ffff227224 */ /* 0x000fce00078e0003 */
.L_x_30814:
[----:B------:R-:W-:Y:S05]  /*22a0*/  BSYNC B1 ;  /* 0x0000000000017941 */ /* 0x000fea0003800000 */
.L_x_30812:
        /* <DEDUP_REMOVED lines=16> */
.L_x_30818:
[----:B------:R-:W-:Y:S05]  /*23b0*/  BSYNC B2 ;  /* 0x0000000000027941 */ /* 0x000fea0003800000 */
.L_x_30817:
        /* <DEDUP_REMOVED lines=44> */
.L_x_30816:
[----:B------:R-:W-:Y:S05]  /*2680*/  BSYNC B1 ;  /* 0x0000000000017941 */ /* 0x000fea0003800000 */
.L_x_30815:
[----:B------:R-:W-:Y:S01]  /*2690*/  I2FP.F32.U32 R37, R34 ;  /* 0x0000002200257245 */ /* 0x000fe20000201000 */
[----:B------:R-:W0:Y:S01]  /*26a0*/  @P0 LDC.64 R32, c[0x0][0x230] ;  /* 0x00008c00ff200b82 */ /* 0x000e220000000a00 */
[----:B------:R-:W-:Y:S01]  /*26b0*/  FMUL.FTZ R35, R35, R93 ;  /* 0x0000005d23237220 */ /* 0x000fe20000410000 */
[----:B------:R-:W-:Y:S02]  /*26c0*/  SEL R36, RZ, 0x100, P3 ;  /* 0x00000100ff247807 */ /* 0x000fe40001800000 */
[----:B------:R-:W-:Y:S01]  /*26d0*/  FFMA.FTZ R34, R37, R96, 1.1641532182693481445e-10 ;  /* 0x2f00000025227423 */ /* 0x000fe20000010060 */
[----:B------:R-:W-:Y:S01]  /*26e0*/  SEL R37, RZ, 0x10000, P4 ;  /* 0x00010000ff257807 */ /* 0x000fe20002000000 */
[----:B------:R-:W-:Y:S01]  /*26f0*/  FMUL.FTZ R35, R35, R94 ;  /* 0x0000005e23237220 */ /* 0x000fe20000410000 */
[----:B------:R-:W-:Y:S02]  /*2700*/  LEA R38, P3, R91, UR12, 0x4 ;  /* 0x0000000c5b267c11 */ /* 0x000fe4000f8620ff */
[----:B------:R-:W-:-:S02]  /*2710*/  FSETP.GTU.FTZ.AND P5, PT, R34, R95, PT ;  /* 0x0000005f2200720b */ /* 0x000fc40003fbc000 */
[----:B------:R-:W-:Y:S02]  /*2720*/  IADD3 R92, R91, 0x20, RZ ;  /* 0x000000205b5c7810 */ /* 0x000fe40007ffe0ff */
[----:B------:R-:W-:Y:S02]  /*2730*/  SEL R34, RZ, 0x1000000, P5 ;  /* 0x01000000ff227807 */ /* 0x000fe40002800000 */
[----:B------:R-:W-:Y:S02]  /*2740*/  FSEL R67, R35, RZ, !P5 ;  /* 0x000000ff23437208 */ /* 0x000fe40006800000 */
[----:B------:R-:W-:Y:S02]  /*2750*/  IADD3 R34, R36, R34, R37 ;  /* 0x0000002224227210 */ /* 0x000fe40007ffe025 */
[----:B------:R-:W-:Y:S01]  /*2760*/  SEL R37, RZ, 0x1, P2 ;  /* 0x00000001ff257807 */ /* 0x000fe20001000000 */
[----:B------:R-:W-:Y:S01]  /*2770*/  @P1 FADD.FTZ R67, R71, R67 ;  /* 0x0000004347431221 */ /* 0x000fe20000010000 */
[----:B------:R-:W-:-:S02]  /*2780*/  LEA R36, P2, R91, UR14, 0x2 ;  /* 0x0000000e5b247c11 */ /* 0x000fc4000f8410ff */
[C---:B------:R-:W-:Y:S01]  /*2790*/  LEA.HI.X R39, R91.reuse, UR13, RZ, 0x4, P3 ;  /* 0x0000000d5b277c11 */ /* 0x040fe200098f24ff */
[----:B------:R-:W-:Y:S01]  /*27a0*/  IMAD.IADD R41, R34, 0x1, R37 ;  /* 0x0000000122297824 */ /* 0x000fe200078e0225 */
[----:B------:R-:W-:Y:S01]  /*27b0*/  LEA.HI.X R37, R91, UR15, RZ, 0x2, P2 ;  /* 0x0000000f5b257c11 */ /* 0x000fe200090f14ff */
[C---:B------:R-:W-:Y:S02]  /*27c0*/  IMAD.WIDE.U32 R34, R92.reuse, 0x10, R108 ;  /* 0x000000105c227825 */ /* 0x040fe400078e006c */
[----:B------:R1:W-:Y:S02]  /*27d0*/  STG.E.128 desc[UR4][R38.64], R64 ;  /* 0x0000004026007986 */ /* 0x0003e4000c101d04 */
[----:B0-----:R-:W-:Y:S02]  /*27e0*/  @P0 IMAD.WIDE.U32 R32, R92, 0x10, R32 ;  /* 0x000000105c200825 */ /* 0x001fe400078e0020 */
[----:B------:R1:W-:Y:S04]  /*27f0*/  STG.E desc[UR4][R36.64], R41 ;  /* 0x0000002924007986 */ /* 0x0003e8000c101904 */
        /* <DEDUP_REMOVED lines=14> */
.L_x_30820:
[----:B------:R-:W-:-:S07]  /*28e0*/  MOV R42, R3 ;  /* 0x00000003002a7202 */ /* 0x000fce0000000f00 */
.L_x_30821:
[----:B------:R-:W-:Y:S05]  /*28f0*/  BSYNC B1 ;  /* 0x0000000000017941 */ /* 0x000fea0003800000 */
.L_x_30819:
        /* <DEDUP_REMOVED lines=16> */
.L_x_30825:
[----:B------:R-:W-:Y:S05]  /*2a00*/  BSYNC B2 ;  /* 0x0000000000027941 */ /* 0x000fea0003800000 */
.L_x_30824:
        /* <DEDUP_REMOVED lines=44> */
.L_x_30823:
[----:B------:R-:W-:Y:S05]  /*2cd0*/  BSYNC B1 ;  /* 0x0000000000017941 */ /* 0x000fea0003800000 */
.L_x_30822:
[----:B------:R-:W-:Y:S01]  /*2ce0*/  I2FP.F32.U32 R37, R42 ;  /* 0x0000002a00257245 */ /* 0x000fe20000201000 */
[----:B-----5:R-:W-:Y:S01]  /*2cf0*/  FMUL.FTZ R39, R32, R93 ;  /* 0x0000005d20277220 */ /* 0x020fe20000410000 */
        /* <DEDUP_REMOVED lines=17> */
.L_x_30827:
[----:B------:R-:W-:-:S07]  /*2e10*/  IMAD.MOV.U32 R32, RZ, RZ, R3 ;  /* 0x000000ffff207224 */ /* 0x000fce00078e0003 */
.L_x_30828:
[----:B------:R-:W-:Y:S05]  /*2e20*/  BSYNC B1 ;  /* 0x0000000000017941 */ /* 0x000fea0003800000 */
.L_x_30826:
        /* <DEDUP_REMOVED lines=16> */
.L_x_30832:
[----:B------:R-:W-:Y:S05]  /*2f30*/  BSYNC B2 ;  /* 0x0000000000027941 */ /* 0x000fea0003800000 */
.L_x_30831:
        /* <DEDUP_REMOVED lines=44> */
.L_x_30830:
[----:B------:R-:W-:Y:S05]  /*3200*/  BSYNC B1 ;  /* 0x0000000000017941 */ /* 0x000fea0003800000 */
.L_x_30829:
        /* <DEDUP_REMOVED lines=19> */
.L_x_30834:
[----:B------:R-:W-:-:S07]  /*3340*/  MOV R40, R3 ;  /* 0x0000000300287202 */ /* 0x000fce0000000f00 */
.L_x_30835:
[----:B------:R-:W-:Y:S05]  /*3350*/  BSYNC B1 ;  /* 0x0000000000017941 */ /* 0x000fea0003800000 */
.L_x_30833:
        /* <DEDUP_REMOVED lines=16> */
.L_x_30839:
[----:B------:R-:W-:Y:S05]  /*3460*/  BSYNC B2 ;  /* 0x0000000000027941 */ /* 0x000fea0003800000 */
.L_x_30838:
        /* <DEDUP_REMOVED lines=44> */
.L_x_30837:
[----:B------:R-:W-:Y:S05]  /*3730*/  BSYNC B1 ;  /* 0x0000000000017941 */ /* 0x000fea0003800000 */
.L_x_30836:
        /* <DEDUP_REMOVED lines=19> */
.L_x_30841:
[----:B------:R-:W-:-:S07]  /*3870*/  MOV R34, R3 ;  /* 0x0000000300227202 */ /* 0x000fce0000000f00 */
.L_x_30842:
[----:B------:R-:W-:Y:S05]  /*3880*/  BSYNC B1 ;  /* 0x0000000000017941 */ /* 0x000fea0003800000 */
.L_x_30840:
        /* <DEDUP_REMOVED lines=16> */
.L_x_30846:
[----:B------:R-:W-:Y:S05]  /*3990*/  BSYNC B2 ;  /* 0x0000000000027941 */ /* 0x000fea0003800000 */
.L_x_30845:
        /* <DEDUP_REMOVED lines=44> */
.L_x_30844:
[----:B------:R-:W-:Y:S05]  /*3c60*/  BSYNC B1 ;  /* 0x0000000000017941 */ /* 0x000fea0003800000 */
.L_x_30843:
[----:B------:R-:W-:Y:S01]  /*3c70*/  I2FP.F32.U32 R37, R34 ;  /* 0x0000002200257245 */ /* 0x000fe20000201000 */
[----:B------:R-:W0:Y:S01]  /*3c80*/  LDC.64 R130, c[0x0][0x238] ;  /* 0x00008e00ff827b82 */ /* 0x000e220000000a00 */
[----:B------:R-:W-:Y:S01]  /*3c90*/  FMUL.FTZ R35, R35, R93 ;  /* 0x0000005d23237220 */ /* 0x000fe20000410000 */
[----:B------:R-:W-:Y:S02]  /*3ca0*/  SEL R36, RZ, 0x100, P3 ;  /* 0x00000100ff247807 */ /* 0x000fe40001800000 */
[----:B------:R-:W-:Y:S01]  /*3cb0*/  FFMA.FTZ R34, R37, R96, 1.1641532182693481445e-10 ;  /* 0x2f00000025227423 */ /* 0x000fe20000010060 */
[----:B------:R-:W-:Y:S01]  /*3cc0*/  SEL R37, RZ, 0x10000, P4 ;  /* 0x00010000ff257807 */ /* 0x000fe20002000000 */
[----:B------:R-:W-:Y:S01]  /*3cd0*/  FMUL.FTZ R35, R35, R94 ;  /* 0x0000005e23237220 */ /* 0x000fe20000410000 */
[----:B------:R-:W-:Y:S01]  /*3ce0*/  IADD3 R97, R91, 0x40, RZ ;  /* 0x000000405b617810 */ /* 0x000fe20007ffe0ff */
[----:B------:R-:W1:Y:S01]  /*3cf0*/  LDC.64 R132, c[0x0][0x240] ;  /* 0x00009000ff847b82 */ /* 0x000e620000000a00 */
[----:B------:R-:W-:-:S03]  /*3d00*/  FSETP.GTU.FTZ.AND P5, PT, R34, R95, PT ;  /* 0x0000005f2200720b */ /* 0x000fc60003fbc000 */
[----:B------:R-:W-:Y:S01]  /*3d10*/  IMAD.WIDE.U32 R38, R97, 0x10, R108 ;  /* 0x0000001061267825 */ /* 0x000fe200078e006c */
[----:B------:R-:W-:Y:S02]  /*3d20*/  SEL R34, RZ, 0x1000000, P5 ;  /* 0x01000000ff227807 */ /* 0x000fe40002800000 */
[----:B------:R-:W-:Y:S01]  /*3d30*/  FSEL R63, R35, RZ, !P5 ;  /* 0x000000ff233f7208 */ /* 0x000fe20006800000 */
[----:B------:R-:W2:Y:S01]  /*3d40*/  @P0 LDC.64 R32, c[0x0][0x230] ;  /* 0x00008c00ff200b82 */ /* 0x000ea20000000a00 */
[----:B------:R-:W-:Y:S02]  /*3d50*/  IADD3 R34, R36, R34, R37 ;  /* 0x0000002224227210 */ /* 0x000fe40007ffe025 */
[----:B------:R-:W-:Y:S01]  /*3d60*/  SEL R37, RZ, 0x1, P2 ;  /* 0x00000001ff257807 */ /* 0x000fe20001000000 */
[----:B------:R-:W-:-:S03]  /*3d70*/  @P1 FADD.FTZ R63, R71, R63 ;  /* 0x0000003f473f1221 */ /* 0x000fc60000010000 */
[----:B------:R-:W-:Y:S01]  /*3d80*/  IADD3 R41, R34, R37, RZ ;  /* 0x0000002522297210 */ /* 0x000fe20007ffe0ff */
[----:B0-----:R-:W-:-:S05]  /*3d90*/  IMAD.WIDE.U32 R36, R92, 0x10, R130 ;  /* 0x000000105c247825 */ /* 0x001fca00078e0082 */
[----:B------:R-:W-:Y:S01]  /*3da0*/  STG.E.128 desc[UR4][R36.64], R60 ;  /* 0x0000003c24007986 */ /* 0x000fe2000c101d04 */
[----:B-1----:R-:W-:-:S05]  /*3db0*/  IMAD.WIDE.U32 R34, R92, 0x4, R132 ;  /* 0x000000045c227825 */ /* 0x002fca00078e0084 */
[----:B------:R0:W-:Y:S01]  /*3dc0*/  STG.E desc[UR4][R34.64], R41 ;  /* 0x0000002922007986 */ /* 0x0001e2000c101904 */
[----:B--2---:R-:W-:-:S05]  /*3dd0*/  @P0 IMAD.WIDE.U32 R32, R97, 0x10, R32 ;  /* 0x0000001061200825 */ /* 0x004fca00078e0020 */
[----:B------:R1:W5:Y:S04]  /*3de0*/  @P0 LDG.E.128 R68, desc[UR4][R32.64] ;  /* 0x0000000420440981 */ /* 0x000368000c1e1d00 */
[----:B0-----:R1:W5:Y:S01]  /*3df0*/  LDG.E.128 R32, desc[UR4][R38.64] ;  /* 0x0000000426207981 */ /* 0x001362000c1e1d00 */
        /* <DEDUP_REMOVED lines=12> */
.L_x_30848:
[----:B------:R-:W-:-:S07]  /*3ec0*/  MOV R42, R3 ;  /* 0x00000003002a7202 */ /* 0x000fce0000000f00 */
.L_x_30849:
[----:B------:R-:W-:Y:S05]  /*3ed0*/  BSYNC B1 ;  /* 0x0000000000017941 */ /* 0x000fea0003800000 */
.L_x_30847:
        /* <DEDUP_REMOVED lines=16> */
.L_x_30853:
[----:B------:R-:W-:Y:S05]  /*3fe0*/  BSYNC B2 ;  /* 0x0000000000027941 */ /* 0x000fea0003800000 */
.L_x_30852:
        /* <DEDUP_REMOVED lines=44> */
.L_x_30851:
[----:B------:R-:W-:Y:S05]  /*42b0*/  BSYNC B1 ;  /* 0x0000000000017941 */ /* 0x000fea0003800000 */
.L_x_30850:
        /* <DEDUP_REMOVED lines=19> */
.L_x_30855:
[----:B------:R-:W-:-:S07]  /*43f0*/  MOV R32, R3 ;  /* 0x0000000300207202 */ /* 0x000fce0000000f00 */
.L_x_30856:
[----:B------:R-:W-:Y:S05]  /*4400*/  BSYNC B1 ;  /* 0x0000000000017941 */ /* 0x000fea0003800000 */
.L_x_30854:
        /* <DEDUP_REMOVED lines=16> */
.L_x_30860:
[----:B------:R-:W-:Y:S05]  /*4510*/  BSYNC B2 ;  /* 0x0000000000027941 */ /* 0x000fea0003800000 */
.L_x_30859:
        /* <DEDUP_REMOVED lines=44> */
.L_x_30858:
[----:B------:R-:W-:Y:S05]  /*47e0*/  BSYNC B1 ;  /* 0x0000000000017941 */ /* 0x000fea0003800000 */
.L_x_30857:
        /* <DEDUP_REMOVED lines=19> */
.L_x_30862:
[----:B------:R-:W-:-:S07]  /*4920*/  MOV R40, R3 ;  /* 0x0000000300287202 */ /* 0x000fce0000000f00 */
.L_x_30863:
[----:B------:R-:W-:Y:S05]  /*4930*/  BSYNC B1 ;  /* 0x0000000000017941 */ /* 0x000fea0003800000 */
.L_x_30861:
        /* <DEDUP_REMOVED lines=16> */
.L_x_30867:
[----:B------:R-:W-:Y:S05]  /*4a40*/  BSYNC B2 ;  /* 0x0000000000027941 */ /* 0x000fea0003800000 */
.L_x_30866:
        /* <DEDUP_REMOVED lines=44> */
.L_x_30865:
[----:B------:R-:W-:Y:S05]  /*4d10*/  BSYNC B1 ;  /* 0x0000000000017941 */ /* 0x000fea0003800000 */
.L_x_30864:
        /* <DEDUP_REMOVED lines=19> */
.L_x_30869:
[----:B------:R-:W-:-:S07]  /*4e50*/  MOV R34, R3 ;  /* 0x0000000300227202 */ /* 0x000fce0000000f00 */
.L_x_30870:
[----:B------:R-:W-:Y:S05]  /*4e60*/  BSYNC B1 ;  /* 0x0000000000017941 */ /* 0x000fea0003800000 */
.L_x_30868:
        /* <DEDUP_REMOVED lines=16> */
.L_x_30874:
[----:B------:R-:W-:Y:S05]  /*4f70*/  BSYNC B2 ;  /* 0x0000000000027941 */ /* 0x000fea0003800000 */
.L_x_30873:
        /* <DEDUP_REMOVED lines=44> */
.L_x_30872:
[----:B------:R-:W-:Y:S05]  /*5240*/  BSYNC B1 ;  /* 0x0000000000017941 */ /* 0x000fea0003800000 */
.L_x_30871:
[----:B------:R-:W-:Y:S01]  /*5250*/  I2FP.F32.U32 R37, R34 ;  /* 0x0000002200257245 */ /* 0x000fe20000201000 */
[----:B------:R-:W0:Y:S01]  /*5260*/  @P0 LDC.64 R32, c[0x0][0x230] ;  /* 0x00008c00ff200b82 */ /* 0x000e220000000a00 */
[----:B------:R-:W-:Y:S01]  /*5270*/  FMUL.FTZ R35, R35, R93 ;  /* 0x0000005d23237220 */ /* 0x000fe20000410000 */
[----:B------:R-:W-:Y:S01]  /*5280*/  SEL R36, RZ, 0x100, P3 ;  /* 0x00000100ff247807 */ /* 0x000fe20001800000 */
[----:B------:R-:W-:Y:S02]  /*5290*/  VIADD R98, R91, 0x60 ;  /* 0x000000605b627836 */ /* 0x000fe40000000000 */
[----:B------:R-:W-:Y:S01]  /*52a0*/  FFMA.FTZ R34, R37, R96, 1.1641532182693481445e-10 ;  /* 0x2f00000025227423 */ /* 0x000fe20000010060 */
[----:B------:R-:W-:Y:S01]  /*52b0*/  SEL R37, RZ, 0x10000, P4 ;  /* 0x00010000ff257807 */ /* 0x000fe20002000000 */
[----:B------:R-:W-:Y:S01]  /*52c0*/  FMUL.FTZ R35, R35, R94 ;  /* 0x0000005e23237220 */ /* 0x000fe20000410000 */
[----:B------:R-:W-:Y:S02]  /*52d0*/  IMAD.WIDE.U32 R38, R98, 0x10, R108 ;  /* 0x0000001062267825 */ /* 0x000fe400078e006c */
[----:B------:R-:W-:-:S04]  /*52e0*/  FSETP.GTU.FTZ.AND P5, PT, R34, R95, PT ;  /* 0x0000005f2200720b */ /* 0x000fc80003fbc000 */
[----:B------:R-:W-:Y:S02]  /*52f0*/  SEL R34, RZ, 0x1000000, P5 ;  /* 0x01000000ff227807 */ /* 0x000fe40002800000 */
[----:B------:R-:W-:Y:S02]  /*5300*/  FSEL R59, R35, RZ, !P5 ;  /* 0x000000ff233b7208 */ /* 0x000fe40006800000 */
[----:B------:R-:W-:Y:S02]  /*5310*/  IADD3 R34, R36, R34, R37 ;  /* 0x0000002224227210 */ /* 0x000fe40007ffe025 */
[----:B------:R-:W-:Y:S01]  /*5320*/  SEL R37, RZ, 0x1, P2 ;  /* 0x00000001ff257807 */ /* 0x000fe20001000000 */
[----:B------:R-:W-:-:S03]  /*5330*/  @P1 FADD.FTZ R59, R71, R59 ;  /* 0x0000003b473b1221 */ /* 0x000fc60000010000 */
[----:B------:R-:W-:Y:S01]  /*5340*/  IADD3 R41, R34, R37, RZ ;  /* 0x0000002522297210 */ /* 0x000fe20007ffe0ff */
[----:B------:R-:W-:-:S04]  /*5350*/  IMAD.WIDE.U32 R36, R97, 0x10, R130 ;  /* 0x0000001061247825 */ /* 0x000fc800078e0082 */
[----:B------:R-:W-:Y:S01]  /*5360*/  IMAD.WIDE.U32 R34, R97, 0x4, R132 ;  /* 0x0000000461227825 */ /* 0x000fe200078e0084 */
[----:B------:R-:W-:Y:S03]  /*5370*/  STG.E.128 desc[UR4][R36.64], R56 ;  /* 0x0000003824007986 */ /* 0x000fe6000c101d04 */
[----:B0-----:R-:W-:Y:S01]  /*5380*/  @P0 IMAD.WIDE.U32 R32, R98, 0x10, R32 ;  /* 0x0000001062200825 */ /* 0x001fe200078e0020 */
[----:B------:R0:W-:Y:S04]  /*5390*/  STG.E desc[UR4][R34.64], R41 ;  /* 0x0000002922007986 */ /* 0x0001e8000c101904 */
[----:B------:R1:W5:Y:S04]  /*53a0*/  @P0 LDG.E.128 R68, desc[UR4][R32.64] ;  /* 0x0000000420440981 */ /* 0x000368000c1e1d00 */
[----:B0-----:R1:W5:Y:S01]  /*53b0*/  LDG.E.128 R32, desc[UR4][R38.64] ;  /* 0x0000000426207981 */ /* 0x001362000c1e1d00 */
        /* <DEDUP_REMOVED lines=12> */
.L_x_30876:
[----:B------:R-:W-:-:S07]  /*5480*/  IMAD.MOV.U32 R42, RZ, RZ, R3 ;  /* 0x000000ffff2a7224 */ /* 0x000fce00078e0003 */
.L_x_30877:
[----:B------:R-:W-:Y:S05]  /*5490*/  BSYNC B1 ;  /* 0x0000000000017941 */ /* 0x000fea0003800000 */
.L_x_30875:
        /* <DEDUP_REMOVED lines=16> */
.L_x_30881:
[----:B------:R-:W-:Y:S05]  /*55a0*/  BSYNC B2 ;  /* 0x0000000000027941 */ /* 0x000fea0003800000 */
.L_x_30880:
        /* <DEDUP_REMOVED lines=44> */
.L_x_30879:
[----:B------:R-:W-:Y:S05]  /*5870*/  BSYNC B1 ;  /* 0x0000000000017941 */ /* 0x000fea0003800000 */
.L_x_30878:
[----:B------:R-:W-:Y:S01]  /*5880*/  I2FP.F32.U32 R37, R42 ;  /* 0x0000002a00257245 */ /* 0x000fe20000201000 */
[----:B-----5:R-:W-:Y:S01]  /*5890*/  FMUL.FTZ R39, R32, R93 ;  /* 0x0000005d20277220 */ /* 0x020fe20000410000 */
        /* <DEDUP_REMOVED lines=17> */
.L_x_30883:
[----:B------:R-:W-:-:S07]  /*59b0*/  IMAD.MOV.U32 R32, RZ, RZ, R3 ;  /* 0x000000ffff207224 */ /* 0x000fce00078e0003 */
.L_x_30884:
[----:B------:R-:W-:Y:S05]  /*59c0*/  BSYNC B1 ;  /* 0x0000000000017941 */ /* 0x000fea0003800000 */
.L_x_30882:
        /* <DEDUP_REMOVED lines=16> */
.L_x_30888:
[----:B------:R-:W-:Y:S05]  /*5ad0*/  BSYNC B2 ;  /* 0x0000000000027941 */ /* 0x000fea0003800000 */
.L_x_30887:
        /* <DEDUP_REMOVED lines=44> */
.L_x_30886:
[----:B------:R-:W-:Y:S05]  /*5da0*/  BSYNC B1 ;  /* 0x0000000000017941 */ /* 0x000fea0003800000 */
.L_x_30885:
        /* <DEDUP_REMOVED lines=19> */
.L_x_30890:
[----:B------:R-:W-:-:S07]  /*5ee0*/  IMAD.MOV.U32 R40, RZ, RZ, R3 ;  /* 0x000000ffff287224 */ /* 0x000fce00078e0003 */
.L_x_30891:
[----:B------:R-:W-:Y:S05]  /*5ef0*/  BSYNC B1 ;  /* 0x0000000000017941 */ /* 0x000fea0003800000 */
.L_x_30889:
        /* <DEDUP_REMOVED lines=16> */
.L_x_30895:
[----:B------:R-:W-:Y:S05]  /*6000*/  BSYNC B2 ;  /* 0x0000000000027941 */ /* 0x000fea0003800000 */
.L_x_30894:
        /* <DEDUP_REMOVED lines=44> */
.L_x_30893:
[----:B------:R-:W-:Y:S05]  /*62d0*/  BSYNC B1 ;  /* 0x0000000000017941 */ /* 0x000fea0003800000 */
.L_x_30892:
        /* <DEDUP_REMOVED lines=19> */
.L_x_30897:
[----:B------:R-:W-:-:S07]  /*6410*/  IMAD.MOV.U32 R34, RZ, RZ, R3 ;  /* 0x000000ffff227224 */ /* 0x000fce00078e0003 */
.L_x_30898:
[----:B------:R-:W-:Y:S05]  /*6420*/  BSYNC B1 ;  /* 0x0000000000017941 */ /* 0x000fea0003800000 */
.L_x_30896:
        /* <DEDUP_REMOVED lines=16> */
.L_x_30902:
[----:B------:R-:W-:Y:S05]  /*6530*/  BSYNC B2 ;  /* 0x0000000000027941 */ /* 0x000fea0003800000 */
.L_x_30901:
        /* <DEDUP_REMOVED lines=44> */
.L_x_30900:
[----:B------:R-:W-:Y:S05]  /*6800*/  BSYNC B1 ;  /* 0x0000000000017941 */ /* 0x000fea0003800000 */
.L_x_30899:
[----:B------:R-:W-:Y:S01]  /*6810*/  I2FP.F32.U32 R37, R34 ;  /* 0x0000002200257245 */ /* 0x000fe20000201000 */
[----:B------:R-:W0:Y:S01]  /*6820*/  @P0 LDC.64 R32, c[0x0][0x230] ;  /* 0x00008c00ff200b82 */ /* 0x000e220000000a00 */
[----:B------:R-:W-:Y:S01]  /*6830*/  FMUL.FTZ R35, R35, R93 ;  /* 0x0000005d23237220 */ /* 0x000fe20000410000 */
[----:B------:R-:W-:Y:S02]  /*6840*/  SEL R36, RZ, 0x100, P3 ;  /* 0x00000100ff247807 */ /* 0x000fe40001800000 */
[----:B------:R-:W-:Y:S01]  /*6850*/  FFMA.FTZ R34, R37, R96, 1.1641532182693481445e-10 ;  /* 0x2f00000025227423 */ /* 0x000fe20000010060 */
[----:B------:R-:W-:Y:S01]  /*6860*/  SEL R37, RZ, 0x10000, P4 ;  /* 0x00010000ff257807 */ /* 0x000fe20002000000 */
[----:B------:R-:W-:Y:S01]  /*6870*/  FMUL.FTZ R35, R35, R94 ;  /* 0x0000005e23237220 */ /* 0x000fe20000410000 */
[----:B------:R-:W-:Y:S02]  /*6880*/  IADD3 R99, R91, 0x80, RZ ;  /* 0x000000805b637810 */ /* 0x000fe40007ffe0ff */
[----:B------:R-:W-:-:S03]  /*6890*/  FSETP.GTU.FTZ.AND P5, PT, R34, R95, PT ;  /* 0x0000005f2200720b */ /* 0x000fc60003fbc000 */
[----:B------:R-:W-:Y:S01]  /*68a0*/  IMAD.WIDE.U32 R38, R99, 0x10, R108 ;  /* 0x0000001063267825 */ /* 0x000fe200078e006c */
[----:B------:R-:W-:Y:S02]  /*68b0*/  SEL R34, RZ, 0x1000000, P5 ;  /* 0x01000000ff227807 */ /* 0x000fe40002800000 */
[----:B------:R-:W-:Y:S02]  /*68c0*/  FSEL R55, R35, RZ, !P5 ;  /* 0x000000ff23377208 */ /* 0x000fe40006800000 */
[----:B------:R-:W-:Y:S02]  /*68d0*/  IADD3 R34, R36, R34, R37 ;  /* 0x0000002224227210 */ /* 0x000fe40007ffe025 */
[----:B------:R-:W-:Y:S01]  /*68e0*/  SEL R37, RZ, 0x1, P2 ;  /* 0x00000001ff257807 */ /* 0x000fe20001000000 */
[----:B------:R-:W-:-:S04]  /*68f0*/  @P1 FADD.FTZ R55, R71, R55 ;  /* 0x0000003747371221 */ /* 0x000fc80000010000 */
[----:B------:R-:W-:Y:S02]  /*6900*/  IMAD.IADD R41, R34, 0x1, R37 ;  /* 0x0000000122297824 */ /* 0x000fe400078e0225 */
        /* <DEDUP_REMOVED lines=19> */
.L_x_30904:
[----:B------:R-:W-:-:S07]  /*6a40*/  MOV R42, R3 ;  /* 0x00000003002a7202 */ /* 0x000fce0000000f00 */
.L_x_30905:
[----:B------:R-:W-:Y:S05]  /*6a50*/  BSYNC B1 ;  /* 0x0000000000017941 */ /* 0x000fea0003800000 */
.L_x_30903:
        /* <DEDUP_REMOVED lines=16> */
.L_x_30909:
[----:B------:R-:W-:Y:S05]  /*6b60*/  BSYNC B2 ;  /* 0x0000000000027941 */ /* 0x000fea0003800000 */
.L_x_30908:
        /* <DEDUP_REMOVED lines=44> */
.L_x_30907:
[----:B------:R-:W-:Y:S05]  /*6e30*/  BSYNC B1 ;  /* 0x0000000000017941 */ /* 0x000fea0003800000 */
.L_x_30906:
        /* <DEDUP_REMOVED lines=19> */
.L_x_30911:
[----:B------:R-:W-:-:S07]  /*6f70*/  MOV R32, R3 ;  /* 0x0000000300207202 */ /* 0x000fce0000000f00 */
.L_x_30912:
[----:B------:R-:W-:Y:S05]  /*6f80*/  BSYNC B1 ;  /* 0x0000000000017941 */ /* 0x000fea0003800000 */
.L_x_30910:
        /* <DEDUP_REMOVED lines=16> */
.L_x_30916:
[----:B------:R-:W-:Y:S05]  /*7090*/  BSYNC B2 ;  /* 0x0000000000027941 */ /* 0x000fea0003800000 */
.L_x_30915:
        /* <DEDUP_REMOVED lines=42> */
[----:B------:R-:W-:Y:S01]  /*7340*/  MOV R2, R36 ;  /* 0x0000002400027202 */ /* 0x000fe20000000f00 */
[----:B------:R-:W-:-:S07]  /*7350*/  IMAD.MOV.U32 R36, RZ, RZ, RZ ;  /* 0x000000ffff247224 */ /* 0x000fce00078e00ff */
.L_x_30914:
[----:B------:R-:W-:Y:S05]  /*7360*/  BSYNC B1 ;  /* 0x0000000000017941 */ /* 0x000fea0003800000 */
.L_x_30913:
        /* <DEDUP_REMOVED lines=19> */
.L_x_30918:
[----:B------:R-:W-:-:S07]  /*74a0*/  MOV R40, R3 ;  /* 0x0000000300287202 */ /* 0x000fce0000000f00 */
.L_x_30919:
[----:B------:R-:W-:Y:S05]  /*74b0*/  BSYNC B1 ;  /* 0x0000000000017941 */ /* 0x000fea0003800000 */
.L_x_30917:
        /* <DEDUP_REMOVED lines=16> */
.L_x_30923:
[----:B------:R-:W-:Y:S05]  /*75c0*/  BSYNC B2 ;  /* 0x0000000000027941 */ /* 0x000fea0003800000 */
.L_x_30922:
        /* <DEDUP_REMOVED lines=44> */
.L_x_30921:
[----:B------:R-:W-:Y:S05]  /*7890*/  BSYNC B1 ;  /* 0x0000000000017941 */ /* 0x000fea0003800000 */
.L_x_30920:
        /* <DEDUP_REMOVED lines=19> */
.L_x_30925:
[----:B------:R-:W-:-:S07]  /*79d0*/  MOV R34, R3 ;  /* 0x0000000300227202 */ /* 0x000fce0000000f00 */
.L_x_30926:
[----:B------:R-:W-:Y:S05]  /*79e0*/  BSYNC B1 ;  /* 0x0000000000017941 */ /* 0x000fea0003800000 */
.L_x_30924:
        /* <DEDUP_REMOVED lines=16> */
.L_x_30930:
[----:B------:R-:W-:Y:S05]  /*7af0*/  BSYNC B2 ;  /* 0x0000000000027941 */ /* 0x000fea0003800000 */
.L_x_30929:
        /* <DEDUP_REMOVED lines=44> */
.L_x_30928:
[----:B------:R-:W-:Y:S05]  /*7dc0*/  BSYNC B1 ;  /* 0x0000000000017941 */ /* 0x000fea0003800000 */
.L_x_30927:
        /* <DEDUP_REMOVED lines=35> */
.L_x_30932:
[----:B------:R-:W-:-:S07]  /*8000*/  MOV R42, R3 ;  /* 0x00000003002a7202 */ /* 0x000fce0000000f00 */
.L_x_30933:
[----:B------:R-:W-:Y:S05]  /*8010*/  BSYNC B1 ;  /* 0x0000000000017941 */ /* 0x000fea0003800000 */
.L_x_30931:
        /* <DEDUP_REMOVED lines=16> */
.L_x_30937:
[----:B------:R-:W-:Y:S05]  /*8120*/  BSYNC B2 ;  /* 0x0000000000027941 */ /* 0x000fea0003800000 */
.L_x_30936:
        /* <DEDUP_REMOVED lines=44> */
.L_x_30935:
[----:B------:R-:W-:Y:S05]  /*83f0*/  BSYNC B1 ;  /* 0x0000000000017941 */ /* 0x000fea0003800000 */
.L_x_30934:
        /* <DEDUP_REMOVED lines=19> */
.L_x_30939:
[----:B------:R-:W-:-:S07]  /*8530*/  MOV R32, R3 ;  /* 0x0000000300207202 */ /* 0x000fce0000000f00 */
.L_x_30940:
[----:B------:R-:W-:Y:S05]  /*8540*/  BSYNC B1 ;  /* 0x0000000000017941 */ /* 0x000fea0003800000 */
.L_x_30938:
        /* <DEDUP_REMOVED lines=16> */
.L_x_30944:
[----:B------:R-:W-:Y:S05]  /*8650*/  BSYNC B2 ;  /* 0x0000000000027941 */ /* 0x000fea0003800000 */
.L_x_30943:
        /* <DEDUP_REMOVED lines=44> */
.L_x_30942:
[----:B------:R-:W-:Y:S05]  /*8920*/  BSYNC B1 ;  /* 0x0000000000017941 */ /* 0x000fea0003800000 */
.L_x_30941:
        /* <DEDUP_REMOVED lines=19> */
.L_x_30946:
[----:B------:R-:W-:-:S07]  /*8a60*/  MOV R40, R3 ;  /* 0x0000000300287202 */ /* 0x000fce0000000f00 */
.L_x_30947:
[----:B------:R-:W-:Y:S05]  /*8a70*/  BSYNC B1 ;  /* 0x0000000000017941 */ /* 0x000fea0003800000 */
.L_x_30945:
        /* <DEDUP_REMOVED lines=16> */
.L_x_30951:
[----:B------:R-:W-:Y:S05]  /*8b80*/  BSYNC B2 ;  /* 0x0000000000027941 */ /* 0x000fea0003800000 */
.L_x_30950:
        /* <DEDUP_REMOVED lines=44> */
.L_x_30949:
[----:B------:R-:W-:Y:S05]  /*8e50*/  BSYNC B1 ;  /* 0x0000000000017941 */ /* 0x000fea0003800000 */
.L_x_30948:
        /* <DEDUP_REMOVED lines=19> */
.L_x_30953:
[----:B------:R-:W-:-:S07]  /*8f90*/  MOV R34, R3 ;  /* 0x0000000300227202 */ /* 0x000fce0000000f00 */
.L_x_30954:
[----:B------:R-:W-:Y:S05]  /*8fa0*/  BSYNC B1 ;  /* 0x0000000000017941 */ /* 0x000fea0003800000 */
.L_x_30952:
        /* <DEDUP_REMOVED lines=16> */
.L_x_30958:
[----:B------:R-:W-:Y:S05]  /*90b0*/  BSYNC B2 ;  /* 0x0000000000027941 */ /* 0x000fea0003800000 */
.L_x_30957:
        /* <DEDUP_REMOVED lines=44> */
.L_x_30956:
[----:B------:R-:W-:Y:S05]  /*9380*/  BSYNC B1 ;  /* 0x0000000000017941 */ /* 0x000fea0003800000 */
.L_x_30955:
        /* <DEDUP_REMOVED lines=35> */
.L_x_30960:
[----:B------:R-:W-:-:S07]  /*95c0*/  IMAD.MOV.U32 R42, RZ, RZ, R3 ;  /* 0x000000ffff2a7224 */ /* 0x000fce00078e0003 */
.L_x_30961:
[----:B------:R-:W-:Y:S05]  /*95d0*/  BSYNC B1 ;  /* 0x0000000000017941 */ /* 0x000fea0003800000 */
.L_x_30959:
        /* <DEDUP_REMOVED lines=16> */
.L_x_30965:
[----:B------:R-:W-:Y:S05]  /*96e0*/  BSYNC B2 ;  /* 0x0000000000027941 */ /* 0x000fea0003800000 */
.L_x_30964:
        /* <DEDUP_REMOVED lines=44> */
.L_x_30963:
[----:B------:R-:W-:Y:S05]  /*99b0*/  BSYNC B1 ;  /* 0x0000000000017941 */ /* 0x000fea0003800000 */
.L_x_30962:
        /* <DEDUP_REMOVED lines=19> */
.L_x_30967:
[----:B------:R-:W-:-:S07]  /*9af0*/  IMAD.MOV.U32 R32, RZ, RZ, R3 ;  /* 0x000000ffff207224 */ /* 0x000fce00078e0003 */
.L_x_30968:
[----:B------:R-:W-:Y:S05]  /*9b00*/  BSYNC B1 ;  /* 0x0000000000017941 */ /* 0x000fea0003800000 */
.L_x_30966:
        /* <DEDUP_REMOVED lines=16> */
.L_x_30972:
[----:B------:R-:W-:Y:S05]  /*9c10*/  BSYNC B2 ;  /* 0x0000000000027941 */ /* 0x000fea0003800000 */
.L_x_30971:
        /* <DEDUP_REMOVED lines=44> */
.L_x_30970:
[----:B------:R-:W-:Y:S05]  /*9ee0*/  BSYNC B1 ;  /* 0x0000000000017941 */ /* 0x000fea0003800000 */
.L_x_30969:
        /* <DEDUP_REMOVED lines=19> */
.L_x_30974:
[----:B------:R-:W-:-:S07]  /*a020*/  IMAD.MOV.U32 R42, RZ, RZ, R3 ;  /* 0x000000ffff2a7224 */ /* 0x000fce00078e0003 */
.L_x_30975:
[----:B------:R-:W-:Y:S05]  /*a030*/  BSYNC B1 ;  /* 0x0000000000017941 */ /* 0x000fea0003800000 */
.L_x_30973:
        /* <DEDUP_REMOVED lines=16> */
.L_x_30979:
[----:B------:R-:W-:Y:S05]  /*a140*/  BSYNC B2 ;  /* 0x0000000000027941 */ /* 0x000fea0003800000 */
.L_x_30978:
        /* <DEDUP_REMOVED lines=44> */
.L_x_30977:
[----:B------:R-:W-:Y:S05]  /*a410*/  BSYNC B1 ;  /* 0x0000000000017941 */ /* 0x000fea0003800000 */
.L_x_30976:
        /* <DEDUP_REMOVED lines=19> */
.L_x_30981:
[----:B------:R-:W-:-:S07]  /*a550*/  IMAD.MOV.U32 R34, RZ, RZ, R3 ;  /* 0x000000ffff227224 */ /* 0x000fce00078e0003 */
.L_x_30982:
[----:B------:R-:W-:Y:S05]  /*a560*/  BSYNC B1 ;  /* 0x0000000000017941 */ /* 0x000fea0003800000 */
.L_x_30980:
        /* <DEDUP_REMOVED lines=16> */
.L_x_30986:
[----:B------:R-:W-:Y:S05]  /*a670*/  BSYNC B2 ;  /* 0x0000000000027941 */ /* 0x000fea0003800000 */
.L_x_30985:
        /* <DEDUP_REMOVED lines=44> */
.L_x_30984:
[----:B------:R-:W-:Y:S05]  /*a940*/  BSYNC B1 ;  /* 0x0000000000017941 */ /* 0x000fea0003800000 */
.L_x_30983:
        /* <DEDUP_REMOVED lines=35> */
.L_x_30988:
[----:B------:R-:W-:-:S07]  /*ab80*/  MOV R74, R3 ;  /* 0x00000003004a7202 */ /* 0x000fce0000000f00 */
.L_x_30989:
[----:B------:R-:W-:Y:S05]  /*ab90*/  BSYNC B1 ;  /* 0x0000000000017941 */ /* 0x000fea0003800000 */
.L_x_30987:
        /* <DEDUP_REMOVED lines=16> */
.L_x_30993:
[----:B------:R-:W-:Y:S05]  /*aca0*/  BSYNC B2 ;  /* 0x0000000000027941 */ /* 0x000fea0003800000 */
.L_x_30992:
        /* <DEDUP_REMOVED lines=44> */
.L_x_30991:
[----:B------:R-:W-:Y:S05]  /*af70*/  BSYNC B1 ;  /* 0x0000000000017941 */ /* 0x000fea0003800000 */
.L_x_30990:
        /* <DEDUP_REMOVED lines=19> */
.L_x_30995:
[----:B------:R-:W-:-:S07]  /*b0b0*/  MOV R32, R3 ;  /* 0x0000000300207202 */ /* 0x000fce0000000f00 */
.L_x_30996:
[----:B------:R-:W-:Y:S05]  /*b0c0*/  BSYNC B1 ;  /* 0x0000000000017941 */ /* 0x000fea0003800000 */
.L_x_30994:
        /* <DEDUP_REMOVED lines=16> */
.L_x_31000:
[----:B------:R-:W-:Y:S05]  /*b1d0*/  BSYNC B2 ;  /* 0x0000000000027941 */ /* 0x000fea0003800000 */
.L_x_30999:
        /* <DEDUP_REMOVED lines=44> */
.L_x_30998:
[----:B------:R-:W-:Y:S05]  /*b4a0*/  BSYNC B1 ;  /* 0x0000000000017941 */ /* 0x000fea0003800000 */
.L_x_30997:
        /* <DEDUP_REMOVED lines=19> */
.L_x_31002:
[----:B------:R-:W-:-:S07]  /*b5e0*/  MOV R74, R3 ;  /* 0x00000003004a7202 */ /* 0x000fce0000000f00 */
.L_x_31003:
[----:B------:R-:W-:Y:S05]  /*b5f0*/  BSYNC B1 ;  /* 0x0000000000017941 */ /* 0x000fea0003800000 */
.L_x_31001:
        /* <DEDUP_REMOVED lines=16> */
.L_x_31007:
[----:B------:R-:W-:Y:S05]  /*b700*/  BSYNC B2 ;  /* 0x0000000000027941 */ /* 0x000fea0003800000 */
.L_x_31006:
        /* <DEDUP_REMOVED lines=44> */
.L_x_31005:
[----:B------:R-:W-:Y:S05]  /*b9d0*/  BSYNC B1 ;  /* 0x0000000000017941 */ /* 0x000fea0003800000 */
.L_x_31004:
        /* <DEDUP_REMOVED lines=19> */
.L_x_31009:
[----:B------:R-:W-:-:S07]  /*bb10*/  MOV R34, R3 ;  /* 0x0000000300227202 */ /* 0x000fce0000000f00 */
.L_x_31010:
[----:B------:R-:W-:Y:S05]  /*bb20*/  BSYNC B1 ;  /* 0x0000000000017941 */ /* 0x000fea0003800000 */
.L_x_31008:
        /* <DEDUP_REMOVED lines=16> */
.L_x_31014:
[----:B------:R-:W-:Y:S05]  /*bc30*/  BSYNC B2 ;  /* 0x0000000000027941 */ /* 0x000fea0003800000 */
.L_x_31013:
        /* <DEDUP_REMOVED lines=44> */
.L_x_31012:
[----:B------:R-:W-:Y:S05]  /*bf00*/  BSYNC B1 ;  /* 0x0000000000017941 */ /* 0x000fea0003800000 */
.L_x_31011:
[----:B------:R-:W-:Y:S01]  /*bf10*/  I2FP.F32.U32 R33, R34 ;  /* 0x0000002200217245 */ /* 0x000fe20000201000 */
[----:B------:R-:W-:Y:S01]  /*bf20*/  FMUL.FTZ R35, R35, R93 ;  /* 0x0000005d23237220 */ /* 0x000fe20000410000 */
[----:B------:R-:W-:Y:S02]  /*bf30*/  SEL R73, RZ, 0x10000, P4 ;  /* 0x00010000ff497807 */ /* 0x000fe40002000000 */
[----:B------:R-:W-:Y:S01]  /*bf40*/  SEL R74, RZ, 0x100, P3 ;  /* 0x00000100ff4a7807 */ /* 0x000fe20001800000 */
[----:B------:R-:W-:Y:S01]  /*bf50*/  FFMA.FTZ R34, R33, R96, 1.1641532182693481445e-10 ;  /* 0x2f00000021227423 */ /* 0x000fe20000010060 */
[----:B------:R-:W-:Y:S01]  /*bf60*/  FMUL.FTZ R35, R35, R94 ;  /* 0x0000005e23237220 */ /* 0x000fe20000410000 */
[----:B------:R-:W0:Y:S01]  /*bf70*/  @P0 LDC.64 R32, c[0x0][0x230] ;  /* 0x00008c00ff200b82 */ /* 0x000e220000000a00 */
[----:B------:R-:W-:Y:S02]  /*bf80*/  IADD3 R106, R91, 0x100, RZ ;  /* 0x000001005b6a7810 */ /* 0x000fe40007ffe0ff */
[----:B------:R-:W-:-:S04]  /*bf90*/  FSETP.GTU.FTZ.AND P5, PT, R34, R95, PT ;  /* 0x0000005f2200720b */ /* 0x000fc80003fbc000 */
[----:B------:R-:W-:Y:S02]  /*bfa0*/  FSEL R39, R35, RZ, !P5 ;  /* 0x000000ff23277208 */ /* 0x000fe40006800000 */
[----:B------:R-:W-:-:S03]  /*bfb0*/  SEL R34, RZ, 0x1000000, P5 ;  /* 0x01000000ff227807 */ /* 0x000fc60002800000 */
[----:B------:R-:W-:Y:S01]  /*bfc0*/  @P1 FADD.FTZ R39, R71, R39 ;  /* 0x0000002747271221 */ /* 0x000fe20000010000 */
[----:B------:R-:W-:Y:S01]  /*bfd0*/  IADD3 R73, R74, R34, R73 ;  /* 0x000000224a497210 */ /* 0x000fe20007ffe049 */
[----:B------:R-:W-:Y:S01]  /*bfe0*/  IMAD.WIDE.U32 R34, R103, 0x10, R130 ;  /* 0x0000001067227825 */ /* 0x000fe200078e0082 */
[----:B------:R-:W-:-:S04]  /*bff0*/  SEL R74, RZ, 0x1, P2 ;  /* 0x00000001ff4a7807 */ /* 0x000fc80001000000 */
[----:B------:R1:W-:Y:S01]  /*c000*/  STG.E.128 desc[UR4][R34.64], R36 ;  /* 0x0000002422007986 */ /* 0x0003e2000c101d04 */
[----:B------:R-:W-:Y:S01]  /*c010*/  IADD3 R73, R73, R74, RZ ;  /* 0x0000004a49497210 */ /* 0x000fe20007ffe0ff */
[----:B0-----:R-:W-:-:S04]  /*c020*/  @P0 IMAD.WIDE.U32 R32, R106, 0x10, R32 ;  /* 0x000000106a200825 */ /* 0x001fc800078e0020 */
[----:B-1----:R-:W-:-:S05]  /*c030*/  IMAD.WIDE.U32 R34, R103, 0x4, R132 ;  /* 0x0000000467227825 */ /* 0x002fca00078e0084 */
[----:B------:R0:W-:Y:S04]  /*c040*/  STG.E desc[UR4][R34.64], R73 ;  /* 0x0000004922007986 */ /* 0x0001e8000c101904 */
[----:B------:R1:W5:Y:S01]  /*c050*/  @P0 LDG.E.128 R68, desc[UR4][R32.64] ;  /* 0x0000000420440981 */ /* 0x000362000c1e1d00 */
[----:B0-----:R-:W-:-:S06]  /*c060*/  IMAD.WIDE.U32 R34, R106, 0x10, R108 ;  /* 0x000000106a227825 */ /* 0x001fcc00078e006c */
        /* <DEDUP_REMOVED lines=13> */
.L_x_31016:
[----:B------:R-:W-:-:S07]  /*c140*/  MOV R101, R3 ;  /* 0x0000000300657202 */ /* 0x000fce0000000f00 */
.L_x_31017:
[----:B------:R-:W-:Y:S05]  /*c150*/  BSYNC B1 ;  /* 0x0000000000017941 */ /* 0x000fea0003800000 */
.L_x_31015:
        /* <DEDUP_REMOVED lines=16> */
.L_x_31021:
[----:B------:R-:W-:Y:S05]  /*c260*/  BSYNC B2 ;  /* 0x0000000000027941 */ /* 0x000fea0003800000 */
.L_x_31020:
        /* <DEDUP_REMOVED lines=44> */
.L_x_31019:
[----:B------:R-:W-:Y:S05]  /*c530*/  BSYNC B1 ;  /* 0x0000000000017941 */ /* 0x000fea0003800000 */
.L_x_31018:
[----:B------:R-:W-:Y:S01]  /*c540*/  I2FP.F32.U32 R73, R101 ;  /* 0x0000006500497245 */ /* 0x000fe20000201000 */
[----:B------:R-:W-:Y:S01]  /*c550*/  BSSY B1, `(.L_x_31022) ;  /* 0x0000013000017945 */ /* 0x000fe20003800000 */
[C---:B------:R-:W-:Y:S01]  /*c560*/  ISETP.NE.AND P3, PT, R74.reuse, 0x1, PT ;  /* 0x000000014a00780c */ /* 0x040fe20003f65270 */
[----:B------:R-:W-:Y:S02]  /*c570*/  VIADD R75, R74, 0x1 ;  /* 0x000000014a4b7836 */ /* 0x000fe40000000000 */
[----:B------:R-:W-:Y:S01]  /*c580*/  FFMA.FTZ R72, R73, R96, 1.1641532182693481445e-10 ;  /* 0x2f00000049487423 */ /* 0x000fe20000010060 */
[----:B-----5:R-:W-:-:S04]  /*c590*/  FMUL.FTZ R73, R32, R93 ;  /* 0x0000005d20497220 */ /* 0x020fc80000410000 */
        /* <DEDUP_REMOVED lines=13> */
.L_x_31023:
[----:B------:R-:W-:-:S07]  /*c670*/  MOV R101, R3 ;  /* 0x0000000300657202 */ /* 0x000fce0000000f00 */
.L_x_31024:
[----:B------:R-:W-:Y:S05]  /*c680*/  BSYNC B1 ;  /* 0x0000000000017941 */ /* 0x000fea0003800000 */
.L_x_31022:
        /* <DEDUP_REMOVED lines=16> */
.L_x_31028:
[----:B------:R-:W-:Y:S05]  /*c790*/  BSYNC B2 ;  /* 0x0000000000027941 */ /* 0x000fea0003800000 */
.L_x_31027:
        /* <DEDUP_REMOVED lines=38> */
[----:B------:R-:W-:-:S03]  /*ca00*/  HFMA2.MMA R75, -RZ, RZ, 0, 0 ;  /* 0x00000000ff4b7435 */ /* 0x000fc600000001ff */
[----:B------:R-:W-:Y:S01]  /*ca10*/  IMAD.MOV.U32 R3, RZ, RZ, R72 ;  /* 0x000000ffff037224 */ /* 0x000fe200078e0048 */
[----:B------:R-:W-:Y:S01]  /*ca20*/  LOP3.LUT R24, R73, UR34, R74, 0x96, !PT ;  /* 0x0000002249187c12 */ /* 0x000fe2000f8e964a */
[----:B------:R-:W-:-:S05]  /*ca30*/  IMAD.WIDE.U32 R72, R23, -0x2daee0ad, RZ ;  /* 0xd2511f5317487825 */ /* 0x000fca00078e00ff */
[----:B------:R-:W-:Y:S02]  /*ca40*/  LOP3.LUT R23, R73, UR35, R2, 0x96, !PT ;  /* 0x0000002349177c12 */ /* 0x000fe4000f8e9602 */
[----:B------:R-:W-:-:S07]  /*ca50*/  MOV R2, R72 ;  /* 0x0000004800027202 */ /* 0x000fce0000000f00 */
.L_x_31026:
[----:B------:R-:W-:Y:S05]  /*ca60*/  BSYNC B1 ;  /* 0x0000000000017941 */ /* 0x000fea0003800000 */
.L_x_31025:
        /* <DEDUP_REMOVED lines=19> */
.L_x_31030:
[----:B------:R-:W-:-:S07]  /*cba0*/  MOV R101, R3 ;  /* 0x0000000300657202 */ /* 0x000fce0000000f00 */
.L_x_31031:
[----:B------:R-:W-:Y:S05]  /*cbb0*/  BSYNC B1 ;  /* 0x0000000000017941 */ /* 0x000fea0003800000 */
.L_x_31029:
        /* <DEDUP_REMOVED lines=16> */
.L_x_31035:
[----:B------:R-:W-:Y:S05]  /*ccc0*/  BSYNC B2 ;  /* 0x0000000000027941 */ /* 0x000fea0003800000 */
.L_x_31034:
        /* <DEDUP_REMOVED lines=44> */
.L_x_31033:
[----:B------:R-:W-:Y:S05]  /*cf90*/  BSYNC B1 ;  /* 0x0000000000017941 */ /* 0x000fea0003800000 */
.L_x_31032:
[----:B------:R-:W-:Y:S01]  /*cfa0*/  I2FP.F32.U32 R73, R101 ;  /* 0x0000006500497245 */ /* 0x000fe20000201000 */
[----:B------:R-:W-:Y:S01]  /*cfb0*/  BSSY B1, `(.L_x_31036) ;  /* 0x0000013000017945 */ /* 0x000fe20003800000 */
[C---:B------:R-:W-:Y:S01]  /*cfc0*/  ISETP.NE.AND P5, PT, R74.reuse, 0x1, PT ;  /* 0x000000014a00780c */ /* 0x040fe20003fa5270 */
        /* <DEDUP_REMOVED lines=16> */
.L_x_31037:
[----:B------:R-:W-:-:S07]  /*d0d0*/  MOV R101, R3 ;  /* 0x0000000300657202 */ /* 0x000fce0000000f00 */
.L_x_31038:
[----:B------:R-:W-:Y:S05]  /*d0e0*/  BSYNC B1 ;  /* 0x0000000000017941 */ /* 0x000fea0003800000 */
.L_x_31036:
        /* <DEDUP_REMOVED lines=16> */
.L_x_31042:
[----:B------:R-:W-:Y:S05]  /*d1f0*/  BSYNC B2 ;  /* 0x0000000000027941 */ /* 0x000fea0003800000 */
.L_x_31041:
        /* <DEDUP_REMOVED lines=44> */
.L_x_31040:
[----:B------:R-:W-:Y:S05]  /*d4c0*/  BSYNC B1 ;  /* 0x0000000000017941 */ /* 0x000fea0003800000 */
.L_x_31039:
[----:B------:R-:W-:Y:S01]  /*d4d0*/  I2FP.F32.U32 R73, R101 ;  /* 0x0000006500497245 */ /* 0x000fe20000201000 */
[----:B------:R-:W-:Y:S01]  /*d4e0*/  FMUL.FTZ R35, R35, R93 ;  /* 0x0000005d23237220 */ /* 0x000fe20000410000 */
[----:B------:R-:W-:Y:S02]  /*d4f0*/  SEL R74, RZ, 0x100, P3 ;  /* 0x00000100ff4a7807 */ /* 0x000fe40001800000 */
[----:B------:R-:W-:Y:S01]  /*d500*/  SEL R75, RZ, 0x1, P2 ;  /* 0x00000001ff4b7807 */ /* 0x000fe20001000000 */
[----:B------:R-:W-:Y:S01]  /*d510*/  FFMA.FTZ R72, R73, R96, 1.1641532182693481445e-10 ;  /* 0x2f00000049487423 */ /* 0x000fe20000010060 */
[----:B------:R-:W-:Y:S01]  /*d520*/  FMUL.FTZ R35, R35, R94 ;  /* 0x0000005e23237220 */ /* 0x000fe20000410000 */
[----:B------:R-:W-:Y:S02]  /*d530*/  SEL R73, RZ, 0x10000, P4 ;  /* 0x00010000ff497807 */ /* 0x000fe40002000000 */
[----:B------:R-:W-:Y:S02]  /*d540*/  IADD3 R101, R91, 0x120, RZ ;  /* 0x000001205b657810 */ /* 0x000fe40007ffe0ff */
[----:B------:R-:W-:-:S04]  /*d550*/  FSETP.GTU.FTZ.AND P5, PT, R72, R95, PT ;  /* 0x0000005f4800720b */ /* 0x000fc80003fbc000 */
[----:B------:R-:W-:Y:S02]  /*d560*/  FSEL R35, R35, RZ, !P5 ;  /* 0x000000ff23237208 */ /* 0x000fe40006800000 */
[----:B------:R-:W-:-:S03]  /*d570*/  SEL R72, RZ, 0x1000000, P5 ;  /* 0x01000000ff487807 */ /* 0x000fc60002800000 */
[----:B------:R-:W-:Y:S01]  /*d580*/  @P1 FADD.FTZ R35, R71, R35 ;  /* 0x0000002347231221 */ /* 0x000fe20000010000 */
[----:B------:R-:W-:Y:S01]  /*d590*/  IADD3 R74, R74, R72, R73 ;  /* 0x000000484a4a7210 */ /* 0x000fe20007ffe049 */
[----:B------:R-:W-:-:S04]  /*d5a0*/  IMAD.WIDE.U32 R72, R106, 0x10, R130 ;  /* 0x000000106a487825 */ /* 0x000fc800078e0082 */
[----:B------:R-:W-:Y:S01]  /*d5b0*/  IMAD.IADD R105, R74, 0x1, R75 ;  /* 0x000000014a697824 */ /* 0x000fe200078e024b */
[----:B------:R0:W-:Y:S01]  /*d5c0*/  STG.E.128 desc[UR4][R72.64], R32 ;  /* 0x0000002048007986 */ /* 0x0001e2000c101d04 */
[----:B------:R-:W-:-:S05]  /*d5d0*/  IMAD.WIDE.U32 R74, R106, 0x4, R132 ;  /* 0x000000046a4a7825 */ /* 0x000fca00078e0084 */
[----:B------:R1:W-:Y:S01]  /*d5e0*/  STG.E desc[UR4][R74.64], R105 ;  /* 0x000000694a007986 */ /* 0x0003e2000c101904 */
[----:B0-----:R-:W0:Y:S02]  /*d5f0*/  @P0 LDC.64 R72, c[0x0][0x230] ;  /* 0x00008c00ff480b82 */ /* 0x001e240000000a00 */
[----:B0-----:R-:W-:-:S05]  /*d600*/  @P0 IMAD.WIDE.U32 R72, R101, 0x10, R72 ;  /* 0x0000001065480825 */ /* 0x001fca00078e0048 */
[----:B------:R0:W5:Y:S02]  /*d610*/  @P0 LDG.E.128 R68, desc[UR4][R72.64] ;  /* 0x0000000448440981 */ /* 0x000164000c1e1d00 */
[----:B0-----:R-:W-:-:S06]  /*d620*/  IMAD.WIDE.U32 R72, R101, 0x10, R108 ;  /* 0x0000001065487825 */ /* 0x001fcc00078e006c */
[----:B-1----:R-:W5:Y:S01]  /*d630*/  LDG.E.128 R72, desc[UR4][R72.64] ;  /* 0x0000000448487981 */ /* 0x002f62000c1e1d00 */
        /* <DEDUP_REMOVED lines=12> */
.L_x_31044:
[----:B------:R-:W-:-:S07]  /*d700*/  IMAD.MOV.U32 R129, RZ, RZ, R3 ;  /* 0x000000ffff817224 */ /* 0x000fce00078e0003 */
.L_x_31045:
[----:B------:R-:W-:Y:S05]  /*d710*/  BSYNC B1 ;  /* 0x0000000000017941 */ /* 0x000fea0003800000 */
.L_x_31043:
        /* <DEDUP_REMOVED lines=16> */
.L_x_31049:
[----:B------:R-:W-:Y:S05]  /*d820*/  BSYNC B2 ;  /* 0x0000000000027941 */ /* 0x000fea0003800000 */
.L_x_31048:
        /* <DEDUP_REMOVED lines=42> */
[----:B------:R-:W-:Y:S01]  /*dad0*/  LOP3.LUT R23, R105, UR35, R2, 0x96, !PT ;  /* 0x0000002369177c12 */ /* 0x000fe2000f8e9602 */
[----:B------:R-:W-:-:S07]  /*dae0*/  IMAD.MOV.U32 R2, RZ, RZ, R104 ;  /* 0x000000ffff027224 */ /* 0x000fce00078e0068 */
.L_x_31047:
[----:B------:R-:W-:Y:S05]  /*daf0*/  BSYNC B1 ;  /* 0x0000000000017941 */ /* 0x000fea0003800000 */
.L_x_31046:
[----:B------:R-:W-:Y:S01]  /*db00*/  I2FP.F32.U32 R105, R129 ;  /* 0x0000008100697245 */ /* 0x000fe20000201000 */
[----:B------:R-:W-:Y:S01]  /*db10*/  BSSY B1, `(.L_x_31050) ;  /* 0x0000013000017945 */ /* 0x000fe20003800000 */
[C---:B------:R-:W-:Y:S02]  /*db20*/  ISETP.NE.AND P2, PT, R108.reuse, 0x1, PT ;  /* 0x000000016c00780c */ /* 0x040fe40003f45270 */
[----:B------:R-:W-:Y:S01]  /*db30*/  IADD3 R109, R108, 0x1, RZ ;  /* 0x000000016c6d7810 */ /* 0x000fe20007ffe0ff */
[----:B------:R-:W-:Y:S01]  /*db40*/  FFMA.FTZ R104, R105, R96, 1.1641532182693481445e-10 ;  /* 0x2f00000069687423 */ /* 0x000fe20000010060 */
[----:B-----5:R-:W-:-:S04]  /*db50*/  FMUL.FTZ R105, R72, R93 ;  /* 0x0000005d48697220 */ /* 0x020fc80000410000 */
        /* <DEDUP_REMOVED lines=13> */
.L_x_31051:
[----:B------:R-:W-:-:S07]  /*dc30*/  IMAD.MOV.U32 R129, RZ, RZ, R3 ;  /* 0x000000ffff817224 */ /* 0x000fce00078e0003 */
.L_x_31052:
[----:B------:R-:W-:Y:S05]  /*dc40*/  BSYNC B1 ;  /* 0x0000000000017941 */ /* 0x000fea0003800000 */
.L_x_31050:
        /* <DEDUP_REMOVED lines=16> */
.L_x_31056:
[----:B------:R-:W-:Y:S05]  /*dd50*/  BSYNC B2 ;  /* 0x0000000000027941 */ /* 0x000fea0003800000 */
.L_x_31055:
        /* <DEDUP_REMOVED lines=41> */
[----:B------:R-:W-:-:S05]  /*dff0*/  IMAD.WIDE.U32 R104, R23, -0x2daee0ad, RZ ;  /* 0xd2511f5317687825 */ /* 0x000fca00078e00ff */
[----:B------:R-:W-:Y:S01]  /*e000*/  LOP3.LUT R23, R105, UR35, R2, 0x96, !PT ;  /* 0x0000002369177c12 */ /* 0x000fe2000f8e9602 */
[----:B------:R-:W-:-:S07]  /*e010*/  IMAD.MOV.U32 R2, RZ, RZ, R104 ;  /* 0x000000ffff027224 */ /* 0x000fce00078e0068 */
.L_x_31054:
[----:B------:R-:W-:Y:S05]  /*e020*/  BSYNC B1 ;  /* 0x0000000000017941 */ /* 0x000fea0003800000 */
.L_x_31053:
        /* <DEDUP_REMOVED lines=19> */
.L_x_31058:
[----:B------:R-:W-:-:S07]  /*e160*/  IMAD.MOV.U32 R129, RZ, RZ, R3 ;  /* 0x000000ffff817224 */ /* 0x000fce00078e0003 */
.L_x_31059:
[----:B------:R-:W-:Y:S05]  /*e170*/  BSYNC B1 ;  /* 0x0000000000017941 */ /* 0x000fea0003800000 */
.L_x_31057:
        /* <DEDUP_REMOVED lines=16> */
.L_x_31063:
[----:B------:R-:W-:Y:S05]  /*e280*/  BSYNC B2 ;  /* 0x0000000000027941 */ /* 0x000fea0003800000 */
.L_x_31062:
        /* <DEDUP_REMOVED lines=44> */
.L_x_31061:
[----:B------:R-:W-:Y:S05]  /*e550*/  BSYNC B1 ;  /* 0x0000000000017941 */ /* 0x000fea0003800000 */
.L_x_31060:
[----:B------:R-:W-:Y:S01]  /*e560*/  I2FP.F32.U32 R105, R129 ;  /* 0x0000008100697245 */ /* 0x000fe20000201000 */
[----:B------:R-:W-:Y:S01]  /*e570*/  BSSY B1, `(.L_x_31064) ;  /* 0x0000013000017945 */ /* 0x000fe20003800000 */
[----:B------:R-:W-:-:S03]  /*e580*/  ISETP.NE.AND P4, PT, R108, 0x1, PT ;  /* 0x000000016c00780c */ /* 0x000fc60003f85270 */
        /* <DEDUP_REMOVED lines=16> */
.L_x_31065:
[----:B------:R-:W-:-:S07]  /*e690*/  IMAD.MOV.U32 R129, RZ, RZ, R3 ;  /* 0x000000ffff817224 */ /* 0x000fce00078e0003 */
.L_x_31066:
[----:B------:R-:W-:Y:S05]  /*e6a0*/  BSYNC B1 ;  /* 0x0000000000017941 */ /* 0x000fea0003800000 */
.L_x_31064:
        /* <DEDUP_REMOVED lines=16> */
.L_x_31070:
[----:B------:R-:W-:Y:S05]  /*e7b0*/  BSYNC B2 ;  /* 0x0000000000027941 */ /* 0x000fea0003800000 */
.L_x_31069:
        /* <DEDUP_REMOVED lines=42> */
[----:B------:R-:W-:Y:S01]  /*ea60*/  IMAD.MOV.U32 R2, RZ, RZ, R104 ;  /* 0x000000ffff027224 */ /* 0x000fe200078e0068 */
[----:B------:R-:W-:-:S11]  /*ea70*/  HFMA2.MMA R104, -RZ, RZ, 0, 0 ;  /* 0x00000000ff687435 */ /* 0x000fd600000001ff */
.L_x_31068:
[----:B------:R-:W-:Y:S05]  /*ea80*/  BSYNC B1 ;  /* 0x0000000000017941 */ /* 0x000fea0003800000 */
.L_x_31067:
[----:B------:R-:W-:Y:S01]  /*ea90*/  I2FP.F32.U32 R105, R129 ;  /* 0x0000008100697245 */ /* 0x000fe20000201000 */
[----:B------:R-:W-:Y:S01]  /*eaa0*/  FMUL.FTZ R75, R75, R93 ;  /* 0x0000005d4b4b7220 */ /* 0x000fe20000410000 */
[----:B------:R-:W-:-:S03]  /*eab0*/  UMOV UR8, 0xffffffff ;  /* 0xffffffff00087882 */ /* 0x000fc60000000000 */
[----:B------:R-:W-:Y:S01]  /*eac0*/  FFMA.FTZ R96, R105, R96, 1.1641532182693481445e-10 ;  /* 0x2f00000069607423 */ /* 0x000fe20000010060 */
[----:B------:R-:W-:Y:S01]  /*ead0*/  FMUL.FTZ R75, R75, R94 ;  /* 0x0000005e4b4b7220 */ /* 0x000fe20000410000 */
[----:B------:R-:W-:-:S03]  /*eae0*/  SEL R105, RZ, 0x100, P2 ;  /* 0x00000100ff697807 */ /* 0x000fc60001000000 */
[----:B------:R-:W-:Y:S01]  /*eaf0*/  FSETP.GTU.FTZ.AND P4, PT, R96, R95, PT ;  /* 0x0000005f6000720b */ /* 0x000fe20003f9c000 */
[----:B------:R-:W-:-:S03]  /*eb00*/  FADD.FTZ R96, RZ, R64 ;  /* 0x00000040ff607221 */ /* 0x000fc60000010000 */
[----:B------:R-:W-:Y:S01]  /*eb10*/  FSEL R75, R75, RZ, !P4 ;  /* 0x000000ff4b4b7208 */ /* 0x000fe20006000000 */
[----:B------:R-:W-:-:S04]  /*eb20*/  FADD.FTZ R95, R65, R96 ;  /* 0x00000060415f7221 */ /* 0x000fc80000010000 */
[----:B------:R-:W-:Y:S01]  /*eb30*/  FADD.FTZ R96, R66, R95 ;  /* 0x0000005f42607221 */ /* 0x000fe20000010000 */
[----:B------:R-:W-:-:S03]  /*eb40*/  @P1 FADD.FTZ R75, R71, R75 ;  /* 0x0000004b474b1221 */ /* 0x000fc60000010000 */
        /* <DEDUP_REMOVED lines=25> */
[----:B------:R-:W-:-:S04]  /*ece0*/  IMAD.WIDE.U32 R94, R101, 0x10, R130 ;  /* 0x00000010655e7825 */ /* 0x000fc800078e0082 */
[----:B------:R-:W-:Y:S01]  /*ecf0*/  FADD.FTZ R96, R36, R93 ;  /* 0x0000005d24607221 */ /* 0x000fe20000010000 */
[----:B------:R0:W-:Y:S03]  /*ed00*/  STG.E.128 desc[UR4][R94.64], R72 ;  /* 0x000000485e007986 */ /* 0x0001e6000c101d04 */
[----:B------:R-:W-:Y:S01]  /*ed10*/  FADD.FTZ R93, R37, R96 ;  /* 0x00000060255d7221 */ /* 0x000fe20000010000 */
[----:B------:R-:W-:-:S03]  /*ed20*/  SEL R96, RZ, 0x10000, P3 ;  /* 0x00010000ff607807 */ /* 0x000fc60001800000 */
[----:B------:R-:W-:Y:S01]  /*ed30*/  FADD.FTZ R108, R38, R93 ;  /* 0x0000005d266c7221 */ /* 0x000fe20000010000 */
[----:B------:R-:W-:-:S03]  /*ed40*/  SEL R93, RZ, 0x1000000, P4 ;  /* 0x01000000ff5d7807 */ /* 0x000fc60002000000 */
[----:B------:R-:W-:Y:S01]  /*ed50*/  FADD.FTZ R109, R39, R108 ;  /* 0x0000006c276d7221 */ /* 0x000fe20000010000 */
[----:B------:R-:W-:Y:S02]  /*ed60*/  IADD3 R93, R105, R93, R96 ;  /* 0x0000005d695d7210 */ /* 0x000fe40007ffe060 */
[----:B------:R-:W-:Y:S01]  /*ed70*/  SEL R96, RZ, 0x1, P0 ;  /* 0x00000001ff607807 */ /* 0x000fe20000000000 */
[----:B------:R-:W-:Y:S01]  /*ed80*/  FADD.FTZ R108, R32, R109 ;  /* 0x0000006d206c7221 */ /* 0x000fe20000010000 */
[----:B------:R-:W-:Y:S02]  /*ed90*/  ISETP.NE.AND P0, PT, R134, RZ, PT ;  /* 0x000000ff8600720c */ /* 0x000fe40003f05270 */
[----:B------:R-:W-:Y:S01]  /*eda0*/  IADD3 R93, R93, R96, RZ ;  /* 0x000000605d5d7210 */ /* 0x000fe20007ffe0ff */
[----:B0-----:R-:W-:-:S04]  /*edb0*/  IMAD.WIDE.U32 R94, R101, 0x4, R132 ;  /* 0x00000004655e7825 */ /* 0x001fc800078e0084 */
[----:B------:R-:W-:-:S04]  /*edc0*/  FADD.FTZ R105, R33, R108 ;  /* 0x0000006c21697221 */ /* 0x000fc80000010000 */
[----:B------:R-:W-:Y:S01]  /*edd0*/  FADD.FTZ R96, R34, R105 ;  /* 0x0000006922607221 */ /* 0x000fe20000010000 */
[----:B------:R0:W-:Y:S03]  /*ede0*/  STG.E desc[UR4][R94.64], R93 ;  /* 0x0000005d5e007986 */ /* 0x0001e6000c101904 */
        /* <DEDUP_REMOVED lines=107> */
.L_x_31084:
[----:B------:R-:W2:Y:S01]  /*f4a0*/  @!P0 LDC.64 R94, c[0x0][0x250] ;  /* 0x00009400ff5e8b82 */ /* 0x000ea20000000a00 */
[----:B01----:R-:W-:Y:S01]  /*f4b0*/  FADD.FTZ R109, R109, R130 ;  /* 0x000000826d6d7221 */ /* 0x003fe20000010000 */
[----:B------:R-:W-:Y:S01]  /*f4c0*/  FMUL.FTZ R93, R105, R105 ;  /* 0x00000069695d7220 */ /* 0x000fe20000410000 */
[----:B------:R-:W-:Y:S02]  /*f4d0*/  PLOP3.LUT P1, PT, PT, PT, UP1, 0x40, 0x0 ;  /* 0x000000000000781c */ /* 0x000fe40003f2e818 */
[----:B------:R-:W-:Y:S01]  /*f4e0*/  PLOP3.LUT P2, PT, PT, PT, UP1, 0x40, 0x0 ;  /* 0x000000000000781c */ /* 0x000fe20003f4e818 */
[----:B------:R-:W-:Y:S01]  /*f4f0*/  FFMA.FTZ R96, R109, R96, UR11 ;  /* 0x0000000b6d607e23 */ /* 0x000fe20008010060 */
[----:B------:R-:W-:Y:S02]  /*f500*/  FSEL R109, R93, RZ, !P1 ;  /* 0x000000ff5d6d7208 */ /* 0x000fe40004800000 */
[----:B------:R-:W-:-:S03]  /*f510*/  FSEL R93, R105, RZ, P2 ;  /* 0x000000ff695d7208 */ /* 0x000fc60001000000 */
[----:B------:R-:W-:Y:S02]  /*f520*/  FADD.FTZ R96, R96, R109 ;  /* 0x0000006d60607221 */ /* 0x000fe40000010000 */
[--C-:B------:R-:W-:Y:S01]  /*f530*/  FADD.FTZ R136, R60, -R93.reuse ;  /* 0x8000005d3c887221 */ /* 0x100fe20000010000 */
[--C-:B------:R-:W-:Y:S01]  /*f540*/  FADD.FTZ R137, R61, -R93.reuse ;  /* 0x8000005d3d897221 */ /* 0x100fe20000010000 */
[--C-:B------:R-:W-:Y:S01]  /*f550*/  FADD.FTZ R60, R56, -R93.reuse ;  /* 0x8000005d383c7221 */ /* 0x100fe20000010000 */
[--C-:B------:R-:W-:Y:S01]  /*f560*/  FADD.FTZ R61, R57, -R93.reuse ;  /* 0x8000005d393d7221 */ /* 0x100fe20000010000 */
[--C-:B------:R-:W-:Y:S01]  /*f570*/  FADD.FTZ R138, R62, -R93.reuse ;  /* 0x8000005d3e8a7221 */ /* 0x100fe20000010000 */
[----:B------:R-:W0:Y:S01]  /*f580*/  @!P0 LDC.64 R56, c[0x0][0x258] ;  /* 0x00009600ff388b82 */ /* 0x000e220000000a00 */
[--C-:B------:R-:W-:Y:S01]  /*f590*/  FADD.FTZ R139, R63, -R93.reuse ;  /* 0x8000005d3f8b7221 */ /* 0x100fe20000010000 */
[--C-:B------:R-:W-:Y:S01]  /*f5a0*/  FADD.FTZ R62, R48, -R93.reuse ;  /* 0x8000005d303e7221 */ /* 0x100fe20000010000 */
[--C-:B------:R-:W-:Y:S01]  /*f5b0*/  FADD.FTZ R63, R49, -R93.reuse ;  /* 0x8000005d313f7221 */ /* 0x100fe20000010000 */
[----:B------:R-:W-:Y:S01]  /*f5c0*/  FADD.FTZ R64, R64, -R93 ;  /* 0x8000005d40407221 */ /* 0x000fe20000010000 */
[----:B--2---:R-:W-:-:S04]  /*f5d0*/  @!P0 IMAD.WIDE R94, R25, 0x4, R94 ;  /* 0x00000004195e8825 */ /* 0x004fc800078e025e */
[--C-:B------:R-:W-:Y:S01]  /*f5e0*/  FADD.FTZ R65, R65, -R93.reuse ;  /* 0x8000005d41417221 */ /* 0x100fe20000010000 */
[--C-:B------:R-:W-:Y:S01]  /*f5f0*/  FADD.FTZ R66, R66, -R93.reuse ;  /* 0x8000005d42427221 */ /* 0x100fe20000010000 */
[----:B------:R-:W1:Y:S01]  /*f600*/  LDC.64 R48, c[0x0][0x2b8] ;  /* 0x0000ae00ff307b82 */ /* 0x000e620000000a00 */
        /* <DEDUP_REMOVED lines=15> */
[----:B------:R2:W3:Y:S01]  /*f700*/  MUFU.RSQ R50, R96 ;  /* 0x0000006000327308 */ /* 0x0004e20000001400 */
[----:B0-----:R-:W-:Y:S01]  /*f710*/  @!P0 IMAD.WIDE R56, R25, 0x4, R56 ;  /* 0x0000000419388825 */ /* 0x001fe200078e0238 */
        /* <DEDUP_REMOVED lines=11> */
[--C-:B------:R-:W-:Y:S01]  /*f7d0*/  FADD.FTZ R105, R38, -R93.reuse ;  /* 0x8000005d26697221 */ /* 0x100fe20000010000 */
[--C-:B------:R-:W-:Y:S01]  /*f7e0*/  FADD.FTZ R108, R39, -R93.reuse ;  /* 0x8000005d276c7221 */ /* 0x100fe20000010000 */
[--C-:B------:R-:W-:Y:S01]  /*f7f0*/  FADD.FTZ R73, R73, -R93.reuse ;  /* 0x8000005d49497221 */ /* 0x100fe20000010000 */
[--C-:B------:R-:W-:Y:S01]  /*f800*/  FADD.FTZ R72, R74, -R93.reuse ;  /* 0x8000005d4a487221 */ /* 0x100fe20000010000 */
[----:B---3--:R0:W-:Y:S01]  /*f810*/  @!P0 STG.E desc[UR4][R56.64], R50 ;  /* 0x0000003238008986 */ /* 0x0081e2000c101904 */
[C---:B------:R-:W-:Y:S01]  /*f820*/  FMUL.FTZ R64, R50.reuse, R64 ;  /* 0x0000004032407220 */ /* 0x040fe20000410000 */
[C---:B------:R-:W-:Y:S01]  /*f830*/  FMUL.FTZ R65, R50.reuse, R65 ;  /* 0x0000004132417220 */ /* 0x040fe20000410000 */
[C---:B------:R-:W-:Y:S01]  /*f840*/  FMUL.FTZ R67, R50.reuse, R67 ;  /* 0x0000004332437220 */ /* 0x040fe20000410000 */
[----:B------:R-:W-:Y:S01]  /*f850*/  FADD.FTZ R93, R75, -R93 ;  /* 0x8000005d4b5d7221 */ /* 0x000fe20000010000 */
[----:B------:R-:W-:Y:S01]  /*f860*/  LEA.HI.X R37, R91, UR17, RZ, 0x4, P1 ;  /* 0x000000115b257c11 */ /* 0x000fe200088f24ff */
[C---:B------:R-:W-:Y:S01]  /*f870*/  FMUL.FTZ R46, R50.reuse, R94 ;  /* 0x0000005e322e7220 */ /* 0x040fe20000410000 */
[C---:B------:R-:W-:Y:S01]  /*f880*/  FMUL.FTZ R74, R50.reuse, R32 ;  /* 0x00000020324a7220 */ /* 0x040fe20000410000 */
[C---:B------:R-:W-:Y:S01]  /*f890*/  FMUL.FTZ R75, R50.reuse, R33 ;  /* 0x00000021324b7220 */ /* 0x040fe20000410000 */
[C---:B------:R-:W-:Y:S01]  /*f8a0*/  FMUL.FTZ R91, R50.reuse, R34 ;  /* 0x00000022325b7220 */ /* 0x040fe20000410000 */
[----:B------:R-:W-:Y:S01]  /*f8b0*/  FMUL.FTZ R94, R50, R35 ;  /* 0x00000023325e7220 */ /* 0x000fe20000410000 */
[----:B------:R-:W-:Y:S01]  /*f8c0*/  FFMA.FTZ R35, R160, R67, R90 ;  /* 0x00000043a0237223 */ /* 0x000fe2000001005a */
[----:B0-----:R-:W-:Y:S01]  /*f8d0*/  FMUL.FTZ R56, R50, R66 ;  /* 0x0000004232387220 */ /* 0x001fe20000410000 */
        /* <DEDUP_REMOVED lines=35> */
[----:B-1----:R-:W-:-:S04]  /*fb10*/  IMAD.WIDE.U32 R92, R92, 0x10, R48 ;  /* 0x000000105c5c7825 */ /* 0x002fc800078e0030 */
[----:B0-----:R-:W-:Y:S01]  /*fb20*/  FFMA.FTZ R35, R156, R139, R86 ;  /* 0x0000008b9c237223 */ /* 0x001fe20000010056 */
        /* <DEDUP_REMOVED lines=13> */
[----:B------:R0:W-:Y:S01]  /*fc00*/  STG.E.128 desc[UR4][R92.64], R32 ;  /* 0x000000205c007986 */ /* 0x0001e2000c101d04 */
[----:B------:R-:W-:-:S04]  /*fc10*/  IMAD.WIDE.U32 R64, R99, 0x10, R48 ;  /* 0x0000001063407825 */ /* 0x000fc800078e0030 */
[----:B------:R-:W-:Y:S01]  /*fc20*/  FFMA.FTZ R47, R144, R47, R31 ;  /* 0x0000002f902f7223 */ /* 0x000fe2000001001f */
[----:B------:R-:W-:Y:S01]  /*fc30*/  FFMA.FTZ R46, R145, R46, R17 ;  /* 0x0000002e912e7223 */ /* 0x000fe20000010011 */
[----:B------:R1:W-:Y:S01]  /*fc40*/  STG.E.128 desc[UR4][R50.64], R36 ;  /* 0x0000002432007986 */ /* 0x0003e2000c101d04 */
[----:B------:R-:W-:Y:S01]  /*fc50*/  FFMA.FTZ R45, R146, R45, R30 ;  /* 0x0000002d922d7223 */ /* 0x000fe2000001001e */
[----:B------:R-:W-:Y:S01]  /*fc60*/  FFMA.FTZ R44, R147, R44, R18 ;  /* 0x0000002c932c7223 */ /* 0x000fe20000010012 */
[--C-:B------:R-:W-:Y:S01]  /*fc70*/  IMAD.WIDE.U32 R52, R100, 0x10, R48.reuse ;  /* 0x0000001064347825 */ /* 0x100fe200078e0030 */
[----:B------:R2:W-:Y:S03]  /*fc80*/  STG.E.128 desc[UR4][R62.64], R40 ;  /* 0x000000283e007986 */ /* 0x0005e6000c101d04 */
[--C-:B------:R-:W-:Y:S01]  /*fc90*/  IMAD.WIDE.U32 R54, R102, 0x10, R48.reuse ;  /* 0x0000001066367825 */ /* 0x100fe200078e0030 */
[----:B------:R3:W-:Y:S03]  /*fca0*/  STG.E.128 desc[UR4][R64.64], R44 ;  /* 0x0000002c40007986 */ /* 0x0007e6000c101d04 */
[----:B------:R-:W-:-:S04]  /*fcb0*/  IMAD.WIDE.U32 R56, R103, 0x10, R48 ;  /* 0x0000001067387825 */ /* 0x000fc800078e0030 */
[----:B0-----:R-:W-:Y:S01]  /*fcc0*/  FFMA.FTZ R35, R128, R135, R77 ;  /* 0x0000008780237223 */ /* 0x001fe2000001004d */
[----:B------:R-:W-:Y:S01]  /*fcd0*/  FFMA.FTZ R34, R140, R134, R15 ;  /* 0x000000868c227223 */ /* 0x000fe2000001000f */
[----:B------:R-:W-:Y:S01]  /*fce0*/  FFMA.FTZ R33, R142, R133, R76 ;  /* 0x000000858e217223 */ /* 0x000fe2000001004c */
[----:B------:R-:W-:Y:S01]  /*fcf0*/  FFMA.FTZ R32, R143, R132, R16 ;  /* 0x000000848f207223 */ /* 0x000fe20000010010 */
[----:B-1----:R-:W-:Y:S01]  /*fd00*/  FFMA.FTZ R39, R124, R131, R79 ;  /* 0x000000837c277223 */ /* 0x002fe2000001004f */
[----:B------:R-:W-:Y:S01]  /*fd10*/  FFMA.FTZ R38, R125, R130, R13 ;  /* 0x000000827d267223 */ /* 0x000fe2000001000d */
[----:B------:R-:W-:Y:S01]  /*fd20*/  FFMA.FTZ R37, R126, R129, R78 ;  /* 0x000000817e257223 */ /* 0x000fe2000001004e */
[----:B------:R-:W-:Y:S01]  /*fd30*/  FFMA.FTZ R36, R127, R109, R14 ;  /* 0x0000006d7f247223 */ /* 0x000fe2000001000e */
[----:B--2---:R-:W0:Y:S01]  /*fd40*/  LDC.64 R62, c[0x0][0x210] ;  /* 0x00008400ff3e7b82 */ /* 0x004e220000000a00 */
[----:B------:R-:W-:Y:S01]  /*fd50*/  FFMA.FTZ R43, R120, R108, R81 ;  /* 0x0000006c782b7223 */ /* 0x000fe20000010051 */
[----:B------:R-:W-:Y:S01]  /*fd60*/  FFMA.FTZ R42, R121, R105, R11 ;  /* 0x00000069792a7223 */ /* 0x000fe2000001000b */
[----:B------:R-:W-:Y:S01]  /*fd70*/  FFMA.FTZ R41, R122, R96, R80 ;  /* 0x000000607a297223 */ /* 0x000fe20000010050 */
[----:B------:R-:W-:Y:S01]  /*fd80*/  FFMA.FTZ R40, R123, R95, R12 ;  /* 0x0000005f7b287223 */ /* 0x000fe2000001000c */
[----:B------:R-:W-:-:S04]  /*fd90*/  IMAD.WIDE.U32 R58, R106, 0x10, R48 ;  /* 0x000000106a3a7825 */ /* 0x000fc800078e0030 */
[----:B---3--:R-:W-:Y:S01]  /*fda0*/  FFMA.FTZ R47, R116, R94, R83 ;  /* 0x0000005e742f7223 */ /* 0x008fe20000010053 */
        /* <DEDUP_REMOVED lines=8> */
[----:B------:R1:W-:Y:S04]  /*fe30*/  STG.E.128 desc[UR4][R52.64], R32 ;  /* 0x0000002034007986 */ /* 0x0003e8000c101d04 */
[----:B------:R1:W-:Y:S04]  /*fe40*/  STG.E.128 desc[UR4][R54.64], R36 ;  /* 0x0000002436007986 */ /* 0x0003e8000c101d04 */
[----:B------:R1:W-:Y:S01]  /*fe50*/  STG.E.128 desc[UR4][R56.64], R40 ;  /* 0x0000002838007986 */ /* 0x0003e2000c101d04 */
[----:B0-----:R-:W-:-:S03]  /*fe60*/  IMAD R25, R62, 0x4, R25 ;  /* 0x000000043e197824 */ /* 0x001fc600078e0219 */
[----:B------:R1:W-:Y:S02]  /*fe70*/  STG.E.128 desc[UR4][R58.64], R44 ;  /* 0x0000002c3a007986 */ /* 0x0003e4000c101d04 */
[----:B------:R-:W-:Y:S02]  /*fe80*/  ISETP.GE.AND P0, PT, R25, R63, PT ;  /* 0x0000003f1900720c */ /* 0x000fe40003f06270 */
[----:B------:R1:W-:Y:S11]  /*fe90*/  STG.E.128 desc[UR4][R60.64], R48 ;  /* 0x000000303c007986 */ /* 0x0003f6000c101d04 */
[----:B------:R-:W-:Y:S05]  /*fea0*/  @!P0 BRA `(.L_x_31072) ;  /* 0xffffff1000748947 */ /* 0x000fea000383ffff */
[----:B------:R-:W-:Y:S05]  /*feb0*/  BSYNC B0 ;  /* 0x0000000000007941 */ /* 0x000fea0003800000 */
.L_x_30790:
[----:B------:R-:W-:Y:S05]  /*fec0*/  EXIT ;  /* 0x000000000000794d */ /* 0x000fea0003800000 */
.L_x_31071:
        /* <DEDUP_REMOVED lines=8> */
.L_x_31074:
[----:B------:R-:W-:Y:S05]  /*ff50*/  BSYNC B1 ;  /* 0x0000000000017941 */ /* 0x000fea0003800000 */
.L_x_31073:
        /* <DEDUP_REMOVED lines=9> */
.L_x_31075:
[----:B------:R-:W-:Y:S01]  /*fff0*/  IMAD.MOV.U32 R131, RZ, RZ, 0x4 ;  /* 0x00000004ff837424 */ /* 0x000fe200078e00ff */
[----:B------:R-:W-:-:S05]  /*10000*/  MOV R93, R130 ;  /* 0x00000082005d7202 */ /* 0x000fca0000000f00 */
[----:B------:R-:W-:-:S05]  /*10010*/  FADD.FTZ R95, R94, R93 ;  /* 0x0000005d5e5f7221 */ /* 0x000fca0000010000 */
[----:B------:R-:W-:-:S07]  /*10020*/  MOV R132, R95 ;  /* 0x0000005f00847202 */ /* 0x000fce0000000f00 */
[----:B------:R-:W-:Y:S05]  /*10030*/  WARPSYNC.COLLECTIVE R129, `(.L_x_31076) ;  /* 0x0000000081087348 */ /* 0x000fea0003c00000 */
[----:B------:R0:W1:Y:S02]  /*10040*/  SHFL.BFLY P1, R130, R132, R131, R134 ;  /* 0x0c00008384827389 */ /* 0x0000640000020086 */
[----:B01----:R-:W-:Y:S01]  /*10050*/  ENDCOLLECTIVE ;  /* 0x000000000000791b */ /* 0x003fe20003800000 */
.L_x_31076:
        /* <DEDUP_REMOVED lines=8> */
.L_x_31077:
[----:B------:R-:W-:Y:S01]  /*100e0*/  IMAD.MOV.U32 R131, RZ, RZ, 0x10 ;  /* 0x00000010ff837424 */ /* 0x000fe200078e00ff */
[----:B------:R-:W-:-:S05]  /*100f0*/  MOV R93, R130 ;  /* 0x00000082005d7202 */ /* 0x000fca0000000f00 */
[----:B------:R-:W-:-:S05]  /*10100*/  FADD.FTZ R109, R108, R93 ;  /* 0x0000005d6c6d7221 */ /* 0x000fca0000010000 */
[----:B------:R-:W-:-:S07]  /*10110*/  MOV R132, R109 ;  /* 0x0000006d00847202 */ /* 0x000fce0000000f00 */
[----:B------:R-:W-:Y:S05]  /*10120*/  WARPSYNC.COLLECTIVE R129, `(.L_x_31078) ;  /* 0x0000000081087348 */ /* 0x000fea0003c00000 */
[----:B------:R0:W1:Y:S02]  /*10130*/  SHFL.BFLY P1, R130, R132, R131, R134 ;  /* 0x0c00008384827389 */ /* 0x0000640000020086 */
[----:B01----:R-:W-:Y:S01]  /*10140*/  ENDCOLLECTIVE ;  /* 0x000000000000791b */ /* 0x003fe20003800000 */
.L_x_31078:
        /* <DEDUP_REMOVED lines=87> */
.L_x_31079:
[----:B------:R-:W-:Y:S01]  /*106c0*/  HFMA2.MMA R131, -RZ, RZ, 0, 1.1920928955078125e-07 ;  /* 0x00000002ff837435 */ /* 0x000fe200000001ff */
[----:B------:R-:W-:-:S04]  /*106d0*/  IMAD.MOV.U32 R94, RZ, RZ, R130 ;  /* 0x000000ffff5e7224 */ /* 0x000fc800078e0082 */
[----:B------:R-:W-:-:S05]  /*106e0*/  FADD.FTZ R94, R93, R94 ;  /* 0x0000005e5d5e7221 */ /* 0x000fca0000010000 */
[----:B------:R-:W-:-:S07]  /*106f0*/  MOV R132, R94 ;  /* 0x0000005e00847202 */ /* 0x000fce0000000f00 */
[----:B------:R-:W-:Y:S05]  /*10700*/  WARPSYNC.COLLECTIVE R129, `(.L_x_31080) ;  /* 0x0000000081087348 */ /* 0x000fea0003c00000 */
[----:B------:R0:W1:Y:S02]  /*10710*/  SHFL.BFLY P1, R130, R132, R131, R134 ;  /* 0x0c00008384827389 */ /* 0x0000640000020086 */
[----:B01----:R-:W-:Y:S01]  /*10720*/  ENDCOLLECTIVE ;  /* 0x000000000000791b */ /* 0x003fe20003800000 */
.L_x_31080:
[----:B------:R-:W-:Y:S01]  /*10730*/  HFMA2.MMA R131, -RZ, RZ, 0, 2.384185791015625e-07 ;  /* 0x00000004ff837435 */ /* 0x000fe200000001ff */
[----:B------:R-:W-:-:S04]  /*10740*/  IMAD.MOV.U32 R95, RZ, RZ, R130 ;  /* 0x000000ffff5f7224 */ /* 0x000fc800078e0082 */
[----:B------:R-:W-:-:S05]  /*10750*/  FADD.FTZ R95, R94, R95 ;  /* 0x0000005f5e5f7221 */ /* 0x000fca0000010000 */
[----:B------:R-:W-:-:S07]  /*10760*/  MOV R132, R95 ;  /* 0x0000005f00847202 */ /* 0x000fce0000000f00 */
[----:B------:R-:W-:Y:S05]  /*10770*/  WARPSYNC.COLLECTIVE R129, `(.L_x_31081) ;  /* 0x0000000081087348 */ /* 0x000fea0003c00000 */
[----:B------:R0:W1:Y:S02]  /*10780*/  SHFL.BFLY P1, R130, R132, R131, R134 ;  /* 0x0c00008384827389 */ /* 0x0000640000020086 */
[----:B01----:R-:W-:Y:S01]  /*10790*/  ENDCOLLECTIVE ;  /* 0x000000000000791b */ /* 0x003fe20003800000 */
.L_x_31081:
[----:B------:R-:W-:Y:S01]  /*107a0*/  HFMA2.MMA R131, -RZ, RZ, 0, 4.76837158203125e-07 ;  /* 0x00000008ff837435 */ /* 0x000fe200000001ff */
[----:B------:R-:W-:-:S04]  /*107b0*/  IMAD.MOV.U32 R108, RZ, RZ, R130 ;  /* 0x000000ffff6c7224 */ /* 0x000fc800078e0082 */
[----:B------:R-:W-:-:S05]  /*107c0*/  FADD.FTZ R108, R95, R108 ;  /* 0x0000006c5f6c7221 */ /* 0x000fca0000010000 */
[----:B------:R-:W-:-:S07]  /*107d0*/  MOV R132, R108 ;  /* 0x0000006c00847202 */ /* 0x000fce0000000f00 */
[----:B------:R-:W-:Y:S05]  /*107e0*/  WARPSYNC.COLLECTIVE R129, `(.L_x_31082) ;  /* 0x0000000081087348 */ /* 0x000fea0003c00000 */
[----:B------:R0:W1:Y:S02]  /*107f0*/  SHFL.BFLY P1, R130, R132, R131, R134 ;  /* 0x0c00008384827389 */ /* 0x0000640000020086 */
[----:B01----:R-:W-:Y:S01]  /*10800*/  ENDCOLLECTIVE ;  /* 0x000000000000791b */ /* 0x003fe20003800000 */
.L_x_31082:
[----:B------:R-:W-:Y:S01]  /*10810*/  HFMA2.MMA R131, -RZ, RZ, 0, 9.5367431640625e-07 ;  /* 0x00000010ff837435 */ /* 0x000fe200000001ff */
[----:B------:R-:W-:-:S04]  /*10820*/  IMAD.MOV.U32 R109, RZ, RZ, R130 ;  /* 0x000000ffff6d7224 */ /* 0x000fc800078e0082 */
[----:B------:R-:W-:-:S05]  /*10830*/  FADD.FTZ R109, R108, R109 ;  /* 0x0000006d6c6d7221 */ /* 0x000fca0000010000 */
[----:B------:R-:W-:-:S07]  /*10840*/  MOV R132, R109 ;  /* 0x0000006d00847202 */ /* 0x000fce0000000f00 */
[----:B------:R-:W-:Y:S05]  /*10850*/  WARPSYNC.COLLECTIVE R129, `(.L_x_31083) ;  /* 0x0000000081087348 */ /* 0x000fea0003c00000 */
[----:B------:R0:W1:Y:S02]  /*10860*/  SHFL.BFLY P1, R130, R132, R131, R134 ;  /* 0x0c00008384827389 */ /* 0x0000640000020086 */
[----:B01----:R-:W-:Y:S01]  /*10870*/  ENDCOLLECTIVE ;  /* 0x000000000000791b */ /* 0x003fe20003800000 */
.L_x_31083:
[----:B------:R-:W-:Y:S05]  /*10880*/  BRA `(.L_x_31084) ;  /* 0xffffffec00047947 */ /* 0x000fea000383ffff */
.L_x_31085:
        /* <DEDUP_REMOVED lines=15> */
.L_x_37503:


//--------------------- .text._ZN10layer_norm13ln_fwd_kernelINS_13Kernel_traitsI6__halfffffjLj1280ELj1ELj4ELj1ELj16ENS_18Kernel_traits_baseILj1280ES2_ffffjLj128EEEEELb1ELb0ELb1ELb0EEEvNS_9FwdParamsE --------------------------
	.section	.text._ZN10layer_norm13ln_fwd_kernelINS_13Kernel_traitsI6__halfffffjLj1280ELj1ELj4ELj1ELj16ENS_18Kernel_traits_baseILj1280ES2_ffffjLj128EEEEELb1ELb0ELb1ELb0EEEvNS_9FwdParamsE,"ax",@progbits
	.align	128
        .global         _ZN10layer_norm13ln_fwd_kernelINS_13Kernel_traitsI6__halfffffjLj1280ELj1ELj4ELj1ELj16ENS_18Kernel_traits_baseILj1280ES2_ffffjLj128EEEEELb1ELb0ELb1ELb0EEEvNS_9FwdParamsE
        .type           _ZN10layer_norm13ln_fwd_kernelINS_13Kernel_traitsI6__halfffffjLj1280ELj1ELj4ELj1ELj16ENS_18Kernel_traits_baseILj1280ES2_ffffjLj128EEEEELb1ELb0ELb1ELb0EEEvNS_9FwdParamsE,@function
        .size           _ZN10layer_norm13ln_fwd_kernelINS_13Kernel_traitsI6__halfffffjLj1280ELj1ELj4ELj1ELj16ENS_18Kernel_traits_baseILj1280ES2_ffffjLj128EEEEELb1ELb0ELb1ELb0EEEvNS_9FwdParamsE,(.L_x_37504 - _ZN10layer_norm13ln_fwd_kernelINS_13Kernel_traitsI6__halfffffjLj1280ELj1ELj4ELj1ELj16ENS_18Kernel_traits_baseILj1280ES2_ffffjLj128EEEEELb1ELb0ELb1ELb0EEEvNS_9FwdParamsE)
        .other          _ZN10layer_norm13ln_fwd_kernelINS_13Kernel_traitsI6__halfffffjLj1280ELj1ELj4ELj1ELj16ENS_18Kernel_traits_baseILj1280ES2_ffffjLj128EEEEELb1ELb0ELb1ELb0EEEvNS_9FwdParamsE,@"STO_CUDA_ENTRY STV_DEFAULT"
_ZN10layer_norm13ln_fwd_kernelINS_13Kernel_traitsI6__halfffffjLj1280ELj1ELj4ELj1ELj16ENS_18Kernel_traits_baseILj1280ES2_ffffjLj128EEEEELb1ELb0ELb1ELb0EEEvNS_9FwdParamsE:
.text._ZN10layer_norm13ln_fwd_kernelINS_13Kernel_traitsI6__halfffffjLj1280ELj1ELj4ELj1ELj16ENS_18Kernel_traits_baseILj1280ES2_ffffjLj128EEEEELb1ELb0ELb1ELb0EEEvNS_9FwdParamsE:
        /* <DEDUP_REMOVED lines=18> */
[----:B------:R-:W-:Y:S01]  /*0120*/  BSSY B0, `(.L_x_31086) ;  /* 0x000004e000007945 */ /* 0x000fe20003800000 */
[----:B0-----:R-:W-:Y:S01]  /*0130*/  IMAD R0, R18, UR8, R165 ;  /* 0x0000000812007c24 */ /* 0x001fe2000f8e02a5 */
[----:B--2---:R-:W-:Y:S02]  /*0140*/  @P0 R2UR UR4, R2 ;  /* 0x00000000020402ca */ /* 0x004fe400000e0000 */
[----:B------:R-:W-:-:S11]  /*0150*/  @P0 R2UR UR5, R3 ;  /* 0x00000000030502ca */ /* 0x000fd600000e0000 */
[----:B------:R-:W-:Y:S02]  /*0160*/  UIADD3 UR12, UR4, -0x61c88647, URZ ;  /* 0x9e3779b9040c7890 */ /* 0x000fe4000fffe03f */
[----:B------:R-:W-:Y:S02]  /*0170*/  UIADD3 UR13, UR5, -0x4498517b, URZ ;  /* 0xbb67ae85050d7890 */ /* 0x000fe4000fffe03f */
[----:B------:R-:W-:Y:S02]  /*0180*/  UIADD3 UR14, UR4, 0x3c6ef372, URZ ;  /* 0x3c6ef372040e7890 */ /* 0x000fe4000fffe03f */
[----:B------:R-:W-:Y:S02]  /*0190*/  UIADD3 UR15, UR5, 0x76cf5d0a, URZ ;  /* 0x76cf5d0a050f7890 */ /* 0x000fe4000fffe03f */
[----:B------:R-:W-:Y:S01]  /*01a0*/  UIADD3 UR17, UR5, 0x32370b8f, URZ ;  /* 0x32370b8f05117890 */ /* 0x000fe2000fffe03f */
[----:B---3--:R-:W-:Y:S01]  /*01b0*/  @P0 IADD3 R16, P1, R4, R7, RZ ;  /* 0x0000000704100210 */ /* 0x008fe20007f3e0ff */
[----:B------:R-:W-:Y:S01]  /*01c0*/  IMAD.WIDE.U32 R6, R0, -0x326172a9, RZ ;  /* 0xcd9e8d5700067825 */ /* 0x000fe200078e00ff */
[----:B------:R-:W-:-:S02]  /*01d0*/  UIADD3 UR16, UR4, -0x255992d5, URZ ;  /* 0xdaa66d2b04107890 */ /* 0x000fc4000fffe03f */
[----:B------:R-:W-:Y:S01]  /*01e0*/  UIADD3 UR18, UR4, 0x78dde6e4, URZ ;  /* 0x78dde6e404127890 */ /* 0x000fe2000fffe03f */
[----:B------:R-:W-:Y:S01]  /*01f0*/  @P0 IMAD.X R17, RZ, RZ, R5, P1 ;  /* 0x000000ffff110224 */ /* 0x000fe200008e0605 */
[----:B------:R-:W-:Y:S02]  /*0200*/  UIADD3 UR19, UR5, -0x126145ec, URZ ;  /* 0xed9eba1405137890 */ /* 0x000fe4000fffe03f */
[----:B------:R-:W-:Y:S02]  /*0210*/  UIADD3 UR21, UR5, -0x56f99767, URZ ;  /* 0xa906689905157890 */ /* 0x000fe4000fffe03f */
[--C-:B------:R-:W-:Y:S01]  /*0220*/  SHF.R.U32.HI R2, RZ, 0x2, R17.reuse ;  /* 0x00000002ff027819 */ /* 0x100fe20000011611 */
[----:B------:R-:W-:Y:S01]  /*0230*/  UIADD3 UR20, UR4, 0x1715609d, URZ ;  /* 0x1715609d04147890 */ /* 0x000fe2000fffe03f */
[----:B------:R-:W-:Y:S01]  /*0240*/  SHF.R.U64 R3, R16, 0x2, R17 ;  /* 0x0000000210037819 */ /* 0x000fe20000001211 */
[----:B------:R-:W-:Y:S02]  /*0250*/  UIADD3 UR22, UR4, -0x4ab325aa, URZ ;  /* 0xb54cda5604167890 */ /* 0x000fe4000fffe03f */
[----:B------:R-:W-:Y:S01]  /*0260*/  LOP3.LUT R8, R7, UR4, R2, 0x96, !PT ;  /* 0x0000000407087c12 */ /* 0x000fe2000f8e9602 */
[----:B------:R-:W-:Y:S01]  /*0270*/  UIADD3 UR23, UR5, 0x646e171e, URZ ;  /* 0x646e171e05177890 */ /* 0x000fe2000fffe03f */
[----:B------:R-:W-:Y:S01]  /*0280*/  IMAD.WIDE.U32 R4, R3, -0x2daee0ad, RZ ;  /* 0xd2511f5303047825 */ /* 0x000fe200078e00ff */
[----:B------:R-:W-:-:S02]  /*0290*/  UIADD3 UR24, UR4, 0x5384540f, URZ ;  /* 0x5384540f04187890 */ /* 0x000fc4000fffe03f */
[----:B------:R-:W-:Y:S01]  /*02a0*/  UIADD3 UR25, UR5, 0x1fd5c5a3, URZ ;  /* 0x1fd5c5a305197890 */ /* 0x000fe2000fffe03f */
[----:B------:R-:W-:Y:S01]  /*02b0*/  IMAD.WIDE.U32 R8, R8, -0x2daee0ad, RZ ;  /* 0xd2511f5308087825 */ /* 0x000fe200078e00ff */
[----:B------:R-:W-:Y:S01]  /*02c0*/  LOP3.LUT R5, R5, UR5, RZ, 0x3c, !PT ;  /* 0x0000000505057c12 */ /* 0x000fe2000f8e3cff */
[----:B------:R-:W-:Y:S02]  /*02d0*/  UIADD3 UR26, UR4, -0xe443238, URZ ;  /* 0xf1bbcdc8041a7890 */ /* 0x000fe4000fffe03f */
        /* <DEDUP_REMOVED lines=14> */
[----:B----4-:R-:W-:Y:S02]  /*03c0*/  SHF.R.S32.HI R5, RZ, 0x1f, R14 ;  /* 0x0000001fff057819 */ /* 0x010fe4000001140e */
[----:B------:R-:W-:Y:S01]  /*03d0*/  LOP3.LUT R10, R13, UR18, R4, 0x96, !PT ;  /* 0x000000120d0a7c12 */ /* 0x000fe2000f8e9604 */
[----:B------:R-:W-:Y:S01]  /*03e0*/  IMAD.WIDE.U32 R8, R8, -0x2daee0ad, RZ ;  /* 0xd2511f5308087825 */ /* 0x000fe200078e00ff */
[----:B------:R-:W-:Y:S02]  /*03f0*/  LOP3.LUT R4, R165, 0x1f, RZ, 0xc0, !PT ;  /* 0x0000001fa5047812 */ /* 0x000fe400078ec0ff */
[----:B------:R-:W-:Y:S01]  /*0400*/  LEA.HI R5, R5, R14, RZ, 0x2 ;  /* 0x0000000e05057211 */ /* 0x000fe200078f10ff */
[----:B------:R-:W-:Y:S01]  /*0410*/  IMAD.WIDE.U32 R10, R10, -0x2daee0ad, RZ ;  /* 0xd2511f530a0a7825 */ /* 0x000fe200078e00ff */
[----:B------:R-:W-:-:S02]  /*0420*/  MOV R17, R4 ;  /* 0x0000000400117202 */ /* 0x000fc40000000f00 */
[----:B------:R-:W-:Y:S02]  /*0430*/  LOP3.LUT R6, R9, UR19, R6, 0x96, !PT ;  /* 0x0000001309067c12 */ /* 0x000fe4000f8e9606 */
[----:B------:R-:W-:-:S03]  /*0440*/  LOP3.LUT R14, R17, 0x1f, RZ, 0x3c, !PT ;  /* 0x0000001f110e7812 */ /* 0x000fc600078e3cff */
[----:B------:R-:W-:Y:S01]  /*0450*/  IMAD.WIDE.U32 R6, R6, -0x326172a9, RZ ;  /* 0xcd9e8d5706067825 */ /* 0x000fe200078e00ff */
[----:B------:R-:W-:Y:S02]  /*0460*/  LEA.HI.SX32 R5, R5, R14, 0x1e ;  /* 0x0000000e05057211 */ /* 0x000fe400078ff2ff */
[----:B------:R-:W-:Y:S02]  /*0470*/  LOP3.LUT R14, R11, UR21, R8, 0x96, !PT ;  /* 0x000000150b0e7c12 */ /* 0x000fe4000f8e9608 */
[C---:B------:R-:W-:Y:S02]  /*0480*/  LOP3.LUT P0, RZ, R5.reuse, 0xffffffe0, RZ, 0xc0, !PT ;  /* 0xffffffe005ff7812 */ /* 0x040fe4000780c0ff */
[C---:B------:R-:W-:Y:S01]  /*0490*/  ISETP.GE.U32.AND P6, PT, R5.reuse, 0x40, PT ;  /* 0x000000400500780c */ /* 0x040fe20003fc6070 */
[----:B------:R-:W-:Y:S01]  /*04a0*/  IMAD.WIDE.U32 R14, R14, -0x326172a9, RZ ;  /* 0xcd9e8d570e0e7825 */ /* 0x000fe200078e00ff */
[C---:B------:R-:W-:Y:S02]  /*04b0*/  ISETP.GE.U32.AND P5, PT, R5.reuse, 0x60, PT ;  /* 0x000000600500780c */ /* 0x040fe40003fa6070 */
[----:B------:R-:W-:-:S02]  /*04c0*/  ISETP.GE.U32.AND P4, PT, R5, 0x80, PT ;  /* 0x000000800500780c */ /* 0x000fc40003f86070 */
[----:B------:R-:W-:Y:S02]  /*04d0*/  ISETP.GE.U32.AND P3, PT, R5, 0xa0, PT ;  /* 0x000000a00500780c */ /* 0x000fe40003f66070 */
[----:B------:R-:W-:Y:S02]  /*04e0*/  P2R R96, PR, RZ, 0x40 ;  /* 0x00000040ff607803 */ /* 0x000fe40000000000 */
[----:B------:R-:W-:Y:S02]  /*04f0*/  P2R R97, PR, RZ, 0x20 ;  /* 0x00000020ff617803 */ /* 0x000fe40000000000 */
[----:B------:R-:W-:Y:S02]  /*0500*/  P2R R98, PR, RZ, 0x10 ;  /* 0x00000010ff627803 */ /* 0x000fe40000000000 */
[----:B------:R-:W-:Y:S02]  /*0510*/  LOP3.LUT R12, R7, UR20, R12, 0x96, !PT ;  /* 0x00000014070c7c12 */ /* 0x000fe4000f8e960c */
[----:B------:R-:W-:-:S02]  /*0520*/  P2R R99, PR, RZ, 0x8 ;  /* 0x00000008ff637803 */ /* 0x000fc40000000000 */
        /* <DEDUP_REMOVED lines=13> */
.L_x_31087:
[----:B------:R-:W-:Y:S05]  /*0600*/  BSYNC B0 ;  /* 0x0000000000007941 */ /* 0x000fea0003800000 */
.L_x_31086:
        /* <DEDUP_REMOVED lines=13> */
.L_x_31089:
[----:B------:R-:W-:Y:S05]  /*06e0*/  BSYNC B0 ;  /* 0x0000000000007941 */ /* 0x000fea0003800000 */
.L_x_31088:
        /* <DEDUP_REMOVED lines=13> */
.L_x_31091:
[----:B------:R-:W-:Y:S05]  /*07c0*/  BSYNC B0 ;  /* 0x0000000000007941 */ /* 0x000fea0003800000 */
.L_x_31090:
        /* <DEDUP_REMOVED lines=13> */
.L_x_31093:
[----:B------:R-:W-:Y:S05]  /*08a0*/  BSYNC B0 ;  /* 0x0000000000007941 */ /* 0x000fea0003800000 */
.L_x_31092:
        /* <DEDUP_REMOVED lines=11> */
[----:B------:R-:W-:Y:S01]  /*0960*/  VIADD R17, R17, 0x20 ;  /* 0x0000002011117836 */ /* 0x000fe20000000000 */
[----:B0-----:R-:W-:-:S07]  /*0970*/  @!P1 CS2R R124, SRZ ;  /* 0x00000000007c9805 */ /* 0x001fce000001ff00 */
.L_x_31095:
[----:B------:R-:W-:Y:S05]  /*0980*/  BSYNC B0 ;  /* 0x0000000000007941 */ /* 0x000fea0003800000 */
.L_x_31094:
        /* <DEDUP_REMOVED lines=21> */
.L_x_31097:
[----:B------:R-:W-:Y:S05]  /*0ae0*/  BSYNC B0 ;  /* 0x0000000000007941 */ /* 0x000fea0003800000 */
.L_x_31096:
[----:B------:R-:W-:Y:S01]  /*0af0*/  ISETP.GE.U32.AND P1, PT, R5, 0xe0, PT ;  /* 0x000000e00500780c */ /* 0x000fe20003f26070 */
[----:B------:R-:W-:Y:S01]  /*0b00*/  IMAD.WIDE.U32 R20, R20, -0x326172a9, RZ ;  /* 0xcd9e8d5714147825 */ /* 0x000fe200078e00ff */
[----:B------:R-:W-:Y:S01]  /*0b10*/  BSSY B0, `(.L_x_31098) ;  /* 0x0000012000007945 */ /* 0x000fe20003800000 */
[----:B------:R-:W-:Y:S02]  /*0b20*/  LEA R6, R18, R12, 0x2 ;  /* 0x0000000c12067211 */ /* 0x000fe400078e10ff */
[----:B------:R-:W-:Y:S01]  /*0b30*/  IMAD.HI.U32 R7, R45, -0x326172a9, RZ ;  /* 0xcd9e8d572d077827 */ /* 0x000fe200078e00ff */
[----:B------:R-:W-:Y:S02]  /*0b40*/  P2R R101, PR, RZ, 0x2 ;  /* 0x00000002ff657803 */ /* 0x000fe40000000000 */
[----:B------:R-:W-:Y:S02]  /*0b50*/  LOP3.LUT R44, R21, UR24, R14, 0x96, !PT ;  /* 0x00000018152c7c12 */ /* 0x000fe4000f8e960e */
        /* <DEDUP_REMOVED lines=13> */
.L_x_31099:
[----:B------:R-:W-:Y:S05]  /*0c30*/  BSYNC B0 ;  /* 0x0000000000007941 */ /* 0x000fea0003800000 */
.L_x_31098:
        /* <DEDUP_REMOVED lines=15> */
.L_x_31101:
[----:B------:R-:W-:Y:S05]  /*0d30*/  BSYNC B0 ;  /* 0x0000000000007941 */ /* 0x000fea0003800000 */
.L_x_31100:
        /* <DEDUP_REMOVED lines=16> */
.L_x_31103:
[----:B------:R-:W-:Y:S05]  /*0e40*/  BSYNC B0 ;  /* 0x0000000000007941 */ /* 0x000fea0003800000 */
.L_x_31102:
        /* <DEDUP_REMOVED lines=14> */
.L_x_31105:
[----:B------:R-:W-:Y:S05]  /*0f30*/  BSYNC B0 ;  /* 0x0000000000007941 */ /* 0x000fea0003800000 */
.L_x_31104:
[----:B------:R-:W-:Y:S01]  /*0f40*/  ULDC UR8, c[0x0][0x214] ;  /* 0x0000850000087ab9 */ /* 0x000fe20000000800 */
[----:B------:R-:W-:Y:S02]  /*0f50*/  LOP3.LUT R17, R7, UR27, R34, 0x96, !PT ;  /* 0x0000001b07117c12 */ /* 0x000fe4000f8e9622 */
[----:B------:R-:W-:-:S13]  /*0f60*/  ISETP.GE.AND P1, PT, R6, UR8, PT ;  /* 0x0000000806007c0c */ /* 0x000fda000bf26270 */
[----:B------:R-:W-:Y:S05]  /*0f70*/  @P1 EXIT ;  /* 0x000000000000194d */ /* 0x000fea0003800000 */
[--C-:B-----5:R-:W-:Y:S01]  /*0f80*/  SHF.R.U64 R160, R32, 0x10, R33.reuse ;  /* 0x0000001020a07819 */ /* 0x120fe20000001221 */
[--C-:B------:R-:W-:Y:S01]  /*0f90*/  IMAD.MOV.U32 R158, RZ, RZ, R33.reuse ;  /* 0x000000ffff9e7224 */ /* 0x100fe200078e0021 */
[----:B------:R-:W-:Y:S01]  /*0fa0*/  SHF.R.U32.HI R37, RZ, 0x10, R33 ;  /* 0x00000010ff257819 */ /* 0x000fe20000011621 */
[--C-:B------:R-:W-:Y:S01]  /*0fb0*/  IMAD.MOV.U32 R126, RZ, RZ, R9.reuse ;  /* 0x000000ffff7e7224 */ /* 0x100fe200078e0009 */
[----:B------:R-:W-:Y:S01]  /*0fc0*/  MOV R130, R8 ;  /* 0x0000000800827202 */ /* 0x000fe20000000f00 */
[----:B------:R-:W-:Y:S01]  /*0fd0*/  IMAD.MOV.U32 R164, RZ, RZ, R32 ;  /* 0x000000ffffa47224 */ /* 0x000fe200078e0020 */
[--C-:B------:R-:W-:Y:S01]  /*0fe0*/  SHF.R.U64 R128, R8, 0x10, R9.reuse ;  /* 0x0000001008807819 */ /* 0x100fe20000001209 */
[----:B------:R-:W-:Y:S01]  /*0ff0*/  IMAD R8, R44, -0x2daee0ad, RZ ;  /* 0xd2511f532c087824 */ /* 0x000fe200078e02ff */
[----:B------:R-:W-:Y:S01]  /*1000*/  SHF.R.U32.HI R33, RZ, 0x10, R9 ;  /* 0x00000010ff217819 */ /* 0x000fe20000011609 */
[----:B------:R-:W-:Y:S01]  /*1010*/  IMAD.HI.U32 R9, R20, -0x2daee0ad, RZ ;  /* 0xd2511f5314097827 */ /* 0x000fe200078e00ff */
[----:B------:R-:W-:Y:S01]  /*1020*/  MOV R154, R30 ;  /* 0x0000001e009a7202 */ /* 0x000fe20000000f00 */
[----:B------:R-:W-:Y:S01]  /*1030*/  BSSY B0, `(.L_x_31106) ;  /* 0x00011d8000007945 */ /* 0x000fe20003800000 */
[--C-:B------:R-:W-:Y:S01]  /*1040*/  SHF.R.U64 R152, R30, 0x10, R31.reuse ;  /* 0x000000101e987819 */ /* 0x100fe2000000121f */
[--C-:B------:R-:W-:Y:S01]  /*1050*/  IMAD.MOV.U32 R150, RZ, RZ, R31.reuse ;  /* 0x000000ffff967224 */ /* 0x100fe200078e001f */
[----:B------:R-:W-:Y:S01]  /*1060*/  LOP3.LUT R8, R9, UR29, R8, 0x96, !PT ;  /* 0x0000001d09087c12 */ /* 0x000fe2000f8e9608 */
[----:B------:R-:W-:Y:S01]  /*1070*/  IMAD.MOV.U32 R146, RZ, RZ, R26 ;  /* 0x000000ffff927224 */ /* 0x000fe200078e001a */
[----:B------:R-:W-:Y:S01]  /*1080*/  SHF.R.U32.HI R36, RZ, 0x10, R31 ;  /* 0x00000010ff247819 */ /* 0x000fe2000001161f */
[----:B------:R-:W-:Y:S01]  /*1090*/  IMAD.MOV.U32 R138, RZ, RZ, R22 ;  /* 0x000000ffff8a7224 */ /* 0x000fe200078e0016 */
[----:B------:R-:W-:Y:S01]  /*10a0*/  SHF.R.U64 R144, R26, 0x10, R27 ;  /* 0x000000101a907819 */ /* 0x000fe2000000121b */
[----:B------:R-:W-:Y:S01]  /*10b0*/  IMAD.MOV.U32 R134, RZ, RZ, R23 ;  /* 0x000000ffff867224 */ /* 0x000fe200078e0017 */
[----:B------:R-:W-:Y:S01]  /*10c0*/  MOV R142, R27 ;  /* 0x0000001b008e7202 */ /* 0x000fe20000000f00 */
[----:B------:R-:W-:Y:S01]  /*10d0*/  IMAD.MOV.U32 R122, RZ, RZ, R28 ;  /* 0x000000ffff7a7224 */ /* 0x000fe200078e001c */
[----:B------:R-:W-:Y:S01]  /*10e0*/  SHF.R.U32.HI R35, RZ, 0x10, R27 ;  /* 0x00000010ff237819 */ /* 0x000fe2000001161b */
[----:B------:R-:W-:Y:S01]  /*10f0*/  HADD2.F32 R9, -RZ, R11.H0_H0 ;  /* 0x2000000bff097230 */ /* 0x000fe20000004100 */
[--C-:B------:R-:W-:Y:S01]  /*1100*/  SHF.R.U64 R136, R22, 0x10, R23.reuse ;  /* 0x0000001016887819 */ /* 0x100fe20000001217 */
        /* <DEDUP_REMOVED lines=8> */
[----:B------:R-:W-:Y:S01]  /*1190*/  IMAD R7, R45, -0x326172a9, RZ ;  /* 0xcd9e8d572d077824 */ /* 0x000fe200078e02ff */
[--C-:B------:R-:W-:Y:S01]  /*11a0*/  SHF.R.U64 R109, R10, 0x10, R11.reuse ;  /* 0x000000100a6d7819 */ /* 0x100fe2000000120b */
[C---:B------:R-:W-:Y:S01]  /*11b0*/  IMAD.HI.U32 R30, R17.reuse, -0x326172a9, RZ ;  /* 0xcd9e8d57111e7827 */ /* 0x040fe200078e00ff */
[----:B------:R-:W-:Y:S01]  /*11c0*/  SHF.R.U32.HI R85, RZ, 0x10, R11 ;  /* 0x00000010ff557819 */ /* 0x000fe2000001160b */
[----:B------:R-:W-:Y:S01]  /*11d0*/  ULDC.U8 UR8, c[0x0][0x2a0] ;  /* 0x0000a80000087ab9 */ /* 0x000fe20000000000 */
[--C-:B------:R-:W-:Y:S01]  /*11e0*/  SHF.R.U64 R110, R38, 0x10, R39.reuse ;  /* 0x00000010266e7819 */ /* 0x100fe20000001227 */
[----:B------:R-:W-:Y:S01]  /*11f0*/  IMAD.MOV.U32 R81, RZ, RZ, R24 ;  /* 0x000000ffff517224 */ /* 0x000fe200078e0018 */
[----:B------:R-:W-:Y:S01]  /*1200*/  SHF.R.U32.HI R31, RZ, 0x10, R39 ;  /* 0x00000010ff1f7819 */ /* 0x000fe20000011627 */
[----:B------:R-:W-:Y:S01]  /*1210*/  IMAD.MOV.U32 R83, RZ, RZ, R25 ;  /* 0x000000ffff537224 */ /* 0x000fe200078e0019 */
[----:B------:R-:W-:Y:S01]  /*1220*/  MOV R21, R40 ;  /* 0x0000002800157202 */ /* 0x000fe20000000f00 */
[----:B------:R-:W-:Y:S01]  /*1230*/  HADD2.F32 R111, -RZ, R10.H0_H0 ;  /* 0x2000000aff6f7230 */ /* 0x000fe20000004100 */
[--C-:B------:R-:W-:Y:S01]  /*1240*/  SHF.R.U64 R22, R40, 0x10, R41.reuse ;  /* 0x0000001028167819 */ /* 0x100fe20000001229 */
        /* <DEDUP_REMOVED lines=48> */
[----:B------:R-:W-:Y:S01]  /*1550*/  HFMA2.MMA R19, -RZ, RZ, 0, 0 ;  /* 0x00000000ff137435 */ /* 0x000fe200000001ff */
[----:B------:R-:W-:Y:S01]  /*1560*/  LOP3.LUT R7, R30, UR28, R7, 0x96, !PT ;  /* 0x0000001c1e077c12 */ /* 0x000fe2000f8e9607 */
[----:B------:R-:W-:Y:S01]  /*1570*/  HADD2.F32 R154, -RZ, R154.H0_H0 ;  /* 0x2000009aff9a7230 */ /* 0x000fe20000004100 */
[----:B------:R-:W-:Y:S01]  /*1580*/  LOP3.LUT R16, R16, 0x3, RZ, 0xc0, !PT ;  /* 0x0000000310107812 */ /* 0x000fe200078ec0ff */
[----:B------:R-:W-:Y:S01]  /*1590*/  HADD2.F32 R152, -RZ, R152.H0_H0 ;  /* 0x20000098ff987230 */ /* 0x000fe20000004100 */
[----:B------:R-:W-:Y:S01]  /*15a0*/  UISETP.NE.AND UP0, UPT, UR8, URZ, UPT ;  /* 0x0000003f0800728c */ /* 0x000fe2000bf05270 */
[----:B------:R-:W-:Y:S01]  /*15b0*/  HADD2.F32 R150, -RZ, R150.H0_H0 ;  /* 0x20000096ff967230 */ /* 0x000fe20000004100 */
[----:B------:R-:W-:Y:S01]  /*15c0*/  ULDC UR9, c[0x0][0x294] ;  /* 0x0000a50000097ab9 */ /* 0x000fe20000000800 */
[----:B------:R-:W-:Y:S01]  /*15d0*/  HADD2.F32 R148, -RZ, R36.H0_H0 ;  /* 0x20000024ff947230 */ /* 0x000fe20000004100 */
[----:B------:R-:W-:Y:S01]  /*15e0*/  ULDC UR8, c[0x0][0x2d8] ;  /* 0x0000b60000087ab9 */ /* 0x000fe20000000800 */
        /* <DEDUP_REMOVED lines=53> */
.L_x_31526:
[----:B------:R-:W0:Y:S08]  /*1940*/  LDC.64 R76, c[0x0][0x280] ;  /* 0x0000a000ff4c7b82 */ /* 0x000e300000000a00 */
[----:B------:R-:W1:Y:S08]  /*1950*/  LDC R107, c[0x0][0x218] ;  /* 0x00008600ff6b7b82 */ /* 0x000e700000000800 */
[----:B------:R-:W2:Y:S01]  /*1960*/  LDC.64 R78, c[0x0][0x288] ;  /* 0x0000a200ff4e7b82 */ /* 0x000ea20000000a00 */
[----:B0-----:R-:W-:-:S06]  /*1970*/  IMAD.WIDE R76, R6, 0x4, R76 ;  /* 0x00000004064c7825 */ /* 0x001fcc00078e024c */
[----:B------:R-:W3:Y:S01]  /*1980*/  LDG.E R76, desc[UR6][R76.64] ;  /* 0x000000064c4c7981 */ /* 0x000ee2000c1e1900 */
[C---:B-1----:R-:W-:Y:S02]  /*1990*/  IMAD R105, R6.reuse, R107, RZ ;  /* 0x0000006b06697224 */ /* 0x042fe400078e02ff */
[----:B--2---:R-:W-:Y:S01]  /*19a0*/  IMAD.WIDE R78, R6, 0x4, R78 ;  /* 0x00000004064e7825 */ /* 0x004fe200078e024e */
[----:B------:R-:W-:Y:S04]  /*19b0*/  BSSY B1, `(.L_x_31107) ;  /* 0x000019c000017945 */ /* 0x000fe80003800000 */
[----:B------:R0:W5:Y:S02]  /*19c0*/  LDG.E R77, desc[UR6][R78.64] ;  /* 0x000000064e4d7981 */ /* 0x000164000c1e1900 */
[----:B0-----:R-:W-:Y:S01]  /*19d0*/  IMAD.MOV.U32 R79, RZ, RZ, RZ ;  /* 0x000000ffff4f7224 */ /* 0x001fe200078e00ff */
[----:B---3--:R-:W-:-:S13]  /*19e0*/  ISETP.GE.AND P1, PT, R76, 0x1, PT ;  /* 0x000000014c00780c */ /* 0x008fda0003f26270 */
        /* <DEDUP_REMOVED lines=8> */
[----:B------:R-:W-:-:S02]  /*1a70*/  SHF.R.S32.HI R105, RZ, 0x1f, R6 ;  /* 0x0000001fff697819 */ /* 0x000fc40000011406 */
        /* <DEDUP_REMOVED lines=11> */
[----:B------:R-:W-:Y:S01]  /*1b30*/  ISETP.GT.AND P3, PT, R76, RZ, PT ;  /* 0x000000ff4c00720c */ /* 0x000fe20003f64270 */
[----:B------:R-:W-:-:S12]  /*1b40*/  BSSY B2, `(.L_x_31109) ;  /* 0x000005b000027945 */ /* 0x000fd80003800000 */
        /* <DEDUP_REMOVED lines=17> */
.L_x_31112:
[----:B------:R-:W-:-:S07]  /*1c60*/  IMAD.MOV.U32 R92, RZ, RZ, R17 ;  /* 0x000000ffff5c7224 */ /* 0x000fce00078e0011 */
.L_x_31113:
[----:B------:R-:W-:Y:S05]  /*1c70*/  BSYNC B3 ;  /* 0x0000000000037941 */ /* 0x000fea0003800000 */
.L_x_31111:
        /* <DEDUP_REMOVED lines=16> */
.L_x_31117:
[----:B------:R-:W-:Y:S05]  /*1d80*/  BSYNC B4 ;  /* 0x0000000000047941 */ /* 0x000fea0003800000 */
.L_x_31116:
        /* <DEDUP_REMOVED lines=41> */
[----:B------:R-:W-:-:S04]  /*2020*/  IMAD.WIDE.U32 R32, R33, -0x2daee0ad, RZ ;  /* 0xd2511f5321207825 */ /* 0x000fc800078e00ff */
[----:B------:R-:W-:Y:S01]  /*2030*/  IMAD.MOV.U32 R18, RZ, RZ, R32 ;  /* 0x000000ffff127224 */ /* 0x000fe200078e0020 */
[----:B------:R-:W-:-:S07]  /*2040*/  LOP3.LUT R8, R33, UR29, R16, 0x96, !PT ;  /* 0x0000001d21087c12 */ /* 0x000fce000f8e9610 */
.L_x_31115:
[----:B------:R-:W-:Y:S05]  /*2050*/  BSYNC B3 ;  /* 0x0000000000037941 */ /* 0x000fea0003800000 */
.L_x_31114:
[----:B------:R-:W-:Y:S01]  /*2060*/  I2FP.F32.U32 R16, R92 ;  /* 0x0000005c00107245 */ /* 0x000fe20000201000 */
[----:B------:R-:W-:Y:S02]  /*2070*/  IMAD.MOV.U32 R33, RZ, RZ, 0x2f800000 ;  /* 0x2f800000ff217424 */ /* 0x000fe400078e00ff */
[----:B-----5:R-:W-:Y:S02]  /*2080*/  FMUL.FTZ R32, R36, UR11 ;  /* 0x0000000b24207c20 */ /* 0x020fe40008410000 */
[----:B------:R-:W-:Y:S02]  /*2090*/  FFMA.FTZ R16, R16, R33, 1.1641532182693481445e-10 ;  /* 0x2f00000010107423 */ /* 0x000fe40000010021 */
[----:B------:R-:W-:-:S03]  /*20a0*/  FMUL.FTZ R32, R32, UR10 ;  /* 0x0000000a20207c20 */ /* 0x000fc60008410000 */
[----:B------:R-:W-:-:S04]  /*20b0*/  FSETP.GTU.FTZ.AND P4, PT, R16, UR9, PT ;  /* 0x0000000910007c0b */ /* 0x000fc8000bf9c000 */
[----:B------:R-:W-:Y:S02]  /*20c0*/  FSEL R32, R32, RZ, !P4 ;  /* 0x000000ff20207208 */ /* 0x000fe40006000000 */
[----:B------:R-:W-:-:S03]  /*20d0*/  SEL R92, RZ, 0x1, P4 ;  /* 0x00000001ff5c7807 */ /* 0x000fc60002000000 */
[----:B------:R-:W-:-:S07]  /*20e0*/  @P2 FADD.FTZ R32, R28, R32 ;  /* 0x000000201c202221 */ /* 0x000fce0000010000 */
.L_x_31110:
[----:B------:R-:W-:Y:S05]  /*20f0*/  BSYNC B2 ;  /* 0x0000000000027941 */ /* 0x000fea0003800000 */
.L_x_31109:
        /* <DEDUP_REMOVED lines=18> */
.L_x_31121:
[----:B------:R-:W-:-:S07]  /*2220*/  IMAD.MOV.U32 R33, RZ, RZ, R17 ;  /* 0x000000ffff217224 */ /* 0x000fce00078e0011 */
.L_x_31122:
[----:B------:R-:W-:Y:S05]  /*2230*/  BSYNC B3 ;  /* 0x0000000000037941 */ /* 0x000fea0003800000 */
.L_x_31120:
        /* <DEDUP_REMOVED lines=16> */
.L_x_31126:
[----:B------:R-:W-:Y:S05]  /*2340*/  BSYNC B4 ;  /* 0x0000000000047941 */ /* 0x000fea0003800000 */
.L_x_31125:
        /* <DEDUP_REMOVED lines=43> */
[----:B------:R-:W-:-:S07]  /*2600*/  IMAD.MOV.U32 R16, RZ, RZ, RZ ;  /* 0x000000ffff107224 */ /* 0x000fce00078e00ff */
.L_x_31124:
[----:B------:R-:W-:Y:S05]  /*2610*/  BSYNC B3 ;  /* 0x0000000000037941 */ /* 0x000fea0003800000 */
.L_x_31123:
[----:B------:R-:W-:Y:S01]  /*2620*/  HFMA2.MMA R34, -RZ, RZ, 0.1171875, 0 ;  /* 0x2f800000ff227435 */ /* 0x000fe200000001ff */
[----:B------:R-:W-:-:S09]  /*2630*/  I2FP.F32.U32 R33, R33 ;  /* 0x0000002100217245 */ /* 0x000fd20000201000 */
[----:B------:R-:W-:Y:S01]  /*2640*/  FFMA.FTZ R33, R33, R34, 1.1641532182693481445e-10 ;  /* 0x2f00000021217423 */ /* 0x000fe20000010022 */
[----:B-----5:R-:W-:-:S04]  /*2650*/  FMUL.FTZ R34, R37, UR11 ;  /* 0x0000000b25227c20 */ /* 0x020fc80008410000 */
[----:B------:R-:W-:Y:S01]  /*2660*/  FMUL.FTZ R34, R34, UR10 ;  /* 0x0000000a22227c20 */ /* 0x000fe20008410000 */
[----:B------:R-:W-:-:S04]  /*2670*/  FSETP.GTU.FTZ.AND P4, PT, R33, UR9, PT ;  /* 0x0000000921007c0b */ /* 0x000fc8000bf9c000 */
[----:B------:R-:W-:Y:S02]  /*2680*/  FSEL R33, R34, RZ, !P4 ;  /* 0x000000ff22217208 */ /* 0x000fe40006000000 */
[----:B------:R-:W-:-:S03]  /*2690*/  SEL R93, RZ, 0x1, P4 ;  /* 0x00000001ff5d7807 */ /* 0x000fc60002000000 */
[----:B------:R-:W-:-:S07]  /*26a0*/  @P2 FADD.FTZ R33, R29, R33 ;  /* 0x000000211d212221 */ /* 0x000fce0000010000 */
.L_x_31119:
[----:B------:R-:W-:Y:S05]  /*26b0*/  BSYNC B2 ;  /* 0x0000000000027941 */ /* 0x000fea0003800000 */
.L_x_31118:
        /* <DEDUP_REMOVED lines=18> */
.L_x_31130:
[----:B------:R-:W-:-:S07]  /*27e0*/  MOV R94, R17 ;  /* 0x00000011005e7202 */ /* 0x000fce0000000f00 */
.L_x_31131:
[----:B------:R-:W-:Y:S05]  /*27f0*/  BSYNC B3 ;  /* 0x0000000000037941 */ /* 0x000fea0003800000 */
.L_x_31129:
        /* <DEDUP_REMOVED lines=16> */
.L_x_31135:
[----:B------:R-:W-:Y:S05]  /*2900*/  BSYNC B4 ;  /* 0x0000000000047941 */ /* 0x000fea0003800000 */
.L_x_31134:
        /* <DEDUP_REMOVED lines=41> */
[----:B------:R-:W-:Y:S01]  /*2ba0*/  IMAD.MOV.U32 R112, RZ, RZ, RZ ;  /* 0x000000ffff707224 */ /* 0x000fe200078e00ff */
[----:B------:R-:W-:Y:S02]  /*2bb0*/  LOP3.LUT R8, R35, UR29, R16, 0x96, !PT ;  /* 0x0000001d23087c12 */ /* 0x000fe4000f8e9610 */
[----:B------:R-:W-:-:S07]  /*2bc0*/  MOV R18, R34 ;  /* 0x0000002200127202 */ /* 0x000fce0000000f00 */
.L_x_31133:
[----:B------:R-:W-:Y:S05]  /*2bd0*/  BSYNC B3 ;  /* 0x0000000000037941 */ /* 0x000fea0003800000 */
.L_x_31132:
        /* <DEDUP_REMOVED lines=9> */
.L_x_31128:
[----:B------:R-:W-:Y:S05]  /*2c70*/  BSYNC B2 ;  /* 0x0000000000027941 */ /* 0x000fea0003800000 */
.L_x_31127:
        /* <DEDUP_REMOVED lines=18> */
.L_x_31139:
[----:B------:R-:W-:-:S07]  /*2da0*/  IMAD.MOV.U32 R35, RZ, RZ, R17 ;  /* 0x000000ffff237224 */ /* 0x000fce00078e0011 */
.L_x_31140:
[----:B------:R-:W-:Y:S05]  /*2db0*/  BSYNC B3 ;  /* 0x0000000000037941 */ /* 0x000fea0003800000 */
.L_x_31138:
        /* <DEDUP_REMOVED lines=16> */
.L_x_31144:
[----:B------:R-:W-:Y:S05]  /*2ec0*/  BSYNC B4 ;  /* 0x0000000000047941 */ /* 0x000fea0003800000 */
.L_x_31143:
        /* <DEDUP_REMOVED lines=42> */
[----:B------:R-:W-:Y:S01]  /*3170*/  LOP3.LUT R8, R107, UR29, R16, 0x96, !PT ;  /* 0x0000001d6b087c12 */ /* 0x000fe2000f8e9610 */
[----:B------:R-:W-:-:S11]  /*3180*/  HFMA2.MMA R16, -RZ, RZ, 0, 0 ;  /* 0x00000000ff107435 */ /* 0x000fd600000001ff */
.L_x_31142:
[----:B------:R-:W-:Y:S05]  /*3190*/  BSYNC B3 ;  /* 0x0000000000037941 */ /* 0x000fea0003800000 */
.L_x_31141:
        /* <DEDUP_REMOVED lines=9> */
.L_x_31137:
[----:B------:R-:W-:Y:S05]  /*3230*/  BSYNC B2 ;  /* 0x0000000000027941 */ /* 0x000fea0003800000 */
.L_x_31136:
[----:B------:R-:W0:Y:S01]  /*3240*/  LDC.64 R106, c[0x0][0x238] ;  /* 0x00008e00ff6a7b82 */ /* 0x000e220000000a00 */
[----:B------:R-:W-:Y:S01]  /*3250*/  BSSY B2, `(.L_x_31145) ;  /* 0x000000f000027945 */ /* 0x000fe20003800000 */
[----:B0-----:R-:W-:-:S05]  /*3260*/  IMAD.WIDE.U32 R106, R78, 0x10, R106 ;  /* 0x000000104e6a7825 */ /* 0x001fca00078e006a */
[----:B------:R0:W-:Y:S01]  /*3270*/  STG.E.128 desc[UR6][R106.64], R32 ;  /* 0x000000206a007986 */ /* 0x0001e2000c101d06 */
[----:B------:R-:W-:Y:S05]  /*3280*/  @!P1 BRA `(.L_x_31146) ;  /* 0x00000000002c9947 */ /* 0x000fea0003800000 */
[----:B0-----:R-:W0:Y:S01]  /*3290*/  LDC.64 R106, c[0x0][0x240] ;  /* 0x00009000ff6a7b82 */ /* 0x001e220000000a00 */
[----:B------:R-:W-:-:S05]  /*32a0*/  IMAD.U32 R112, R94, 0x10000, RZ ;  /* 0x000100005e707824 */ /* 0x000fca00078e00ff */
[----:B------:R-:W-:Y:S02]  /*32b0*/  LOP3.LUT R113, R112, 0xff0000, RZ, 0xc0, !PT ;  /* 0x00ff000070717812 */ /* 0x000fe400078ec0ff */
[----:B------:R-:W-:-:S04]  /*32c0*/  LOP3.LUT R112, R95, 0xffff, RZ, 0xc0, !PT ;  /* 0x0000ffff5f707812 */ /* 0x000fc800078ec0ff */
[----:B------:R-:W-:Y:S02]  /*32d0*/  LEA R112, R112, R113, 0x18 ;  /* 0x0000007170707211 */ /* 0x000fe400078ec0ff */
[----:B------:R-:W-:-:S05]  /*32e0*/  LOP3.LUT R113, R93, 0xff, RZ, 0xc0, !PT ;  /* 0x000000ff5d717812 */ /* 0x000fca00078ec0ff */
[----:B------:R-:W-:Y:S01]  /*32f0*/  IMAD R112, R113, 0x100, R112 ;  /* 0x0000010071707824 */ /* 0x000fe200078e0270 */
[----:B------:R-:W-:Y:S01]  /*3300*/  LOP3.LUT R113, R92, 0xff, RZ, 0xc0, !PT ;  /* 0x000000ff5c717812 */ /* 0x000fe200078ec0ff */
[----:B0-----:R-:W-:-:S04]  /*3310*/  IMAD.WIDE.U32 R106, R79, 0x4, R106 ;  /* 0x000000044f6a7825 */ /* 0x001fc800078e006a */
[----:B------:R-:W-:-:S05]  /*3320*/  IMAD.IADD R113, R112, 0x1, R113 ;  /* 0x0000000170717824 */ /* 0x000fca00078e0271 */
[----:B------:R1:W-:Y:S02]  /*3330*/  STG.E desc[UR6][R106.64], R113 ;  /* 0x000000716a007986 */ /* 0x0003e4000c101906 */
.L_x_31146:
[----:B------:R-:W-:Y:S05]  /*3340*/  BSYNC B2 ;  /* 0x0000000000027941 */ /* 0x000fea0003800000 */
.L_x_31145:
[----:B------:R-:W-:Y:S01]  /*3350*/  IADD3 R78, R78, 0x20, RZ ;  /* 0x000000204e4e7810 */ /* 0x000fe20007ffe0ff */
[----:B------:R-:W-:-:S07]  /*3360*/  VIADD R79, R79, 0x20 ;  /* 0x000000204f4f7836 */ /* 0x000fce0000000000 */
.L_x_31108:
[----:B------:R-:W-:Y:S05]  /*3370*/  BSYNC B1 ;  /* 0x0000000000017941 */ /* 0x000fea0003800000 */
.L_x_31107:
        /* <DEDUP_REMOVED lines=9> */
[----:B-----5:R1:W5:Y:S01]  /*3410*/  @P1 LDG.E.128 R36, desc[UR6][R42.64] ;  /* 0x000000062a241981 */ /* 0x020362000c1e1d00 */
[----:B0-----:R-:W-:-:S05]  /*3420*/  @P2 IMAD.WIDE.U32 R40, R78, 0x10, R40 ;  /* 0x000000104e282825 */ /* 0x001fca00078e0028 */
[----:B------:R-:W2:Y:S01]  /*3430*/  @P2 LDG.E.128 R28, desc[UR6][R40.64] ;  /* 0x00000006281c2981 */ /* 0x000ea2000c1e1d00 */
[----:B------:R-:W-:Y:S01]  /*3440*/  ISETP.GT.AND P3, PT, R76, RZ, PT ;  /* 0x000000ff4c00720c */ /* 0x000fe20003f64270 */
[----:B------:R-:W-:-:S12]  /*3450*/  BSSY B2, `(.L_x_31149) ;  /* 0x000005b000027945 */ /* 0x000fd80003800000 */
        /* <DEDUP_REMOVED lines=17> */
.L_x_31152:
[----:B------:R-:W-:-:S07]  /*3570*/  IMAD.MOV.U32 R92, RZ, RZ, R17 ;  /* 0x000000ffff5c7224 */ /* 0x000fce00078e0011 */
.L_x_31153:
[----:B------:R-:W-:Y:S05]  /*3580*/  BSYNC B3 ;  /* 0x0000000000037941 */ /* 0x000fea0003800000 */
.L_x_31151:
        /* <DEDUP_REMOVED lines=16> */
.L_x_31157:
[----:B------:R-:W-:Y:S05]  /*3690*/  BSYNC B4 ;  /* 0x0000000000047941 */ /* 0x000fea0003800000 */
.L_x_31156:
        /* <DEDUP_REMOVED lines=44> */
.L_x_31155:
[----:B------:R-:W-:Y:S05]  /*3960*/  BSYNC B3 ;  /* 0x0000000000037941 */ /* 0x000fea0003800000 */
.L_x_31154:
[----:B------:R-:W-:Y:S01]  /*3970*/  HFMA2.MMA R41, -RZ, RZ, 0.1171875, 0 ;  /* 0x2f800000ff297435 */ /* 0x000fe200000001ff */
[----:B------:R-:W-:Y:S01]  /*3980*/  I2FP.F32.U32 R16, R92 ;  /* 0x0000005c00107245 */ /* 0x000fe20000201000 */
[----:B-----5:R-:W-:-:S04]  /*3990*/  FMUL.FTZ R40, R36, UR11 ;  /* 0x0000000b24287c20 */ /* 0x020fc80008410000 */
[----:B------:R-:W-:-:S04]  /*39a0*/  FMUL.FTZ R40, R40, UR10 ;  /* 0x0000000a28287c20 */ /* 0x000fc80008410000 */
[----:B------:R-:W-:-:S05]  /*39b0*/  FFMA.FTZ R16, R16, R41, 1.1641532182693481445e-10 ;  /* 0x2f00000010107423 */ /* 0x000fca0000010029 */
[----:B------:R-:W-:-:S04]  /*39c0*/  FSETP.GTU.FTZ.AND P4, PT, R16, UR9, PT ;  /* 0x0000000910007c0b */ /* 0x000fc8000bf9c000 */
[----:B------:R-:W-:Y:S02]  /*39d0*/  FSEL R40, R40, RZ, !P4 ;  /* 0x000000ff28287208 */ /* 0x000fe40006000000 */
[----:B------:R-:W-:-:S03]  /*39e0*/  SEL R92, RZ, 0x1, P4 ;  /* 0x00000001ff5c7807 */ /* 0x000fc60002000000 */
[----:B------:R-:W-:-:S07]  /*39f0*/  @P2 FADD.FTZ R40, R28, R40 ;  /* 0x000000281c282221 */ /* 0x000fce0000010000 */
.L_x_31150:
[----:B------:R-:W-:Y:S05]  /*3a00*/  BSYNC B2 ;  /* 0x0000000000027941 */ /* 0x000fea0003800000 */
.L_x_31149:
        /* <DEDUP_REMOVED lines=18> */
.L_x_31161:
[----:B------:R-:W-:-:S07]  /*3b30*/  MOV R41, R17 ;  /* 0x0000001100297202 */ /* 0x000fce0000000f00 */
.L_x_31162:
[----:B------:R-:W-:Y:S05]  /*3b40*/  BSYNC B3 ;  /* 0x0000000000037941 */ /* 0x000fea0003800000 */
.L_x_31160:
        /* <DEDUP_REMOVED lines=16> */
.L_x_31166:
[----:B------:R-:W-:Y:S05]  /*3c50*/  BSYNC B4 ;  /* 0x0000000000047941 */ /* 0x000fea0003800000 */
.L_x_31165:
        /* <DEDUP_REMOVED lines=44> */
.L_x_31164:
[----:B------:R-:W-:Y:S05]  /*3f20*/  BSYNC B3 ;  /* 0x0000000000037941 */ /* 0x000fea0003800000 */
.L_x_31163:
[----:B------:R-:W-:Y:S01]  /*3f30*/  I2FP.F32.U32 R41, R41 ;  /* 0x0000002900297245 */ /* 0x000fe20000201000 */
[----:B------:R-:W-:-:S04]  /*3f40*/  IMAD.MOV.U32 R42, RZ, RZ, 0x2f800000 ;  /* 0x2f800000ff2a7424 */ /* 0x000fc800078e00ff */
[----:B------:R-:W-:Y:S01]  /*3f50*/  FFMA.FTZ R41, R41, R42, 1.1641532182693481445e-10 ;  /* 0x2f00000029297423 */ /* 0x000fe2000001002a */
[----:B-----5:R-:W-:-:S04]  /*3f60*/  FMUL.FTZ R42, R37, UR11 ;  /* 0x0000000b252a7c20 */ /* 0x020fc80008410000 */
[----:B------:R-:W-:Y:S01]  /*3f70*/  FMUL.FTZ R42, R42, UR10 ;  /* 0x0000000a2a2a7c20 */ /* 0x000fe20008410000 */
[----:B------:R-:W-:-:S04]  /*3f80*/  FSETP.GTU.FTZ.AND P4, PT, R41, UR9, PT ;  /* 0x0000000929007c0b */ /* 0x000fc8000bf9c000 */
[----:B------:R-:W-:Y:S02]  /*3f90*/  FSEL R41, R42, RZ, !P4 ;  /* 0x000000ff2a297208 */ /* 0x000fe40006000000 */
[----:B------:R-:W-:-:S03]  /*3fa0*/  SEL R93, RZ, 0x1, P4 ;  /* 0x00000001ff5d7807 */ /* 0x000fc60002000000 */
[----:B------:R-:W-:-:S07]  /*3fb0*/  @P2 FADD.FTZ R41, R29, R41 ;  /* 0x000000291d292221 */ /* 0x000fce0000010000 */
.L_x_31159:
[----:B------:R-:W-:Y:S05]  /*3fc0*/  BSYNC B2 ;  /* 0x0000000000027941 */ /* 0x000fea0003800000 */
.L_x_31158:
        /* <DEDUP_REMOVED lines=18> */
.L_x_31170:
[----:B------:R-:W-:-:S07]  /*40f0*/  IMAD.MOV.U32 R94, RZ, RZ, R17 ;  /* 0x000000ffff5e7224 */ /* 0x000fce00078e0011 */
.L_x_31171:
[----:B------:R-:W-:Y:S05]  /*4100*/  BSYNC B3 ;  /* 0x0000000000037941 */ /* 0x000fea0003800000 */
.L_x_31169:
        /* <DEDUP_REMOVED lines=16> */
.L_x_31175:
[----:B------:R-:W-:Y:S05]  /*4210*/  BSYNC B4 ;  /* 0x0000000000047941 */ /* 0x000fea0003800000 */
.L_x_31174:
        /* <DEDUP_REMOVED lines=41> */
[----:B------:R-:W-:-:S03]  /*44b0*/  HFMA2.MMA R112, -RZ, RZ, 0, 0 ;  /* 0x00000000ff707435 */ /* 0x000fc600000001ff */
[----:B------:R-:W-:Y:S01]  /*44c0*/  IMAD.MOV.U32 R18, RZ, RZ, R42 ;  /* 0x000000ffff127224 */ /* 0x000fe200078e002a */
[----:B------:R-:W-:-:S07]  /*44d0*/  LOP3.LUT R8, R43, UR29, R16, 0x96, !PT ;  /* 0x0000001d2b087c12 */ /* 0x000fce000f8e9610 */
.L_x_31173:
[----:B------:R-:W-:Y:S05]  /*44e0*/  BSYNC B3 ;  /* 0x0000000000037941 */ /* 0x000fea0003800000 */
.L_x_31172:
        /* <DEDUP_REMOVED lines=9> */
.L_x_31168:
[----:B------:R-:W-:Y:S05]  /*4580*/  BSYNC B2 ;  /* 0x0000000000027941 */ /* 0x000fea0003800000 */
.L_x_31167:
        /* <DEDUP_REMOVED lines=18> */
.L_x_31179:
[----:B------:R-:W-:-:S07]  /*46b0*/  IMAD.MOV.U32 R43, RZ, RZ, R17 ;  /* 0x000000ffff2b7224 */ /* 0x000fce00078e0011 */
.L_x_31180:
[----:B------:R-:W-:Y:S05]  /*46c0*/  BSYNC B3 ;  /* 0x0000000000037941 */ /* 0x000fea0003800000 */
.L_x_31178:
        /* <DEDUP_REMOVED lines=16> */
.L_x_31184:
[----:B------:R-:W-:Y:S05]  /*47d0*/  BSYNC B4 ;  /* 0x0000000000047941 */ /* 0x000fea0003800000 */
.L_x_31183:
        /* <DEDUP_REMOVED lines=44> */
.L_x_31182:
[----:B------:R-:W-:Y:S05]  /*4aa0*/  BSYNC B3 ;  /* 0x0000000000037941 */ /* 0x000fea0003800000 */
.L_x_31181:
        /* <DEDUP_REMOVED lines=9> */
.L_x_31177:
[----:B------:R-:W-:Y:S05]  /*4b40*/  BSYNC B2 ;  /* 0x0000000000027941 */ /* 0x000fea0003800000 */
.L_x_31176:
        /* <DEDUP_REMOVED lines=8> */
[----:B------:R-:W-:-:S05]  /*4bd0*/  LOP3.LUT R112, R95, 0xffff, RZ, 0xc0, !PT ;  /* 0x0000ffff5f707812 */ /* 0x000fca00078ec0ff */
[----:B------:R-:W-:Y:S01]  /*4be0*/  IMAD R112, R112, 0x1000000, R113 ;  /* 0x0100000070707824 */ /* 0x000fe200078e0271 */
[----:B------:R-:W-:-:S04]  /*4bf0*/  LOP3.LUT R113, R93, 0xff, RZ, 0xc0, !PT ;  /* 0x000000ff5d717812 */ /* 0x000fc800078ec0ff */
[----:B------:R-:W-:Y:S02]  /*4c00*/  LEA R112, R113, R112, 0x8 ;  /* 0x0000007071707211 */ /* 0x000fe400078e40ff */
[----:B------:R-:W-:Y:S01]  /*4c10*/  LOP3.LUT R113, R92, 0xff, RZ, 0xc0, !PT ;  /* 0x000000ff5c717812 */ /* 0x000fe200078ec0ff */
[----:B0-----:R-:W-:-:S04]  /*4c20*/  IMAD.WIDE.U32 R106, R79, 0x4, R106 ;  /* 0x000000044f6a7825 */ /* 0x001fc800078e006a */
[----:B------:R-:W-:-:S05]  /*4c30*/  IMAD.IADD R113, R112, 0x1, R113 ;  /* 0x0000000170717824 */ /* 0x000fca00078e0271 */
[----:B------:R1:W-:Y:S02]  /*4c40*/  STG.E desc[UR6][R106.64], R113 ;  /* 0x000000716a007986 */ /* 0x0003e4000c101906 */
.L_x_31186:
[----:B------:R-:W-:Y:S05]  /*4c50*/  BSYNC B2 ;  /* 0x0000000000027941 */ /* 0x000fea0003800000 */
.L_x_31185:
[----:B------:R-:W-:Y:S01]  /*4c60*/  VIADD R78, R78, 0x20 ;  /* 0x000000204e4e7836 */ /* 0x000fe20000000000 */
[----:B------:R-:W-:-:S07]  /*4c70*/  IADD3 R79, R79, 0x20, RZ ;  /* 0x000000204f4f7810 */ /* 0x000fce0007ffe0ff */
.L_x_31148:
[----:B------:R-:W-:Y:S05]  /*4c80*/  BSYNC B1 ;  /* 0x0000000000017941 */ /* 0x000fea0003800000 */
.L_x_31147:
        /* <DEDUP_REMOVED lines=31> */
.L_x_31192:
[----:B------:R-:W-:-:S07]  /*4e80*/  MOV R92, R17 ;  /* 0x00000011005c7202 */ /* 0x000fce0000000f00 */
.L_x_31193:
[----:B------:R-:W-:Y:S05]  /*4e90*/  BSYNC B3 ;  /* 0x0000000000037941 */ /* 0x000fea0003800000 */
.L_x_31191:
        /* <DEDUP_REMOVED lines=16> */
.L_x_31197:
[----:B------:R-:W-:Y:S05]  /*4fa0*/  BSYNC B4 ;  /* 0x0000000000047941 */ /* 0x000fea0003800000 */
.L_x_31196:
        /* <DEDUP_REMOVED lines=44> */
.L_x_31195:
[----:B------:R-:W-:Y:S05]  /*5270*/  BSYNC B3 ;  /* 0x0000000000037941 */ /* 0x000fea0003800000 */
.L_x_31194:
        /* <DEDUP_REMOVED lines=9> */
.L_x_31190:
[----:B------:R-:W-:Y:S05]  /*5310*/  BSYNC B2 ;  /* 0x0000000000027941 */ /* 0x000fea0003800000 */
.L_x_31189:
        /* <DEDUP_REMOVED lines=18> */
.L_x_31201:
[----:B------:R-:W-:-:S07]  /*5440*/  IMAD.MOV.U32 R45, RZ, RZ, R17 ;  /* 0x000000ffff2d7224 */ /* 0x000fce00078e0011 */
.L_x_31202:
[----:B------:R-:W-:Y:S05]  /*5450*/  BSYNC B3 ;  /* 0x0000000000037941 */ /* 0x000fea0003800000 */
.L_x_31200:
        /* <DEDUP_REMOVED lines=16> */
.L_x_31206:
[----:B------:R-:W-:Y:S05]  /*5560*/  BSYNC B4 ;  /* 0x0000000000047941 */ /* 0x000fea0003800000 */
.L_x_31205:
        /* <DEDUP_REMOVED lines=44> */
.L_x_31204:
[----:B------:R-:W-:Y:S05]  /*5830*/  BSYNC B3 ;  /* 0x0000000000037941 */ /* 0x000fea0003800000 */
.L_x_31203:
        /* <DEDUP_REMOVED lines=9> */
.L_x_31199:
[----:B------:R-:W-:Y:S05]  /*58d0*/  BSYNC B2 ;  /* 0x0000000000027941 */ /* 0x000fea0003800000 */
.L_x_31198:
        /* <DEDUP_REMOVED lines=18> */
.L_x_31210:
[----:B------:R-:W-:-:S07]  /*5a00*/  IMAD.MOV.U32 R94, RZ, RZ, R17 ;  /* 0x000000ffff5e7224 */ /* 0x000fce00078e0011 */
.L_x_31211:
[----:B------:R-:W-:Y:S05]  /*5a10*/  BSYNC B3 ;  /* 0x0000000000037941 */ /* 0x000fea0003800000 */
.L_x_31209:
        /* <DEDUP_REMOVED lines=16> */
.L_x_31215:
[----:B------:R-:W-:Y:S05]  /*5b20*/  BSYNC B4 ;  /* 0x0000000000047941 */ /* 0x000fea0003800000 */
.L_x_31214:
        /* <DEDUP_REMOVED lines=41> */
[----:B------:R-:W-:-:S04]  /*5dc0*/  IMAD.WIDE.U32 R46, R8, -0x2daee0ad, RZ ;  /* 0xd2511f53082e7825 */ /* 0x000fc800078e00ff */
[----:B------:R-:W-:Y:S01]  /*5dd0*/  IMAD.MOV.U32 R18, RZ, RZ, R46 ;  /* 0x000000ffff127224 */ /* 0x000fe200078e002e */
[----:B------:R-:W-:-:S07]  /*5de0*/  LOP3.LUT R8, R47, UR29, R16, 0x96, !PT ;  /* 0x0000001d2f087c12 */ /* 0x000fce000f8e9610 */
.L_x_31213:
[----:B------:R-:W-:Y:S05]  /*5df0*/  BSYNC B3 ;  /* 0x0000000000037941 */ /* 0x000fea0003800000 */
.L_x_31212:
        /* <DEDUP_REMOVED lines=9> */
.L_x_31208:
[----:B------:R-:W-:Y:S05]  /*5e90*/  BSYNC B2 ;  /* 0x0000000000027941 */ /* 0x000fea0003800000 */
.L_x_31207:
        /* <DEDUP_REMOVED lines=18> */
.L_x_31219:
[----:B------:R-:W-:-:S07]  /*5fc0*/  MOV R47, R17 ;  /* 0x00000011002f7202 */ /* 0x000fce0000000f00 */
.L_x_31220:
[----:B------:R-:W-:Y:S05]  /*5fd0*/  BSYNC B3 ;  /* 0x0000000000037941 */ /* 0x000fea0003800000 */
.L_x_31218:
        /* <DEDUP_REMOVED lines=16> */
.L_x_31224:
[----:B------:R-:W-:Y:S05]  /*60e0*/  BSYNC B4 ;  /* 0x0000000000047941 */ /* 0x000fea0003800000 */
.L_x_31223:
        /* <DEDUP_REMOVED lines=44> */
.L_x_31222:
[----:B------:R-:W-:Y:S05]  /*63b0*/  BSYNC B3 ;  /* 0x0000000000037941 */ /* 0x000fea0003800000 */
.L_x_31221:
        /* <DEDUP_REMOVED lines=9> */
.L_x_31217:
[----:B------:R-:W-:Y:S05]  /*6450*/  BSYNC B2 ;  /* 0x0000000000027941 */ /* 0x000fea0003800000 */
.L_x_31216:
[----:B------:R-:W0:Y:S01]  /*6460*/  LDC.64 R106, c[0x0][0x238] ;  /* 0x00008e00ff6a7b82 */ /* 0x000e220000000a00 */
[----:B------:R-:W-:Y:S01]  /*6470*/  BSSY B2, `(.L_x_31225) ;  /* 0x000000f000027945 */ /* 0x000fe20003800000 */
[----:B0-----:R-:W-:-:S05]  /*6480*/  IMAD.WIDE.U32 R106, R78, 0x10, R106 ;  /* 0x000000104e6a7825 */ /* 0x001fca00078e006a */
[----:B------:R0:W-:Y:S01]  /*6490*/  STG.E.128 desc[UR6][R106.64], R44 ;  /* 0x0000002c6a007986 */ /* 0x0001e2000c101d06 */
[----:B------:R-:W-:Y:S05]  /*64a0*/  @!P1 BRA `(.L_x_31226) ;  /* 0x00000000002c9947 */ /* 0x000fea0003800000 */
[----:B0-----:R-:W0:Y:S01]  /*64b0*/  LDC.64 R106, c[0x0][0x240] ;  /* 0x00009000ff6a7b82 */ /* 0x001e220000000a00 */
[----:B------:R-:W-:-:S04]  /*64c0*/  SHF.L.U32 R112, R94, 0x10, RZ ;  /* 0x000000105e707819 */ /* 0x000fc800000006ff */
[----:B------:R-:W-:Y:S02]  /*64d0*/  LOP3.LUT R113, R112, 0xff0000, RZ, 0xc0, !PT ;  /* 0x00ff000070717812 */ /* 0x000fe400078ec0ff */
[----:B------:R-:W-:-:S05]  /*64e0*/  LOP3.LUT R112, R95, 0xffff, RZ, 0xc0, !PT ;  /* 0x0000ffff5f707812 */ /* 0x000fca00078ec0ff */
[----:B------:R-:W-:Y:S01]  /*64f0*/  IMAD R112, R112, 0x1000000, R113 ;  /* 0x0100000070707824 */ /* 0x000fe200078e0271 */
[----:B------:R-:W-:-:S05]  /*6500*/  LOP3.LUT R113, R93, 0xff, RZ, 0xc0, !PT ;  /* 0x000000ff5d717812 */ /* 0x000fca00078ec0ff */
[----:B------:R-:W-:Y:S01]  /*6510*/  IMAD R112, R113, 0x100, R112 ;  /* 0x0000010071707824 */ /* 0x000fe200078e0270 */
[----:B------:R-:W-:-:S04]  /*6520*/  LOP3.LUT R113, R92, 0xff, RZ, 0xc0, !PT ;  /* 0x000000ff5c717812 */ /* 0x000fc800078ec0ff */
[----:B------:R-:W-:Y:S01]  /*6530*/  IADD3 R113, R112, R113, RZ ;  /* 0x0000007170717210 */ /* 0x000fe20007ffe0ff */
[----:B0-----:R-:W-:-:S05]  /*6540*/  IMAD.WIDE.U32 R106, R79, 0x4, R106 ;  /* 0x000000044f6a7825 */ /* 0x001fca00078e006a */
[----:B------:R1:W-:Y:S02]  /*6550*/  STG.E desc[UR6][R106.64], R113 ;  /* 0x000000716a007986 */ /* 0x0003e4000c101906 */
.L_x_31226:
[----:B------:R-:W-:Y:S05]  /*6560*/  BSYNC B2 ;  /* 0x0000000000027941 */ /* 0x000fea0003800000 */
.L_x_31225:
[----:B------:R-:W-:Y:S02]  /*6570*/  VIADD R78, R78, 0x20 ;  /* 0x000000204e4e7836 */ /* 0x000fe40000000000 */
[----:B------:R-:W-:-:S07]  /*6580*/  VIADD R79, R79, 0x20 ;  /* 0x000000204f4f7836 */ /* 0x000fce0000000000 */
.L_x_31188:
[----:B------:R-:W-:Y:S05]  /*6590*/  BSYNC B1 ;  /* 0x0000000000017941 */ /* 0x000fea0003800000 */
.L_x_31187:
        /* <DEDUP_REMOVED lines=31> */
.L_x_31232:
[----:B------:R-:W-:-:S07]  /*6790*/  IMAD.MOV.U32 R92, RZ, RZ, R17 ;  /* 0x000000ffff5c7224 */ /* 0x000fce00078e0011 */
.L_x_31233:
[----:B------:R-:W-:Y:S05]  /*67a0*/  BSYNC B3 ;  /* 0x0000000000037941 */ /* 0x000fea0003800000 */
.L_x_31231:
        /* <DEDUP_REMOVED lines=16> */
.L_x_31237:
[----:B------:R-:W-:Y:S05]  /*68b0*/  BSYNC B4 ;  /* 0x0000000000047941 */ /* 0x000fea0003800000 */
.L_x_31236:
        /* <DEDUP_REMOVED lines=44> */
.L_x_31235:
[----:B------:R-:W-:Y:S05]  /*6b80*/  BSYNC B3 ;  /* 0x0000000000037941 */ /* 0x000fea0003800000 */
.L_x_31234:
        /* <DEDUP_REMOVED lines=9> */
.L_x_31230:
[----:B------:R-:W-:Y:S05]  /*6c20*/  BSYNC B2 ;  /* 0x0000000000027941 */ /* 0x000fea0003800000 */
.L_x_31229:
        /* <DEDUP_REMOVED lines=18> */
.L_x_31241:
[----:B------:R-:W-:-:S07]  /*6d50*/  IMAD.MOV.U32 R49, RZ, RZ, R17 ;  /* 0x000000ffff317224 */ /* 0x000fce00078e0011 */
.L_x_31242:
[----:B------:R-:W-:Y:S05]  /*6d60*/  BSYNC B3 ;  /* 0x0000000000037941 */ /* 0x000fea0003800000 */
.L_x_31240:
        /* <DEDUP_REMOVED lines=16> */
.L_x_31246:
[----:B------:R-:W-:Y:S05]  /*6e70*/  BSYNC B4 ;  /* 0x0000000000047941 */ /* 0x000fea0003800000 */
.L_x_31245:
        /* <DEDUP_REMOVED lines=44> */
.L_x_31244:
[----:B------:R-:W-:Y:S05]  /*7140*/  BSYNC B3 ;  /* 0x0000000000037941 */ /* 0x000fea0003800000 */
.L_x_31243:
        /* <DEDUP_REMOVED lines=9> */
.L_x_31239:
[----:B------:R-:W-:Y:S05]  /*71e0*/  BSYNC B2 ;  /* 0x0000000000027941 */ /* 0x000fea0003800000 */
.L_x_31238:
        /* <DEDUP_REMOVED lines=18> */
.L_x_31250:
[----:B------:R-:W-:-:S07]  /*7310*/  MOV R94, R17 ;  /* 0x00000011005e7202 */ /* 0x000fce0000000f00 */
.L_x_31251:
[----:B------:R-:W-:Y:S05]  /*7320*/  BSYNC B3 ;  /* 0x0000000000037941 */ /* 0x000fea0003800000 */
.L_x_31249:
        /* <DEDUP_REMOVED lines=16> */
.L_x_31255:
[----:B------:R-:W-:Y:S05]  /*7430*/  BSYNC B4 ;  /* 0x0000000000047941 */ /* 0x000fea0003800000 */
.L_x_31254:
        /* <DEDUP_REMOVED lines=44> */
.L_x_31253:
[----:B------:R-:W-:Y:S05]  /*7700*/  BSYNC B3 ;  /* 0x0000000000037941 */ /* 0x000fea0003800000 */
.L_x_31252:
        /* <DEDUP_REMOVED lines=9> */
.L_x_31248:
[----:B------:R-:W-:Y:S05]  /*77a0*/  BSYNC B2 ;  /* 0x0000000000027941 */ /* 0x000fea0003800000 */
.L_x_31247:
        /* <DEDUP_REMOVED lines=18> */
.L_x_31259:
[----:B------:R-:W-:-:S07]  /*78d0*/  IMAD.MOV.U32 R51, RZ, RZ, R17 ;  /* 0x000000ffff337224 */ /* 0x000fce00078e0011 */
.L_x_31260:
[----:B------:R-:W-:Y:S05]  /*78e0*/  BSYNC B3 ;  /* 0x0000000000037941 */ /* 0x000fea0003800000 */
.L_x_31258:
        /* <DEDUP_REMOVED lines=16> */
.L_x_31264:
[----:B------:R-:W-:Y:S05]  /*79f0*/  BSYNC B4 ;  /* 0x0000000000047941 */ /* 0x000fea0003800000 */
.L_x_31263:
        /* <DEDUP_REMOVED lines=44> */
.L_x_31262:
[----:B------:R-:W-:Y:S05]  /*7cc0*/  BSYNC B3 ;  /* 0x0000000000037941 */ /* 0x000fea0003800000 */
.L_x_31261:
        /* <DEDUP_REMOVED lines=9> */
.L_x_31257:
[----:B------:R-:W-:Y:S05]  /*7d60*/  BSYNC B2 ;  /* 0x0000000000027941 */ /* 0x000fea0003800000 */
.L_x_31256:
        /* <DEDUP_REMOVED lines=12> */
[----:B------:R-:W-:-:S04]  /*7e30*/  LOP3.LUT R113, R92, 0xff, RZ, 0xc0, !PT ;  /* 0x000000ff5c717812 */ /* 0x000fc800078ec0ff */
[----:B------:R-:W-:Y:S01]  /*7e40*/  IADD3 R113, R112, R113, RZ ;  /* 0x0000007170717210 */ /* 0x000fe20007ffe0ff */
[----:B0-----:R-:W-:-:S05]  /*7e50*/  IMAD.WIDE.U32 R106, R79, 0x4, R106 ;  /* 0x000000044f6a7825 */ /* 0x001fca00078e006a */
[----:B------:R1:W-:Y:S02]  /*7e60*/  STG.E desc[UR6][R106.64], R113 ;  /* 0x000000716a007986 */ /* 0x0003e4000c101906 */
.L_x_31266:
[----:B------:R-:W-:Y:S05]  /*7e70*/  BSYNC B2 ;  /* 0x0000000000027941 */ /* 0x000fea0003800000 */
.L_x_31265:
[----:B------:R-:W-:Y:S01]  /*7e80*/  VIADD R78, R78, 0x20 ;  /* 0x000000204e4e7836 */ /* 0x000fe20000000000 */
[----:B------:R-:W-:-:S07]  /*7e90*/  IADD3 R79, R79, 0x20, RZ ;  /* 0x000000204f4f7810 */ /* 0x000fce0007ffe0ff */
.L_x_31228:
[----:B------:R-:W-:Y:S05]  /*7ea0*/  BSYNC B1 ;  /* 0x0000000000017941 */ /* 0x000fea0003800000 */
.L_x_31227:
        /* <DEDUP_REMOVED lines=31> */
.L_x_31272:
[----:B------:R-:W-:-:S07]  /*80a0*/  MOV R92, R17 ;  /* 0x00000011005c7202 */ /* 0x000fce0000000f00 */
.L_x_31273:
[----:B------:R-:W-:Y:S05]  /*80b0*/  BSYNC B3 ;  /* 0x0000000000037941 */ /* 0x000fea0003800000 */
.L_x_31271:
        /* <DEDUP_REMOVED lines=16> */
.L_x_31277:
[----:B------:R-:W-:Y:S05]  /*81c0*/  BSYNC B4 ;  /* 0x0000000000047941 */ /* 0x000fea0003800000 */
.L_x_31276:
        /* <DEDUP_REMOVED lines=44> */
.L_x_31275:
[----:B------:R-:W-:Y:S05]  /*8490*/  BSYNC B3 ;  /* 0x0000000000037941 */ /* 0x000fea0003800000 */
.L_x_31274:
        /* <DEDUP_REMOVED lines=9> */
.L_x_31270:
[----:B------:R-:W-:Y:S05]  /*8530*/  BSYNC B2 ;  /* 0x0000000000027941 */ /* 0x000fea0003800000 */
.L_x_31269:
        /* <DEDUP_REMOVED lines=18> */
.L_x_31281:
[----:B------:R-:W-:-:S07]  /*8660*/  IMAD.MOV.U32 R53, RZ, RZ, R17 ;  /* 0x000000ffff357224 */ /* 0x000fce00078e0011 */
.L_x_31282:
[----:B------:R-:W-:Y:S05]  /*8670*/  BSYNC B3 ;  /* 0x0000000000037941 */ /* 0x000fea0003800000 */
.L_x_31280:
        /* <DEDUP_REMOVED lines=16> */
.L_x_31286:
[----:B------:R-:W-:Y:S05]  /*8780*/  BSYNC B4 ;  /* 0x0000000000047941 */ /* 0x000fea0003800000 */
.L_x_31285:
        /* <DEDUP_REMOVED lines=44> */
.L_x_31284:
[----:B------:R-:W-:Y:S05]  /*8a50*/  BSYNC B3 ;  /* 0x0000000000037941 */ /* 0x000fea0003800000 */
.L_x_31283:
        /* <DEDUP_REMOVED lines=9> */
.L_x_31279:
[----:B------:R-:W-:Y:S05]  /*8af0*/  BSYNC B2 ;  /* 0x0000000000027941 */ /* 0x000fea0003800000 */
.L_x_31278:
        /* <DEDUP_REMOVED lines=18> */
.L_x_31290:
[----:B------:R-:W-:-:S07]  /*8c20*/  MOV R94, R17 ;  /* 0x00000011005e7202 */ /* 0x000fce0000000f00 */
.L_x_31291:
[----:B------:R-:W-:Y:S05]  /*8c30*/  BSYNC B3 ;  /* 0x0000000000037941 */ /* 0x000fea0003800000 */
.L_x_31289:
        /* <DEDUP_REMOVED lines=16> */
.L_x_31295:
[----:B------:R-:W-:Y:S05]  /*8d40*/  BSYNC B4 ;  /* 0x0000000000047941 */ /* 0x000fea0003800000 */
.L_x_31294:
        /* <DEDUP_REMOVED lines=44> */
.L_x_31293:
[----:B------:R-:W-:Y:S05]  /*9010*/  BSYNC B3 ;  /* 0x0000000000037941 */ /* 0x000fea0003800000 */
.L_x_31292:
        /* <DEDUP_REMOVED lines=9> */
.L_x_31288:
[----:B------:R-:W-:Y:S05]  /*90b0*/  BSYNC B2 ;  /* 0x0000000000027941 */ /* 0x000fea0003800000 */
.L_x_31287:
        /* <DEDUP_REMOVED lines=18> */
.L_x_31299:
[----:B------:R-:W-:-:S07]  /*91e0*/  IMAD.MOV.U32 R55, RZ, RZ, R17 ;  /* 0x000000ffff377224 */ /* 0x000fce00078e0011 */
.L_x_31300:
[----:B------:R-:W-:Y:S05]  /*91f0*/  BSYNC B3 ;  /* 0x0000000000037941 */ /* 0x000fea0003800000 */
.L_x_31298:
        /* <DEDUP_REMOVED lines=16> */
.L_x_31304:
[----:B------:R-:W-:Y:S05]  /*9300*/  BSYNC B4 ;  /* 0x0000000000047941 */ /* 0x000fea0003800000 */
.L_x_31303:
        /* <DEDUP_REMOVED lines=44> */
.L_x_31302:
[----:B------:R-:W-:Y:S05]  /*95d0*/  BSYNC B3 ;  /* 0x0000000000037941 */ /* 0x000fea0003800000 */
.L_x_31301:
        /* <DEDUP_REMOVED lines=9> */
.L_x_31297:
[----:B------:R-:W-:Y:S05]  /*9670*/  BSYNC B2 ;  /* 0x0000000000027941 */ /* 0x000fea0003800000 */
.L_x_31296:
        /* <DEDUP_REMOVED lines=16> */
.L_x_31306:
[----:B------:R-:W-:Y:S05]  /*9780*/  BSYNC B2 ;  /* 0x0000000000027941 */ /* 0x000fea0003800000 */
.L_x_31305:
[----:B------:R-:W-:Y:S01]  /*9790*/  VIADD R78, R78, 0x20 ;  /* 0x000000204e4e7836 */ /* 0x000fe20000000000 */
[----:B------:R-:W-:-:S07]  /*97a0*/  IADD3 R79, R79, 0x20, RZ ;  /* 0x000000204f4f7810 */ /* 0x000fce0007ffe0ff */
.L_x_31268:
[----:B------:R-:W-:Y:S05]  /*97b0*/  BSYNC B1 ;  /* 0x0000000000017941 */ /* 0x000fea0003800000 */
.L_x_31267:
        /* <DEDUP_REMOVED lines=31> */
.L_x_31312:
[----:B------:R-:W-:-:S07]  /*99b0*/  MOV R92, R17 ;  /* 0x00000011005c7202 */ /* 0x000fce0000000f00 */
.L_x_31313:
[----:B------:R-:W-:Y:S05]  /*99c0*/  BSYNC B3 ;  /* 0x0000000000037941 */ /* 0x000fea0003800000 */
.L_x_31311:
        /* <DEDUP_REMOVED lines=16> */
.L_x_31317:
[----:B------:R-:W-:Y:S05]  /*9ad0*/  BSYNC B4 ;  /* 0x0000000000047941 */ /* 0x000fea0003800000 */
.L_x_31316:
        /* <DEDUP_REMOVED lines=44> */
.L_x_31315:
[----:B------:R-:W-:Y:S05]  /*9da0*/  BSYNC B3 ;  /* 0x0000000000037941 */ /* 0x000fea0003800000 */
.L_x_31314:
        /* <DEDUP_REMOVED lines=9> */
.L_x_31310:
[----:B------:R-:W-:Y:S05]  /*9e40*/  BSYNC B2 ;  /* 0x0000000000027941 */ /* 0x000fea0003800000 */
.L_x_31309:
        /* <DEDUP_REMOVED lines=18> */
.L_x_31321:
[----:B------:R-:W-:-:S07]  /*9f70*/  IMAD.MOV.U32 R57, RZ, RZ, R17 ;  /* 0x000000ffff397224 */ /* 0x000fce00078e0011 */
.L_x_31322:
[----:B------:R-:W-:Y:S05]  /*9f80*/  BSYNC B3 ;  /* 0x0000000000037941 */ /* 0x000fea0003800000 */
.L_x_31320:
        /* <DEDUP_REMOVED lines=16> */
.L_x_31326:
[----:B------:R-:W-:Y:S05]  /*a090*/  BSYNC B4 ;  /* 0x0000000000047941 */ /* 0x000fea0003800000 */
.L_x_31325:
        /* <DEDUP_REMOVED lines=44> */
.L_x_31324:
[----:B------:R-:W-:Y:S05]  /*a360*/  BSYNC B3 ;  /* 0x0000000000037941 */ /* 0x000fea0003800000 */
.L_x_31323:
        /* <DEDUP_REMOVED lines=9> */
.L_x_31319:
[----:B------:R-:W-:Y:S05]  /*a400*/  BSYNC B2 ;  /* 0x0000000000027941 */ /* 0x000fea0003800000 */
.L_x_31318:
        /* <DEDUP_REMOVED lines=18> */
.L_x_31330:
[----:B------:R-:W-:-:S07]  /*a530*/  MOV R94, R17 ;  /* 0x00000011005e7202 */ /* 0x000fce0000000f00 */
.L_x_31331:
[----:B------:R-:W-:Y:S05]  /*a540*/  BSYNC B3 ;  /* 0x0000000000037941 */ /* 0x000fea0003800000 */
.L_x_31329:
        /* <DEDUP_REMOVED lines=16> */
.L_x_31335:
[----:B------:R-:W-:Y:S05]  /*a650*/  BSYNC B4 ;  /* 0x0000000000047941 */ /* 0x000fea0003800000 */
.L_x_31334:
        /* <DEDUP_REMOVED lines=44> */
.L_x_31333:
[----:B------:R-:W-:Y:S05]  /*a920*/  BSYNC B3 ;  /* 0x0000000000037941 */ /* 0x000fea0003800000 */
.L_x_31332:
        /* <DEDUP_REMOVED lines=9> */
.L_x_31328:
[----:B------:R-:W-:Y:S05]  /*a9c0*/  BSYNC B2 ;  /* 0x0000000000027941 */ /* 0x000fea0003800000 */
.L_x_31327:
        /* <DEDUP_REMOVED lines=18> */
.L_x_31339:
[----:B------:R-:W-:-:S07]  /*aaf0*/  IMAD.MOV.U32 R59, RZ, RZ, R17 ;  /* 0x000000ffff3b7224 */ /* 0x000fce00078e0011 */
.L_x_31340:
[----:B------:R-:W-:Y:S05]  /*ab00*/  BSYNC B3 ;  /* 0x0000000000037941 */ /* 0x000fea0003800000 */
.L_x_31338:
        /* <DEDUP_REMOVED lines=16> */
.L_x_31344:
[----:B------:R-:W-:Y:S05]  /*ac10*/  BSYNC B4 ;  /* 0x0000000000047941 */ /* 0x000fea0003800000 */
.L_x_31343:
        /* <DEDUP_REMOVED lines=44> */
.L_x_31342:
[----:B------:R-:W-:Y:S05]  /*aee0*/  BSYNC B3 ;  /* 0x0000000000037941 */ /* 0x000fea0003800000 */
.L_x_31341:
        /* <DEDUP_REMOVED lines=9> */
.L_x_31337:
[----:B------:R-:W-:Y:S05]  /*af80*/  BSYNC B2 ;  /* 0x0000000000027941 */ /* 0x000fea0003800000 */
.L_x_31336:
        /* <DEDUP_REMOVED lines=16> */
.L_x_31346:
[----:B------:R-:W-:Y:S05]  /*b090*/  BSYNC B2 ;  /* 0x0000000000027941 */ /* 0x000fea0003800000 */
.L_x_31345:
[----:B------:R-:W-:Y:S01]  /*b0a0*/  VIADD R78, R78, 0x20 ;  /* 0x000000204e4e7836 */ /* 0x000fe20000000000 */
[----:B------:R-:W-:-:S07]  /*b0b0*/  IADD3 R79, R79, 0x20, RZ ;  /* 0x000000204f4f7810 */ /* 0x000fce0007ffe0ff */
.L_x_31308:
[----:B------:R-:W-:Y:S05]  /*b0c0*/  BSYNC B1 ;  /* 0x0000000000017941 */ /* 0x000fea0003800000 */
.L_x_31307:
        /* <DEDUP_REMOVED lines=31> */
.L_x_31352:
[----:B------:R-:W-:-:S07]  /*b2c0*/  MOV R92, R17 ;  /* 0x00000011005c7202 */ /* 0x000fce0000000f00 */
.L_x_31353:
[----:B------:R-:W-:Y:S05]  /*b2d0*/  BSYNC B3 ;  /* 0x0000000000037941 */ /* 0x000fea0003800000 */
.L_x_31351:
        /* <DEDUP_REMOVED lines=16> */
.L_x_31357:
[----:B------:R-:W-:Y:S05]  /*b3e0*/  BSYNC B4 ;  /* 0x0000000000047941 */ /* 0x000fea0003800000 */
.L_x_31356:
        /* <DEDUP_REMOVED lines=44> */
.L_x_31355:
[----:B------:R-:W-:Y:S05]  /*b6b0*/  BSYNC B3 ;  /* 0x0000000000037941 */ /* 0x000fea0003800000 */
.L_x_31354:
        /* <DEDUP_REMOVED lines=9> */
.L_x_31350:
[----:B------:R-:W-:Y:S05]  /*b750*/  BSYNC B2 ;  /* 0x0000000000027941 */ /* 0x000fea0003800000 */
.L_x_31349:
        /* <DEDUP_REMOVED lines=18> */
.L_x_31361:
[----:B------:R-:W-:-:S07]  /*b880*/  IMAD.MOV.U32 R61, RZ, RZ, R17 ;  /* 0x000000ffff3d7224 */ /* 0x000fce00078e0011 */
.L_x_31362:
[----:B------:R-:W-:Y:S05]  /*b890*/  BSYNC B3 ;  /* 0x0000000000037941 */ /* 0x000fea0003800000 */
.L_x_31360:
        /* <DEDUP_REMOVED lines=16> */
.L_x_31366:
[----:B------:R-:W-:Y:S05]  /*b9a0*/  BSYNC B4 ;  /* 0x0000000000047941 */ /* 0x000fea0003800000 */
.L_x_31365:
        /* <DEDUP_REMOVED lines=44> */
.L_x_31364:
[----:B------:R-:W-:Y:S05]  /*bc70*/  BSYNC B3 ;  /* 0x0000000000037941 */ /* 0x000fea0003800000 */
.L_x_31363:
        /* <DEDUP_REMOVED lines=9> */
.L_x_31359:
[----:B------:R-:W-:Y:S05]  /*bd10*/  BSYNC B2 ;  /* 0x0000000000027941 */ /* 0x000fea0003800000 */
.L_x_31358:
        /* <DEDUP_REMOVED lines=18> */
.L_x_31370:
[----:B------:R-:W-:-:S07]  /*be40*/  MOV R94, R17 ;  /* 0x00000011005e7202 */ /* 0x000fce0000000f00 */
.L_x_31371:
[----:B------:R-:W-:Y:S05]  /*be50*/  BSYNC B3 ;  /* 0x0000000000037941 */ /* 0x000fea0003800000 */
.L_x_31369:
        /* <DEDUP_REMOVED lines=16> */
.L_x_31375:
[----:B------:R-:W-:Y:S05]  /*bf60*/  BSYNC B4 ;  /* 0x0000000000047941 */ /* 0x000fea0003800000 */
.L_x_31374:
        /* <DEDUP_REMOVED lines=44> */
.L_x_31373:
[----:B------:R-:W-:Y:S05]  /*c230*/  BSYNC B3 ;  /* 0x0000000000037941 */ /* 0x000fea0003800000 */
.L_x_31372:
        /* <DEDUP_REMOVED lines=9> */
.L_x_31368:
[----:B------:R-:W-:Y:S05]  /*c2d0*/  BSYNC B2 ;  /* 0x0000000000027941 */ /* 0x000fea0003800000 */
.L_x_31367:
        /* <DEDUP_REMOVED lines=18> */
.L_x_31379:
[----:B------:R-:W-:-:S07]  /*c400*/  IMAD.MOV.U32 R63, RZ, RZ, R17 ;  /* 0x000000ffff3f7224 */ /* 0x000fce00078e0011 */
.L_x_31380:
[----:B------:R-:W-:Y:S05]  /*c410*/  BSYNC B3 ;  /* 0x0000000000037941 */ /* 0x000fea0003800000 */
.L_x_31378:
        /* <DEDUP_REMOVED lines=16> */
.L_x_31384:
[----:B------:R-:W-:Y:S05]  /*c520*/  BSYNC B4 ;  /* 0x0000000000047941 */ /* 0x000fea0003800000 */
.L_x_31383:
        /* <DEDUP_REMOVED lines=44> */
.L_x_31382:
[----:B------:R-:W-:Y:S05]  /*c7f0*/  BSYNC B3 ;  /* 0x0000000000037941 */ /* 0x000fea0003800000 */
.L_x_31381:
        /* <DEDUP_REMOVED lines=9> */
.L_x_31377:
[----:B------:R-:W-:Y:S05]  /*c890*/  BSYNC B2 ;  /* 0x0000000000027941 */ /* 0x000fea0003800000 */
.L_x_31376:
        /* <DEDUP_REMOVED lines=16> */
.L_x_31386:
[----:B------:R-:W-:Y:S05]  /*c9a0*/  BSYNC B2 ;  /* 0x0000000000027941 */ /* 0x000fea0003800000 */
.L_x_31385:
[----:B------:R-:W-:Y:S01]  /*c9b0*/  VIADD R78, R78, 0x20 ;  /* 0x000000204e4e7836 */ /* 0x000fe20000000000 */
[----:B------:R-:W-:-:S07]  /*c9c0*/  IADD3 R79, R79, 0x20, RZ ;  /* 0x000000204f4f7810 */ /* 0x000fce0007ffe0ff */
.L_x_31348:
[----:B------:R-:W-:Y:S05]  /*c9d0*/  BSYNC B1 ;  /* 0x0000000000017941 */ /* 0x000fea0003800000 */
.L_x_31347:
        /* <DEDUP_REMOVED lines=31> */
.L_x_31392:
[----:B------:R-:W-:-:S07]  /*cbd0*/  MOV R92, R17 ;  /* 0x00000011005c7202 */ /* 0x000fce0000000f00 */
.L_x_31393:
[----:B------:R-:W-:Y:S05]  /*cbe0*/  BSYNC B3 ;  /* 0x0000000000037941 */ /* 0x000fea0003800000 */
.L_x_31391:
        /* <DEDUP_REMOVED lines=16> */
.L_x_31397:
[----:B------:R-:W-:Y:S05]  /*ccf0*/  BSYNC B4 ;  /* 0x0000000000047941 */ /* 0x000fea0003800000 */
.L_x_31396:
        /* <DEDUP_REMOVED lines=44> */
.L_x_31395:
[----:B------:R-:W-:Y:S05]  /*cfc0*/  BSYNC B3 ;  /* 0x0000000000037941 */ /* 0x000fea0003800000 */
.L_x_31394:
        /* <DEDUP_REMOVED lines=9> */
.L_x_31390:
[----:B------:R-:W-:Y:S05]  /*d060*/  BSYNC B2 ;  /* 0x0000000000027941 */ /* 0x000fea0003800000 */
.L_x_31389:
        /* <DEDUP_REMOVED lines=18> */
.L_x_31401:
[----:B------:R-:W-:-:S07]  /*d190*/  IMAD.MOV.U32 R65, RZ, RZ, R17 ;  /* 0x000000ffff417224 */ /* 0x000fce00078e0011 */
.L_x_31402:
[----:B------:R-:W-:Y:S05]  /*d1a0*/  BSYNC B3 ;  /* 0x0000000000037941 */ /* 0x000fea0003800000 */
.L_x_31400:
        /* <DEDUP_REMOVED lines=16> */
.L_x_31406:
[----:B------:R-:W-:Y:S05]  /*d2b0*/  BSYNC B4 ;  /* 0x0000000000047941 */ /* 0x000fea0003800000 */
.L_x_31405:
        /* <DEDUP_REMOVED lines=44> */
.L_x_31404:
[----:B------:R-:W-:Y:S05]  /*d580*/  BSYNC B3 ;  /* 0x0000000000037941 */ /* 0x000fea0003800000 */
.L_x_31403:
        /* <DEDUP_REMOVED lines=9> */
.L_x_31399:
[----:B------:R-:W-:Y:S05]  /*d620*/  BSYNC B2 ;  /* 0x0000000000027941 */ /* 0x000fea0003800000 */
.L_x_31398:
        /* <DEDUP_REMOVED lines=18> */
.L_x_31410:
[----:B------:R-:W-:-:S07]  /*d750*/  MOV R94, R17 ;  /* 0x00000011005e7202 */ /* 0x000fce0000000f00 */
.L_x_31411:
[----:B------:R-:W-:Y:S05]  /*d760*/  BSYNC B3 ;  /* 0x0000000000037941 */ /* 0x000fea0003800000 */
.L_x_31409:
        /* <DEDUP_REMOVED lines=16> */
.L_x_31415:
[----:B------:R-:W-:Y:S05]  /*d870*/  BSYNC B4 ;  /* 0x0000000000047941 */ /* 0x000fea0003800000 */
.L_x_31414:
        /* <DEDUP_REMOVED lines=44> */
.L_x_31413:
[----:B------:R-:W-:Y:S05]  /*db40*/  BSYNC B3 ;  /* 0x0000000000037941 */ /* 0x000fea0003800000 */
.L_x_31412:
        /* <DEDUP_REMOVED lines=9> */
.L_x_31408:
[----:B------:R-:W-:Y:S05]  /*dbe0*/  BSYNC B2 ;  /* 0x0000000000027941 */ /* 0x000fea0003800000 */
.L_x_31407:
        /* <DEDUP_REMOVED lines=18> */
.L_x_31419:
[----:B------:R-:W-:-:S07]  /*dd10*/  IMAD.MOV.U32 R67, RZ, RZ, R17 ;  /* 0x000000ffff437224 */ /* 0x000fce00078e0011 */
.L_x_31420:
[----:B------:R-:W-:Y:S05]  /*dd20*/  BSYNC B3 ;  /* 0x0000000000037941 */ /* 0x000fea0003800000 */
.L_x_31418:
        /* <DEDUP_REMOVED lines=16> */
.L_x_31424:
[----:B------:R-:W-:Y:S05]  /*de30*/  BSYNC B4 ;  /* 0x0000000000047941 */ /* 0x000fea0003800000 */
.L_x_31423:
        /* <DEDUP_REMOVED lines=44> */
.L_x_31422:
[----:B------:R-:W-:Y:S05]  /*e100*/  BSYNC B3 ;  /* 0x0000000000037941 */ /* 0x000fea0003800000 */
.L_x_31421:
        /* <DEDUP_REMOVED lines=9> */
.L_x_31417:
[----:B------:R-:W-:Y:S05]  /*e1a0*/  BSYNC B2 ;  /* 0x0000000000027941 */ /* 0x000fea0003800000 */
.L_x_31416:
        /* <DEDUP_REMOVED lines=16> */
.L_x_31426:
[----:B------:R-:W-:Y:S05]  /*e2b0*/  BSYNC B2 ;  /* 0x0000000000027941 */ /* 0x000fea0003800000 */
.L_x_31425:
[----:B------:R-:W-:Y:S01]  /*e2c0*/  VIADD R78, R78, 0x20 ;  /* 0x000000204e4e7836 */ /* 0x000fe20000000000 */
[----:B------:R-:W-:-:S07]  /*e2d0*/  IADD3 R79, R79, 0x20, RZ ;  /* 0x000000204f4f7810 */ /* 0x000fce0007ffe0ff */
.L_x_31388:
[----:B------:R-:W-:Y:S05]  /*e2e0*/  BSYNC B1 ;  /* 0x0000000000017941 */ /* 0x000fea0003800000 */
.L_x_31387:
        /* <DEDUP_REMOVED lines=31> */
.L_x_31432:
[----:B------:R-:W-:-:S07]  /*e4e0*/  MOV R92, R17 ;  /* 0x00000011005c7202 */ /* 0x000fce0000000f00 */
.L_x_31433:
[----:B------:R-:W-:Y:S05]  /*e4f0*/  BSYNC B3 ;  /* 0x0000000000037941 */ /* 0x000fea0003800000 */
.L_x_31431:
        /* <DEDUP_REMOVED lines=16> */
.L_x_31437:
[----:B------:R-:W-:Y:S05]  /*e600*/  BSYNC B4 ;  /* 0x0000000000047941 */ /* 0x000fea0003800000 */
.L_x_31436:
        /* <DEDUP_REMOVED lines=44> */
.L_x_31435:
[----:B------:R-:W-:Y:S05]  /*e8d0*/  BSYNC B3 ;  /* 0x0000000000037941 */ /* 0x000fea0003800000 */
.L_x_31434:
        /* <DEDUP_REMOVED lines=9> */
.L_x_31430:
[----:B------:R-:W-:Y:S05]  /*e970*/  BSYNC B2 ;  /* 0x0000000000027941 */ /* 0x000fea0003800000 */
.L_x_31429:
        /* <DEDUP_REMOVED lines=18> */
.L_x_31441:
[----:B------:R-:W-:-:S07]  /*eaa0*/  IMAD.MOV.U32 R69, RZ, RZ, R17 ;  /* 0x000000ffff457224 */ /* 0x000fce00078e0011 */
.L_x_31442:
[----:B------:R-:W-:Y:S05]  /*eab0*/  BSYNC B3 ;  /* 0x0000000000037941 */ /* 0x000fea0003800000 */
.L_x_31440:
        /* <DEDUP_REMOVED lines=16> */
.L_x_31446:
[----:B------:R-:W-:Y:S05]  /*ebc0*/  BSYNC B4 ;  /* 0x0000000000047941 */ /* 0x000fea0003800000 */
.L_x_31445:
        /* <DEDUP_REMOVED lines=44> */
.L_x_31444:
[----:B------:R-:W-:Y:S05]  /*ee90*/  BSYNC B3 ;  /* 0x0000000000037941 */ /* 0x000fea0003800000 */
.L_x_31443:
        /* <DEDUP_REMOVED lines=9> */
.L_x_31439:
[----:B------:R-:W-:Y:S05]  /*ef30*/  BSYNC B2 ;  /* 0x0000000000027941 */ /* 0x000fea0003800000 */
.L_x_31438:
        /* <DEDUP_REMOVED lines=18> */
.L_x_31450:
[----:B------:R-:W-:-:S07]  /*f060*/  MOV R94, R17 ;  /* 0x00000011005e7202 */ /* 0x000fce0000000f00 */
.L_x_31451:
[----:B------:R-:W-:Y:S05]  /*f070*/  BSYNC B3 ;  /* 0x0000000000037941 */ /* 0x000fea0003800000 */
.L_x_31449:
        /* <DEDUP_REMOVED lines=16> */
.L_x_31455:
[----:B------:R-:W-:Y:S05]  /*f180*/  BSYNC B4 ;  /* 0x0000000000047941 */ /* 0x000fea0003800000 */
.L_x_31454:
        /* <DEDUP_REMOVED lines=44> */
.L_x_31453:
[----:B------:R-:W-:Y:S05]  /*f450*/  BSYNC B3 ;  /* 0x0000000000037941 */ /* 0x000fea0003800000 */
.L_x_31452:
        /* <DEDUP_REMOVED lines=9> */
.L_x_31448:
[----:B------:R-:W-:Y:S05]  /*f4f0*/  BSYNC B2 ;  /* 0x0000000000027941 */ /* 0x000fea0003800000 */
.L_x_31447:
        /* <DEDUP_REMOVED lines=18> */
.L_x_31459:
[----:B------:R-:W-:-:S07]  /*f620*/  IMAD.MOV.U32 R71, RZ, RZ, R17 ;  /* 0x000000ffff477224 */ /* 0x000fce00078e0011 */
.L_x_31460:
[----:B------:R-:W-:Y:S05]  /*f630*/  BSYNC B3 ;  /* 0x0000000000037941 */ /* 0x000fea0003800000 */
.L_x_31458:
        /* <DEDUP_REMOVED lines=16> */
.L_x_31464:
[----:B------:R-:W-:Y:S05]  /*f740*/  BSYNC B4 ;  /* 0x0000000000047941 */ /* 0x000fea0003800000 */
.L_x_31463:
        /* <DEDUP_REMOVED lines=44> */
.L_x_31462:
[----:B------:R-:W-:Y:S05]  /*fa10*/  BSYNC B3 ;  /* 0x0000000000037941 */ /* 0x000fea0003800000 */
.L_x_31461:
        /* <DEDUP_REMOVED lines=9> */
.L_x_31457:
[----:B------:R-:W-:Y:S05]  /*fab0*/  BSYNC B2 ;  /* 0x0000000000027941 */ /* 0x000fea0003800000 */
.L_x_31456:
        /* <DEDUP_REMOVED lines=16> */
.L_x_31466:
[----:B------:R-:W-:Y:S05]  /*fbc0*/  BSYNC B2 ;  /* 0x0000000000027941 */ /* 0x000fea0003800000 */
.L_x_31465:
[----:B------:R-:W-:Y:S01]  /*fbd0*/  VIADD R78, R78, 0x20 ;  /* 0x000000204e4e7836 */ /* 0x000fe20000000000 */
[----:B------:R-:W-:-:S07]  /*fbe0*/  IADD3 R79, R79, 0x20, RZ ;  /* 0x000000204f4f7810 */ /* 0x000fce0007ffe0ff */
.L_x_31428:
[----:B------:R-:W-:Y:S05]  /*fbf0*/  BSYNC B1 ;  /* 0x0000000000017941 */ /* 0x000fea0003800000 */
.L_x_31427:
        /* <DEDUP_REMOVED lines=31> */
.L_x_31472:
[----:B------:R-:W-:-:S07]  /*fdf0*/  MOV R76, R17 ;  /* 0x00000011004c7202 */ /* 0x000fce0000000f00 */
.L_x_31473:
[----:B------:R-:W-:Y:S05]  /*fe00*/  BSYNC B3 ;  /* 0x0000000000037941 */ /* 0x000fea0003800000 */
.L_x_31471:
        /* <DEDUP_REMOVED lines=16> */
.L_x_31477:
[----:B------:R-:W-:Y:S05]  /*ff10*/  BSYNC B4 ;  /* 0x0000000000047941 */ /* 0x000fea0003800000 */
.L_x_31476:
        /* <DEDUP_REMOVED lines=44> */
.L_x_31475:
[----:B------:R-:W-:Y:S05]  /*101e0*/  BSYNC B3 ;  /* 0x0000000000037941 */ /* 0x000fea0003800000 */
.L_x_31474:
        /* <DEDUP_REMOVED lines=9> */
.L_x_31470:
[----:B------:R-:W-:Y:S05]  /*10280*/  BSYNC B2 ;  /* 0x0000000000027941 */ /* 0x000fea0003800000 */
.L_x_31469:
        /* <DEDUP_REMOVED lines=18> */
.L_x_31481:
[----:B------:R-:W-:-:S07]  /*103b0*/  IMAD.MOV.U32 R73, RZ, RZ, R17 ;  /* 0x000000ffff497224 */ /* 0x000fce00078e0011 */
.L_x_31482:
[----:B------:R-:W-:Y:S05]  /*103c0*/  BSYNC B3 ;  /* 0x0000000000037941 */ /* 0x000fea0003800000 */
.L_x_31480:
        /* <DEDUP_REMOVED lines=16> */
.L_x_31486:
[----:B------:R-:W-:Y:S05]  /*104d0*/  BSYNC B4 ;  /* 0x0000000000047941 */ /* 0x000fea0003800000 */
.L_x_31485:
        /* <DEDUP_REMOVED lines=44> */
.L_x_31484:
[----:B------:R-:W-:Y:S05]  /*107a0*/  BSYNC B3 ;  /* 0x0000000000037941 */ /* 0x000fea0003800000 */
.L_x_31483:
        /* <DEDUP_REMOVED lines=9> */
.L_x_31479:
[----:B------:R-:W-:Y:S05]  /*10840*/  BSYNC B2 ;  /* 0x0000000000027941 */ /* 0x000fea0003800000 */
.L_x_31478:
        /* <DEDUP_REMOVED lines=18> */
.L_x_31490:
[----:B------:R-:W-:-:S07]  /*10970*/  MOV R76, R17 ;  /* 0x00000011004c7202 */ /* 0x000fce0000000f00 */
.L_x_31491:
[----:B------:R-:W-:Y:S05]  /*10980*/  BSYNC B3 ;  /* 0x0000000000037941 */ /* 0x000fea0003800000 */
.L_x_31489:
        /* <DEDUP_REMOVED lines=16> */
.L_x_31495:
[----:B------:R-:W-:Y:S05]  /*10a90*/  BSYNC B4 ;  /* 0x0000000000047941 */ /* 0x000fea0003800000 */
.L_x_31494:
        /* <DEDUP_REMOVED lines=44> */
.L_x_31493:
[----:B------:R-:W-:Y:S05]  /*10d60*/  BSYNC B3 ;  /* 0x0000000000037941 */ /* 0x000fea0003800000 */
.L_x_31492:
        /* <DEDUP_REMOVED lines=9> */
.L_x_31488:
[----:B------:R-:W-:Y:S05]  /*10e00*/  BSYNC B2 ;  /* 0x0000000000027941 */ /* 0x000fea0003800000 */
.L_x_31487:
        /* <DEDUP_REMOVED lines=18> */
.L_x_31499:
[----:B------:R-:W-:-:S07]  /*10f30*/  IMAD.MOV.U32 R75, RZ, RZ, R17 ;  /* 0x000000ffff4b7224 */ /* 0x000fce00078e0011 */
.L_x_31500:
[----:B------:R-:W-:Y:S05]  /*10f40*/  BSYNC B3 ;  /* 0x0000000000037941 */ /* 0x000fea0003800000 */
.L_x_31498:
        /* <DEDUP_REMOVED lines=16> */
.L_x_31504:
[----:B------:R-:W-:Y:S05]  /*11050*/  BSYNC B4 ;  /* 0x0000000000047941 */ /* 0x000fea0003800000 */
.L_x_31503:
        /* <DEDUP_REMOVED lines=44> */
.L_x_31502:
[----:B------:R-:W-:Y:S05]  /*11320*/  BSYNC B3 ;  /* 0x0000000000037941 */ /* 0x000fea0003800000 */
.L_x_31501:
        /* <DEDUP_REMOVED lines=9> */
.L_x_31497:
[----:B------:R-:W-:Y:S05]  /*113c0*/  BSYNC B2 ;  /* 0x0000000000027941 */ /* 0x000fea0003800000 */
.L_x_31496:
[----:B------:R-:W0:Y:S02]  /*113d0*/  LDC.64 R106, c[0x0][0x238] ;  /* 0x00008e00ff6a7b82 */ /* 0x000e240000000a00 */
[----:B0-----:R-:W-:-:S05]  /*113e0*/  IMAD.WIDE.U32 R106, R78, 0x10, R106 ;  /* 0x000000104e6a7825 */ /* 0x001fca00078e006a */
[----:B------:R2:W-:Y:S01]  /*113f0*/  STG.E.128 desc[UR6][R106.64], R72 ;  /* 0x000000486a007986 */ /* 0x0005e2000c101d06 */
[----:B------:R-:W-:Y:S05]  /*11400*/  @!P1 BRA `(.L_x_31468) ;  /* 0x00000000002c9947 */ /* 0x000fea0003800000 */
[----:B--2---:R-:W0:Y:S01]  /*11410*/  LDC.64 R106, c[0x0][0x240] ;  /* 0x00009000ff6a7b82 */ /* 0x004e220000000a00 */
[----:B------:R-:W-:Y:S02]  /*11420*/  IMAD.U32 R76, R94, 0x10000, RZ ;  /* 0x000100005e4c7824 */ /* 0x000fe400078e00ff */
[----:B0-----:R-:W-:-:S03]  /*11430*/  IMAD.WIDE.U32 R78, R79, 0x4, R106 ;  /* 0x000000044f4e7825 */ /* 0x001fc600078e006a */
[----:B------:R-:W-:Y:S02]  /*11440*/  LOP3.LUT R107, R76, 0xff0000, RZ, 0xc0, !PT ;  /* 0x00ff00004c6b7812 */ /* 0x000fe400078ec0ff */
[----:B------:R-:W-:-:S04]  /*11450*/  LOP3.LUT R76, R95, 0xffff, RZ, 0xc0, !PT ;  /* 0x0000ffff5f4c7812 */ /* 0x000fc800078ec0ff */
[----:B------:R-:W-:Y:S02]  /*11460*/  LEA R76, R76, R107, 0x18 ;  /* 0x0000006b4c4c7211 */ /* 0x000fe400078ec0ff */
[----:B------:R-:W-:-:S05]  /*11470*/  LOP3.LUT R107, R93, 0xff, RZ, 0xc0, !PT ;  /* 0x000000ff5d6b7812 */ /* 0x000fca00078ec0ff */
[----:B------:R-:W-:Y:S01]  /*11480*/  IMAD R76, R107, 0x100, R76 ;  /* 0x000001006b4c7824 */ /* 0x000fe200078e024c */
[----:B------:R-:W-:-:S04]  /*11490*/  LOP3.LUT R107, R92, 0xff, RZ, 0xc0, !PT ;  /* 0x000000ff5c6b7812 */ /* 0x000fc800078ec0ff */
[----:B------:R-:W-:-:S05]  /*114a0*/  IADD3 R107, R76, R107, RZ ;  /* 0x0000006b4c6b7210 */ /* 0x000fca0007ffe0ff */
[----:B------:R3:W-:Y:S02]  /*114b0*/  STG.E desc[UR6][R78.64], R107 ;  /* 0x0000006b4e007986 */ /* 0x0007e4000c101906 */
.L_x_31468:
[----:B------:R-:W-:Y:S05]  /*114c0*/  BSYNC B1 ;  /* 0x0000000000017941 */ /* 0x000fea0003800000 */
.L_x_31467:
[----:B------:R-:W-:Y:S01]  /*114d0*/  FADD.FTZ R76, RZ, R32 ;  /* 0x00000020ff4c7221 */ /* 0x000fe20000010000 */
[C---:B------:R-:W-:Y:S01]  /*114e0*/  ISETP.GT.U32.AND P1, PT, R5.reuse, 0x3f, PT ;  /* 0x0000003f0500780c */ /* 0x040fe20003f24070 */
[----:B------:R-:W-:Y:S01]  /*114f0*/  UMOV UR30, 0xffffffff ;  /* 0xffffffff001e7882 */ /* 0x000fe20000000000 */
[----:B------:R-:W-:Y:S01]  /*11500*/  ISETP.GT.U32.AND P2, PT, R5, 0xdf, PT ;  /* 0x000000df0500780c */ /* 0x000fe20003f44070 */
[----:B---3--:R-:W-:Y:S01]  /*11510*/  FADD.FTZ R79, R33, R76 ;  /* 0x0000004c214f7221 */ /* 0x008fe20000010000 */
[----:B012---:R-:W-:Y:S02]  /*11520*/  P2R R107, PR, RZ, 0x2 ;  /* 0x00000002ff6b7803 */ /* 0x007fe40000000000 */
        /* <DEDUP_REMOVED lines=52> */
[----:B------:R-:W-:Y:S02]  /*11870*/  ISETP.NE.AND P6, PT, R162, RZ, PT ;  /* 0x000000ffa200720c */ /* 0x000fe40003fc5270 */
[----:B------:R-:W1:Y:S01]  /*11880*/  LDC R162, c[0x0][0x290] ;  /* 0x0000a400ffa27b82 */ /* 0x000e620000000800 */
[----:B------:R-:W-:Y:S02]  /*11890*/  P2R R76, PR, RZ, 0x8 ;  /* 0x00000008ff4c7803 */ /* 0x000fe40000000000 */
[----:B------:R-:W-:Y:S02]  /*118a0*/  ISETP.NE.AND P3, PT, R107, RZ, PT ;  /* 0x000000ff6b00720c */ /* 0x000fe40003f65270 */
[----:B------:R-:W-:Y:S02]  /*118b0*/  P2R R79, PR, RZ, 0x20 ;  /* 0x00000020ff4f7803 */ /* 0x000fe40000000000 */
[----:B------:R-:W-:-:S02]  /*118c0*/  ISETP.NE.AND P5, PT, R112, RZ, PT ;  /* 0x000000ff7000720c */ /* 0x000fc40003fa5270 */
[----:B------:R-:W-:Y:S02]  /*118d0*/  P2R R78, PR, RZ, 0x10 ;  /* 0x00000010ff4e7803 */ /* 0x000fe40000000000 */
        /* <DEDUP_REMOVED lines=20> */
[----:B------:R-:W-:Y:S01]  /*11a20*/  FSEL R161, R106, RZ, P0 ;  /* 0x000000ff6aa17208 */ /* 0x000fe20000000000 */
[----:B------:R-:W-:-:S04]  /*11a30*/  FADD.FTZ R106, R40, -R112 ;  /* 0x80000070286a7221 */ /* 0x000fc80000010000 */
[----:B------:R-:W-:-:S04]  /*11a40*/  FFMA.FTZ R106, R106, R106, R161 ;  /* 0x0000006a6a6a7223 */ /* 0x000fc800000100a1 */
[----:B------:R-:W-:Y:S01]  /*11a50*/  FFMA.FTZ R106, R107, R107, R106 ;  /* 0x0000006b6b6a7223 */ /* 0x000fe2000001006a */
[----:B------:R-:W-:-:S04]  /*11a60*/  FADD.FTZ R107, R42, -R112 ;  /* 0x800000702a6b7221 */ /* 0x000fc80000010000 */
[----:B------:R-:W-:Y:S01]  /*11a70*/  FFMA.FTZ R106, R107, R107, R106 ;  /* 0x0000006b6b6a7223 */ /* 0x000fe2000001006a */
[----:B------:R-:W-:-:S04]  /*11a80*/  FADD.FTZ R107, R43, -R112 ;  /* 0x800000702b6b7221 */ /* 0x000fc80000010000 */
[----:B------:R-:W-:Y:S01]  /*11a90*/  @P3 FFMA.FTZ R161, R107, R107, R106 ;  /* 0x0000006b6ba13223 */ /* 0x000fe2000001006a */
[----:B------:R-:W-:Y:S01]  /*11aa0*/  ISETP.NE.AND P3, PT, R76, RZ, PT ;  /* 0x000000ff4c00720c */ /* 0x000fe20003f65270 */
        /* <DEDUP_REMOVED lines=18> */
[----:B------:R-:W-:Y:S01]  /*11bd0*/  ISETP.NE.AND P5, PT, R79, RZ, PT ;  /* 0x000000ff4f00720c */ /* 0x000fe20003fa5270 */
[----:B------:R-:W-:Y:S02]  /*11be0*/  FADD.FTZ R79, R53, -R112 ;  /* 0x80000070354f7221 */ /* 0x000fe40000010000 */
        /* <DEDUP_REMOVED lines=55> */
.L_x_31538:
[----:B------:R-:W-:Y:S01]  /*11f60*/  LOP3.LUT P2, RZ, R165, 0x1f, RZ, 0xc0, !PT ;  /* 0x0000001fa5ff7812 */ /* 0x000fe2000784c0ff */
[----:B-1----:R-:W-:Y:S01]  /*11f70*/  FADD.FTZ R113, R76, R113 ;  /* 0x000000714c717221 */ /* 0x002fe20000010000 */
[----:B------:R-:W-:Y:S03]  /*11f80*/  BSSY B1, `(.L_x_31506) ;  /* 0x00000de000017945 */ /* 0x000fe60003800000 */
[----:B------:R-:W-:-:S08]  /*11f90*/  FFMA.FTZ R162, R113, R162, UR8 ;  /* 0x0000000871a27e23 */ /* 0x000fd000080100a2 */
[----:B------:R-:W1:Y:S08]  /*11fa0*/  @!P2 LDC.64 R78, c[0x0][0x250] ;  /* 0x00009400ff4eab82 */ /* 0x000e700000000a00 */
[----:B------:R-:W2:Y:S01]  /*11fb0*/  @!P2 LDC.64 R106, c[0x0][0x258] ;  /* 0x00009600ff6aab82 */ /* 0x000ea20000000a00 */
[----:B-1----:R-:W-:-:S04]  /*11fc0*/  @!P2 LEA R78, P1, R6, R78, 0x2 ;  /* 0x0000004e064ea211 */ /* 0x002fc800078210ff */
[C---:B------:R-:W-:Y:S02]  /*11fd0*/  @!P2 LEA.HI.X R79, R6.reuse, R79, R105, 0x2, P1 ;  /* 0x0000004f064fa211 */ /* 0x040fe400008f1469 */
[----:B--2---:R-:W-:-:S03]  /*11fe0*/  @!P2 LEA R106, P1, R6, R106, 0x2 ;  /* 0x0000006a066aa211 */ /* 0x004fc600078210ff */
[----:B------:R1:W-:Y:S01]  /*11ff0*/  @!P2 STG.E desc[UR6][R78.64], R112 ;  /* 0x000000704e00a986 */ /* 0x0003e2000c101906 */
[----:B------:R-:W-:Y:S01]  /*12000*/  @!P2 LEA.HI.X R107, R6, R107, R105, 0x2, P1 ;  /* 0x0000006b066ba211 */ /* 0x000fe200008f1469 */
[----:B------:R-:W-:Y:S01]  /*12010*/  FMUL.FTZ R105, R112, R112 ;  /* 0x0000007070697220 */ /* 0x000fe20000410000 */
[----:B------:R-:W-:-:S04]  /*12020*/  PLOP3.LUT P1, PT, PT, PT, UP0, 0x40, 0x0 ;  /* 0x000000000000781c */ /* 0x000fc80003f2e808 */
[----:B------:R-:W-:Y:S02]  /*12030*/  FSEL R105, R105, RZ, !P1 ;  /* 0x000000ff69697208 */ /* 0x000fe40004800000 */
[----:B-----5:R-:W-:-:S03]  /*12040*/  ISETP.GE.AND P1, PT, R77, 0x1, PT ;  /* 0x000000014d00780c */ /* 0x020fc60003f26270 */
[----:B------:R-:W-:-:S06]  /*12050*/  FADD.FTZ R105, R162, R105 ;  /* 0x00000069a2697221 */ /* 0x000fcc0000010000 */
[----:B------:R-:W2:Y:S02]  /*12060*/  MUFU.RSQ R105, R105 ;  /* 0x0000006900697308 */ /* 0x000ea40000001400 */
[----:B--2---:R1:W-:Y:S02]  /*12070*/  @!P2 STG.E desc[UR6][R106.64], R105 ;  /* 0x000000696a00a986 */ /* 0x0043e4000c101906 */
[----:B------:R-:W-:Y:S05]  /*12080*/  @!P1 BRA `(.L_x_31507) ;  /* 0x0000000c00349947 */ /* 0x000fea0003800000 */
[----:B------:R-:W2:Y:S01]  /*12090*/  LDC R161, c[0x0][0x218] ;  /* 0x00008600ffa17b82 */ /* 0x000ea20000000800 */
[----:B------:R-:W-:Y:S01]  /*120a0*/  VIADD R77, R77, 0xffffffff ;  /* 0xffffffff4d4d7836 */ /* 0x000fe20000000000 */
[----:B------:R-:W-:Y:S01]  /*120b0*/  PLOP3.LUT P1, PT, PT, PT, UP0, 0x40, 0x0 ;  /* 0x000000000000781c */ /* 0x000fe20003f2e808 */
[----:B------:R-:W-:Y:S01]  /*120c0*/  BSSY B2, `(.L_x_31508) ;  /* 0x0000018000027945 */ /* 0x000fe20003800000 */
[----:B------:R-:W-:Y:S02]  /*120d0*/  LOP3.LUT R4, R165, 0x1f, RZ, 0xc0, !PT ;  /* 0x0000001fa5047812 */ /* 0x000fe400078ec0ff */
[----:B-1----:R-:W-:Y:S01]  /*120e0*/  FSEL R112, R112, RZ, P1 ;  /* 0x000000ff70707208 */ /* 0x002fe20000800000 */
[----:B--2---:R-:W-:-:S05]  /*120f0*/  IMAD R77, R77, R161, RZ ;  /* 0x000000a14d4d7224 */ /* 0x004fca00078e02ff */
        /* <DEDUP_REMOVED lines=20> */
.L_x_31509:
[----:B------:R-:W-:Y:S05]  /*12240*/  BSYNC B2 ;  /* 0x0000000000027941 */ /* 0x000fea0003800000 */
.L_x_31508:
[----:B------:R-:W-:Y:S01]  /*12250*/  ISETP.NE.AND P1, PT, R96, RZ, PT ;  /* 0x000000ff6000720c */ /* 0x000fe20003f25270 */
        /* <DEDUP_REMOVED lines=18> */
.L_x_31511:
[----:B------:R-:W-:Y:S05]  /*12380*/  BSYNC B2 ;  /* 0x0000000000027941 */ /* 0x000fea0003800000 */
.L_x_31510:
[----:B------:R-:W-:Y:S01]  /*12390*/  ISETP.NE.AND P1, PT, R97, RZ, PT ;  /* 0x000000ff6100720c */ /* 0x000fe20003f25270 */
        /* <DEDUP_REMOVED lines=18> */
.L_x_31513:
[----:B------:R-:W-:Y:S05]  /*124c0*/  BSYNC B2 ;  /* 0x0000000000027941 */ /* 0x000fea0003800000 */
.L_x_31512:
[----:B------:R-:W-:Y:S01]  /*124d0*/  ISETP.NE.AND P1, PT, R98, RZ, PT ;  /* 0x000000ff6200720c */ /* 0x000fe20003f25270 */
        /* <DEDUP_REMOVED lines=18> */
.L_x_31515:
[----:B------:R-:W-:Y:S05]  /*12600*/  BSYNC B2 ;  /* 0x0000000000027941 */ /* 0x000fea0003800000 */
.L_x_31514:
[----:B------:R-:W-:Y:S01]  /*12610*/  ISETP.NE.AND P1, PT, R99, RZ, PT ;  /* 0x000000ff6300720c */ /* 0x000fe20003f25270 */
        /* <DEDUP_REMOVED lines=18> */
.L_x_31517:
[----:B------:R-:W-:Y:S05]  /*12740*/  BSYNC B2 ;  /* 0x0000000000027941 */ /* 0x000fea0003800000 */
.L_x_31516:
        /* <DEDUP_REMOVED lines=19> */
.L_x_31519:
[----:B------:R-:W-:Y:S05]  /*12880*/  BSYNC B2 ;  /* 0x0000000000027941 */ /* 0x000fea0003800000 */
.L_x_31518:
        /* <DEDUP_REMOVED lines=19> */
.L_x_31521:
[----:B------:R-:W-:Y:S05]  /*129c0*/  BSYNC B2 ;  /* 0x0000000000027941 */ /* 0x000fea0003800000 */
.L_x_31520:
        /* <DEDUP_REMOVED lines=19> */
.L_x_31523:
[----:B------:R-:W-:Y:S05]  /*12b00*/  BSYNC B2 ;  /* 0x0000000000027941 */ /* 0x000fea0003800000 */
.L_x_31522:
        /* <DEDUP_REMOVED lines=19> */
.L_x_31525:
[----:B------:R-:W-:Y:S05]  /*12c40*/  BSYNC B2 ;  /* 0x0000000000027941 */ /* 0x000fea0003800000 */
.L_x_31524:
[----:B------:R-:W-:-:S13]  /*12c50*/  ISETP.NE.AND P1, PT, R104, RZ, PT ;  /* 0x000000ff6800720c */ /* 0x000fda0003f25270 */
        /* <DEDUP_REMOVED lines=16> */
.L_x_31507:
[----:B------:R-:W-:Y:S05]  /*12d60*/  BSYNC B1 ;  /* 0x0000000000017941 */ /* 0x000fea0003800000 */
.L_x_31506:
[----:B01234-:R-:W0:Y:S02]  /*12d70*/  LDC.64 R76, c[0x0][0x210] ;  /* 0x00008400ff4c7b82 */ /* 0x01fe240000000a00 */
[----:B0-----:R-:W-:-:S05]  /*12d80*/  IMAD R6, R76, 0x4, R6 ;  /* 0x000000044c067824 */ /* 0x001fca00078e0206 */
[----:B------:R-:W-:-:S13]  /*12d90*/  ISETP.GE.AND P1, PT, R6, R77, PT ;  /* 0x0000004d0600720c */ /* 0x000fda0003f26270 */
[----:B------:R-:W-:Y:S05]  /*12da0*/  @!P1 BRA `(.L_x_31526) ;  /* 0xfffffee800e49947 */ /* 0x000fea000383ffff */
[----:B------:R-:W-:Y:S05]  /*12db0*/  BSYNC B0 ;  /* 0x0000000000007941 */ /* 0x000fea0003800000 */
.L_x_31106:
[----:B------:R-:W-:Y:S05]  /*12dc0*/  EXIT ;  /* 0x000000000000794d */ /* 0x000fea0003800000 */
.L_x_31505:
[----:B------:R-:W-:Y:S01]  /*12dd0*/  HFMA2.MMA R78, -RZ, RZ, 0, 5.9604644775390625e-08 ;  /* 0x00000001ff4e7435 */ /* 0x000fe200000001ff */
[----:B------:R-:W-:Y:S01]  /*12de0*/  BSSY B1, `(.L_x_31527) ;  /* 0x0000006000017945 */ /* 0x000fe20003800000 */
[----:B------:R-:W-:Y:S01]  /*12df0*/  IMAD.MOV.U32 R79, RZ, RZ, 0x1f ;  /* 0x0000001fff4f7424 */ /* 0x000fe200078e00ff */
[----:B------:R-:W-:-:S08]  /*12e00*/  MOV R106, 0xffffffff ;  /* 0xffffffff006a7802 */ /* 0x000fd00000000f00 */
[----:B-----5:R-:W-:Y:S05]  /*12e10*/  WARPSYNC.COLLECTIVE R106, `(.L_x_31528) ;  /* 0x000000006a087348 */ /* 0x020fea0003c00000 */
[----:B------:R0:W1:Y:S02]  /*12e20*/  SHFL.BFLY P6, R78, R161, R78, R79 ;  /* 0x0c00004ea14e7389 */ /* 0x00006400000c004f */
[----:B01---5:R-:W-:Y:S01]  /*12e30*/  ENDCOLLECTIVE ;  /* 0x000000000000791b */ /* 0x023fe20003800000 */
.L_x_31528:
[----:B------:R-:W-:Y:S05]  /*12e40*/  BSYNC B1 ;  /* 0x0000000000017941 */ /* 0x000fea0003800000 */
.L_x_31527:
[----:B------:R-:W-:Y:S01]  /*12e50*/  IMAD.MOV.U32 R106, RZ, RZ, R78 ;  /* 0x000000ffff6a7224 */ /* 0x000fe200078e004e */
[----:B------:R-:W-:Y:S01]  /*12e60*/  HFMA2.MMA R78, -RZ, RZ, 0, 1.1920928955078125e-07 ;  /* 0x00000002ff4e7435 */ /* 0x000fe200000001ff */
[----:B------:R-:W-:Y:S01]  /*12e70*/  IMAD.MOV.U32 R79, RZ, RZ, 0x1f ;  /* 0x0000001fff4f7424 */ /* 0x000fe200078e00ff */
[----:B------:R-:W-:Y:S01]  /*12e80*/  P2R R76, PR, RZ, 0x8 ;  /* 0x00000008ff4c7803 */ /* 0x000fe20000000000 */
[----:B------:R-:W-:Y:S01]  /*12e90*/  FADD.FTZ R161, R161, R106 ;  /* 0x0000006aa1a17221 */ /* 0x000fe20000010000 */
[----:B------:R-:W-:Y:S02]  /*12ea0*/  MOV R106, 0xffffffff ;  /* 0xffffffff006a7802 */ /* 0x000fe40000000f00 */
[----:B------:R-:W-:Y:S02]  /*12eb0*/  ISETP.NE.AND P3, PT, R107, RZ, PT ;  /* 0x000000ff6b00720c */ /* 0x000fe40003f65270 */
[----:B------:R-:W-:-:S11]  /*12ec0*/  P2R R107, PR, RZ, 0x10 ;  /* 0x00000010ff6b7803 */ /* 0x000fd60000000000 */
[----:B------:R-:W-:Y:S05]  /*12ed0*/  WARPSYNC.COLLECTIVE R106, `(.L_x_31529) ;  /* 0x000000006a087348 */ /* 0x000fea0003c00000 */
[----:B------:R0:W1:Y:S02]  /*12ee0*/  SHFL.BFLY P6, R78, R161, R78, R79 ;  /* 0x0c00004ea14e7389 */ /* 0x00006400000c004f */
[----:B01----:R-:W-:Y:S01]  /*12ef0*/  ENDCOLLECTIVE ;  /* 0x000000000000791b */ /* 0x003fe20003800000 */
.L_x_31529:
[----:B------:R-:W-:Y:S02]  /*12f00*/  ISETP.NE.AND P4, PT, R113, RZ, PT ;  /* 0x000000ff7100720c */ /* 0x000fe40003f85270 */
[----:B------:R-:W-:Y:S02]  /*12f10*/  P2R R113, PR, RZ, 0x20 ;  /* 0x00000020ff717803 */ /* 0x000fe40000000000 */
[----:B------:R-:W-:Y:S01]  /*12f20*/  ISETP.NE.AND P5, PT, R112, RZ, PT ;  /* 0x000000ff7000720c */ /* 0x000fe20003fa5270 */
[----:B------:R-:W-:Y:S01]  /*12f30*/  IMAD.MOV.U32 R106, RZ, RZ, R78 ;  /* 0x000000ffff6a7224 */ /* 0x000fe200078e004e */
[----:B------:R-:W-:-:S03]  /*12f40*/  HFMA2.MMA R78, -RZ, RZ, 0, 2.384185791015625e-07 ;  /* 0x00000004ff4e7435 */ /* 0x000fc600000001ff */
[----:B------:R-:W-:Y:S01]  /*12f50*/  FADD.FTZ R161, R161, R106 ;  /* 0x0000006aa1a17221 */ /* 0x000fe20000010000 */
[----:B------:R-:W-:-:S07]  /*12f60*/  IMAD.MOV.U32 R106, RZ, RZ, -0x1 ;  /* 0xffffffffff6a7424 */ /* 0x000fce00078e00ff */
[----:B------:R-:W-:Y:S05]  /*12f70*/  WARPSYNC.COLLECTIVE R106, `(.L_x_31530) ;  /* 0x000000006a087348 */ /* 0x000fea0003c00000 */
[----:B------:R0:W1:Y:S02]  /*12f80*/  SHFL.BFLY P6, R78, R161, R78, R79 ;  /* 0x0c00004ea14e7389 */ /* 0x00006400000c004f */
[----:B01----:R-:W-:Y:S01]  /*12f90*/  ENDCOLLECTIVE ;  /* 0x000000000000791b */ /* 0x003fe20003800000 */
.L_x_31530:
[----:B------:R-:W-:Y:S01]  /*12fa0*/  MOV R106, R78 ;  /* 0x0000004e006a7202 */ /* 0x000fe20000000f00 */
[----:B------:R-:W-:-:S04]  /*12fb0*/  IMAD.MOV.U32 R78, RZ, RZ, 0x8 ;  /* 0x00000008ff4e7424 */ /* 0x000fc800078e00ff */
[----:B------:R-:W-:Y:S01]  /*12fc0*/  FADD.FTZ R161, R161, R106 ;  /* 0x0000006aa1a17221 */ /* 0x000fe20000010000 */
[----:B------:R-:W-:-:S07]  /*12fd0*/  MOV R106, 0xffffffff ;  /* 0xffffffff006a7802 */ /* 0x000fce0000000f00 */
[----:B------:R-:W-:Y:S05]  /*12fe0*/  WARPSYNC.COLLECTIVE R106, `(.L_x_31531) ;  /* 0x000000006a087348 */ /* 0x000fea0003c00000 */
[----:B------:R0:W1:Y:S02]  /*12ff0*/  SHFL.BFLY P6, R78, R161, R78, R79 ;  /* 0x0c00004ea14e7389 */ /* 0x00006400000c004f */
[----:B01----:R-:W-:Y:S01]  /*13000*/  ENDCOLLECTIVE ;  /* 0x000000000000791b */ /* 0x003fe20003800000 */
.L_x_31531:
[----:B------:R-:W-:Y:S01]  /*13010*/  IMAD.MOV.U32 R106, RZ, RZ, R78 ;  /* 0x000000ffff6a7224 */ /* 0x000fe200078e004e */
[----:B------:R-:W-:-:S03]  /*13020*/  HFMA2.MMA R78, -RZ, RZ, 0, 9.5367431640625e-07 ;  /* 0x00000010ff4e7435 */ /* 0x000fc600000001ff */
[----:B------:R-:W-:Y:S01]  /*13030*/  FADD.FTZ R161, R161, R106 ;  /* 0x0000006aa1a17221 */ /* 0x000fe20000010000 */
[----:B------:R-:W-:-:S07]  /*13040*/  IMAD.MOV.U32 R106, RZ, RZ, -0x1 ;  /* 0xffffffffff6a7424 */ /* 0x000fce00078e00ff */
[----:B------:R-:W-:Y:S05]  /*13050*/  WARPSYNC.COLLECTIVE R106, `(.L_x_31532) ;  /* 0x000000006a087348 */ /* 0x000fea0003c00000 */
[----:B------:R0:W1:Y:S02]  /*13060*/  SHFL.BFLY P6, R78, R161, R78, R79 ;  /* 0x0c00004ea14e7389 */ /* 0x00006400000c004f */
[----:B01----:R-:W-:Y:S01]  /*13070*/  ENDCOLLECTIVE ;  /* 0x000000000000791b */ /* 0x003fe20003800000 */
.L_x_31532:
[----:B------:R-:W-:Y:S02]  /*13080*/  ISETP.NE.AND P6, PT, R162, RZ, PT ;  /* 0x000000ffa200720c */ /* 0x000fe40003fc5270 */
[----:B------:R-:W0:Y:S01]  /*13090*/  LDC R162, c[0x0][0x290] ;  /* 0x0000a400ffa27b82 */ /* 0x000e220000000800 */
[----:B------:R-:W-:-:S05]  /*130a0*/  MOV R106, R78 ;  /* 0x0000004e006a7202 */ /* 0x000fca0000000f00 */
[----:B------:R-:W-:Y:S01]  /*130b0*/  FADD.FTZ R112, R161, R106 ;  /* 0x0000006aa1707221 */ /* 0x000fe20000010000 */
[----:B------:R-:W-:-:S03]  /*130c0*/  IMAD.MOV.U32 R106, RZ, RZ, -0x1 ;  /* 0xffffffffff6a7424 */ /* 0x000fc600078e00ff */
[----:B0-----:R-:W-:-:S04]  /*130d0*/  FMUL.FTZ R112, R112, R162 ;  /* 0x000000a270707220 */ /* 0x001fc80000410000 */
        /* <DEDUP_REMOVED lines=19> */
[----:B------:R-:W-:Y:S01]  /*13210*/  FADD.FTZ R79, R45, -R112 ;  /* 0x800000702d4f7221 */ /* 0x000fe20000010000 */
[----:B------:R-:W-:Y:S02]  /*13220*/  IMAD.MOV.U32 R78, RZ, RZ, 0x1 ;  /* 0x00000001ff4e7424 */ /* 0x000fe400078e00ff */
        /* <DEDUP_REMOVED lines=64> */
[----:B------:R-:W-:-:S11]  /*13630*/  HFMA2.MMA R79, -RZ, RZ, 0, 1.847743988037109375e-06 ;  /* 0x0000001fff4f7435 */ /* 0x000fd600000001ff */
[----:B------:R-:W-:Y:S05]  /*13640*/  WARPSYNC.COLLECTIVE R106, `(.L_x_31533) ;  /* 0x000000006a087348 */ /* 0x000fea0003c00000 */
[----:B------:R0:W1:Y:S02]  /*13650*/  SHFL.BFLY P6, R78, R161, R78, R79 ;  /* 0x0c00004ea14e7389 */ /* 0x00006400000c004f */
[----:B01----:R-:W-:Y:S01]  /*13660*/  ENDCOLLECTIVE ;  /* 0x000000000000791b */ /* 0x003fe20003800000 */
.L_x_31533:
[----:B------:R-:W-:Y:S01]  /*13670*/  MOV R76, R78 ;  /* 0x0000004e004c7202 */ /* 0x000fe20000000f00 */
[----:B------:R-:W-:-:S04]  /*13680*/  HFMA2.MMA R78, -RZ, RZ, 0, 1.1920928955078125e-07 ;  /* 0x00000002ff4e7435 */ /* 0x000fc800000001ff */
[----:B------:R-:W-:-:S04]  /*13690*/  FADD.FTZ R107, R161, R76 ;  /* 0x0000004ca16b7221 */ /* 0x000fc80000010000 */
[----:B------:R-:W-:-:S07]  /*136a0*/  IMAD.MOV.U32 R161, RZ, RZ, R107 ;  /* 0x000000ffffa17224 */ /* 0x000fce00078e006b */
[----:B------:R-:W-:Y:S05]  /*136b0*/  WARPSYNC.COLLECTIVE R106, `(.L_x_31534) ;  /* 0x000000006a087348 */ /* 0x000fea0003c00000 */
[----:B------:R0:W1:Y:S02]  /*136c0*/  SHFL.BFLY P6, R78, R161, R78, R79 ;  /* 0x0c00004ea14e7389 */ /* 0x00006400000c004f */
[----:B01----:R-:W-:Y:S01]  /*136d0*/  ENDCOLLECTIVE ;  /* 0x000000000000791b */ /* 0x003fe20003800000 */
.L_x_31534:
[----:B------:R-:W-:Y:S02]  /*136e0*/  IMAD.MOV.U32 R76, RZ, RZ, R78 ;  /* 0x000000ffff4c7224 */ /* 0x000fe400078e004e */
[----:B------:R-:W-:Y:S02]  /*136f0*/  IMAD.MOV.U32 R78, RZ, RZ, 0x4 ;  /* 0x00000004ff4e7424 */ /* 0x000fe400078e00ff */
[----:B------:R-:W-:-:S05]  /*13700*/  FADD.FTZ R76, R107, R76 ;  /* 0x0000004c6b4c7221 */ /* 0x000fca0000010000 */
[----:B------:R-:W-:-:S07]  /*13710*/  MOV R161, R76 ;  /* 0x0000004c00a17202 */ /* 0x000fce0000000f00 */
[----:B------:R-:W-:Y:S05]  /*13720*/  WARPSYNC.COLLECTIVE R106, `(.L_x_31535) ;  /* 0x000000006a087348 */ /* 0x000fea0003c00000 */
[----:B------:R0:W1:Y:S02]  /*13730*/  SHFL.BFLY P6, R78, R161, R78, R79 ;  /* 0x0c00004ea14e7389 */ /* 0x00006400000c004f */
[----:B01----:R-:W-:Y:S01]  /*13740*/  ENDCOLLECTIVE ;  /* 0x000000000000791b */ /* 0x003fe20003800000 */
.L_x_31535:
[----:B------:R-:W-:Y:S01]  /*13750*/  MOV R113, R78 ;  /* 0x0000004e00717202 */ /* 0x000fe20000000f00 */
[----:B------:R-:W-:-:S04]  /*13760*/  HFMA2.MMA R78, -RZ, RZ, 0, 4.76837158203125e-07 ;  /* 0x00000008ff4e7435 */ /* 0x000fc800000001ff */
[----:B------:R-:W-:-:S04]  /*13770*/  FADD.FTZ R113, R76, R113 ;  /* 0x000000714c717221 */ /* 0x000fc80000010000 */
[----:B------:R-:W-:-:S07]  /*13780*/  IMAD.MOV.U32 R161, RZ, RZ, R113 ;  /* 0x000000ffffa17224 */ /* 0x000fce00078e0071 */
[----:B------:R-:W-:Y:S05]  /*13790*/  WARPSYNC.COLLECTIVE R106, `(.L_x_31536) ;  /* 0x000000006a087348 */ /* 0x000fea0003c00000 */
[----:B------:R0:W1:Y:S02]  /*137a0*/  SHFL.BFLY P6, R78, R161, R78, R79 ;  /* 0x0c00004ea14e7389 */ /* 0x00006400000c004f */
[----:B01----:R-:W-:Y:S01]  /*137b0*/  ENDCOLLECTIVE ;  /* 0x000000000000791b */ /* 0x003fe20003800000 */
.L_x_31536:
[----:B------:R-:W-:Y:S02]  /*137c0*/  IMAD.MOV.U32 R76, RZ, RZ, R78 ;  /* 0x000000ffff4c7224 */ /* 0x000fe400078e004e */
[----:B------:R-:W-:Y:S02]  /*137d0*/  IMAD.MOV.U32 R78, RZ, RZ, 0x10 ;  /* 0x00000010ff4e7424 */ /* 0x000fe400078e00ff */
[----:B------:R-:W-:-:S05]  /*137e0*/  FADD.FTZ R76, R113, R76 ;  /* 0x0000004c714c7221 */ /* 0x000fca0000010000 */
[----:B------:R-:W-:-:S07]  /*137f0*/  MOV R161, R76 ;  /* 0x0000004c00a17202 */ /* 0x000fce0000000f00 */
[----:B------:R-:W-:Y:S05]  /*13800*/  WARPSYNC.COLLECTIVE R106, `(.L_x_31537) ;  /* 0x000000006a087348 */ /* 0x000fea0003c00000 */
[----:B------:R0:W1:Y:S02]  /*13810*/  SHFL.BFLY P6, R78, R161, R78, R79 ;  /* 0x0c00004ea14e7389 */ /* 0x00006400000c004f */
[----:B01----:R-:W-:Y:S01]  /*13820*/  ENDCOLLECTIVE ;  /* 0x000000000000791b */ /* 0x003fe20003800000 */
.L_x_31537:
[----:B------:R-:W-:Y:S01]  /*13830*/  MOV R113, R78 ;  /* 0x0000004e00717202 */ /* 0x000fe20000000f00 */
[----:B------:R-:W-:Y:S06]  /*13840*/  BRA `(.L_x_31538) ;  /* 0xffffffe400c47947 */ /* 0x000fec000383ffff */
.L_x_31539:
        /* <DEDUP_REMOVED lines=11> */
.L_x_37504:


//--------------------- .text._ZN10layer_norm13ln_fwd_kernelINS_13Kernel_traitsI6__halfffffjLj1280ELj1ELj4ELj1ELj16ENS_18Kernel_traits_baseILj1280ES2_ffffjLj128EEEEELb1ELb0ELb1ELb1EEEvNS_9FwdParamsE --------------------------
	.section	.text._ZN10layer_norm13ln_fwd_kernelINS_13Kernel_traitsI6__halfffffjLj1280ELj1ELj4ELj1ELj16ENS_18Kernel_traits_baseILj1280ES2_ffffjLj128EEEEELb1ELb0ELb1ELb1EEEvNS_9FwdParamsE,"ax",@progbits
	.align	128
        .global         _ZN10layer_norm13ln_fwd_kernelINS_13Kernel_traitsI6__halfffffjLj1280ELj1ELj4ELj1ELj16ENS_18Kernel_traits_baseILj1280ES2_ffffjLj128EEEEELb1ELb0ELb1ELb1EEEvNS_9FwdParamsE
        .type           _ZN10layer_norm13ln_fwd_kernelINS_13Kernel_traitsI6__halfffffjLj1280ELj1ELj4ELj1ELj16ENS_18Kernel_traits_baseILj1280ES2_ffffjLj128EEEEELb1ELb0ELb1ELb1EEEvNS_9FwdParamsE,@function
        .size           _ZN10layer_norm13ln_fwd_kernelINS_13Kernel_traitsI6__halfffffjLj1280ELj1ELj4ELj1ELj16ENS_18Kernel_traits_baseILj1280ES2_ffffjLj128EEEEELb1ELb0ELb1ELb1EEEvNS_9FwdParamsE,(.L_x_37505 - _ZN10layer_norm13ln_fwd_kernelINS_13Kernel_traitsI6__halfffffjLj1280ELj1ELj4ELj1ELj16ENS_18Kernel_traits_baseILj1280ES2_ffffjLj128EEEEELb1ELb0ELb1ELb1EEEvNS_9FwdParamsE)
        .other          _ZN10layer_norm13ln_fwd_kernelINS_13Kernel_traitsI6__halfffffjLj1280ELj1ELj4ELj1ELj16ENS_18Kernel_traits_baseILj1280ES2_ffffjLj128EEEEELb1ELb0ELb1ELb1EEEvNS_9FwdParamsE,@"STO_CUDA_ENTRY STV_DEFAULT"
_ZN10layer_norm13ln_fwd_kernelINS_13Kernel_traitsI6__halfffffjLj1280ELj1ELj4ELj1ELj16ENS_18Kernel_traits_baseILj1280ES2_ffffjLj128EEEEELb1ELb0ELb1ELb1EEEvNS_9FwdParamsE:
.text._ZN10layer_norm13ln_fwd_kernelINS_13Kernel_traitsI6__halfffffjLj1280ELj1ELj4ELj1ELj16ENS_18Kernel_traits_baseILj1280ES2_ffffjLj128EEEEELb1ELb0ELb1ELb1EEEvNS_9FwdParamsE:
        /* <DEDUP_REMOVED lines=15> */
[----:B0-----:R-:W-:Y:S01]  /*00f0*/  @P0 MOV R4, R32 ;  /* 0x0000002000040202 */ /* 0x001fe20000000f00 */
[----:B-1----:R-:W-:-:S06]  /*0100*/  @P0 IMAD.MOV.U32 R5, RZ, RZ, R33 ;  /* 0x000000ffff050224 */ /* 0x002fcc00078e0021 */
[----:B------:R-:W3:Y:S01]  /*0110*/  @P0 LDG.E.64 R4, desc[UR6][R4.64] ;  /* 0x0000000604040981 */ /* 0x000ee2000c1e1b00 */
[----:B--2---:R-:W-:Y:S01]  /*0120*/  IMAD R147, R12, UR8, R23 ;  /* 0x000000080c937c24 */ /* 0x004fe2000f8e0217 */
[----:B------:R-:W-:Y:S01]  /*0130*/  ULDC.64 UR8, c[0x0][0x2c8] ;  /* 0x0000b20000087ab9 */ /* 0x000fe20000000a00 */
[----:B------:R-:W-:-:S05]  /*0140*/  IMAD.SHL.U32 R0, R23, 0x8, RZ ;  /* 0x0000000817007824 */ /* 0x000fca00078e00ff */
        /* <DEDUP_REMOVED lines=13> */
[----:B------:R-:W-:Y:S01]  /*0220*/  ISETP.NE.U32.AND P0, PT, RZ, UR8, PT ;  /* 0x00000008ff007c0c */ /* 0x000fe2000bf05070 */
[----:B------:R-:W-:Y:S02]  /*0230*/  UIADD3 UR12, UR4, -0x61c88647, URZ ;  /* 0x9e3779b9040c7890 */ /* 0x000fe4000fffe03f */
[----:B------:R-:W-:Y:S01]  /*0240*/  IMAD.WIDE.U32 R8, R8, -0x326172a9, RZ ;  /* 0xcd9e8d5708087825 */ /* 0x000fe200078e00ff */
[----:B------:R-:W-:Y:S02]  /*0250*/  ISETP.NE.AND.EX P0, PT, RZ, UR9, PT, P0 ;  /* 0x00000009ff007c0c */ /* 0x000fe4000bf05300 */
[----:B------:R-:W-:Y:S02]  /*0260*/  LOP3.LUT R10, R7, UR13, R2, 0x96, !PT ;  /* 0x0000000d070a7c12 */ /* 0x000fe4000f8e9602 */
[----:B------:R-:W-:-:S02]  /*0270*/  LOP3.LUT R2, R9, UR12, R4, 0x96, !PT ;  /* 0x0000000c09027c12 */ /* 0x000fc4000f8e9604 */
[----:B------:R-:W-:-:S04]  /*0280*/  IADD3 R4, P1, R0, UR8, RZ ;  /* 0x0000000800047c10 */ /* 0x000fc8000ff3e0ff */
[----:B------:R-:W-:Y:S01]  /*0290*/  IADD3.X R5, RZ, UR9, RZ, P1, !PT ;  /* 0x00000009ff057c10 */ /* 0x000fe20008ffe4ff */
[----:B------:R-:W-:Y:S01]  /*02a0*/  UIADD3 UR14, UR4, 0x3c6ef372, URZ ;  /* 0x3c6ef372040e7890 */ /* 0x000fe2000fffe03f */
[----:B------:R-:W-:Y:S01]  /*02b0*/  IMAD.WIDE.U32 R10, R10, -0x326172a9, RZ ;  /* 0xcd9e8d570a0a7825 */ /* 0x000fe200078e00ff */
[----:B------:R-:W-:Y:S02]  /*02c0*/  UIADD3 UR15, UR5, 0x76cf5d0a, URZ ;  /* 0x76cf5d0a050f7890 */ /* 0x000fe4000fffe03f */
[----:B------:R0:W5:Y:S01]  /*02d0*/  @P0 LDG.E.64 R18, desc[UR6][R4.64] ;  /* 0x0000000604120981 */ /* 0x000162000c1e1b00 */
[----:B------:R-:W-:Y:S01]  /*02e0*/  IMAD.WIDE.U32 R2, R2, -0x2daee0ad, RZ ;  /* 0xd2511f5302027825 */ /* 0x000fe200078e00ff */
[----:B------:R-:W-:Y:S02]  /*02f0*/  UIADD3 UR17, UR5, 0x32370b8f, URZ ;  /* 0x32370b8f05117890 */ /* 0x000fe4000fffe03f */
        /* <DEDUP_REMOVED lines=20> */
[----:B------:R-:W-:-:S02]  /*0440*/  LOP3.LUT R7, R11, UR14, R8, 0x96, !PT ;  /* 0x0000000e0b077c12 */ /* 0x000fc4000f8e9608 */
[----:B------:R-:W-:-:S03]  /*0450*/  LOP3.LUT R8, R3, UR15, R6, 0x96, !PT ;  /* 0x0000000f03087c12 */ /* 0x000fc6000f8e9606 */
        /* <DEDUP_REMOVED lines=55> */
[--C-:B------:R-:W-:Y:S01]  /*07d0*/  SHF.R.U64 R86, R18, 0x10, R19.reuse ;  /* 0x0000001012567819 */ /* 0x100fe20000001213 */
[----:B------:R-:W-:Y:S01]  /*07e0*/  ULDC.U8 UR8, c[0x0][0x2a0] ;  /* 0x0000a80000087ab9 */ /* 0x000fe20000000000 */
[----:B------:R-:W-:Y:S01]  /*07f0*/  SHF.R.U32.HI R87, RZ, 0x10, R19 ;  /* 0x00000010ff577819 */ /* 0x000fe20000011613 */
[----:B------:R-:W-:Y:S01]  /*0800*/  IMAD R21, R10, -0x2daee0ad, RZ ;  /* 0xd2511f530a157824 */ /* 0x000fe200078e02ff */
[--C-:B------:R-:W-:Y:S01]  /*0810*/  SHF.R.U64 R88, R16, 0x10, R17.reuse ;  /* 0x0000001010587819 */ /* 0x100fe20000001211 */
[----:B------:R-:W-:Y:S01]  /*0820*/  IMAD.HI.U32 R0, R84, -0x2daee0ad, RZ ;  /* 0xd2511f5354007827 */ /* 0x000fe200078e00ff */
[----:B------:R-:W-:Y:S01]  /*0830*/  SHF.R.U32.HI R89, RZ, 0x10, R17 ;  /* 0x00000010ff597819 */ /* 0x000fe20000011611 */
[----:B------:R-:W-:Y:S01]  /*0840*/  ULDC UR9, c[0x0][0x294] ;  /* 0x0000a50000097ab9 */ /* 0x000fe20000000800 */
[--C-:B------:R-:W-:Y:S01]  /*0850*/  SHF.R.U64 R90, R14, 0x10, R15.reuse ;  /* 0x000000100e5a7819 */ /* 0x100fe2000000120f */
[----:B------:R-:W-:Y:S01]  /*0860*/  IMAD.MOV.U32 R83, RZ, RZ, RZ ;  /* 0x000000ffff537224 */ /* 0x000fe200078e00ff */
[----:B------:R-:W-:Y:S01]  /*0870*/  SHF.R.U32.HI R91, RZ, 0x10, R15 ;  /* 0x00000010ff5b7819 */ /* 0x000fe2000001160f */
[----:B------:R-:W-:Y:S01]  /*0880*/  ULDC.64 UR10, c[0x0][0x298] ;  /* 0x0000a600000a7ab9 */ /* 0x000fe20000000a00 */
[----:B------:R-:W-:-:S02]  /*0890*/  SHF.R.U64 R92, R54, 0x10, R55 ;  /* 0x00000010365c7819 */ /* 0x000fc40000001237 */
[----:B------:R-:W-:Y:S02]  /*08a0*/  SHF.R.U32.HI R93, RZ, 0x10, R55 ;  /* 0x00000010ff5d7819 */ /* 0x000fe40000011637 */
[--C-:B------:R-:W-:Y:S02]  /*08b0*/  SHF.R.U64 R94, R52, 0x10, R53.reuse ;  /* 0x00000010345e7819 */ /* 0x100fe40000001235 */
[----:B------:R-:W-:Y:S02]  /*08c0*/  SHF.R.U32.HI R95, RZ, 0x10, R53 ;  /* 0x00000010ff5f7819 */ /* 0x000fe40000011635 */
[--C-:B------:R-:W-:Y:S02]  /*08d0*/  SHF.R.U64 R96, R50, 0x10, R51.reuse ;  /* 0x0000001032607819 */ /* 0x100fe40000001233 */
[----:B------:R-:W-:Y:S02]  /*08e0*/  SHF.R.U32.HI R97, RZ, 0x10, R51 ;  /* 0x00000010ff617819 */ /* 0x000fe40000011633 */
[----:B------:R-:W-:-:S02]  /*08f0*/  SHF.R.U64 R98, R48, 0x10, R49 ;  /* 0x0000001030627819 */ /* 0x000fc40000001231 */
[----:B------:R-:W-:Y:S02]  /*0900*/  SHF.R.U32.HI R99, RZ, 0x10, R49 ;  /* 0x00000010ff637819 */ /* 0x000fe40000011631 */
[--C-:B------:R-:W-:Y:S02]  /*0910*/  SHF.R.U64 R100, R46, 0x10, R47.reuse ;  /* 0x000000102e647819 */ /* 0x100fe4000000122f */
[----:B------:R-:W-:Y:S02]  /*0920*/  SHF.R.U32.HI R101, RZ, 0x10, R47 ;  /* 0x00000010ff657819 */ /* 0x000fe4000001162f */
[--C-:B------:R-:W-:Y:S02]  /*0930*/  SHF.R.U64 R102, R44, 0x10, R45.reuse ;  /* 0x000000102c667819 */ /* 0x100fe4000000122d */
[----:B------:R-:W-:Y:S02]  /*0940*/  SHF.R.U32.HI R103, RZ, 0x10, R45 ;  /* 0x00000010ff677819 */ /* 0x000fe4000001162d */
[----:B------:R-:W-:-:S02]  /*0950*/  SHF.R.U64 R104, R42, 0x10, R43 ;  /* 0x000000102a687819 */ /* 0x000fc4000000122b */
[----:B------:R-:W-:Y:S01]  /*0960*/  SHF.R.U32.HI R105, RZ, 0x10, R43 ;  /* 0x00000010ff697819 */ /* 0x000fe2000001162b */
[----:B------:R-:W-:Y:S01]  /*0970*/  HADD2.F32 R20, -RZ, R18.H0_H0 ;  /* 0x20000012ff147230 */ /* 0x000fe20000004100 */
[----:B------:R-:W-:Y:S01]  /*0980*/  BSSY B0, `(.L_x_31540) ;  /* 0x0001116000007945 */ /* 0x000fe20003800000 */
[----:B------:R-:W-:Y:S01]  /*0990*/  HADD2.F32 R18, -RZ, R16.H0_H0 ;  /* 0x20000010ff127230 */ /* 0x000fe20000004100 */
[----:B------:R-:W-:Y:S01]  /*09a0*/  LOP3.LUT R22, R5, UR28, R22, 0x96, !PT ;  /* 0x0000001c05167c12 */ /* 0x000fe2000f8e9616 */
[----:B------:R-:W-:Y:S01]  /*09b0*/  HADD2.F32 R16, -RZ, R14.H0_H0 ;  /* 0x2000000eff107230 */ /* 0x000fe20000004100 */
[----:B------:R-:W-:Y:S01]  /*09c0*/  LOP3.LUT R21, R0, UR29, R21, 0x96, !PT ;  /* 0x0000001d00157c12 */ /* 0x000fe2000f8e9615 */
[----:B------:R-:W-:Y:S01]  /*09d0*/  HADD2.F32 R19, -RZ, R19.H0_H0 ;  /* 0x20000013ff137230 */ /* 0x000fe20000004100 */
[----:B------:R-:W-:Y:S01]  /*09e0*/  LOP3.LUT R85, R23, 0x1f, RZ, 0xc0, !PT ;  /* 0x0000001f17557812 */ /* 0x000fe200078ec0ff */
        /* <DEDUP_REMOVED lines=16> */
[----:B------:R-:W-:Y:S02]  /*0af0*/  IMAD R82, R82, -0x326172a9, RZ ;  /* 0xcd9e8d5752527824 */ /* 0x000fe400078e02ff */
[----:B------:R-:W-:Y:S02]  /*0b00*/  IMAD R84, R84, -0x2daee0ad, RZ ;  /* 0xd2511f5354547824 */ /* 0x000fe400078e02ff */
        /* <DEDUP_REMOVED lines=19> */
[----:B------:R-:W-:Y:S01]  /*0c40*/  HADD2.F32 R105, -RZ, R105.H0_H0 ;  /* 0x20000069ff697230 */ /* 0x000fe20000004100 */
[----:B------:R-:W-:Y:S01]  /*0c50*/  ISETP.NE.AND P2, PT, RZ, UR8, PT ;  /* 0x00000008ff007c0c */ /* 0x000fe2000bf45270 */
[----:B------:R-:W-:Y:S01]  /*0c60*/  ULDC UR8, c[0x0][0x2d8] ;  /* 0x0000b60000087ab9 */ /* 0x000fe20000000800 */
        /* <DEDUP_REMOVED lines=8> */
[----:B----4-:R-:W-:-:S02]  /*0cf0*/  SHF.R.U64 R143, R56, 0x10, R57 ;  /* 0x00000010388f7819 */ /* 0x010fc40000001239 */
        /* <DEDUP_REMOVED lines=9> */
[--C-:B------:R-:W-:Y:S01]  /*0d90*/  SHF.R.U64 R115, R28, 0x10, R29.reuse ;  /* 0x000000101c737819 */ /* 0x100fe2000000121d */
[----:B------:R-:W-:Y:S01]  /*0da0*/  HADD2.F32 R27, -RZ, R28.H0_H0 ;  /* 0x2000001cff1b7230 */ /* 0x000fe20000004100 */
[----:B------:R-:W-:Y:S01]  /*0db0*/  SHF.R.U32.HI R114, RZ, 0x10, R29 ;  /* 0x00000010ff727819 */ /* 0x000fe2000001161d */
[----:B------:R-:W-:Y:S01]  /*0dc0*/  HADD2.F32 R28, -RZ, R29.H0_H0 ;  /* 0x2000001dff1c7230 */ /* 0x000fe20000004100 */
[----:B------:R-:W-:-:S02]  /*0dd0*/  SHF.R.U64 R117, R30, 0x10, R31 ;  /* 0x000000101e757819 */ /* 0x000fc4000000121f */
[----:B------:R-:W-:Y:S02]  /*0de0*/  SHF.R.U32.HI R116, RZ, 0x10, R31 ;  /* 0x00000010ff747819 */ /* 0x000fe4000001161f */
[--C-:B------:R-:W-:Y:S02]  /*0df0*/  SHF.R.U64 R119, R80, 0x10, R81.reuse ;  /* 0x0000001050777819 */ /* 0x100fe40000001251 */
[----:B------:R-:W-:Y:S01]  /*0e00*/  SHF.R.U32.HI R118, RZ, 0x10, R81 ;  /* 0x00000010ff767819 */ /* 0x000fe20000011651 */
[----:B------:R-:W-:Y:S02]  /*0e10*/  HADD2.F32 R29, -RZ, R30.H0_H0 ;  /* 0x2000001eff1d7230 */ /* 0x000fe40000004100 */
[----:B------:R-:W-:Y:S02]  /*0e20*/  HADD2.F32 R30, -RZ, R31.H0_H0 ;  /* 0x2000001fff1e7230 */ /* 0x000fe40000004100 */
[----:B------:R-:W-:Y:S01]  /*0e30*/  HADD2.F32 R31, -RZ, R80.H0_H0 ;  /* 0x20000050ff1f7230 */ /* 0x000fe20000004100 */
[----:B------:R-:W-:Y:S01]  /*0e40*/  LOP3.LUT R80, R32, 0x3, RZ, 0xc0, !PT ;  /* 0x0000000320507812 */ /* 0x000fe200078ec0ff */
        /* <DEDUP_REMOVED lines=30> */
[----:B------:R-:W-:-:S07]  /*1030*/  HADD2.F32 R118, -RZ, R118.H0_H0 ;  /* 0x20000076ff767230 */ /* 0x000fce0000004100 */
.L_x_31924:
[----:B------:R-:W0:Y:S08]  /*1040*/  LDC.64 R40, c[0x0][0x280] ;  /* 0x0000a000ff287b82 */ /* 0x000e300000000a00 */
        /* <DEDUP_REMOVED lines=11> */
[----:B------:R-:W-:-:S04]  /*1100*/  LEA.HI R48, R47, R48, RZ, 0x2 ;  /* 0x000000302f307211 */ /* 0x000fc800078f10ff */
[----:B------:R-:W-:Y:S01]  /*1110*/  LEA.HI.SX32 R153, R48, R85, 0x1e ;  /* 0x0000005530997211 */ /* 0x000fe200078ff2ff */
[----:B0-----:R-:W-:-:S05]  /*1120*/  IMAD.WIDE R44, R148, 0x4, R44 ;  /* 0x00000004942c7825 */ /* 0x001fca00078e022c */
[----:B-----5:R0:W5:Y:S01]  /*1130*/  LDG.E R152, desc[UR6][R44.64] ;  /* 0x000000062c987981 */ /* 0x020162000c1e1900 */
[----:B-1----:R-:W-:-:S05]  /*1140*/  @P0 IMAD.WIDE.U32 R40, R153, 0x10, R40 ;  /* 0x0000001099280825 */ /* 0x002fca00078e0028 */
[----:B------:R-:W2:Y:S01]  /*1150*/  @P0 LDG.E.128 R32, desc[UR6][R40.64] ;  /* 0x0000000628200981 */ /* 0x000ea2000c1e1d00 */
[----:B----4-:R-:W-:-:S13]  /*1160*/  ISETP.GE.AND P3, PT, R46, 0x1, PT ;  /* 0x000000012e00780c */ /* 0x010fda0003f66270 */
[----:B------:R-:W1:Y:S01]  /*1170*/  @P3 LDC.64 R42, c[0x0][0x220] ;  /* 0x00008800ff2a3b82 */ /* 0x000e620000000a00 */
[----:B------:R-:W-:Y:S02]  /*1180*/  @P3 IADD3 R50, R46, -0x1, RZ ;  /* 0xffffffff2e323810 */ /* 0x000fe40007ffe0ff */
        /* <DEDUP_REMOVED lines=27> */
.L_x_31544:
[----:B------:R-:W-:-:S07]  /*1340*/  IMAD.MOV.U32 R48, RZ, RZ, R82 ;  /* 0x000000ffff307224 */ /* 0x000fce00078e0052 */
.L_x_31545:
[----:B------:R-:W-:Y:S05]  /*1350*/  BSYNC B2 ;  /* 0x0000000000027941 */ /* 0x000fea0003800000 */
.L_x_31543:
        /* <DEDUP_REMOVED lines=16> */
.L_x_31549:
[----:B------:R-:W-:Y:S05]  /*1460*/  BSYNC B3 ;  /* 0x0000000000037941 */ /* 0x000fea0003800000 */
.L_x_31548:
        /* <DEDUP_REMOVED lines=44> */
.L_x_31547:
[----:B------:R-:W-:Y:S05]  /*1730*/  BSYNC B2 ;  /* 0x0000000000027941 */ /* 0x000fea0003800000 */
.L_x_31546:
        /* <DEDUP_REMOVED lines=9> */
.L_x_31542:
[----:B------:R-:W-:Y:S05]  /*17d0*/  BSYNC B1 ;  /* 0x0000000000017941 */ /* 0x000fea0003800000 */
.L_x_31541:
        /* <DEDUP_REMOVED lines=18> */
.L_x_31553:
[----:B------:R-:W-:-:S07]  /*1900*/  MOV R48, R82 ;  /* 0x0000005200307202 */ /* 0x000fce0000000f00 */
.L_x_31554:
[----:B------:R-:W-:Y:S05]  /*1910*/  BSYNC B2 ;  /* 0x0000000000027941 */ /* 0x000fea0003800000 */
.L_x_31552:
        /* <DEDUP_REMOVED lines=16> */
.L_x_31558:
[----:B------:R-:W-:Y:S05]  /*1a20*/  BSYNC B3 ;  /* 0x0000000000037941 */ /* 0x000fea0003800000 */
.L_x_31557:
        /* <DEDUP_REMOVED lines=44> */
.L_x_31556:
[----:B------:R-:W-:Y:S05]  /*1cf0*/  BSYNC B2 ;  /* 0x0000000000027941 */ /* 0x000fea0003800000 */
.L_x_31555:
        /* <DEDUP_REMOVED lines=9> */
.L_x_31551:
[----:B------:R-:W-:Y:S05]  /*1d90*/  BSYNC B1 ;  /* 0x0000000000017941 */ /* 0x000fea0003800000 */
.L_x_31550:
        /* <DEDUP_REMOVED lines=18> */
.L_x_31562:
[----:B------:R-:W-:-:S07]  /*1ec0*/  IMAD.MOV.U32 R48, RZ, RZ, R82 ;  /* 0x000000ffff307224 */ /* 0x000fce00078e0052 */
.L_x_31563:
[----:B------:R-:W-:Y:S05]  /*1ed0*/  BSYNC B2 ;  /* 0x0000000000027941 */ /* 0x000fea0003800000 */
.L_x_31561:
        /* <DEDUP_REMOVED lines=16> */
.L_x_31567:
[----:B------:R-:W-:Y:S05]  /*1fe0*/  BSYNC B3 ;  /* 0x0000000000037941 */ /* 0x000fea0003800000 */
.L_x_31566:
        /* <DEDUP_REMOVED lines=44> */
.L_x_31565:
[----:B------:R-:W-:Y:S05]  /*22b0*/  BSYNC B2 ;  /* 0x0000000000027941 */ /* 0x000fea0003800000 */
.L_x_31564:
        /* <DEDUP_REMOVED lines=9> */
.L_x_31560:
[----:B------:R-:W-:Y:S05]  /*2350*/  BSYNC B1 ;  /* 0x0000000000017941 */ /* 0x000fea0003800000 */
.L_x_31559:
        /* <DEDUP_REMOVED lines=18> */
.L_x_31571:
[----:B------:R-:W-:-:S07]  /*2480*/  MOV R48, R82 ;  /* 0x0000005200307202 */ /* 0x000fce0000000f00 */
.L_x_31572:
[----:B------:R-:W-:Y:S05]  /*2490*/  BSYNC B2 ;  /* 0x0000000000027941 */ /* 0x000fea0003800000 */
.L_x_31570:
        /* <DEDUP_REMOVED lines=16> */
.L_x_31576:
[----:B------:R-:W-:Y:S05]  /*25a0*/  BSYNC B3 ;  /* 0x0000000000037941 */ /* 0x000fea0003800000 */
.L_x_31575:
        /* <DEDUP_REMOVED lines=44> */
.L_x_31574:
[----:B------:R-:W-:Y:S05]  /*2870*/  BSYNC B2 ;  /* 0x0000000000027941 */ /* 0x000fea0003800000 */
.L_x_31573:
        /* <DEDUP_REMOVED lines=9> */
.L_x_31569:
[----:B------:R-:W-:Y:S05]  /*2910*/  BSYNC B1 ;  /* 0x0000000000017941 */ /* 0x000fea0003800000 */
.L_x_31568:
        /* <DEDUP_REMOVED lines=8> */
[----:B-1----:R-:W-:Y:S01]  /*29a0*/  @P0 IMAD.WIDE.U32 R40, R49, 0x10, R40 ;  /* 0x0000001031280825 */ /* 0x002fe200078e0028 */
[----:B------:R-:W-:Y:S06]  /*29b0*/  @!P3 BRA `(.L_x_31578) ;  /* 0x00000000002cb947 */ /* 0x000fec0003800000 */
[----:B0-----:R-:W0:Y:S01]  /*29c0*/  LDC.64 R44, c[0x0][0x240] ;  /* 0x00009000ff2c7b82 */ /* 0x001e220000000a00 */
[----:B------:R-:W-:Y:S02]  /*29d0*/  SHF.L.U32 R48, R122, 0x10, RZ ;  /* 0x000000107a307819 */ /* 0x000fe400000006ff */
[----:B------:R-:W-:Y:S02]  /*29e0*/  LOP3.LUT R47, R123, 0xffff, RZ, 0xc0, !PT ;  /* 0x0000ffff7b2f7812 */ /* 0x000fe400078ec0ff */
[----:B------:R-:W-:Y:S02]  /*29f0*/  LOP3.LUT R48, R48, 0xff0000, RZ, 0xc0, !PT ;  /* 0x00ff000030307812 */ /* 0x000fe400078ec0ff */
[----:B------:R-:W-:-:S03]  /*2a00*/  LOP3.LUT R50, R121, 0xff, RZ, 0xc0, !PT ;  /* 0x000000ff79327812 */ /* 0x000fc600078ec0ff */
[----:B------:R-:W-:Y:S01]  /*2a10*/  IMAD R47, R47, 0x1000000, R48 ;  /* 0x010000002f2f7824 */ /* 0x000fe200078e0230 */
[----:B------:R-:W-:-:S04]  /*2a20*/  LOP3.LUT R48, R120, 0xff, RZ, 0xc0, !PT ;  /* 0x000000ff78307812 */ /* 0x000fc800078ec0ff */
[----:B------:R-:W-:-:S05]  /*2a30*/  LEA R47, R50, R47, 0x8 ;  /* 0x0000002f322f7211 */ /* 0x000fca00078e40ff */
[----:B------:R-:W-:Y:S02]  /*2a40*/  IMAD.IADD R47, R47, 0x1, R48 ;  /* 0x000000012f2f7824 */ /* 0x000fe400078e0230 */
[----:B0-----:R-:W-:-:S05]  /*2a50*/  IMAD.WIDE.U32 R44, R149, 0x4, R44 ;  /* 0x00000004952c7825 */ /* 0x001fca00078e002c */
[----:B------:R1:W-:Y:S02]  /*2a60*/  STG.E desc[UR6][R44.64], R47 ;  /* 0x0000002f2c007986 */ /* 0x0003e4000c101906 */
.L_x_31578:
[----:B------:R-:W-:Y:S05]  /*2a70*/  BSYNC B1 ;  /* 0x0000000000017941 */ /* 0x000fea0003800000 */
.L_x_31577:
[----:B--2---:R-:W-:Y:S01]  /*2a80*/  @P3 IMAD.WIDE.U32 R42, R53, 0x10, R42 ;  /* 0x00000010352a3825 */ /* 0x004fe200078e002a */
[----:B------:R-:W2:Y:S04]  /*2a90*/  @P0 LDG.E.128 R32, desc[UR6][R40.64] ;  /* 0x0000000628200981 */ /* 0x000ea8000c1e1d00 */
[----:B-----5:R3:W5:Y:S01]  /*2aa0*/  @P3 LDG.E.128 R36, desc[UR6][R42.64] ;  /* 0x000000062a243981 */ /* 0x020762000c1e1d00 */
[----:B------:R-:W-:Y:S01]  /*2ab0*/  @!P4 ISETP.NE.U32.AND P1, PT, R106, RZ, PT ;  /* 0x000000ff6a00c20c */ /* 0x000fe20003f25070 */
[----:B------:R-:W-:Y:S01]  /*2ac0*/  BSSY B1, `(.L_x_31579) ;  /* 0x000005a000017945 */ /* 0x000fe20003800000 */
[----:B01----:R-:W-:Y:S02]  /*2ad0*/  @!P4 MOV R44, R46 ;  /* 0x0000002e002cc202 */ /* 0x003fe40000000f00 */
[----:B------:R-:W-:-:S04]  /*2ae0*/  @!P4 ISETP.NE.AND.EX P1, PT, R107, RZ, PT, P1 ;  /* 0x000000ff6b00c20c */ /* 0x000fc80003f25310 */
[----:B--2---:R-:W-:Y:S01]  /*2af0*/  @!P4 FSEL R72, R32, RZ, P1 ;  /* 0x000000ff2048c208 */ /* 0x004fe20000800000 */
[----:B---3--:R-:W-:Y:S08]  /*2b00*/  @!P4 BRA `(.L_x_31580) ;  /* 0x000000040054c947 */ /* 0x008ff00003800000 */
        /* <DEDUP_REMOVED lines=12> */
.L_x_31582:
[----:B------:R-:W-:-:S07]  /*2bd0*/  IMAD.MOV.U32 R48, RZ, RZ, R82 ;  /* 0x000000ffff307224 */ /* 0x000fce00078e0052 */
.L_x_31583:
[----:B------:R-:W-:Y:S05]  /*2be0*/  BSYNC B2 ;  /* 0x0000000000027941 */ /* 0x000fea0003800000 */
.L_x_31581:
        /* <DEDUP_REMOVED lines=16> */
.L_x_31587:
[----:B------:R-:W-:Y:S05]  /*2cf0*/  BSYNC B3 ;  /* 0x0000000000037941 */ /* 0x000fea0003800000 */
.L_x_31586:
        /* <DEDUP_REMOVED lines=44> */
.L_x_31585:
[----:B------:R-:W-:Y:S05]  /*2fc0*/  BSYNC B2 ;  /* 0x0000000000027941 */ /* 0x000fea0003800000 */
.L_x_31584:
        /* <DEDUP_REMOVED lines=9> */
.L_x_31580:
[----:B------:R-:W-:Y:S05]  /*3060*/  BSYNC B1 ;  /* 0x0000000000017941 */ /* 0x000fea0003800000 */
.L_x_31579:
        /* <DEDUP_REMOVED lines=18> */
.L_x_31591:
[----:B------:R-:W-:-:S07]  /*3190*/  MOV R48, R82 ;  /* 0x0000005200307202 */ /* 0x000fce0000000f00 */
.L_x_31592:
[----:B------:R-:W-:Y:S05]  /*31a0*/  BSYNC B2 ;  /* 0x0000000000027941 */ /* 0x000fea0003800000 */
.L_x_31590:
        /* <DEDUP_REMOVED lines=16> */
.L_x_31596:
[----:B------:R-:W-:Y:S05]  /*32b0*/  BSYNC B3 ;  /* 0x0000000000037941 */ /* 0x000fea0003800000 */
.L_x_31595:
        /* <DEDUP_REMOVED lines=44> */
.L_x_31594:
[----:B------:R-:W-:Y:S05]  /*3580*/  BSYNC B2 ;  /* 0x0000000000027941 */ /* 0x000fea0003800000 */
.L_x_31593:
        /* <DEDUP_REMOVED lines=9> */
.L_x_31589:
[----:B------:R-:W-:Y:S05]  /*3620*/  BSYNC B1 ;  /* 0x0000000000017941 */ /* 0x000fea0003800000 */
.L_x_31588:
        /* <DEDUP_REMOVED lines=18> */
.L_x_31600:
[----:B------:R-:W-:-:S07]  /*3750*/  IMAD.MOV.U32 R48, RZ, RZ, R82 ;  /* 0x000000ffff307224 */ /* 0x000fce00078e0052 */
.L_x_31601:
[----:B------:R-:W-:Y:S05]  /*3760*/  BSYNC B2 ;  /* 0x0000000000027941 */ /* 0x000fea0003800000 */
.L_x_31599:
        /* <DEDUP_REMOVED lines=16> */
.L_x_31605:
[----:B------:R-:W-:Y:S05]  /*3870*/  BSYNC B3 ;  /* 0x0000000000037941 */ /* 0x000fea0003800000 */
.L_x_31604:
        /* <DEDUP_REMOVED lines=44> */
.L_x_31603:
[----:B------:R-:W-:Y:S05]  /*3b40*/  BSYNC B2 ;  /* 0x0000000000027941 */ /* 0x000fea0003800000 */
.L_x_31602:
        /* <DEDUP_REMOVED lines=9> */
.L_x_31598:
[----:B------:R-:W-:Y:S05]  /*3be0*/  BSYNC B1 ;  /* 0x0000000000017941 */ /* 0x000fea0003800000 */
.L_x_31597:
        /* <DEDUP_REMOVED lines=18> */
.L_x_31609:
[----:B------:R-:W-:-:S07]  /*3d10*/  MOV R48, R82 ;  /* 0x0000005200307202 */ /* 0x000fce0000000f00 */
.L_x_31610:
[----:B------:R-:W-:Y:S05]  /*3d20*/  BSYNC B2 ;  /* 0x0000000000027941 */ /* 0x000fea0003800000 */
.L_x_31608:
        /* <DEDUP_REMOVED lines=16> */
.L_x_31614:
[----:B------:R-:W-:Y:S05]  /*3e30*/  BSYNC B3 ;  /* 0x0000000000037941 */ /* 0x000fea0003800000 */
.L_x_31613:
        /* <DEDUP_REMOVED lines=44> */
.L_x_31612:
[----:B------:R-:W-:Y:S05]  /*4100*/  BSYNC B2 ;  /* 0x0000000000027941 */ /* 0x000fea0003800000 */
.L_x_31611:
        /* <DEDUP_REMOVED lines=9> */
.L_x_31607:
[----:B------:R-:W-:Y:S05]  /*41a0*/  BSYNC B1 ;  /* 0x0000000000017941 */ /* 0x000fea0003800000 */
.L_x_31606:
[----:B------:R-:W-:Y:S01]  /*41b0*/  IMAD.WIDE.U32 R44, R49, 0x10, R108 ;  /* 0x00000010312c7825 */ /* 0x000fe200078e006c */
[----:B------:R-:W0:Y:S01]  /*41c0*/  @P0 LDC.64 R40, c[0x0][0x230] ;  /* 0x00008c00ff280b82 */ /* 0x000e220000000a00 */
[----:B------:R-:W-:Y:S01]  /*41d0*/  IADD3 R51, R153, 0x40, RZ ;  /* 0x0000004099337810 */ /* 0x000fe20007ffe0ff */
[----:B------:R-:W-:Y:S01]  /*41e0*/  BSSY B1, `(.L_x_31615) ;  /* 0x0000011000017945 */ /* 0x000fe20003800000 */
[----:B------:R-:W-:Y:S01]  /*41f0*/  VIADD R49, R149, 0x40 ;  /* 0x0000004095317836 */ /* 0x000fe20000000000 */
[----:B------:R1:W-:Y:S04]  /*4200*/  STG.E.128 desc[UR6][R44.64], R72 ;  /* 0x000000482c007986 */ /* 0x0003e8000c101d06 */
[----:B------:R-:W2:Y:S01]  /*4210*/  @P3 LDC.64 R42, c[0x0][0x220] ;  /* 0x00008800ff2a3b82 */ /* 0x000ea20000000a00 */
[----:B0-----:R-:W-:Y:S01]  /*4220*/  @P0 IMAD.WIDE.U32 R40, R51, 0x10, R40 ;  /* 0x0000001033280825 */ /* 0x001fe200078e0028 */
[----:B-1----:R-:W-:Y:S06]  /*4230*/  @!P3 BRA `(.L_x_31616) ;  /* 0x00000000002cb947 */ /* 0x002fec0003800000 */
[----:B------:R-:W0:Y:S01]  /*4240*/  LDC.64 R44, c[0x0][0x240] ;  /* 0x00009000ff2c7b82 */ /* 0x000e220000000a00 */
        /* <DEDUP_REMOVED lines=10> */
.L_x_31616:
[----:B------:R-:W-:Y:S05]  /*42f0*/  BSYNC B1 ;  /* 0x0000000000017941 */ /* 0x000fea0003800000 */
.L_x_31615:
[----:B--2---:R-:W-:Y:S01]  /*4300*/  @P3 IMAD.WIDE.U32 R42, R49, 0x10, R42 ;  /* 0x00000010312a3825 */ /* 0x004fe200078e002a */
[----:B------:R-:W2:Y:S04]  /*4310*/  @P0 LDG.E.128 R32, desc[UR6][R40.64] ;  /* 0x0000000628200981 */ /* 0x000ea8000c1e1d00 */
[----:B-----5:R1:W5:Y:S01]  /*4320*/  @P3 LDG.E.128 R36, desc[UR6][R42.64] ;  /* 0x000000062a243981 */ /* 0x020362000c1e1d00 */
[----:B------:R-:W-:Y:S01]  /*4330*/  @!P4 ISETP.NE.U32.AND P1, PT, R106, RZ, PT ;  /* 0x000000ff6a00c20c */ /* 0x000fe20003f25070 */
[----:B------:R-:W-:Y:S01]  /*4340*/  BSSY B1, `(.L_x_31617) ;  /* 0x000005a000017945 */ /* 0x000fe20003800000 */
[----:B0-----:R-:W-:Y:S02]  /*4350*/  @!P4 MOV R44, R46 ;  /* 0x0000002e002cc202 */ /* 0x001fe40000000f00 */
[----:B------:R-:W-:-:S04]  /*4360*/  @!P4 ISETP.NE.AND.EX P1, PT, R107, RZ, PT, P1 ;  /* 0x000000ff6b00c20c */ /* 0x000fc80003f25310 */
        /* <DEDUP_REMOVED lines=14> */
.L_x_31620:
[----:B------:R-:W-:-:S07]  /*4450*/  IMAD.MOV.U32 R48, RZ, RZ, R82 ;  /* 0x000000ffff307224 */ /* 0x000fce00078e0052 */
.L_x_31621:
[----:B------:R-:W-:Y:S05]  /*4460*/  BSYNC B2 ;  /* 0x0000000000027941 */ /* 0x000fea0003800000 */
.L_x_31619:
        /* <DEDUP_REMOVED lines=16> */
.L_x_31625:
[----:B------:R-:W-:Y:S05]  /*4570*/  BSYNC B3 ;  /* 0x0000000000037941 */ /* 0x000fea0003800000 */
.L_x_31624:
        /* <DEDUP_REMOVED lines=44> */
.L_x_31623:
[----:B------:R-:W-:Y:S05]  /*4840*/  BSYNC B2 ;  /* 0x0000000000027941 */ /* 0x000fea0003800000 */
.L_x_31622:
        /* <DEDUP_REMOVED lines=9> */
.L_x_31618:
[----:B------:R-:W-:Y:S05]  /*48e0*/  BSYNC B1 ;  /* 0x0000000000017941 */ /* 0x000fea0003800000 */
.L_x_31617:
        /* <DEDUP_REMOVED lines=18> */
.L_x_31629:
[----:B------:R-:W-:-:S07]  /*4a10*/  MOV R48, R82 ;  /* 0x0000005200307202 */ /* 0x000fce0000000f00 */
.L_x_31630:
[----:B------:R-:W-:Y:S05]  /*4a20*/  BSYNC B2 ;  /* 0x0000000000027941 */ /* 0x000fea0003800000 */
.L_x_31628:
        /* <DEDUP_REMOVED lines=16> */
.L_x_31634:
[----:B------:R-:W-:Y:S05]  /*4b30*/  BSYNC B3 ;  /* 0x0000000000037941 */ /* 0x000fea0003800000 */
.L_x_31633:
        /* <DEDUP_REMOVED lines=44> */
.L_x_31632:
[----:B------:R-:W-:Y:S05]  /*4e00*/  BSYNC B2 ;  /* 0x0000000000027941 */ /* 0x000fea0003800000 */
.L_x_31631:
        /* <DEDUP_REMOVED lines=9> */
.L_x_31627:
[----:B------:R-:W-:Y:S05]  /*4ea0*/  BSYNC B1 ;  /* 0x0000000000017941 */ /* 0x000fea0003800000 */
.L_x_31626:
        /* <DEDUP_REMOVED lines=18> */
.L_x_31638:
[----:B------:R-:W-:-:S07]  /*4fd0*/  IMAD.MOV.U32 R48, RZ, RZ, R82 ;  /* 0x000000ffff307224 */ /* 0x000fce00078e0052 */
.L_x_31639:
[----:B------:R-:W-:Y:S05]  /*4fe0*/  BSYNC B2 ;  /* 0x0000000000027941 */ /* 0x000fea0003800000 */
.L_x_31637:
        /* <DEDUP_REMOVED lines=16> */
.L_x_31643:
[----:B------:R-:W-:Y:S05]  /*50f0*/  BSYNC B3 ;  /* 0x0000000000037941 */ /* 0x000fea0003800000 */
.L_x_31642:
        /* <DEDUP_REMOVED lines=44> */
.L_x_31641:
[----:B------:R-:W-:Y:S05]  /*53c0*/  BSYNC B2 ;  /* 0x0000000000027941 */ /* 0x000fea0003800000 */
.L_x_31640:
        /* <DEDUP_REMOVED lines=9> */
.L_x_31636:
[----:B------:R-:W-:Y:S05]  /*5460*/  BSYNC B1 ;  /* 0x0000000000017941 */ /* 0x000fea0003800000 */
.L_x_31635:
        /* <DEDUP_REMOVED lines=18> */
.L_x_31647:
[----:B------:R-:W-:-:S07]  /*5590*/  MOV R48, R82 ;  /* 0x0000005200307202 */ /* 0x000fce0000000f00 */
.L_x_31648:
[----:B------:R-:W-:Y:S05]  /*55a0*/  BSYNC B2 ;  /* 0x0000000000027941 */ /* 0x000fea0003800000 */
.L_x_31646:
        /* <DEDUP_REMOVED lines=16> */
.L_x_31652:
[----:B------:R-:W-:Y:S05]  /*56b0*/  BSYNC B3 ;  /* 0x0000000000037941 */ /* 0x000fea0003800000 */
.L_x_31651:
        /* <DEDUP_REMOVED lines=44> */
.L_x_31650:
[----:B------:R-:W-:Y:S05]  /*5980*/  BSYNC B2 ;  /* 0x0000000000027941 */ /* 0x000fea0003800000 */
.L_x_31649:
        /* <DEDUP_REMOVED lines=9> */
.L_x_31645:
[----:B------:R-:W-:Y:S05]  /*5a20*/  BSYNC B1 ;  /* 0x0000000000017941 */ /* 0x000fea0003800000 */
.L_x_31644:
        /* <DEDUP_REMOVED lines=20> */
.L_x_31654:
[----:B------:R-:W-:Y:S05]  /*5b70*/  BSYNC B1 ;  /* 0x0000000000017941 */ /* 0x000fea0003800000 */
.L_x_31653:
        /* <DEDUP_REMOVED lines=21> */
.L_x_31658:
[----:B------:R-:W-:-:S07]  /*5cd0*/  IMAD.MOV.U32 R48, RZ, RZ, R82 ;  /* 0x000000ffff307224 */ /* 0x000fce00078e0052 */
.L_x_31659:
[----:B------:R-:W-:Y:S05]  /*5ce0*/  BSYNC B2 ;  /* 0x0000000000027941 */ /* 0x000fea0003800000 */
.L_x_31657:
        /* <DEDUP_REMOVED lines=16> */
.L_x_31663:
[----:B------:R-:W-:Y:S05]  /*5df0*/  BSYNC B3 ;  /* 0x0000000000037941 */ /* 0x000fea0003800000 */
.L_x_31662:
        /* <DEDUP_REMOVED lines=44> */
.L_x_31661:
[----:B------:R-:W-:Y:S05]  /*60c0*/  BSYNC B2 ;  /* 0x0000000000027941 */ /* 0x000fea0003800000 */
.L_x_31660:
        /* <DEDUP_REMOVED lines=9> */
.L_x_31656:
[----:B------:R-:W-:Y:S05]  /*6160*/  BSYNC B1 ;  /* 0x0000000000017941 */ /* 0x000fea0003800000 */
.L_x_31655:
        /* <DEDUP_REMOVED lines=18> */
.L_x_31667:
[----:B------:R-:W-:-:S07]  /*6290*/  MOV R45, R82 ;  /* 0x00000052002d7202 */ /* 0x000fce0000000f00 */
.L_x_31668:
[----:B------:R-:W-:Y:S05]  /*62a0*/  BSYNC B2 ;  /* 0x0000000000027941 */ /* 0x000fea0003800000 */
.L_x_31666:
        /* <DEDUP_REMOVED lines=16> */
.L_x_31672:
[----:B------:R-:W-:Y:S05]  /*63b0*/  BSYNC B3 ;  /* 0x0000000000037941 */ /* 0x000fea0003800000 */
.L_x_31671:
        /* <DEDUP_REMOVED lines=44> */
.L_x_31670:
[----:B------:R-:W-:Y:S05]  /*6680*/  BSYNC B2 ;  /* 0x0000000000027941 */ /* 0x000fea0003800000 */
.L_x_31669:
        /* <DEDUP_REMOVED lines=9> */
.L_x_31665:
[----:B------:R-:W-:Y:S05]  /*6720*/  BSYNC B1 ;  /* 0x0000000000017941 */ /* 0x000fea0003800000 */
.L_x_31664:
        /* <DEDUP_REMOVED lines=18> */
.L_x_31676:
[----:B------:R-:W-:-:S07]  /*6850*/  IMAD.MOV.U32 R50, RZ, RZ, R82 ;  /* 0x000000ffff327224 */ /* 0x000fce00078e0052 */
.L_x_31677:
[----:B------:R-:W-:Y:S05]  /*6860*/  BSYNC B2 ;  /* 0x0000000000027941 */ /* 0x000fea0003800000 */
.L_x_31675:
        /* <DEDUP_REMOVED lines=16> */
.L_x_31681:
[----:B------:R-:W-:Y:S05]  /*6970*/  BSYNC B3 ;  /* 0x0000000000037941 */ /* 0x000fea0003800000 */
.L_x_31680:
        /* <DEDUP_REMOVED lines=44> */
.L_x_31679:
[----:B------:R-:W-:Y:S05]  /*6c40*/  BSYNC B2 ;  /* 0x0000000000027941 */ /* 0x000fea0003800000 */
.L_x_31678:
        /* <DEDUP_REMOVED lines=9> */
.L_x_31674:
[----:B------:R-:W-:Y:S05]  /*6ce0*/  BSYNC B1 ;  /* 0x0000000000017941 */ /* 0x000fea0003800000 */
.L_x_31673:
        /* <DEDUP_REMOVED lines=18> */
.L_x_31685:
[----:B------:R-:W-:-:S07]  /*6e10*/  MOV R47, R82 ;  /* 0x00000052002f7202 */ /* 0x000fce0000000f00 */
.L_x_31686:
[----:B------:R-:W-:Y:S05]  /*6e20*/  BSYNC B2 ;  /* 0x0000000000027941 */ /* 0x000fea0003800000 */
.L_x_31684:
        /* <DEDUP_REMOVED lines=16> */
.L_x_31690:
[----:B------:R-:W-:Y:S05]  /*6f30*/  BSYNC B3 ;  /* 0x0000000000037941 */ /* 0x000fea0003800000 */
.L_x_31689:
        /* <DEDUP_REMOVED lines=44> */
.L_x_31688:
[----:B------:R-:W-:Y:S05]  /*7200*/  BSYNC B2 ;  /* 0x0000000000027941 */ /* 0x000fea0003800000 */
.L_x_31687:
        /* <DEDUP_REMOVED lines=9> */
.L_x_31683:
[----:B------:R-:W-:Y:S05]  /*72a0*/  BSYNC B1 ;  /* 0x0000000000017941 */ /* 0x000fea0003800000 */
.L_x_31682:
        /* <DEDUP_REMOVED lines=20> */
.L_x_31692:
[----:B------:R-:W-:Y:S05]  /*73f0*/  BSYNC B1 ;  /* 0x0000000000017941 */ /* 0x000fea0003800000 */
.L_x_31691:
[----:B--2---:R-:W-:Y:S01]  /*7400*/  @P3 IMAD.WIDE.U32 R42, R57, 0x10, R42 ;  /* 0x00000010392a3825 */ /* 0x004fe200078e002a */
[----:B------:R-:W0:Y:S04]  /*7410*/  @P0 LDG.E.128 R32, desc[UR6][R50.64] ;  /* 0x0000000632200981 */ /* 0x000e28000c1e1d00 */
[----:B-----5:R1:W5:Y:S01]  /*7420*/  @P3 LDG.E.128 R36, desc[UR6][R42.64] ;  /* 0x000000062a243981 */ /* 0x020362000c1e1d00 */
[----:B------:R-:W-:Y:S01]  /*7430*/  @!P4 ISETP.NE.U32.AND P1, PT, R106, RZ, PT ;  /* 0x000000ff6a00c20c */ /* 0x000fe20003f25070 */
[----:B------:R-:W-:Y:S01]  /*7440*/  BSSY B1, `(.L_x_31693) ;  /* 0x000005a000017945 */ /* 0x000fe20003800000 */
[----:B------:R-:W-:Y:S02]  /*7450*/  @!P4 MOV R48, R54 ;  /* 0x000000360030c202 */ /* 0x000fe40000000f00 */
[----:B------:R-:W-:-:S04]  /*7460*/  @!P4 ISETP.NE.AND.EX P1, PT, R107, RZ, PT, P1 ;  /* 0x000000ff6b00c20c */ /* 0x000fc80003f25310 */
[----:B0-----:R-:W-:Y:S01]  /*7470*/  @!P4 FSEL R40, R32, RZ, P1 ;  /* 0x000000ff2028c208 */ /* 0x001fe20000800000 */
        /* <DEDUP_REMOVED lines=13> */
.L_x_31696:
[----:B------:R-:W-:-:S07]  /*7550*/  IMAD.MOV.U32 R52, RZ, RZ, R82 ;  /* 0x000000ffff347224 */ /* 0x000fce00078e0052 */
.L_x_31697:
[----:B------:R-:W-:Y:S05]  /*7560*/  BSYNC B2 ;  /* 0x0000000000027941 */ /* 0x000fea0003800000 */
.L_x_31695:
        /* <DEDUP_REMOVED lines=16> */
.L_x_31701:
[----:B------:R-:W-:Y:S05]  /*7670*/  BSYNC B3 ;  /* 0x0000000000037941 */ /* 0x000fea0003800000 */
.L_x_31700:
        /* <DEDUP_REMOVED lines=44> */
.L_x_31699:
[----:B------:R-:W-:Y:S05]  /*7940*/  BSYNC B2 ;  /* 0x0000000000027941 */ /* 0x000fea0003800000 */
.L_x_31698:
        /* <DEDUP_REMOVED lines=9> */
.L_x_31694:
[----:B------:R-:W-:Y:S05]  /*79e0*/  BSYNC B1 ;  /* 0x0000000000017941 */ /* 0x000fea0003800000 */
.L_x_31693:
        /* <DEDUP_REMOVED lines=18> */
.L_x_31705:
[----:B------:R-:W-:-:S07]  /*7b10*/  MOV R41, R82 ;  /* 0x0000005200297202 */ /* 0x000fce0000000f00 */
.L_x_31706:
[----:B------:R-:W-:Y:S05]  /*7b20*/  BSYNC B2 ;  /* 0x0000000000027941 */ /* 0x000fea0003800000 */
.L_x_31704:
        /* <DEDUP_REMOVED lines=16> */
.L_x_31710:
[----:B------:R-:W-:Y:S05]  /*7c30*/  BSYNC B3 ;  /* 0x0000000000037941 */ /* 0x000fea0003800000 */
.L_x_31709:
        /* <DEDUP_REMOVED lines=44> */
.L_x_31708:
[----:B------:R-:W-:Y:S05]  /*7f00*/  BSYNC B2 ;  /* 0x0000000000027941 */ /* 0x000fea0003800000 */
.L_x_31707:
        /* <DEDUP_REMOVED lines=9> */
.L_x_31703:
[----:B------:R-:W-:Y:S05]  /*7fa0*/  BSYNC B1 ;  /* 0x0000000000017941 */ /* 0x000fea0003800000 */
.L_x_31702:
        /* <DEDUP_REMOVED lines=18> */
.L_x_31714:
[----:B------:R-:W-:-:S07]  /*80d0*/  IMAD.MOV.U32 R54, RZ, RZ, R82 ;  /* 0x000000ffff367224 */ /* 0x000fce00078e0052 */
.L_x_31715:
[----:B------:R-:W-:Y:S05]  /*80e0*/  BSYNC B2 ;  /* 0x0000000000027941 */ /* 0x000fea0003800000 */
.L_x_31713:
        /* <DEDUP_REMOVED lines=16> */
.L_x_31719:
[----:B------:R-:W-:Y:S05]  /*81f0*/  BSYNC B3 ;  /* 0x0000000000037941 */ /* 0x000fea0003800000 */
.L_x_31718:
        /* <DEDUP_REMOVED lines=44> */
.L_x_31717:
[----:B------:R-:W-:Y:S05]  /*84c0*/  BSYNC B2 ;  /* 0x0000000000027941 */ /* 0x000fea0003800000 */
.L_x_31716:
        /* <DEDUP_REMOVED lines=9> */
.L_x_31712:
[----:B------:R-:W-:Y:S05]  /*8560*/  BSYNC B1 ;  /* 0x0000000000017941 */ /* 0x000fea0003800000 */
.L_x_31711:
        /* <DEDUP_REMOVED lines=18> */
.L_x_31723:
[----:B------:R-:W-:-:S07]  /*8690*/  MOV R43, R82 ;  /* 0x00000052002b7202 */ /* 0x000fce0000000f00 */
.L_x_31724:
[----:B------:R-:W-:Y:S05]  /*86a0*/  BSYNC B2 ;  /* 0x0000000000027941 */ /* 0x000fea0003800000 */
.L_x_31722:
        /* <DEDUP_REMOVED lines=16> */
.L_x_31728:
[----:B------:R-:W-:Y:S05]  /*87b0*/  BSYNC B3 ;  /* 0x0000000000037941 */ /* 0x000fea0003800000 */
.L_x_31727:
        /* <DEDUP_REMOVED lines=44> */
.L_x_31726:
[----:B------:R-:W-:Y:S05]  /*8a80*/  BSYNC B2 ;  /* 0x0000000000027941 */ /* 0x000fea0003800000 */
.L_x_31725:
        /* <DEDUP_REMOVED lines=9> */
.L_x_31721:
[----:B------:R-:W-:Y:S05]  /*8b20*/  BSYNC B1 ;  /* 0x0000000000017941 */ /* 0x000fea0003800000 */
.L_x_31720:
        /* <DEDUP_REMOVED lines=20> */
.L_x_31730:
[----:B------:R-:W-:Y:S05]  /*8c70*/  BSYNC B1 ;  /* 0x0000000000017941 */ /* 0x000fea0003800000 */
.L_x_31729:
        /* <DEDUP_REMOVED lines=21> */
.L_x_31734:
[----:B------:R-:W-:-:S07]  /*8dd0*/  IMAD.MOV.U32 R56, RZ, RZ, R82 ;  /* 0x000000ffff387224 */ /* 0x000fce00078e0052 */
.L_x_31735:
[----:B------:R-:W-:Y:S05]  /*8de0*/  BSYNC B2 ;  /* 0x0000000000027941 */ /* 0x000fea0003800000 */
.L_x_31733:
        /* <DEDUP_REMOVED lines=16> */
.L_x_31739:
[----:B------:R-:W-:Y:S05]  /*8ef0*/  BSYNC B3 ;  /* 0x0000000000037941 */ /* 0x000fea0003800000 */
.L_x_31738:
        /* <DEDUP_REMOVED lines=44> */
.L_x_31737:
[----:B------:R-:W-:Y:S05]  /*91c0*/  BSYNC B2 ;  /* 0x0000000000027941 */ /* 0x000fea0003800000 */
.L_x_31736:
        /* <DEDUP_REMOVED lines=9> */
.L_x_31732:
[----:B------:R-:W-:Y:S05]  /*9260*/  BSYNC B1 ;  /* 0x0000000000017941 */ /* 0x000fea0003800000 */
.L_x_31731:
        /* <DEDUP_REMOVED lines=18> */
.L_x_31743:
[----:B------:R-:W-:-:S07]  /*9390*/  MOV R56, R82 ;  /* 0x0000005200387202 */ /* 0x000fce0000000f00 */
.L_x_31744:
[----:B------:R-:W-:Y:S05]  /*93a0*/  BSYNC B2 ;  /* 0x0000000000027941 */ /* 0x000fea0003800000 */
.L_x_31742:
        /* <DEDUP_REMOVED lines=16> */
.L_x_31748:
[----:B------:R-:W-:Y:S05]  /*94b0*/  BSYNC B3 ;  /* 0x0000000000037941 */ /* 0x000fea0003800000 */
.L_x_31747:
        /* <DEDUP_REMOVED lines=44> */
.L_x_31746:
[----:B------:R-:W-:Y:S05]  /*9780*/  BSYNC B2 ;  /* 0x0000000000027941 */ /* 0x000fea0003800000 */
.L_x_31745:
        /* <DEDUP_REMOVED lines=9> */
.L_x_31741:
[----:B------:R-:W-:Y:S05]  /*9820*/  BSYNC B1 ;  /* 0x0000000000017941 */ /* 0x000fea0003800000 */
.L_x_31740:
        /* <DEDUP_REMOVED lines=18> */
.L_x_31752:
[----:B------:R-:W-:-:S07]  /*9950*/  IMAD.MOV.U32 R56, RZ, RZ, R82 ;  /* 0x000000ffff387224 */ /* 0x000fce00078e0052 */
.L_x_31753:
[----:B------:R-:W-:Y:S05]  /*9960*/  BSYNC B2 ;  /* 0x0000000000027941 */ /* 0x000fea0003800000 */
.L_x_31751:
        /* <DEDUP_REMOVED lines=16> */
.L_x_31757:
[----:B------:R-:W-:Y:S05]  /*9a70*/  BSYNC B3 ;  /* 0x0000000000037941 */ /* 0x000fea0003800000 */
.L_x_31756:
        /* <DEDUP_REMOVED lines=44> */
.L_x_31755:
[----:B------:R-:W-:Y:S05]  /*9d40*/  BSYNC B2 ;  /* 0x0000000000027941 */ /* 0x000fea0003800000 */
.L_x_31754:
        /* <DEDUP_REMOVED lines=9> */
.L_x_31750:
[----:B------:R-:W-:Y:S05]  /*9de0*/  BSYNC B1 ;  /* 0x0000000000017941 */ /* 0x000fea0003800000 */
.L_x_31749:
        /* <DEDUP_REMOVED lines=18> */
.L_x_31761:
[----:B------:R-:W-:-:S07]  /*9f10*/  MOV R56, R82 ;  /* 0x0000005200387202 */ /* 0x000fce0000000f00 */
.L_x_31762:
[----:B------:R-:W-:Y:S05]  /*9f20*/  BSYNC B2 ;  /* 0x0000000000027941 */ /* 0x000fea0003800000 */
.L_x_31760:
        /* <DEDUP_REMOVED lines=16> */
.L_x_31766:
[----:B------:R-:W-:Y:S05]  /*a030*/  BSYNC B3 ;  /* 0x0000000000037941 */ /* 0x000fea0003800000 */
.L_x_31765:
        /* <DEDUP_REMOVED lines=44> */
.L_x_31764:
[----:B------:R-:W-:Y:S05]  /*a300*/  BSYNC B2 ;  /* 0x0000000000027941 */ /* 0x000fea0003800000 */
.L_x_31763:
        /* <DEDUP_REMOVED lines=9> */
.L_x_31759:
[----:B------:R-:W-:Y:S05]  /*a3a0*/  BSYNC B1 ;  /* 0x0000000000017941 */ /* 0x000fea0003800000 */
.L_x_31758:
        /* <DEDUP_REMOVED lines=20> */
.L_x_31768:
[----:B------:R-:W-:Y:S05]  /*a4f0*/  BSYNC B1 ;  /* 0x0000000000017941 */ /* 0x000fea0003800000 */
.L_x_31767:
        /* <DEDUP_REMOVED lines=21> */
.L_x_31772:
[----:B------:R-:W-:-:S07]  /*a650*/  IMAD.MOV.U32 R54, RZ, RZ, R82 ;  /* 0x000000ffff367224 */ /* 0x000fce00078e0052 */
.L_x_31773:
[----:B------:R-:W-:Y:S05]  /*a660*/  BSYNC B2 ;  /* 0x0000000000027941 */ /* 0x000fea0003800000 */
.L_x_31771:
        /* <DEDUP_REMOVED lines=16> */
.L_x_31777:
[----:B------:R-:W-:Y:S05]  /*a770*/  BSYNC B3 ;  /* 0x0000000000037941 */ /* 0x000fea0003800000 */
.L_x_31776:
        /* <DEDUP_REMOVED lines=44> */
.L_x_31775:
[----:B------:R-:W-:Y:S05]  /*aa40*/  BSYNC B2 ;  /* 0x0000000000027941 */ /* 0x000fea0003800000 */
.L_x_31774:
        /* <DEDUP_REMOVED lines=9> */
.L_x_31770:
[----:B------:R-:W-:Y:S05]  /*aae0*/  BSYNC B1 ;  /* 0x0000000000017941 */ /* 0x000fea0003800000 */
.L_x_31769:
        /* <DEDUP_REMOVED lines=18> */
.L_x_31781:
[----:B------:R-:W-:-:S07]  /*ac10*/  MOV R54, R82 ;  /* 0x0000005200367202 */ /* 0x000fce0000000f00 */
.L_x_31782:
[----:B------:R-:W-:Y:S05]  /*ac20*/  BSYNC B2 ;  /* 0x0000000000027941 */ /* 0x000fea0003800000 */
.L_x_31780:
        /* <DEDUP_REMOVED lines=16> */
.L_x_31786:
[----:B------:R-:W-:Y:S05]  /*ad30*/  BSYNC B3 ;  /* 0x0000000000037941 */ /* 0x000fea0003800000 */
.L_x_31785:
        /* <DEDUP_REMOVED lines=44> */
.L_x_31784:
[----:B------:R-:W-:Y:S05]  /*b000*/  BSYNC B2 ;  /* 0x0000000000027941 */ /* 0x000fea0003800000 */
.L_x_31783:
        /* <DEDUP_REMOVED lines=9> */
.L_x_31779:
[----:B------:R-:W-:Y:S05]  /*b0a0*/  BSYNC B1 ;  /* 0x0000000000017941 */ /* 0x000fea0003800000 */
.L_x_31778:
        /* <DEDUP_REMOVED lines=18> */
.L_x_31790:
[----:B------:R-:W-:-:S07]  /*b1d0*/  IMAD.MOV.U32 R54, RZ, RZ, R82 ;  /* 0x000000ffff367224 */ /* 0x000fce00078e0052 */
.L_x_31791:
[----:B------:R-:W-:Y:S05]  /*b1e0*/  BSYNC B2 ;  /* 0x0000000000027941 */ /* 0x000fea0003800000 */
.L_x_31789:
        /* <DEDUP_REMOVED lines=16> */
.L_x_31795:
[----:B------:R-:W-:Y:S05]  /*b2f0*/  BSYNC B3 ;  /* 0x0000000000037941 */ /* 0x000fea0003800000 */
.L_x_31794:
        /* <DEDUP_REMOVED lines=44> */
.L_x_31793:
[----:B------:R-:W-:Y:S05]  /*b5c0*/  BSYNC B2 ;  /* 0x0000000000027941 */ /* 0x000fea0003800000 */
.L_x_31792:
        /* <DEDUP_REMOVED lines=9> */
.L_x_31788:
[----:B------:R-:W-:Y:S05]  /*b660*/  BSYNC B1 ;  /* 0x0000000000017941 */ /* 0x000fea0003800000 */
.L_x_31787:
        /* <DEDUP_REMOVED lines=18> */
.L_x_31799:
[----:B------:R-:W-:-:S07]  /*b790*/  MOV R54, R82 ;  /* 0x0000005200367202 */ /* 0x000fce0000000f00 */
.L_x_31800:
[----:B------:R-:W-:Y:S05]  /*b7a0*/  BSYNC B2 ;  /* 0x0000000000027941 */ /* 0x000fea0003800000 */
.L_x_31798:
        /* <DEDUP_REMOVED lines=16> */
.L_x_31804:
[----:B------:R-:W-:Y:S05]  /*b8b0*/  BSYNC B3 ;  /* 0x0000000000037941 */ /* 0x000fea0003800000 */
.L_x_31803:
        /* <DEDUP_REMOVED lines=44> */
.L_x_31802:
[----:B------:R-:W-:Y:S05]  /*bb80*/  BSYNC B2 ;  /* 0x0000000000027941 */ /* 0x000fea0003800000 */
.L_x_31801:
        /* <DEDUP_REMOVED lines=9> */
.L_x_31797:
[----:B------:R-:W-:Y:S05]  /*bc20*/  BSYNC B1 ;  /* 0x0000000000017941 */ /* 0x000fea0003800000 */
.L_x_31796:
        /* <DEDUP_REMOVED lines=10> */
[----:B------:R-:W-:Y:S01]  /*bcd0*/  SHF.L.U32 R54, R122, 0x10, RZ ;  /* 0x000000107a367819 */ /* 0x000fe200000006ff */
[----:B0-----:R-:W-:-:S03]  /*bce0*/  IMAD.WIDE.U32 R50, R55, 0x4, R50 ;  /* 0x0000000437327825 */ /* 0x001fc600078e0032 */
[----:B------:R-:W-:Y:S02]  /*bcf0*/  LOP3.LUT R55, R54, 0xff0000, RZ, 0xc0, !PT ;  /* 0x00ff000036377812 */ /* 0x000fe400078ec0ff */
[----:B------:R-:W-:-:S05]  /*bd00*/  LOP3.LUT R54, R123, 0xffff, RZ, 0xc0, !PT ;  /* 0x0000ffff7b367812 */ /* 0x000fca00078ec0ff */
[----:B------:R-:W-:Y:S01]  /*bd10*/  IMAD R54, R54, 0x1000000, R55 ;  /* 0x0100000036367824 */ /* 0x000fe200078e0237 */
[----:B------:R-:W-:-:S04]  /*bd20*/  LOP3.LUT R55, R121, 0xff, RZ, 0xc0, !PT ;  /* 0x000000ff79377812 */ /* 0x000fc800078ec0ff */
[----:B------:R-:W-:Y:S02]  /*bd30*/  LEA R54, R55, R54, 0x8 ;  /* 0x0000003637367211 */ /* 0x000fe400078e40ff */
[----:B------:R-:W-:-:S05]  /*bd40*/  LOP3.LUT R55, R120, 0xff, RZ, 0xc0, !PT ;  /* 0x000000ff78377812 */ /* 0x000fca00078ec0ff */
[----:B------:R-:W-:-:S05]  /*bd50*/  IMAD.IADD R55, R54, 0x1, R55 ;  /* 0x0000000136377824 */ /* 0x000fca00078e0237 */
[----:B------:R0:W-:Y:S02]  /*bd60*/  STG.E desc[UR6][R50.64], R55 ;  /* 0x0000003732007986 */ /* 0x0001e4000c101906 */
.L_x_31806:
[----:B------:R-:W-:Y:S05]  /*bd70*/  BSYNC B1 ;  /* 0x0000000000017941 */ /* 0x000fea0003800000 */
.L_x_31805:
        /* <DEDUP_REMOVED lines=21> */
.L_x_31810:
[----:B------:R-:W-:-:S07]  /*bed0*/  IMAD.MOV.U32 R56, RZ, RZ, R82 ;  /* 0x000000ffff387224 */ /* 0x000fce00078e0052 */
.L_x_31811:
[----:B------:R-:W-:Y:S05]  /*bee0*/  BSYNC B2 ;  /* 0x0000000000027941 */ /* 0x000fea0003800000 */
.L_x_31809:
        /* <DEDUP_REMOVED lines=16> */
.L_x_31815:
[----:B------:R-:W-:Y:S05]  /*bff0*/  BSYNC B3 ;  /* 0x0000000000037941 */ /* 0x000fea0003800000 */
.L_x_31814:
        /* <DEDUP_REMOVED lines=44> */
.L_x_31813:
[----:B------:R-:W-:Y:S05]  /*c2c0*/  BSYNC B2 ;  /* 0x0000000000027941 */ /* 0x000fea0003800000 */
.L_x_31812:
        /* <DEDUP_REMOVED lines=9> */
.L_x_31808:
[----:B------:R-:W-:Y:S05]  /*c360*/  BSYNC B1 ;  /* 0x0000000000017941 */ /* 0x000fea0003800000 */
.L_x_31807:
        /* <DEDUP_REMOVED lines=18> */
.L_x_31819:
[----:B------:R-:W-:-:S07]  /*c490*/  MOV R57, R82 ;  /* 0x0000005200397202 */ /* 0x000fce0000000f00 */
.L_x_31820:
[----:B------:R-:W-:Y:S05]  /*c4a0*/  BSYNC B2 ;  /* 0x0000000000027941 */ /* 0x000fea0003800000 */
.L_x_31818:
        /* <DEDUP_REMOVED lines=16> */
.L_x_31824:
[----:B------:R-:W-:Y:S05]  /*c5b0*/  BSYNC B3 ;  /* 0x0000000000037941 */ /* 0x000fea0003800000 */
.L_x_31823:
        /* <DEDUP_REMOVED lines=44> */
.L_x_31822:
[----:B------:R-:W-:Y:S05]  /*c880*/  BSYNC B2 ;  /* 0x0000000000027941 */ /* 0x000fea0003800000 */
.L_x_31821:
        /* <DEDUP_REMOVED lines=9> */
.L_x_31817:
[----:B------:R-:W-:Y:S05]  /*c920*/  BSYNC B1 ;  /* 0x0000000000017941 */ /* 0x000fea0003800000 */
.L_x_31816:
        /* <DEDUP_REMOVED lines=18> */
.L_x_31828:
[----:B------:R-:W-:-:S07]  /*ca50*/  IMAD.MOV.U32 R58, RZ, RZ, R82 ;  /* 0x000000ffff3a7224 */ /* 0x000fce00078e0052 */
.L_x_31829:
[----:B------:R-:W-:Y:S05]  /*ca60*/  BSYNC B2 ;  /* 0x0000000000027941 */ /* 0x000fea0003800000 */
.L_x_31827:
        /* <DEDUP_REMOVED lines=16> */
.L_x_31833:
[----:B------:R-:W-:Y:S05]  /*cb70*/  BSYNC B3 ;  /* 0x0000000000037941 */ /* 0x000fea0003800000 */
.L_x_31832:
        /* <DEDUP_REMOVED lines=44> */
.L_x_31831:
[----:B------:R-:W-:Y:S05]  /*ce40*/  BSYNC B2 ;  /* 0x0000000000027941 */ /* 0x000fea0003800000 */
.L_x_31830:
        /* <DEDUP_REMOVED lines=9> */
.L_x_31826:
[----:B------:R-:W-:Y:S05]  /*cee0*/  BSYNC B1 ;  /* 0x0000000000017941 */ /* 0x000fea0003800000 */
.L_x_31825:
        /* <DEDUP_REMOVED lines=18> */
.L_x_31837:
[----:B------:R-:W-:-:S07]  /*d010*/  MOV R59, R82 ;  /* 0x00000052003b7202 */ /* 0x000fce0000000f00 */
.L_x_31838:
[----:B------:R-:W-:Y:S05]  /*d020*/  BSYNC B2 ;  /* 0x0000000000027941 */ /* 0x000fea0003800000 */
.L_x_31836:
        /* <DEDUP_REMOVED lines=16> */
.L_x_31842:
[----:B------:R-:W-:Y:S05]  /*d130*/  BSYNC B3 ;  /* 0x0000000000037941 */ /* 0x000fea0003800000 */
.L_x_31841:
        /* <DEDUP_REMOVED lines=44> */
.L_x_31840:
[----:B------:R-:W-:Y:S05]  /*d400*/  BSYNC B2 ;  /* 0x0000000000027941 */ /* 0x000fea0003800000 */
.L_x_31839:
        /* <DEDUP_REMOVED lines=9> */
.L_x_31835:
[----:B------:R-:W-:Y:S05]  /*d4a0*/  BSYNC B1 ;  /* 0x0000000000017941 */ /* 0x000fea0003800000 */
.L_x_31834:
[----:B------:R-:W-:Y:S01]  /*d4b0*/  IMAD.WIDE.U32 R50, R157, 0x10, R108 ;  /* 0x000000109d327825 */ /* 0x000fe200078e006c */
[----:B------:R-:W0:Y:S01]  /*d4c0*/  @P0 LDC.64 R54, c[0x0][0x230] ;  /* 0x00008c00ff360b82 */ /* 0x000e220000000a00 */
[----:B------:R-:W-:Y:S01]  /*d4d0*/  IADD3 R157, R153, 0x100, RZ ;  /* 0x00000100999d7810 */ /* 0x000fe20007ffe0ff */
[----:B------:R-:W-:Y:S02]  /*d4e0*/  BSSY B1, `(.L_x_31843) ;  /* 0x0000010000017945 */ /* 0x000fe40003800000 */
[----:B------:R1:W-:Y:S04]  /*d4f0*/  STG.E.128 desc[UR6][R50.64], R56 ;  /* 0x0000003832007986 */ /* 0x0003e8000c101d06 */
[----:B------:R-:W2:Y:S01]  /*d500*/  @P3 LDC.64 R48, c[0x0][0x220] ;  /* 0x00008800ff303b82 */ /* 0x000ea20000000a00 */
[----:B0-----:R-:W-:Y:S01]  /*d510*/  @P0 IMAD.WIDE.U32 R54, R157, 0x10, R54 ;  /* 0x000000109d360825 */ /* 0x001fe200078e0036 */
[----:B-1----:R-:W-:Y:S06]  /*d520*/  @!P3 BRA `(.L_x_31844) ;  /* 0x00000000002cb947 */ /* 0x002fec0003800000 */
[----:B------:R-:W0:Y:S01]  /*d530*/  LDC.64 R50, c[0x0][0x240] ;  /* 0x00009000ff327b82 */ /* 0x000e220000000a00 */
        /* <DEDUP_REMOVED lines=10> */
.L_x_31844:
[----:B------:R-:W-:Y:S05]  /*d5e0*/  BSYNC B1 ;  /* 0x0000000000017941 */ /* 0x000fea0003800000 */
.L_x_31843:
[----:B------:R-:W-:Y:S01]  /*d5f0*/  VIADD R159, R149, 0x100 ;  /* 0x00000100959f7836 */ /* 0x000fe20000000000 */
[----:B------:R-:W3:Y:S03]  /*d600*/  @P0 LDG.E.128 R32, desc[UR6][R54.64] ;  /* 0x0000000636200981 */ /* 0x000ee6000c1e1d00 */
[----:B--2---:R-:W-:-:S05]  /*d610*/  @P3 IMAD.WIDE.U32 R48, R159, 0x10, R48 ;  /* 0x000000109f303825 */ /* 0x004fca00078e0030 */
[----:B-----5:R1:W5:Y:S01]  /*d620*/  @P3 LDG.E.128 R36, desc[UR6][R48.64] ;  /* 0x0000000630243981 */ /* 0x020362000c1e1d00 */
[----:B------:R-:W-:Y:S01]  /*d630*/  @!P4 ISETP.NE.U32.AND P1, PT, R106, RZ, PT ;  /* 0x000000ff6a00c20c */ /* 0x000fe20003f25070 */
[----:B------:R-:W-:Y:S01]  /*d640*/  BSSY B1, `(.L_x_31845) ;  /* 0x000005a000017945 */ /* 0x000fe20003800000 */
[----:B0-----:R-:W-:Y:S02]  /*d650*/  @!P4 MOV R50, R53 ;  /* 0x000000350032c202 */ /* 0x001fe40000000f00 */
[----:B------:R-:W-:-:S04]  /*d660*/  @!P4 ISETP.NE.AND.EX P1, PT, R107, RZ, PT, P1 ;  /* 0x000000ff6b00c20c */ /* 0x000fc80003f25310 */
[----:B---3--:R-:W-:Y:S01]  /*d670*/  @!P4 FSEL R52, R32, RZ, P1 ;  /* 0x000000ff2034c208 */ /* 0x008fe20000800000 */
        /* <DEDUP_REMOVED lines=13> */
.L_x_31848:
[----:B------:R-:W-:-:S07]  /*d750*/  IMAD.MOV.U32 R80, RZ, RZ, R82 ;  /* 0x000000ffff507224 */ /* 0x000fce00078e0052 */
.L_x_31849:
[----:B------:R-:W-:Y:S05]  /*d760*/  BSYNC B2 ;  /* 0x0000000000027941 */ /* 0x000fea0003800000 */
.L_x_31847:
        /* <DEDUP_REMOVED lines=16> */
.L_x_31853:
[----:B------:R-:W-:Y:S05]  /*d870*/  BSYNC B3 ;  /* 0x0000000000037941 */ /* 0x000fea0003800000 */
.L_x_31852:
        /* <DEDUP_REMOVED lines=44> */
.L_x_31851:
[----:B------:R-:W-:Y:S05]  /*db40*/  BSYNC B2 ;  /* 0x0000000000027941 */ /* 0x000fea0003800000 */
.L_x_31850:
        /* <DEDUP_REMOVED lines=9> */
.L_x_31846:
[----:B------:R-:W-:Y:S05]  /*dbe0*/  BSYNC B1 ;  /* 0x0000000000017941 */ /* 0x000fea0003800000 */
.L_x_31845:
        /* <DEDUP_REMOVED lines=18> */
.L_x_31857:
[----:B------:R-:W-:-:S07]  /*dd10*/  MOV R53, R82 ;  /* 0x0000005200357202 */ /* 0x000fce0000000f00 */
.L_x_31858:
[----:B------:R-:W-:Y:S05]  /*dd20*/  BSYNC B2 ;  /* 0x0000000000027941 */ /* 0x000fea0003800000 */
.L_x_31856:
        /* <DEDUP_REMOVED lines=16> */
.L_x_31862:
[----:B------:R-:W-:Y:S05]  /*de30*/  BSYNC B3 ;  /* 0x0000000000037941 */ /* 0x000fea0003800000 */
.L_x_31861:
        /* <DEDUP_REMOVED lines=44> */
.L_x_31860:
[----:B------:R-:W-:Y:S05]  /*e100*/  BSYNC B2 ;  /* 0x0000000000027941 */ /* 0x000fea0003800000 */
.L_x_31859:
        /* <DEDUP_REMOVED lines=9> */
.L_x_31855:
[----:B------:R-:W-:Y:S05]  /*e1a0*/  BSYNC B1 ;  /* 0x0000000000017941 */ /* 0x000fea0003800000 */
.L_x_31854:
        /* <DEDUP_REMOVED lines=18> */
.L_x_31866:
[----:B------:R-:W-:-:S07]  /*e2d0*/  IMAD.MOV.U32 R80, RZ, RZ, R82 ;  /* 0x000000ffff507224 */ /* 0x000fce00078e0052 */
.L_x_31867:
[----:B------:R-:W-:Y:S05]  /*e2e0*/  BSYNC B2 ;  /* 0x0000000000027941 */ /* 0x000fea0003800000 */
.L_x_31865:
        /* <DEDUP_REMOVED lines=16> */
.L_x_31871:
[----:B------:R-:W-:Y:S05]  /*e3f0*/  BSYNC B3 ;  /* 0x0000000000037941 */ /* 0x000fea0003800000 */
.L_x_31870:
        /* <DEDUP_REMOVED lines=44> */
.L_x_31869:
[----:B------:R-:W-:Y:S05]  /*e6c0*/  BSYNC B2 ;  /* 0x0000000000027941 */ /* 0x000fea0003800000 */
.L_x_31868:
        /* <DEDUP_REMOVED lines=9> */
.L_x_31864:
[----:B------:R-:W-:Y:S05]  /*e760*/  BSYNC B1 ;  /* 0x0000000000017941 */ /* 0x000fea0003800000 */
.L_x_31863:
        /* <DEDUP_REMOVED lines=18> */
.L_x_31875:
[----:B------:R-:W-:-:S07]  /*e890*/  MOV R55, R82 ;  /* 0x0000005200377202 */ /* 0x000fce0000000f00 */
.L_x_31876:
[----:B------:R-:W-:Y:S05]  /*e8a0*/  BSYNC B2 ;  /* 0x0000000000027941 */ /* 0x000fea0003800000 */
.L_x_31874:
        /* <DEDUP_REMOVED lines=16> */
.L_x_31880:
[----:B------:R-:W-:Y:S05]  /*e9b0*/  BSYNC B3 ;  /* 0x0000000000037941 */ /* 0x000fea0003800000 */
.L_x_31879:
        /* <DEDUP_REMOVED lines=44> */
.L_x_31878:
[----:B------:R-:W-:Y:S05]  /*ec80*/  BSYNC B2 ;  /* 0x0000000000027941 */ /* 0x000fea0003800000 */
.L_x_31877:
[----:B------:R-:W-:Y:S01]  /*ec90*/  I2FP.F32.U32 R48, R55 ;  /* 0x0000003700307245 */ /* 0x000fe20000201000 */
[----:B------:R-:W-:-:S04]  /*eca0*/  IMAD.MOV.U32 R49, RZ, RZ, 0x2f800000 ;  /* 0x2f800000ff317424 */ /* 0x000fc800078e00ff */
[----:B------:R-:W-:-:S05]  /*ecb0*/  FFMA.FTZ R48, R48, R49, 1.1641532182693481445e-10 ;  /* 0x2f00000030307423 */ /* 0x000fca0000010031 */
[----:B------:R-:W-:Y:S01]  /*ecc0*/  FSETP.GTU.FTZ.AND P1, PT, R48, UR9, PT ;  /* 0x0000000930007c0b */ /* 0x000fe2000bf3c000 */
[----:B-----5:R-:W-:-:S03]  /*ecd0*/  FMUL.FTZ R48, R39, UR11 ;  /* 0x0000000b27307c20 */ /* 0x020fc60008410000 */
[----:B------:R-:W-:Y:S01]  /*ece0*/  SEL R123, RZ, 0x1, P1 ;  /* 0x00000001ff7b7807 */ /* 0x000fe20000800000 */
[----:B------:R-:W-:-:S05]  /*ecf0*/  FMUL.FTZ R48, R48, UR10 ;  /* 0x0000000a30307c20 */ /* 0x000fca0008410000 */
[----:B------:R-:W-:-:S05]  /*ed00*/  FSEL R55, R48, RZ, !P1 ;  /* 0x000000ff30377208 */ /* 0x000fca0004800000 */
[----:B------:R-:W-:-:S07]  /*ed10*/  @P0 FADD.FTZ R55, R35, R55 ;  /* 0x0000003723370221 */ /* 0x000fce0000010000 */
.L_x_31873:
[----:B------:R-:W-:Y:S05]  /*ed20*/  BSYNC B1 ;  /* 0x0000000000017941 */ /* 0x000fea0003800000 */
.L_x_31872:
        /* <DEDUP_REMOVED lines=9> */
[----:B------:R-:W-:-:S05]  /*edc0*/  IMAD.U32 R156, R122, 0x10000, RZ ;  /* 0x000100007a9c7824 */ /* 0x000fca00078e00ff */
[----:B------:R-:W-:Y:S02]  /*edd0*/  LOP3.LUT R157, R156, 0xff0000, RZ, 0xc0, !PT ;  /* 0x00ff00009c9d7812 */ /* 0x000fe400078ec0ff */
[----:B------:R-:W-:-:S04]  /*ede0*/  LOP3.LUT R156, R123, 0xffff, RZ, 0xc0, !PT ;  /* 0x0000ffff7b9c7812 */ /* 0x000fc800078ec0ff */
[----:B------:R-:W-:Y:S02]  /*edf0*/  LEA R156, R156, R157, 0x18 ;  /* 0x0000009d9c9c7211 */ /* 0x000fe400078ec0ff */
[----:B------:R-:W-:-:S05]  /*ee00*/  LOP3.LUT R157, R121, 0xff, RZ, 0xc0, !PT ;  /* 0x000000ff799d7812 */ /* 0x000fca00078ec0ff */
[----:B------:R-:W-:Y:S01]  /*ee10*/  IMAD R156, R157, 0x100, R156 ;  /* 0x000001009d9c7824 */ /* 0x000fe200078e029c */
[----:B------:R-:W-:Y:S01]  /*ee20*/  LOP3.LUT R157, R120, 0xff, RZ, 0xc0, !PT ;  /* 0x000000ff789d7812 */ /* 0x000fe200078ec0ff */
[----:B0-----:R-:W-:-:S03]  /*ee30*/  IMAD.WIDE.U32 R50, R159, 0x4, R50 ;  /* 0x000000049f327825 */ /* 0x001fc600078e0032 */
[----:B------:R-:W-:-:S05]  /*ee40*/  IADD3 R157, R156, R157, RZ ;  /* 0x0000009d9c9d7210 */ /* 0x000fca0007ffe0ff */
[----:B------:R0:W-:Y:S02]  /*ee50*/  STG.E desc[UR6][R50.64], R157 ;  /* 0x0000009d32007986 */ /* 0x0001e4000c101906 */
.L_x_31882:
[----:B------:R-:W-:Y:S05]  /*ee60*/  BSYNC B1 ;  /* 0x0000000000017941 */ /* 0x000fea0003800000 */
.L_x_31881:
[----:B------:R-:W-:Y:S01]  /*ee70*/  VIADD R149, R149, 0x120 ;  /* 0x0000012095957836 */ /* 0x000fe20000000000 */
[----:B------:R-:W3:Y:S03]  /*ee80*/  @P0 LDG.E.128 R32, desc[UR6][R154.64] ;  /* 0x000000069a200981 */ /* 0x000ee6000c1e1d00 */
[----:B0-2---:R-:W-:-:S05]  /*ee90*/  @P3 IMAD.WIDE.U32 R50, R149, 0x10, R48 ;  /* 0x0000001095323825 */ /* 0x005fca00078e0030 */
[----:B-----5:R0:W5:Y:S01]  /*eea0*/  @P3 LDG.E.128 R36, desc[UR6][R50.64] ;  /* 0x0000000632243981 */ /* 0x020162000c1e1d00 */
[----:B------:R-:W-:Y:S01]  /*eeb0*/  @!P4 ISETP.NE.U32.AND P1, PT, R106, RZ, PT ;  /* 0x000000ff6a00c20c */ /* 0x000fe20003f25070 */
[----:B------:R-:W-:Y:S01]  /*eec0*/  BSSY B1, `(.L_x_31883) ;  /* 0x000005a000017945 */ /* 0x000fe20003800000 */
[----:B------:R-:W-:Y:S02]  /*eed0*/  @!P4 MOV R156, R80 ;  /* 0x00000050009cc202 */ /* 0x000fe40000000f00 */
[----:B------:R-:W-:-:S04]  /*eee0*/  @!P4 ISETP.NE.AND.EX P1, PT, R107, RZ, PT, P1 ;  /* 0x000000ff6b00c20c */ /* 0x000fc80003f25310 */
[----:B---3--:R-:W-:Y:S01]  /*eef0*/  @!P4 FSEL R48, R32, RZ, P1 ;  /* 0x000000ff2030c208 */ /* 0x008fe20000800000 */
        /* <DEDUP_REMOVED lines=13> */
.L_x_31886:
[----:B------:R-:W-:-:S07]  /*efd0*/  IMAD.MOV.U32 R120, RZ, RZ, R82 ;  /* 0x000000ffff787224 */ /* 0x000fce00078e0052 */
.L_x_31887:
[----:B------:R-:W-:Y:S05]  /*efe0*/  BSYNC B2 ;  /* 0x0000000000027941 */ /* 0x000fea0003800000 */
.L_x_31885:
        /* <DEDUP_REMOVED lines=16> */
.L_x_31891:
[----:B------:R-:W-:Y:S05]  /*f0f0*/  BSYNC B3 ;  /* 0x0000000000037941 */ /* 0x000fea0003800000 */
.L_x_31890:
        /* <DEDUP_REMOVED lines=44> */
.L_x_31889:
[----:B------:R-:W-:Y:S05]  /*f3c0*/  BSYNC B2 ;  /* 0x0000000000027941 */ /* 0x000fea0003800000 */
.L_x_31888:
        /* <DEDUP_REMOVED lines=9> */
.L_x_31884:
[----:B------:R-:W-:Y:S05]  /*f460*/  BSYNC B1 ;  /* 0x0000000000017941 */ /* 0x000fea0003800000 */
.L_x_31883:
        /* <DEDUP_REMOVED lines=18> */
.L_x_31895:
[----:B------:R-:W-:-:S07]  /*f590*/  MOV R49, R82 ;  /* 0x0000005200317202 */ /* 0x000fce0000000f00 */
.L_x_31896:
[----:B------:R-:W-:Y:S05]  /*f5a0*/  BSYNC B2 ;  /* 0x0000000000027941 */ /* 0x000fea0003800000 */
.L_x_31894:
        /* <DEDUP_REMOVED lines=16> */
.L_x_31900:
[----:B------:R-:W-:Y:S05]  /*f6b0*/  BSYNC B3 ;  /* 0x0000000000037941 */ /* 0x000fea0003800000 */
.L_x_31899:
        /* <DEDUP_REMOVED lines=44> */
.L_x_31898:
[----:B------:R-:W-:Y:S05]  /*f980*/  BSYNC B2 ;  /* 0x0000000000027941 */ /* 0x000fea0003800000 */
.L_x_31897:
        /* <DEDUP_REMOVED lines=9> */
.L_x_31893:
[----:B------:R-:W-:Y:S05]  /*fa20*/  BSYNC B1 ;  /* 0x0000000000017941 */ /* 0x000fea0003800000 */
.L_x_31892:
        /* <DEDUP_REMOVED lines=18> */
.L_x_31904:
[----:B------:R-:W-:-:S07]  /*fb50*/  IMAD.MOV.U32 R80, RZ, RZ, R82 ;  /* 0x000000ffff507224 */ /* 0x000fce00078e0052 */
.L_x_31905:
[----:B------:R-:W-:Y:S05]  /*fb60*/  BSYNC B2 ;  /* 0x0000000000027941 */ /* 0x000fea0003800000 */
.L_x_31903:
        /* <DEDUP_REMOVED lines=16> */
.L_x_31909:
[----:B------:R-:W-:Y:S05]  /*fc70*/  BSYNC B3 ;  /* 0x0000000000037941 */ /* 0x000fea0003800000 */
.L_x_31908:
        /* <DEDUP_REMOVED lines=44> */
.L_x_31907:
[----:B------:R-:W-:Y:S05]  /*ff40*/  BSYNC B2 ;  /* 0x0000000000027941 */ /* 0x000fea0003800000 */
.L_x_31906:
[----:B------:R-:W-:Y:S02]  /*ff50*/  I2FP.F32.U32 R50, R80 ;  /* 0x0000005000327245 */ /* 0x000fe40000201000 */
[----:B------:R-:W-:-:S05]  /*ff60*/  MOV R51, 0x2f800000 ;  /* 0x2f80000000337802 */ /* 0x000fca0000000f00 */
[----:B------:R-:W-:-:S05]  /*ff70*/  FFMA.FTZ R50, R50, R51, 1.1641532182693481445e-10 ;  /* 0x2f00000032327423 */ /* 0x000fca0000010033 */
[----:B------:R-:W-:Y:S01]  /*ff80*/  FSETP.GTU.FTZ.AND P1, PT, R50, UR9, PT ;  /* 0x0000000932007c0b */ /* 0x000fe2000bf3c000 */
[----:B-----5:R-:W-:-:S03]  /*ff90*/  FMUL.FTZ R50, R38, UR11 ;  /* 0x0000000b26327c20 */ /* 0x020fc60008410000 */
[----:B------:R-:W-:Y:S01]  /*ffa0*/  SEL R122, RZ, 0x1, P1 ;  /* 0x00000001ff7a7807 */ /* 0x000fe20000800000 */
[----:B------:R-:W-:-:S05]  /*ffb0*/  FMUL.FTZ R50, R50, UR10 ;  /* 0x0000000a32327c20 */ /* 0x000fca0008410000 */
[----:B------:R-:W-:-:S05]  /*ffc0*/  FSEL R50, R50, RZ, !P1 ;  /* 0x000000ff32327208 */ /* 0x000fca0004800000 */
[----:B------:R-:W-:-:S07]  /*ffd0*/  @P0 FADD.FTZ R50, R34, R50 ;  /* 0x0000003222320221 */ /* 0x000fce0000010000 */
.L_x_31902:
[----:B------:R-:W-:Y:S05]  /*ffe0*/  BSYNC B1 ;  /* 0x0000000000017941 */ /* 0x000fea0003800000 */
.L_x_31901:
        /* <DEDUP_REMOVED lines=18> */
.L_x_31913:
[----:B------:R-:W-:-:S07]  /*10110*/  MOV R51, R82 ;  /* 0x0000005200337202 */ /* 0x000fce0000000f00 */
.L_x_31914:
[----:B------:R-:W-:Y:S05]  /*10120*/  BSYNC B2 ;  /* 0x0000000000027941 */ /* 0x000fea0003800000 */
.L_x_31912:
        /* <DEDUP_REMOVED lines=16> */
.L_x_31918:
[----:B------:R-:W-:Y:S05]  /*10230*/  BSYNC B3 ;  /* 0x0000000000037941 */ /* 0x000fea0003800000 */
.L_x_31917:
        /* <DEDUP_REMOVED lines=44> */
.L_x_31916:
[----:B------:R-:W-:Y:S05]  /*10500*/  BSYNC B2 ;  /* 0x0000000000027941 */ /* 0x000fea0003800000 */
.L_x_31915:
[----:B------:R-:W-:Y:S01]  /*10510*/  HFMA2.MMA R106, -RZ, RZ, 0.1171875, 0 ;  /* 0x2f800000ff6a7435 */ /* 0x000fe200000001ff */
[----:B------:R-:W-:-:S09]  /*10520*/  I2FP.F32.U32 R51, R51 ;  /* 0x0000003300337245 */ /* 0x000fd20000201000 */
[----:B------:R-:W-:-:S05]  /*10530*/  FFMA.FTZ R51, R51, R106, 1.1641532182693481445e-10 ;  /* 0x2f00000033337423 */ /* 0x000fca000001006a */
[----:B------:R-:W-:Y:S01]  /*10540*/  FSETP.GTU.FTZ.AND P1, PT, R51, UR9, PT ;  /* 0x0000000933007c0b */ /* 0x000fe2000bf3c000 */
[----:B-----5:R-:W-:-:S03]  /*10550*/  FMUL.FTZ R51, R39, UR11 ;  /* 0x0000000b27337c20 */ /* 0x020fc60008410000 */
[----:B------:R-:W-:Y:S01]  /*10560*/  SEL R123, RZ, 0x1, P1 ;  /* 0x00000001ff7b7807 */ /* 0x000fe20000800000 */
[----:B------:R-:W-:-:S05]  /*10570*/  FMUL.FTZ R51, R51, UR10 ;  /* 0x0000000a33337c20 */ /* 0x000fca0008410000 */
[----:B------:R-:W-:-:S05]  /*10580*/  FSEL R51, R51, RZ, !P1 ;  /* 0x000000ff33337208 */ /* 0x000fca0004800000 */
[----:B------:R-:W-:-:S07]  /*10590*/  @P0 FADD.FTZ R51, R35, R51 ;  /* 0x0000003323330221 */ /* 0x000fce0000010000 */
.L_x_31911:
[----:B------:R-:W-:Y:S05]  /*105a0*/  BSYNC B1 ;  /* 0x0000000000017941 */ /* 0x000fea0003800000 */
.L_x_31910:
[----:B------:R-:W-:Y:S01]  /*105b0*/  FADD.FTZ R106, RZ, R76 ;  /* 0x0000004cff6a7221 */ /* 0x000fe20000010000 */
[----:B------:R-:W-:Y:S01]  /*105c0*/  IMAD.WIDE.U32 R108, R153, 0x10, R108 ;  /* 0x00000010996c7825 */ /* 0x000fe200078e006c */
[----:B------:R-:W-:Y:S01]  /*105d0*/  BSSY B1, `(.L_x_31919) ;  /* 0x0000035000017945 */ /* 0x000fe20003800000 */
[----:B------:R-:W-:Y:S02]  /*105e0*/  LOP3.LUT P0, RZ, R23, 0x1f, RZ, 0xc0, !PT ;  /* 0x0000001f17ff7812 */ /* 0x000fe4000780c0ff */
        /* <DEDUP_REMOVED lines=39> */
[----:B------:R-:W-:Y:S06]  /*10860*/  @!P3 BRA `(.L_x_31920) ;  /* 0x00000000002cb947 */ /* 0x000fec0003800000 */
[----:B------:R-:W0:Y:S01]  /*10870*/  LDC.64 R106, c[0x0][0x240] ;  /* 0x00009000ff6a7b82 */ /* 0x000e220000000a00 */
[----:B------:R-:W-:-:S04]  /*10880*/  SHF.L.U32 R109, R122, 0x10, RZ ;  /* 0x000000107a6d7819 */ /* 0x000fc800000006ff */
[----:B------:R-:W-:Y:S02]  /*10890*/  LOP3.LUT R154, R109, 0xff0000, RZ, 0xc0, !PT ;  /* 0x00ff00006d9a7812 */ /* 0x000fe400078ec0ff */
[----:B------:R-:W-:-:S05]  /*108a0*/  LOP3.LUT R109, R123, 0xffff, RZ, 0xc0, !PT ;  /* 0x0000ffff7b6d7812 */ /* 0x000fca00078ec0ff */
[----:B------:R-:W-:Y:S01]  /*108b0*/  IMAD R109, R109, 0x1000000, R154 ;  /* 0x010000006d6d7824 */ /* 0x000fe200078e029a */
[----:B------:R-:W-:-:S04]  /*108c0*/  LOP3.LUT R154, R121, 0xff, RZ, 0xc0, !PT ;  /* 0x000000ff799a7812 */ /* 0x000fc800078ec0ff */
[----:B------:R-:W-:Y:S02]  /*108d0*/  LEA R109, R154, R109, 0x8 ;  /* 0x0000006d9a6d7211 */ /* 0x000fe400078e40ff */
[----:B------:R-:W-:-:S04]  /*108e0*/  LOP3.LUT R154, R120, 0xff, RZ, 0xc0, !PT ;  /* 0x000000ff789a7812 */ /* 0x000fc800078ec0ff */
[----:B------:R-:W-:Y:S01]  /*108f0*/  IADD3 R109, R109, R154, RZ ;  /* 0x0000009a6d6d7210 */ /* 0x000fe20007ffe0ff */
[----:B0-----:R-:W-:-:S05]  /*10900*/  IMAD.WIDE.U32 R106, R149, 0x4, R106 ;  /* 0x00000004956a7825 */ /* 0x001fca00078e006a */
[----:B------:R0:W-:Y:S02]  /*10910*/  STG.E desc[UR6][R106.64], R109 ;  /* 0x0000006d6a007986 */ /* 0x0001e4000c101906 */
.L_x_31920:
[----:B------:R-:W-:Y:S05]  /*10920*/  BSYNC B1 ;  /* 0x0000000000017941 */ /* 0x000fea0003800000 */
.L_x_31919:
[----:B------:R-:W-:Y:S01]  /*10930*/  UMOV UR30, 0xffffffff ;  /* 0xffffffff001e7882 */ /* 0x000fe20000000000 */
[----:B------:R-:W-:Y:S02]  /*10940*/  FADD.FTZ R108, R108, R51 ;  /* 0x000000336c6c7221 */ /* 0x000fe40000010000 */
[----:B------:R-:W-:Y:S05]  /*10950*/  BRA.DIV UR30, `(.L_x_31921) ;  /* 0x000000121e687947 */ /* 0x000fea000b800000 */
[----:B0-----:R-:W0:Y:S02]  /*10960*/  SHFL.BFLY PT, R107, R108, 0x1, 0x1f ;  /* 0x0c201f006c6b7f89 */ /* 0x001e2400000e0000 */
        /* <DEDUP_REMOVED lines=100> */
.L_x_31936:
[----:B01----:R-:W-:Y:S01]  /*10fb0*/  FADD.FTZ R154, R154, R155 ;  /* 0x0000009b9a9a7221 */ /* 0x003fe20000010000 */
[----:B------:R-:W0:Y:S01]  /*10fc0*/  @!P0 LDC.64 R108, c[0x0][0x258] ;  /* 0x00009600ff6c8b82 */ /* 0x000e220000000a00 */
[----:B------:R-:W-:Y:S02]  /*10fd0*/  BSSY B1, `(.L_x_31922) ;  /* 0x00000ac000017945 */ /* 0x000fe40003800000 */
[----:B------:R-:W-:Y:S01]  /*10fe0*/  FFMA.FTZ R149, R154, R107, UR8 ;  /* 0x000000089a957e23 */ /* 0x000fe2000801006b */
[----:B------:R-:W-:-:S04]  /*10ff0*/  FMUL.FTZ R154, R153, R153 ;  /* 0x00000099999a7220 */ /* 0x000fc80000410000 */
[----:B------:R-:W1:Y:S01]  /*11000*/  @!P0 LDC.64 R106, c[0x0][0x250] ;  /* 0x00009400ff6a8b82 */ /* 0x000e620000000a00 */
[----:B------:R-:W-:-:S05]  /*11010*/  FSEL R154, R154, RZ, P2 ;  /* 0x000000ff9a9a7208 */ /* 0x000fca0001000000 */
        /* <DEDUP_REMOVED lines=10> */
[----:B------:R-:W0:Y:S01]  /*110c0*/  LDC.64 R106, c[0x0][0x2b8] ;  /* 0x0000ae00ff6a7b82 */ /* 0x000e220000000a00 */
[----:B------:R-:W-:Y:S01]  /*110d0*/  VIADD R152, R152, 0xffffffff ;  /* 0xffffffff98987836 */ /* 0x000fe20000000000 */
[----:B------:R-:W-:-:S03]  /*110e0*/  FSEL R108, R153, RZ, !P2 ;  /* 0x000000ff996c7208 */ /* 0x000fc60005000000 */
[----:B------:R-:W-:Y:S02]  /*110f0*/  IMAD R152, R152, R151, RZ ;  /* 0x0000009798987224 */ /* 0x000fe400078e02ff */
[C---:B------:R-:W-:Y:S01]  /*11100*/  FADD.FTZ R76, -R108.reuse, R76 ;  /* 0x0000004c6c4c7221 */ /* 0x040fe20000010100 */
[C---:B------:R-:W-:Y:S01]  /*11110*/  FADD.FTZ R150, -R108.reuse, R77 ;  /* 0x0000004d6c967221 */ /* 0x040fe20000010100 */
[C---:B------:R-:W-:Y:S01]  /*11120*/  FADD.FTZ R78, -R108.reuse, R78 ;  /* 0x0000004e6c4e7221 */ /* 0x040fe20000010100 */
[----:B------:R-:W-:Y:S01]  /*11130*/  SHF.R.S32.HI R85, RZ, 0x1f, R152 ;  /* 0x0000001fff557819 */ /* 0x000fe20000011498 */
[----:B------:R-:W-:Y:S01]  /*11140*/  FADD.FTZ R154, -R108, R79 ;  /* 0x0000004f6c9a7221 */ /* 0x000fe20000010100 */
[C---:B------:R-:W-:Y:S01]  /*11150*/  FMUL.FTZ R76, R149.reuse, R76 ;  /* 0x0000004c954c7220 */ /* 0x040fe20000410000 */
[----:B------:R-:W-:Y:S01]  /*11160*/  FMUL.FTZ R78, R149, R78 ;  /* 0x0000004e954e7220 */ /* 0x000fe20000410000 */
[----:B------:R-:W-:Y:S01]  /*11170*/  LEA.HI R152, R85, R152, RZ, 0x2 ;  /* 0x0000009855987211 */ /* 0x000fe200078f10ff */
[----:B------:R-:W-:Y:S01]  /*11180*/  FMUL.FTZ R79, R149, R154 ;  /* 0x0000009a954f7220 */ /* 0x000fe20000410000 */
[----:B------:R-:W-:Y:S01]  /*11190*/  LOP3.LUT R85, R23, 0x1f, RZ, 0xc0, !PT ;  /* 0x0000001f17557812 */ /* 0x000fe200078ec0ff */
[----:B------:R-:W-:Y:S01]  /*111a0*/  FMUL.FTZ R77, R149, R150 ;  /* 0x00000096954d7220 */ /* 0x000fe20000410000 */
[----:B------:R-:W-:Y:S01]  /*111b0*/  FFMA.FTZ R78, R142, R78, R19 ;  /* 0x0000004e8e4e7223 */ /* 0x000fe20000010013 */
[----:B------:R-:W-:Y:S01]  /*111c0*/  FFMA.FTZ R79, R140, R79, R87 ;  /* 0x0000004f8c4f7223 */ /* 0x000fe20000010057 */
[----:B------:R-:W-:Y:S01]  /*111d0*/  LEA.HI.SX32 R109, R152, R85, 0x1e ;  /* 0x00000055986d7211 */ /* 0x000fe200078ff2ff */
[----:B------:R-:W-:Y:S01]  /*111e0*/  FFMA.FTZ R77, R143, R77, R86 ;  /* 0x0000004d8f4d7223 */ /* 0x000fe20000010056 */
[----:B------:R-:W-:Y:S01]  /*111f0*/  FFMA.FTZ R76, R145, R76, R20 ;  /* 0x0000004c914c7223 */ /* 0x000fe20000010014 */
[C---:B------:R-:W-:Y:S01]  /*11200*/  FADD.FTZ R74, -R108.reuse, R74 ;  /* 0x0000004a6c4a7221 */ /* 0x040fe20000010100 */
[----:B------:R-:W-:Y:S01]  /*11210*/  FADD.FTZ R156, -R108, R71 ;  /* 0x000000476c9c7221 */ /* 0x000fe20000010100 */
[----:B0-----:R-:W-:-:S04]  /*11220*/  IMAD.WIDE.U32 R160, R109, 0x10, R106 ;  /* 0x000000106da07825 */ /* 0x001fc800078e006a */
[C---:B------:R-:W-:Y:S01]  /*11230*/  FADD.FTZ R72, -R108.reuse, R72 ;  /* 0x000000486c487221 */ /* 0x040fe20000010100 */
[C---:B------:R-:W-:Y:S01]  /*11240*/  FADD.FTZ R150, -R108.reuse, R73 ;  /* 0x000000496c967221 */ /* 0x040fe20000010100 */
[C---:B------:R-:W-:Y:S01]  /*11250*/  FADD.FTZ R152, -R108.reuse, R75 ;  /* 0x0000004b6c987221 */ /* 0x040fe20000010100 */
[C---:B------:R-:W-:Y:S01]  /*11260*/  FADD.FTZ R70, -R108.reuse, R70 ;  /* 0x000000466c467221 */ /* 0x040fe20000010100 */
[----:B------:R0:W-:Y:S01]  /*11270*/  STG.E.128 desc[UR6][R160.64], R76 ;  /* 0x0000004ca0007986 */ /* 0x0001e2000c101d06 */
        /* <DEDUP_REMOVED lines=8> */
[----:B------:R-:W-:Y:S01]  /*11300*/  FMUL.FTZ R156, R149, R156 ;  /* 0x0000009c959c7220 */ /* 0x000fe20000410000 */
[----:B------:R-:W-:Y:S01]  /*11310*/  IADD3 R157, R109, 0x20, RZ ;  /* 0x000000206d9d7810 */ /* 0x000fe20007ffe0ff */
[C---:B------:R-:W-:Y:S01]  /*11320*/  FADD.FTZ R158, -R108.reuse, R45 ;  /* 0x0000002d6c9e7221 */ /* 0x040fe20000010100 */
[C---:B------:R-:W-:Y:S01]  /*11330*/  FADD.FTZ R46, -R108.reuse, R46 ;  /* 0x0000002e6c2e7221 */ /* 0x040fe20000010100 */
[C---:B------:R-:W-:Y:S01]  /*11340*/  FMUL.FTZ R72, R149.reuse, R72 ;  /* 0x0000004895487220 */ /* 0x040fe20000410000 */
[----:B------:R-:W-:Y:S01]  /*11350*/  FMUL.FTZ R150, R149, R150 ;  /* 0x0000009695967220 */ /* 0x000fe20000410000 */
[----:B------:R-:W-:Y:S01]  /*11360*/  IADD3 R155, R109, 0x40, RZ ;  /* 0x000000406d9b7810 */ /* 0x000fe20007ffe0ff */
[C---:B------:R-:W-:Y:S01]  /*11370*/  FADD.FTZ R64, -R108.reuse, R64 ;  /* 0x000000406c407221 */ /* 0x040fe20000010100 */
[C---:B------:R-:W-:Y:S01]  /*11380*/  FADD.FTZ R162, -R108.reuse, R65 ;  /* 0x000000416ca27221 */ /* 0x040fe20000010100 */
[C---:B0-----:R-:W-:Y:S01]  /*11390*/  FADD.FTZ R76, -R108.reuse, R47 ;  /* 0x0000002f6c4c7221 */ /* 0x041fe20000010100 */
[C---:B------:R-:W-:Y:S01]  /*113a0*/  FADD.FTZ R78, -R108.reuse, R41 ;  /* 0x000000296c4e7221 */ /* 0x040fe20000010100 */
[C---:B------:R-:W-:Y:S01]  /*113b0*/  FADD.FTZ R41, -R108.reuse, R48 ;  /* 0x000000306c297221 */ /* 0x040fe20000010100 */
[C---:B------:R-:W-:Y:S01]  /*113c0*/  FMUL.FTZ R47, R149.reuse, R74 ;  /* 0x0000004a952f7220 */ /* 0x040fe20000410000 */
[C---:B------:R-:W-:Y:S01]  /*113d0*/  FADD.FTZ R160, -R108.reuse, R43 ;  /* 0x0000002b6ca07221 */ /* 0x040fe20000010100 */
[C---:B------:R-:W-:Y:S01]  /*113e0*/  FADD.FTZ R48, -R108.reuse, R49 ;  /* 0x000000316c307221 */ /* 0x040fe20000010100 */
[C---:B------:R-:W-:Y:S01]  /*113f0*/  FMUL.FTZ R43, R149.reuse, R152 ;  /* 0x00000098952b7220 */ /* 0x040fe20000410000 */
        /* <DEDUP_REMOVED lines=20> */
[----:B------:R-:W-:Y:S01]  /*11540*/  FFMA.FTZ R42, R138, R47, R17 ;  /* 0x0000002f8a2a7223 */ /* 0x000fe20000010011 */
[C---:B------:R-:W-:Y:S01]  /*11550*/  FMUL.FTZ R51, R149.reuse, R40 ;  /* 0x0000002895337220 */ /* 0x040fe20000410000 */
[C---:B------:R-:W-:Y:S01]  /*11560*/  FMUL.FTZ R62, R149.reuse, R52 ;  /* 0x00000034953e7220 */ /* 0x040fe20000410000 */
[C---:B------:R-:W-:Y:S01]  /*11570*/  FMUL.FTZ R63, R149.reuse, R41 ;  /* 0x00000029953f7220 */ /* 0x040fe20000410000 */
[----:B------:R-:W-:Y:S01]  /*11580*/  FFMA.FTZ R47, R132, R156, R91 ;  /* 0x0000009c842f7223 */ /* 0x000fe2000001005b */
[C---:B------:R-:W-:Y:S01]  /*11590*/  FMUL.FTZ R69, R149.reuse, R46 ;  /* 0x0000002e95457220 */ /* 0x040fe20000410000 */
[----:B------:R-:W-:Y:S01]  /*115a0*/  FMUL.FTZ R160, R149, R160 ;  /* 0x000000a095a07220 */ /* 0x000fe20000410000 */
[----:B------:R-:W-:Y:S01]  /*115b0*/  FFMA.FTZ R43, R136, R43, R89 ;  /* 0x0000002b882b7223 */ /* 0x000fe20000010059 */
[----:B------:R-:W-:Y:S01]  /*115c0*/  FFMA.FTZ R41, R139, R150, R88 ;  /* 0x000000968b297223 */ /* 0x000fe20000010058 */
[----:B------:R-:W-:Y:S01]  /*115d0*/  FFMA.FTZ R40, R141, R72, R18 ;  /* 0x000000488d287223 */ /* 0x000fe20000010012 */
[----:B------:R-:W-:-:S04]  /*115e0*/  IMAD.WIDE.U32 R156, R157, 0x10, R106 ;  /* 0x000000109d9c7825 */ /* 0x000fc800078e006a */
[----:B------:R-:W-:Y:S01]  /*115f0*/  FFMA.FTZ R52, R133, R49, R14 ;  /* 0x0000003185347223 */ /* 0x000fe2000001000e */
[C---:B------:R-:W-:Y:S01]  /*11600*/  FMUL.FTZ R158, R149.reuse, R158 ;  /* 0x0000009e959e7220 */ /* 0x040fe20000410000 */
[----:B------:R-:W-:Y:S01]  /*11610*/  FMUL.FTZ R152, R149, R76 ;  /* 0x0000004c95987220 */ /* 0x000fe20000410000 */
[----:B------:R-:W-:Y:S01]  /*11620*/  FFMA.FTZ R46, R134, R77, R15 ;  /* 0x0000004d862e7223 */ /* 0x000fe2000001000f */
[----:B------:R-:W-:Y:S01]  /*11630*/  FFMA.FTZ R45, R135, R45, R90 ;  /* 0x0000002d872d7223 */ /* 0x000fe2000001005a */
[----:B------:R-:W-:Y:S01]  /*11640*/  FFMA.FTZ R44, R137, R68, R16 ;  /* 0x00000044892c7223 */ /* 0x000fe20000010010 */
[----:B------:R-:W-:Y:S01]  /*11650*/  IMAD.WIDE.U32 R154, R155, 0x10, R106 ;  /* 0x000000109b9a7825 */ /* 0x000fe200078e006a */
[----:B------:R-:W-:-:S03]  /*11660*/  IADD3 R49, R109, 0x80, RZ ;  /* 0x000000806d317810 */ /* 0x000fc60007ffe0ff */
[C---:B------:R-:W-:Y:S01]  /*11670*/  FMUL.FTZ R78, R149.reuse, R78 ;  /* 0x0000004e954e7220 */ /* 0x040fe20000410000 */
[----:B------:R-:W-:Y:S01]  /*11680*/  FMUL.FTZ R71, R149, R66 ;  /* 0x0000004295477220 */ /* 0x000fe20000410000 */
[----:B------:R-:W-:Y:S02]  /*11690*/  VIADD R161, R109, 0x60 ;  /* 0x000000606da17836 */ /* 0x000fe40000000000 */
        /* <DEDUP_REMOVED lines=14> */
[----:B------:R-:W-:Y:S01]  /*11780*/  IADD3 R159, R109, 0xa0, RZ ;  /* 0x000000a06d9f7810 */ /* 0x000fe20007ffe0ff */
        /* <DEDUP_REMOVED lines=8> */
[----:B------:R-:W-:-:S04]  /*11810*/  IMAD.WIDE.U32 R48, R49, 0x10, R106 ;  /* 0x0000001031307825 */ /* 0x000fc800078e006a */
[----:B------:R-:W-:Y:S01]  /*11820*/  FMUL.FTZ R60, R149, R60 ;  /* 0x0000003c953c7220 */ /* 0x000fe20000410000 */
[----:B------:R-:W-:Y:S01]  /*11830*/  IADD3 R153, R109, 0x100, RZ ;  /* 0x000001006d997810 */ /* 0x000fe20007ffe0ff */
[C---:B------:R-:W-:Y:S01]  /*11840*/  FMUL.FTZ R72, R149.reuse, R50 ;  /* 0x0000003295487220 */ /* 0x040fe20000410000 */
[----:B------:R-:W-:Y:S01]  /*11850*/  FMUL.FTZ R108, R149, R108 ;  /* 0x0000006c956c7220 */ /* 0x000fe20000410000 */
[----:B0-----:R-:W-:Y:S01]  /*11860*/  VIADD R157, R109, 0xc0 ;  /* 0x000000c06d9d7836 */ /* 0x001fe20000000000 */
[----:B------:R0:W-:Y:S01]  /*11870*/  STG.E.128 desc[UR6][R160.64], R52 ;  /* 0x00000034a0007986 */ /* 0x0001e2000c101d06 */
[----:B------:R-:W-:-:S04]  /*11880*/  IMAD.WIDE.U32 R158, R159, 0x10, R106 ;  /* 0x000000109f9e7825 */ /* 0x000fc800078e006a */
[----:B------:R-:W-:Y:S01]  /*11890*/  FFMA.FTZ R43, R110, R164, R97 ;  /* 0x000000a46e2b7223 */ /* 0x000fe20000010061 */
[----:B------:R-:W-:Y:S01]  /*118a0*/  FFMA.FTZ R42, R24, R71, R9 ;  /* 0x00000047182a7223 */ /* 0x000fe20000010009 */
[----:B------:R-:W-:Y:S01]  /*118b0*/  FFMA.FTZ R41, R111, R162, R96 ;  /* 0x000000a26f297223 */ /* 0x000fe20000010060 */
[----:B------:R-:W-:Y:S01]  /*118c0*/  FFMA.FTZ R40, R125, R64, R10 ;  /* 0x000000407d287223 */ /* 0x000fe2000001000a */
[----:B------:R-:W-:Y:S01]  /*118d0*/  IMAD.WIDE.U32 R156, R157, 0x10, R106 ;  /* 0x000000109d9c7825 */ /* 0x000fe200078e006a */
[----:B------:R2:W-:Y:S01]  /*118e0*/  STG.E.128 desc[UR6][R48.64], R56 ;  /* 0x0000003830007986 */ /* 0x0005e2000c101d06 */
[C---:B-1----:R-:W-:Y:S02]  /*118f0*/  IADD3 R155, R109.reuse, 0xe0, RZ ;  /* 0x000000e06d9b7810 */ /* 0x042fe40007ffe0ff */
[----:B------:R-:W-:Y:S01]  /*11900*/  FFMA.FTZ R47, R112, R151, R99 ;  /* 0x00000097702f7223 */ /* 0x000fe20000010063 */
[----:B------:R-:W-:Y:S02]  /*11910*/  VIADD R109, R109, 0x120 ;  /* 0x000001206d6d7836 */ /* 0x000fe40000000000 */
[----:B------:R-:W-:Y:S01]  /*11920*/  FFMA.FTZ R46, R26, R73, R7 ;  /* 0x000000491a2e7223 */ /* 0x000fe20000010007 */
[----:B------:R-:W-:Y:S01]  /*11930*/  FFMA.FTZ R45, R113, R66, R98 ;  /* 0x00000042712d7223 */ /* 0x000fe20000010062 */
[----:B------:R-:W-:Y:S01]  /*11940*/  FFMA.FTZ R44, R25, R60, R8 ;  /* 0x0000003c192c7223 */ /* 0x000fe20000010008 */
[----:B------:R-:W-:-:S04]  /*11950*/  IMAD.WIDE.U32 R154, R155, 0x10, R106 ;  /* 0x000000109b9a7825 */ /* 0x000fc800078e006a */
[----:B------:R-:W-:Y:S01]  /*11960*/  FFMA.FTZ R51, R114, R79, R101 ;  /* 0x0000004f72337223 */ /* 0x000fe20000010065 */
[----:B------:R-:W-:Y:S01]  /*11970*/  FFMA.FTZ R50, R28, R74, R5 ;  /* 0x0000004a1c327223 */ /* 0x000fe20000010005 */
[----:B------:R1:W-:Y:S01]  /*11980*/  STG.E.128 desc[UR6][R158.64], R40 ;  /* 0x000000289e007986 */ /* 0x0003e2000c101d06 */
[----:B------:R-:W-:-:S04]  /*11990*/  IMAD.WIDE.U32 R152, R153, 0x10, R106 ;  /* 0x0000001099987825 */ /* 0x000fc800078e006a */
[----:B0-----:R-:W-:Y:S01]  /*119a0*/  FFMA.FTZ R55, R116, R76, R103 ;  /* 0x0000004c74377223 */ /* 0x001fe20000010067 */
[----:B------:R-:W-:Y:S01]  /*119b0*/  FFMA.FTZ R54, R30, R75, R3 ;  /* 0x0000004b1e367223 */ /* 0x000fe20000010003 */
[----:B------:R-:W-:Y:S01]  /*119c0*/  FFMA.FTZ R53, R117, R67, R102 ;  /* 0x0000004375357223 */ /* 0x000fe20000010066 */
[----:B------:R-:W-:Y:S01]  /*119d0*/  FFMA.FTZ R52, R29, R62, R4 ;  /* 0x0000003e1d347223 */ /* 0x000fe20000010004 */
[----:B------:R-:W-:Y:S01]  /*119e0*/  IMAD.WIDE.U32 R106, R109, 0x10, R106 ;  /* 0x000000106d6a7825 */ /* 0x000fe200078e006a */
[----:B------:R1:W-:Y:S03]  /*119f0*/  STG.E.128 desc[UR6][R156.64], R44 ;  /* 0x0000002c9c007986 */ /* 0x0003e6000c101d06 */
[----:B--2---:R-:W-:Y:S01]  /*11a00*/  FFMA.FTZ R49, R115, R65, R100 ;  /* 0x0000004173317223 */ /* 0x004fe20000010064 */
[----:B------:R-:W-:Y:S01]  /*11a10*/  FFMA.FTZ R48, R27, R61, R6 ;  /* 0x0000003d1b307223 */ /* 0x000fe20000010006 */
[----:B------:R-:W-:Y:S01]  /*11a20*/  FFMA.FTZ R59, R118, R108, R105 ;  /* 0x0000006c763b7223 */ /* 0x000fe20000010069 */
[----:B------:R-:W-:Y:S01]  /*11a30*/  FFMA.FTZ R58, R81, R72, R0 ;  /* 0x00000048513a7223 */ /* 0x000fe20000010000 */
[----:B------:R-:W-:Y:S01]  /*11a40*/  FFMA.FTZ R57, R119, R68, R104 ;  /* 0x0000004477397223 */ /* 0x000fe20000010068 */
[----:B------:R-:W-:Y:S01]  /*11a50*/  FFMA.FTZ R56, R31, R63, R2 ;  /* 0x0000003f1f387223 */ /* 0x000fe20000010002 */
[----:B------:R1:W-:Y:S04]  /*11a60*/  STG.E.128 desc[UR6][R154.64], R48 ;  /* 0x000000309a007986 */ /* 0x0003e8000c101d06 */
[----:B------:R1:W-:Y:S04]  /*11a70*/  STG.E.128 desc[UR6][R152.64], R52 ;  /* 0x0000003498007986 */ /* 0x0003e8000c101d06 */
[----:B------:R1:W-:Y:S02]  /*11a80*/  STG.E.128 desc[UR6][R106.64], R56 ;  /* 0x000000386a007986 */ /* 0x0003e4000c101d06 */
.L_x_31923:
[----:B------:R-:W-:Y:S05]  /*11a90*/  BSYNC B1 ;  /* 0x0000000000017941 */ /* 0x000fea0003800000 */
.L_x_31922:
[----:B-1----:R-:W0:Y:S02]  /*11aa0*/  LDC.64 R40, c[0x0][0x210] ;  /* 0x00008400ff287b82 */ /* 0x002e240000000a00 */
[----:B0-----:R-:W-:-:S04]  /*11ab0*/  LEA R148, R40, R148, 0x2 ;  /* 0x0000009428947211 */ /* 0x001fc800078e10ff */
[----:B------:R-:W-:-:S13]  /*11ac0*/  ISETP.GE.AND P0, PT, R148, R41, PT ;  /* 0x000000299400720c */ /* 0x000fda0003f06270 */
[----:B------:R-:W-:Y:S05]  /*11ad0*/  @!P0 BRA `(.L_x_31924) ;  /* 0xfffffef400588947 */ /* 0x000fea000383ffff */
[----:B------:R-:W-:Y:S05]  /*11ae0*/  BSYNC B0 ;  /* 0x0000000000007941 */ /* 0x000fea0003800000 */
.L_x_31540:
[----:B------:R-:W-:Y:S05]  /*11af0*/  EXIT ;  /* 0x000000000000794d */ /* 0x000fea0003800000 */
.L_x_31921:
[----:B------:R-:W-:Y:S01]  /*11b00*/  HFMA2.MMA R161, -RZ, RZ, 0, 1.847743988037109375e-06 ;  /* 0x0000001fffa17435 */ /* 0x000fe200000001ff */
[----:B------:R-:W-:Y:S01]  /*11b10*/  BSSY B1, `(.L_x_31925) ;  /* 0x0000007000017945 */ /* 0x000fe20003800000 */
[----:B------:R-:W-:Y:S01]  /*11b20*/  MOV R159, R108 ;  /* 0x0000006c009f7202 */ /* 0x000fe20000000f00 */
[----:B------:R-:W-:Y:S01]  /*11b30*/  IMAD.MOV.U32 R158, RZ, RZ, 0x1 ;  /* 0x00000001ff9e7424 */ /* 0x000fe200078e00ff */
[----:B------:R-:W-:-:S07]  /*11b40*/  MOV R156, 0xffffffff ;  /* 0xffffffff009c7802 */ /* 0x000fce0000000f00 */
[----:B0----5:R-:W-:Y:S05]  /*11b50*/  WARPSYNC.COLLECTIVE R156, `(.L_x_31926) ;  /* 0x000000009c087348 */ /* 0x021fea0003c00000 */
[----:B------:R1:W2:Y:S02]  /*11b60*/  SHFL.BFLY P1, R157, R159, R158, R161 ;  /* 0x0c00009e9f9d7389 */ /* 0x0002a400000200a1 */
[----:B012--5:R-:W-:Y:S01]  /*11b70*/  ENDCOLLECTIVE ;  /* 0x000000000000791b */ /* 0x027fe20003800000 */
.L_x_31926:
[----:B------:R-:W-:Y:S05]  /*11b80*/  BSYNC B1 ;  /* 0x0000000000017941 */ /* 0x000fea0003800000 */
.L_x_31925:
        /* <DEDUP_REMOVED lines=9> */
.L_x_31927:
[----:B------:R-:W-:Y:S01]  /*11c20*/  HFMA2.MMA R158, -RZ, RZ, 0, 2.384185791015625e-07 ;  /* 0x00000004ff9e7435 */ /* 0x000fe200000001ff */
[----:B------:R-:W-:-:S05]  /*11c30*/  MOV R106, R157 ;  /* 0x0000009d006a7202 */ /* 0x000fca0000000f00 */
[----:B------:R-:W-:-:S04]  /*11c40*/  FADD.FTZ R149, R109, R106 ;  /* 0x0000006a6d957221 */ /* 0x000fc80000010000 */
[----:B------:R-:W-:-:S07]  /*11c50*/  IMAD.MOV.U32 R159, RZ, RZ, R149 ;  /* 0x000000ffff9f7224 */ /* 0x000fce00078e0095 */
[----:B------:R-:W-:Y:S05]  /*11c60*/  WARPSYNC.COLLECTIVE R156, `(.L_x_31928) ;  /* 0x000000009c087348 */ /* 0x000fea0003c00000 */
[----:B------:R0:W1:Y:S02]  /*11c70*/  SHFL.BFLY P1, R157, R159, R158, R161 ;  /* 0x0c00009e9f9d7389 */ /* 0x00006400000200a1 */
[----:B01----:R-:W-:Y:S01]  /*11c80*/  ENDCOLLECTIVE ;  /* 0x000000000000791b */ /* 0x003fe20003800000 */
.L_x_31928:
[----:B------:R-:W-:Y:S01]  /*11c90*/  HFMA2.MMA R158, -RZ, RZ, 0, 4.76837158203125e-07 ;  /* 0x00000008ff9e7435 */ /* 0x000fe200000001ff */
[----:B------:R-:W-:-:S05]  /*11ca0*/  MOV R106, R157 ;  /* 0x0000009d006a7202 */ /* 0x000fca0000000f00 */
[----:B------:R-:W-:-:S04]  /*11cb0*/  FADD.FTZ R154, R149, R106 ;  /* 0x0000006a959a7221 */ /* 0x000fc80000010000 */
[----:B------:R-:W-:-:S07]  /*11cc0*/  IMAD.MOV.U32 R159, RZ, RZ, R154 ;  /* 0x000000ffff9f7224 */ /* 0x000fce00078e009a */
[----:B------:R-:W-:Y:S05]  /*11cd0*/  WARPSYNC.COLLECTIVE R156, `(.L_x_31929) ;  /* 0x000000009c087348 */ /* 0x000fea0003c00000 */
[----:B------:R0:W1:Y:S02]  /*11ce0*/  SHFL.BFLY P1, R157, R159, R158, R161 ;  /* 0x0c00009e9f9d7389 */ /* 0x00006400000200a1 */
[----:B01----:R-:W-:Y:S01]  /*11cf0*/  ENDCOLLECTIVE ;  /* 0x000000000000791b */ /* 0x003fe20003800000 */
.L_x_31929:
        /* <DEDUP_REMOVED lines=8> */
.L_x_31930:
        /* <DEDUP_REMOVED lines=88> */
.L_x_31931:
[----:B------:R-:W-:Y:S01]  /*12300*/  HFMA2.MMA R158, -RZ, RZ, 0, 1.1920928955078125e-07 ;  /* 0x00000002ff9e7435 */ /* 0x000fe200000001ff */
[----:B------:R-:W-:-:S05]  /*12310*/  MOV R109, R157 ;  /* 0x0000009d006d7202 */ /* 0x000fca0000000f00 */
[----:B------:R-:W-:-:S04]  /*12320*/  FADD.FTZ R109, R106, R109 ;  /* 0x0000006d6a6d7221 */ /* 0x000fc80000010000 */
[----:B------:R-:W-:-:S07]  /*12330*/  IMAD.MOV.U32 R159, RZ, RZ, R109 ;  /* 0x000000ffff9f7224 */ /* 0x000fce00078e006d */
[----:B------:R-:W-:Y:S05]  /*12340*/  WARPSYNC.COLLECTIVE R156, `(.L_x_31932) ;  /* 0x000000009c087348 */ /* 0x000fea0003c00000 */
[----:B------:R0:W1:Y:S02]  /*12350*/  SHFL.BFLY P1, R157, R159, R158, R161 ;  /* 0x0c00009e9f9d7389 */ /* 0x00006400000200a1 */
[----:B01----:R-:W-:Y:S01]  /*12360*/  ENDCOLLECTIVE ;  /* 0x000000000000791b */ /* 0x003fe20003800000 */
.L_x_31932:
[----:B------:R-:W-:Y:S01]  /*12370*/  HFMA2.MMA R158, -RZ, RZ, 0, 2.384185791015625e-07 ;  /* 0x00000004ff9e7435 */ /* 0x000fe200000001ff */
[----:B------:R-:W-:-:S05]  /*12380*/  MOV R108, R157 ;  /* 0x0000009d006c7202 */ /* 0x000fca0000000f00 */
[----:B------:R-:W-:-:S04]  /*12390*/  FADD.FTZ R108, R109, R108 ;  /* 0x0000006c6d6c7221 */ /* 0x000fc80000010000 */
[----:B------:R-:W-:-:S07]  /*123a0*/  IMAD.MOV.U32 R159, RZ, RZ, R108 ;  /* 0x000000ffff9f7224 */ /* 0x000fce00078e006c */
[----:B------:R-:W-:Y:S05]  /*123b0*/  WARPSYNC.COLLECTIVE R156, `(.L_x_31933) ;  /* 0x000000009c087348 */ /* 0x000fea0003c00000 */
[----:B------:R0:W1:Y:S02]  /*123c0*/  SHFL.BFLY P1, R157, R159, R158, R161 ;  /* 0x0c00009e9f9d7389 */ /* 0x00006400000200a1 */
[----:B01----:R-:W-:Y:S01]  /*123d0*/  ENDCOLLECTIVE ;  /* 0x000000000000791b */ /* 0x003fe20003800000 */
.L_x_31933:
[----:B------:R-:W-:Y:S01]  /*123e0*/  HFMA2.MMA R158, -RZ, RZ, 0, 4.76837158203125e-07 ;  /* 0x00000008ff9e7435 */ /* 0x000fe200000001ff */
[----:B------:R-:W-:-:S05]  /*123f0*/  MOV R149, R157 ;  /* 0x0000009d00957202 */ /* 0x000fca0000000f00 */
[----:B------:R-:W-:-:S04]  /*12400*/  FADD.FTZ R149, R108, R149 ;  /* 0x000000956c957221 */ /* 0x000fc80000010000 */
[----:B------:R-:W-:-:S07]  /*12410*/  IMAD.MOV.U32 R159, RZ, RZ, R149 ;  /* 0x000000ffff9f7224 */ /* 0x000fce00078e0095 */
[----:B------:R-:W-:Y:S05]  /*12420*/  WARPSYNC.COLLECTIVE R156, `(.L_x_31934) ;  /* 0x000000009c087348 */ /* 0x000fea0003c00000 */
[----:B------:R0:W1:Y:S02]  /*12430*/  SHFL.BFLY P1, R157, R159, R158, R161 ;  /* 0x0c00009e9f9d7389 */ /* 0x00006400000200a1 */
[----:B01----:R-:W-:Y:S01]  /*12440*/  ENDCOLLECTIVE ;  /* 0x000000000000791b */ /* 0x003fe20003800000 */
.L_x_31934:
[----:B------:R-:W-:Y:S01]  /*12450*/  HFMA2.MMA R158, -RZ, RZ, 0, 9.5367431640625e-07 ;  /* 0x00000010ff9e7435 */ /* 0x000fe200000001ff */
[----:B------:R-:W-:-:S05]  /*12460*/  MOV R154, R157 ;  /* 0x0000009d009a7202 */ /* 0x000fca0000000f00 */
[----:B------:R-:W-:-:S04]  /*12470*/  FADD.FTZ R154, R149, R154 ;  /* 0x0000009a959a7221 */ /* 0x000fc80000010000 */
[----:B------:R-:W-:-:S07]  /*12480*/  IMAD.MOV.U32 R159, RZ, RZ, R154 ;  /* 0x000000ffff9f7224 */ /* 0x000fce00078e009a */
[----:B------:R-:W-:Y:S05]  /*12490*/  WARPSYNC.COLLECTIVE R156, `(.L_x_31935) ;  /* 0x000000009c087348 */ /* 0x000fea0003c00000 */
[----:B------:R0:W1:Y:S02]  /*124a0*/  SHFL.BFLY P1, R157, R159, R158, R161 ;  /* 0x0c00009e9f9d7389 */ /* 0x00006400000200a1 */
[----:B01----:R-:W-:Y:S01]  /*124b0*/  ENDCOLLECTIVE ;  /* 0x000000000000791b */ /* 0x003fe20003800000 */
.L_x_31935:
[----:B------:R-:W-:Y:S01]  /*124c0*/  MOV R155, R157 ;  /* 0x0000009d009b7202 */ /* 0x000fe20000000f00 */
[----:B------:R-:W-:Y:S06]  /*124d0*/  BRA `(.L_x_31936) ;  /* 0xffffffe800b47947 */ /* 0x000fec000383ffff */
.L_x_31937:
        /* <DEDUP_REMOVED lines=10> */
.L_x_37505:


//--------------------- .text._ZN10layer_norm13ln_fwd_kernelINS_13Kernel_traitsI6__halfffffjLj1280ELj1ELj4ELj1ELj16ENS_18Kernel_traits_baseILj1280ES2_ffffjLj128EEEEELb1ELb1ELb0ELb0EEEvNS_9FwdParamsE --------------------------
	.section	.text._ZN10layer_norm13ln_fwd_kernelINS_13Kernel_traitsI6__halfffffjLj1280ELj1ELj4ELj1ELj16ENS_18Kernel_traits_baseILj1280ES2_ffffjLj128EEEEELb1ELb1ELb0ELb0EEEvNS_9FwdParamsE,"ax",@progbits
	.align	128
        .global         _ZN10layer_norm13ln_fwd_kernelINS_13Kernel_traitsI6__halfffffjLj1280ELj1ELj4ELj1ELj16ENS_18Kernel_traits_baseILj1280ES2_ffffjLj128EEEEELb1ELb1ELb0ELb0EEEvNS_9FwdParamsE
        .type           _ZN10layer_norm13ln_fwd_kernelINS_13Kernel_traitsI6__halfffffjLj1280ELj1ELj4ELj1ELj16ENS_18Kernel_traits_baseILj1280ES2_ffffjLj128EEEEELb1ELb1ELb0ELb0EEEvNS_9FwdParamsE,@function
        .size           _ZN10layer_norm13ln_fwd_kernelINS_13Kernel_traitsI6__halfffffjLj1280ELj1ELj4ELj1ELj16ENS_18Kernel_traits_baseILj1280ES2_ffffjLj128EEEEELb1ELb1ELb0ELb0EEEvNS_9FwdParamsE,(.L_x_37506 - _ZN10layer_norm13ln_fwd_kernelINS_13Kernel_traitsI6__halfffffjLj1280ELj1ELj4ELj1ELj16ENS_18Kernel_traits_baseILj1280ES2_ffffjLj128EEEEELb1ELb1ELb0ELb0EEEvNS_9FwdParamsE)
        .other          _ZN10layer_norm13ln_fwd_kernelINS_13Kernel_traitsI6__halfffffjLj1280ELj1ELj4ELj1ELj16ENS_18Kernel_traits_baseILj1280ES2_ffffjLj128EEEEELb1ELb1ELb0ELb0EEEvNS_9FwdParamsE,@"STO_CUDA_ENTRY STV_DEFAULT"
_ZN10layer_norm13ln_fwd_kernelINS_13Kernel_traitsI6__halfffffjLj1280ELj1ELj4ELj1ELj16ENS_18Kernel_traits_baseILj1280ES2_ffffjLj128EEEEELb1ELb1ELb0ELb0EEEvNS_9FwdParamsE:
.text._ZN10layer_norm13ln_fwd_kernelINS_13Kernel_traitsI6__halfffffjLj1280ELj1ELj4ELj1ELj16ENS_18Kernel_traits_baseILj1280ES2_ffffjLj128EEEEELb1ELb1ELb0ELb0EEEvNS_9FwdParamsE:
        /* <DEDUP_REMOVED lines=28> */
[--C-:B------:R-:W-:Y:S01]  /*01c0*/  SHF.R.U32.HI R193, RZ, 0x2, R23.reuse ;  /* 0x00000002ffc17819 */ /* 0x100fe20000011617 */
[----:B------:R-:W-:Y:S01]  /*01d0*/  VIADD R185, R202, 0x3c6ef372 ;  /* 0x3c6ef372cab97836 */ /* 0x000fe20000000000 */
[----:B------:R-:W-:Y:S01]  /*01e0*/  SHF.R.U64 R195, R22, 0x2, R23 ;  /* 0x0000000216c37819 */ /* 0x000fe20000001217 */
[----:B------:R-:W-:Y:S01]  /*01f0*/  VIADD R182, R203, 0x32370b8f ;  /* 0x32370b8fcbb67836 */ /* 0x000fe20000000000 */
[----:B------:R-:W-:Y:S01]  /*0200*/  LOP3.LUT R6, R5, R193, R202, 0x96, !PT ;  /* 0x000000c105067212 */ /* 0x000fe200078e96ca */
[----:B------:R-:W-:Y:S01]  /*0210*/  VIADD R183, R202, 0xdaa66d2b ;  /* 0xdaa66d2bcab77836 */ /* 0x000fe20000000000 */
[----:B------:R-:W-:Y:S01]  /*0220*/  LOP3.LUT R23, R197, 0x1f, RZ, 0xc0, !PT ;  /* 0x0000001fc5177812 */ /* 0x000fe200078ec0ff */
[----:B------:R-:W-:Y:S01]  /*0230*/  IMAD.WIDE.U32 R2, R195, -0x2daee0ad, RZ ;  /* 0xd2511f53c3027825 */ /* 0x000fe200078e00ff */
[----:B------:R-:W-:Y:S02]  /*0240*/  IADD3 R184, R203, 0x76cf5d0a, RZ ;  /* 0x76cf5d0acbb87810 */ /* 0x000fe40007ffe0ff */
[----:B------:R-:W-:Y:S01]  /*0250*/  LOP3.LUT R169, R23, 0x1f, RZ, 0x3c, !PT ;  /* 0x0000001f17a97812 */ /* 0x000fe200078e3cff */
[----:B------:R-:W-:Y:S01]  /*0260*/  IMAD.WIDE.U32 R6, R6, -0x2daee0ad, RZ ;  /* 0xd2511f5306067825 */ /* 0x000fe200078e00ff */
[----:B------:R-:W-:-:S02]  /*0270*/  LOP3.LUT R3, R3, R203, RZ, 0x3c, !PT ;  /* 0x000000cb03037212 */ /* 0x000fc400078e3cff */
[----:B------:R-:W-:Y:S01]  /*0280*/  LEA.HI.SX32 R169, R0, R169, 0x1e ;  /* 0x000000a900a97211 */ /* 0x000fe200078ff2ff */
[----:B------:R-:W-:Y:S01]  /*0290*/  VIADD R180, R203, 0xed9eba14 ;  /* 0xed9eba14cbb47836 */ /* 0x000fe20000000000 */
[----:B------:R-:W-:Y:S01]  /*02a0*/  LOP3.LUT R8, R7, R2, R186, 0x96, !PT ;  /* 0x0000000207087212 */ /* 0x000fe200078e96ba */
[----:B------:R-:W-:Y:S01]  /*02b0*/  IMAD.WIDE.U32 R2, R3, -0x326172a9, RZ ;  /* 0xcd9e8d5703027825 */ /* 0x000fe200078e00ff */
[C---:B------:R-:W-:Y:S02]  /*02c0*/  ISETP.GE.U32.AND P6, PT, R169.reuse, 0x40, PT ;  /* 0x00000040a900780c */ /* 0x040fe40003fc6070 */
[----:B------:R-:W-:Y:S01]  /*02d0*/  ISETP.GE.U32.AND P5, PT, R169, 0x60, PT ;  /* 0x00000060a900780c */ /* 0x000fe20003fa6070 */
[----:B------:R-:W-:Y:S01]  /*02e0*/  IMAD.WIDE.U32 R8, R8, -0x326172a9, RZ ;  /* 0xcd9e8d5708087825 */ /* 0x000fe200078e00ff */
[----:B------:R-:W-:Y:S02]  /*02f0*/  LOP3.LUT R3, R3, R187, R4, 0x96, !PT ;  /* 0x000000bb03037212 */ /* 0x000fe400078e9604 */
[----:B------:R-:W-:Y:S01]  /*0300*/  IADD3 R181, R202, 0x78dde6e4, RZ ;  /* 0x78dde6e4cab57810 */ /* 0x000fe20007ffe0ff */
[----:B------:R-:W-:Y:S01]  /*0310*/  VIADD R178, R203, 0xa9066899 ;  /* 0xa9066899cbb27836 */ /* 0x000fe20000000000 */
[----:B------:R-:W-:Y:S01]  /*0320*/  LOP3.LUT R4, R9, R2, R185, 0x96, !PT ;  /* 0x0000000209047212 */ /* 0x000fe200078e96b9 */
[----:B------:R-:W-:Y:S01]  /*0330*/  IMAD.WIDE.U32 R2, R3, -0x2daee0ad, RZ ;  /* 0xd2511f5303027825 */ /* 0x000fe200078e00ff */
[----:B------:R-:W-:-:S02]  /*0340*/  ISETP.GE.U32.AND P4, PT, R169, 0x80, PT ;  /* 0x00000080a900780c */ /* 0x000fc40003f86070 */
[----:B------:R-:W-:Y:S01]  /*0350*/  LOP3.LUT P0, RZ, R169, 0xffffffe0, RZ, 0xc0, !PT ;  /* 0xffffffe0a9ff7812 */ /* 0x000fe2000780c0ff */
[----:B------:R-:W-:Y:S01]  /*0360*/  IMAD.WIDE.U32 R4, R4, -0x2daee0ad, RZ ;  /* 0xd2511f5304047825 */ /* 0x000fe200078e00ff */
[----:B------:R-:W-:Y:S02]  /*0370*/  LOP3.LUT R3, R3, R6, R184, 0x96, !PT ;  /* 0x0000000603037212 */ /* 0x000fe400078e96b8 */
[----:B------:R-:W-:Y:S01]  /*0380*/  @P6 LOP3.LUT R198, R198, 0x4000, RZ, 0xfc, !PT ;  /* 0x00004000c6c66812 */ /* 0x000fe200078efcff */
[----:B------:R-:W-:Y:S01]  /*0390*/  VIADD R177, R202, 0xb54cda56 ;  /* 0xb54cda56cab17836 */ /* 0x000fe20000000000 */
[----:B------:R-:W-:Y:S01]  /*03a0*/  LOP3.LUT R6, R5, R2, R182, 0x96, !PT ;  /* 0x0000000205067212 */ /* 0x000fe200078e96b6 */
[----:B------:R-:W-:Y:S01]  /*03b0*/  IMAD.WIDE.U32 R2, R3, -0x326172a9, RZ ;  /* 0xcd9e8d5703027825 */ /* 0x000fe200078e00ff */
[----:B------:R-:W-:Y:S02]  /*03c0*/  LOP3.LUT R198, R198, 0xffffdfff, RZ, 0xc0, !PT ;  /* 0xffffdfffc6c67812 */ /* 0x000fe400078ec0ff */
[----:B------:R-:W-:Y:S01]  /*03d0*/  ISETP.GE.U32.AND P3, PT, R169, 0xa0, PT ;  /* 0x000000a0a900780c */ /* 0x000fe20003f66070 */
[----:B------:R-:W-:Y:S01]  /*03e0*/  IMAD.WIDE.U32 R6, R6, -0x326172a9, RZ ;  /* 0xcd9e8d5706067825 */ /* 0x000fe200078e00ff */
[----:B------:R-:W-:-:S02]  /*03f0*/  LOP3.LUT R3, R3, R8, R183, 0x96, !PT ;  /* 0x0000000803037212 */ /* 0x000fc400078e96b7 */
[----:B------:R-:W-:Y:S01]  /*0400*/  @P5 LOP3.LUT R198, R198, 0x2000, RZ, 0xfc, !PT ;  /* 0x00002000c6c65812 */ /* 0x000fe200078efcff */
[----:B------:R-:W-:Y:S01]  /*0410*/  VIADD R176, R203, 0x646e171e ;  /* 0x646e171ecbb07836 */ /* 0x000fe20000000000 */
[----:B------:R-:W-:Y:S01]  /*0420*/  LOP3.LUT R8, R7, R2, R181, 0x96, !PT ;  /* 0x0000000207087212 */ /* 0x000fe200078e96b5 */
[----:B------:R-:W-:Y:S01]  /*0430*/  IMAD.WIDE.U32 R2, R3, -0x2daee0ad, RZ ;  /* 0xd2511f5303027825 */ /* 0x000fe200078e00ff */
[----:B------:R-:W-:Y:S02]  /*0440*/  LOP3.LUT R198, R198, 0xffffefff, RZ, 0xc0, !PT ;  /* 0xffffefffc6c67812 */ /* 0x000fe400078ec0ff */
[----:B------:R-:W-:Y:S01]  /*0450*/  IADD3 R179, R202, 0x1715609d, RZ ;  /* 0x1715609dcab37810 */ /* 0x000fe20007ffe0ff */
[----:B------:R-:W-:Y:S01]  /*0460*/  IMAD.WIDE.U32 R8, R8, -0x2daee0ad, RZ ;  /* 0xd2511f5308087825 */ /* 0x000fe200078e00ff */
[----:B------:R-:W-:Y:S02]  /*0470*/  LOP3.LUT R3, R3, R4, R180, 0x96, !PT ;  /* 0x0000000403037212 */ /* 0x000fe400078e96b4 */
[----:B------:R-:W-:-:S02]  /*0480*/  @P4 LOP3.LUT R198, R198, 0x1000, RZ, 0xfc, !PT ;  /* 0x00001000c6c64812 */ /* 0x000fc400078efcff */
[----:B------:R-:W-:Y:S01]  /*0490*/  LOP3.LUT R4, R9, R2, R178, 0x96, !PT ;  /* 0x0000000209047212 */ /* 0x000fe200078e96b2 */
[----:B------:R-:W-:Y:S01]  /*04a0*/  IMAD.WIDE.U32 R2, R3, -0x326172a9, RZ ;  /* 0xcd9e8d5703027825 */ /* 0x000fe200078e00ff */
[----:B------:R-:W-:-:S03]  /*04b0*/  LOP3.LUT R198, R198, 0xfffff7ff, RZ, 0xc0, !PT ;  /* 0xfffff7ffc6c67812 */ /* 0x000fc600078ec0ff */
[----:B------:R-:W-:Y:S01]  /*04c0*/  IMAD.WIDE.U32 R4, R4, -0x326172a9, RZ ;  /* 0xcd9e8d5704047825 */ /* 0x000fe200078e00ff */
        /* <DEDUP_REMOVED lines=16> */
[----:B------:R0:W5:Y:S01]  /*05d0*/  LDG.E.64 R50, desc[UR4][R6.64] ;  /* 0x0000000406327981 */ /* 0x000162000c1e1b00 */
[----:B------:R-:W-:Y:S02]  /*05e0*/  LOP3.LUT R23, R23, 0x20, RZ, 0xfc, !PT ;  /* 0x0000002017177812 */ /* 0x000fe400078efcff */
[----:B0-----:R-:W-:-:S07]  /*05f0*/  @!P1 CS2R R18, SRZ ;  /* 0x0000000000129805 */ /* 0x001fce000001ff00 */
.L_x_31939:
[----:B------:R-:W-:Y:S05]  /*0600*/  BSYNC B0 ;  /* 0x0000000000007941 */ /* 0x000fea0003800000 */
.L_x_31938:
        /* <DEDUP_REMOVED lines=17> */
.L_x_31941:
[----:B------:R-:W-:Y:S05]  /*0720*/  BSYNC B0 ;  /* 0x0000000000007941 */ /* 0x000fea0003800000 */
.L_x_31940:
        /* <DEDUP_REMOVED lines=15> */
[----:B------:R-:W-:Y:S01]  /*0820*/  VIADD R23, R23, 0x20 ;  /* 0x0000002017177836 */ /* 0x000fe20000000000 */
[----:B0-----:R-:W-:-:S07]  /*0830*/  @!P1 CS2R R14, SRZ ;  /* 0x00000000000e9805 */ /* 0x001fce000001ff00 */
.L_x_31943:
[----:B------:R-:W-:Y:S05]  /*0840*/  BSYNC B0 ;  /* 0x0000000000007941 */ /* 0x000fea0003800000 */
.L_x_31942:
        /* <DEDUP_REMOVED lines=17> */
.L_x_31945:
[----:B------:R-:W-:Y:S05]  /*0960*/  BSYNC B0 ;  /* 0x0000000000007941 */ /* 0x000fea0003800000 */
.L_x_31944:
        /* <DEDUP_REMOVED lines=15> */
[----:B------:R-:W-:Y:S02]  /*0a60*/  IADD3 R23, R23, 0x20, RZ ;  /* 0x0000002017177810 */ /* 0x000fe40007ffe0ff */
[----:B0-----:R-:W-:-:S07]  /*0a70*/  @!P1 CS2R R10, SRZ ;  /* 0x00000000000a9805 */ /* 0x001fce000001ff00 */
.L_x_31947:
[----:B------:R-:W-:Y:S05]  /*0a80*/  BSYNC B0 ;  /* 0x0000000000007941 */ /* 0x000fea0003800000 */
.L_x_31946:
[----:B------:R-:W-:Y:S01]  /*0a90*/  ISETP.GE.U32.AND P1, PT, R169, 0xc0, PT ;  /* 0x000000c0a900780c */ /* 0x000fe20003f26070 */
[----:B------:R-:W-:Y:S01]  /*0aa0*/  IMAD.WIDE.U32 R2, R0, -0x2daee0ad, RZ ;  /* 0xd2511f5300027825 */ /* 0x000fe200078e00ff */
[----:B------:R-:W-:Y:S01]  /*0ab0*/  LOP3.LUT R198, R198, 0xfffffbff, RZ, 0xc0, !PT ;  /* 0xfffffbffc6c67812 */ /* 0x000fe200078ec0ff */
[----:B------:R-:W-:Y:S01]  /*0ac0*/  BSSY B0, `(.L_x_31948) ;  /* 0x0000018000007945 */ /* 0x000fe20003800000 */
[----:B------:R-:W-:Y:S01]  /*0ad0*/  SHF.R.U32.HI R197, RZ, 0x5, R197 ;  /* 0x00000005ffc57819 */ /* 0x000fe200000116c5 */
[----:B------:R-:W-:Y:S01]  /*0ae0*/  IMAD.WIDE.U32 R44, R44, -0x2daee0ad, RZ ;  /* 0xd2511f532c2c7825 */ /* 0x000fe200078e00ff */
[----:B------:R-:W-:-:S03]  /*0af0*/  LOP3.LUT R0, R3, R8, R176, 0x96, !PT ;  /* 0x0000000803007212 */ /* 0x000fc600078e96b0 */
[----:B------:R-:W-:Y:S02]  /*0b00*/  VIADD R174, R203, 0x1fd5c5a3 ;  /* 0x1fd5c5a3cbae7836 */ /* 0x000fe40000000000 */
[----:B------:R-:W-:Y:S02]  /*0b10*/  VIADD R175, R202, 0x5384540f ;  /* 0x5384540fcaaf7836 */ /* 0x000fe40000000000 */
[----:B------:R-:W-:Y:S02]  /*0b20*/  @P1 LOP3.LUT R198, R198, 0x400, RZ, 0xfc, !PT ;  /* 0x00000400c6c61812 */ /* 0x000fe400078efcff */
[----:B------:R-:W-:Y:S01]  /*0b30*/  LOP3.LUT R77, R45, R2, R174, 0x96, !PT ;  /* 0x000000022d4d7212 */ /* 0x000fe200078e96ae */
        /* <DEDUP_REMOVED lines=16> */
.L_x_31949:
[----:B------:R-:W-:Y:S05]  /*0c40*/  BSYNC B0 ;  /* 0x0000000000007941 */ /* 0x000fea0003800000 */
.L_x_31948:
[----:B------:R-:W-:Y:S01]  /*0c50*/  ISETP.GE.U32.AND P1, PT, R169, 0xe0, PT ;  /* 0x000000e0a900780c */ /* 0x000fe20003f26070 */
[----:B------:R-:W-:Y:S01]  /*0c60*/  IMAD.WIDE.U32 R2, R0, -0x326172a9, RZ ;  /* 0xcd9e8d5700027825 */ /* 0x000fe200078e00ff */
[----:B------:R-:W-:Y:S01]  /*0c70*/  LOP3.LUT R198, R198, 0xfffffdff, RZ, 0xc0, !PT ;  /* 0xfffffdffc6c67812 */ /* 0x000fe200078ec0ff */
[----:B------:R-:W-:Y:S01]  /*0c80*/  BSSY B0, `(.L_x_31950) ;  /* 0x0000018000007945 */ /* 0x000fe20003800000 */
[----:B------:R-:W-:Y:S01]  /*0c90*/  IADD3 R172, R203, -0x24c28bd8, RZ ;  /* 0xdb3d7428cbac7810 */ /* 0x000fe20007ffe0ff */
[----:B------:R-:W-:Y:S01]  /*0ca0*/  IMAD.HI.U32 R192, R77, -0x326172a9, RZ ;  /* 0xcd9e8d574dc07827 */ /* 0x000fe200078e00ff */
[----:B------:R-:W-:-:S03]  /*0cb0*/  LOP3.LUT R0, R3, R4, R175, 0x96, !PT ;  /* 0x0000000403007212 */ /* 0x000fc600078e96af */
[----:B------:R-:W-:Y:S02]  /*0cc0*/  VIADD R173, R202, 0xf1bbcdc8 ;  /* 0xf1bbcdc8caad7836 */ /* 0x000fe40000000000 */
[----:B------:R-:W-:Y:S02]  /*0cd0*/  IMAD R197, R30, 0x4, R197 ;  /* 0x000000041ec57824 */ /* 0x000fe400078e02c5 */
[----:B------:R-:W-:Y:S02]  /*0ce0*/  @P1 LOP3.LUT R198, R198, 0x200, RZ, 0xfc, !PT ;  /* 0x00000200c6c61812 */ /* 0x000fe400078efcff */
        /* <DEDUP_REMOVED lines=17> */
.L_x_31951:
[----:B------:R-:W-:Y:S05]  /*0e00*/  BSYNC B0 ;  /* 0x0000000000007941 */ /* 0x000fea0003800000 */
.L_x_31950:
        /* <DEDUP_REMOVED lines=20> */
.L_x_31953:
[----:B------:R-:W-:Y:S05]  /*0f50*/  BSYNC B0 ;  /* 0x0000000000007941 */ /* 0x000fea0003800000 */
.L_x_31952:
[----:B------:R-:W-:Y:S01]  /*0f60*/  ISETP.GE.U32.AND P1, PT, R169, 0x120, PT ;  /* 0x00000120a900780c */ /* 0x000fe20003f26070 */
[----:B------:R-:W-:Y:S01]  /*0f70*/  BSSY B0, `(.L_x_31954) ;  /* 0x0000014000007945 */ /* 0x000fe20003800000 */
[----:B------:R-:W-:Y:S01]  /*0f80*/  LOP3.LUT R198, R198, 0xffffff7f, RZ, 0xc0, !PT ;  /* 0xffffff7fc6c67812 */ /* 0x000fe200078ec0ff */
[----:B------:R-:W-:-:S10]  /*0f90*/  IMAD.HI.U32 R69, R0, -0x2daee0ad, RZ ;  /* 0xd2511f5300457827 */ /* 0x000fd400078e00ff */
        /* <DEDUP_REMOVED lines=17> */
.L_x_31955:
[----:B------:R-:W-:Y:S05]  /*10b0*/  BSYNC B0 ;  /* 0x0000000000007941 */ /* 0x000fea0003800000 */
.L_x_31954:
        /* <DEDUP_REMOVED lines=19> */
.L_x_31957:
[----:B------:R-:W-:Y:S05]  /*11f0*/  BSYNC B0 ;  /* 0x0000000000007941 */ /* 0x000fea0003800000 */
.L_x_31956:
[----:B------:R-:W-:Y:S01]  /*1200*/  ULDC UR6, c[0x0][0x214] ;  /* 0x0000850000067ab9 */ /* 0x000fe20000000800 */
[----:B------:R-:W-:Y:S02]  /*1210*/  LOP3.LUT R194, R69, R44, R172, 0x96, !PT ;  /* 0x0000002c45c27212 */ /* 0x000fe400078e96ac */
[----:B------:R-:W-:-:S13]  /*1220*/  ISETP.GE.AND P1, PT, R197, UR6, PT ;  /* 0x00000006c5007c0c */ /* 0x000fda000bf26270 */
[----:B------:R-:W-:Y:S05]  /*1230*/  @P1 EXIT ;  /* 0x000000000000194d */ /* 0x000fea0003800000 */
[----:B------:R-:W-:Y:S01]  /*1240*/  ULDC.64 UR6, c[0x0][0x270] ;  /* 0x00009c0000067ab9 */ /* 0x000fe20000000a00 */
[----:B------:R-:W-:Y:S01]  /*1250*/  LOP3.LUT R198, R198, 0xffffffdf, RZ, 0xc0, !PT ;  /* 0xffffffdfc6c67812 */ /* 0x000fe200078ec0ff */
[----:B-----5:R-:W-:Y:S01]  /*1260*/  IMAD.MOV.U32 R111, RZ, RZ, R20 ;  /* 0x000000ffff6f7224 */ /* 0x020fe200078e0014 */
[----:B------:R-:W-:Y:S01]  /*1270*/  ISETP.NE.U32.AND P1, PT, RZ, UR6, PT ;  /* 0x00000006ff007c0c */ /* 0x000fe2000bf25070 */
[----:B------:R-:W-:Y:S01]  /*1280*/  ULDC.U8 UR6, c[0x0][0x2a0] ;  /* 0x0000a80000067ab9 */ /* 0x000fe20000000000 */
[--C-:B------:R-:W-:Y:S01]  /*1290*/  SHF.R.U64 R112, R20, 0x10, R21.reuse ;  /* 0x0000001014707819 */ /* 0x100fe20000001215 */
[----:B------:R-:W-:Y:S01]  /*12a0*/  HADD2.F32 R20, -RZ, R18.H0_H0 ;  /* 0x20000012ff147230 */ /* 0x000fe20000004100 */
[----:B------:R-:W-:Y:S01]  /*12b0*/  ISETP.NE.AND.EX P1, PT, RZ, UR7, PT, P1 ;  /* 0x00000007ff007c0c */ /* 0x000fe2000bf25310 */
[----:B------:R-:W-:Y:S01]  /*12c0*/  IMAD.MOV.U32 R168, RZ, RZ, R50 ;  /* 0x000000ffffa87224 */ /* 0x000fe200078e0032 */
[----:B------:R-:W-:Y:S01]  /*12d0*/  MOV R114, R21 ;  /* 0x0000001500727202 */ /* 0x000fe20000000f00 */
[----:B------:R-:W-:Y:S01]  /*12e0*/  VIADD R171, R202, 0x8ff34781 ;  /* 0x8ff34781caab7836 */ /* 0x000fe20000000000 */
[----:B------:R-:W-:Y:S01]  /*12f0*/  SHF.R.U32.HI R113, RZ, 0x10, R21 ;  /* 0x00000010ff717819 */ /* 0x000fe20000011615 */
[----:B------:R-:W-:Y:S01]  /*1300*/  IMAD R21, R0, -0x2daee0ad, RZ ;  /* 0xd2511f5300157824 */ /* 0x000fe200078e02ff */
[----:B------:R-:W-:Y:S01]  /*1310*/  SHF.R.U64 R135, R18, 0x10, R19 ;  /* 0x0000001012877819 */ /* 0x000fe20000001213 */
[----:B------:R-:W-:Y:S01]  /*1320*/  HADD2.F32 R18, -RZ, R16.H0_H0 ;  /* 0x20000010ff127230 */ /* 0x000fe20000004100 */
[----:B------:R-:W-:Y:S01]  /*1330*/  SHF.R.U64 R137, R16, 0x10, R17 ;  /* 0x0000001010897819 */ /* 0x000fe20000001211 */
[----:B------:R-:W-:Y:S01]  /*1340*/  IMAD R0, R77, -0x326172a9, RZ ;  /* 0xcd9e8d574d007824 */ /* 0x000fe200078e02ff */
[----:B------:R-:W-:Y:S01]  /*1350*/  SHF.R.U64 R167, R50, 0x10, R51 ;  /* 0x0000001032a77819 */ /* 0x000fe20000001233 */
[----:B------:R-:W-:Y:S01]  /*1360*/  IMAD.HI.U32 R189, R194, -0x326172a9, RZ ;  /* 0xcd9e8d57c2bd7827 */ /* 0x000fe200078e00ff */
[----:B------:R-:W-:Y:S01]  /*1370*/  MOV R164, R52 ;  /* 0x0000003400a47202 */ /* 0x000fe20000000f00 */
[----:B------:R-:W-:Y:S01]  /*1380*/  ULDC UR12, c[0x0][0x218] ;  /* 0x00008600000c7ab9 */ /* 0x000fe20000000800 */
[----:B------:R-:W-:Y:S01]  /*1390*/  @P1 LOP3.LUT R198, R198, 0x20, RZ, 0xfc, !PT ;  /* 0x00000020c6c61812 */ /* 0x000fe200078efcff */
[----:B------:R-:W-:Y:S01]  /*13a0*/  HADD2.F32 R16, -RZ, R14.H0_H0 ;  /* 0x2000000eff107230 */ /* 0x000fe20000004100 */
[----:B------:R-:W-:Y:S01]  /*13b0*/  ISETP.NE.AND P1, PT, RZ, UR6, PT ;  /* 0x00000006ff007c0c */ /* 0x000fe2000bf25270 */
[--C-:B------:R-:W-:Y:S01]  /*13c0*/  IMAD.MOV.U32 R162, RZ, RZ, R53.reuse ;  /* 0x000000ffffa27224 */ /* 0x100fe200078e0035 */
[----:B------:R-:W-:Y:S01]  /*13d0*/  SHF.R.U64 R163, R52, 0x10, R53 ;  /* 0x0000001034a37819 */ /* 0x000fe20000001235 */
[----:B------:R-:W-:Y:S01]  /*13e0*/  IMAD.MOV.U32 R44, RZ, RZ, R60 ;  /* 0x000000ffff2c7224 */ /* 0x000fe200078e003c */
[----:B------:R-:W-:Y:S01]  /*13f0*/  SHF.R.U64 R139, R14, 0x10, R15 ;  /* 0x000000100e8b7819 */ /* 0x000fe2000000120f */
[----:B------:R-:W-:Y:S01]  /*1400*/  IMAD.MOV.U32 R50, RZ, RZ, R42 ;  /* 0x000000ffff327224 */ /* 0x000fe200078e002a */
[----:B------:R-:W-:Y:S01]  /*1410*/  SHF.R.U32.HI R161, RZ, 0x10, R53 ;  /* 0x00000010ffa17819 */ /* 0x000fe20000011635 */
[----:B------:R-:W-:Y:S01]  /*1420*/  IMAD.HI.U32 R190, R192, -0x2daee0ad, RZ ;  /* 0xd2511f53c0be7827 */ /* 0x000fe200078e00ff */
[----:B------:R-:W-:Y:S01]  /*1430*/  SHF.R.U64 R75, R60, 0x10, R61 ;  /* 0x000000103c4b7819 */ /* 0x000fe2000000123d */
[----:B------:R-:W-:Y:S01]  /*1440*/  ULDC UR7, c[0x0][0x2d8] ;  /* 0x0000b60000077ab9 */ /* 0x000fe20000000800 */
[----:B------:R-:W-:Y:S01]  /*1450*/  SHF.R.U64 R72, R42, 0x10, R43 ;  /* 0x000000102a487819 */ /* 0x000fe2000000122b */
[----:B------:R-:W-:Y:S01]  /*1460*/  HADD2.F32 R14, -RZ, R12.H0_H0 ;  /* 0x2000000cff0e7230 */ /* 0x000fe20000004100 */
[----:B------:R-:W-:Y:S01]  /*1470*/  MOV R52, R43 ;  /* 0x0000002b00347202 */ /* 0x000fe20000000f00 */
[----:B------:R-:W-:Y:S01]  /*1480*/  IMAD.MOV.U32 R166, RZ, RZ, R51 ;  /* 0x000000ffffa67224 */ /* 0x000fe200078e0033 */
[----:B------:R-:W-:Y:S01]  /*1490*/  SHF.R.U32.HI R71, RZ, 0x10, R43 ;  /* 0x00000010ff477819 */ /* 0x000fe2000001162b */
[----:B------:R-:W-:Y:S01]  /*14a0*/  IMAD.MOV.U32 R160, RZ, RZ, R54 ;  /* 0x000000ffffa07224 */ /* 0x000fe200078e0036 */
[----:B------:R-:W-:Y:S01]  /*14b0*/  SHF.R.U64 R141, R12, 0x10, R13 ;  /* 0x000000100c8d7819 */ /* 0x000fe2000000120d */
        /* <DEDUP_REMOVED lines=8> */
[----:B------:R-:W-:Y:S01]  /*1540*/  IMAD.MOV.U32 R43, RZ, RZ, R64 ;  /* 0x000000ffff2b7224 */ /* 0x000fe200078e0040 */
[--C-:B------:R-:W-:Y:S01]  /*1550*/  SHF.R.U64 R154, R56, 0x10, R57.reuse ;  /* 0x00000010389a7819 */ /* 0x100fe20000001239 */
[----:B------:R-:W-:Y:S01]  /*1560*/  HADD2.F32 R12, -RZ, R10.H0_H0 ;  /* 0x2000000aff0c7230 */ /* 0x000fe20000004100 */
[----:B------:R-:W-:Y:S01]  /*1570*/  SHF.R.U32.HI R73, RZ, 0x10, R57 ;  /* 0x00000010ff497819 */ /* 0x000fe20000011639 */
[----:B------:R-:W-:Y:S01]  /*1580*/  IMAD.MOV.U32 R54, RZ, RZ, R36 ;  /* 0x000000ffff367224 */ /* 0x000fe200078e0024 */
[----:B------:R-:W-:Y:S01]  /*1590*/  MOV R23, R58 ;  /* 0x0000003a00177202 */ /* 0x000fe20000000f00 */
[----:B------:R-:W-:Y:S01]  /*15a0*/  IMAD.MOV.U32 R57, RZ, RZ, R32 ;  /* 0x000000ffff397224 */ /* 0x000fe200078e0020 */
[--C-:B------:R-:W-:Y:S01]  /*15b0*/  SHF.R.U64 R76, R58, 0x10, R59.reuse ;  /* 0x000000103a4c7819 */ /* 0x100fe2000000123b */
[----:B------:R-:W-:Y:S01]  /*15c0*/  IMAD.MOV.U32 R51, RZ, RZ, R66 ;  /* 0x000000ffff337224 */ /* 0x000fe200078e0042 */
[----:B------:R-:W-:Y:S01]  /*15d0*/  SHF.R.U32.HI R70, RZ, 0x10, R59 ;  /* 0x00000010ff467819 */ /* 0x000fe2000001163b */
[----:B------:R-:W-:Y:S01]  /*15e0*/  IMAD.MOV.U32 R103, RZ, RZ, R26 ;  /* 0x000000ffff677224 */ /* 0x000fe200078e001a */
[----:B------:R-:W-:Y:S01]  /*15f0*/  MOV R47, R61 ;  /* 0x0000003d002f7202 */ /* 0x000fe20000000f00 */
[----:B------:R-:W-:Y:S01]  /*1600*/  IMAD.MOV.U32 R107, RZ, RZ, R48 ;  /* 0x000000ffff6b7224 */ /* 0x000fe200078e0030 */
[----:B------:R-:W-:Y:S01]  /*1610*/  SHF.R.U32.HI R68, RZ, 0x10, R61 ;  /* 0x00000010ff447819 */ /* 0x000fe2000001163d */
[----:B------:R-:W-:Y:S01]  /*1620*/  IMAD.MOV.U32 R115, RZ, RZ, R28 ;  /* 0x000000ffff737224 */ /* 0x000fe200078e001c */
[--C-:B------:R-:W-:Y:S01]  /*1630*/  SHF.R.U64 R74, R62, 0x10, R63.reuse ;  /* 0x000000103e4a7819 */ /* 0x100fe2000000123f */
[----:B------:R-:W-:Y:S01]  /*1640*/  IMAD.MOV.U32 R119, RZ, RZ, R40 ;  /* 0x000000ffff777224 */ /* 0x000fe200078e0028 */
[----:B------:R-:W-:Y:S01]  /*1650*/  MOV R53, R63 ;  /* 0x0000003f00357202 */ /* 0x000fe20000000f00 */
[----:B------:R-:W-:Y:S01]  /*1660*/  IMAD.MOV.U32 R123, RZ, RZ, R38 ;  /* 0x000000ffff7b7224 */ /* 0x000fe200078e0026 */
[----:B------:R-:W-:Y:S01]  /*1670*/  SHF.R.U32.HI R60, RZ, 0x10, R63 ;  /* 0x00000010ff3c7819 */ /* 0x000fe2000001163f */
[----:B------:R-:W-:Y:S01]  /*1680*/  IMAD.MOV.U32 R127, RZ, RZ, R34 ;  /* 0x000000ffff7f7224 */ /* 0x000fe200078e0022 */
[----:B------:R-:W-:Y:S01]  /*1690*/  IADD3 R170, R203, -0x695add53, RZ ;  /* 0x96a522adcbaa7810 */ /* 0x000fe20007ffe0ff */
[----:B------:R-:W-:Y:S01]  /*16a0*/  IMAD.MOV.U32 R131, RZ, RZ, R30 ;  /* 0x000000ffff837224 */ /* 0x000fe200078e001e */
[----:B------:R-:W-:Y:S01]  /*16b0*/  SHF.R.U64 R143, R10, 0x10, R11 ;  /* 0x000000100a8f7819 */ /* 0x000fe2000000120b */
[----:B------:R-:W-:Y:S01]  /*16c0*/  HADD2.F32 R10, -RZ, R8.H0_H0 ;  /* 0x20000008ff0a7230 */ /* 0x000fe20000004100 */
[--C-:B------:R-:W-:Y:S01]  /*16d0*/  SHF.R.U64 R69, R36, 0x10, R37.reuse ;  /* 0x0000001024457819 */ /* 0x100fe20000001225 */
[----:B------:R-:W-:Y:S01]  /*16e0*/  IMAD R194, R194, -0x326172a9, RZ ;  /* 0xcd9e8d57c2c27824 */ /* 0x000fe200078e02ff */
[----:B------:R-:W-:Y:S01]  /*16f0*/  MOV R55, R37 ;  /* 0x0000002500377202 */ /* 0x000fe20000000f00 */
[----:B------:R-:W-:Y:S01]  /*1700*/  IMAD R192, R192, -0x2daee0ad, RZ ;  /* 0xd2511f53c0c07824 */ /* 0x000fe200078e02ff */
[----:B------:R-:W-:Y:S01]  /*1710*/  SHF.R.U32.HI R63, RZ, 0x10, R37 ;  /* 0x00000010ff3f7819 */ /* 0x000fe20000011625 */
[----:B------:R-:W-:Y:S01]  /*1720*/  IMAD.MOV.U32 R188, RZ, RZ, RZ ;  /* 0x000000ffffbc7224 */ /* 0x000fe200078e00ff */
        /* <DEDUP_REMOVED lines=92> */
[----:B------:R-:W-:Y:S01]  /*1cf0*/  LOP3.LUT R189, R189, R0, R171, 0x96, !PT ;  /* 0x00000000bdbd7212 */ /* 0x000fe200078e96ab */
[----:B------:R-:W-:Y:S01]  /*1d00*/  HADD2.F32 R0, -RZ, R25.H0_H0 ;  /* 0x20000019ff007230 */ /* 0x000fe20000004100 */
[----:B------:R-:W-:Y:S01]  /*1d10*/  LOP3.LUT R190, R190, R21, R170, 0x96, !PT ;  /* 0x00000015bebe7212 */ /* 0x000fe200078e96aa */
[----:B------:R-:W-:Y:S01]  /*1d20*/  HADD2.F32 R21, -RZ, R45.H0_H0 ;  /* 0x2000002dff157230 */ /* 0x000fe20000004100 */
[----:B------:R-:W-:Y:S01]  /*1d30*/  LOP3.LUT R191, R22, 0x3, RZ, 0xc0, !PT ;  /* 0x0000000316bf7812 */ /* 0x000fe200078ec0ff */
[----:B------:R-:W-:Y:S01]  /*1d40*/  HADD2.F32 R25, -RZ, R46.H0_H0 ;  /* 0x2000002eff197230 */ /* 0x000fe20000004100 */
[----:B------:R-:W-:Y:S01]  /*1d50*/  @P1 LOP3.LUT R198, R198, 0x8000, RZ, 0xfc, !PT ;  /* 0x00008000c6c61812 */ /* 0x000fe200078efcff */
        /* <DEDUP_REMOVED lines=67> */
.L_x_32279:
[----:B------:R-:W-:Y:S01]  /*2190*/  LOP3.LUT P1, RZ, R198, 0x20, RZ, 0xc0, !PT ;  /* 0x00000020c6ff7812 */ /* 0x000fe2000782c0ff */
        /* <DEDUP_REMOVED lines=34> */
.L_x_31961:
[----:B------:R-:W-:-:S07]  /*23c0*/  MOV R208, R194 ;  /* 0x000000c200d07202 */ /* 0x000fce0000000f00 */
.L_x_31962:
[----:B------:R-:W-:Y:S05]  /*23d0*/  BSYNC B1 ;  /* 0x0000000000017941 */ /* 0x000fea0003800000 */
.L_x_31960:
        /* <DEDUP_REMOVED lines=16> */
.L_x_31966:
[----:B------:R-:W-:Y:S05]  /*24e0*/  BSYNC B2 ;  /* 0x0000000000027941 */ /* 0x000fea0003800000 */
.L_x_31965:
        /* <DEDUP_REMOVED lines=44> */
.L_x_31964:
[----:B------:R-:W-:Y:S05]  /*27b0*/  BSYNC B1 ;  /* 0x0000000000017941 */ /* 0x000fea0003800000 */
.L_x_31963:
[----:B------:R-:W0:Y:S01]  /*27c0*/  LDC R206, c[0x0][0x298] ;  /* 0x0000a600ffce7b82 */ /* 0x000e220000000800 */
[----:B------:R-:W-:Y:S01]  /*27d0*/  I2FP.F32.U32 R191, R208 ;  /* 0x000000d000bf7245 */ /* 0x000fe20000201000 */
[----:B------:R-:W-:Y:S02]  /*27e0*/  IMAD.MOV.U32 R208, RZ, RZ, 0x2f800000 ;  /* 0x2f800000ffd07424 */ /* 0x000fe400078e00ff */
[----:B-----5:R-:W-:Y:S01]  /*27f0*/  FMUL.FTZ R201, R56, R99 ;  /* 0x0000006338c97220 */ /* 0x020fe20000410000 */
[----:B------:R-:W-:Y:S01]  /*2800*/  ISETP.NE.U32.AND P1, PT, R96, RZ, PT ;  /* 0x000000ff6000720c */ /* 0x000fe20003f25070 */
[----:B------:R-:W-:Y:S01]  /*2810*/  BSSY B1, `(.L_x_31967) ;  /* 0x0000015000017945 */ /* 0x000fe20003800000 */
[----:B------:R-:W-:Y:S01]  /*2820*/  FFMA.FTZ R56, R191, R208, 1.1641532182693481445e-10 ;  /* 0x2f000000bf387423 */ /* 0x000fe200000100d0 */
[----:B------:R-:W-:Y:S01]  /*2830*/  ISETP.NE.AND P3, PT, R204, 0x1, PT ;  /* 0x00000001cc00780c */ /* 0x000fe20003f65270 */
[----:B------:R-:W1:Y:S01]  /*2840*/  LDC R207, c[0x0][0x294] ;  /* 0x0000a500ffcf7b82 */ /* 0x000e620000000800 */
[----:B------:R-:W-:-:S02]  /*2850*/  ISETP.NE.AND.EX P1, PT, R97, RZ, PT, P1 ;  /* 0x000000ff6100720c */ /* 0x000fc40003f25310 */
[----:B------:R-:W-:Y:S01]  /*2860*/  IADD3 R191, R204, 0x1, RZ ;  /* 0x00000001ccbf7810 */ /* 0x000fe20007ffe0ff */
[----:B0-----:R-:W-:Y:S01]  /*2870*/  FMUL.FTZ R201, R201, R206 ;  /* 0x000000cec9c97220 */ /* 0x001fe20000410000 */
[----:B-1----:R-:W-:-:S04]  /*2880*/  FSETP.GTU.FTZ.AND P2, PT, R56, R207, PT ;  /* 0x000000cf3800720b */ /* 0x002fc80003f5c000 */
        /* <DEDUP_REMOVED lines=12> */
.L_x_31968:
[----:B------:R-:W-:-:S07]  /*2950*/  MOV R209, R194 ;  /* 0x000000c200d17202 */ /* 0x000fce0000000f00 */
.L_x_31969:
[----:B------:R-:W-:Y:S05]  /*2960*/  BSYNC B1 ;  /* 0x0000000000017941 */ /* 0x000fea0003800000 */
.L_x_31967:
        /* <DEDUP_REMOVED lines=16> */
.L_x_31973:
[----:B------:R-:W-:Y:S05]  /*2a70*/  BSYNC B2 ;  /* 0x0000000000027941 */ /* 0x000fea0003800000 */
.L_x_31972:
        /* <DEDUP_REMOVED lines=44> */
.L_x_31971:
[----:B------:R-:W-:Y:S05]  /*2d40*/  BSYNC B1 ;  /* 0x0000000000017941 */ /* 0x000fea0003800000 */
.L_x_31970:
[----:B------:R-:W-:Y:S01]  /*2d50*/  I2FP.F32.U32 R97, R209 ;  /* 0x000000d100617245 */ /* 0x000fe20000201000 */
[----:B------:R-:W-:Y:S01]  /*2d60*/  FMUL.FTZ R57, R57, R99 ;  /* 0x0000006339397220 */ /* 0x000fe20000410000 */
[----:B------:R-:W-:Y:S01]  /*2d70*/  ISETP.NE.AND P4, PT, R191, 0x1, PT ;  /* 0x00000001bf00780c */ /* 0x000fe20003f85270 */
[----:B------:R-:W-:Y:S02]  /*2d80*/  BSSY B1, `(.L_x_31974) ;  /* 0x0000012000017945 */ /* 0x000fe40003800000 */
[----:B------:R-:W-:Y:S01]  /*2d90*/  FFMA.FTZ R96, R97, R208, 1.1641532182693481445e-10 ;  /* 0x2f00000061607423 */ /* 0x000fe200000100d0 */
[----:B------:R-:W-:-:S04]  /*2da0*/  FMUL.FTZ R57, R57, R206 ;  /* 0x000000ce39397220 */ /* 0x000fc80000410000 */
        /* <DEDUP_REMOVED lines=14> */
.L_x_31975:
[----:B------:R-:W-:-:S07]  /*2e90*/  IMAD.MOV.U32 R209, RZ, RZ, R194 ;  /* 0x000000ffffd17224 */ /* 0x000fce00078e00c2 */
.L_x_31976:
[----:B------:R-:W-:Y:S05]  /*2ea0*/  BSYNC B1 ;  /* 0x0000000000017941 */ /* 0x000fea0003800000 */
.L_x_31974:
        /* <DEDUP_REMOVED lines=16> */
.L_x_31980:
[----:B------:R-:W-:Y:S05]  /*2fb0*/  BSYNC B2 ;  /* 0x0000000000027941 */ /* 0x000fea0003800000 */
.L_x_31979:
        /* <DEDUP_REMOVED lines=44> */
.L_x_31978:
[----:B------:R-:W-:Y:S05]  /*3280*/  BSYNC B1 ;  /* 0x0000000000017941 */ /* 0x000fea0003800000 */
.L_x_31977:
        /* <DEDUP_REMOVED lines=20> */
.L_x_31982:
[----:B------:R-:W-:-:S07]  /*33d0*/  MOV R209, R194 ;  /* 0x000000c200d17202 */ /* 0x000fce0000000f00 */
.L_x_31983:
[----:B------:R-:W-:Y:S05]  /*33e0*/  BSYNC B1 ;  /* 0x0000000000017941 */ /* 0x000fea0003800000 */
.L_x_31981:
        /* <DEDUP_REMOVED lines=16> */
.L_x_31987:
[----:B------:R-:W-:Y:S05]  /*34f0*/  BSYNC B2 ;  /* 0x0000000000027941 */ /* 0x000fea0003800000 */
.L_x_31986:
        /* <DEDUP_REMOVED lines=44> */
.L_x_31985:
[----:B------:R-:W-:Y:S05]  /*37c0*/  BSYNC B1 ;  /* 0x0000000000017941 */ /* 0x000fea0003800000 */
.L_x_31984:
[----:B------:R-:W-:Y:S01]  /*37d0*/  SEL R212, RZ, 0x1, P2 ;  /* 0x00000001ffd47807 */ /* 0x000fe20001000000 */
[----:B------:R-:W-:Y:S01]  /*37e0*/  FMUL.FTZ R59, R59, R99 ;  /* 0x000000633b3b7220 */ /* 0x000fe20000410000 */
[----:B------:R-:W-:Y:S02]  /*37f0*/  LEA R204, P2, R199, UR8, 0x4 ;  /* 0x00000008c7cc7c11 */ /* 0x000fe4000f8420ff */
[----:B------:R-:W-:Y:S01]  /*3800*/  I2FP.F32.U32 R201, R209 ;  /* 0x000000d100c97245 */ /* 0x000fe20000201000 */
[----:B------:R-:W-:Y:S01]  /*3810*/  FMUL.FTZ R59, R59, R206 ;  /* 0x000000ce3b3b7220 */ /* 0x000fe20000410000 */
[C---:B------:R-:W-:Y:S02]  /*3820*/  LEA.HI.X R205, R199.reuse, UR9, RZ, 0x4, P2 ;  /* 0x00000009c7cd7c11 */ /* 0x040fe400090f24ff */
[----:B------:R-:W-:Y:S01]  /*3830*/  LEA R96, P2, R199, UR10, 0x2 ;  /* 0x0000000ac7607c11 */ /* 0x000fe2000f8410ff */
[----:B------:R-:W-:Y:S01]  /*3840*/  FFMA.FTZ R208, R201, R208, 1.1641532182693481445e-10 ;  /* 0x2f000000c9d07423 */ /* 0x000fe200000100d0 */
[----:B------:R-:W-:-:S02]  /*3850*/  SEL R210, RZ, 0x10000, P4 ;  /* 0x00010000ffd27807 */ /* 0x000fc40002000000 */
[----:B------:R-:W-:Y:S02]  /*3860*/  LEA.HI.X R97, R199, UR11, RZ, 0x2, P2 ;  /* 0x0000000bc7617c11 */ /* 0x000fe400090f14ff */
[----:B------:R-:W-:Y:S02]  /*3870*/  FSETP.GTU.FTZ.AND P2, PT, R208, R207, PT ;  /* 0x000000cfd000720b */ /* 0x000fe40003f5c000 */
[----:B------:R-:W-:Y:S02]  /*3880*/  SEL R211, RZ, 0x100, P3 ;  /* 0x00000100ffd37807 */ /* 0x000fe40001800000 */
[----:B------:R-:W-:Y:S02]  /*3890*/  FSEL R200, R59, RZ, !P2 ;  /* 0x000000ff3bc87208 */ /* 0x000fe40005000000 */
[----:B------:R-:W-:-:S03]  /*38a0*/  SEL R201, RZ, 0x1000000, P2 ;  /* 0x01000000ffc97807 */ /* 0x000fc60001000000 */
[----:B------:R-:W-:Y:S01]  /*38b0*/  FMUL.FTZ R59, R165, R200 ;  /* 0x000000c8a53b7220 */ /* 0x000fe20000410000 */
[----:B------:R-:W-:Y:S02]  /*38c0*/  IADD3 R201, R211, R201, R210 ;  /* 0x000000c9d3c97210 */ /* 0x000fe40007ffe0d2 */
[----:B------:R-:W-:Y:S01]  /*38d0*/  IADD3 R200, R199, 0x20, RZ ;  /* 0x00000020c7c87810 */ /* 0x000fe20007ffe0ff */
[----:B------:R-:W-:Y:S02]  /*38e0*/  @P1 FADD.FTZ R59, R55, R59 ;  /* 0x0000003b373b1221 */ /* 0x000fe40000010000 */
[----:B------:R-:W-:-:S03]  /*38f0*/  IMAD.IADD R201, R201, 0x1, R212 ;  /* 0x00000001c9c97824 */ /* 0x000fc600078e02d4 */
[----:B------:R0:W-:Y:S04]  /*3900*/  STG.E.128 desc[UR4][R204.64], R56 ;  /* 0x00000038cc007986 */ /* 0x0001e8000c101d04 */
[----:B------:R0:W-:Y:S02]  /*3910*/  STG.E desc[UR4][R96.64], R201 ;  /* 0x000000c960007986 */ /* 0x0001e4000c101904 */
.L_x_31959:
[----:B------:R-:W-:Y:S05]  /*3920*/  BSYNC B0 ;  /* 0x0000000000007941 */ /* 0x000fea0003800000 */
.L_x_31958:
[----:B------:R-:W-:Y:S01]  /*3930*/  LOP3.LUT P1, RZ, R198, 0x4000, RZ, 0xc0, !PT ;  /* 0x00004000c6ff7812 */ /* 0x000fe2000782c0ff */
        /* <DEDUP_REMOVED lines=23> */
.L_x_31991:
[----:B------:R-:W-:-:S07]  /*3ab0*/  IMAD.MOV.U32 R210, RZ, RZ, R194 ;  /* 0x000000ffffd27224 */ /* 0x000fce00078e00c2 */
.L_x_31992:
[----:B------:R-:W-:Y:S05]  /*3ac0*/  BSYNC B1 ;  /* 0x0000000000017941 */ /* 0x000fea0003800000 */
.L_x_31990:
        /* <DEDUP_REMOVED lines=16> */
.L_x_31996:
[----:B------:R-:W-:Y:S05]  /*3bd0*/  BSYNC B2 ;  /* 0x0000000000027941 */ /* 0x000fea0003800000 */
.L_x_31995:
        /* <DEDUP_REMOVED lines=44> */
.L_x_31994:
[----:B------:R-:W-:Y:S05]  /*3ea0*/  BSYNC B1 ;  /* 0x0000000000017941 */ /* 0x000fea0003800000 */
.L_x_31993:
[----:B------:R-:W0:Y:S01]  /*3eb0*/  LDC R201, c[0x0][0x298] ;  /* 0x0000a600ffc97b82 */ /* 0x000e220000000800 */
[----:B------:R-:W-:Y:S01]  /*3ec0*/  HFMA2.MMA R209, -RZ, RZ, 0.1171875, 0 ;  /* 0x2f800000ffd17435 */ /* 0x000fe200000001ff */
[----:B------:R-:W-:Y:S01]  /*3ed0*/  I2FP.F32.U32 R204, R210 ;  /* 0x000000d200cc7245 */ /* 0x000fe20000201000 */
[----:B-----5:R-:W-:Y:S01]  /*3ee0*/  FMUL.FTZ R60, R60, R99 ;  /* 0x000000633c3c7220 */ /* 0x020fe20000410000 */
[----:B------:R-:W-:Y:S01]  /*3ef0*/  ISETP.NE.U32.AND P1, PT, R96, RZ, PT ;  /* 0x000000ff6000720c */ /* 0x000fe20003f25070 */
[----:B------:R-:W-:Y:S01]  /*3f00*/  BSSY B1, `(.L_x_31997) ;  /* 0x0000015000017945 */ /* 0x000fe20003800000 */
[----:B------:R-:W-:Y:S02]  /*3f10*/  ISETP.NE.AND P3, PT, R206, 0x1, PT ;  /* 0x00000001ce00780c */ /* 0x000fe40003f65270 */
[----:B------:R-:W1:Y:S01]  /*3f20*/  LDC R208, c[0x0][0x294] ;  /* 0x0000a500ffd07b82 */ /* 0x000e620000000800 */
[----:B------:R-:W-:Y:S02]  /*3f30*/  ISETP.NE.AND.EX P1, PT, R97, RZ, PT, P1 ;  /* 0x000000ff6100720c */ /* 0x000fe40003f25310 */
[----:B------:R-:W-:Y:S01]  /*3f40*/  FFMA.FTZ R191, R204, R209, 1.1641532182693481445e-10 ;  /* 0x2f000000ccbf7423 */ /* 0x000fe200000100d1 */
[----:B0-----:R-:W-:-:S04]  /*3f50*/  FMUL.FTZ R60, R60, R201 ;  /* 0x000000c93c3c7220 */ /* 0x001fc80000410000 */
[----:B-1----:R-:W-:-:S04]  /*3f60*/  FSETP.GTU.FTZ.AND P2, PT, R191, R208, PT ;  /* 0x000000d0bf00720b */ /* 0x002fc80003f5c000 */
        /* <DEDUP_REMOVED lines=13> */
.L_x_31998:
[----:B------:R-:W-:-:S07]  /*4040*/  IMAD.MOV.U32 R210, RZ, RZ, R194 ;  /* 0x000000ffffd27224 */ /* 0x000fce00078e00c2 */
.L_x_31999:
[----:B------:R-:W-:Y:S05]  /*4050*/  BSYNC B1 ;  /* 0x0000000000017941 */ /* 0x000fea0003800000 */
.L_x_31997:
        /* <DEDUP_REMOVED lines=16> */
.L_x_32003:
[----:B------:R-:W-:Y:S05]  /*4160*/  BSYNC B2 ;  /* 0x0000000000027941 */ /* 0x000fea0003800000 */
.L_x_32002:
        /* <DEDUP_REMOVED lines=44> */
.L_x_32001:
[----:B------:R-:W-:Y:S05]  /*4430*/  BSYNC B1 ;  /* 0x0000000000017941 */ /* 0x000fea0003800000 */
.L_x_32000:
        /* <DEDUP_REMOVED lines=20> */
.L_x_32005:
[----:B------:R-:W-:-:S07]  /*4580*/  MOV R210, R194 ;  /* 0x000000c200d27202 */ /* 0x000fce0000000f00 */
.L_x_32006:
[----:B------:R-:W-:Y:S05]  /*4590*/  BSYNC B1 ;  /* 0x0000000000017941 */ /* 0x000fea0003800000 */
.L_x_32004:
        /* <DEDUP_REMOVED lines=16> */
.L_x_32010:
[----:B------:R-:W-:Y:S05]  /*46a0*/  BSYNC B2 ;  /* 0x0000000000027941 */ /* 0x000fea0003800000 */
.L_x_32009:
        /* <DEDUP_REMOVED lines=44> */
.L_x_32008:
[----:B------:R-:W-:Y:S05]  /*4970*/  BSYNC B1 ;  /* 0x0000000000017941 */ /* 0x000fea0003800000 */
.L_x_32007:
        /* <DEDUP_REMOVED lines=20> */
.L_x_32012:
[----:B------:R-:W-:-:S07]  /*4ac0*/  IMAD.MOV.U32 R210, RZ, RZ, R194 ;  /* 0x000000ffffd27224 */ /* 0x000fce00078e00c2 */
.L_x_32013:
[----:B------:R-:W-:Y:S05]  /*4ad0*/  BSYNC B1 ;  /* 0x0000000000017941 */ /* 0x000fea0003800000 */
.L_x_32011:
        /* <DEDUP_REMOVED lines=16> */
.L_x_32017:
[----:B------:R-:W-:Y:S05]  /*4be0*/  BSYNC B2 ;  /* 0x0000000000027941 */ /* 0x000fea0003800000 */
.L_x_32016:
        /* <DEDUP_REMOVED lines=44> */
.L_x_32015:
[----:B------:R-:W-:Y:S05]  /*4eb0*/  BSYNC B1 ;  /* 0x0000000000017941 */ /* 0x000fea0003800000 */
.L_x_32014:
[----:B------:R-:W-:Y:S02]  /*4ec0*/  SEL R214, RZ, 0x1, P2 ;  /* 0x00000001ffd67807 */ /* 0x000fe40001000000 */
[C---:B------:R-:W-:Y:S02]  /*4ed0*/  LEA R204, P2, R200.reuse, UR8, 0x4 ;  /* 0x00000008c8cc7c11 */ /* 0x040fe4000f8420ff */
[----:B------:R-:W-:Y:S01]  /*4ee0*/  I2FP.F32.U32 R206, R210 ;  /* 0x000000d200ce7245 */ /* 0x000fe20000201000 */
[----:B------:R-:W-:Y:S01]  /*4ef0*/  FMUL.FTZ R210, R63, R99 ;  /* 0x000000633fd27220 */ /* 0x000fe20000410000 */
[C---:B------:R-:W-:Y:S02]  /*4f00*/  LEA.HI.X R205, R200.reuse, UR9, RZ, 0x4, P2 ;  /* 0x00000009c8cd7c11 */ /* 0x040fe400090f24ff */
[----:B------:R-:W-:Y:S01]  /*4f10*/  LEA R96, P2, R200, UR10, 0x2 ;  /* 0x0000000ac8607c11 */ /* 0x000fe2000f8410ff */
[----:B------:R-:W-:Y:S01]  /*4f20*/  FFMA.FTZ R209, R206, R209, 1.1641532182693481445e-10 ;  /* 0x2f000000ced17423 */ /* 0x000fe200000100d1 */
[----:B------:R-:W-:Y:S01]  /*4f30*/  FMUL.FTZ R210, R210, R201 ;  /* 0x000000c9d2d27220 */ /* 0x000fe20000410000 */
[----:B------:R-:W-:-:S02]  /*4f40*/  SEL R212, RZ, 0x10000, P4 ;  /* 0x00010000ffd47807 */ /* 0x000fc40002000000 */
[C---:B------:R-:W-:Y:S01]  /*4f50*/  LEA.HI.X R97, R200.reuse, UR11, RZ, 0x2, P2 ;  /* 0x0000000bc8617c11 */ /* 0x040fe200090f14ff */
[----:B------:R-:W-:Y:S01]  /*4f60*/  VIADD R200, R200, 0x20 ;  /* 0x00000020c8c87836 */ /* 0x000fe20000000000 */
[----:B------:R-:W-:Y:S02]  /*4f70*/  FSETP.GTU.FTZ.AND P2, PT, R209, R208, PT ;  /* 0x000000d0d100720b */ /* 0x000fe40003f5c000 */
[----:B------:R-:W-:Y:S02]  /*4f80*/  SEL R207, RZ, 0x100, P3 ;  /* 0x00000100ffcf7807 */ /* 0x000fe40001800000 */
[----:B------:R-:W-:Y:S02]  /*4f90*/  FSEL R210, R210, RZ, !P2 ;  /* 0x000000ffd2d27208 */ /* 0x000fe40005000000 */
[----:B------:R-:W-:-:S03]  /*4fa0*/  SEL R201, RZ, 0x1000000, P2 ;  /* 0x01000000ffc97807 */ /* 0x000fc60001000000 */
[----:B------:R-:W-:Y:S01]  /*4fb0*/  FMUL.FTZ R63, R161, R210 ;  /* 0x000000d2a13f7220 */ /* 0x000fe20000410000 */
[----:B------:R-:W-:-:S03]  /*4fc0*/  IADD3 R201, R207, R201, R212 ;  /* 0x000000c9cfc97210 */ /* 0x000fc60007ffe0d4 */
[----:B------:R-:W-:Y:S01]  /*4fd0*/  @P1 FADD.FTZ R63, R55, R63 ;  /* 0x0000003f373f1221 */ /* 0x000fe20000010000 */
[----:B------:R-:W-:-:S04]  /*4fe0*/  IADD3 R201, R201, R214, RZ ;  /* 0x000000d6c9c97210 */ /* 0x000fc80007ffe0ff */
[----:B------:R1:W-:Y:S04]  /*4ff0*/  STG.E.128 desc[UR4][R204.64], R60 ;  /* 0x0000003ccc007986 */ /* 0x0003e8000c101d04 */
[----:B------:R1:W-:Y:S02]  /*5000*/  STG.E desc[UR4][R96.64], R201 ;  /* 0x000000c960007986 */ /* 0x0003e4000c101904 */
.L_x_31989:
[----:B------:R-:W-:Y:S05]  /*5010*/  BSYNC B0 ;  /* 0x0000000000007941 */ /* 0x000fea0003800000 */
.L_x_31988:
[----:B------:R-:W-:Y:S01]  /*5020*/  LOP3.LUT P1, RZ, R198, 0x2000, RZ, 0xc0, !PT ;  /* 0x00002000c6ff7812 */ /* 0x000fe2000782c0ff */
        /* <DEDUP_REMOVED lines=23> */
.L_x_32021:
[----:B------:R-:W-:-:S07]  /*51a0*/  MOV R210, R194 ;  /* 0x000000c200d27202 */ /* 0x000fce0000000f00 */
.L_x_32022:
[----:B------:R-:W-:Y:S05]  /*51b0*/  BSYNC B1 ;  /* 0x0000000000017941 */ /* 0x000fea0003800000 */
.L_x_32020:
        /* <DEDUP_REMOVED lines=16> */
.L_x_32026:
[----:B------:R-:W-:Y:S05]  /*52c0*/  BSYNC B2 ;  /* 0x0000000000027941 */ /* 0x000fea0003800000 */
.L_x_32025:
        /* <DEDUP_REMOVED lines=44> */
.L_x_32024:
[----:B------:R-:W-:Y:S05]  /*5590*/  BSYNC B1 ;  /* 0x0000000000017941 */ /* 0x000fea0003800000 */
.L_x_32023:
        /* <DEDUP_REMOVED lines=9> */
[----:B------:R-:W-:Y:S01]  /*5630*/  ISETP.NE.AND.EX P1, PT, R97, RZ, PT, P1 ;  /* 0x000000ff6100720c */ /* 0x000fe20003f25310 */
[----:B0-----:R-:W-:Y:S01]  /*5640*/  FMUL.FTZ R64, R64, R201 ;  /* 0x000000c940407220 */ /* 0x001fe20000410000 */
[----:B-1----:R-:W-:-:S04]  /*5650*/  FSETP.GTU.FTZ.AND P2, PT, R191, R208, PT ;  /* 0x000000d0bf00720b */ /* 0x002fc80003f5c000 */
        /* <DEDUP_REMOVED lines=13> */
.L_x_32028:
[----:B------:R-:W-:-:S07]  /*5730*/  MOV R210, R194 ;  /* 0x000000c200d27202 */ /* 0x000fce0000000f00 */
.L_x_32029:
[----:B------:R-:W-:Y:S05]  /*5740*/  BSYNC B1 ;  /* 0x0000000000017941 */ /* 0x000fea0003800000 */
.L_x_32027:
        /* <DEDUP_REMOVED lines=16> */
.L_x_32033:
[----:B------:R-:W-:Y:S05]  /*5850*/  BSYNC B2 ;  /* 0x0000000000027941 */ /* 0x000fea0003800000 */
.L_x_32032:
        /* <DEDUP_REMOVED lines=44> */
.L_x_32031:
[----:B------:R-:W-:Y:S05]  /*5b20*/  BSYNC B1 ;  /* 0x0000000000017941 */ /* 0x000fea0003800000 */
.L_x_32030:
        /* <DEDUP_REMOVED lines=20> */
.L_x_32035:
[----:B------:R-:W-:-:S07]  /*5c70*/  IMAD.MOV.U32 R210, RZ, RZ, R194 ;  /* 0x000000ffffd27224 */ /* 0x000fce00078e00c2 */
.L_x_32036:
[----:B------:R-:W-:Y:S05]  /*5c80*/  BSYNC B1 ;  /* 0x0000000000017941 */ /* 0x000fea0003800000 */
.L_x_32034:
        /* <DEDUP_REMOVED lines=16> */
.L_x_32040:
[----:B------:R-:W-:Y:S05]  /*5d90*/  BSYNC B2 ;  /* 0x0000000000027941 */ /* 0x000fea0003800000 */
.L_x_32039:
        /* <DEDUP_REMOVED lines=44> */
.L_x_32038:
[----:B------:R-:W-:Y:S05]  /*6060*/  BSYNC B1 ;  /* 0x0000000000017941 */ /* 0x000fea0003800000 */
.L_x_32037:
        /* <DEDUP_REMOVED lines=20> */
.L_x_32042:
[----:B------:R-:W-:-:S07]  /*61b0*/  MOV R210, R194 ;  /* 0x000000c200d27202 */ /* 0x000fce0000000f00 */
.L_x_32043:
[----:B------:R-:W-:Y:S05]  /*61c0*/  BSYNC B1 ;  /* 0x0000000000017941 */ /* 0x000fea0003800000 */
.L_x_32041:
        /* <DEDUP_REMOVED lines=16> */
.L_x_32047:
[----:B------:R-:W-:Y:S05]  /*62d0*/  BSYNC B2 ;  /* 0x0000000000027941 */ /* 0x000fea0003800000 */
.L_x_32046:
        /* <DEDUP_REMOVED lines=44> */
.L_x_32045:
[----:B------:R-:W-:Y:S05]  /*65a0*/  BSYNC B1 ;  /* 0x0000000000017941 */ /* 0x000fea0003800000 */
.L_x_32044:
        /* <DEDUP_REMOVED lines=9> */
[----:B------:R-:W-:Y:S02]  /*6640*/  LEA.HI.X R97, R200, UR11, RZ, 0x2, P2 ;  /* 0x0000000bc8617c11 */ /* 0x000fe400090f14ff */
[----:B------:R-:W-:Y:S02]  /*6650*/  FSETP.GTU.FTZ.AND P2, PT, R209, R208, PT ;  /* 0x000000d0d100720b */ /* 0x000fe40003f5c000 */
[----:B------:R-:W-:Y:S02]  /*6660*/  SEL R207, RZ, 0x100, P3 ;  /* 0x00000100ffcf7807 */ /* 0x000fe40001800000 */
[----:B------:R-:W-:Y:S02]  /*6670*/  FSEL R210, R210, RZ, !P2 ;  /* 0x000000ffd2d27208 */ /* 0x000fe40005000000 */
[----:B------:R-:W-:Y:S02]  /*6680*/  SEL R201, RZ, 0x1000000, P2 ;  /* 0x01000000ffc97807 */ /* 0x000fe40001000000 */
[----:B------:R-:W-:Y:S01]  /*6690*/  IADD3 R200, R200, 0x20, RZ ;  /* 0x00000020c8c87810 */ /* 0x000fe20007ffe0ff */
[----:B------:R-:W-:Y:S01]  /*66a0*/  FMUL.FTZ R67, R157, R210 ;  /* 0x000000d29d437220 */ /* 0x000fe20000410000 */
[----:B------:R-:W-:-:S03]  /*66b0*/  IADD3 R201, R207, R201, R212 ;  /* 0x000000c9cfc97210 */ /* 0x000fc60007ffe0d4 */
[----:B------:R-:W-:Y:S02]  /*66c0*/  @P1 FADD.FTZ R67, R55, R67 ;  /* 0x0000004337431221 */ /* 0x000fe40000010000 */
[----:B------:R-:W-:-:S03]  /*66d0*/  IMAD.IADD R201, R201, 0x1, R214 ;  /* 0x00000001c9c97824 */ /* 0x000fc600078e02d6 */
[----:B------:R2:W-:Y:S04]  /*66e0*/  STG.E.128 desc[UR4][R204.64], R64 ;  /* 0x00000040cc007986 */ /* 0x0005e8000c101d04 */
[----:B------:R2:W-:Y:S02]  /*66f0*/  STG.E desc[UR4][R96.64], R201 ;  /* 0x000000c960007986 */ /* 0x0005e4000c101904 */
.L_x_32019:
[----:B------:R-:W-:Y:S05]  /*6700*/  BSYNC B0 ;  /* 0x0000000000007941 */ /* 0x000fea0003800000 */
.L_x_32018:
[----:B------:R-:W-:Y:S01]  /*6710*/  LOP3.LUT P1, RZ, R198, 0x1000, RZ, 0xc0, !PT ;  /* 0x00001000c6ff7812 */ /* 0x000fe2000782c0ff */
        /* <DEDUP_REMOVED lines=23> */
.L_x_32051:
[----:B------:R-:W-:-:S07]  /*6890*/  IMAD.MOV.U32 R210, RZ, RZ, R194 ;  /* 0x000000ffffd27224 */ /* 0x000fce00078e00c2 */
.L_x_32052:
[----:B------:R-:W-:Y:S05]  /*68a0*/  BSYNC B1 ;  /* 0x0000000000017941 */ /* 0x000fea0003800000 */
.L_x_32050:
        /* <DEDUP_REMOVED lines=16> */
.L_x_32056:
[----:B------:R-:W-:Y:S05]  /*69b0*/  BSYNC B2 ;  /* 0x0000000000027941 */ /* 0x000fea0003800000 */
.L_x_32055:
        /* <DEDUP_REMOVED lines=44> */
.L_x_32054:
[----:B------:R-:W-:Y:S05]  /*6c80*/  BSYNC B1 ;  /* 0x0000000000017941 */ /* 0x000fea0003800000 */
.L_x_32053:
        /* <DEDUP_REMOVED lines=25> */
.L_x_32058:
[----:B------:R-:W-:-:S07]  /*6e20*/  IMAD.MOV.U32 R210, RZ, RZ, R194 ;  /* 0x000000ffffd27224 */ /* 0x000fce00078e00c2 */
.L_x_32059:
[----:B------:R-:W-:Y:S05]  /*6e30*/  BSYNC B1 ;  /* 0x0000000000017941 */ /* 0x000fea0003800000 */
.L_x_32057:
        /* <DEDUP_REMOVED lines=16> */
.L_x_32063:
[----:B------:R-:W-:Y:S05]  /*6f40*/  BSYNC B2 ;  /* 0x0000000000027941 */ /* 0x000fea0003800000 */
.L_x_32062:
        /* <DEDUP_REMOVED lines=44> */
.L_x_32061:
[----:B------:R-:W-:Y:S05]  /*7210*/  BSYNC B1 ;  /* 0x0000000000017941 */ /* 0x000fea0003800000 */
.L_x_32060:
        /* <DEDUP_REMOVED lines=20> */
.L_x_32065:
[----:B------:R-:W-:-:S07]  /*7360*/  MOV R210, R194 ;  /* 0x000000c200d27202 */ /* 0x000fce0000000f00 */
.L_x_32066:
[----:B------:R-:W-:Y:S05]  /*7370*/  BSYNC B1 ;  /* 0x0000000000017941 */ /* 0x000fea0003800000 */
.L_x_32064:
        /* <DEDUP_REMOVED lines=16> */
.L_x_32070:
[----:B------:R-:W-:Y:S05]  /*7480*/  BSYNC B2 ;  /* 0x0000000000027941 */ /* 0x000fea0003800000 */
.L_x_32069:
        /* <DEDUP_REMOVED lines=44> */
.L_x_32068:
[----:B------:R-:W-:Y:S05]  /*7750*/  BSYNC B1 ;  /* 0x0000000000017941 */ /* 0x000fea0003800000 */
.L_x_32067:
        /* <DEDUP_REMOVED lines=20> */
.L_x_32072:
[----:B------:R-:W-:-:S07]  /*78a0*/  IMAD.MOV.U32 R210, RZ, RZ, R194 ;  /* 0x000000ffffd27224 */ /* 0x000fce00078e00c2 */
.L_x_32073:
[----:B------:R-:W-:Y:S05]  /*78b0*/  BSYNC B1 ;  /* 0x0000000000017941 */ /* 0x000fea0003800000 */
.L_x_32071:
        /* <DEDUP_REMOVED lines=16> */
.L_x_32077:
[----:B------:R-:W-:Y:S05]  /*79c0*/  BSYNC B2 ;  /* 0x0000000000027941 */ /* 0x000fea0003800000 */
.L_x_32076:
        /* <DEDUP_REMOVED lines=44> */
.L_x_32075:
[----:B------:R-:W-:Y:S05]  /*7c90*/  BSYNC B1 ;  /* 0x0000000000017941 */ /* 0x000fea0003800000 */
.L_x_32074:
        /* <DEDUP_REMOVED lines=21> */
.L_x_32049:
[----:B------:R-:W-:Y:S05]  /*7df0*/  BSYNC B0 ;  /* 0x0000000000007941 */ /* 0x000fea0003800000 */
.L_x_32048:
[----:B------:R-:W-:Y:S01]  /*7e00*/  LOP3.LUT P1, RZ, R198, 0x800, RZ, 0xc0, !PT ;  /* 0x00000800c6ff7812 */ /* 0x000fe2000782c0ff */
        /* <DEDUP_REMOVED lines=23> */
.L_x_32081:
[----:B------:R-:W-:-:S07]  /*7f80*/  MOV R210, R194 ;  /* 0x000000c200d27202 */ /* 0x000fce0000000f00 */
.L_x_32082:
[----:B------:R-:W-:Y:S05]  /*7f90*/  BSYNC B1 ;  /* 0x0000000000017941 */ /* 0x000fea0003800000 */
.L_x_32080:
        /* <DEDUP_REMOVED lines=16> */
.L_x_32086:
[----:B------:R-:W-:Y:S05]  /*80a0*/  BSYNC B2 ;  /* 0x0000000000027941 */ /* 0x000fea0003800000 */
.L_x_32085:
        /* <DEDUP_REMOVED lines=44> */
.L_x_32084:
[----:B------:R-:W-:Y:S05]  /*8370*/  BSYNC B1 ;  /* 0x0000000000017941 */ /* 0x000fea0003800000 */
.L_x_32083:
        /* <DEDUP_REMOVED lines=25> */
.L_x_32088:
[----:B------:R-:W-:-:S07]  /*8510*/  MOV R210, R194 ;  /* 0x000000c200d27202 */ /* 0x000fce0000000f00 */
.L_x_32089:
[----:B------:R-:W-:Y:S05]  /*8520*/  BSYNC B1 ;  /* 0x0000000000017941 */ /* 0x000fea0003800000 */
.L_x_32087:
        /* <DEDUP_REMOVED lines=16> */
.L_x_32093:
[----:B------:R-:W-:Y:S05]  /*8630*/  BSYNC B2 ;  /* 0x0000000000027941 */ /* 0x000fea0003800000 */
.L_x_32092:
        /* <DEDUP_REMOVED lines=44> */
.L_x_32091:
[----:B------:R-:W-:Y:S05]  /*8900*/  BSYNC B1 ;  /* 0x0000000000017941 */ /* 0x000fea0003800000 */
.L_x_32090:
        /* <DEDUP_REMOVED lines=20> */
.L_x_32095:
[----:B------:R-:W-:-:S07]  /*8a50*/  IMAD.MOV.U32 R210, RZ, RZ, R194 ;  /* 0x000000ffffd27224 */ /* 0x000fce00078e00c2 */
.L_x_32096:
[----:B------:R-:W-:Y:S05]  /*8a60*/  BSYNC B1 ;  /* 0x0000000000017941 */ /* 0x000fea0003800000 */
.L_x_32094:
        /* <DEDUP_REMOVED lines=16> */
.L_x_32100:
[----:B------:R-:W-:Y:S05]  /*8b70*/  BSYNC B2 ;  /* 0x0000000000027941 */ /* 0x000fea0003800000 */
.L_x_32099:
        /* <DEDUP_REMOVED lines=44> */
.L_x_32098:
[----:B------:R-:W-:Y:S05]  /*8e40*/  BSYNC B1 ;  /* 0x0000000000017941 */ /* 0x000fea0003800000 */
.L_x_32097:
        /* <DEDUP_REMOVED lines=20> */
.L_x_32102:
[----:B------:R-:W-:-:S07]  /*8f90*/  MOV R210, R194 ;  /* 0x000000c200d27202 */ /* 0x000fce0000000f00 */
.L_x_32103:
[----:B------:R-:W-:Y:S05]  /*8fa0*/  BSYNC B1 ;  /* 0x0000000000017941 */ /* 0x000fea0003800000 */
.L_x_32101:
        /* <DEDUP_REMOVED lines=16> */
.L_x_32107:
[----:B------:R-:W-:Y:S05]  /*90b0*/  BSYNC B2 ;  /* 0x0000000000027941 */ /* 0x000fea0003800000 */
.L_x_32106:
        /* <DEDUP_REMOVED lines=44> */
.L_x_32105:
[----:B------:R-:W-:Y:S05]  /*9380*/  BSYNC B1 ;  /* 0x0000000000017941 */ /* 0x000fea0003800000 */
.L_x_32104:
        /* <DEDUP_REMOVED lines=21> */
.L_x_32079:
[----:B------:R-:W-:Y:S05]  /*94e0*/  BSYNC B0 ;  /* 0x0000000000007941 */ /* 0x000fea0003800000 */
.L_x_32078:
[----:B------:R-:W-:Y:S01]  /*94f0*/  LOP3.LUT P1, RZ, R198, 0x400, RZ, 0xc0, !PT ;  /* 0x00000400c6ff7812 */ /* 0x000fe2000782c0ff */
        /* <DEDUP_REMOVED lines=23> */
.L_x_32111:
[----:B------:R-:W-:-:S07]  /*9670*/  IMAD.MOV.U32 R210, RZ, RZ, R194 ;  /* 0x000000ffffd27224 */ /* 0x000fce00078e00c2 */
.L_x_32112:
[----:B------:R-:W-:Y:S05]  /*9680*/  BSYNC B1 ;  /* 0x0000000000017941 */ /* 0x000fea0003800000 */
.L_x_32110:
        /* <DEDUP_REMOVED lines=16> */
.L_x_32116:
[----:B------:R-:W-:Y:S05]  /*9790*/  BSYNC B2 ;  /* 0x0000000000027941 */ /* 0x000fea0003800000 */
.L_x_32115:
        /* <DEDUP_REMOVED lines=44> */
.L_x_32114:
[----:B------:R-:W-:Y:S05]  /*9a60*/  BSYNC B1 ;  /* 0x0000000000017941 */ /* 0x000fea0003800000 */
.L_x_32113:
        /* <DEDUP_REMOVED lines=25> */
.L_x_32118:
[----:B------:R-:W-:-:S07]  /*9c00*/  IMAD.MOV.U32 R210, RZ, RZ, R194 ;  /* 0x000000ffffd27224 */ /* 0x000fce00078e00c2 */
.L_x_32119:
[----:B------:R-:W-:Y:S05]  /*9c10*/  BSYNC B1 ;  /* 0x0000000000017941 */ /* 0x000fea0003800000 */
.L_x_32117:
        /* <DEDUP_REMOVED lines=16> */
.L_x_32123:
[----:B------:R-:W-:Y:S05]  /*9d20*/  BSYNC B2 ;  /* 0x0000000000027941 */ /* 0x000fea0003800000 */
.L_x_32122:
        /* <DEDUP_REMOVED lines=44> */
.L_x_32121:
[----:B------:R-:W-:Y:S05]  /*9ff0*/  BSYNC B1 ;  /* 0x0000000000017941 */ /* 0x000fea0003800000 */
.L_x_32120:
        /* <DEDUP_REMOVED lines=20> */
.L_x_32125:
[----:B------:R-:W-:-:S07]  /*a140*/  MOV R210, R194 ;  /* 0x000000c200d27202 */ /* 0x000fce0000000f00 */
.L_x_32126:
[----:B------:R-:W-:Y:S05]  /*a150*/  BSYNC B1 ;  /* 0x0000000000017941 */ /* 0x000fea0003800000 */
.L_x_32124:
        /* <DEDUP_REMOVED lines=16> */
.L_x_32130:
[----:B------:R-:W-:Y:S05]  /*a260*/  BSYNC B2 ;  /* 0x0000000000027941 */ /* 0x000fea0003800000 */
.L_x_32129:
        /* <DEDUP_REMOVED lines=44> */
.L_x_32128:
[----:B------:R-:W-:Y:S05]  /*a530*/  BSYNC B1 ;  /* 0x0000000000017941 */ /* 0x000fea0003800000 */
.L_x_32127:
        /* <DEDUP_REMOVED lines=20> */
.L_x_32132:
[----:B------:R-:W-:-:S07]  /*a680*/  IMAD.MOV.U32 R210, RZ, RZ, R194 ;  /* 0x000000ffffd27224 */ /* 0x000fce00078e00c2 */
.L_x_32133:
[----:B------:R-:W-:Y:S05]  /*a690*/  BSYNC B1 ;  /* 0x0000000000017941 */ /* 0x000fea0003800000 */
.L_x_32131:
        /* <DEDUP_REMOVED lines=16> */
.L_x_32137:
[----:B------:R-:W-:Y:S05]  /*a7a0*/  BSYNC B2 ;  /* 0x0000000000027941 */ /* 0x000fea0003800000 */
.L_x_32136:
        /* <DEDUP_REMOVED lines=44> */
.L_x_32135:
[----:B------:R-:W-:Y:S05]  /*aa70*/  BSYNC B1 ;  /* 0x0000000000017941 */ /* 0x000fea0003800000 */
.L_x_32134:
        /* <DEDUP_REMOVED lines=21> */
.L_x_32109:
[----:B------:R-:W-:Y:S05]  /*abd0*/  BSYNC B0 ;  /* 0x0000000000007941 */ /* 0x000fea0003800000 */
.L_x_32108:
        /* <DEDUP_REMOVED lines=24> */
.L_x_32141:
[----:B------:R-:W-:-:S07]  /*ad60*/  MOV R210, R194 ;  /* 0x000000c200d27202 */ /* 0x000fce0000000f00 */
.L_x_32142:
[----:B------:R-:W-:Y:S05]  /*ad70*/  BSYNC B1 ;  /* 0x0000000000017941 */ /* 0x000fea0003800000 */
.L_x_32140:
        /* <DEDUP_REMOVED lines=16> */
.L_x_32146:
[----:B------:R-:W-:Y:S05]  /*ae80*/  BSYNC B2 ;  /* 0x0000000000027941 */ /* 0x000fea0003800000 */
.L_x_32145:
        /* <DEDUP_REMOVED lines=44> */
.L_x_32144:
[----:B------:R-:W-:Y:S05]  /*b150*/  BSYNC B1 ;  /* 0x0000000000017941 */ /* 0x000fea0003800000 */
.L_x_32143:
        /* <DEDUP_REMOVED lines=25> */
.L_x_32148:
[----:B------:R-:W-:-:S07]  /*b2f0*/  MOV R210, R194 ;  /* 0x000000c200d27202 */ /* 0x000fce0000000f00 */
.L_x_32149:
[----:B------:R-:W-:Y:S05]  /*b300*/  BSYNC B1 ;  /* 0x0000000000017941 */ /* 0x000fea0003800000 */
.L_x_32147:
        /* <DEDUP_REMOVED lines=16> */
.L_x_32153:
[----:B------:R-:W-:Y:S05]  /*b410*/  BSYNC B2 ;  /* 0x0000000000027941 */ /* 0x000fea0003800000 */
.L_x_32152:
        /* <DEDUP_REMOVED lines=44> */
.L_x_32151:
[----:B------:R-:W-:Y:S05]  /*b6e0*/  BSYNC B1 ;  /* 0x0000000000017941 */ /* 0x000fea0003800000 */
.L_x_32150:
        /* <DEDUP_REMOVED lines=20> */
.L_x_32155:
[----:B------:R-:W-:-:S07]  /*b830*/  IMAD.MOV.U32 R210, RZ, RZ, R194 ;  /* 0x000000ffffd27224 */ /* 0x000fce00078e00c2 */
.L_x_32156:
[----:B------:R-:W-:Y:S05]  /*b840*/  BSYNC B1 ;  /* 0x0000000000017941 */ /* 0x000fea0003800000 */
.L_x_32154:
        /* <DEDUP_REMOVED lines=16> */
.L_x_32160:
[----:B------:R-:W-:Y:S05]  /*b950*/  BSYNC B2 ;  /* 0x0000000000027941 */ /* 0x000fea0003800000 */
.L_x_32159:
        /* <DEDUP_REMOVED lines=44> */
.L_x_32158:
[----:B------:R-:W-:Y:S05]  /*bc20*/  BSYNC B1 ;  /* 0x0000000000017941 */ /* 0x000fea0003800000 */
.L_x_32157:
        /* <DEDUP_REMOVED lines=20> */
.L_x_32162:
[----:B------:R-:W-:-:S07]  /*bd70*/  MOV R210, R194 ;  /* 0x000000c200d27202 */ /* 0x000fce0000000f00 */
.L_x_32163:
[----:B------:R-:W-:Y:S05]  /*bd80*/  BSYNC B1 ;  /* 0x0000000000017941 */ /* 0x000fea0003800000 */
.L_x_32161:
        /* <DEDUP_REMOVED lines=16> */
.L_x_32167:
[----:B------:R-:W-:Y:S05]  /*be90*/  BSYNC B2 ;  /* 0x0000000000027941 */ /* 0x000fea0003800000 */
.L_x_32166:
        /* <DEDUP_REMOVED lines=44> */
.L_x_32165:
[----:B------:R-:W-:Y:S05]  /*c160*/  BSYNC B1 ;  /* 0x0000000000017941 */ /* 0x000fea0003800000 */
.L_x_32164:
        /* <DEDUP_REMOVED lines=21> */
.L_x_32139:
[----:B------:R-:W-:Y:S05]  /*c2c0*/  BSYNC B0 ;  /* 0x0000000000007941 */ /* 0x000fea0003800000 */
.L_x_32138:
        /* <DEDUP_REMOVED lines=24> */
.L_x_32171:
[----:B------:R-:W-:-:S07]  /*c450*/  IMAD.MOV.U32 R210, RZ, RZ, R194 ;  /* 0x000000ffffd27224 */ /* 0x000fce00078e00c2 */
.L_x_32172:
[----:B------:R-:W-:Y:S05]  /*c460*/  BSYNC B1 ;  /* 0x0000000000017941 */ /* 0x000fea0003800000 */
.L_x_32170:
        /* <DEDUP_REMOVED lines=16> */
.L_x_32176:
[----:B------:R-:W-:Y:S05]  /*c570*/  BSYNC B2 ;  /* 0x0000000000027941 */ /* 0x000fea0003800000 */
.L_x_32175:
        /* <DEDUP_REMOVED lines=44> */
.L_x_32174:
[----:B------:R-:W-:Y:S05]  /*c840*/  BSYNC B1 ;  /* 0x0000000000017941 */ /* 0x000fea0003800000 */
.L_x_32173:
        /* <DEDUP_REMOVED lines=25> */
.L_x_32178:
[----:B------:R-:W-:-:S07]  /*c9e0*/  IMAD.MOV.U32 R210, RZ, RZ, R194 ;  /* 0x000000ffffd27224 */ /* 0x000fce00078e00c2 */
.L_x_32179:
[----:B------:R-:W-:Y:S05]  /*c9f0*/  BSYNC B1 ;  /* 0x0000000000017941 */ /* 0x000fea0003800000 */
.L_x_32177:
        /* <DEDUP_REMOVED lines=16> */
.L_x_32183:
[----:B------:R-:W-:Y:S05]  /*cb00*/  BSYNC B2 ;  /* 0x0000000000027941 */ /* 0x000fea0003800000 */
.L_x_32182:
        /* <DEDUP_REMOVED lines=44> */
.L_x_32181:
[----:B------:R-:W-:Y:S05]  /*cdd0*/  BSYNC B1 ;  /* 0x0000000000017941 */ /* 0x000fea0003800000 */
.L_x_32180:
        /* <DEDUP_REMOVED lines=20> */
.L_x_32185:
[----:B------:R-:W-:-:S07]  /*cf20*/  MOV R210, R194 ;  /* 0x000000c200d27202 */ /* 0x000fce0000000f00 */
.L_x_32186:
[----:B------:R-:W-:Y:S05]  /*cf30*/  BSYNC B1 ;  /* 0x0000000000017941 */ /* 0x000fea0003800000 */
.L_x_32184:
        /* <DEDUP_REMOVED lines=16> */
.L_x_32190:
[----:B------:R-:W-:Y:S05]  /*d040*/  BSYNC B2 ;  /* 0x0000000000027941 */ /* 0x000fea0003800000 */
.L_x_32189:
        /* <DEDUP_REMOVED lines=44> */
.L_x_32188:
[----:B------:R-:W-:Y:S05]  /*d310*/  BSYNC B1 ;  /* 0x0000000000017941 */ /* 0x000fea0003800000 */
.L_x_32187:
        /* <DEDUP_REMOVED lines=20> */
.L_x_32192:
[----:B------:R-:W-:-:S07]  /*d460*/  IMAD.MOV.U32 R210, RZ, RZ, R194 ;  /* 0x000000ffffd27224 */ /* 0x000fce00078e00c2 */
.L_x_32193:
[----:B------:R-:W-:Y:S05]  /*d470*/  BSYNC B1 ;  /* 0x0000000000017941 */ /* 0x000fea0003800000 */
.L_x_32191:
        /* <DEDUP_REMOVED lines=16> */
.L_x_32197:
[----:B------:R-:W-:Y:S05]  /*d580*/  BSYNC B2 ;  /* 0x0000000000027941 */ /* 0x000fea0003800000 */
.L_x_32196:
        /* <DEDUP_REMOVED lines=44> */
.L_x_32195:
[----:B------:R-:W-:Y:S05]  /*d850*/  BSYNC B1 ;  /* 0x0000000000017941 */ /* 0x000fea0003800000 */
.L_x_32194:
        /* <DEDUP_REMOVED lines=21> */
.L_x_32169:
[----:B------:R-:W-:Y:S05]  /*d9b0*/  BSYNC B0 ;  /* 0x0000000000007941 */ /* 0x000fea0003800000 */
.L_x_32168:
        /* <DEDUP_REMOVED lines=24> */
.L_x_32201:
[----:B------:R-:W-:-:S07]  /*db40*/  MOV R210, R194 ;  /* 0x000000c200d27202 */ /* 0x000fce0000000f00 */
.L_x_32202:
[----:B------:R-:W-:Y:S05]  /*db50*/  BSYNC B1 ;  /* 0x0000000000017941 */ /* 0x000fea0003800000 */
.L_x_32200:
        /* <DEDUP_REMOVED lines=16> */
.L_x_32206:
[----:B------:R-:W-:Y:S05]  /*dc60*/  BSYNC B2 ;  /* 0x0000000000027941 */ /* 0x000fea0003800000 */
.L_x_32205:
        /* <DEDUP_REMOVED lines=44> */
.L_x_32204:
[----:B------:R-:W-:Y:S05]  /*df30*/  BSYNC B1 ;  /* 0x0000000000017941 */ /* 0x000fea0003800000 */
.L_x_32203:
        /* <DEDUP_REMOVED lines=25> */
.L_x_32208:
[----:B------:R-:W-:-:S07]  /*e0d0*/  MOV R210, R194 ;  /* 0x000000c200d27202 */ /* 0x000fce0000000f00 */
.L_x_32209:
[----:B------:R-:W-:Y:S05]  /*e0e0*/  BSYNC B1 ;  /* 0x0000000000017941 */ /* 0x000fea0003800000 */
.L_x_32207:
        /* <DEDUP_REMOVED lines=16> */
.L_x_32213:
[----:B------:R-:W-:Y:S05]  /*e1f0*/  BSYNC B2 ;  /* 0x0000000000027941 */ /* 0x000fea0003800000 */
.L_x_32212:
        /* <DEDUP_REMOVED lines=44> */
.L_x_32211:
[----:B------:R-:W-:Y:S05]  /*e4c0*/  BSYNC B1 ;  /* 0x0000000000017941 */ /* 0x000fea0003800000 */
.L_x_32210:
        /* <DEDUP_REMOVED lines=20> */
.L_x_32215:
[----:B------:R-:W-:-:S07]  /*e610*/  IMAD.MOV.U32 R210, RZ, RZ, R194 ;  /* 0x000000ffffd27224 */ /* 0x000fce00078e00c2 */
.L_x_32216:
[----:B------:R-:W-:Y:S05]  /*e620*/  BSYNC B1 ;  /* 0x0000000000017941 */ /* 0x000fea0003800000 */
.L_x_32214:
        /* <DEDUP_REMOVED lines=16> */
.L_x_32220:
[----:B------:R-:W-:Y:S05]  /*e730*/  BSYNC B2 ;  /* 0x0000000000027941 */ /* 0x000fea0003800000 */
.L_x_32219:
        /* <DEDUP_REMOVED lines=44> */
.L_x_32218:
[----:B------:R-:W-:Y:S05]  /*ea00*/  BSYNC B1 ;  /* 0x0000000000017941 */ /* 0x000fea0003800000 */
.L_x_32217:
        /* <DEDUP_REMOVED lines=20> */
.L_x_32222:
[----:B------:R-:W-:-:S07]  /*eb50*/  MOV R210, R194 ;  /* 0x000000c200d27202 */ /* 0x000fce0000000f00 */
.L_x_32223:
[----:B------:R-:W-:Y:S05]  /*eb60*/  BSYNC B1 ;  /* 0x0000000000017941 */ /* 0x000fea0003800000 */
.L_x_32221:
        /* <DEDUP_REMOVED lines=16> */
.L_x_32227:
[----:B------:R-:W-:Y:S05]  /*ec70*/  BSYNC B2 ;  /* 0x0000000000027941 */ /* 0x000fea0003800000 */
.L_x_32226:
        /* <DEDUP_REMOVED lines=44> */
.L_x_32225:
[----:B------:R-:W-:Y:S05]  /*ef40*/  BSYNC B1 ;  /* 0x0000000000017941 */ /* 0x000fea0003800000 */
.L_x_32224:
        /* <DEDUP_REMOVED lines=21> */
.L_x_32199:
[----:B------:R-:W-:Y:S05]  /*f0a0*/  BSYNC B0 ;  /* 0x0000000000007941 */ /* 0x000fea0003800000 */
.L_x_32198:
        /* <DEDUP_REMOVED lines=24> */
.L_x_32231:
[----:B------:R-:W-:-:S07]  /*f230*/  IMAD.MOV.U32 R210, RZ, RZ, R194 ;  /* 0x000000ffffd27224 */ /* 0x000fce00078e00c2 */
.L_x_32232:
[----:B------:R-:W-:Y:S05]  /*f240*/  BSYNC B1 ;  /* 0x0000000000017941 */ /* 0x000fea0003800000 */
.L_x_32230:
        /* <DEDUP_REMOVED lines=16> */
.L_x_32236:
[----:B------:R-:W-:Y:S05]  /*f350*/  BSYNC B2 ;  /* 0x0000000000027941 */ /* 0x000fea0003800000 */
.L_x_32235:
        /* <DEDUP_REMOVED lines=44> */
.L_x_32234:
[----:B------:R-:W-:Y:S05]  /*f620*/  BSYNC B1 ;  /* 0x0000000000017941 */ /* 0x000fea0003800000 */
.L_x_32233:
        /* <DEDUP_REMOVED lines=25> */
.L_x_32238:
[----:B------:R-:W-:-:S07]  /*f7c0*/  IMAD.MOV.U32 R210, RZ, RZ, R194 ;  /* 0x000000ffffd27224 */ /* 0x000fce00078e00c2 */
.L_x_32239:
[----:B------:R-:W-:Y:S05]  /*f7d0*/  BSYNC B1 ;  /* 0x0000000000017941 */ /* 0x000fea0003800000 */
.L_x_32237:
        /* <DEDUP_REMOVED lines=16> */
.L_x_32243:
[----:B------:R-:W-:Y:S05]  /*f8e0*/  BSYNC B2 ;  /* 0x0000000000027941 */ /* 0x000fea0003800000 */
.L_x_32242:
        /* <DEDUP_REMOVED lines=44> */
.L_x_32241:
[----:B------:R-:W-:Y:S05]  /*fbb0*/  BSYNC B1 ;  /* 0x0000000000017941 */ /* 0x000fea0003800000 */
.L_x_32240:
        /* <DEDUP_REMOVED lines=20> */
.L_x_32245:
[----:B------:R-:W-:-:S07]  /*fd00*/  MOV R210, R194 ;  /* 0x000000c200d27202 */ /* 0x000fce0000000f00 */
.L_x_32246:
[----:B------:R-:W-:Y:S05]  /*fd10*/  BSYNC B1 ;  /* 0x0000000000017941 */ /* 0x000fea0003800000 */
.L_x_32244:
        /* <DEDUP_REMOVED lines=16> */
.L_x_32250:
[----:B------:R-:W-:Y:S05]  /*fe20*/  BSYNC B2 ;  /* 0x0000000000027941 */ /* 0x000fea0003800000 */
.L_x_32249:
        /* <DEDUP_REMOVED lines=44> */
.L_x_32248:
[----:B------:R-:W-:Y:S05]  /*100f0*/  BSYNC B1 ;  /* 0x0000000000017941 */ /* 0x000fea0003800000 */
.L_x_32247:
        /* <DEDUP_REMOVED lines=20> */
.L_x_32252:
[----:B------:R-:W-:-:S07]  /*10240*/  IMAD.MOV.U32 R210, RZ, RZ, R194 ;  /* 0x000000ffffd27224 */ /* 0x000fce00078e00c2 */
.L_x_32253:
[----:B------:R-:W-:Y:S05]  /*10250*/  BSYNC B1 ;  /* 0x0000000000017941 */ /* 0x000fea0003800000 */
.L_x_32251:
        /* <DEDUP_REMOVED lines=16> */
.L_x_32257:
[----:B------:R-:W-:Y:S05]  /*10360*/  BSYNC B2 ;  /* 0x0000000000027941 */ /* 0x000fea0003800000 */
.L_x_32256:
        /* <DEDUP_REMOVED lines=44> */
.L_x_32255:
[----:B------:R-:W-:Y:S05]  /*10630*/  BSYNC B1 ;  /* 0x0000000000017941 */ /* 0x000fea0003800000 */
.L_x_32254:
[----:B------:R-:W-:Y:S01]  /*10640*/  SEL R214, RZ, 0x1, P2 ;  /* 0x00000001ffd67807 */ /* 0x000fe20001000000 */
[----:B------:R-:W-:Y:S01]  /*10650*/  FMUL.FTZ R206, R95, R99 ;  /* 0x000000635fce7220 */ /* 0x000fe20000410000 */
[----:B------:R-:W-:Y:S02]  /*10660*/  LEA R204, P2, R200, UR8, 0x4 ;  /* 0x00000008c8cc7c11 */ /* 0x000fe4000f8420ff */
[----:B------:R-:W-:Y:S01]  /*10670*/  SEL R212, RZ, 0x10000, P4 ;  /* 0x00010000ffd47807 */ /* 0x000fe20002000000 */
[----:B------:R-:W-:Y:S01]  /*10680*/  FMUL.FTZ R206, R206, R201 ;  /* 0x000000c9cece7220 */ /* 0x000fe20000410000 */
[C---:B------:R-:W-:Y:S02]  /*10690*/  LEA.HI.X R205, R200.reuse, UR9, RZ, 0x4, P2 ;  /* 0x00000009c8cd7c11 */ /* 0x040fe400090f24ff */
[----:B------:R-:W-:Y:S02]  /*106a0*/  LEA R96, P2, R200, UR10, 0x2 ;  /* 0x0000000ac8607c11 */ /* 0x000fe4000f8410ff */
[----:B------:R-:W-:-:S02]  /*106b0*/  SEL R207, RZ, 0x100, P3 ;  /* 0x00000100ffcf7807 */ /* 0x000fc40001800000 */
[----:B------:R-:W-:Y:S02]  /*106c0*/  LEA.HI.X R97, R200, UR11, RZ, 0x2, P2 ;  /* 0x0000000bc8617c11 */ /* 0x000fe400090f14ff */
[----:B------:R-:W-:-:S05]  /*106d0*/  I2FP.F32.U32 R200, R210 ;  /* 0x000000d200c87245 */ /* 0x000fca0000201000 */
[----:B------:R-:W-:-:S05]  /*106e0*/  FFMA.FTZ R209, R200, R209, 1.1641532182693481445e-10 ;  /* 0x2f000000c8d17423 */ /* 0x000fca00000100d1 */
[----:B------:R-:W-:-:S04]  /*106f0*/  FSETP.GTU.FTZ.AND P2, PT, R209, R208, PT ;  /* 0x000000d0d100720b */ /* 0x000fc80003f5c000 */
        /* <DEDUP_REMOVED lines=8> */
.L_x_32229:
[----:B------:R-:W-:Y:S05]  /*10780*/  BSYNC B0 ;  /* 0x0000000000007941 */ /* 0x000fea0003800000 */
.L_x_32228:
        /* <DEDUP_REMOVED lines=15> */
[----:B-----5:R-:W-:-:S04]  /*10880*/  FADD.FTZ R99, R61, R96 ;  /* 0x000000603d637221 */ /* 0x020fc80000010000 */
        /* <DEDUP_REMOVED lines=49> */
[C---:B------:R-:W-:Y:S02]  /*10ba0*/  LOP3.LUT P6, RZ, R198.reuse, 0x10, RZ, 0xc0, !PT ;  /* 0x00000010c6ff7812 */ /* 0x040fe400078cc0ff */
[----:B------:R-:W-:Y:S02]  /*10bb0*/  P2R R206, PR, RZ, 0x8 ;  /* 0x00000008ffce7803 */ /* 0x000fe40000000000 */
[C---:B------:R-:W-:Y:S02]  /*10bc0*/  LOP3.LUT P3, RZ, R198.reuse, 0x8, RZ, 0xc0, !PT ;  /* 0x00000008c6ff7812 */ /* 0x040fe4000786c0ff */
[----:B------:R-:W-:Y:S02]  /*10bd0*/  P2R R207, PR, RZ, 0x10 ;  /* 0x00000010ffcf7803 */ /* 0x000fe40000000000 */
[----:B------:R-:W-:-:S02]  /*10be0*/  LOP3.LUT P4, RZ, R198, 0x4, RZ, 0xc0, !PT ;  /* 0x00000004c6ff7812 */ /* 0x000fc4000788c0ff */
[----:B------:R-:W-:Y:S02]  /*10bf0*/  P2R R208, PR, RZ, 0x20 ;  /* 0x00000020ffd07803 */ /* 0x000fe40000000000 */
[----:B------:R-:W-:Y:S01]  /*10c00*/  LOP3.LUT P5, RZ, R198, 0x2, RZ, 0xc0, !PT ;  /* 0x00000002c6ff7812 */ /* 0x000fe200078ac0ff */
        /* <DEDUP_REMOVED lines=30> */
[----:B------:R-:W-:Y:S02]  /*10df0*/  LOP3.LUT P6, RZ, R198, 0x1, RZ, 0xc0, !PT ;  /* 0x00000001c6ff7812 */ /* 0x000fe400078cc0ff */
        /* <DEDUP_REMOVED lines=73> */
.L_x_32291:
        /* <DEDUP_REMOVED lines=32> */
.L_x_32260:
[----:B------:R-:W-:Y:S05]  /*11490*/  BSYNC B0 ;  /* 0x0000000000007941 */ /* 0x000fea0003800000 */
.L_x_32259:
        /* <DEDUP_REMOVED lines=19> */
.L_x_32262:
[----:B------:R-:W-:Y:S05]  /*115d0*/  BSYNC B0 ;  /* 0x0000000000007941 */ /* 0x000fea0003800000 */
.L_x_32261:
        /* <DEDUP_REMOVED lines=19> */
.L_x_32264:
[----:B------:R-:W-:Y:S05]  /*11710*/  BSYNC B0 ;  /* 0x0000000000007941 */ /* 0x000fea0003800000 */
.L_x_32263:
        /* <DEDUP_REMOVED lines=19> */
.L_x_32266:
[----:B------:R-:W-:Y:S05]  /*11850*/  BSYNC B0 ;  /* 0x0000000000007941 */ /* 0x000fea0003800000 */
.L_x_32265:
        /* <DEDUP_REMOVED lines=19> */
.L_x_32268:
[----:B------:R-:W-:Y:S05]  /*11990*/  BSYNC B0 ;  /* 0x0000000000007941 */ /* 0x000fea0003800000 */
.L_x_32267:
        /* <DEDUP_REMOVED lines=19> */
.L_x_32270:
[----:B------:R-:W-:Y:S05]  /*11ad0*/  BSYNC B0 ;  /* 0x0000000000007941 */ /* 0x000fea0003800000 */
.L_x_32269:
        /* <DEDUP_REMOVED lines=19> */
.L_x_32272:
[----:B------:R-:W-:Y:S05]  /*11c10*/  BSYNC B0 ;  /* 0x0000000000007941 */ /* 0x000fea0003800000 */
.L_x_32271:
        /* <DEDUP_REMOVED lines=19> */
.L_x_32274:
[----:B------:R-:W-:Y:S05]  /*11d50*/  BSYNC B0 ;  /* 0x0000000000007941 */ /* 0x000fea0003800000 */
.L_x_32273:
        /* <DEDUP_REMOVED lines=19> */
.L_x_32276:
[----:B------:R-:W-:Y:S05]  /*11e90*/  BSYNC B0 ;  /* 0x0000000000007941 */ /* 0x000fea0003800000 */
.L_x_32275:
        /* <DEDUP_REMOVED lines=12> */
[----:B0-----:R-:W-:-:S04]  /*11f60*/  IMAD.WIDE.U32 R200, R199, 0x10, R96 ;  /* 0x00000010c7c87825 */ /* 0x001fc800078e0060 */
[----:B------:R-:W-:Y:S01]  /*11f70*/  FFMA.FTZ R96, R131, R98, R2 ;  /* 0x0000006283607223 */ /* 0x000fe20000010002 */
[----:B------:R-:W-:Y:S01]  /*11f80*/  FFMA.FTZ R97, R132, R99, R153 ;  /* 0x0000006384617223 */ /* 0x000fe20000010099 */
[----:B------:R-:W-:Y:S01]  /*11f90*/  FFMA.FTZ R99, R134, R204, R155 ;  /* 0x000000cc86637223 */ /* 0x000fe2000001009b */
[----:B------:R-:W-:-:S05]  /*11fa0*/  FFMA.FTZ R98, R133, R206, R0 ;  /* 0x000000ce85627223 */ /* 0x000fca0000010000 */
[----:B------:R0:W-:Y:S02]  /*11fb0*/  STG.E.128 desc[UR4][R200.64], R96 ;  /* 0x00000060c8007986 */ /* 0x0001e4000c101d04 */
.L_x_32278:
[----:B------:R-:W-:Y:S05]  /*11fc0*/  BSYNC B0 ;  /* 0x0000000000007941 */ /* 0x000fea0003800000 */
.L_x_32277:
[----:B01234-:R-:W0:Y:S02]  /*11fd0*/  LDC.64 R96, c[0x0][0x210] ;  /* 0x00008400ff607b82 */ /* 0x01fe240000000a00 */
[----:B0-----:R-:W-:-:S04]  /*11fe0*/  LEA R197, R96, R197, 0x2 ;  /* 0x000000c560c57211 */ /* 0x001fc800078e10ff */
[----:B------:R-:W-:-:S13]  /*11ff0*/  ISETP.GE.AND P1, PT, R197, R97, PT ;  /* 0x00000061c500720c */ /* 0x000fda0003f26270 */
[----:B------:R-:W-:Y:S05]  /*12000*/  @!P1 BRA `(.L_x_32279) ;  /* 0xffffff0000609947 */ /* 0x000fea000383ffff */
[----:B------:R-:W-:Y:S05]  /*12010*/  EXIT ;  /* 0x000000000000794d */ /* 0x000fea0003800000 */
.L_x_32258:
        /* <DEDUP_REMOVED lines=8> */
.L_x_32281:
[----:B------:R-:W-:Y:S05]  /*120a0*/  BSYNC B0 ;  /* 0x0000000000007941 */ /* 0x000fea0003800000 */
.L_x_32280:
[----:B------:R-:W-:Y:S01]  /*120b0*/  IMAD.MOV.U32 R96, RZ, RZ, R207 ;  /* 0x000000ffff607224 */ /* 0x000fe200078e00cf */
[----:B------:R-:W-:Y:S01]  /*120c0*/  HFMA2.MMA R211, -RZ, RZ, 0, 1.847743988037109375e-06 ;  /* 0x0000001fffd37435 */ /* 0x000fe200000001ff */
[----:B------:R-:W-:Y:S01]  /*120d0*/  IMAD.MOV.U32 R208, RZ, RZ, 0x2 ;  /* 0x00000002ffd07424 */ /* 0x000fe200078e00ff */
[----:B------:R-:W0:Y:S01]  /*120e0*/  LDC R200, c[0x0][0x290] ;  /* 0x0000a400ffc87b82 */ /* 0x000e220000000800 */
[----:B------:R-:W-:Y:S01]  /*120f0*/  FADD.FTZ R98, R97, R96 ;  /* 0x0000006061627221 */ /* 0x000fe20000010000 */
[----:B------:R-:W-:Y:S01]  /*12100*/  IMAD.MOV.U32 R206, RZ, RZ, -0x1 ;  /* 0xffffffffffce7424 */ /* 0x000fe200078e00ff */
[----:B------:R-:W-:Y:S02]  /*12110*/  P2R R212, PR, RZ, 0x8 ;  /* 0x00000008ffd47803 */ /* 0x000fe40000000000 */
[----:B------:R-:W-:Y:S02]  /*12120*/  LOP3.LUT P3, RZ, R198, 0x8, RZ, 0xc0, !PT ;  /* 0x00000008c6ff7812 */ /* 0x000fe4000786c0ff */
[----:B------:R-:W-:-:S02]  /*12130*/  MOV R209, R98 ;  /* 0x0000006200d17202 */ /* 0x000fc40000000f00 */
[----:B------:R-:W-:Y:S02]  /*12140*/  P2R R213, PR, RZ, 0x10 ;  /* 0x00000010ffd57803 */ /* 0x000fe40000000000 */
[----:B------:R-:W-:-:S13]  /*12150*/  LOP3.LUT P4, RZ, R198, 0x4, RZ, 0xc0, !PT ;  /* 0x00000004c6ff7812 */ /* 0x000fda000788c0ff */
[----:B0-----:R-:W-:Y:S05]  /*12160*/  WARPSYNC.COLLECTIVE R206, `(.L_x_32282) ;  /* 0x00000000ce087348 */ /* 0x001fea0003c00000 */
[----:B------:R1:W2:Y:S02]  /*12170*/  SHFL.BFLY P6, R207, R209, R208, R211 ;  /* 0x0c0000d0d1cf7389 */ /* 0x0002a400000c00d3 */
[----:B012---:R-:W-:Y:S01]  /*12180*/  ENDCOLLECTIVE ;  /* 0x000000000000791b */ /* 0x007fe20003800000 */
.L_x_32282:
[----:B------:R-:W-:Y:S02]  /*12190*/  P2R R210, PR, RZ, 0x20 ;  /* 0x00000020ffd27803 */ /* 0x000fe40000000000 */
[----:B------:R-:W-:Y:S01]  /*121a0*/  LOP3.LUT P5, RZ, R198, 0x2, RZ, 0xc0, !PT ;  /* 0x00000002c6ff7812 */ /* 0x000fe200078ac0ff */
[----:B------:R-:W-:Y:S01]  /*121b0*/  HFMA2.MMA R208, -RZ, RZ, 0, 2.384185791015625e-07 ;  /* 0x00000004ffd07435 */ /* 0x000fe200000001ff */
[----:B------:R-:W-:-:S05]  /*121c0*/  MOV R99, R207 ;  /* 0x000000cf00637202 */ /* 0x000fca0000000f00 */
[----:B------:R-:W-:-:S04]  /*121d0*/  FADD.FTZ R99, R98, R99 ;  /* 0x0000006362637221 */ /* 0x000fc80000010000 */
[----:B------:R-:W-:-:S07]  /*121e0*/  IMAD.MOV.U32 R209, RZ, RZ, R99 ;  /* 0x000000ffffd17224 */ /* 0x000fce00078e0063 */
[----:B------:R-:W-:Y:S05]  /*121f0*/  WARPSYNC.COLLECTIVE R206, `(.L_x_32283) ;  /* 0x00000000ce087348 */ /* 0x000fea0003c00000 */
[----:B------:R0:W1:Y:S02]  /*12200*/  SHFL.BFLY P6, R207, R209, R208, R211 ;  /* 0x0c0000d0d1cf7389 */ /* 0x00006400000c00d3 */
[----:B01----:R-:W-:Y:S01]  /*12210*/  ENDCOLLECTIVE ;  /* 0x000000000000791b */ /* 0x003fe20003800000 */
.L_x_32283:
[----:B------:R-:W-:Y:S02]  /*12220*/  IMAD.MOV.U32 R208, RZ, RZ, 0x8 ;  /* 0x00000008ffd07424 */ /* 0x000fe400078e00ff */
[----:B------:R-:W-:-:S04]  /*12230*/  IMAD.MOV.U32 R96, RZ, RZ, R207 ;  /* 0x000000ffff607224 */ /* 0x000fc800078e00cf */
[----:B------:R-:W-:-:S05]  /*12240*/  FADD.FTZ R204, R99, R96 ;  /* 0x0000006063cc7221 */ /* 0x000fca0000010000 */
[----:B------:R-:W-:-:S07]  /*12250*/  MOV R209, R204 ;  /* 0x000000cc00d17202 */ /* 0x000fce0000000f00 */
[----:B------:R-:W-:Y:S05]  /*12260*/  WARPSYNC.COLLECTIVE R206, `(.L_x_32284) ;  /* 0x00000000ce087348 */ /* 0x000fea0003c00000 */
[----:B------:R0:W1:Y:S02]  /*12270*/  SHFL.BFLY P6, R207, R209, R208, R211 ;  /* 0x0c0000d0d1cf7389 */ /* 0x00006400000c00d3 */
[----:B01----:R-:W-:Y:S01]  /*12280*/  ENDCOLLECTIVE ;  /* 0x000000000000791b */ /* 0x003fe20003800000 */
.L_x_32284:
[----:B------:R-:W-:Y:S01]  /*12290*/  HFMA2.MMA R208, -RZ, RZ, 0, 9.5367431640625e-07 ;  /* 0x00000010ffd07435 */ /* 0x000fe200000001ff */
[----:B------:R-:W-:-:S05]  /*122a0*/  MOV R201, R207 ;  /* 0x000000cf00c97202 */ /* 0x000fca0000000f00 */
[----:B------:R-:W-:-:S04]  /*122b0*/  FADD.FTZ R205, R204, R201 ;  /* 0x000000c9cccd7221 */ /* 0x000fc80000010000 */
[----:B------:R-:W-:-:S07]  /*122c0*/  IMAD.MOV.U32 R209, RZ, RZ, R205 ;  /* 0x000000ffffd17224 */ /* 0x000fce00078e00cd */
[----:B------:R-:W-:Y:S05]  /*122d0*/  WARPSYNC.COLLECTIVE R206, `(.L_x_32285) ;  /* 0x00000000ce087348 */ /* 0x000fea0003c00000 */
[----:B------:R0:W1:Y:S02]  /*122e0*/  SHFL.BFLY P6, R207, R209, R208, R211 ;  /* 0x0c0000d0d1cf7389 */ /* 0x00006400000c00d3 */
[----:B01----:R-:W-:Y:S01]  /*122f0*/  ENDCOLLECTIVE ;  /* 0x000000000000791b */ /* 0x003fe20003800000 */
.L_x_32285:
[----:B------:R-:W-:Y:S02]  /*12300*/  IMAD.MOV.U32 R208, RZ, RZ, 0x1 ;  /* 0x00000001ffd07424 */ /* 0x000fe400078e00ff */
[----:B------:R-:W-:Y:S01]  /*12310*/  IMAD.MOV.U32 R96, RZ, RZ, R207 ;  /* 0x000000ffff607224 */ /* 0x000fe200078e00cf */
[----:B------:R-:W-:-:S03]  /*12320*/  LOP3.LUT P6, RZ, R198, 0x10, RZ, 0xc0, !PT ;  /* 0x00000010c6ff7812 */ /* 0x000fc600078cc0ff */
        /* <DEDUP_REMOVED lines=21> */
[----:B------:R-:W-:Y:S02]  /*12480*/  LOP3.LUT P6, RZ, R198, 0x1, RZ, 0xc0, !PT ;  /* 0x00000001c6ff7812 */ /* 0x000fe400078cc0ff */
        /* <DEDUP_REMOVED lines=69> */
.L_x_32286:
[----:B------:R-:W-:Y:S01]  /*128e0*/  HFMA2.MMA R208, -RZ, RZ, 0, 1.1920928955078125e-07 ;  /* 0x00000002ffd07435 */ /* 0x000fe200000001ff */
[----:B------:R-:W-:-:S05]  /*128f0*/  MOV R97, R207 ;  /* 0x000000cf00617202 */ /* 0x000fca0000000f00 */
[----:B------:R-:W-:-:S04]  /*12900*/  FADD.FTZ R97, R96, R97 ;  /* 0x0000006160617221 */ /* 0x000fc80000010000 */
[----:B------:R-:W-:-:S07]  /*12910*/  IMAD.MOV.U32 R209, RZ, RZ, R97 ;  /* 0x000000ffffd17224 */ /* 0x000fce00078e0061 */
[----:B------:R-:W-:Y:S05]  /*12920*/  WARPSYNC.COLLECTIVE R206, `(.L_x_32287) ;  /* 0x00000000ce087348 */ /* 0x000fea0003c00000 */
[----:B------:R0:W1:Y:S02]  /*12930*/  SHFL.BFLY P6, R207, R209, R208, R211 ;  /* 0x0c0000d0d1cf7389 */ /* 0x00006400000c00d3 */
[----:B01----:R-:W-:Y:S01]  /*12940*/  ENDCOLLECTIVE ;  /* 0x000000000000791b */ /* 0x003fe20003800000 */
.L_x_32287:
[----:B------:R-:W-:Y:S02]  /*12950*/  IMAD.MOV.U32 R208, RZ, RZ, 0x4 ;  /* 0x00000004ffd07424 */ /* 0x000fe400078e00ff */
[----:B------:R-:W-:-:S04]  /*12960*/  IMAD.MOV.U32 R98, RZ, RZ, R207 ;  /* 0x000000ffff627224 */ /* 0x000fc800078e00cf */
[----:B------:R-:W-:-:S05]  /*12970*/  FADD.FTZ R98, R97, R98 ;  /* 0x0000006261627221 */ /* 0x000fca0000010000 */
[----:B------:R-:W-:-:S07]  /*12980*/  MOV R209, R98 ;  /* 0x0000006200d17202 */ /* 0x000fce0000000f00 */
[----:B------:R-:W-:Y:S05]  /*12990*/  WARPSYNC.COLLECTIVE R206, `(.L_x_32288) ;  /* 0x00000000ce087348 */ /* 0x000fea0003c00000 */
[----:B------:R0:W1:Y:S02]  /*129a0*/  SHFL.BFLY P6, R207, R209, R208, R211 ;  /* 0x0c0000d0d1cf7389 */ /* 0x00006400000c00d3 */
[----:B01----:R-:W-:Y:S01]  /*129b0*/  ENDCOLLECTIVE ;  /* 0x000000000000791b */ /* 0x003fe20003800000 */
.L_x_32288:
[----:B------:R-:W-:Y:S01]  /*129c0*/  HFMA2.MMA R208, -RZ, RZ, 0, 4.76837158203125e-07 ;  /* 0x00000008ffd07435 */ /* 0x000fe200000001ff */
[----:B------:R-:W-:-:S05]  /*129d0*/  MOV R99, R207 ;  /* 0x000000cf00637202 */ /* 0x000fca0000000f00 */
[----:B------:R-:W-:-:S04]  /*129e0*/  FADD.FTZ R99, R98, R99 ;  /* 0x0000006362637221 */ /* 0x000fc80000010000 */
[----:B------:R-:W-:-:S07]  /*129f0*/  IMAD.MOV.U32 R209, RZ, RZ, R99 ;  /* 0x000000ffffd17224 */ /* 0x000fce00078e0063 */
[----:B------:R-:W-:Y:S05]  /*12a00*/  WARPSYNC.COLLECTIVE R206, `(.L_x_32289) ;  /* 0x00000000ce087348 */ /* 0x000fea0003c00000 */
[----:B------:R0:W1:Y:S02]  /*12a10*/  SHFL.BFLY P6, R207, R209, R208, R211 ;  /* 0x0c0000d0d1cf7389 */ /* 0x00006400000c00d3 */
[----:B01----:R-:W-:Y:S01]  /*12a20*/  ENDCOLLECTIVE ;  /* 0x000000000000791b */ /* 0x003fe20003800000 */
.L_x_32289:
[----:B------:R-:W-:Y:S02]  /*12a30*/  IMAD.MOV.U32 R208, RZ, RZ, 0x10 ;  /* 0x00000010ffd07424 */ /* 0x000fe400078e00ff */
[----:B------:R-:W-:-:S04]  /*12a40*/  IMAD.MOV.U32 R204, RZ, RZ, R207 ;  /* 0x000000ffffcc7224 */ /* 0x000fc800078e00cf */
[----:B------:R-:W-:-:S05]  /*12a50*/  FADD.FTZ R204, R99, R204 ;  /* 0x000000cc63cc7221 */ /* 0x000fca0000010000 */
[----:B------:R-:W-:-:S07]  /*12a60*/  MOV R209, R204 ;  /* 0x000000cc00d17202 */ /* 0x000fce0000000f00 */
[----:B------:R-:W-:Y:S05]  /*12a70*/  WARPSYNC.COLLECTIVE R206, `(.L_x_32290) ;  /* 0x00000000ce087348 */ /* 0x000fea0003c00000 */
[----:B------:R0:W1:Y:S02]  /*12a80*/  SHFL.BFLY P6, R207, R209, R208, R211 ;  /* 0x0c0000d0d1cf7389 */ /* 0x00006400000c00d3 */
[----:B01----:R-:W-:Y:S01]  /*12a90*/  ENDCOLLECTIVE ;  /* 0x000000000000791b */ /* 0x003fe20003800000 */
.L_x_32290:
[----:B------:R-:W-:Y:S01]  /*12aa0*/  MOV R205, R207 ;  /* 0x000000cf00cd7202 */ /* 0x000fe20000000f00 */
[----:B------:R-:W-:Y:S06]  /*12ab0*/  BRA `(.L_x_32291) ;  /* 0xffffffe400f47947 */ /* 0x000fec000383ffff */
.L_x_32292:
        /* <DEDUP_REMOVED lines=12> */
.L_x_37506:


//--------------------- .text._ZN10layer_norm13ln_fwd_kernelINS_13Kernel_traitsI6__halfffffjLj1280ELj1ELj4ELj1ELj16ENS_18Kernel_traits_baseILj1280ES2_ffffjLj128EEEEELb1ELb1ELb0ELb1EEEvNS_9FwdParamsE --------------------------
	.section	.text._ZN10layer_norm13ln_fwd_kernelINS_13Kernel_traitsI6__halfffffjLj1280ELj1ELj4ELj1ELj16ENS_18Kernel_traits_baseILj1280ES2_ffffjLj128EEEEELb1ELb1ELb0ELb1EEEvNS_9FwdParamsE,"ax",@progbits
	.align	128
        .global         _ZN10layer_norm13ln_fwd_kernelINS_13Kernel_traitsI6__halfffffjLj1280ELj1ELj4ELj1ELj16ENS_18Kernel_traits_baseILj1280ES2_ffffjLj128EEEEELb1ELb1ELb0ELb1EEEvNS_9FwdParamsE
        .type           _ZN10layer_norm13ln_fwd_kernelINS_13Kernel_traitsI6__halfffffjLj1280ELj1ELj4ELj1ELj16ENS_18Kernel_traits_baseILj1280ES2_ffffjLj128EEEEELb1ELb1ELb0ELb1EEEvNS_9FwdParamsE,@function
        .size           _ZN10layer_norm13ln_fwd_kernelINS_13Kernel_traitsI6__halfffffjLj1280ELj1ELj4ELj1ELj16ENS_18Kernel_traits_baseILj1280ES2_ffffjLj128EEEEELb1ELb1ELb0ELb1EEEvNS_9FwdParamsE,(.L_x_37507 - _ZN10layer_norm13ln_fwd_kernelINS_13Kernel_traitsI6__halfffffjLj1280ELj1ELj4ELj1ELj16ENS_18Kernel_traits_baseILj1280ES2_ffffjLj128EEEEELb1ELb1ELb0ELb1EEEvNS_9FwdParamsE)
        .other          _ZN10layer_norm13ln_fwd_kernelINS_13Kernel_traitsI6__halfffffjLj1280ELj1ELj4ELj1ELj16ENS_18Kernel_traits_baseILj1280ES2_ffffjLj128EEEEELb1ELb1ELb0ELb1EEEvNS_9FwdParamsE,@"STO_CUDA_ENTRY STV_DEFAULT"
_ZN10layer_norm13ln_fwd_kernelINS_13Kernel_traitsI6__halfffffjLj1280ELj1ELj4ELj1ELj16ENS_18Kernel_traits_baseILj1280ES2_ffffjLj128EEEEELb1ELb1ELb0ELb1EEEvNS_9FwdParamsE:
.text._ZN10layer_norm13ln_fwd_kernelINS_13Kernel_traitsI6__halfffffjLj1280ELj1ELj4ELj1ELj16ENS_18Kernel_traits_baseILj1280ES2_ffffjLj128EEEEELb1ELb1ELb0ELb1EEEvNS_9FwdParamsE:
[----:B------:R-:W-:Y:S01]  /*0000*/  LDC R1, c[0x0][0x28] ;  /* 0x00000a00ff017b82 */ /* 0x000fe20000000800 */
[----:B------:R-:W0:Y:S07]  /*0010*/  S2R R190, SR_TID.X ;  /* 0x0000000000be7919 */ /* 0x000e2e0000002100 */
[----:B------:R-:W1:Y:S01]  /*0020*/  LDC R64, c[0x0][0x2e8] ;  /* 0x0000ba00ff407b82 */ /* 0x000e620000000800 */
[----:B------:R-:W-:Y:S01]  /*0030*/  ULDC.64 UR6, c[0x0][0x2e0] ;  /* 0x0000b80000067ab9 */ /* 0x000fe20000000a00 */
[----:B------:R-:W-:Y:S01]  /*0040*/  ULDC.U8 UR4, c[0x0][0x2f4] ;  /* 0x0000bd0000047ab9 */ /* 0x000fe20000000000 */
[----:B------:R-:W-:-:S05]  /*0050*/  MOV R196, UR6 ;  /* 0x0000000600c47c02 */ /* 0x000fca0008000f00 */
[----:B------:R-:W1:Y:S01]  /*0060*/  LDC R65, c[0x0][0x2ec] ;  /* 0x0000bb00ff417b82 */ /* 0x000e620000000800 */
[----:B------:R-:W-:Y:S01]  /*0070*/  MOV R197, UR7 ;  /* 0x0000000700c57c02 */ /* 0x000fe20008000f00 */
[----:B------:R-:W-:Y:S01]  /*0080*/  ULDC.64 UR6, c[0x0][0x2c8] ;  /* 0x0000b20000067ab9 */ /* 0x000fe20000000a00 */
[----:B------:R-:W-:Y:S01]  /*0090*/  ISETP.NE.AND P1, PT, RZ, UR4, PT ;  /* 0x00000004ff007c0c */ /* 0x000fe2000bf25270 */
[----:B------:R-:W-:Y:S01]  /*00a0*/  ULDC.64 UR4, c[0x0][0x208] ;  /* 0x0000820000047ab9 */ /* 0x000fe20000000a00 */
[----:B------:R-:W-:-:S04]  /*00b0*/  ISETP.NE.U32.AND P0, PT, RZ, UR6, PT ;  /* 0x00000006ff007c0c */ /* 0x000fc8000bf05070 */
[----:B------:R-:W-:-:S07]  /*00c0*/  ISETP.NE.AND.EX P0, PT, RZ, UR7, PT, P0 ;  /* 0x00000007ff007c0c */ /* 0x000fce000bf05300 */
[----:B------:R-:W5:Y:S01]  /*00d0*/  @P1 LDG.E.64 R196, desc[UR4][R196.64] ;  /* 0x00000004c4c41981 */ /* 0x000f62000c1e1b00 */
[----:B0-----:R-:W-:-:S03]  /*00e0*/  IMAD.SHL.U32 R0, R190, 0x8, RZ ;  /* 0x00000008be007824 */ /* 0x001fc600078e00ff */
[----:B-1----:R0:W5:Y:S02]  /*00f0*/  @P1 LDG.E.64 R32, desc[UR4][R64.64] ;  /* 0x0000000440201981 */ /* 0x002164000c1e1b00 */
[----:B------:R-:W-:-:S04]  /*0100*/  LOP3.LUT R0, R0, 0xf8, RZ, 0xc0, !PT ;  /* 0x000000f800007812 */ /* 0x000fc800078ec0ff */
[----:B------:R-:W-:-:S04]  /*0110*/  IADD3 R2, P2, R0, UR6, RZ ;  /* 0x0000000600027c10 */ /* 0x000fc8000ff5e0ff */
[----:B------:R-:W-:Y:S01]  /*0120*/  IADD3.X R3, RZ, UR7, RZ, P2, !PT ;  /* 0x00000007ff037c10 */ /* 0x000fe200097fe4ff */
[----:B------:R-:W1:Y:S01]  /*0130*/  S2R R5, SR_CTAID.X ;  /* 0x0000000000057919 */ /* 0x000e620000002500 */
[----:B------:R-:W-:-:S03]  /*0140*/  ULDC.64 UR6, c[0x0][0x260] ;  /* 0x0000980000067ab9 */ /* 0x000fc60000000a00 */
        /* <DEDUP_REMOVED lines=10> */
[----:B------:R-:W-:-:S02]  /*01f0*/  SHF.R.U32.HI R192, RZ, 0x5, R190 ;  /* 0x00000005ffc07819 */ /* 0x000fc400000116be */
[----:B------:R-:W-:Y:S01]  /*0200*/  IADD3 R34, P2, R0, UR6, RZ ;  /* 0x0000000600227c10 */ /* 0x000fe2000ff5e0ff */
[----:B------:R-:W-:Y:S01]  /*0210*/  ULDC UR6, c[0x0][0x214] ;  /* 0x0000850000067ab9 */ /* 0x000fe20000000800 */
[----:B-1----:R-:W-:-:S03]  /*0220*/  LEA R192, R5, R192, 0x2 ;  /* 0x000000c005c07211 */ /* 0x002fc600078e10ff */
[----:B------:R-:W-:Y:S01]  /*0230*/  IMAD.X R35, RZ, RZ, UR7, P2 ;  /* 0x00000007ff237e24 */ /* 0x000fe200090e06ff */
[----:B------:R-:W-:Y:S01]  /*0240*/  ISETP.GE.AND P2, PT, R192, UR6, PT ;  /* 0x00000006c0007c0c */ /* 0x000fe2000bf46270 */
[----:B------:R-:W-:Y:S01]  /*0250*/  ULDC.64 UR6, c[0x0][0x278] ;  /* 0x00009e0000067ab9 */ /* 0x000fe20000000a00 */
[----:B------:R-:W-:-:S04]  /*0260*/  LOP3.LUT R191, R190, 0x1f, RZ, 0xc0, !PT ;  /* 0x0000001fbebf7812 */ /* 0x000fc800078ec0ff */
[----:B------:R-:W-:Y:S01]  /*0270*/  LEA R36, P3, R191, UR6, 0x3 ;  /* 0x00000006bf247c11 */ /* 0x000fe2000f8618ff */
[----:B------:R-:W-:Y:S02]  /*0280*/  ULDC UR6, c[0x0][0x0] ;  /* 0x0000000000067ab9 */ /* 0x000fe40000000800 */
[----:B------:R-:W-:Y:S01]  /*0290*/  IMAD R190, R5, UR6, R190 ;  /* 0x0000000605be7c24 */ /* 0x000fe2000f8e02be */
        /* <DEDUP_REMOVED lines=16> */
[----:B------:R0:W4:Y:S04]  /*03a0*/  LDG.E.64 R62, desc[UR4][R34.64+0x900] ;  /* 0x00090004223e7981 */ /* 0x000128000c1e1b00 */
[----:B------:R-:W4:Y:S04]  /*03b0*/  LDG.E.64 R60, desc[UR4][R36.64+0x500] ;  /* 0x00050004243c7981 */ /* 0x000f28000c1e1b00 */
[----:B------:R-:W4:Y:S04]  /*03c0*/  LDG.E.64 R58, desc[UR4][R36.64+0x600] ;  /* 0x00060004243a7981 */ /* 0x000f28000c1e1b00 */
[----:B------:R-:W4:Y:S01]  /*03d0*/  LDG.E.64 R56, desc[UR4][R36.64+0x700] ;  /* 0x0007000424387981 */ /* 0x000f22000c1e1b00 */
[----:B0-----:R-:W0:Y:S03]  /*03e0*/  @P1 LDC R35, c[0x0][0x2f0] ;  /* 0x0000bc00ff231b82 */ /* 0x001e260000000800 */
[----:B------:R-:W4:Y:S04]  /*03f0*/  LDG.E.64 R54, desc[UR4][R36.64+0x800] ;  /* 0x0008000424367981 */ /* 0x000f28000c1e1b00 */
[----:B------:R1:W4:Y:S01]  /*0400*/  LDG.E.64 R52, desc[UR4][R36.64+0x900] ;  /* 0x0009000424347981 */ /* 0x000322000c1e1b00 */
[----:B-----5:R-:W-:Y:S01]  /*0410*/  VIADD R104, R197, 0xbb67ae85 ;  /* 0xbb67ae85c5687836 */ /* 0x020fe20000000000 */
[----:B------:R-:W-:-:S02]  /*0420*/  IADD3 R103, R196, -0x61c88647, RZ ;  /* 0x9e3779b9c4677810 */ /* 0x000fc40007ffe0ff */
[C---:B------:R-:W-:Y:S01]  /*0430*/  IADD3 R102, R196.reuse, 0x3c6ef372, RZ ;  /* 0x3c6ef372c4667810 */ /* 0x040fe20007ffe0ff */
[C---:B------:R-:W-:Y:S01]  /*0440*/  VIADD R101, R197.reuse, 0x76cf5d0a ;  /* 0x76cf5d0ac5657836 */ /* 0x040fe20000000000 */
[C---:B------:R-:W-:Y:S02]  /*0450*/  IADD3 R100, R197.reuse, 0x32370b8f, RZ ;  /* 0x32370b8fc5647810 */ /* 0x040fe40007ffe0ff */
[C---:B------:R-:W-:Y:S01]  /*0460*/  IADD3 R99, R196.reuse, -0x255992d5, RZ ;  /* 0xdaa66d2bc4637810 */ /* 0x040fe20007ffe0ff */
[C---:B------:R-:W-:Y:S01]  /*0470*/  VIADD R98, R196.reuse, 0x78dde6e4 ;  /* 0x78dde6e4c4627836 */ /* 0x040fe20000000000 */
[C---:B------:R-:W-:Y:S02]  /*0480*/  IADD3 R97, R197.reuse, -0x126145ec, RZ ;  /* 0xed9eba14c5617810 */ /* 0x040fe40007ffe0ff */
[C---:B------:R-:W-:Y:S01]  /*0490*/  IADD3 R96, R197.reuse, -0x56f99767, RZ ;  /* 0xa9066899c5607810 */ /* 0x040fe20007ffe0ff */
[C---:B------:R-:W-:Y:S01]  /*04a0*/  VIADD R51, R196.reuse, 0x1715609d ;  /* 0x1715609dc4337836 */ /* 0x040fe20000000000 */
[----:B------:R-:W-:Y:S01]  /*04b0*/  IADD3 R50, R196, -0x4ab325aa, RZ ;  /* 0xb54cda56c4327810 */ /* 0x000fe20007ffe0ff */
[C---:B------:R-:W-:Y:S01]  /*04c0*/  VIADD R48, R197.reuse, 0x1fd5c5a3 ;  /* 0x1fd5c5a3c5307836 */ /* 0x040fe20000000000 */
[----:B------:R-:W-:-:S02]  /*04d0*/  IADD3 R49, R197, 0x646e171e, RZ ;  /* 0x646e171ec5317810 */ /* 0x000fc40007ffe0ff */
[C---:B------:R-:W-:Y:S02]  /*04e0*/  IADD3 R47, R196.reuse, 0x5384540f, RZ ;  /* 0x5384540fc42f7810 */ /* 0x040fe40007ffe0ff */
[----:B------:R-:W-:Y:S02]  /*04f0*/  IADD3 R46, R196, -0xe443238, RZ ;  /* 0xf1bbcdc8c42e7810 */ /* 0x000fe40007ffe0ff */
[----:B------:R-:W-:Y:S02]  /*0500*/  @!P0 CS2R R30, SRZ ;  /* 0x00000000001e8805 */ /* 0x000fe4000001ff00 */
[----:B0-----:R-:W-:Y:S02]  /*0510*/  @P1 IADD3 R64, P2, R32, R35, RZ ;  /* 0x0000002320401210 */ /* 0x001fe40007f5e0ff */
[----:B------:R-:W-:Y:S02]  /*0520*/  @!P0 CS2R R28, SRZ ;  /* 0x00000000001c8805 */ /* 0x000fe4000001ff00 */
[----:B------:R-:W-:-:S02]  /*0530*/  IADD3 R44, R197, -0x695add53, RZ ;  /* 0x96a522adc52c7810 */ /* 0x000fc40007ffe0ff */
[----:B------:R-:W-:Y:S02]  /*0540*/  @!P0 CS2R R26, SRZ ;  /* 0x00000000001a8805 */ /* 0x000fe4000001ff00 */
[----:B------:R-:W-:Y:S01]  /*0550*/  @P1 IADD3.X R65, RZ, R33, RZ, P2, !PT ;  /* 0x00000021ff411210 */ /* 0x000fe200017fe4ff */
[----:B------:R-:W-:Y:S01]  /*0560*/  IMAD.WIDE.U32 R34, R190, -0x326172a9, RZ ;  /* 0xcd9e8d57be227825 */ /* 0x000fe200078e00ff */
[----:B------:R-:W-:Y:S02]  /*0570*/  @!P0 CS2R R24, SRZ ;  /* 0x0000000000188805 */ /* 0x000fe4000001ff00 */
[----:B------:R-:W-:Y:S02]  /*0580*/  @!P0 CS2R R22, SRZ ;  /* 0x0000000000168805 */ /* 0x000fe4000001ff00 */
[--C-:B------:R-:W-:Y:S01]  /*0590*/  SHF.R.U64 R189, R64, 0x2, R65.reuse ;  /* 0x0000000240bd7819 */ /* 0x100fe20000001241 */
[----:B------:R-:W-:Y:S01]  /*05a0*/  VIADD R45, R197, 0xdb3d7428 ;  /* 0xdb3d7428c52d7836 */ /* 0x000fe20000000000 */
[----:B------:R-:W-:-:S02]  /*05b0*/  SHF.R.U32.HI R188, RZ, 0x2, R65 ;  /* 0x00000002ffbc7819 */ /* 0x000fc40000011641 */
[----:B------:R-:W-:Y:S01]  /*05c0*/  @!P0 CS2R R20, SRZ ;  /* 0x0000000000148805 */ /* 0x000fe2000001ff00 */
[----:B------:R-:W-:Y:S01]  /*05d0*/  ULDC.64 UR6, c[0x0][0x270] ;  /* 0x00009c0000067ab9 */ /* 0x000fe20000000a00 */
[----:B------:R-:W-:Y:S01]  /*05e0*/  IMAD.WIDE.U32 R32, R189, -0x2daee0ad, RZ ;  /* 0xd2511f53bd207825 */ /* 0x000fe200078e00ff */
[----:B------:R-:W-:Y:S02]  /*05f0*/  LOP3.LUT R38, R35, R188, R196, 0x96, !PT ;  /* 0x000000bc23267212 */ /* 0x000fe400078e96c4 */
[----:B------:R-:W-:Y:S02]  /*0600*/  @!P0 CS2R R72, SRZ ;  /* 0x0000000000488805 */ /* 0x000fe4000001ff00 */
[----:B------:R-:W-:Y:S02]  /*0610*/  @!P0 CS2R R70, SRZ ;  /* 0x0000000000468805 */ /* 0x000fe4000001ff00 */
[----:B------:R-:W-:Y:S02]  /*0620*/  @!P0 CS2R R68, SRZ ;  /* 0x0000000000448805 */ /* 0x000fe4000001ff00 */
[----:B------:R-:W-:Y:S01]  /*0630*/  LOP3.LUT R0, R33, R197, RZ, 0x3c, !PT ;  /* 0x000000c521007212 */ /* 0x000fe200078e3cff */
[----:B------:R-:W-:Y:S01]  /*0640*/  IMAD.WIDE.U32 R38, R38, -0x2daee0ad, RZ ;  /* 0xd2511f5326267825 */ /* 0x000fe200078e00ff */
[----:B------:R-:W-:-:S02]  /*0650*/  @!P0 CS2R R66, SRZ ;  /* 0x0000000000428805 */ /* 0x000fc4000001ff00 */
[----:B------:R-:W-:Y:S01]  /*0660*/  IADD3 R43, R196, -0x700cb87f, RZ ;  /* 0x8ff34781c42b7810 */ /* 0x000fe20007ffe0ff */
[----:B------:R-:W-:Y:S01]  /*0670*/  ULDC UR12, c[0x0][0x2d8] ;  /* 0x0000b600000c7ab9 */ /* 0x000fe20000000800 */
[----:B-1----:R-:W-:Y:S01]  /*0680*/  IMAD.WIDE.U32 R36, R0, -0x326172a9, RZ ;  /* 0xcd9e8d5700247825 */ /* 0x002fe200078e00ff */
[----:B------:R-:W-:Y:S01]  /*0690*/  LOP3.LUT R35, R39, R32, R104, 0x96, !PT ;  /* 0x0000002027237212 */ /* 0x000fe200078e9668 */
[----:B------:R-:W-:Y:S01]  /*06a0*/  ULDC.64 UR8, c[0x0][0x238] ;  /* 0x00008e0000087ab9 */ /* 0x000fe20000000a00 */
[----:B------:R-:W-:Y:S01]  /*06b0*/  ULDC.64 UR10, c[0x0][0x240] ;  /* 0x00009000000a7ab9 */ /* 0x000fe20000000a00 */
[----:B------:R-:W-:Y:S01]  /*06c0*/  IMAD.MOV.U32 R115, RZ, RZ, RZ ;  /* 0x000000ffff737224 */ /* 0x000fe200078e00ff */
[----:B------:R-:W-:Y:S01]  /*06d0*/  LOP3.LUT R32, R37, R103, R34, 0x96, !PT ;  /* 0x0000006725207212 */ /* 0x000fe200078e9622 */
[----:B------:R-:W-:Y:S01]  /*06e0*/  IMAD.WIDE.U32 R34, R35, -0x326172a9, RZ ;  /* 0xcd9e8d5723227825 */ /* 0x000fe200078e00ff */
[----:B------:R-:W-:-:S03]  /*06f0*/  ULDC.64 UR14, c[0x0][0x2b8] ;  /* 0x0000ae00000e7ab9 */ /* 0x000fc60000000a00 */
        /* <DEDUP_REMOVED lines=22> */
[----:B------:R-:W-:Y:S01]  /*0860*/  IMAD.HI.U32 R33, R32, -0x326172a9, RZ ;  /* 0xcd9e8d5720217827 */ /* 0x000fe200078e00ff */
[----:B------:R-:W-:-:S04]  /*0870*/  LOP3.LUT R34, R169, R34, R47, 0x96, !PT ;  /* 0x00000022a9227212 */ /* 0x000fc800078e962f */
[----:B------:R-:W-:Y:S01]  /*0880*/  LOP3.LUT R168, R33, R168, R46, 0x96, !PT ;  /* 0x000000a821a87212 */ /* 0x000fe200078e962e */
[----:B------:R-:W-:-:S04]  /*0890*/  IMAD R33, R34, -0x2daee0ad, RZ ;  /* 0xd2511f5322217824 */ /* 0x000fc800078e02ff */
[----:B------:R-:W-:Y:S01]  /*08a0*/  IMAD.HI.U32 R42, R168, -0x2daee0ad, RZ ;  /* 0xd2511f53a82a7827 */ /* 0x000fe200078e00ff */
[--C-:B------:R-:W-:Y:S02]  /*08b0*/  SHF.R.U64 R124, R30, 0x10, R31.reuse ;  /* 0x000000101e7c7819 */ /* 0x100fe4000000121f */
[----:B------:R-:W-:Y:S02]  /*08c0*/  SHF.R.U32.HI R125, RZ, 0x10, R31 ;  /* 0x00000010ff7d7819 */ /* 0x000fe4000001161f */
[----:B------:R-:W-:Y:S01]  /*08d0*/  LOP3.LUT R42, R42, R33, R44, 0x96, !PT ;  /* 0x000000212a2a7212 */ /* 0x000fe200078e962c */
        /* <DEDUP_REMOVED lines=8> */
[----:B------:R-:W-:Y:S01]  /*0960*/  IMAD.HI.U32 R0, R34, -0x2daee0ad, RZ ;  /* 0xd2511f5322007827 */ /* 0x000fe200078e00ff */
[----:B------:R-:W-:-:S03]  /*0970*/  SHF.R.U64 R130, R24, 0x10, R25 ;  /* 0x0000001018827819 */ /* 0x000fc60000001219 */
[----:B------:R-:W-:Y:S02]  /*0980*/  HADD2.F32 R29, -RZ, R26.H0_H0 ;  /* 0x2000001aff1d7230 */ /* 0x000fe40000004100 */
[----:B------:R-:W-:Y:S01]  /*0990*/  HADD2.F32 R26, -RZ, R27.H0_H0 ;  /* 0x2000001bff1a7230 */ /* 0x000fe20000004100 */
[----:B------:R-:W-:Y:S01]  /*09a0*/  SHF.R.U32.HI R131, RZ, 0x10, R25 ;  /* 0x00000010ff837819 */ /* 0x000fe20000011619 */
[----:B------:R-:W-:Y:S01]  /*09b0*/  HADD2.F32 R27, -RZ, R24.H0_H0 ;  /* 0x20000018ff1b7230 */ /* 0x000fe20000004100 */
[----:B------:R-:W-:Y:S01]  /*09c0*/  ISETP.NE.U32.AND P0, PT, RZ, UR6, PT ;  /* 0x00000006ff007c0c */ /* 0x000fe2000bf05070 */
[----:B------:R-:W-:Y:S01]  /*09d0*/  HADD2.F32 R24, -RZ, R25.H0_H0 ;  /* 0x20000019ff187230 */ /* 0x000fe20000004100 */
[----:B------:R-:W-:Y:S01]  /*09e0*/  SHF.R.U64 R132, R22, 0x10, R23 ;  /* 0x0000001016847819 */ /* 0x000fe20000001217 */
[----:B------:R-:W-:Y:S01]  /*09f0*/  HADD2.F32 R25, -RZ, R22.H0_H0 ;  /* 0x20000016ff197230 */ /* 0x000fe20000004100 */
[----:B------:R-:W-:Y:S01]  /*0a00*/  LOP3.LUT R170, R0, R170, R45, 0x96, !PT ;  /* 0x000000aa00aa7212 */ /* 0x000fe200078e962d */
[----:B------:R-:W-:Y:S01]  /*0a10*/  HADD2.F32 R22, -RZ, R23.H0_H0 ;  /* 0x20000017ff167230 */ /* 0x000fe20000004100 */
[----:B------:R-:W-:Y:S01]  /*0a20*/  SHF.R.U32.HI R133, RZ, 0x10, R23 ;  /* 0x00000010ff857819 */ /* 0x000fe20000011617 */
[----:B------:R-:W-:Y:S01]  /*0a30*/  HADD2.F32 R23, -RZ, R20.H0_H0 ;  /* 0x20000014ff177230 */ /* 0x000fe20000004100 */
[----:B------:R-:W-:Y:S01]  /*0a40*/  SHF.R.U64 R134, R20, 0x10, R21 ;  /* 0x0000001014867819 */ /* 0x000fe20000001215 */
[----:B------:R-:W-:Y:S01]  /*0a50*/  IMAD R40, R32, -0x326172a9, RZ ;  /* 0xcd9e8d5720287824 */ /* 0x000fe200078e02ff */
[----:B------:R-:W-:Y:S01]  /*0a60*/  ISETP.NE.AND.EX P0, PT, RZ, UR7, PT, P0 ;  /* 0x00000007ff007c0c */ /* 0x000fe2000bf05300 */
[----:B------:R-:W-:Y:S01]  /*0a70*/  IMAD.HI.U32 R0, R170, -0x326172a9, RZ ;  /* 0xcd9e8d57aa007827 */ /* 0x000fe200078e00ff */
[----:B------:R-:W-:Y:S01]  /*0a80*/  ULDC.U8 UR6, c[0x0][0x2a0] ;  /* 0x0000a80000067ab9 */ /* 0x000fe20000000000 */
[--C-:B------:R-:W-:Y:S01]  /*0a90*/  SHF.R.U64 R116, R72, 0x10, R73.reuse ;  /* 0x0000001048747819 */ /* 0x100fe20000001249 */
[----:B------:R-:W-:Y:S01]  /*0aa0*/  ULDC UR7, c[0x0][0x218] ;  /* 0x0000860000077ab9 */ /* 0x000fe20000000800 */
[----:B------:R-:W-:-:S02]  /*0ab0*/  SHF.R.U32.HI R117, RZ, 0x10, R73 ;  /* 0x00000010ff757819 */ /* 0x000fc40000011649 */
[--C-:B------:R-:W-:Y:S02]  /*0ac0*/  SHF.R.U64 R118, R70, 0x10, R71.reuse ;  /* 0x0000001046767819 */ /* 0x100fe40000001247 */
[----:B------:R-:W-:Y:S02]  /*0ad0*/  SHF.R.U32.HI R119, RZ, 0x10, R71 ;  /* 0x00000010ff777819 */ /* 0x000fe40000011647 */
[--C-:B------:R-:W-:Y:S02]  /*0ae0*/  SHF.R.U64 R120, R68, 0x10, R69.reuse ;  /* 0x0000001044787819 */ /* 0x100fe40000001245 */
[----:B------:R-:W-:Y:S02]  /*0af0*/  SHF.R.U32.HI R121, RZ, 0x10, R69 ;  /* 0x00000010ff797819 */ /* 0x000fe40000011645 */
[--C-:B------:R-:W-:Y:S02]  /*0b00*/  SHF.R.U64 R122, R66, 0x10, R67.reuse ;  /* 0x00000010427a7819 */ /* 0x100fe40000001243 */
[----:B------:R-:W-:-:S02]  /*0b10*/  SHF.R.U32.HI R123, RZ, 0x10, R67 ;  /* 0x00000010ff7b7819 */ /* 0x000fc40000011643 */
[----:B------:R-:W-:Y:S02]  /*0b20*/  SHF.R.U32.HI R135, RZ, 0x10, R21 ;  /* 0x00000010ff877819 */ /* 0x000fe40000011615 */
[----:B------:R-:W-:Y:S02]  /*0b30*/  P2R R194, PR, RZ, 0x1 ;  /* 0x00000001ffc27803 */ /* 0x000fe40000000000 */
[----:B------:R-:W-:Y:S01]  /*0b40*/  ISETP.NE.AND P0, PT, RZ, UR6, PT ;  /* 0x00000006ff007c0c */ /* 0x000fe2000bf05270 */
[----:B------:R-:W-:Y:S01]  /*0b50*/  HADD2.F32 R41, -RZ, R72.H0_H0 ;  /* 0x20000048ff297230 */ /* 0x000fe20000004100 */
[----:B------:R-:W-:Y:S01]  /*0b60*/  LOP3.LUT R40, R0, R40, R43, 0x96, !PT ;  /* 0x0000002800287212 */ /* 0x000fe200078e962b */
[----:B------:R-:W-:Y:S01]  /*0b70*/  HADD2.F32 R38, -RZ, R73.H0_H0 ;  /* 0x20000049ff267230 */ /* 0x000fe20000004100 */
[----:B------:R-:W-:Y:S01]  /*0b80*/  LOP3.LUT R195, R64, 0x3, RZ, 0xc0, !PT ;  /* 0x0000000340c37812 */ /* 0x000fe200078ec0ff */
[----:B------:R-:W-:Y:S01]  /*0b90*/  HADD2.F32 R39, -RZ, R70.H0_H0 ;  /* 0x20000046ff277230 */ /* 0x000fe20000004100 */
[----:B------:R-:W-:Y:S01]  /*0ba0*/  P2R R193, PR, RZ, 0x1 ;  /* 0x00000001ffc17803 */ /* 0x000fe20000000000 */
        /* <DEDUP_REMOVED lines=16> */
[----:B--2---:R-:W-:Y:S01]  /*0cb0*/  SHF.R.U64 R137, R18, 0x10, R19 ;  /* 0x0000001012897819 */ /* 0x004fe20000001213 */
[----:B------:R-:W-:Y:S01]  /*0cc0*/  HADD2.F32 R20, -RZ, R18.H0_H0 ;  /* 0x20000012ff147230 */ /* 0x000fe20000004100 */
[----:B---3--:R-:W-:Y:S01]  /*0cd0*/  SHF.R.U64 R139, R16, 0x10, R17 ;  /* 0x00000010108b7819 */ /* 0x008fe20000001211 */
[----:B------:R-:W-:Y:S01]  /*0ce0*/  HADD2.F32 R18, -RZ, R16.H0_H0 ;  /* 0x20000010ff127230 */ /* 0x000fe20000004100 */
[----:B------:R-:W-:Y:S02]  /*0cf0*/  SHF.R.U32.HI R136, RZ, 0x10, R19 ;  /* 0x00000010ff887819 */ /* 0x000fe40000011613 */
[----:B----4-:R-:W-:Y:S01]  /*0d00*/  SHF.R.U64 R141, R14, 0x10, R15 ;  /* 0x000000100e8d7819 */ /* 0x010fe2000000120f */
[----:B------:R-:W-:Y:S01]  /*0d10*/  HADD2.F32 R16, -RZ, R14.H0_H0 ;  /* 0x2000000eff107230 */ /* 0x000fe20000004100 */
[----:B------:R-:W-:-:S02]  /*0d20*/  SHF.R.U32.HI R138, RZ, 0x10, R17 ;  /* 0x00000010ff8a7819 */ /* 0x000fc40000011611 */
[----:B------:R-:W-:Y:S01]  /*0d30*/  SHF.R.U64 R143, R12, 0x10, R13 ;  /* 0x000000100c8f7819 */ /* 0x000fe2000000120d */
[----:B------:R-:W-:Y:S01]  /*0d40*/  HADD2.F32 R14, -RZ, R12.H0_H0 ;  /* 0x2000000cff0e7230 */ /* 0x000fe20000004100 */
[----:B------:R-:W-:Y:S02]  /*0d50*/  SHF.R.U32.HI R140, RZ, 0x10, R15 ;  /* 0x00000010ff8c7819 */ /* 0x000fe4000001160f */
[----:B------:R-:W-:Y:S01]  /*0d60*/  SHF.R.U64 R186, R184, 0x10, R185 ;  /* 0x00000010b8ba7819 */ /* 0x000fe200000012b9 */
[----:B------:R-:W-:Y:S01]  /*0d70*/  HADD2.F32 R187, -RZ, R184.H0_H0 ;  /* 0x200000b8ffbb7230 */ /* 0x000fe20000004100 */
[----:B------:R-:W-:Y:S02]  /*0d80*/  SHF.R.U32.HI R142, RZ, 0x10, R13 ;  /* 0x00000010ff8e7819 */ /* 0x000fe4000001160d */
[----:B------:R-:W-:Y:S01]  /*0d90*/  SHF.R.U64 R182, R180, 0x10, R181 ;  /* 0x00000010b4b67819 */ /* 0x000fe200000012b5 */
        /* <DEDUP_REMOVED lines=35> */
[----:B------:R-:W-:Y:S01]  /*0fd0*/  SHF.R.U32.HI R166, RZ, 0x10, R53 ;  /* 0x00000010ffa67819 */ /* 0x000fe20000011635 */
        /* <DEDUP_REMOVED lines=79> */
[----:B------:R-:W-:-:S02]  /*14d0*/  IMAD R168, R168, -0x2daee0ad, RZ ;  /* 0xd2511f53a8a87824 */ /* 0x000fc400078e02ff */
[----:B------:R-:W-:-:S07]  /*14e0*/  IMAD R170, R170, -0x326172a9, RZ ;  /* 0xcd9e8d57aaaa7824 */ /* 0x000fce00078e02ff */
.L_x_32574:
[----:B0-----:R-:W0:Y:S01]  /*14f0*/  LDC.64 R56, c[0x0][0x230] ;  /* 0x00008c00ff387b82 */ /* 0x001e220000000a00 */
[----:B------:R-:W-:Y:S01]  /*1500*/  ISETP.NE.AND P2, PT, R194, RZ, PT ;  /* 0x000000ffc200720c */ /* 0x000fe20003f45270 */
[----:B------:R-:W-:Y:S01]  /*1510*/  IMAD R52, R192, UR7, RZ ;  /* 0x00000007c0347c24 */ /* 0x000fe2000f8e02ff */
[----:B------:R-:W-:-:S04]  /*1520*/  HFMA2.MMA R206, -RZ, RZ, 1.875, 0 ;  /* 0x3f800000ffce7435 */ /* 0x000fc800000001ff */
        /* <DEDUP_REMOVED lines=8> */
[----:B------:R-:W5:Y:S01]  /*15b0*/  LDG.E.128 R52, desc[UR4][R52.64] ;  /* 0x0000000434347981 */ /* 0x000f62000c1e1d00 */
[----:B--2---:R-:W-:-:S05]  /*15c0*/  @P2 IMAD.WIDE R60, R192, 0x4, R60 ;  /* 0x00000004c03c2825 */ /* 0x004fca00078e023c */
[----:B------:R-:W-:-:S04]  /*15d0*/  @P1 LEA R58, P0, R198, R56, 0x4 ;  /* 0x00000038c63a1211 */ /* 0x000fc800078020ff */
[----:B------:R-:W-:Y:S01]  /*15e0*/  @P1 LEA.HI.X R59, R198, R57, RZ, 0x4, P0 ;  /* 0x00000039c63b1211 */ /* 0x000fe200000f24ff */
[----:B------:R0:W5:Y:S04]  /*15f0*/  @P2 LDG.E R206, desc[UR4][R60.64] ;  /* 0x000000043cce2981 */ /* 0x000168000c1e1900 */
        /* <DEDUP_REMOVED lines=13> */
.L_x_32294:
[----:B------:R-:W-:-:S07]  /*16d0*/  IMAD.MOV.U32 R66, RZ, RZ, R170 ;  /* 0x000000ffff427224 */ /* 0x000fce00078e00aa */
.L_x_32295:
[----:B------:R-:W-:Y:S05]  /*16e0*/  BSYNC B0 ;  /* 0x0000000000007941 */ /* 0x000fea0003800000 */
.L_x_32293:
        /* <DEDUP_REMOVED lines=16> */
.L_x_32299:
[----:B------:R-:W-:Y:S05]  /*17f0*/  BSYNC B1 ;  /* 0x0000000000017941 */ /* 0x000fea0003800000 */
.L_x_32298:
        /* <DEDUP_REMOVED lines=44> */
.L_x_32297:
[----:B------:R-:W-:Y:S05]  /*1ac0*/  BSYNC B0 ;  /* 0x0000000000007941 */ /* 0x000fea0003800000 */
.L_x_32296:
[----:B------:R-:W0:Y:S01]  /*1ad0*/  LDC R204, c[0x0][0x298] ;  /* 0x0000a600ffcc7b82 */ /* 0x000e220000000800 */
[----:B------:R-:W-:Y:S01]  /*1ae0*/  I2FP.F32.U32 R59, R66 ;  /* 0x00000042003b7245 */ /* 0x000fe20000201000 */
[----:B-----5:R-:W-:Y:S01]  /*1af0*/  FMUL.FTZ R61, R52, R206 ;  /* 0x000000ce343d7220 */ /* 0x020fe20000410000 */
[----:B------:R-:W-:Y:S01]  /*1b00*/  MOV R200, 0x2f800000 ;  /* 0x2f80000000c87802 */ /* 0x000fe20000000f00 */
[----:B------:R-:W-:Y:S01]  /*1b10*/  BSSY B0, `(.L_x_32300) ;  /* 0x0000016000007945 */ /* 0x000fe20003800000 */
[----:B------:R-:W-:Y:S01]  /*1b20*/  ISETP.NE.U32.AND P0, PT, R56, RZ, PT ;  /* 0x000000ff3800720c */ /* 0x000fe20003f05070 */
[C---:B------:R-:W-:Y:S01]  /*1b30*/  VIADD R56, R62.reuse, 0x1 ;  /* 0x000000013e387836 */ /* 0x040fe20000000000 */
[----:B------:R-:W-:Y:S01]  /*1b40*/  ISETP.NE.AND P3, PT, R62, 0x1, PT ;  /* 0x000000013e00780c */ /* 0x000fe20003f65270 */
[----:B------:R-:W1:Y:S01]  /*1b50*/  LDC R202, c[0x0][0x294] ;  /* 0x0000a500ffca7b82 */ /* 0x000e620000000800 */
[----:B------:R-:W-:Y:S01]  /*1b60*/  FFMA.FTZ R59, R59, R200, 1.1641532182693481445e-10 ;  /* 0x2f0000003b3b7423 */ /* 0x000fe200000100c8 */
[----:B------:R-:W-:Y:S01]  /*1b70*/  ISETP.NE.AND.EX P0, PT, R57, RZ, PT, P0 ;  /* 0x000000ff3900720c */ /* 0x000fe20003f05300 */
[----:B0-----:R-:W-:-:S03]  /*1b80*/  FMUL.FTZ R61, R61, R204 ;  /* 0x000000cc3d3d7220 */ /* 0x001fc60000410000 */
        /* <DEDUP_REMOVED lines=13> */
.L_x_32301:
[----:B------:R-:W-:-:S07]  /*1c60*/  MOV R52, R170 ;  /* 0x000000aa00347202 */ /* 0x000fce0000000f00 */
.L_x_32302:
[----:B------:R-:W-:Y:S05]  /*1c70*/  BSYNC B0 ;  /* 0x0000000000007941 */ /* 0x000fea0003800000 */
.L_x_32300:
        /* <DEDUP_REMOVED lines=16> */
.L_x_32306:
[----:B------:R-:W-:Y:S05]  /*1d80*/  BSYNC B1 ;  /* 0x0000000000017941 */ /* 0x000fea0003800000 */
.L_x_32305:
        /* <DEDUP_REMOVED lines=44> */
.L_x_32304:
[----:B------:R-:W-:Y:S05]  /*2050*/  BSYNC B0 ;  /* 0x0000000000007941 */ /* 0x000fea0003800000 */
.L_x_32303:
        /* <DEDUP_REMOVED lines=20> */
.L_x_32308:
[----:B------:R-:W-:-:S07]  /*21a0*/  MOV R62, R170 ;  /* 0x000000aa003e7202 */ /* 0x000fce0000000f00 */
.L_x_32309:
[----:B------:R-:W-:Y:S05]  /*21b0*/  BSYNC B0 ;  /* 0x0000000000007941 */ /* 0x000fea0003800000 */
.L_x_32307:
        /* <DEDUP_REMOVED lines=16> */
.L_x_32313:
[----:B------:R-:W-:Y:S05]  /*22c0*/  BSYNC B1 ;  /* 0x0000000000017941 */ /* 0x000fea0003800000 */
.L_x_32312:
        /* <DEDUP_REMOVED lines=44> */
.L_x_32311:
[----:B------:R-:W-:Y:S05]  /*2590*/  BSYNC B0 ;  /* 0x0000000000007941 */ /* 0x000fea0003800000 */
.L_x_32310:
        /* <DEDUP_REMOVED lines=20> */
.L_x_32315:
[----:B------:R-:W-:-:S07]  /*26e0*/  MOV R54, R170 ;  /* 0x000000aa00367202 */ /* 0x000fce0000000f00 */
.L_x_32316:
[----:B------:R-:W-:Y:S05]  /*26f0*/  BSYNC B0 ;  /* 0x0000000000007941 */ /* 0x000fea0003800000 */
.L_x_32314:
        /* <DEDUP_REMOVED lines=16> */
.L_x_32320:
[----:B------:R-:W-:Y:S05]  /*2800*/  BSYNC B1 ;  /* 0x0000000000017941 */ /* 0x000fea0003800000 */
.L_x_32319:
        /* <DEDUP_REMOVED lines=44> */
.L_x_32318:
[----:B------:R-:W-:Y:S05]  /*2ad0*/  BSYNC B0 ;  /* 0x0000000000007941 */ /* 0x000fea0003800000 */
.L_x_32317:
[----:B------:R-:W-:Y:S01]  /*2ae0*/  I2FP.F32.U32 R57, R54 ;  /* 0x0000003600397245 */ /* 0x000fe20000201000 */
[----:B------:R-:W0:Y:S01]  /*2af0*/  @P1 LDC.64 R52, c[0x0][0x230] ;  /* 0x00008c00ff341b82 */ /* 0x000e220000000a00 */
[----:B------:R-:W-:Y:S01]  /*2b00*/  FMUL.FTZ R55, R55, R206 ;  /* 0x000000ce37377220 */ /* 0x000fe20000410000 */
[----:B------:R-:W-:Y:S01]  /*2b10*/  SEL R59, RZ, 0x10000, P4 ;  /* 0x00010000ff3b7807 */ /* 0x000fe20002000000 */
[C---:B------:R-:W-:Y:S02]  /*2b20*/  VIADD R199, R198.reuse, 0x20 ;  /* 0x00000020c6c77836 */ /* 0x040fe40000000000 */
[----:B------:R-:W-:Y:S01]  /*2b30*/  FFMA.FTZ R57, R57, R200, 1.1641532182693481445e-10 ;  /* 0x2f00000039397423 */ /* 0x000fe200000100c8 */
[----:B------:R-:W-:Y:S01]  /*2b40*/  FMUL.FTZ R55, R55, R204 ;  /* 0x000000cc37377220 */ /* 0x000fe20000410000 */
[----:B------:R-:W-:Y:S02]  /*2b50*/  SEL R56, RZ, 0x100, P3 ;  /* 0x00000100ff387807 */ /* 0x000fe40001800000 */
[----:B------:R-:W-:-:S02]  /*2b60*/  LEA R58, P3, R198, UR8, 0x4 ;  /* 0x00000008c63a7c11 */ /* 0x000fc4000f8620ff */
[----:B------:R-:W-:Y:S02]  /*2b70*/  FSETP.GTU.FTZ.AND P4, PT, R57, R202, PT ;  /* 0x000000ca3900720b */ /* 0x000fe40003f9c000 */
[----:B------:R-:W-:Y:S02]  /*2b80*/  SEL R57, RZ, 0x1, P2 ;  /* 0x00000001ff397807 */ /* 0x000fe40001000000 */
[----:B------:R-:W-:Y:S02]  /*2b90*/  FSEL R55, R55, RZ, !P4 ;  /* 0x000000ff37377208 */ /* 0x000fe40006000000 */
[----:B------:R-:W-:-:S03]  /*2ba0*/  SEL R54, RZ, 0x1000000, P4 ;  /* 0x01000000ff367807 */ /* 0x000fc60002000000 */
[----:B------:R-:W-:Y:S01]  /*2bb0*/  FMUL.FTZ R87, R184, R55 ;  /* 0x00000037b8577220 */ /* 0x000fe20000410000 */
[----:B------:R-:W-:Y:S02]  /*2bc0*/  IADD3 R54, R56, R54, R59 ;  /* 0x0000003638367210 */ /* 0x000fe40007ffe03b */
[----:B------:R-:W-:Y:S01]  /*2bd0*/  LEA R56, P2, R198, UR10, 0x2 ;  /* 0x0000000ac6387c11 */ /* 0x000fe2000f8410ff */
[----:B------:R-:W-:Y:S01]  /*2be0*/  @P0 FADD.FTZ R87, R91, R87 ;  /* 0x000000575b570221 */ /* 0x000fe20000010000 */
[----:B------:R-:W-:Y:S01]  /*2bf0*/  IADD3 R63, R54, R57, RZ ;  /* 0x00000039363f7210 */ /* 0x000fe20007ffe0ff */
[C---:B------:R-:W-:Y:S01]  /*2c00*/  IMAD.WIDE.U32 R54, R199.reuse, 0x10, R92 ;  /* 0x00000010c7367825 */ /* 0x040fe200078e005c */
[C---:B------:R-:W-:Y:S02]  /*2c10*/  LEA.HI.X R59, R198.reuse, UR9, RZ, 0x4, P3 ;  /* 0x00000009c63b7c11 */ /* 0x040fe400098f24ff */
[----:B------:R-:W-:Y:S01]  /*2c20*/  LEA.HI.X R57, R198, UR11, RZ, 0x2, P2 ;  /* 0x0000000bc6397c11 */ /* 0x000fe200090f14ff */
[----:B0-----:R-:W-:-:S02]  /*2c30*/  @P1 IMAD.WIDE.U32 R60, R199, 0x10, R52 ;  /* 0x00000010c73c1825 */ /* 0x001fc400078e0034 */
[----:B------:R0:W-:Y:S04]  /*2c40*/  STG.E.128 desc[UR4][R58.64], R84 ;  /* 0x000000543a007986 */ /* 0x0001e8000c101d04 */
[----:B------:R0:W-:Y:S04]  /*2c50*/  STG.E desc[UR4][R56.64], R63 ;  /* 0x0000003f38007986 */ /* 0x0001e8000c101904 */
        /* <DEDUP_REMOVED lines=14> */
.L_x_32322:
[----:B------:R-:W-:-:S07]  /*2d40*/  IMAD.MOV.U32 R64, RZ, RZ, R170 ;  /* 0x000000ffff407224 */ /* 0x000fce00078e00aa */
.L_x_32323:
[----:B------:R-:W-:Y:S05]  /*2d50*/  BSYNC B0 ;  /* 0x0000000000007941 */ /* 0x000fea0003800000 */
.L_x_32321:
        /* <DEDUP_REMOVED lines=16> */
.L_x_32327:
[----:B------:R-:W-:Y:S05]  /*2e60*/  BSYNC B1 ;  /* 0x0000000000017941 */ /* 0x000fea0003800000 */
.L_x_32326:
        /* <DEDUP_REMOVED lines=44> */
.L_x_32325:
[----:B------:R-:W-:Y:S05]  /*3130*/  BSYNC B0 ;  /* 0x0000000000007941 */ /* 0x000fea0003800000 */
.L_x_32324:
        /* <DEDUP_REMOVED lines=20> */
.L_x_32329:
[----:B------:R-:W-:-:S07]  /*3280*/  IMAD.MOV.U32 R52, RZ, RZ, R170 ;  /* 0x000000ffff347224 */ /* 0x000fce00078e00aa */
.L_x_32330:
[----:B------:R-:W-:Y:S05]  /*3290*/  BSYNC B0 ;  /* 0x0000000000007941 */ /* 0x000fea0003800000 */
.L_x_32328:
        /* <DEDUP_REMOVED lines=16> */
.L_x_32334:
[----:B------:R-:W-:Y:S05]  /*33a0*/  BSYNC B1 ;  /* 0x0000000000017941 */ /* 0x000fea0003800000 */
.L_x_32333:
        /* <DEDUP_REMOVED lines=44> */
.L_x_32332:
[----:B------:R-:W-:Y:S05]  /*3670*/  BSYNC B0 ;  /* 0x0000000000007941 */ /* 0x000fea0003800000 */
.L_x_32331:
        /* <DEDUP_REMOVED lines=20> */
.L_x_32336:
[----:B------:R-:W-:-:S07]  /*37c0*/  IMAD.MOV.U32 R62, RZ, RZ, R170 ;  /* 0x000000ffff3e7224 */ /* 0x000fce00078e00aa */
.L_x_32337:
[----:B------:R-:W-:Y:S05]  /*37d0*/  BSYNC B0 ;  /* 0x0000000000007941 */ /* 0x000fea0003800000 */
.L_x_32335:
        /* <DEDUP_REMOVED lines=16> */
.L_x_32341:
[----:B------:R-:W-:Y:S05]  /*38e0*/  BSYNC B1 ;  /* 0x0000000000017941 */ /* 0x000fea0003800000 */
.L_x_32340:
        /* <DEDUP_REMOVED lines=44> */
.L_x_32339:
[----:B------:R-:W-:Y:S05]  /*3bb0*/  BSYNC B0 ;  /* 0x0000000000007941 */ /* 0x000fea0003800000 */
.L_x_32338:
        /* <DEDUP_REMOVED lines=20> */
.L_x_32343:
[----:B------:R-:W-:-:S07]  /*3d00*/  IMAD.MOV.U32 R54, RZ, RZ, R170 ;  /* 0x000000ffff367224 */ /* 0x000fce00078e00aa */
.L_x_32344:
[----:B------:R-:W-:Y:S05]  /*3d10*/  BSYNC B0 ;  /* 0x0000000000007941 */ /* 0x000fea0003800000 */
.L_x_32342:
        /* <DEDUP_REMOVED lines=16> */
.L_x_32348:
[----:B------:R-:W-:Y:S05]  /*3e20*/  BSYNC B1 ;  /* 0x0000000000017941 */ /* 0x000fea0003800000 */
.L_x_32347:
        /* <DEDUP_REMOVED lines=44> */
.L_x_32346:
[----:B------:R-:W-:Y:S05]  /*40f0*/  BSYNC B0 ;  /* 0x0000000000007941 */ /* 0x000fea0003800000 */
.L_x_32345:
[----:B------:R-:W0:Y:S01]  /*4100*/  LDC.64 R218, c[0x0][0x238] ;  /* 0x00008e00ffda7b82 */ /* 0x000e220000000a00 */
[----:B------:R-:W-:Y:S01]  /*4110*/  I2FP.F32.U32 R57, R54 ;  /* 0x0000003600397245 */ /* 0x000fe20000201000 */
[----:B------:R-:W-:Y:S01]  /*4120*/  FMUL.FTZ R55, R55, R206 ;  /* 0x000000ce37377220 */ /* 0x000fe20000410000 */
[----:B------:R-:W-:Y:S02]  /*4130*/  SEL R59, RZ, 0x10000, P4 ;  /* 0x00010000ff3b7807 */ /* 0x000fe40002000000 */
[----:B------:R-:W-:Y:S01]  /*4140*/  SEL R56, RZ, 0x100, P3 ;  /* 0x00000100ff387807 */ /* 0x000fe20001800000 */
[----:B------:R-:W-:Y:S01]  /*4150*/  FFMA.FTZ R57, R57, R200, 1.1641532182693481445e-10 ;  /* 0x2f00000039397423 */ /* 0x000fe200000100c8 */
[----:B------:R-:W-:Y:S01]  /*4160*/  FMUL.FTZ R55, R55, R204 ;  /* 0x000000cc37377220 */ /* 0x000fe20000410000 */
[----:B------:R-:W1:Y:S01]  /*4170*/  @P1 LDC.64 R52, c[0x0][0x230] ;  /* 0x00008c00ff341b82 */ /* 0x000e620000000a00 */
[----:B------:R-:W-:Y:S02]  /*4180*/  IADD3 R201, R198, 0x40, RZ ;  /* 0x00000040c6c97810 */ /* 0x000fe40007ffe0ff */
[----:B------:R-:W-:-:S02]  /*4190*/  FSETP.GTU.FTZ.AND P4, PT, R57, R202, PT ;  /* 0x000000ca3900720b */ /* 0x000fc40003f9c000 */
[----:B------:R-:W-:Y:S02]  /*41a0*/  SEL R57, RZ, 0x1, P2 ;  /* 0x00000001ff397807 */ /* 0x000fe40001000000 */
[----:B------:R-:W-:Y:S01]  /*41b0*/  SEL R54, RZ, 0x1000000, P4 ;  /* 0x01000000ff367807 */ /* 0x000fe20002000000 */
[----:B------:R-:W2:Y:S01]  /*41c0*/  LDC.64 R216, c[0x0][0x240] ;  /* 0x00009000ffd87b82 */ /* 0x000ea20000000a00 */
[----:B------:R-:W-:Y:S02]  /*41d0*/  FSEL R55, R55, RZ, !P4 ;  /* 0x000000ff37377208 */ /* 0x000fe40006000000 */
[----:B------:R-:W-:-:S03]  /*41e0*/  IADD3 R54, R56, R54, R59 ;  /* 0x0000003638367210 */ /* 0x000fc60007ffe03b */
[----:B------:R-:W-:Y:S02]  /*41f0*/  FMUL.FTZ R83, R180, R55 ;  /* 0x00000037b4537220 */ /* 0x000fe40000410000 */
[----:B------:R-:W-:Y:S02]  /*4200*/  IMAD.IADD R63, R54, 0x1, R57 ;  /* 0x00000001363f7824 */ /* 0x000fe400078e0239 */
[----:B0-----:R-:W-:-:S04]  /*4210*/  IMAD.WIDE.U32 R58, R199, 0x10, R218 ;  /* 0x00000010c73a7825 */ /* 0x001fc800078e00da */
[----:B------:R-:W-:Y:S01]  /*4220*/  @P0 FADD.FTZ R83, R91, R83 ;  /* 0x000000535b530221 */ /* 0x000fe20000010000 */
[----:B-1----:R-:W-:-:S04]  /*4230*/  @P1 IMAD.WIDE.U32 R60, R201, 0x10, R52 ;  /* 0x00000010c93c1825 */ /* 0x002fc800078e0034 */
[----:B------:R0:W-:Y:S01]  /*4240*/  STG.E.128 desc[UR4][R58.64], R80 ;  /* 0x000000503a007986 */ /* 0x0001e2000c101d04 */
[----:B------:R-:W-:-:S04]  /*4250*/  IMAD.WIDE.U32 R52, R201, 0x10, R92 ;  /* 0x00000010c9347825 */ /* 0x000fc800078e005c */
[----:B--2---:R-:W-:-:S05]  /*4260*/  IMAD.WIDE.U32 R56, R199, 0x4, R216 ;  /* 0x00000004c7387825 */ /* 0x004fca00078e00d8 */
[----:B------:R0:W-:Y:S04]  /*4270*/  STG.E desc[UR4][R56.64], R63 ;  /* 0x0000003f38007986 */ /* 0x0001e8000c101904 */
        /* <DEDUP_REMOVED lines=14> */
.L_x_32350:
[----:B------:R-:W-:-:S07]  /*4360*/  MOV R64, R170 ;  /* 0x000000aa00407202 */ /* 0x000fce0000000f00 */
.L_x_32351:
[----:B------:R-:W-:Y:S05]  /*4370*/  BSYNC B0 ;  /* 0x0000000000007941 */ /* 0x000fea0003800000 */
.L_x_32349:
        /* <DEDUP_REMOVED lines=16> */
.L_x_32355:
[----:B------:R-:W-:Y:S05]  /*4480*/  BSYNC B1 ;  /* 0x0000000000017941 */ /* 0x000fea0003800000 */
.L_x_32354:
        /* <DEDUP_REMOVED lines=44> */
.L_x_32353:
[----:B------:R-:W-:Y:S05]  /*4750*/  BSYNC B0 ;  /* 0x0000000000007941 */ /* 0x000fea0003800000 */
.L_x_32352:
        /* <DEDUP_REMOVED lines=20> */
.L_x_32357:
[----:B------:R-:W-:-:S07]  /*48a0*/  MOV R52, R170 ;  /* 0x000000aa00347202 */ /* 0x000fce0000000f00 */
.L_x_32358:
[----:B------:R-:W-:Y:S05]  /*48b0*/  BSYNC B0 ;  /* 0x0000000000007941 */ /* 0x000fea0003800000 */
.L_x_32356:
        /* <DEDUP_REMOVED lines=16> */
.L_x_32362:
[----:B------:R-:W-:Y:S05]  /*49c0*/  BSYNC B1 ;  /* 0x0000000000017941 */ /* 0x000fea0003800000 */
.L_x_32361:
        /* <DEDUP_REMOVED lines=44> */
.L_x_32360:
[----:B------:R-:W-:Y:S05]  /*4c90*/  BSYNC B0 ;  /* 0x0000000000007941 */ /* 0x000fea0003800000 */
.L_x_32359:
        /* <DEDUP_REMOVED lines=20> */
.L_x_32364:
[----:B------:R-:W-:-:S07]  /*4de0*/  MOV R62, R170 ;  /* 0x000000aa003e7202 */ /* 0x000fce0000000f00 */
.L_x_32365:
[----:B------:R-:W-:Y:S05]  /*4df0*/  BSYNC B0 ;  /* 0x0000000000007941 */ /* 0x000fea0003800000 */
.L_x_32363:
        /* <DEDUP_REMOVED lines=16> */
.L_x_32369:
[----:B------:R-:W-:Y:S05]  /*4f00*/  BSYNC B1 ;  /* 0x0000000000017941 */ /* 0x000fea0003800000 */
.L_x_32368:
        /* <DEDUP_REMOVED lines=44> */
.L_x_32367:
[----:B------:R-:W-:Y:S05]  /*51d0*/  BSYNC B0 ;  /* 0x0000000000007941 */ /* 0x000fea0003800000 */
.L_x_32366:
        /* <DEDUP_REMOVED lines=20> */
.L_x_32371:
[----:B------:R-:W-:-:S07]  /*5320*/  MOV R54, R170 ;  /* 0x000000aa00367202 */ /* 0x000fce0000000f00 */
.L_x_32372:
[----:B------:R-:W-:Y:S05]  /*5330*/  BSYNC B0 ;  /* 0x0000000000007941 */ /* 0x000fea0003800000 */
.L_x_32370:
        /* <DEDUP_REMOVED lines=16> */
.L_x_32376:
[----:B------:R-:W-:Y:S05]  /*5440*/  BSYNC B1 ;  /* 0x0000000000017941 */ /* 0x000fea0003800000 */
.L_x_32375:
        /* <DEDUP_REMOVED lines=44> */
.L_x_32374:
[----:B------:R-:W-:Y:S05]  /*5710*/  BSYNC B0 ;  /* 0x0000000000007941 */ /* 0x000fea0003800000 */
.L_x_32373:
[----:B------:R-:W0:Y:S01]  /*5720*/  @P1 LDC.64 R52, c[0x0][0x230] ;  /* 0x00008c00ff341b82 */ /* 0x000e220000000a00 */
[----:B------:R-:W-:Y:S01]  /*5730*/  I2FP.F32.U32 R57, R54 ;  /* 0x0000003600397245 */ /* 0x000fe20000201000 */
[----:B------:R-:W-:Y:S01]  /*5740*/  FMUL.FTZ R55, R55, R206 ;  /* 0x000000ce37377220 */ /* 0x000fe20000410000 */
[----:B------:R-:W-:Y:S02]  /*5750*/  SEL R59, RZ, 0x10000, P4 ;  /* 0x00010000ff3b7807 */ /* 0x000fe40002000000 */
[----:B------:R-:W-:Y:S01]  /*5760*/  SEL R56, RZ, 0x100, P3 ;  /* 0x00000100ff387807 */ /* 0x000fe20001800000 */
[----:B------:R-:W-:Y:S01]  /*5770*/  FFMA.FTZ R57, R57, R200, 1.1641532182693481445e-10 ;  /* 0x2f00000039397423 */ /* 0x000fe200000100c8 */
[----:B------:R-:W-:Y:S01]  /*5780*/  FMUL.FTZ R55, R55, R204 ;  /* 0x000000cc37377220 */ /* 0x000fe20000410000 */
[----:B------:R-:W-:-:S03]  /*5790*/  IADD3 R203, R198, 0x60, RZ ;  /* 0x00000060c6cb7810 */ /* 0x000fc60007ffe0ff */
[----:B------:R-:W-:Y:S02]  /*57a0*/  FSETP.GTU.FTZ.AND P4, PT, R57, R202, PT ;  /* 0x000000ca3900720b */ /* 0x000fe40003f9c000 */
[----:B------:R-:W-:Y:S02]  /*57b0*/  SEL R57, RZ, 0x1, P2 ;  /* 0x00000001ff397807 */ /* 0x000fe40001000000 */
[----:B------:R-:W-:Y:S02]  /*57c0*/  FSEL R55, R55, RZ, !P4 ;  /* 0x000000ff37377208 */ /* 0x000fe40006000000 */
[----:B------:R-:W-:-:S03]  /*57d0*/  SEL R54, RZ, 0x1000000, P4 ;  /* 0x01000000ff367807 */ /* 0x000fc60002000000 */
[----:B------:R-:W-:Y:S01]  /*57e0*/  FMUL.FTZ R79, R176, R55 ;  /* 0x00000037b04f7220 */ /* 0x000fe20000410000 */
[----:B------:R-:W-:Y:S01]  /*57f0*/  IADD3 R54, R56, R54, R59 ;  /* 0x0000003638367210 */ /* 0x000fe20007ffe03b */
[----:B------:R-:W-:-:S04]  /*5800*/  IMAD.WIDE.U32 R58, R201, 0x10, R218 ;  /* 0x00000010c93a7825 */ /* 0x000fc800078e00da */
[----:B------:R-:W-:Y:S01]  /*5810*/  @P0 FADD.FTZ R79, R91, R79 ;  /* 0x0000004f5b4f0221 */ /* 0x000fe20000010000 */
[----:B------:R-:W-:Y:S01]  /*5820*/  IADD3 R63, R54, R57, RZ ;  /* 0x00000039363f7210 */ /* 0x000fe20007ffe0ff */
[----:B0-----:R-:W-:-:S03]  /*5830*/  @P1 IMAD.WIDE.U32 R60, R203, 0x10, R52 ;  /* 0x00000010cb3c1825 */ /* 0x001fc600078e0034 */
[----:B------:R0:W-:Y:S01]  /*5840*/  STG.E.128 desc[UR4][R58.64], R76 ;  /* 0x0000004c3a007986 */ /* 0x0001e2000c101d04 */
[----:B------:R-:W-:-:S04]  /*5850*/  IMAD.WIDE.U32 R56, R201, 0x4, R216 ;  /* 0x00000004c9387825 */ /* 0x000fc800078e00d8 */
[----:B------:R-:W-:Y:S01]  /*5860*/  IMAD.WIDE.U32 R52, R203, 0x10, R92 ;  /* 0x00000010cb347825 */ /* 0x000fe200078e005c */
[----:B------:R0:W-:Y:S04]  /*5870*/  STG.E desc[UR4][R56.64], R63 ;  /* 0x0000003f38007986 */ /* 0x0001e8000c101904 */
        /* <DEDUP_REMOVED lines=14> */
.L_x_32378:
[----:B------:R-:W-:-:S07]  /*5960*/  MOV R64, R170 ;  /* 0x000000aa00407202 */ /* 0x000fce0000000f00 */
.L_x_32379:
[----:B------:R-:W-:Y:S05]  /*5970*/  BSYNC B0 ;  /* 0x0000000000007941 */ /* 0x000fea0003800000 */
.L_x_32377:
        /* <DEDUP_REMOVED lines=16> */
.L_x_32383:
[----:B------:R-:W-:Y:S05]  /*5a80*/  BSYNC B1 ;  /* 0x0000000000017941 */ /* 0x000fea0003800000 */
.L_x_32382:
        /* <DEDUP_REMOVED lines=44> */
.L_x_32381:
[----:B------:R-:W-:Y:S05]  /*5d50*/  BSYNC B0 ;  /* 0x0000000000007941 */ /* 0x000fea0003800000 */
.L_x_32380:
        /* <DEDUP_REMOVED lines=20> */
.L_x_32385:
[----:B------:R-:W-:-:S07]  /*5ea0*/  MOV R52, R170 ;  /* 0x000000aa00347202 */ /* 0x000fce0000000f00 */
.L_x_32386:
[----:B------:R-:W-:Y:S05]  /*5eb0*/  BSYNC B0 ;  /* 0x0000000000007941 */ /* 0x000fea0003800000 */
.L_x_32384:
        /* <DEDUP_REMOVED lines=16> */
.L_x_32390:
[----:B------:R-:W-:Y:S05]  /*5fc0*/  BSYNC B1 ;  /* 0x0000000000017941 */ /* 0x000fea0003800000 */
.L_x_32389:
        /* <DEDUP_REMOVED lines=44> */
.L_x_32388:
[----:B------:R-:W-:Y:S05]  /*6290*/  BSYNC B0 ;  /* 0x0000000000007941 */ /* 0x000fea0003800000 */
.L_x_32387:
        /* <DEDUP_REMOVED lines=20> */
.L_x_32392:
[----:B------:R-:W-:-:S07]  /*63e0*/  MOV R62, R170 ;  /* 0x000000aa003e7202 */ /* 0x000fce0000000f00 */
.L_x_32393:
[----:B------:R-:W-:Y:S05]  /*63f0*/  BSYNC B0 ;  /* 0x0000000000007941 */ /* 0x000fea0003800000 */
.L_x_32391:
        /* <DEDUP_REMOVED lines=16> */
.L_x_32397:
[----:B------:R-:W-:Y:S05]  /*6500*/  BSYNC B1 ;  /* 0x0000000000017941 */ /* 0x000fea0003800000 */
.L_x_32396:
        /* <DEDUP_REMOVED lines=44> */
.L_x_32395:
[----:B------:R-:W-:Y:S05]  /*67d0*/  BSYNC B0 ;  /* 0x0000000000007941 */ /* 0x000fea0003800000 */
.L_x_32394:
        /* <DEDUP_REMOVED lines=20> */
.L_x_32399:
[----:B------:R-:W-:-:S07]  /*6920*/  MOV R54, R170 ;  /* 0x000000aa00367202 */ /* 0x000fce0000000f00 */
.L_x_32400:
[----:B------:R-:W-:Y:S05]  /*6930*/  BSYNC B0 ;  /* 0x0000000000007941 */ /* 0x000fea0003800000 */
.L_x_32398:
        /* <DEDUP_REMOVED lines=16> */
.L_x_32404:
[----:B------:R-:W-:Y:S05]  /*6a40*/  BSYNC B1 ;  /* 0x0000000000017941 */ /* 0x000fea0003800000 */
.L_x_32403:
        /* <DEDUP_REMOVED lines=44> */
.L_x_32402:
[----:B------:R-:W-:Y:S05]  /*6d10*/  BSYNC B0 ;  /* 0x0000000000007941 */ /* 0x000fea0003800000 */
.L_x_32401:
[----:B------:R-:W0:Y:S01]  /*6d20*/  @P1 LDC.64 R52, c[0x0][0x230] ;  /* 0x00008c00ff341b82 */ /* 0x000e220000000a00 */
[----:B------:R-:W-:Y:S01]  /*6d30*/  I2FP.F32.U32 R57, R54 ;  /* 0x0000003600397245 */ /* 0x000fe20000201000 */
[----:B------:R-:W-:Y:S01]  /*6d40*/  FMUL.FTZ R55, R55, R206 ;  /* 0x000000ce37377220 */ /* 0x000fe20000410000 */
[----:B------:R-:W-:Y:S01]  /*6d50*/  SEL R59, RZ, 0x10000, P4 ;  /* 0x00010000ff3b7807 */ /* 0x000fe20002000000 */
[----:B------:R-:W-:Y:S01]  /*6d60*/  VIADD R207, R198, 0x80 ;  /* 0x00000080c6cf7836 */ /* 0x000fe20000000000 */
[----:B------:R-:W-:Y:S01]  /*6d70*/  SEL R56, RZ, 0x100, P3 ;  /* 0x00000100ff387807 */ /* 0x000fe20001800000 */
[----:B------:R-:W-:Y:S01]  /*6d80*/  FFMA.FTZ R57, R57, R200, 1.1641532182693481445e-10 ;  /* 0x2f00000039397423 */ /* 0x000fe200000100c8 */
[----:B------:R-:W-:-:S04]  /*6d90*/  FMUL.FTZ R55, R55, R204 ;  /* 0x000000cc37377220 */ /* 0x000fc80000410000 */
        /* <DEDUP_REMOVED lines=28> */
.L_x_32406:
[----:B------:R-:W-:-:S07]  /*6f60*/  IMAD.MOV.U32 R64, RZ, RZ, R170 ;  /* 0x000000ffff407224 */ /* 0x000fce00078e00aa */
.L_x_32407:
[----:B------:R-:W-:Y:S05]  /*6f70*/  BSYNC B0 ;  /* 0x0000000000007941 */ /* 0x000fea0003800000 */
.L_x_32405:
        /* <DEDUP_REMOVED lines=16> */
.L_x_32411:
[----:B------:R-:W-:Y:S05]  /*7080*/  BSYNC B1 ;  /* 0x0000000000017941 */ /* 0x000fea0003800000 */
.L_x_32410:
        /* <DEDUP_REMOVED lines=44> */
.L_x_32409:
[----:B------:R-:W-:Y:S05]  /*7350*/  BSYNC B0 ;  /* 0x0000000000007941 */ /* 0x000fea0003800000 */
.L_x_32408:
        /* <DEDUP_REMOVED lines=20> */
.L_x_32413:
[----:B------:R-:W-:-:S07]  /*74a0*/  IMAD.MOV.U32 R52, RZ, RZ, R170 ;  /* 0x000000ffff347224 */ /* 0x000fce00078e00aa */
.L_x_32414:
[----:B------:R-:W-:Y:S05]  /*74b0*/  BSYNC B0 ;  /* 0x0000000000007941 */ /* 0x000fea0003800000 */
.L_x_32412:
        /* <DEDUP_REMOVED lines=16> */
.L_x_32418:
[----:B------:R-:W-:Y:S05]  /*75c0*/  BSYNC B1 ;  /* 0x0000000000017941 */ /* 0x000fea0003800000 */
.L_x_32417:
        /* <DEDUP_REMOVED lines=44> */
.L_x_32416:
[----:B------:R-:W-:Y:S05]  /*7890*/  BSYNC B0 ;  /* 0x0000000000007941 */ /* 0x000fea0003800000 */
.L_x_32415:
        /* <DEDUP_REMOVED lines=20> */
.L_x_32420:
[----:B------:R-:W-:-:S07]  /*79e0*/  IMAD.MOV.U32 R62, RZ, RZ, R170 ;  /* 0x000000ffff3e7224 */ /* 0x000fce00078e00aa */
.L_x_32421:
[----:B------:R-:W-:Y:S05]  /*79f0*/  BSYNC B0 ;  /* 0x0000000000007941 */ /* 0x000fea0003800000 */
.L_x_32419:
        /* <DEDUP_REMOVED lines=16> */
.L_x_32425:
[----:B------:R-:W-:Y:S05]  /*7b00*/  BSYNC B1 ;  /* 0x0000000000017941 */ /* 0x000fea0003800000 */
.L_x_32424:
        /* <DEDUP_REMOVED lines=44> */
.L_x_32423:
[----:B------:R-:W-:Y:S05]  /*7dd0*/  BSYNC B0 ;  /* 0x0000000000007941 */ /* 0x000fea0003800000 */
.L_x_32422:
        /* <DEDUP_REMOVED lines=20> */
.L_x_32427:
[----:B------:R-:W-:-:S07]  /*7f20*/  IMAD.MOV.U32 R54, RZ, RZ, R170 ;  /* 0x000000ffff367224 */ /* 0x000fce00078e00aa */
.L_x_32428:
[----:B------:R-:W-:Y:S05]  /*7f30*/  BSYNC B0 ;  /* 0x0000000000007941 */ /* 0x000fea0003800000 */
.L_x_32426:
        /* <DEDUP_REMOVED lines=16> */
.L_x_32432:
[----:B------:R-:W-:Y:S05]  /*8040*/  BSYNC B1 ;  /* 0x0000000000017941 */ /* 0x000fea0003800000 */
.L_x_32431:
        /* <DEDUP_REMOVED lines=44> */
.L_x_32430:
[----:B------:R-:W-:Y:S05]  /*8310*/  BSYNC B0 ;  /* 0x0000000000007941 */ /* 0x000fea0003800000 */
.L_x_32429:
        /* <DEDUP_REMOVED lines=10> */
[----:B------:R-:W-:Y:S02]  /*83c0*/  SEL R54, RZ, 0x1000000, P4 ;  /* 0x01000000ff367807 */ /* 0x000fe40002000000 */
[----:B------:R-:W-:Y:S02]  /*83d0*/  FSEL R55, R55, RZ, !P4 ;  /* 0x000000ff37377208 */ /* 0x000fe40006000000 */
[----:B------:R-:W-:Y:S01]  /*83e0*/  IADD3 R54, R56, R54, R59 ;  /* 0x0000003638367210 */ /* 0x000fe20007ffe03b */
[----:B------:R-:W-:-:S04]  /*83f0*/  IMAD.WIDE.U32 R58, R207, 0x10, R218 ;  /* 0x00000010cf3a7825 */ /* 0x000fc800078e00da */
[----:B------:R-:W-:Y:S01]  /*8400*/  FMUL.FTZ R71, R156, R55 ;  /* 0x000000379c477220 */ /* 0x000fe20000410000 */
[----:B------:R-:W-:-:S03]  /*8410*/  IMAD.IADD R63, R54, 0x1, R57 ;  /* 0x00000001363f7824 */ /* 0x000fc600078e0239 */
[----:B------:R-:W-:Y:S01]  /*8420*/  @P0 FADD.FTZ R71, R91, R71 ;  /* 0x000000475b470221 */ /* 0x000fe20000010000 */
[----:B0-----:R-:W-:-:S04]  /*8430*/  @P1 IMAD.WIDE.U32 R60, R209, 0x10, R52 ;  /* 0x00000010d13c1825 */ /* 0x001fc800078e0034 */
[----:B------:R-:W-:Y:S01]  /*8440*/  IMAD.WIDE.U32 R56, R207, 0x4, R216 ;  /* 0x00000004cf387825 */ /* 0x000fe200078e00d8 */
[----:B------:R0:W-:Y:S03]  /*8450*/  STG.E.128 desc[UR4][R58.64], R68 ;  /* 0x000000443a007986 */ /* 0x0001e6000c101d04 */
        /* <DEDUP_REMOVED lines=16> */
.L_x_32434:
[----:B------:R-:W-:-:S07]  /*8560*/  MOV R64, R170 ;  /* 0x000000aa00407202 */ /* 0x000fce0000000f00 */
.L_x_32435:
[----:B------:R-:W-:Y:S05]  /*8570*/  BSYNC B0 ;  /* 0x0000000000007941 */ /* 0x000fea0003800000 */
.L_x_32433:
        /* <DEDUP_REMOVED lines=16> */
.L_x_32439:
[----:B------:R-:W-:Y:S05]  /*8680*/  BSYNC B1 ;  /* 0x0000000000017941 */ /* 0x000fea0003800000 */
.L_x_32438:
        /* <DEDUP_REMOVED lines=44> */
.L_x_32437:
[----:B------:R-:W-:Y:S05]  /*8950*/  BSYNC B0 ;  /* 0x0000000000007941 */ /* 0x000fea0003800000 */
.L_x_32436:
        /* <DEDUP_REMOVED lines=20> */
.L_x_32441:
[----:B------:R-:W-:-:S07]  /*8aa0*/  MOV R52, R170 ;  /* 0x000000aa00347202 */ /* 0x000fce0000000f00 */
.L_x_32442:
[----:B------:R-:W-:Y:S05]  /*8ab0*/  BSYNC B0 ;  /* 0x0000000000007941 */ /* 0x000fea0003800000 */
.L_x_32440:
        /* <DEDUP_REMOVED lines=16> */
.L_x_32446:
[----:B------:R-:W-:Y:S05]  /*8bc0*/  BSYNC B1 ;  /* 0x0000000000017941 */ /* 0x000fea0003800000 */
.L_x_32445:
        /* <DEDUP_REMOVED lines=44> */
.L_x_32444:
[----:B------:R-:W-:Y:S05]  /*8e90*/  BSYNC B0 ;  /* 0x0000000000007941 */ /* 0x000fea0003800000 */
.L_x_32443:
        /* <DEDUP_REMOVED lines=20> */
.L_x_32448:
[----:B------:R-:W-:-:S07]  /*8fe0*/  MOV R62, R170 ;  /* 0x000000aa003e7202 */ /* 0x000fce0000000f00 */
.L_x_32449:
[----:B------:R-:W-:Y:S05]  /*8ff0*/  BSYNC B0 ;  /* 0x0000000000007941 */ /* 0x000fea0003800000 */
.L_x_32447:
        /* <DEDUP_REMOVED lines=16> */
.L_x_32453:
[----:B------:R-:W-:Y:S05]  /*9100*/  BSYNC B1 ;  /* 0x0000000000017941 */ /* 0x000fea0003800000 */
.L_x_32452:
        /* <DEDUP_REMOVED lines=44> */
.L_x_32451:
[----:B------:R-:W-:Y:S05]  /*93d0*/  BSYNC B0 ;  /* 0x0000000000007941 */ /* 0x000fea0003800000 */
.L_x_32450:
        /* <DEDUP_REMOVED lines=20> */
.L_x_32455:
[----:B------:R-:W-:-:S07]  /*9520*/  MOV R54, R170 ;  /* 0x000000aa00367202 */ /* 0x000fce0000000f00 */
.L_x_32456:
[----:B------:R-:W-:Y:S05]  /*9530*/  BSYNC B0 ;  /* 0x0000000000007941 */ /* 0x000fea0003800000 */
.L_x_32454:
        /* <DEDUP_REMOVED lines=16> */
.L_x_32460:
[----:B------:R-:W-:Y:S05]  /*9640*/  BSYNC B1 ;  /* 0x0000000000017941 */ /* 0x000fea0003800000 */
.L_x_32459:
        /* <DEDUP_REMOVED lines=44> */
.L_x_32458:
[----:B------:R-:W-:Y:S05]  /*9910*/  BSYNC B0 ;  /* 0x0000000000007941 */ /* 0x000fea0003800000 */
.L_x_32457:
        /* <DEDUP_REMOVED lines=36> */
.L_x_32462:
[----:B------:R-:W-:-:S07]  /*9b60*/  MOV R94, R170 ;  /* 0x000000aa005e7202 */ /* 0x000fce0000000f00 */
.L_x_32463:
[----:B------:R-:W-:Y:S05]  /*9b70*/  BSYNC B0 ;  /* 0x0000000000007941 */ /* 0x000fea0003800000 */
.L_x_32461:
        /* <DEDUP_REMOVED lines=16> */
.L_x_32467:
[----:B------:R-:W-:Y:S05]  /*9c80*/  BSYNC B1 ;  /* 0x0000000000017941 */ /* 0x000fea0003800000 */
.L_x_32466:
        /* <DEDUP_REMOVED lines=44> */
.L_x_32465:
[----:B------:R-:W-:Y:S05]  /*9f50*/  BSYNC B0 ;  /* 0x0000000000007941 */ /* 0x000fea0003800000 */
.L_x_32464:
        /* <DEDUP_REMOVED lines=20> */
.L_x_32469:
[----:B------:R-:W-:-:S07]  /*a0a0*/  MOV R52, R170 ;  /* 0x000000aa00347202 */ /* 0x000fce0000000f00 */
.L_x_32470:
[----:B------:R-:W-:Y:S05]  /*a0b0*/  BSYNC B0 ;  /* 0x0000000000007941 */ /* 0x000fea0003800000 */
.L_x_32468:
        /* <DEDUP_REMOVED lines=16> */
.L_x_32474:
[----:B------:R-:W-:Y:S05]  /*a1c0*/  BSYNC B1 ;  /* 0x0000000000017941 */ /* 0x000fea0003800000 */
.L_x_32473:
        /* <DEDUP_REMOVED lines=44> */
.L_x_32472:
[----:B------:R-:W-:Y:S05]  /*a490*/  BSYNC B0 ;  /* 0x0000000000007941 */ /* 0x000fea0003800000 */
.L_x_32471:
        /* <DEDUP_REMOVED lines=20> */
.L_x_32476:
[----:B------:R-:W-:-:S07]  /*a5e0*/  MOV R94, R170 ;  /* 0x000000aa005e7202 */ /* 0x000fce0000000f00 */
.L_x_32477:
[----:B------:R-:W-:Y:S05]  /*a5f0*/  BSYNC B0 ;  /* 0x0000000000007941 */ /* 0x000fea0003800000 */
.L_x_32475:
        /* <DEDUP_REMOVED lines=16> */
.L_x_32481:
[----:B------:R-:W-:Y:S05]  /*a700*/  BSYNC B1 ;  /* 0x0000000000017941 */ /* 0x000fea0003800000 */
.L_x_32480:
        /* <DEDUP_REMOVED lines=44> */
.L_x_32479:
[----:B------:R-:W-:Y:S05]  /*a9d0*/  BSYNC B0 ;  /* 0x0000000000007941 */ /* 0x000fea0003800000 */
.L_x_32478:
        /* <DEDUP_REMOVED lines=20> */
.L_x_32483:
[----:B------:R-:W-:-:S07]  /*ab20*/  MOV R54, R170 ;  /* 0x000000aa00367202 */ /* 0x000fce0000000f00 */
.L_x_32484:
[----:B------:R-:W-:Y:S05]  /*ab30*/  BSYNC B0 ;  /* 0x0000000000007941 */ /* 0x000fea0003800000 */
.L_x_32482:
        /* <DEDUP_REMOVED lines=16> */
.L_x_32488:
[----:B------:R-:W-:Y:S05]  /*ac40*/  BSYNC B1 ;  /* 0x0000000000017941 */ /* 0x000fea0003800000 */
.L_x_32487:
        /* <DEDUP_REMOVED lines=44> */
.L_x_32486:
[----:B------:R-:W-:Y:S05]  /*af10*/  BSYNC B0 ;  /* 0x0000000000007941 */ /* 0x000fea0003800000 */
.L_x_32485:
        /* <DEDUP_REMOVED lines=36> */
.L_x_32490:
[----:B------:R-:W-:-:S07]  /*b160*/  IMAD.MOV.U32 R195, RZ, RZ, R170 ;  /* 0x000000ffffc37224 */ /* 0x000fce00078e00aa */
.L_x_32491:
[----:B------:R-:W-:Y:S05]  /*b170*/  BSYNC B0 ;  /* 0x0000000000007941 */ /* 0x000fea0003800000 */
.L_x_32489:
        /* <DEDUP_REMOVED lines=16> */
.L_x_32495:
[----:B------:R-:W-:Y:S05]  /*b280*/  BSYNC B1 ;  /* 0x0000000000017941 */ /* 0x000fea0003800000 */
.L_x_32494:
        /* <DEDUP_REMOVED lines=44> */
.L_x_32493:
[----:B------:R-:W-:Y:S05]  /*b550*/  BSYNC B0 ;  /* 0x0000000000007941 */ /* 0x000fea0003800000 */
.L_x_32492:
        /* <DEDUP_REMOVED lines=20> */
.L_x_32497:
[----:B------:R-:W-:-:S07]  /*b6a0*/  IMAD.MOV.U32 R52, RZ, RZ, R170 ;  /* 0x000000ffff347224 */ /* 0x000fce00078e00aa */
.L_x_32498:
[----:B------:R-:W-:Y:S05]  /*b6b0*/  BSYNC B0 ;  /* 0x0000000000007941 */ /* 0x000fea0003800000 */
.L_x_32496:
        /* <DEDUP_REMOVED lines=16> */
.L_x_32502:
[----:B------:R-:W-:Y:S05]  /*b7c0*/  BSYNC B1 ;  /* 0x0000000000017941 */ /* 0x000fea0003800000 */
.L_x_32501:
        /* <DEDUP_REMOVED lines=44> */
.L_x_32500:
[----:B------:R-:W-:Y:S05]  /*ba90*/  BSYNC B0 ;  /* 0x0000000000007941 */ /* 0x000fea0003800000 */
.L_x_32499:
        /* <DEDUP_REMOVED lines=20> */
.L_x_32504:
[----:B------:R-:W-:-:S07]  /*bbe0*/  IMAD.MOV.U32 R195, RZ, RZ, R170 ;  /* 0x000000ffffc37224 */ /* 0x000fce00078e00aa */
.L_x_32505:
[----:B------:R-:W-:Y:S05]  /*bbf0*/  BSYNC B0 ;  /* 0x0000000000007941 */ /* 0x000fea0003800000 */
.L_x_32503:
        /* <DEDUP_REMOVED lines=16> */
.L_x_32509:
[----:B------:R-:W-:Y:S05]  /*bd00*/  BSYNC B1 ;  /* 0x0000000000017941 */ /* 0x000fea0003800000 */
.L_x_32508:
        /* <DEDUP_REMOVED lines=44> */
.L_x_32507:
[----:B------:R-:W-:Y:S05]  /*bfd0*/  BSYNC B0 ;  /* 0x0000000000007941 */ /* 0x000fea0003800000 */
.L_x_32506:
        /* <DEDUP_REMOVED lines=20> */
.L_x_32511:
[----:B------:R-:W-:-:S07]  /*c120*/  IMAD.MOV.U32 R54, RZ, RZ, R170 ;  /* 0x000000ffff367224 */ /* 0x000fce00078e00aa */
.L_x_32512:
[----:B------:R-:W-:Y:S05]  /*c130*/  BSYNC B0 ;  /* 0x0000000000007941 */ /* 0x000fea0003800000 */
.L_x_32510:
        /* <DEDUP_REMOVED lines=16> */
.L_x_32516:
[----:B------:R-:W-:Y:S05]  /*c240*/  BSYNC B1 ;  /* 0x0000000000017941 */ /* 0x000fea0003800000 */
.L_x_32515:
        /* <DEDUP_REMOVED lines=44> */
.L_x_32514:
[----:B------:R-:W-:Y:S05]  /*c510*/  BSYNC B0 ;  /* 0x0000000000007941 */ /* 0x000fea0003800000 */
.L_x_32513:
[----:B------:R-:W-:Y:S01]  /*c520*/  I2FP.F32.U32 R59, R54 ;  /* 0x00000036003b7245 */ /* 0x000fe20000201000 */
[----:B------:R-:W0:Y:S01]  /*c530*/  @P1 LDC.64 R52, c[0x0][0x230] ;  /* 0x00008c00ff341b82 */ /* 0x000e220000000a00 */
[----:B------:R-:W-:Y:S01]  /*c540*/  FMUL.FTZ R55, R55, R206 ;  /* 0x000000ce37377220 */ /* 0x000fe20000410000 */
[----:B------:R-:W-:Y:S01]  /*c550*/  SEL R95, RZ, 0x10000, P4 ;  /* 0x00010000ff5f7807 */ /* 0x000fe20002000000 */
[----:B------:R-:W-:-:S04]  /*c560*/  IMAD.WIDE.U32 R220, R213, 0x10, R218 ;  /* 0x00000010d5dc7825 */ /* 0x000fc800078e00da */
[----:B------:R-:W-:Y:S01]  /*c570*/  FFMA.FTZ R59, R59, R200, 1.1641532182693481445e-10 ;  /* 0x2f0000003b3b7423 */ /* 0x000fe200000100c8 */
[----:B------:R-:W-:Y:S01]  /*c580*/  FMUL.FTZ R55, R55, R204 ;  /* 0x000000cc37377220 */ /* 0x000fe20000410000 */
[----:B------:R-:W-:-:S03]  /*c590*/  IADD3 R215, R198, 0x100, RZ ;  /* 0x00000100c6d77810 */ /* 0x000fc60007ffe0ff */
[----:B------:R-:W-:Y:S02]  /*c5a0*/  FSETP.GTU.FTZ.AND P4, PT, R59, R202, PT ;  /* 0x000000ca3b00720b */ /* 0x000fe40003f9c000 */
[----:B------:R-:W-:Y:S02]  /*c5b0*/  SEL R59, RZ, 0x100, P3 ;  /* 0x00000100ff3b7807 */ /* 0x000fe40001800000 */
[----:B------:R-:W-:Y:S02]  /*c5c0*/  SEL R54, RZ, 0x1000000, P4 ;  /* 0x01000000ff367807 */ /* 0x000fe40002000000 */
[----:B------:R-:W-:Y:S02]  /*c5d0*/  FSEL R55, R55, RZ, !P4 ;  /* 0x000000ff37377208 */ /* 0x000fe40006000000 */
[----:B------:R-:W-:Y:S02]  /*c5e0*/  IADD3 R54, R59, R54, R95 ;  /* 0x000000363b367210 */ /* 0x000fe40007ffe05f */
[----:B------:R-:W-:Y:S01]  /*c5f0*/  SEL R95, RZ, 0x1, P2 ;  /* 0x00000001ff5f7807 */ /* 0x000fe20001000000 */
[----:B------:R-:W-:-:S04]  /*c600*/  FMUL.FTZ R59, R162, R55 ;  /* 0x00000037a23b7220 */ /* 0x000fc80000410000 */
[----:B------:R-:W-:Y:S02]  /*c610*/  IMAD.IADD R195, R54, 0x1, R95 ;  /* 0x0000000136c37824 */ /* 0x000fe400078e025f */
        /* <DEDUP_REMOVED lines=20> */
.L_x_32518:
[----:B------:R-:W-:-:S07]  /*c760*/  MOV R195, R170 ;  /* 0x000000aa00c37202 */ /* 0x000fce0000000f00 */
.L_x_32519:
[----:B------:R-:W-:Y:S05]  /*c770*/  BSYNC B0 ;  /* 0x0000000000007941 */ /* 0x000fea0003800000 */
.L_x_32517:
        /* <DEDUP_REMOVED lines=16> */
.L_x_32523:
[----:B------:R-:W-:Y:S05]  /*c880*/  BSYNC B1 ;  /* 0x0000000000017941 */ /* 0x000fea0003800000 */
.L_x_32522:
        /* <DEDUP_REMOVED lines=44> */
.L_x_32521:
[----:B------:R-:W-:Y:S05]  /*cb50*/  BSYNC B0 ;  /* 0x0000000000007941 */ /* 0x000fea0003800000 */
.L_x_32520:
        /* <DEDUP_REMOVED lines=20> */
.L_x_32525:
[----:B------:R-:W-:-:S07]  /*cca0*/  MOV R195, R170 ;  /* 0x000000aa00c37202 */ /* 0x000fce0000000f00 */
.L_x_32526:
[----:B------:R-:W-:Y:S05]  /*ccb0*/  BSYNC B0 ;  /* 0x0000000000007941 */ /* 0x000fea0003800000 */
.L_x_32524:
        /* <DEDUP_REMOVED lines=16> */
.L_x_32530:
[----:B------:R-:W-:Y:S05]  /*cdc0*/  BSYNC B1 ;  /* 0x0000000000017941 */ /* 0x000fea0003800000 */
.L_x_32529:
        /* <DEDUP_REMOVED lines=44> */
.L_x_32528:
[----:B------:R-:W-:Y:S05]  /*d090*/  BSYNC B0 ;  /* 0x0000000000007941 */ /* 0x000fea0003800000 */
.L_x_32527:
        /* <DEDUP_REMOVED lines=20> */
.L_x_32532:
[----:B------:R-:W-:-:S07]  /*d1e0*/  MOV R195, R170 ;  /* 0x000000aa00c37202 */ /* 0x000fce0000000f00 */
.L_x_32533:
[----:B------:R-:W-:Y:S05]  /*d1f0*/  BSYNC B0 ;  /* 0x0000000000007941 */ /* 0x000fea0003800000 */
.L_x_32531:
        /* <DEDUP_REMOVED lines=16> */
.L_x_32537:
[----:B------:R-:W-:Y:S05]  /*d300*/  BSYNC B1 ;  /* 0x0000000000017941 */ /* 0x000fea0003800000 */
.L_x_32536:
        /* <DEDUP_REMOVED lines=44> */
.L_x_32535:
[----:B------:R-:W-:Y:S05]  /*d5d0*/  BSYNC B0 ;  /* 0x0000000000007941 */ /* 0x000fea0003800000 */
.L_x_32534:
        /* <DEDUP_REMOVED lines=20> */
.L_x_32539:
[----:B------:R-:W-:-:S07]  /*d720*/  MOV R195, R170 ;  /* 0x000000aa00c37202 */ /* 0x000fce0000000f00 */
.L_x_32540:
[----:B------:R-:W-:Y:S05]  /*d730*/  BSYNC B0 ;  /* 0x0000000000007941 */ /* 0x000fea0003800000 */
.L_x_32538:
        /* <DEDUP_REMOVED lines=16> */
.L_x_32544:
[----:B------:R-:W-:Y:S05]  /*d840*/  BSYNC B1 ;  /* 0x0000000000017941 */ /* 0x000fea0003800000 */
.L_x_32543:
        /* <DEDUP_REMOVED lines=44> */
.L_x_32542:
[----:B------:R-:W-:Y:S05]  /*db10*/  BSYNC B0 ;  /* 0x0000000000007941 */ /* 0x000fea0003800000 */
.L_x_32541:
[----:B------:R-:W-:Y:S01]  /*db20*/  I2FP.F32.U32 R195, R195 ;  /* 0x000000c300c37245 */ /* 0x000fe20000201000 */
[----:B------:R-:W0:Y:S01]  /*db30*/  @P1 LDC.64 R94, c[0x0][0x230] ;  /* 0x00008c00ff5e1b82 */ /* 0x000e220000000a00 */
[----:B------:R-:W-:Y:S01]  /*db40*/  FMUL.FTZ R55, R55, R206 ;  /* 0x000000ce37377220 */ /* 0x000fe20000410000 */
[----:B------:R-:W-:Y:S01]  /*db50*/  SEL R208, RZ, 0x10000, P4 ;  /* 0x00010000ffd07807 */ /* 0x000fe20002000000 */
[----:B------:R-:W-:-:S04]  /*db60*/  IMAD.WIDE.U32 R222, R215, 0x10, R218 ;  /* 0x00000010d7de7825 */ /* 0x000fc800078e00da */
[----:B------:R-:W-:Y:S01]  /*db70*/  FFMA.FTZ R195, R195, R200, 1.1641532182693481445e-10 ;  /* 0x2f000000c3c37423 */ /* 0x000fe200000100c8 */
[----:B------:R-:W-:Y:S01]  /*db80*/  FMUL.FTZ R55, R55, R204 ;  /* 0x000000cc37377220 */ /* 0x000fe20000410000 */
[----:B------:R-:W-:Y:S01]  /*db90*/  SEL R205, RZ, 0x100, P3 ;  /* 0x00000100ffcd7807 */ /* 0x000fe20001800000 */
[----:B------:R-:W-:Y:S02]  /*dba0*/  IMAD.WIDE.U32 R220, R215, 0x4, R216 ;  /* 0x00000004d7dc7825 */ /* 0x000fe400078e00d8 */
[----:B------:R-:W-:-:S04]  /*dbb0*/  FSETP.GTU.FTZ.AND P4, PT, R195, R202, PT ;  /* 0x000000cac300720b */ /* 0x000fc80003f9c000 */
[----:B------:R-:W-:Y:S02]  /*dbc0*/  SEL R195, RZ, 0x1000000, P4 ;  /* 0x01000000ffc37807 */ /* 0x000fe40002000000 */
[----:B------:R-:W-:Y:S02]  /*dbd0*/  FSEL R55, R55, RZ, !P4 ;  /* 0x000000ff37377208 */ /* 0x000fe40006000000 */
[----:B------:R-:W-:Y:S02]  /*dbe0*/  IADD3 R195, R205, R195, R208 ;  /* 0x000000c3cdc37210 */ /* 0x000fe40007ffe0d0 */
[----:B------:R-:W-:Y:S01]  /*dbf0*/  IADD3 R205, R198, 0x120, RZ ;  /* 0x00000120c6cd7810 */ /* 0x000fe20007ffe0ff */
[----:B------:R-:W-:Y:S01]  /*dc00*/  FMUL.FTZ R55, R164, R55 ;  /* 0x00000037a4377220 */ /* 0x000fe20000410000 */
[----:B------:R-:W-:-:S03]  /*dc10*/  SEL R208, RZ, 0x1, P2 ;  /* 0x00000001ffd07807 */ /* 0x000fc60001000000 */
[----:B------:R-:W-:Y:S01]  /*dc20*/  @P0 FADD.FTZ R55, R91, R55 ;  /* 0x000000375b370221 */ /* 0x000fe20000010000 */
[----:B------:R-:W-:Y:S01]  /*dc30*/  IADD3 R195, R195, R208, RZ ;  /* 0x000000d0c3c37210 */ /* 0x000fe20007ffe0ff */
[----:B------:R-:W-:-:S03]  /*dc40*/  IMAD.WIDE.U32 R92, R205, 0x10, R92 ;  /* 0x00000010cd5c7825 */ /* 0x000fc600078e005c */
[----:B------:R1:W-:Y:S01]  /*dc50*/  STG.E.128 desc[UR4][R222.64], R52 ;  /* 0x00000034de007986 */ /* 0x0003e2000c101d04 */
[----:B0-----:R-:W-:-:S03]  /*dc60*/  @P1 IMAD.WIDE.U32 R224, R205, 0x10, R94 ;  /* 0x00000010cde01825 */ /* 0x001fc600078e005e */
[----:B------:R1:W-:Y:S04]  /*dc70*/  STG.E desc[UR4][R220.64], R195 ;  /* 0x000000c3dc007986 */ /* 0x0003e8000c101904 */
[----:B------:R-:W5:Y:S04]  /*dc80*/  LDG.E.128 R92, desc[UR4][R92.64] ;  /* 0x000000045c5c7981 */ /* 0x000f68000c1e1d00 */
        /* <DEDUP_REMOVED lines=13> */
.L_x_32546:
[----:B------:R-:W-:-:S07]  /*dd60*/  MOV R195, R170 ;  /* 0x000000aa00c37202 */ /* 0x000fce0000000f00 */
.L_x_32547:
[----:B------:R-:W-:Y:S05]  /*dd70*/  BSYNC B0 ;  /* 0x0000000000007941 */ /* 0x000fea0003800000 */
.L_x_32545:
        /* <DEDUP_REMOVED lines=16> */
.L_x_32551:
[----:B------:R-:W-:Y:S05]  /*de80*/  BSYNC B1 ;  /* 0x0000000000017941 */ /* 0x000fea0003800000 */
.L_x_32550:
        /* <DEDUP_REMOVED lines=44> */
.L_x_32549:
[----:B------:R-:W-:Y:S05]  /*e150*/  BSYNC B0 ;  /* 0x0000000000007941 */ /* 0x000fea0003800000 */
.L_x_32548:
        /* <DEDUP_REMOVED lines=20> */
.L_x_32553:
[----:B------:R-:W-:-:S07]  /*e2a0*/  MOV R195, R170 ;  /* 0x000000aa00c37202 */ /* 0x000fce0000000f00 */
.L_x_32554:
[----:B------:R-:W-:Y:S05]  /*e2b0*/  BSYNC B0 ;  /* 0x0000000000007941 */ /* 0x000fea0003800000 */
.L_x_32552:
        /* <DEDUP_REMOVED lines=16> */
.L_x_32558:
[----:B------:R-:W-:Y:S05]  /*e3c0*/  BSYNC B1 ;  /* 0x0000000000017941 */ /* 0x000fea0003800000 */
.L_x_32557:
        /* <DEDUP_REMOVED lines=44> */
.L_x_32556:
[----:B------:R-:W-:Y:S05]  /*e690*/  BSYNC B0 ;  /* 0x0000000000007941 */ /* 0x000fea0003800000 */
.L_x_32555:
        /* <DEDUP_REMOVED lines=20> */
.L_x_32560:
[----:B------:R-:W-:-:S07]  /*e7e0*/  IMAD.MOV.U32 R195, RZ, RZ, R170 ;  /* 0x000000ffffc37224 */ /* 0x000fce00078e00aa */
.L_x_32561:
[----:B------:R-:W-:Y:S05]  /*e7f0*/  BSYNC B0 ;  /* 0x0000000000007941 */ /* 0x000fea0003800000 */
.L_x_32559:
        /* <DEDUP_REMOVED lines=16> */
.L_x_32565:
[----:B------:R-:W-:Y:S05]  /*e900*/  BSYNC B1 ;  /* 0x0000000000017941 */ /* 0x000fea0003800000 */
.L_x_32564:
        /* <DEDUP_REMOVED lines=44> */
.L_x_32563:
[----:B------:R-:W-:Y:S05]  /*ebd0*/  BSYNC B0 ;  /* 0x0000000000007941 */ /* 0x000fea0003800000 */
.L_x_32562:
[----:B------:R-:W-:Y:S01]  /*ebe0*/  I2FP.F32.U32 R195, R195 ;  /* 0x000000c300c37245 */ /* 0x000fe20000201000 */
[----:B------:R-:W-:Y:S01]  /*ebf0*/  FMUL.FTZ R221, R94, R206 ;  /* 0x000000ce5edd7220 */ /* 0x000fe20000410000 */
[----:B------:R-:W-:Y:S01]  /*ec00*/  ISETP.NE.AND P4, PT, R212, 0x1, PT ;  /* 0x00000001d400780c */ /* 0x000fe20003f85270 */
[----:B------:R-:W-:Y:S02]  /*ec10*/  BSSY B0, `(.L_x_32566) ;  /* 0x0000012000007945 */ /* 0x000fe40003800000 */
[----:B------:R-:W-:Y:S01]  /*ec20*/  FFMA.FTZ R195, R195, R200, 1.1641532182693481445e-10 ;  /* 0x2f000000c3c37423 */ /* 0x000fe200000100c8 */
[----:B------:R-:W-:-:S04]  /*ec30*/  FMUL.FTZ R221, R221, R204 ;  /* 0x000000ccdddd7220 */ /* 0x000fc80000410000 */
[----:B------:R-:W-:Y:S02]  /*ec40*/  FSETP.GTU.FTZ.AND P3, PT, R195, R202, PT ;  /* 0x000000cac300720b */ /* 0x000fe40003f7c000 */
        /* <DEDUP_REMOVED lines=13> */
.L_x_32567:
[----:B------:R-:W-:-:S07]  /*ed20*/  MOV R208, R170 ;  /* 0x000000aa00d07202 */ /* 0x000fce0000000f00 */
.L_x_32568:
[----:B------:R-:W-:Y:S05]  /*ed30*/  BSYNC B0 ;  /* 0x0000000000007941 */ /* 0x000fea0003800000 */
.L_x_32566:
        /* <DEDUP_REMOVED lines=16> */
.L_x_32572:
[----:B------:R-:W-:Y:S05]  /*ee40*/  BSYNC B1 ;  /* 0x0000000000017941 */ /* 0x000fea0003800000 */
.L_x_32571:
[----:B------:R-:W-:Y:S01]  /*ee50*/  IMAD.HI.U32 R195, R190, -0x326172a9, RZ ;  /* 0xcd9e8d57bec37827 */ /* 0x000fe200078e00ff */
[----:B------:R-:W-:-:S03]  /*ee60*/  LOP3.LUT R40, R40, R115, R197, 0x96, !PT ;  /* 0x0000007328287212 */ /* 0x000fc600078e96c5 */
[----:B------:R-:W-:Y:S01]  /*ee70*/  IMAD R42, R190, -0x326172a9, RZ ;  /* 0xcd9e8d57be2a7824 */ /* 0x000fe200078e02ff */
[----:B------:R-:W-:Y:S01]  /*ee80*/  LOP3.LUT R195, R195, R188, R196, 0x96, !PT ;  /* 0x000000bcc3c37212 */ /* 0x000fe200078e96c4 */
[----:B------:R-:W-:-:S04]  /*ee90*/  IMAD.WIDE.U32 R220, R40, -0x326172a9, RZ ;  /* 0xcd9e8d5728dc7825 */ /* 0x000fc800078e00ff */
[----:B------:R-:W-:Y:S01]  /*eea0*/  IMAD R223, R189, -0x2daee0ad, RZ ;  /* 0xd2511f53bddf7824 */ /* 0x000fe200078e02ff */
[----:B------:R-:W-:Y:S01]  /*eeb0*/  LOP3.LUT R42, R221, R42, R103, 0x96, !PT ;  /* 0x0000002add2a7212 */ /* 0x000fe200078e9667 */
[----:B------:R-:W-:Y:S01]  /*eec0*/  IMAD.WIDE.U32 R224, R195, -0x2daee0ad, RZ ;  /* 0xd2511f53c3e07825 */ /* 0x000fe200078e00ff */
[----:B------:R-:W-:-:S03]  /*eed0*/  HFMA2.MMA R195, -RZ, RZ, 0, 0 ;  /* 0x00000000ffc37435 */ /* 0x000fc600000001ff */
        /* <DEDUP_REMOVED lines=35> */
.L_x_32570:
[----:B------:R-:W-:Y:S05]  /*f110*/  BSYNC B0 ;  /* 0x0000000000007941 */ /* 0x000fea0003800000 */
.L_x_32569:
[----:B------:R-:W-:Y:S01]  /*f120*/  FADD.FTZ R210, RZ, R84 ;  /* 0x00000054ffd27221 */ /* 0x000fe20000010000 */
[----:B------:R-:W-:Y:S01]  /*f130*/  FMUL.FTZ R95, R95, R206 ;  /* 0x000000ce5f5f7220 */ /* 0x000fe20000410000 */
[----:B------:R-:W-:Y:S01]  /*f140*/  IMAD.WIDE.U32 R218, R205, 0x10, R218 ;  /* 0x00000010cdda7825 */ /* 0x000fe200078e00da */
[----:B------:R-:W-:-:S03]  /*f150*/  UMOV UR6, 0xffffffff ;  /* 0xffffffff00067882 */ /* 0x000fc60000000000 */
[----:B------:R-:W-:Y:S01]  /*f160*/  FADD.FTZ R221, R85, R210 ;  /* 0x000000d255dd7221 */ /* 0x000fe20000010000 */
[----:B------:R-:W-:Y:S01]  /*f170*/  FMUL.FTZ R95, R95, R204 ;  /* 0x000000cc5f5f7220 */ /* 0x000fe20000410000 */
        /* <DEDUP_REMOVED lines=32> */
[----:B------:R-:W-:Y:S02]  /*f380*/  SEL R221, RZ, 0x10000, P3 ;  /* 0x00010000ffdd7807 */ /* 0x000fe40001800000 */
[----:B------:R-:W-:Y:S01]  /*f390*/  FSEL R95, R95, RZ, !P4 ;  /* 0x000000ff5f5f7208 */ /* 0x000fe20006000000 */
[----:B------:R-:W-:Y:S01]  /*f3a0*/  FADD.FTZ R204, R58, R223 ;  /* 0x000000df3acc7221 */ /* 0x000fe20000010000 */
[----:B------:R-:W-:Y:S02]  /*f3b0*/  SEL R202, RZ, 0x100, P2 ;  /* 0x00000100ffca7807 */ /* 0x000fe40001000000 */
[----:B------:R-:W-:Y:S01]  /*f3c0*/  SEL R200, RZ, 0x1000000, P4 ;  /* 0x01000000ffc87807 */ /* 0x000fe20002000000 */
[----:B------:R-:W-:Y:S01]  /*f3d0*/  FADD.FTZ R223, R59, R204 ;  /* 0x000000cc3bdf7221 */ /* 0x000fe20000010000 */
[----:B------:R-:W-:-:S02]  /*f3e0*/  FMUL.FTZ R95, R166, R95 ;  /* 0x0000005fa65f7220 */ /* 0x000fc40000410000 */
[----:B------:R-:W-:Y:S01]  /*f3f0*/  IADD3 R200, R202, R200, R221 ;  /* 0x000000c8cac87210 */ /* 0x000fe20007ffe0dd */
[----:B------:R-:W-:Y:S01]  /*f400*/  FADD.FTZ R202, R52, R223 ;  /* 0x000000df34ca7221 */ /* 0x000fe20000010000 */
[----:B------:R-:W-:Y:S01]  /*f410*/  SEL R221, RZ, 0x1, P1 ;  /* 0x00000001ffdd7807 */ /* 0x000fe20000800000 */
[----:B------:R-:W-:Y:S01]  /*f420*/  @P0 FADD.FTZ R95, R91, R95 ;  /* 0x0000005f5b5f0221 */ /* 0x000fe20000010000 */
[----:B------:R-:W-:Y:S01]  /*f430*/  ISETP.NE.AND P0, PT, R191, RZ, PT ;  /* 0x000000ffbf00720c */ /* 0x000fe20003f05270 */
[----:B------:R-:W-:Y:S01]  /*f440*/  FADD.FTZ R223, R53, R202 ;  /* 0x000000ca35df7221 */ /* 0x000fe20000010000 */
[----:B------:R-:W-:Y:S02]  /*f450*/  IADD3 R221, R200, R221, RZ ;  /* 0x000000ddc8dd7210 */ /* 0x000fe40007ffe0ff */
[----:B------:R0:W-:Y:S01]  /*f460*/  STG.E.128 desc[UR4][R218.64], R92 ;  /* 0x0000005cda007986 */ /* 0x0001e2000c101d04 */
[----:B------:R-:W-:-:S03]  /*f470*/  FADD.FTZ R200, R54, R223 ;  /* 0x000000df36c87221 */ /* 0x000fc60000010000 */
[----:B------:R0:W-:Y:S01]  /*f480*/  STG.E desc[UR4][R216.64], R221 ;  /* 0x000000ddd8007986 */ /* 0x0001e2000c101904 */
        /* <DEDUP_REMOVED lines=107> */
.L_x_32586:
[----:B------:R-:W-:Y:S01]  /*fb40*/  ISETP.NE.AND P1, PT, R193, RZ, PT ;  /* 0x000000ffc100720c */ /* 0x000fe20003f25270 */
[----:B-1----:R-:W-:Y:S01]  /*fb50*/  FADD.FTZ R221, R208, R221 ;  /* 0x000000ddd0dd7221 */ /* 0x002fe20000010000 */
[C---:B------:R-:W-:Y:S02]  /*fb60*/  FMUL.FTZ R210, R202.reuse, R202 ;  /* 0x000000cacad27220 */ /* 0x040fe40000410000 */
[----:B------:R-:W-:Y:S01]  /*fb70*/  FSEL R200, R202, RZ, !P1 ;  /* 0x000000ffcac87208 */ /* 0x000fe20004800000 */
[----:B------:R-:W-:Y:S02]  /*fb80*/  FFMA.FTZ R214, R221, R204, UR12 ;  /* 0x0000000cddd67e23 */ /* 0x000fe400080100cc */
[----:B------:R-:W-:Y:S02]  /*fb90*/  FSEL R217, R210, RZ, P1 ;  /* 0x000000ffd2d97208 */ /* 0x000fe40000800000 */
[--C-:B------:R-:W-:Y:S01]  /*fba0*/  FADD.FTZ R204, R72, -R200.reuse ;  /* 0x800000c848cc7221 */ /* 0x100fe20000010000 */
[--C-:B------:R-:W-:Y:S01]  /*fbb0*/  FADD.FTZ R206, R73, -R200.reuse ;  /* 0x800000c849ce7221 */ /* 0x100fe20000010000 */
[--C-:B0-----:R-:W-:Y:S01]  /*fbc0*/  FADD.FTZ R208, R64, -R200.reuse ;  /* 0x800000c840d07221 */ /* 0x101fe20000010000 */
[----:B------:R-:W0:Y:S01]  /*fbd0*/  @!P0 LDC.64 R72, c[0x0][0x250] ;  /* 0x00009400ff488b82 */ /* 0x000e220000000a00 */
[--C-:B------:R-:W-:Y:S01]  /*fbe0*/  FADD.FTZ R210, R65, -R200.reuse ;  /* 0x800000c841d27221 */ /* 0x100fe20000010000 */
[----:B------:R-:W-:Y:S01]  /*fbf0*/  FADD.FTZ R217, R214, R217 ;  /* 0x000000d9d6d97221 */ /* 0x000fe20000010000 */
[--C-:B------:R-:W-:Y:S01]  /*fc00*/  FADD.FTZ R214, R61, -R200.reuse ;  /* 0x800000c83dd67221 */ /* 0x100fe20000010000 */
[--C-:B------:R-:W-:Y:S01]  /*fc10*/  FADD.FTZ R218, R56, -R200.reuse ;  /* 0x800000c838da7221 */ /* 0x100fe20000010000 */
[--C-:B------:R-:W-:Y:S01]  /*fc20*/  FADD.FTZ R220, R57, -R200.reuse ;  /* 0x800000c839dc7221 */ /* 0x100fe20000010000 */
[----:B------:R-:W1:Y:S01]  /*fc30*/  MUFU.RSQ R61, R217 ;  /* 0x000000d9003d7308 */ /* 0x000e620000001400 */
        /* <DEDUP_REMOVED lines=12> */
[--C-:B------:R-:W-:Y:S01]  /*fd00*/  FADD.FTZ R83, R83, -R200.reuse ;  /* 0x800000c853537221 */ /* 0x100fe20000010000 */
[----:B------:R-:W-:Y:S01]  /*fd10*/  LEA R58, P1, R198, UR14, 0x4 ;  /* 0x0000000ec63a7c11 */ /* 0x000fe2000f8220ff */
[--C-:B------:R-:W-:Y:S01]  /*fd20*/  FADD.FTZ R78, R78, -R200.reuse ;  /* 0x800000c84e4e7221 */ /* 0x100fe20000010000 */
[----:B------:R-:W-:Y:S01]  /*fd30*/  FADD.FTZ R79, R79, -R200 ;  /* 0x800000c84f4f7221 */ /* 0x000fe20000010000 */
[----:B-1----:R-:W-:Y:S01]  /*fd40*/  FMUL.FTZ R76, R61, R76 ;  /* 0x0000004c3d4c7220 */ /* 0x002fe20000410000 */
[----:B0-----:R-:W-:-:S04]  /*fd50*/  @!P0 IMAD.WIDE R234, R192, 0x4, R72 ;  /* 0x00000004c0ea8825 */ /* 0x001fc800078e0248 */
[----:B------:R-:W-:Y:S01]  /*fd60*/  FMUL.FTZ R77, R61, R77 ;  /* 0x0000004d3d4d7220 */ /* 0x000fe20000410000 */
[--C-:B------:R-:W-:Y:S01]  /*fd70*/  FADD.FTZ R52, R52, -R200.reuse ;  /* 0x800000c834347221 */ /* 0x100fe20000010000 */
[--C-:B------:R-:W-:Y:S01]  /*fd80*/  FADD.FTZ R226, R53, -R200.reuse ;  /* 0x800000c835e27221 */ /* 0x100fe20000010000 */
[--C-:B------:R-:W-:Y:S01]  /*fd90*/  FADD.FTZ R54, R54, -R200.reuse ;  /* 0x800000c836367221 */ /* 0x100fe20000010000 */
[----:B------:R-:W-:Y:S01]  /*fda0*/  @!P0 STG.E desc[UR4][R234.64], R202 ;  /* 0x000000caea008986 */ /* 0x000fe2000c101904 */
[--C-:B------:R-:W-:Y:S01]  /*fdb0*/  FADD.FTZ R228, R55, -R200.reuse ;  /* 0x800000c837e47221 */ /* 0x100fe20000010000 */
[----:B------:R-:W-:Y:S01]  /*fdc0*/  FADD.FTZ R74, R74, -R200 ;  /* 0x800000c84a4a7221 */ /* 0x000fe20000010000 */
[----:B--2---:R-:W-:-:S04]  /*fdd0*/  @!P0 IMAD.WIDE R64, R192, 0x4, R64 ;  /* 0x00000004c0408825 */ /* 0x004fc800078e0240 */
        /* <DEDUP_REMOVED lines=15> */
[----:B------:R-:W-:Y:S01]  /*fed0*/  FMUL.FTZ R225, R61, R84 ;  /* 0x000000543de17220 */ /* 0x000fe20000410000 */
[----:B0-----:R-:W-:Y:S01]  /*fee0*/  FFMA.FTZ R65, R141, R77, R120 ;  /* 0x0000004d8d417223 */ /* 0x001fe20000010078 */
[----:B------:R-:W-:Y:S01]  /*fef0*/  FFMA.FTZ R64, R16, R76, R37 ;  /* 0x0000004c10407223 */ /* 0x000fe20000010025 */
[C---:B------:R-:W-:Y:S01]  /*ff00*/  FMUL.FTZ R53, R61.reuse, R85 ;  /* 0x000000553d357220 */ /* 0x040fe20000410000 */
[----:B------:R-:W0:Y:S01]  /*ff10*/  LDC.64 R76, c[0x0][0x210] ;  /* 0x00008400ff4c7b82 */ /* 0x000e220000000a00 */
[C---:B------:R-:W-:Y:S01]  /*ff20*/  FMUL.FTZ R227, R61.reuse, R86 ;  /* 0x000000563de37220 */ /* 0x040fe20000410000 */
[----:B------:R-:W-:Y:S01]  /*ff30*/  FMUL.FTZ R55, R61, R87 ;  /* 0x000000573d377220 */ /* 0x000fe20000410000 */
[----:B------:R-:W-:Y:S01]  /*ff40*/  FADD.FTZ R200, R95, -R200 ;  /* 0x800000c85fc87221 */ /* 0x000fe20000010000 */
[----:B------:R-:W-:Y:S01]  /*ff50*/  LEA.HI.X R59, R198, UR15, RZ, 0x4, P1 ;  /* 0x0000000fc63b7c11 */ /* 0x000fe200088f24ff */
        /* <DEDUP_REMOVED lines=38> */
[----:B---3--:R-:W-:-:S04]  /*101c0*/  IMAD.WIDE.U32 R232, R199, 0x10, R56 ;  /* 0x00000010c7e87825 */ /* 0x008fc800078e0038 */
        /* <DEDUP_REMOVED lines=20> */
[----:B0-----:R-:W-:Y:S02]  /*10310*/  LEA R192, R76, R192, 0x2 ;  /* 0x000000c04cc07211 */ /* 0x001fe400078e10ff */
[----:B------:R-:W-:Y:S01]  /*10320*/  IMAD.WIDE.U32 R80, R211, 0x10, R56 ;  /* 0x00000010d3507825 */ /* 0x000fe200078e0038 */
[----:B------:R0:W-:Y:S01]  /*10330*/  STG.E.128 desc[UR4][R234.64], R64 ;  /* 0x00000040ea007986 */ /* 0x0001e2000c101d04 */
[----:B------:R-:W-:-:S02]  /*10340*/  ISETP.GE.AND P0, PT, R192, R77, PT ;  /* 0x0000004dc000720c */ /* 0x000fc40003f06270 */
[--C-:B------:R-:W-:Y:S01]  /*10350*/  IMAD.WIDE.U32 R78, R213, 0x10, R56.reuse ;  /* 0x00000010d54e7825 */ /* 0x100fe200078e0038 */
[----:B------:R3:W-:Y:S03]  /*10360*/  STG.E.128 desc[UR4][R236.64], R68 ;  /* 0x00000044ec007986 */ /* 0x0007e6000c101d04 */
[----:B------:R-:W-:-:S04]  /*10370*/  IMAD.WIDE.U32 R230, R215, 0x10, R56 ;  /* 0x00000010d7e67825 */ /* 0x000fc800078e0038 */
[----:B-1----:R-:W-:Y:S01]  /*10380*/  FFMA.FTZ R55, R146, R212, R127 ;  /* 0x000000d492377223 */ /* 0x002fe2000001007f */
        /* <DEDUP_REMOVED lines=12> */
[----:B0-----:R-:W-:Y:S01]  /*10450*/  FFMA.FTZ R67, R152, R228, R133 ;  /* 0x000000e498437223 */ /* 0x001fe20000010085 */
        /* <DEDUP_REMOVED lines=15> */
.L_x_32573:
[----:B------:R-:W-:Y:S01]  /*10550*/  HFMA2.MMA R212, -RZ, RZ, 0, 5.9604644775390625e-08 ;  /* 0x00000001ffd47435 */ /* 0x000fe200000001ff */
[----:B------:R-:W-:Y:S01]  /*10560*/  BSSY B0, `(.L_x_32575) ;  /* 0x0000007000007945 */ /* 0x000fe20003800000 */
[----:B------:R-:W-:Y:S01]  /*10570*/  IMAD.MOV.U32 R223, RZ, RZ, R200 ;  /* 0x000000ffffdf7224 */ /* 0x000fe200078e00c8 */
[----:B------:R-:W-:Y:S02]  /*10580*/  MOV R225, 0x1f ;  /* 0x0000001f00e17802 */ /* 0x000fe40000000f00 */
[----:B------:R-:W-:-:S07]  /*10590*/  MOV R210, 0xffffffff ;  /* 0xffffffff00d27802 */ /* 0x000fce0000000f00 */
[----:B------:R-:W-:Y:S05]  /*105a0*/  WARPSYNC.COLLECTIVE R210, `(.L_x_32576) ;  /* 0x00000000d2087348 */ /* 0x000fea0003c00000 */
[----:B------:R0:W1:Y:S02]  /*105b0*/  SHFL.BFLY P1, R221, R223, R212, R225 ;  /* 0x0c0000d4dfdd7389 */ /* 0x00006400000200e1 */
[----:B01----:R-:W-:Y:S01]  /*105c0*/  ENDCOLLECTIVE ;  /* 0x000000000000791b */ /* 0x003fe20003800000 */
.L_x_32576:
[----:B------:R-:W-:Y:S05]  /*105d0*/  BSYNC B0 ;  /* 0x0000000000007941 */ /* 0x000fea0003800000 */
.L_x_32575:
[----:B------:R-:W-:Y:S01]  /*105e0*/  IMAD.MOV.U32 R217, RZ, RZ, R221 ;  /* 0x000000ffffd97224 */ /* 0x000fe200078e00dd */
[----:B------:R-:W-:Y:S01]  /*105f0*/  HFMA2.MMA R212, -RZ, RZ, 0, 1.1920928955078125e-07 ;  /* 0x00000002ffd47435 */ /* 0x000fe200000001ff */
[----:B------:R-:W-:Y:S01]  /*10600*/  MOV R225, 0x1f ;  /* 0x0000001f00e17802 */ /* 0x000fe20000000f00 */
[----:B------:R-:W-:Y:S02]  /*10610*/  IMAD.MOV.U32 R210, RZ, RZ, -0x1 ;  /* 0xffffffffffd27424 */ /* 0x000fe400078e00ff */
[----:B------:R-:W-:Y:S01]  /*10620*/  FADD.FTZ R217, R200, R217 ;  /* 0x000000d9c8d97221 */ /* 0x000fe20000010000 */
[----:B------:R-:W0:Y:S04]  /*10630*/  LDC R204, c[0x0][0x290] ;  /* 0x0000a400ffcc7b82 */ /* 0x000e280000000800 */
[----:B------:R-:W-:-:S07]  /*10640*/  MOV R223, R217 ;  /* 0x000000d900df7202 */ /* 0x000fce0000000f00 */
[----:B0-----:R-:W-:Y:S05]  /*10650*/  WARPSYNC.COLLECTIVE R210, `(.L_x_32577) ;  /* 0x00000000d2087348 */ /* 0x001fea0003c00000 */
[----:B------:R1:W2:Y:S02]  /*10660*/  SHFL.BFLY P1, R221, R223, R212, R225 ;  /* 0x0c0000d4dfdd7389 */ /* 0x0002a400000200e1 */
[----:B012---:R-:W-:Y:S01]  /*10670*/  ENDCOLLECTIVE ;  /* 0x000000000000791b */ /* 0x007fe20003800000 */
.L_x_32577:
[----:B------:R-:W-:Y:S01]  /*10680*/  HFMA2.MMA R212, -RZ, RZ, 0, 2.384185791015625e-07 ;  /* 0x00000004ffd47435 */ /* 0x000fe200000001ff */
[----:B------:R-:W-:-:S05]  /*10690*/  MOV R202, R221 ;  /* 0x000000dd00ca7202 */ /* 0x000fca0000000f00 */
[----:B------:R-:W-:-:S05]  /*106a0*/  FADD.FTZ R206, R217, R202 ;  /* 0x000000cad9ce7221 */ /* 0x000fca0000010000 */
[----:B------:R-:W-:-:S07]  /*106b0*/  MOV R223, R206 ;  /* 0x000000ce00df7202 */ /* 0x000fce0000000f00 */
[----:B------:R-:W-:Y:S05]  /*106c0*/  WARPSYNC.COLLECTIVE R210, `(.L_x_32578) ;  /* 0x00000000d2087348 */ /* 0x000fea0003c00000 */
[----:B------:R0:W1:Y:S02]  /*106d0*/  SHFL.BFLY P1, R221, R223, R212, R225 ;  /* 0x0c0000d4dfdd7389 */ /* 0x00006400000200e1 */
[----:B01----:R-:W-:Y:S01]  /*106e0*/  ENDCOLLECTIVE ;  /* 0x000000000000791b */ /* 0x003fe20003800000 */
.L_x_32578:
[----:B------:R-:W-:Y:S01]  /*106f0*/  HFMA2.MMA R212, -RZ, RZ, 0, 4.76837158203125e-07 ;  /* 0x00000008ffd47435 */ /* 0x000fe200000001ff */
[----:B------:R-:W-:-:S04]  /*10700*/  IMAD.MOV.U32 R219, RZ, RZ, R221 ;  /* 0x000000ffffdb7224 */ /* 0x000fc800078e00dd */
[----:B------:R-:W-:-:S05]  /*10710*/  FADD.FTZ R219, R206, R219 ;  /* 0x000000dbcedb7221 */ /* 0x000fca0000010000 */
[----:B------:R-:W-:-:S07]  /*10720*/  MOV R223, R219 ;  /* 0x000000db00df7202 */ /* 0x000fce0000000f00 */
[----:B------:R-:W-:Y:S05]  /*10730*/  WARPSYNC.COLLECTIVE R210, `(.L_x_32579) ;  /* 0x00000000d2087348 */ /* 0x000fea0003c00000 */
[----:B------:R0:W1:Y:S02]  /*10740*/  SHFL.BFLY P1, R221, R223, R212, R225 ;  /* 0x0c0000d4dfdd7389 */ /* 0x00006400000200e1 */
[----:B01----:R-:W-:Y:S01]  /*10750*/  ENDCOLLECTIVE ;  /* 0x000000000000791b */ /* 0x003fe20003800000 */
.L_x_32579:
[----:B------:R-:W-:Y:S01]  /*10760*/  HFMA2.MMA R212, -RZ, RZ, 0, 9.5367431640625e-07 ;  /* 0x00000010ffd47435 */ /* 0x000fe200000001ff */
[----:B------:R-:W-:-:S05]  /*10770*/  MOV R202, R221 ;  /* 0x000000dd00ca7202 */ /* 0x000fca0000000f00 */
[----:B------:R-:W-:-:S04]  /*10780*/  FADD.FTZ R208, R219, R202 ;  /* 0x000000cadbd07221 */ /* 0x000fc80000010000 */
[----:B------:R-:W-:-:S07]  /*10790*/  IMAD.MOV.U32 R223, RZ, RZ, R208 ;  /* 0x000000ffffdf7224 */ /* 0x000fce00078e00d0 */
[----:B------:R-:W-:Y:S05]  /*107a0*/  WARPSYNC.COLLECTIVE R210, `(.L_x_32580) ;  /* 0x00000000d2087348 */ /* 0x000fea0003c00000 */
[----:B------:R0:W1:Y:S02]  /*107b0*/  SHFL.BFLY P1, R221, R223, R212, R225 ;  /* 0x0c0000d4dfdd7389 */ /* 0x00006400000200e1 */
[----:B01----:R-:W-:Y:S01]  /*107c0*/  ENDCOLLECTIVE ;  /* 0x000000000000791b */ /* 0x003fe20003800000 */
.L_x_32580:
        /* <DEDUP_REMOVED lines=87> */
.L_x_32581:
[----:B------:R-:W-:Y:S01]  /*10d40*/  HFMA2.MMA R212, -RZ, RZ, 0, 1.1920928955078125e-07 ;  /* 0x00000002ffd47435 */ /* 0x000fe200000001ff */
[----:B------:R-:W-:-:S04]  /*10d50*/  IMAD.MOV.U32 R217, RZ, RZ, R221 ;  /* 0x000000ffffd97224 */ /* 0x000fc800078e00dd */
[----:B------:R-:W-:-:S05]  /*10d60*/  FADD.FTZ R217, R200, R217 ;  /* 0x000000d9c8d97221 */ /* 0x000fca0000010000 */
[----:B------:R-:W-:-:S07]  /*10d70*/  MOV R223, R217 ;  /* 0x000000d900df7202 */ /* 0x000fce0000000f00 */
[----:B------:R-:W-:Y:S05]  /*10d80*/  WARPSYNC.COLLECTIVE R210, `(.L_x_32582) ;  /* 0x00000000d2087348 */ /* 0x000fea0003c00000 */
[----:B------:R0:W1:Y:S02]  /*10d90*/  SHFL.BFLY P1, R221, R223, R212, R225 ;  /* 0x0c0000d4dfdd7389 */ /* 0x00006400000200e1 */
[----:B01----:R-:W-:Y:S01]  /*10da0*/  ENDCOLLECTIVE ;  /* 0x000000000000791b */ /* 0x003fe20003800000 */
.L_x_32582:
[----:B------:R-:W-:Y:S01]  /*10db0*/  HFMA2.MMA R212, -RZ, RZ, 0, 2.384185791015625e-07 ;  /* 0x00000004ffd47435 */ /* 0x000fe200000001ff */
[----:B------:R-:W-:-:S05]  /*10dc0*/  MOV R206, R221 ;  /* 0x000000dd00ce7202 */ /* 0x000fca0000000f00 */
[----:B------:R-:W-:-:S04]  /*10dd0*/  FADD.FTZ R206, R217, R206 ;  /* 0x000000ced9ce7221 */ /* 0x000fc80000010000 */
[----:B------:R-:W-:-:S07]  /*10de0*/  IMAD.MOV.U32 R223, RZ, RZ, R206 ;  /* 0x000000ffffdf7224 */ /* 0x000fce00078e00ce */
[----:B------:R-:W-:Y:S05]  /*10df0*/  WARPSYNC.COLLECTIVE R210, `(.L_x_32583) ;  /* 0x00000000d2087348 */ /* 0x000fea0003c00000 */
[----:B------:R0:W1:Y:S02]  /*10e00*/  SHFL.BFLY P1, R221, R223, R212, R225 ;  /* 0x0c0000d4dfdd7389 */ /* 0x00006400000200e1 */
[----:B01----:R-:W-:Y:S01]  /*10e10*/  ENDCOLLECTIVE ;  /* 0x000000000000791b */ /* 0x003fe20003800000 */
.L_x_32583:
[----:B------:R-:W-:Y:S01]  /*10e20*/  IMAD.MOV.U32 R212, RZ, RZ, 0x8 ;  /* 0x00000008ffd47424 */ /* 0x000fe200078e00ff */
[----:B------:R-:W-:-:S05]  /*10e30*/  MOV R219, R221 ;  /* 0x000000dd00db7202 */ /* 0x000fca0000000f00 */
[----:B------:R-:W-:-:S05]  /*10e40*/  FADD.FTZ R219, R206, R219 ;  /* 0x000000dbcedb7221 */ /* 0x000fca0000010000 */
[----:B------:R-:W-:-:S07]  /*10e50*/  MOV R223, R219 ;  /* 0x000000db00df7202 */ /* 0x000fce0000000f00 */
[----:B------:R-:W-:Y:S05]  /*10e60*/  WARPSYNC.COLLECTIVE R210, `(.L_x_32584) ;  /* 0x00000000d2087348 */ /* 0x000fea0003c00000 */
[----:B------:R0:W1:Y:S02]  /*10e70*/  SHFL.BFLY P1, R221, R223, R212, R225 ;  /* 0x0c0000d4dfdd7389 */ /* 0x00006400000200e1 */
[----:B01----:R-:W-:Y:S01]  /*10e80*/  ENDCOLLECTIVE ;  /* 0x000000000000791b */ /* 0x003fe20003800000 */
.L_x_32584:
[----:B------:R-:W-:Y:S01]  /*10e90*/  HFMA2.MMA R212, -RZ, RZ, 0, 9.5367431640625e-07 ;  /* 0x00000010ffd47435 */ /* 0x000fe200000001ff */
[----:B------:R-:W-:-:S05]  /*10ea0*/  MOV R208, R221 ;  /* 0x000000dd00d07202 */ /* 0x000fca0000000f00 */
[----:B------:R-:W-:-:S05]  /*10eb0*/  FADD.FTZ R208, R219, R208 ;  /* 0x000000d0dbd07221 */ /* 0x000fca0000010000 */
[----:B------:R-:W-:-:S07]  /*10ec0*/  MOV R223, R208 ;  /* 0x000000d000df7202 */ /* 0x000fce0000000f00 */
[----:B------:R-:W-:Y:S05]  /*10ed0*/  WARPSYNC.COLLECTIVE R210, `(.L_x_32585) ;  /* 0x00000000d2087348 */ /* 0x000fea0003c00000 */
[----:B------:R0:W1:Y:S02]  /*10ee0*/  SHFL.BFLY P1, R221, R223, R212, R225 ;  /* 0x0c0000d4dfdd7389 */ /* 0x00006400000200e1 */
[----:B01----:R-:W-:Y:S01]  /*10ef0*/  ENDCOLLECTIVE ;  /* 0x000000000000791b */ /* 0x003fe20003800000 */
.L_x_32585:
[----:B------:R-:W-:Y:S05]  /*10f00*/  BRA `(.L_x_32586) ;  /* 0xffffffec000c7947 */ /* 0x000fea000383ffff */
.L_x_32587:
        /* <DEDUP_REMOVED lines=15> */
.L_x_37507:


//--------------------- .text._ZN10layer_norm13ln_fwd_kernelINS_13Kernel_traitsI6__halfffffjLj1280ELj1ELj4ELj1ELj16ENS_18Kernel_traits_baseILj1280ES2_ffffjLj128EEEEELb1ELb1ELb1ELb0EEEvNS_9FwdParamsE --------------------------
	.section	.text._ZN10layer_norm13ln_fwd_kernelINS_13Kernel_traitsI6__halfffffjLj1280ELj1ELj4ELj1ELj16ENS_18Kernel_traits_baseILj1280ES2_ffffjLj128EEEEELb1ELb1ELb1ELb0EEEvNS_9FwdParamsE,"ax",@progbits
	.align	128
        .global         _ZN10layer_norm13ln_fwd_kernelINS_13Kernel_traitsI6__halfffffjLj1280ELj1ELj4ELj1ELj16ENS_18Kernel_traits_baseILj1280ES2_ffffjLj128EEEEELb1ELb1ELb1ELb0EEEvNS_9FwdParamsE
        .type           _ZN10layer_norm13ln_fwd_kernelINS_13Kernel_traitsI6__halfffffjLj1280ELj1ELj4ELj1ELj16ENS_18Kernel_traits_baseILj1280ES2_ffffjLj128EEEEELb1ELb1ELb1ELb0EEEvNS_9FwdParamsE,@function
        .size           _ZN10layer_norm13ln_fwd_kernelINS_13Kernel_traitsI6__halfffffjLj1280ELj1ELj4ELj1ELj16ENS_18Kernel_traits_baseILj1280ES2_ffffjLj128EEEEELb1ELb1ELb1ELb0EEEvNS_9FwdParamsE,(.L_x_37508 - _ZN10layer_norm13ln_fwd_kernelINS_13Kernel_traitsI6__halfffffjLj1280ELj1ELj4ELj1ELj16ENS_18Kernel_traits_baseILj1280ES2_ffffjLj128EEEEELb1ELb1ELb1ELb0EEEvNS_9FwdParamsE)
        .other          _ZN10layer_norm13ln_fwd_kernelINS_13Kernel_traitsI6__halfffffjLj1280ELj1ELj4ELj1ELj16ENS_18Kernel_traits_baseILj1280ES2_ffffjLj128EEEEELb1ELb1ELb1ELb0EEEvNS_9FwdParamsE,@"STO_CUDA_ENTRY STV_DEFAULT"
_ZN10layer_norm13ln_fwd_kernelINS_13Kernel_traitsI6__halfffffjLj1280ELj1ELj4ELj1ELj16ENS_18Kernel_traits_baseILj1280ES2_ffffjLj128EEEEELb1ELb1ELb1ELb0EEEvNS_9FwdParamsE:
.text._ZN10layer_norm13ln_fwd_kernelINS_13Kernel_traitsI6__halfffffjLj1280ELj1ELj4ELj1ELj16ENS_18Kernel_traits_baseILj1280ES2_ffffjLj128EEEEELb1ELb1ELb1ELb0EEEvNS_9FwdParamsE:
        /* <DEDUP_REMOVED lines=21> */
[----:B------:R-:W-:Y:S02]  /*0150*/  BSSY B0, `(.L_x_32588) ;  /* 0x000004c000007945 */ /* 0x000fe40003800000 */
[----:B------:R-:W-:Y:S01]  /*0160*/  IMAD.MOV.U32 R83, RZ, RZ, R207 ;  /* 0x000000ffff537224 */ /* 0x000fe200078e00cf */
[----:B----4-:R-:W-:Y:S01]  /*0170*/  @P0 IADD3 R200, P1, R2, R5, RZ ;  /* 0x0000000502c80210 */ /* 0x010fe20007f3e0ff */
[----:B------:R-:W-:-:S04]  /*0180*/  IMAD.WIDE.U32 R4, R205, -0x326172a9, RZ ;  /* 0xcd9e8d57cd047825 */ /* 0x000fc800078e00ff */
[----:B------:R-:W-:Y:S01]  /*0190*/  @P0 IMAD.X R203, RZ, RZ, R3, P1 ;  /* 0x000000ffffcb0224 */ /* 0x000fe200008e0603 */
[----:B-----5:R-:W-:Y:S01]  /*01a0*/  IADD3 R0, R211, -0x4498517b, RZ ;  /* 0xbb67ae85d3007810 */ /* 0x020fe20007ffe0ff */
[----:B------:R-:W-:-:S03]  /*01b0*/  VIADD R191, R210, 0x9e3779b9 ;  /* 0x9e3779b9d2bf7836 */ /* 0x000fc60000000000 */
[--C-:B------:R-:W-:Y:S02]  /*01c0*/  SHF.R.U32.HI R201, RZ, 0x2, R203.reuse ;  /* 0x00000002ffc97819 */ /* 0x100fe400000116cb */
[----:B------:R-:W-:Y:S02]  /*01d0*/  SHF.R.U64 R203, R200, 0x2, R203 ;  /* 0x00000002c8cb7819 */ /* 0x000fe400000012cb */
[----:B------:R-:W-:Y:S01]  /*01e0*/  LOP3.LUT R6, R5, R201, R210, 0x96, !PT ;  /* 0x000000c905067212 */ /* 0x000fe200078e96d2 */
[----:B------:R-:W-:Y:S02]  /*01f0*/  VIADD R5, R210, 0xdaa66d2b ;  /* 0xdaa66d2bd2057836 */ /* 0x000fe40000000000 */
[----:B------:R-:W-:-:S04]  /*0200*/  IMAD.WIDE.U32 R2, R203, -0x2daee0ad, RZ ;  /* 0xd2511f53cb027825 */ /* 0x000fc800078e00ff */
[----:B------:R-:W-:Y:S01]  /*0210*/  IMAD.WIDE.U32 R6, R6, -0x2daee0ad, RZ ;  /* 0xd2511f5306067825 */ /* 0x000fe200078e00ff */
[----:B------:R-:W-:Y:S02]  /*0220*/  LOP3.LUT R8, R3, R211, RZ, 0x3c, !PT ;  /* 0x000000d303087212 */ /* 0x000fe400078e3cff */
[----:B------:R-:W-:Y:S02]  /*0230*/  IADD3 R3, R211, 0x76cf5d0a, RZ ;  /* 0x76cf5d0ad3037810 */ /* 0x000fe40007ffe0ff */
[----:B------:R-:W-:Y:S01]  /*0240*/  LOP3.LUT R10, R7, R2, R0, 0x96, !PT ;  /* 0x00000002070a7212 */ /* 0x000fe200078e9600 */
[----:B------:R-:W-:Y:S01]  /*0250*/  IMAD.WIDE.U32 R8, R8, -0x326172a9, RZ ;  /* 0xcd9e8d5708087825 */ /* 0x000fe200078e00ff */
[----:B0-----:R-:W-:-:S03]  /*0260*/  SHF.R.S32.HI R7, RZ, 0x1f, R18 ;  /* 0x0000001fff077819 */ /* 0x001fc60000011412 */
[----:B------:R-:W-:Y:S01]  /*0270*/  IMAD.WIDE.U32 R10, R10, -0x326172a9, RZ ;  /* 0xcd9e8d570a0a7825 */ /* 0x000fe200078e00ff */
[----:B------:R-:W-:-:S03]  /*0280*/  LOP3.LUT R9, R9, R191, R4, 0x96, !PT ;  /* 0x000000bf09097212 */ /* 0x000fc600078e9604 */
[----:B------:R-:W-:Y:S02]  /*0290*/  VIADD R2, R210, 0x3c6ef372 ;  /* 0x3c6ef372d2027836 */ /* 0x000fe40000000000 */
[----:B------:R-:W-:-:S03]  /*02a0*/  VIADD R4, R211, 0x32370b8f ;  /* 0x32370b8fd3047836 */ /* 0x000fc60000000000 */
        /* <DEDUP_REMOVED lines=9> */
[----:B------:R-:W-:Y:S01]  /*0340*/  LEA.HI R9, R7, R18, RZ, 0x2 ;  /* 0x0000001207097211 */ /* 0x000fe200078f10ff */
[----:B------:R-:W-:Y:S01]  /*0350*/  VIADD R7, R211, 0xed9eba14 ;  /* 0xed9eba14d3077836 */ /* 0x000fe20000000000 */
[----:B------:R-:W-:Y:S01]  /*0360*/  LOP3.LUT R18, R83, 0x1f, RZ, 0x3c, !PT ;  /* 0x0000001f53127812 */ /* 0x000fe200078e3cff */
[----:B------:R-:W-:Y:S01]  /*0370*/  IMAD.WIDE.U32 R10, R10, -0x2daee0ad, RZ ;  /* 0xd2511f530a0a7825 */ /* 0x000fe200078e00ff */
[----:B------:R-:W-:Y:S02]  /*0380*/  LOP3.LUT R16, R15, R8, R6, 0x96, !PT ;  /* 0x000000080f107212 */ /* 0x000fe400078e9606 */
[----:B------:R-:W-:Y:S02]  /*0390*/  LEA.HI.SX32 R9, R9, R18, 0x1e ;  /* 0x0000001209097211 */ /* 0x000fe400078ff2ff */
[----:B------:R-:W-:Y:S01]  /*03a0*/  IADD3 R8, R211, -0x56f99767, RZ ;  /* 0xa9066899d3087810 */ /* 0x000fe20007ffe0ff */
[----:B------:R-:W-:Y:S01]  /*03b0*/  IMAD.WIDE.U32 R16, R16, -0x2daee0ad, RZ ;  /* 0xd2511f5310107825 */ /* 0x000fe200078e00ff */
[----:B------:R-:W-:-:S02]  /*03c0*/  ISETP.GE.U32.AND P6, PT, R9, 0x40, PT ;  /* 0x000000400900780c */ /* 0x000fc40003fc6070 */
[C---:B------:R-:W-:Y:S02]  /*03d0*/  ISETP.GE.U32.AND P5, PT, R9.reuse, 0x60, PT ;  /* 0x000000600900780c */ /* 0x040fe40003fa6070 */
[C---:B------:R-:W-:Y:S02]  /*03e0*/  ISETP.GE.U32.AND P4, PT, R9.reuse, 0x80, PT ;  /* 0x000000800900780c */ /* 0x040fe40003f86070 */
[C---:B------:R-:W-:Y:S02]  /*03f0*/  LOP3.LUT P0, RZ, R9.reuse, 0xffffffe0, RZ, 0xc0, !PT ;  /* 0xffffffe009ff7812 */ /* 0x040fe4000780c0ff */
[----:B------:R-:W-:Y:S02]  /*0400*/  ISETP.GE.U32.AND P3, PT, R9, 0xa0, PT ;  /* 0x000000a00900780c */ /* 0x000fe40003f66070 */
[----:B------:R-:W-:Y:S01]  /*0410*/  LOP3.LUT R12, R11, R12, R7, 0x96, !PT ;  /* 0x0000000c0b0c7212 */ /* 0x000fe200078e9607 */
[C---:B------:R-:W-:Y:S01]  /*0420*/  VIADD R11, R210.reuse, 0xb54cda56 ;  /* 0xb54cda56d20b7836 */ /* 0x040fe20000000000 */
[----:B------:R-:W-:Y:S01]  /*0430*/  LOP3.LUT R32, R17, R10, R8, 0x96, !PT ;  /* 0x0000000a11207212 */ /* 0x000fe200078e9608 */
[----:B------:R-:W-:Y:S01]  /*0440*/  VIADD R10, R210, 0x1715609d ;  /* 0x1715609dd20a7836 */ /* 0x000fe20000000000 */
[----:B------:R-:W-:Y:S01]  /*0450*/  @P6 LOP3.LUT R208, R208, 0x2000, RZ, 0xfc, !PT ;  /* 0x00002000d0d06812 */ /* 0x000fe200078efcff */
[----:B------:R-:W-:-:S03]  /*0460*/  IMAD.WIDE.U32 R12, R12, -0x326172a9, RZ ;  /* 0xcd9e8d570c0c7825 */ /* 0x000fc600078e00ff */
[----:B------:R-:W-:Y:S01]  /*0470*/  LOP3.LUT R208, R208, 0xffffefff, RZ, 0xc0, !PT ;  /* 0xffffefffd0d07812 */ /* 0x000fe200078ec0ff */
[----:B------:R-:W-:Y:S01]  /*0480*/  IMAD.WIDE.U32 R32, R32, -0x326172a9, RZ ;  /* 0xcd9e8d5720207825 */ /* 0x000fe200078e00ff */
[----:B------:R-:W-:Y:S02]  /*0490*/  LOP3.LUT R13, R13, R14, R10, 0x96, !PT ;  /* 0x0000000e0d0d7212 */ /* 0x000fe400078e960a */
[----:B------:R-:W-:Y:S02]  /*04a0*/  @P5 LOP3.LUT R208, R208, 0x1000, RZ, 0xfc, !PT ;  /* 0x00001000d0d05812 */ /* 0x000fe400078efcff */
[----:B------:R-:W-:Y:S02]  /*04b0*/  LOP3.LUT R58, R33, R12, R11, 0x96, !PT ;  /* 0x0000000c213a7212 */ /* 0x000fe400078e960b */
[----:B------:R-:W-:Y:S02]  /*04c0*/  LOP3.LUT R208, R208, 0xfffff7ff, RZ, 0xc0, !PT ;  /* 0xfffff7ffd0d07812 */ /* 0x000fe400078ec0ff */
[----:B------:R-:W-:-:S02]  /*04d0*/  IADD3 R12, R211, 0x646e171e, RZ ;  /* 0x646e171ed30c7810 */ /* 0x000fc40007ffe0ff */
        /* <DEDUP_REMOVED lines=19> */
.L_x_32589:
[----:B------:R-:W-:Y:S05]  /*0610*/  BSYNC B0 ;  /* 0x0000000000007941 */ /* 0x000fea0003800000 */
.L_x_32588:
        /* <DEDUP_REMOVED lines=17> */
.L_x_32591:
[----:B------:R-:W-:Y:S05]  /*0730*/  BSYNC B0 ;  /* 0x0000000000007941 */ /* 0x000fea0003800000 */
.L_x_32590:
        /* <DEDUP_REMOVED lines=17> */
.L_x_32593:
[----:B------:R-:W-:Y:S05]  /*0850*/  BSYNC B0 ;  /* 0x0000000000007941 */ /* 0x000fea0003800000 */
.L_x_32592:
        /* <DEDUP_REMOVED lines=17> */
.L_x_32595:
[----:B------:R-:W-:Y:S05]  /*0970*/  BSYNC B0 ;  /* 0x0000000000007941 */ /* 0x000fea0003800000 */
.L_x_32594:
        /* <DEDUP_REMOVED lines=15> */
[----:B------:R-:W-:Y:S01]  /*0a70*/  VIADD R83, R83, 0x20 ;  /* 0x0000002053537836 */ /* 0x000fe20000000000 */
[----:B0-----:R-:W-:-:S07]  /*0a80*/  @!P1 CS2R R28, SRZ ;  /* 0x00000000001c9805 */ /* 0x001fce000001ff00 */
.L_x_32597:
[----:B------:R-:W-:Y:S05]  /*0a90*/  BSYNC B0 ;  /* 0x0000000000007941 */ /* 0x000fea0003800000 */
.L_x_32596:
[----:B------:R-:W-:Y:S01]  /*0aa0*/  ISETP.GE.U32.AND P1, PT, R9, 0xc0, PT ;  /* 0x000000c00900780c */ /* 0x000fe20003f26070 */
[----:B------:R-:W-:Y:S01]  /*0ab0*/  IMAD.WIDE.U32 R14, R13, -0x2daee0ad, RZ ;  /* 0xd2511f530d0e7825 */ /* 0x000fe200078e00ff */
[----:B------:R-:W-:Y:S01]  /*0ac0*/  LOP3.LUT R208, R208, 0xfffffdff, RZ, 0xc0, !PT ;  /* 0xfffffdffd0d07812 */ /* 0x000fe200078ec0ff */
[----:B------:R-:W-:Y:S01]  /*0ad0*/  BSSY B0, `(.L_x_32598) ;  /* 0x0000018000007945 */ /* 0x000fe20003800000 */
[----:B------:R-:W-:Y:S01]  /*0ae0*/  SHF.R.U32.HI R206, RZ, 0x5, R192 ;  /* 0x00000005ffce7819 */ /* 0x000fe200000116c0 */
[----:B------:R-:W-:Y:S01]  /*0af0*/  IMAD.WIDE.U32 R58, R58, -0x2daee0ad, RZ ;  /* 0xd2511f533a3a7825 */ /* 0x000fe200078e00ff */
[----:B------:R-:W-:-:S03]  /*0b00*/  LOP3.LUT R15, R15, R16, R12, 0x96, !PT ;  /* 0x000000100f0f7212 */ /* 0x000fc600078e960c */
[----:B------:R-:W-:-:S04]  /*0b10*/  VIADD R13, R211, 0x1fd5c5a3 ;  /* 0x1fd5c5a3d30d7836 */ /* 0x000fc80000000000 */
[----:B------:R-:W-:Y:S02]  /*0b20*/  @P1 LOP3.LUT R208, R208, 0x200, RZ, 0xfc, !PT ;  /* 0x00000200d0d01812 */ /* 0x000fe400078efcff */
[----:B------:R-:W-:Y:S02]  /*0b30*/  LOP3.LUT R198, R59, R14, R13, 0x96, !PT ;  /* 0x0000000e3bc67212 */ /* 0x000fe400078e960d */
[----:B------:R-:W-:Y:S01]  /*0b40*/  IADD3 R14, R210, 0x5384540f, RZ ;  /* 0x5384540fd20e7810 */ /* 0x000fe20007ffe0ff */
        /* <DEDUP_REMOVED lines=14> */
[----:B------:R-:W-:Y:S01]  /*0c30*/  VIADD R83, R83, 0x20 ;  /* 0x0000002053537836 */ /* 0x000fe20000000000 */
[----:B-1----:R-:W-:-:S07]  /*0c40*/  @!P1 CS2R R30, SRZ ;  /* 0x00000000001e9805 */ /* 0x002fce000001ff00 */
.L_x_32599:
[----:B------:R-:W-:Y:S05]  /*0c50*/  BSYNC B0 ;  /* 0x0000000000007941 */ /* 0x000fea0003800000 */
.L_x_32598:
[----:B------:R-:W-:Y:S01]  /*0c60*/  ISETP.GE.U32.AND P1, PT, R9, 0xe0, PT ;  /* 0x000000e00900780c */ /* 0x000fe20003f26070 */
[----:B------:R-:W-:Y:S01]  /*0c70*/  IMAD.WIDE.U32 R16, R15, -0x326172a9, RZ ;  /* 0xcd9e8d570f107825 */ /* 0x000fe200078e00ff */
[----:B------:R-:W-:Y:S01]  /*0c80*/  LOP3.LUT R208, R208, 0xfffffeff, RZ, 0xc0, !PT ;  /* 0xfffffeffd0d07812 */ /* 0x000fe200078ec0ff */
[----:B------:R-:W-:Y:S01]  /*0c90*/  BSSY B0, `(.L_x_32600) ;  /* 0x0000018000007945 */ /* 0x000fe20003800000 */
[----:B------:R-:W-:Y:S01]  /*0ca0*/  LEA R206, R39, R206, 0x2 ;  /* 0x000000ce27ce7211 */ /* 0x000fe200078e10ff */
[----:B------:R-:W-:Y:S01]  /*0cb0*/  IMAD.HI.U32 R202, R198, -0x326172a9, RZ ;  /* 0xcd9e8d57c6ca7827 */ /* 0x000fe200078e00ff */
[----:B------:R-:W-:-:S03]  /*0cc0*/  LOP3.LUT R199, R17, R32, R14, 0x96, !PT ;  /* 0x0000002011c77212 */ /* 0x000fc600078e960e */
[----:B------:R-:W-:-:S04]  /*0cd0*/  VIADD R15, R210, 0xf1bbcdc8 ;  /* 0xf1bbcdc8d20f7836 */ /* 0x000fc80000000000 */
[----:B------:R-:W-:Y:S02]  /*0ce0*/  @P1 LOP3.LUT R208, R208, 0x100, RZ, 0xfc, !PT ;  /* 0x00000100d0d01812 */ /* 0x000fe400078efcff */
[----:B------:R-:W-:Y:S01]  /*0cf0*/  LOP3.LUT R202, R202, R16, R15, 0x96, !PT ;  /* 0x00000010caca7212 */ /* 0x000fe200078e960f */
[----:B------:R-:W-:Y:S01]  /*0d00*/  VIADD R16, R211, 0xdb3d7428 ;  /* 0xdb3d7428d3107836 */ /* 0x000fe20000000000 */
        /* <DEDUP_REMOVED lines=16> */
.L_x_32601:
[----:B------:R-:W-:Y:S05]  /*0e10*/  BSYNC B0 ;  /* 0x0000000000007941 */ /* 0x000fea0003800000 */
.L_x_32600:
        /* <DEDUP_REMOVED lines=20> */
.L_x_32603:
[----:B------:R-:W-:Y:S05]  /*0f60*/  BSYNC B0 ;  /* 0x0000000000007941 */ /* 0x000fea0003800000 */
.L_x_32602:
        /* <DEDUP_REMOVED lines=21> */
.L_x_32605:
[----:B------:R-:W-:Y:S05]  /*10c0*/  BSYNC B0 ;  /* 0x0000000000007941 */ /* 0x000fea0003800000 */
.L_x_32604:
        /* <DEDUP_REMOVED lines=19> */
.L_x_32607:
[----:B------:R-:W-:Y:S05]  /*1200*/  BSYNC B0 ;  /* 0x0000000000007941 */ /* 0x000fea0003800000 */
.L_x_32606:
[----:B------:R-:W-:Y:S01]  /*1210*/  ULDC UR6, c[0x0][0x214] ;  /* 0x0000850000067ab9 */ /* 0x000fe20000000800 */
[----:B------:R-:W-:Y:S02]  /*1220*/  LOP3.LUT R204, R17, R58, R16, 0x96, !PT ;  /* 0x0000003a11cc7212 */ /* 0x000fe400078e9610 */
[----:B------:R-:W-:-:S13]  /*1230*/  ISETP.GE.AND P1, PT, R206, UR6, PT ;  /* 0x00000006ce007c0c */ /* 0x000fda000bf26270 */
[----:B------:R-:W-:Y:S05]  /*1240*/  @P1 EXIT ;  /* 0x000000000000194d */ /* 0x000fea0003800000 */
[----:B-----5:R-:W-:Y:S01]  /*1250*/  MOV R148, R18 ;  /* 0x0000001200947202 */ /* 0x020fe20000000f00 */
[--C-:B------:R-:W-:Y:S01]  /*1260*/  IMAD.MOV.U32 R149, RZ, RZ, R19.reuse ;  /* 0x000000ffff957224 */ /* 0x100fe200078e0013 */
[--C-:B------:R-:W-:Y:S01]  /*1270*/  SHF.R.U64 R147, R18, 0x10, R19.reuse ;  /* 0x0000001012937819 */ /* 0x100fe20000001213 */
[----:B------:R-:W-:Y:S01]  /*1280*/  VIADD R18, R211, 0x96a522ad ;  /* 0x96a522add3127836 */ /* 0x000fe20000000000 */
[----:B------:R-:W-:Y:S01]  /*1290*/  SHF.R.U32.HI R150, RZ, 0x10, R19 ;  /* 0x00000010ff967819 */ /* 0x000fe20000011613 */
[----:B------:R-:W-:Y:S01]  /*12a0*/  IMAD R199, R199, -0x2daee0ad, RZ ;  /* 0xd2511f53c7c77824 */ /* 0x000fe200078e02ff */
[--C-:B------:R-:W-:Y:S01]  /*12b0*/  SHF.R.U64 R172, R20, 0x10, R21.reuse ;  /* 0x0000001014ac7819 */ /* 0x100fe20000001215 */
[----:B------:R-:W-:Y:S01]  /*12c0*/  IMAD.HI.U32 R19, R202, -0x2daee0ad, RZ ;  /* 0xd2511f53ca137827 */ /* 0x000fe200078e00ff */
[----:B------:R-:W-:Y:S01]  /*12d0*/  SHF.R.U32.HI R171, RZ, 0x10, R21 ;  /* 0x00000010ffab7819 */ /* 0x000fe20000011615 */
[----:B------:R-:W-:Y:S01]  /*12e0*/  ULDC.U8 UR6, c[0x0][0x2a0] ;  /* 0x0000a80000067ab9 */ /* 0x000fe20000000000 */
[--C-:B------:R-:W-:Y:S01]  /*12f0*/  SHF.R.U64 R174, R22, 0x10, R23.reuse ;  /* 0x0000001016ae7819 */ /* 0x100fe20000001217 */
[----:B------:R-:W-:Y:S01]  /*1300*/  IMAD.MOV.U32 R58, RZ, RZ, R64 ;  /* 0x000000ffff3a7224 */ /* 0x000fe200078e0040 */
[----:B------:R-:W-:Y:S01]  /*1310*/  LOP3.LUT R199, R19, R199, R18, 0x96, !PT ;  /* 0x000000c713c77212 */ /* 0x000fe200078e9612 */
        /* <DEDUP_REMOVED lines=21> */
[----:B------:R-:W-:Y:S01]  /*1470*/  SHF.R.U64 R184, R32, 0x10, R33 ;  /* 0x0000001020b87819 */ /* 0x000fe20000001221 */
[----:B------:R-:W-:Y:S01]  /*1480*/  HADD2.F32 R30, -RZ, R31.H0_H0 ;  /* 0x2000001fff1e7230 */ /* 0x000fe20000004100 */
[----:B------:R-:W-:Y:S01]  /*1490*/  SHF.R.U64 R85, R64, 0x10, R65 ;  /* 0x0000001040557819 */ /* 0x000fe20000001241 */
[----:B------:R-:W-:Y:S01]  /*14a0*/  HADD2.F32 R31, -RZ, R32.H0_H0 ;  /* 0x20000020ff1f7230 */ /* 0x000fe20000004100 */
[----:B------:R-:W-:Y:S01]  /*14b0*/  SHF.R.U64 R143, R40, 0x10, R41 ;  /* 0x00000010288f7819 */ /* 0x000fe20000001229 */
[----:B------:R-:W-:Y:S01]  /*14c0*/  IMAD.MOV.U32 R144, RZ, RZ, R40 ;  /* 0x000000ffff907224 */ /* 0x000fe200078e0028 */
[----:B------:R-:W-:Y:S01]  /*14d0*/  SHF.R.U32.HI R183, RZ, 0x10, R33 ;  /* 0x00000010ffb77819 */ /* 0x000fe20000011621 */
[----:B------:R-:W-:Y:S01]  /*14e0*/  HADD2.F32 R32, -RZ, R33.H0_H0 ;  /* 0x20000021ff207230 */ /* 0x000fe20000004100 */
[----:B------:R-:W-:Y:S01]  /*14f0*/  MOV R61, R65 ;  /* 0x00000041003d7202 */ /* 0x000fe20000000f00 */
[----:B------:R-:W-:Y:S01]  /*1500*/  IMAD.MOV.U32 R59, RZ, RZ, R66 ;  /* 0x000000ffff3b7224 */ /* 0x000fe200078e0042 */
[----:B------:R-:W-:Y:S01]  /*1510*/  SHF.R.U32.HI R83, RZ, 0x10, R65 ;  /* 0x00000010ff537819 */ /* 0x000fe20000011641 */
[--C-:B------:R-:W-:Y:S01]  /*1520*/  IMAD.MOV.U32 R64, RZ, RZ, R67.reuse ;  /* 0x000000ffff407224 */ /* 0x100fe200078e0043 */
[--C-:B------:R-:W-:Y:S01]  /*1530*/  SHF.R.U64 R84, R66, 0x10, R67.reuse ;  /* 0x0000001042547819 */ /* 0x100fe20000001243 */
[----:B------:R-:W-:Y:S01]  /*1540*/  VIADD R17, R210, 0x8ff34781 ;  /* 0x8ff34781d2117836 */ /* 0x000fe20000000000 */
[----:B------:R-:W-:Y:S01]  /*1550*/  SHF.R.U32.HI R82, RZ, 0x10, R67 ;  /* 0x00000010ff527819 */ /* 0x000fe20000011643 */
[----:B------:R-:W-:Y:S01]  /*1560*/  IMAD R198, R198, -0x326172a9, RZ ;  /* 0xcd9e8d57c6c67824 */ /* 0x000fe200078e02ff */
[----:B------:R-:W-:Y:S01]  /*1570*/  MOV R60, R68 ;  /* 0x00000044003c7202 */ /* 0x000fe20000000f00 */
[----:B------:R-:W-:Y:S01]  /*1580*/  IMAD.HI.U32 R40, R204, -0x326172a9, RZ ;  /* 0xcd9e8d57cc287827 */ /* 0x000fe200078e00ff */
[----:B------:R-:W-:Y:S01]  /*1590*/  SHF.R.U64 R186, R34, 0x10, R35 ;  /* 0x0000001022ba7819 */ /* 0x000fe20000001223 */
[----:B------:R-:W-:Y:S01]  /*15a0*/  ULDC UR7, c[0x0][0x294] ;  /* 0x0000a50000077ab9 */ /* 0x000fe20000000800 */
[--C-:B------:R-:W-:Y:S01]  /*15b0*/  SHF.R.U64 R68, R68, 0x10, R69.reuse ;  /* 0x0000001044447819 */ /* 0x100fe20000001245 */
[----:B------:R-:W-:Y:S01]  /*15c0*/  HADD2.F32 R33, -RZ, R34.H0_H0 ;  /* 0x20000022ff217230 */ /* 0x000fe20000004100 */
[--C-:B------:R-:W-:Y:S01]  /*15d0*/  SHF.R.U32.HI R67, RZ, 0x10, R69.reuse ;  /* 0x00000010ff437819 */ /* 0x100fe20000011645 */
[----:B------:R-:W-:Y:S01]  /*15e0*/  IMAD.MOV.U32 R66, RZ, RZ, R69 ;  /* 0x000000ffff427224 */ /* 0x000fe200078e0045 */
[--C-:B------:R-:W-:Y:S01]  /*15f0*/  SHF.R.U64 R104, R70, 0x10, R71.reuse ;  /* 0x0000001046687819 */ /* 0x100fe20000001247 */
[----:B------:R-:W-:Y:S01]  /*1600*/  IMAD.MOV.U32 R65, RZ, RZ, R70 ;  /* 0x000000ffff417224 */ /* 0x000fe200078e0046 */
[----:B------:R-:W-:Y:S01]  /*1610*/  MOV R105, R71 ;  /* 0x0000004700697202 */ /* 0x000fe20000000f00 */
[----:B------:R-:W-:Y:S01]  /*1620*/  IMAD.MOV.U32 R107, RZ, RZ, R72 ;  /* 0x000000ffff6b7224 */ /* 0x000fe200078e0048 */
[----:B------:R-:W-:Y:S01]  /*1630*/  SHF.R.U32.HI R106, RZ, 0x10, R71 ;  /* 0x00000010ff6a7819 */ /* 0x000fe20000011647 */
[--C-:B------:R-:W-:Y:S01]  /*1640*/  IMAD.MOV.U32 R109, RZ, RZ, R73.reuse ;  /* 0x000000ffff6d7224 */ /* 0x100fe200078e0049 */
[----:B------:R-:W-:Y:S01]  /*1650*/  SHF.R.U64 R108, R72, 0x10, R73 ;  /* 0x00000010486c7819 */ /* 0x000fe20000001249 */
[----:B------:R-:W-:Y:S01]  /*1660*/  IMAD.MOV.U32 R113, RZ, RZ, R75 ;  /* 0x000000ffff717224 */ /* 0x000fe200078e004b */
[----:B------:R-:W-:Y:S01]  /*1670*/  SHF.R.U32.HI R110, RZ, 0x10, R73 ;  /* 0x00000010ff6e7819 */ /* 0x000fe20000011649 */
[----:B------:R-:W-:Y:S01]  /*1680*/  IMAD.MOV.U32 R115, RZ, RZ, R76 ;  /* 0x000000ffff737224 */ /* 0x000fe200078e004c */
[----:B------:R-:W-:Y:S01]  /*1690*/  MOV R111, R74 ;  /* 0x0000004a006f7202 */ /* 0x000fe20000000f00 */
[----:B------:R-:W-:Y:S01]  /*16a0*/  IMAD.MOV.U32 R120, RZ, RZ, R56 ;  /* 0x000000ffff787224 */ /* 0x000fe200078e0038 */
[----:B------:R-:W-:Y:S01]  /*16b0*/  SHF.R.U64 R112, R74, 0x10, R75 ;  /* 0x000000104a707819 */ /* 0x000fe2000000124b */
        /* <DEDUP_REMOVED lines=28> */
[----:B------:R-:W-:Y:S01]  /*1880*/  HADD2.F32 R34, -RZ, R35.H0_H0 ;  /* 0x20000023ff227230 */ /* 0x000fe20000004100 */
[----:B------:R-:W-:Y:S01]  /*1890*/  MOV R136, R42 ;  /* 0x0000002a00887202 */ /* 0x000fe20000000f00 */
[----:B------:R-:W-:Y:S01]  /*18a0*/  IMAD R204, R204, -0x326172a9, RZ ;  /* 0xcd9e8d57cccc7824 */ /* 0x000fe200078e02ff */
[--C-:B------:R-:W-:Y:S01]  /*18b0*/  SHF.R.U64 R135, R42, 0x10, R43.reuse ;  /* 0x000000102a877819 */ /* 0x100fe2000000122b */
        /* <DEDUP_REMOVED lines=53> */
[----:B------:R-:W-:Y:S01]  /*1c10*/  LOP3.LUT R200, R200, 0x3, RZ, 0xc0, !PT ;  /* 0x00000003c8c87812 */ /* 0x000fe200078ec0ff */
[----:B------:R-:W-:Y:S01]  /*1c20*/  HADD2.F32 R112, -RZ, R112.H0_H0 ;  /* 0x20000070ff707230 */ /* 0x000fe20000004100 */
[----:B------:R-:W-:Y:S01]  /*1c30*/  @P1 LOP3.LUT R208, R208, 0x4000, RZ, 0xfc, !PT ;  /* 0x00004000d0d01812 */ /* 0x000fe200078efcff */
        /* <DEDUP_REMOVED lines=80> */
.L_x_33027:
        /* <DEDUP_REMOVED lines=10> */
[----:B---3--:R-:W-:-:S13]  /*21e0*/  ISETP.GE.AND P1, PT, R212, 0x1, PT ;  /* 0x00000001d400780c */ /* 0x008fda0003f26270 */
        /* <DEDUP_REMOVED lines=39> */
.L_x_32613:
[----:B------:R-:W-:-:S07]  /*2460*/  IMAD.MOV.U32 R196, RZ, RZ, R204 ;  /* 0x000000ffffc47224 */ /* 0x000fce00078e00cc */
.L_x_32614:
[----:B------:R-:W-:Y:S05]  /*2470*/  BSYNC B2 ;  /* 0x0000000000027941 */ /* 0x000fea0003800000 */
.L_x_32612:
        /* <DEDUP_REMOVED lines=16> */
.L_x_32618:
[----:B------:R-:W-:Y:S05]  /*2580*/  BSYNC B3 ;  /* 0x0000000000037941 */ /* 0x000fea0003800000 */
.L_x_32617:
        /* <DEDUP_REMOVED lines=44> */
.L_x_32616:
[----:B------:R-:W-:Y:S05]  /*2850*/  BSYNC B2 ;  /* 0x0000000000027941 */ /* 0x000fea0003800000 */
.L_x_32615:
        /* <DEDUP_REMOVED lines=8> */
[----:B------:R-:W-:-:S04]  /*28e0*/  FMUL.FTZ R56, R39, R56 ;  /* 0x0000003827387220 */ /* 0x000fc80000410000 */
[----:B------:R-:W-:-:S07]  /*28f0*/  @P2 FADD.FTZ R56, R52, R56 ;  /* 0x0000003834382221 */ /* 0x000fce0000010000 */
.L_x_32611:
[----:B------:R-:W-:Y:S05]  /*2900*/  BSYNC B1 ;  /* 0x0000000000017941 */ /* 0x000fea0003800000 */
.L_x_32610:
        /* <DEDUP_REMOVED lines=18> */
.L_x_32622:
[----:B------:R-:W-:-:S07]  /*2a30*/  MOV R57, R204 ;  /* 0x000000cc00397202 */ /* 0x000fce0000000f00 */
.L_x_32623:
[----:B------:R-:W-:Y:S05]  /*2a40*/  BSYNC B2 ;  /* 0x0000000000027941 */ /* 0x000fea0003800000 */
.L_x_32621:
        /* <DEDUP_REMOVED lines=16> */
.L_x_32627:
[----:B------:R-:W-:Y:S05]  /*2b50*/  BSYNC B3 ;  /* 0x0000000000037941 */ /* 0x000fea0003800000 */
.L_x_32626:
        /* <DEDUP_REMOVED lines=44> */
.L_x_32625:
[----:B------:R-:W-:Y:S05]  /*2e20*/  BSYNC B2 ;  /* 0x0000000000027941 */ /* 0x000fea0003800000 */
.L_x_32624:
        /* <DEDUP_REMOVED lines=8> */
[----:B------:R-:W-:-:S04]  /*2eb0*/  FMUL.FTZ R57, R40, R57 ;  /* 0x0000003928397220 */ /* 0x000fc80000410000 */
[----:B------:R-:W-:-:S07]  /*2ec0*/  @P2 FADD.FTZ R57, R53, R57 ;  /* 0x0000003935392221 */ /* 0x000fce0000010000 */
.L_x_32620:
[----:B------:R-:W-:Y:S05]  /*2ed0*/  BSYNC B1 ;  /* 0x0000000000017941 */ /* 0x000fea0003800000 */
.L_x_32619:
        /* <DEDUP_REMOVED lines=18> */
.L_x_32631:
[----:B------:R-:W-:-:S07]  /*3000*/  IMAD.MOV.U32 R194, RZ, RZ, R204 ;  /* 0x000000ffffc27224 */ /* 0x000fce00078e00cc */
.L_x_32632:
[----:B------:R-:W-:Y:S05]  /*3010*/  BSYNC B2 ;  /* 0x0000000000027941 */ /* 0x000fea0003800000 */
.L_x_32630:
        /* <DEDUP_REMOVED lines=16> */
.L_x_32636:
[----:B------:R-:W-:Y:S05]  /*3120*/  BSYNC B3 ;  /* 0x0000000000037941 */ /* 0x000fea0003800000 */
.L_x_32635:
        /* <DEDUP_REMOVED lines=44> */
.L_x_32634:
[----:B------:R-:W-:Y:S05]  /*33f0*/  BSYNC B2 ;  /* 0x0000000000027941 */ /* 0x000fea0003800000 */
.L_x_32633:
        /* <DEDUP_REMOVED lines=10> */
.L_x_32629:
[----:B------:R-:W-:Y:S05]  /*34a0*/  BSYNC B1 ;  /* 0x0000000000017941 */ /* 0x000fea0003800000 */
.L_x_32628:
        /* <DEDUP_REMOVED lines=18> */
.L_x_32640:
[----:B------:R-:W-:-:S07]  /*35d0*/  IMAD.MOV.U32 R59, RZ, RZ, R204 ;  /* 0x000000ffff3b7224 */ /* 0x000fce00078e00cc */
.L_x_32641:
[----:B------:R-:W-:Y:S05]  /*35e0*/  BSYNC B2 ;  /* 0x0000000000027941 */ /* 0x000fea0003800000 */
.L_x_32639:
        /* <DEDUP_REMOVED lines=16> */
.L_x_32645:
[----:B------:R-:W-:Y:S05]  /*36f0*/  BSYNC B3 ;  /* 0x0000000000037941 */ /* 0x000fea0003800000 */
.L_x_32644:
        /* <DEDUP_REMOVED lines=44> */
.L_x_32643:
[----:B------:R-:W-:Y:S05]  /*39c0*/  BSYNC B2 ;  /* 0x0000000000027941 */ /* 0x000fea0003800000 */
.L_x_32642:
        /* <DEDUP_REMOVED lines=10> */
.L_x_32638:
[----:B------:R-:W-:Y:S05]  /*3a70*/  BSYNC B1 ;  /* 0x0000000000017941 */ /* 0x000fea0003800000 */
.L_x_32637:
[----:B------:R-:W0:Y:S01]  /*3a80*/  LDC.64 R100, c[0x0][0x238] ;  /* 0x00008e00ff647b82 */ /* 0x000e220000000a00 */
[----:B------:R-:W-:Y:S01]  /*3a90*/  BSSY B1, `(.L_x_32646) ;  /* 0x000000f000017945 */ /* 0x000fe20003800000 */
[----:B0-----:R-:W-:-:S05]  /*3aa0*/  IMAD.WIDE.U32 R100, R215, 0x10, R100 ;  /* 0x00000010d7647825 */ /* 0x001fca00078e0064 */
[----:B------:R0:W-:Y:S01]  /*3ab0*/  STG.E.128 desc[UR4][R100.64], R56 ;  /* 0x0000003864007986 */ /* 0x0001e2000c101d04 */
[----:B------:R-:W-:Y:S05]  /*3ac0*/  @!P1 BRA `(.L_x_32647) ;  /* 0x00000000002c9947 */ /* 0x000fea0003800000 */
[----:B0-----:R-:W0:Y:S01]  /*3ad0*/  LDC.64 R100, c[0x0][0x240] ;  /* 0x00009000ff647b82 */ /* 0x001e220000000a00 */
[----:B------:R-:W-:Y:S01]  /*3ae0*/  IMAD.U32 R216, R194, 0x10000, RZ ;  /* 0x00010000c2d87824 */ /* 0x000fe200078e00ff */
[----:B------:R-:W-:Y:S02]  /*3af0*/  LOP3.LUT R214, R193, 0xffff, RZ, 0xc0, !PT ;  /* 0x0000ffffc1d67812 */ /* 0x000fe400078ec0ff */
[----:B------:R-:W-:Y:S02]  /*3b00*/  LOP3.LUT R219, R195, 0xff, RZ, 0xc0, !PT ;  /* 0x000000ffc3db7812 */ /* 0x000fe400078ec0ff */
[----:B------:R-:W-:-:S05]  /*3b10*/  LOP3.LUT R217, R216, 0xff0000, RZ, 0xc0, !PT ;  /* 0x00ff0000d8d97812 */ /* 0x000fca00078ec0ff */
[----:B------:R-:W-:Y:S01]  /*3b20*/  IMAD R214, R214, 0x1000000, R217 ;  /* 0x01000000d6d67824 */ /* 0x000fe200078e02d9 */
[----:B------:R-:W-:-:S04]  /*3b30*/  LOP3.LUT R217, R196, 0xff, RZ, 0xc0, !PT ;  /* 0x000000ffc4d97812 */ /* 0x000fc800078ec0ff */
[----:B------:R-:W-:-:S05]  /*3b40*/  LEA R214, R219, R214, 0x8 ;  /* 0x000000d6dbd67211 */ /* 0x000fca00078e40ff */
[----:B------:R-:W-:Y:S02]  /*3b50*/  IMAD.IADD R217, R214, 0x1, R217 ;  /* 0x00000001d6d97824 */ /* 0x000fe400078e02d9 */
[----:B0-----:R-:W-:-:S05]  /*3b60*/  IMAD.WIDE.U32 R100, R213, 0x4, R100 ;  /* 0x00000004d5647825 */ /* 0x001fca00078e0064 */
[----:B------:R1:W-:Y:S02]  /*3b70*/  STG.E desc[UR4][R100.64], R217 ;  /* 0x000000d964007986 */ /* 0x0003e4000c101904 */
.L_x_32647:
[----:B------:R-:W-:Y:S05]  /*3b80*/  BSYNC B1 ;  /* 0x0000000000017941 */ /* 0x000fea0003800000 */
.L_x_32646:
[----:B------:R-:W-:Y:S01]  /*3b90*/  VIADD R215, R215, 0x20 ;  /* 0x00000020d7d77836 */ /* 0x000fe20000000000 */
[----:B------:R-:W-:-:S07]  /*3ba0*/  IADD3 R213, R213, 0x20, RZ ;  /* 0x00000020d5d57810 */ /* 0x000fce0007ffe0ff */
.L_x_32609:
[----:B------:R-:W-:Y:S05]  /*3bb0*/  BSYNC B0 ;  /* 0x0000000000007941 */ /* 0x000fea0003800000 */
.L_x_32608:
        /* <DEDUP_REMOVED lines=31> */
.L_x_32653:
[----:B------:R-:W-:-:S07]  /*3db0*/  MOV R196, R204 ;  /* 0x000000cc00c47202 */ /* 0x000fce0000000f00 */
.L_x_32654:
[----:B------:R-:W-:Y:S05]  /*3dc0*/  BSYNC B2 ;  /* 0x0000000000027941 */ /* 0x000fea0003800000 */
.L_x_32652:
        /* <DEDUP_REMOVED lines=16> */
.L_x_32658:
[----:B------:R-:W-:Y:S05]  /*3ed0*/  BSYNC B3 ;  /* 0x0000000000037941 */ /* 0x000fea0003800000 */
.L_x_32657:
        /* <DEDUP_REMOVED lines=44> */
.L_x_32656:
[----:B------:R-:W-:Y:S05]  /*41a0*/  BSYNC B2 ;  /* 0x0000000000027941 */ /* 0x000fea0003800000 */
.L_x_32655:
        /* <DEDUP_REMOVED lines=10> */
.L_x_32651:
[----:B------:R-:W-:Y:S05]  /*4250*/  BSYNC B1 ;  /* 0x0000000000017941 */ /* 0x000fea0003800000 */
.L_x_32650:
        /* <DEDUP_REMOVED lines=18> */
.L_x_32662:
[----:B------:R-:W-:-:S07]  /*4380*/  IMAD.MOV.U32 R65, RZ, RZ, R204 ;  /* 0x000000ffff417224 */ /* 0x000fce00078e00cc */
.L_x_32663:
[----:B------:R-:W-:Y:S05]  /*4390*/  BSYNC B2 ;  /* 0x0000000000027941 */ /* 0x000fea0003800000 */
.L_x_32661:
        /* <DEDUP_REMOVED lines=16> */
.L_x_32667:
[----:B------:R-:W-:Y:S05]  /*44a0*/  BSYNC B3 ;  /* 0x0000000000037941 */ /* 0x000fea0003800000 */
.L_x_32666:
        /* <DEDUP_REMOVED lines=44> */
.L_x_32665:
[----:B------:R-:W-:Y:S05]  /*4770*/  BSYNC B2 ;  /* 0x0000000000027941 */ /* 0x000fea0003800000 */
.L_x_32664:
        /* <DEDUP_REMOVED lines=10> */
.L_x_32660:
[----:B------:R-:W-:Y:S05]  /*4820*/  BSYNC B1 ;  /* 0x0000000000017941 */ /* 0x000fea0003800000 */
.L_x_32659:
        /* <DEDUP_REMOVED lines=18> */
.L_x_32671:
[----:B------:R-:W-:-:S07]  /*4950*/  IMAD.MOV.U32 R194, RZ, RZ, R204 ;  /* 0x000000ffffc27224 */ /* 0x000fce00078e00cc */
.L_x_32672:
[----:B------:R-:W-:Y:S05]  /*4960*/  BSYNC B2 ;  /* 0x0000000000027941 */ /* 0x000fea0003800000 */
.L_x_32670:
        /* <DEDUP_REMOVED lines=16> */
.L_x_32676:
[----:B------:R-:W-:Y:S05]  /*4a70*/  BSYNC B3 ;  /* 0x0000000000037941 */ /* 0x000fea0003800000 */
.L_x_32675:
        /* <DEDUP_REMOVED lines=44> */
.L_x_32674:
[----:B------:R-:W-:Y:S05]  /*4d40*/  BSYNC B2 ;  /* 0x0000000000027941 */ /* 0x000fea0003800000 */
.L_x_32673:
        /* <DEDUP_REMOVED lines=10> */
.L_x_32669:
[----:B------:R-:W-:Y:S05]  /*4df0*/  BSYNC B1 ;  /* 0x0000000000017941 */ /* 0x000fea0003800000 */
.L_x_32668:
        /* <DEDUP_REMOVED lines=18> */
.L_x_32680:
[----:B------:R-:W-:-:S07]  /*4f20*/  MOV R67, R204 ;  /* 0x000000cc00437202 */ /* 0x000fce0000000f00 */
.L_x_32681:
[----:B------:R-:W-:Y:S05]  /*4f30*/  BSYNC B2 ;  /* 0x0000000000027941 */ /* 0x000fea0003800000 */
.L_x_32679:
        /* <DEDUP_REMOVED lines=16> */
.L_x_32685:
[----:B------:R-:W-:Y:S05]  /*5040*/  BSYNC B3 ;  /* 0x0000000000037941 */ /* 0x000fea0003800000 */
.L_x_32684:
        /* <DEDUP_REMOVED lines=44> */
.L_x_32683:
[----:B------:R-:W-:Y:S05]  /*5310*/  BSYNC B2 ;  /* 0x0000000000027941 */ /* 0x000fea0003800000 */
.L_x_32682:
        /* <DEDUP_REMOVED lines=10> */
.L_x_32678:
[----:B------:R-:W-:Y:S05]  /*53c0*/  BSYNC B1 ;  /* 0x0000000000017941 */ /* 0x000fea0003800000 */
.L_x_32677:
[----:B------:R-:W0:Y:S01]  /*53d0*/  LDC.64 R100, c[0x0][0x238] ;  /* 0x00008e00ff647b82 */ /* 0x000e220000000a00 */
[----:B------:R-:W-:Y:S01]  /*53e0*/  BSSY B1, `(.L_x_32686) ;  /* 0x000000f000017945 */ /* 0x000fe20003800000 */
[----:B0-----:R-:W-:-:S05]  /*53f0*/  IMAD.WIDE.U32 R100, R215, 0x10, R100 ;  /* 0x00000010d7647825 */ /* 0x001fca00078e0064 */
[----:B------:R0:W-:Y:S01]  /*5400*/  STG.E.128 desc[UR4][R100.64], R64 ;  /* 0x0000004064007986 */ /* 0x0001e2000c101d04 */
[----:B------:R-:W-:Y:S05]  /*5410*/  @!P1 BRA `(.L_x_32687) ;  /* 0x00000000002c9947 */ /* 0x000fea0003800000 */
        /* <DEDUP_REMOVED lines=11> */
.L_x_32687:
[----:B------:R-:W-:Y:S05]  /*54d0*/  BSYNC B1 ;  /* 0x0000000000017941 */ /* 0x000fea0003800000 */
.L_x_32686:
[----:B------:R-:W-:Y:S01]  /*54e0*/  IADD3 R215, R215, 0x20, RZ ;  /* 0x00000020d7d77810 */ /* 0x000fe20007ffe0ff */
[----:B------:R-:W-:-:S07]  /*54f0*/  VIADD R213, R213, 0x20 ;  /* 0x00000020d5d57836 */ /* 0x000fce0000000000 */
.L_x_32649:
[----:B------:R-:W-:Y:S05]  /*5500*/  BSYNC B0 ;  /* 0x0000000000007941 */ /* 0x000fea0003800000 */
.L_x_32648:
        /* <DEDUP_REMOVED lines=31> */
.L_x_32693:
[----:B------:R-:W-:-:S07]  /*5700*/  IMAD.MOV.U32 R196, RZ, RZ, R204 ;  /* 0x000000ffffc47224 */ /* 0x000fce00078e00cc */
.L_x_32694:
[----:B------:R-:W-:Y:S05]  /*5710*/  BSYNC B2 ;  /* 0x0000000000027941 */ /* 0x000fea0003800000 */
.L_x_32692:
        /* <DEDUP_REMOVED lines=16> */
.L_x_32698:
[----:B------:R-:W-:Y:S05]  /*5820*/  BSYNC B3 ;  /* 0x0000000000037941 */ /* 0x000fea0003800000 */
.L_x_32697:
        /* <DEDUP_REMOVED lines=44> */
.L_x_32696:
[----:B------:R-:W-:Y:S05]  /*5af0*/  BSYNC B2 ;  /* 0x0000000000027941 */ /* 0x000fea0003800000 */
.L_x_32695:
        /* <DEDUP_REMOVED lines=10> */
.L_x_32691:
[----:B------:R-:W-:Y:S05]  /*5ba0*/  BSYNC B1 ;  /* 0x0000000000017941 */ /* 0x000fea0003800000 */
.L_x_32690:
        /* <DEDUP_REMOVED lines=18> */
.L_x_32702:
[----:B------:R-:W-:-:S07]  /*5cd0*/  MOV R69, R204 ;  /* 0x000000cc00457202 */ /* 0x000fce0000000f00 */
.L_x_32703:
[----:B------:R-:W-:Y:S05]  /*5ce0*/  BSYNC B2 ;  /* 0x0000000000027941 */ /* 0x000fea0003800000 */
.L_x_32701:
        /* <DEDUP_REMOVED lines=16> */
.L_x_32707:
[----:B------:R-:W-:Y:S05]  /*5df0*/  BSYNC B3 ;  /* 0x0000000000037941 */ /* 0x000fea0003800000 */
.L_x_32706:
        /* <DEDUP_REMOVED lines=44> */
.L_x_32705:
[----:B------:R-:W-:Y:S05]  /*60c0*/  BSYNC B2 ;  /* 0x0000000000027941 */ /* 0x000fea0003800000 */
.L_x_32704:
        /* <DEDUP_REMOVED lines=10> */
.L_x_32700:
[----:B------:R-:W-:Y:S05]  /*6170*/  BSYNC B1 ;  /* 0x0000000000017941 */ /* 0x000fea0003800000 */
.L_x_32699:
        /* <DEDUP_REMOVED lines=18> */
.L_x_32711:
[----:B------:R-:W-:-:S07]  /*62a0*/  IMAD.MOV.U32 R194, RZ, RZ, R204 ;  /* 0x000000ffffc27224 */ /* 0x000fce00078e00cc */
.L_x_32712:
[----:B------:R-:W-:Y:S05]  /*62b0*/  BSYNC B2 ;  /* 0x0000000000027941 */ /* 0x000fea0003800000 */
.L_x_32710:
        /* <DEDUP_REMOVED lines=16> */
.L_x_32716:
[----:B------:R-:W-:Y:S05]  /*63c0*/  BSYNC B3 ;  /* 0x0000000000037941 */ /* 0x000fea0003800000 */
.L_x_32715:
        /* <DEDUP_REMOVED lines=44> */
.L_x_32714:
[----:B------:R-:W-:Y:S05]  /*6690*/  BSYNC B2 ;  /* 0x0000000000027941 */ /* 0x000fea0003800000 */
.L_x_32713:
        /* <DEDUP_REMOVED lines=10> */
.L_x_32709:
[----:B------:R-:W-:Y:S05]  /*6740*/  BSYNC B1 ;  /* 0x0000000000017941 */ /* 0x000fea0003800000 */
.L_x_32708:
        /* <DEDUP_REMOVED lines=18> */
.L_x_32720:
[----:B------:R-:W-:-:S07]  /*6870*/  MOV R71, R204 ;  /* 0x000000cc00477202 */ /* 0x000fce0000000f00 */
.L_x_32721:
[----:B------:R-:W-:Y:S05]  /*6880*/  BSYNC B2 ;  /* 0x0000000000027941 */ /* 0x000fea0003800000 */
.L_x_32719:
        /* <DEDUP_REMOVED lines=16> */
.L_x_32725:
[----:B------:R-:W-:Y:S05]  /*6990*/  BSYNC B3 ;  /* 0x0000000000037941 */ /* 0x000fea0003800000 */
.L_x_32724:
        /* <DEDUP_REMOVED lines=44> */
.L_x_32723:
[----:B------:R-:W-:Y:S05]  /*6c60*/  BSYNC B2 ;  /* 0x0000000000027941 */ /* 0x000fea0003800000 */
.L_x_32722:
        /* <DEDUP_REMOVED lines=10> */
.L_x_32718:
[----:B------:R-:W-:Y:S05]  /*6d10*/  BSYNC B1 ;  /* 0x0000000000017941 */ /* 0x000fea0003800000 */
.L_x_32717:
        /* <DEDUP_REMOVED lines=16> */
.L_x_32727:
[----:B------:R-:W-:Y:S05]  /*6e20*/  BSYNC B1 ;  /* 0x0000000000017941 */ /* 0x000fea0003800000 */
.L_x_32726:
[----:B------:R-:W-:Y:S01]  /*6e30*/  IADD3 R215, R215, 0x20, RZ ;  /* 0x00000020d7d77810 */ /* 0x000fe20007ffe0ff */
[----:B------:R-:W-:-:S07]  /*6e40*/  VIADD R213, R213, 0x20 ;  /* 0x00000020d5d57836 */ /* 0x000fce0000000000 */
.L_x_32689:
[----:B------:R-:W-:Y:S05]  /*6e50*/  BSYNC B0 ;  /* 0x0000000000007941 */ /* 0x000fea0003800000 */
.L_x_32688:
        /* <DEDUP_REMOVED lines=31> */
.L_x_32733:
[----:B------:R-:W-:-:S07]  /*7050*/  IMAD.MOV.U32 R196, RZ, RZ, R204 ;  /* 0x000000ffffc47224 */ /* 0x000fce00078e00cc */
.L_x_32734:
[----:B------:R-:W-:Y:S05]  /*7060*/  BSYNC B2 ;  /* 0x0000000000027941 */ /* 0x000fea0003800000 */
.L_x_32732:
        /* <DEDUP_REMOVED lines=16> */
.L_x_32738:
[----:B------:R-:W-:Y:S05]  /*7170*/  BSYNC B3 ;  /* 0x0000000000037941 */ /* 0x000fea0003800000 */
.L_x_32737:
        /* <DEDUP_REMOVED lines=44> */
.L_x_32736:
[----:B------:R-:W-:Y:S05]  /*7440*/  BSYNC B2 ;  /* 0x0000000000027941 */ /* 0x000fea0003800000 */
.L_x_32735:
        /* <DEDUP_REMOVED lines=10> */
.L_x_32731:
[----:B------:R-:W-:Y:S05]  /*74f0*/  BSYNC B1 ;  /* 0x0000000000017941 */ /* 0x000fea0003800000 */
.L_x_32730:
        /* <DEDUP_REMOVED lines=18> */
.L_x_32742:
[----:B------:R-:W-:-:S07]  /*7620*/  MOV R73, R204 ;  /* 0x000000cc00497202 */ /* 0x000fce0000000f00 */
.L_x_32743:
[----:B------:R-:W-:Y:S05]  /*7630*/  BSYNC B2 ;  /* 0x0000000000027941 */ /* 0x000fea0003800000 */
.L_x_32741:
        /* <DEDUP_REMOVED lines=16> */
.L_x_32747:
[----:B------:R-:W-:Y:S05]  /*7740*/  BSYNC B3 ;  /* 0x0000000000037941 */ /* 0x000fea0003800000 */
.L_x_32746:
        /* <DEDUP_REMOVED lines=44> */
.L_x_32745:
[----:B------:R-:W-:Y:S05]  /*7a10*/  BSYNC B2 ;  /* 0x0000000000027941 */ /* 0x000fea0003800000 */
.L_x_32744:
        /* <DEDUP_REMOVED lines=10> */
.L_x_32740:
[----:B------:R-:W-:Y:S05]  /*7ac0*/  BSYNC B1 ;  /* 0x0000000000017941 */ /* 0x000fea0003800000 */
.L_x_32739:
        /* <DEDUP_REMOVED lines=18> */
.L_x_32751:
[----:B------:R-:W-:-:S07]  /*7bf0*/  IMAD.MOV.U32 R194, RZ, RZ, R204 ;  /* 0x000000ffffc27224 */ /* 0x000fce00078e00cc */
.L_x_32752:
[----:B------:R-:W-:Y:S05]  /*7c00*/  BSYNC B2 ;  /* 0x0000000000027941 */ /* 0x000fea0003800000 */
.L_x_32750:
        /* <DEDUP_REMOVED lines=16> */
.L_x_32756:
[----:B------:R-:W-:Y:S05]  /*7d10*/  BSYNC B3 ;  /* 0x0000000000037941 */ /* 0x000fea0003800000 */
.L_x_32755:
        /* <DEDUP_REMOVED lines=44> */
.L_x_32754:
[----:B------:R-:W-:Y:S05]  /*7fe0*/  BSYNC B2 ;  /* 0x0000000000027941 */ /* 0x000fea0003800000 */
.L_x_32753:
        /* <DEDUP_REMOVED lines=10> */
.L_x_32749:
[----:B------:R-:W-:Y:S05]  /*8090*/  BSYNC B1 ;  /* 0x0000000000017941 */ /* 0x000fea0003800000 */
.L_x_32748:
        /* <DEDUP_REMOVED lines=18> */
.L_x_32760:
[----:B------:R-:W-:-:S07]  /*81c0*/  MOV R75, R204 ;  /* 0x000000cc004b7202 */ /* 0x000fce0000000f00 */
.L_x_32761:
[----:B------:R-:W-:Y:S05]  /*81d0*/  BSYNC B2 ;  /* 0x0000000000027941 */ /* 0x000fea0003800000 */
.L_x_32759:
        /* <DEDUP_REMOVED lines=16> */
.L_x_32765:
[----:B------:R-:W-:Y:S05]  /*82e0*/  BSYNC B3 ;  /* 0x0000000000037941 */ /* 0x000fea0003800000 */
.L_x_32764:
        /* <DEDUP_REMOVED lines=44> */
.L_x_32763:
[----:B------:R-:W-:Y:S05]  /*85b0*/  BSYNC B2 ;  /* 0x0000000000027941 */ /* 0x000fea0003800000 */
.L_x_32762:
        /* <DEDUP_REMOVED lines=10> */
.L_x_32758:
[----:B------:R-:W-:Y:S05]  /*8660*/  BSYNC B1 ;  /* 0x0000000000017941 */ /* 0x000fea0003800000 */
.L_x_32757:
        /* <DEDUP_REMOVED lines=16> */
.L_x_32767:
[----:B------:R-:W-:Y:S05]  /*8770*/  BSYNC B1 ;  /* 0x0000000000017941 */ /* 0x000fea0003800000 */
.L_x_32766:
[----:B------:R-:W-:Y:S01]  /*8780*/  IADD3 R215, R215, 0x20, RZ ;  /* 0x00000020d7d77810 */ /* 0x000fe20007ffe0ff */
[----:B------:R-:W-:-:S07]  /*8790*/  VIADD R213, R213, 0x20 ;  /* 0x00000020d5d57836 */ /* 0x000fce0000000000 */
.L_x_32729:
[----:B------:R-:W-:Y:S05]  /*87a0*/  BSYNC B0 ;  /* 0x0000000000007941 */ /* 0x000fea0003800000 */
.L_x_32728:
        /* <DEDUP_REMOVED lines=31> */
.L_x_32773:
[----:B------:R-:W-:-:S07]  /*89a0*/  IMAD.MOV.U32 R196, RZ, RZ, R204 ;  /* 0x000000ffffc47224 */ /* 0x000fce00078e00cc */
.L_x_32774:
[----:B------:R-:W-:Y:S05]  /*89b0*/  BSYNC B2 ;  /* 0x0000000000027941 */ /* 0x000fea0003800000 */
.L_x_32772:
        /* <DEDUP_REMOVED lines=16> */
.L_x_32778:
[----:B------:R-:W-:Y:S05]  /*8ac0*/  BSYNC B3 ;  /* 0x0000000000037941 */ /* 0x000fea0003800000 */
.L_x_32777:
        /* <DEDUP_REMOVED lines=44> */
.L_x_32776:
[----:B------:R-:W-:Y:S05]  /*8d90*/  BSYNC B2 ;  /* 0x0000000000027941 */ /* 0x000fea0003800000 */
.L_x_32775:
        /* <DEDUP_REMOVED lines=10> */
.L_x_32771:
[----:B------:R-:W-:Y:S05]  /*8e40*/  BSYNC B1 ;  /* 0x0000000000017941 */ /* 0x000fea0003800000 */
.L_x_32770:
        /* <DEDUP_REMOVED lines=18> */
.L_x_32782:
[----:B------:R-:W-:-:S07]  /*8f70*/  MOV R77, R204 ;  /* 0x000000cc004d7202 */ /* 0x000fce0000000f00 */
.L_x_32783:
[----:B------:R-:W-:Y:S05]  /*8f80*/  BSYNC B2 ;  /* 0x0000000000027941 */ /* 0x000fea0003800000 */
.L_x_32781:
        /* <DEDUP_REMOVED lines=16> */
.L_x_32787:
[----:B------:R-:W-:Y:S05]  /*9090*/  BSYNC B3 ;  /* 0x0000000000037941 */ /* 0x000fea0003800000 */
.L_x_32786:
        /* <DEDUP_REMOVED lines=44> */
.L_x_32785:
[----:B------:R-:W-:Y:S05]  /*9360*/  BSYNC B2 ;  /* 0x0000000000027941 */ /* 0x000fea0003800000 */
.L_x_32784:
        /* <DEDUP_REMOVED lines=10> */
.L_x_32780:
[----:B------:R-:W-:Y:S05]  /*9410*/  BSYNC B1 ;  /* 0x0000000000017941 */ /* 0x000fea0003800000 */
.L_x_32779:
        /* <DEDUP_REMOVED lines=18> */
.L_x_32791:
[----:B------:R-:W-:-:S07]  /*9540*/  IMAD.MOV.U32 R194, RZ, RZ, R204 ;  /* 0x000000ffffc27224 */ /* 0x000fce00078e00cc */
.L_x_32792:
[----:B------:R-:W-:Y:S05]  /*9550*/  BSYNC B2 ;  /* 0x0000000000027941 */ /* 0x000fea0003800000 */
.L_x_32790:
        /* <DEDUP_REMOVED lines=16> */
.L_x_32796:
[----:B------:R-:W-:Y:S05]  /*9660*/  BSYNC B3 ;  /* 0x0000000000037941 */ /* 0x000fea0003800000 */
.L_x_32795:
        /* <DEDUP_REMOVED lines=44> */
.L_x_32794:
[----:B------:R-:W-:Y:S05]  /*9930*/  BSYNC B2 ;  /* 0x0000000000027941 */ /* 0x000fea0003800000 */
.L_x_32793:
        /* <DEDUP_REMOVED lines=10> */
.L_x_32789:
[----:B------:R-:W-:Y:S05]  /*99e0*/  BSYNC B1 ;  /* 0x0000000000017941 */ /* 0x000fea0003800000 */
.L_x_32788:
        /* <DEDUP_REMOVED lines=18> */
.L_x_32800:
[----:B------:R-:W-:-:S07]  /*9b10*/  MOV R79, R204 ;  /* 0x000000cc004f7202 */ /* 0x000fce0000000f00 */
.L_x_32801:
[----:B------:R-:W-:Y:S05]  /*9b20*/  BSYNC B2 ;  /* 0x0000000000027941 */ /* 0x000fea0003800000 */
.L_x_32799:
        /* <DEDUP_REMOVED lines=16> */
.L_x_32805:
[----:B------:R-:W-:Y:S05]  /*9c30*/  BSYNC B3 ;  /* 0x0000000000037941 */ /* 0x000fea0003800000 */
.L_x_32804:
        /* <DEDUP_REMOVED lines=44> */
.L_x_32803:
[----:B------:R-:W-:Y:S05]  /*9f00*/  BSYNC B2 ;  /* 0x0000000000027941 */ /* 0x000fea0003800000 */
.L_x_32802:
        /* <DEDUP_REMOVED lines=10> */
.L_x_32798:
[----:B------:R-:W-:Y:S05]  /*9fb0*/  BSYNC B1 ;  /* 0x0000000000017941 */ /* 0x000fea0003800000 */
.L_x_32797:
        /* <DEDUP_REMOVED lines=16> */
.L_x_32807:
[----:B------:R-:W-:Y:S05]  /*a0c0*/  BSYNC B1 ;  /* 0x0000000000017941 */ /* 0x000fea0003800000 */
.L_x_32806:
[----:B------:R-:W-:Y:S01]  /*a0d0*/  IADD3 R215, R215, 0x20, RZ ;  /* 0x00000020d7d77810 */ /* 0x000fe20007ffe0ff */
[----:B------:R-:W-:-:S07]  /*a0e0*/  VIADD R213, R213, 0x20 ;  /* 0x00000020d5d57836 */ /* 0x000fce0000000000 */
.L_x_32769:
[----:B------:R-:W-:Y:S05]  /*a0f0*/  BSYNC B0 ;  /* 0x0000000000007941 */ /* 0x000fea0003800000 */
.L_x_32768:
        /* <DEDUP_REMOVED lines=31> */
.L_x_32813:
[----:B------:R-:W-:-:S07]  /*a2f0*/  IMAD.MOV.U32 R196, RZ, RZ, R204 ;  /* 0x000000ffffc47224 */ /* 0x000fce00078e00cc */
.L_x_32814:
[----:B------:R-:W-:Y:S05]  /*a300*/  BSYNC B2 ;  /* 0x0000000000027941 */ /* 0x000fea0003800000 */
.L_x_32812:
        /* <DEDUP_REMOVED lines=16> */
.L_x_32818:
[----:B------:R-:W-:Y:S05]  /*a410*/  BSYNC B3 ;  /* 0x0000000000037941 */ /* 0x000fea0003800000 */
.L_x_32817:
        /* <DEDUP_REMOVED lines=44> */
.L_x_32816:
[----:B------:R-:W-:Y:S05]  /*a6e0*/  BSYNC B2 ;  /* 0x0000000000027941 */ /* 0x000fea0003800000 */
.L_x_32815:
        /* <DEDUP_REMOVED lines=10> */
.L_x_32811:
[----:B------:R-:W-:Y:S05]  /*a790*/  BSYNC B1 ;  /* 0x0000000000017941 */ /* 0x000fea0003800000 */
.L_x_32810:
        /* <DEDUP_REMOVED lines=18> */
.L_x_32822:
[----:B------:R-:W-:-:S07]  /*a8c0*/  MOV R81, R204 ;  /* 0x000000cc00517202 */ /* 0x000fce0000000f00 */
.L_x_32823:
[----:B------:R-:W-:Y:S05]  /*a8d0*/  BSYNC B2 ;  /* 0x0000000000027941 */ /* 0x000fea0003800000 */
.L_x_32821:
        /* <DEDUP_REMOVED lines=16> */
.L_x_32827:
[----:B------:R-:W-:Y:S05]  /*a9e0*/  BSYNC B3 ;  /* 0x0000000000037941 */ /* 0x000fea0003800000 */
.L_x_32826:
        /* <DEDUP_REMOVED lines=44> */
.L_x_32825:
[----:B------:R-:W-:Y:S05]  /*acb0*/  BSYNC B2 ;  /* 0x0000000000027941 */ /* 0x000fea0003800000 */
.L_x_32824:
        /* <DEDUP_REMOVED lines=10> */
.L_x_32820:
[----:B------:R-:W-:Y:S05]  /*ad60*/  BSYNC B1 ;  /* 0x0000000000017941 */ /* 0x000fea0003800000 */
.L_x_32819:
        /* <DEDUP_REMOVED lines=18> */
.L_x_32831:
[----:B------:R-:W-:-:S07]  /*ae90*/  IMAD.MOV.U32 R194, RZ, RZ, R204 ;  /* 0x000000ffffc27224 */ /* 0x000fce00078e00cc */
.L_x_32832:
[----:B------:R-:W-:Y:S05]  /*aea0*/  BSYNC B2 ;  /* 0x0000000000027941 */ /* 0x000fea0003800000 */
.L_x_32830:
        /* <DEDUP_REMOVED lines=16> */
.L_x_32836:
[----:B------:R-:W-:Y:S05]  /*afb0*/  BSYNC B3 ;  /* 0x0000000000037941 */ /* 0x000fea0003800000 */
.L_x_32835:
        /* <DEDUP_REMOVED lines=44> */
.L_x_32834:
[----:B------:R-:W-:Y:S05]  /*b280*/  BSYNC B2 ;  /* 0x0000000000027941 */ /* 0x000fea0003800000 */
.L_x_32833:
        /* <DEDUP_REMOVED lines=10> */
.L_x_32829:
[----:B------:R-:W-:Y:S05]  /*b330*/  BSYNC B1 ;  /* 0x0000000000017941 */ /* 0x000fea0003800000 */
.L_x_32828:
        /* <DEDUP_REMOVED lines=18> */
.L_x_32840:
[----:B------:R-:W-:-:S07]  /*b460*/  MOV R83, R204 ;  /* 0x000000cc00537202 */ /* 0x000fce0000000f00 */
.L_x_32841:
[----:B------:R-:W-:Y:S05]  /*b470*/  BSYNC B2 ;  /* 0x0000000000027941 */ /* 0x000fea0003800000 */
.L_x_32839:
        /* <DEDUP_REMOVED lines=16> */
.L_x_32845:
[----:B------:R-:W-:Y:S05]  /*b580*/  BSYNC B3 ;  /* 0x0000000000037941 */ /* 0x000fea0003800000 */
.L_x_32844:
        /* <DEDUP_REMOVED lines=44> */
.L_x_32843:
[----:B------:R-:W-:Y:S05]  /*b850*/  BSYNC B2 ;  /* 0x0000000000027941 */ /* 0x000fea0003800000 */
.L_x_32842:
        /* <DEDUP_REMOVED lines=10> */
.L_x_32838:
[----:B------:R-:W-:Y:S05]  /*b900*/  BSYNC B1 ;  /* 0x0000000000017941 */ /* 0x000fea0003800000 */
.L_x_32837:
        /* <DEDUP_REMOVED lines=16> */
.L_x_32847:
[----:B------:R-:W-:Y:S05]  /*ba10*/  BSYNC B1 ;  /* 0x0000000000017941 */ /* 0x000fea0003800000 */
.L_x_32846:
[----:B------:R-:W-:Y:S01]  /*ba20*/  IADD3 R215, R215, 0x20, RZ ;  /* 0x00000020d7d77810 */ /* 0x000fe20007ffe0ff */
[----:B------:R-:W-:-:S07]  /*ba30*/  VIADD R213, R213, 0x20 ;  /* 0x00000020d5d57836 */ /* 0x000fce0000000000 */
.L_x_32809:
[----:B------:R-:W-:Y:S05]  /*ba40*/  BSYNC B0 ;  /* 0x0000000000007941 */ /* 0x000fea0003800000 */
.L_x_32808:
        /* <DEDUP_REMOVED lines=31> */
.L_x_32853:
[----:B------:R-:W-:-:S07]  /*bc40*/  IMAD.MOV.U32 R196, RZ, RZ, R204 ;  /* 0x000000ffffc47224 */ /* 0x000fce00078e00cc */
.L_x_32854:
[----:B------:R-:W-:Y:S05]  /*bc50*/  BSYNC B2 ;  /* 0x0000000000027941 */ /* 0x000fea0003800000 */
.L_x_32852:
        /* <DEDUP_REMOVED lines=16> */
.L_x_32858:
[----:B------:R-:W-:Y:S05]  /*bd60*/  BSYNC B3 ;  /* 0x0000000000037941 */ /* 0x000fea0003800000 */
.L_x_32857:
        /* <DEDUP_REMOVED lines=44> */
.L_x_32856:
[----:B------:R-:W-:Y:S05]  /*c030*/  BSYNC B2 ;  /* 0x0000000000027941 */ /* 0x000fea0003800000 */
.L_x_32855:
        /* <DEDUP_REMOVED lines=10> */
.L_x_32851:
[----:B------:R-:W-:Y:S05]  /*c0e0*/  BSYNC B1 ;  /* 0x0000000000017941 */ /* 0x000fea0003800000 */
.L_x_32850:
        /* <DEDUP_REMOVED lines=18> */
.L_x_32862:
[----:B------:R-:W-:-:S07]  /*c210*/  MOV R85, R204 ;  /* 0x000000cc00557202 */ /* 0x000fce0000000f00 */
.L_x_32863:
[----:B------:R-:W-:Y:S05]  /*c220*/  BSYNC B2 ;  /* 0x0000000000027941 */ /* 0x000fea0003800000 */
.L_x_32861:
        /* <DEDUP_REMOVED lines=16> */
.L_x_32867:
[----:B------:R-:W-:Y:S05]  /*c330*/  BSYNC B3 ;  /* 0x0000000000037941 */ /* 0x000fea0003800000 */
.L_x_32866:
        /* <DEDUP_REMOVED lines=44> */
.L_x_32865:
[----:B------:R-:W-:Y:S05]  /*c600*/  BSYNC B2 ;  /* 0x0000000000027941 */ /* 0x000fea0003800000 */
.L_x_32864:
        /* <DEDUP_REMOVED lines=10> */
.L_x_32860:
[----:B------:R-:W-:Y:S05]  /*c6b0*/  BSYNC B1 ;  /* 0x0000000000017941 */ /* 0x000fea0003800000 */
.L_x_32859:
        /* <DEDUP_REMOVED lines=18> */
.L_x_32871:
[----:B------:R-:W-:-:S07]  /*c7e0*/  IMAD.MOV.U32 R194, RZ, RZ, R204 ;  /* 0x000000ffffc27224 */ /* 0x000fce00078e00cc */
.L_x_32872:
[----:B------:R-:W-:Y:S05]  /*c7f0*/  BSYNC B2 ;  /* 0x0000000000027941 */ /* 0x000fea0003800000 */
.L_x_32870:
        /* <DEDUP_REMOVED lines=16> */
.L_x_32876:
[----:B------:R-:W-:Y:S05]  /*c900*/  BSYNC B3 ;  /* 0x0000000000037941 */ /* 0x000fea0003800000 */
.L_x_32875:
        /* <DEDUP_REMOVED lines=44> */
.L_x_32874:
[----:B------:R-:W-:Y:S05]  /*cbd0*/  BSYNC B2 ;  /* 0x0000000000027941 */ /* 0x000fea0003800000 */
.L_x_32873:
        /* <DEDUP_REMOVED lines=10> */
.L_x_32869:
[----:B------:R-:W-:Y:S05]  /*cc80*/  BSYNC B1 ;  /* 0x0000000000017941 */ /* 0x000fea0003800000 */
.L_x_32868:
        /* <DEDUP_REMOVED lines=18> */
.L_x_32880:
[----:B------:R-:W-:-:S07]  /*cdb0*/  MOV R87, R204 ;  /* 0x000000cc00577202 */ /* 0x000fce0000000f00 */
.L_x_32881:
[----:B------:R-:W-:Y:S05]  /*cdc0*/  BSYNC B2 ;  /* 0x0000000000027941 */ /* 0x000fea0003800000 */
.L_x_32879:
        /* <DEDUP_REMOVED lines=16> */
.L_x_32885:
[----:B------:R-:W-:Y:S05]  /*ced0*/  BSYNC B3 ;  /* 0x0000000000037941 */ /* 0x000fea0003800000 */
.L_x_32884:
        /* <DEDUP_REMOVED lines=44> */
.L_x_32883:
[----:B------:R-:W-:Y:S05]  /*d1a0*/  BSYNC B2 ;  /* 0x0000000000027941 */ /* 0x000fea0003800000 */
.L_x_32882:
        /* <DEDUP_REMOVED lines=10> */
.L_x_32878:
[----:B------:R-:W-:Y:S05]  /*d250*/  BSYNC B1 ;  /* 0x0000000000017941 */ /* 0x000fea0003800000 */
.L_x_32877:
        /* <DEDUP_REMOVED lines=16> */
.L_x_32887:
[----:B------:R-:W-:Y:S05]  /*d360*/  BSYNC B1 ;  /* 0x0000000000017941 */ /* 0x000fea0003800000 */
.L_x_32886:
[----:B------:R-:W-:Y:S01]  /*d370*/  IADD3 R215, R215, 0x20, RZ ;  /* 0x00000020d7d77810 */ /* 0x000fe20007ffe0ff */
[----:B------:R-:W-:-:S07]  /*d380*/  VIADD R213, R213, 0x20 ;  /* 0x00000020d5d57836 */ /* 0x000fce0000000000 */
.L_x_32849:
[----:B------:R-:W-:Y:S05]  /*d390*/  BSYNC B0 ;  /* 0x0000000000007941 */ /* 0x000fea0003800000 */
.L_x_32848:
        /* <DEDUP_REMOVED lines=31> */
.L_x_32893:
[----:B------:R-:W-:-:S07]  /*d590*/  IMAD.MOV.U32 R196, RZ, RZ, R204 ;  /* 0x000000ffffc47224 */ /* 0x000fce00078e00cc */
.L_x_32894:
[----:B------:R-:W-:Y:S05]  /*d5a0*/  BSYNC B2 ;  /* 0x0000000000027941 */ /* 0x000fea0003800000 */
.L_x_32892:
        /* <DEDUP_REMOVED lines=16> */
.L_x_32898:
[----:B------:R-:W-:Y:S05]  /*d6b0*/  BSYNC B3 ;  /* 0x0000000000037941 */ /* 0x000fea0003800000 */
.L_x_32897:
        /* <DEDUP_REMOVED lines=44> */
.L_x_32896:
[----:B------:R-:W-:Y:S05]  /*d980*/  BSYNC B2 ;  /* 0x0000000000027941 */ /* 0x000fea0003800000 */
.L_x_32895:
        /* <DEDUP_REMOVED lines=10> */
.L_x_32891:
[----:B------:R-:W-:Y:S05]  /*da30*/  BSYNC B1 ;  /* 0x0000000000017941 */ /* 0x000fea0003800000 */
.L_x_32890:
        /* <DEDUP_REMOVED lines=18> */
.L_x_32902:
[----:B------:R-:W-:-:S07]  /*db60*/  MOV R89, R204 ;  /* 0x000000cc00597202 */ /* 0x000fce0000000f00 */
.L_x_32903:
[----:B------:R-:W-:Y:S05]  /*db70*/  BSYNC B2 ;  /* 0x0000000000027941 */ /* 0x000fea0003800000 */
.L_x_32901:
        /* <DEDUP_REMOVED lines=16> */
.L_x_32907:
[----:B------:R-:W-:Y:S05]  /*dc80*/  BSYNC B3 ;  /* 0x0000000000037941 */ /* 0x000fea0003800000 */
.L_x_32906:
        /* <DEDUP_REMOVED lines=44> */
.L_x_32905:
[----:B------:R-:W-:Y:S05]  /*df50*/  BSYNC B2 ;  /* 0x0000000000027941 */ /* 0x000fea0003800000 */
.L_x_32904:
        /* <DEDUP_REMOVED lines=10> */
.L_x_32900:
[----:B------:R-:W-:Y:S05]  /*e000*/  BSYNC B1 ;  /* 0x0000000000017941 */ /* 0x000fea0003800000 */
.L_x_32899:
        /* <DEDUP_REMOVED lines=18> */
.L_x_32911:
[----:B------:R-:W-:-:S07]  /*e130*/  IMAD.MOV.U32 R194, RZ, RZ, R204 ;  /* 0x000000ffffc27224 */ /* 0x000fce00078e00cc */
.L_x_32912:
[----:B------:R-:W-:Y:S05]  /*e140*/  BSYNC B2 ;  /* 0x0000000000027941 */ /* 0x000fea0003800000 */
.L_x_32910:
        /* <DEDUP_REMOVED lines=16> */
.L_x_32916:
[----:B------:R-:W-:Y:S05]  /*e250*/  BSYNC B3 ;  /* 0x0000000000037941 */ /* 0x000fea0003800000 */
.L_x_32915:
        /* <DEDUP_REMOVED lines=44> */
.L_x_32914:
[----:B------:R-:W-:Y:S05]  /*e520*/  BSYNC B2 ;  /* 0x0000000000027941 */ /* 0x000fea0003800000 */
.L_x_32913:
        /* <DEDUP_REMOVED lines=10> */
.L_x_32909:
[----:B------:R-:W-:Y:S05]  /*e5d0*/  BSYNC B1 ;  /* 0x0000000000017941 */ /* 0x000fea0003800000 */
.L_x_32908:
        /* <DEDUP_REMOVED lines=18> */
.L_x_32920:
[----:B------:R-:W-:-:S07]  /*e700*/  MOV R91, R204 ;  /* 0x000000cc005b7202 */ /* 0x000fce0000000f00 */
.L_x_32921:
[----:B------:R-:W-:Y:S05]  /*e710*/  BSYNC B2 ;  /* 0x0000000000027941 */ /* 0x000fea0003800000 */
.L_x_32919:
        /* <DEDUP_REMOVED lines=16> */
.L_x_32925:
[----:B------:R-:W-:Y:S05]  /*e820*/  BSYNC B3 ;  /* 0x0000000000037941 */ /* 0x000fea0003800000 */
.L_x_32924:
        /* <DEDUP_REMOVED lines=44> */
.L_x_32923:
[----:B------:R-:W-:Y:S05]  /*eaf0*/  BSYNC B2 ;  /* 0x0000000000027941 */ /* 0x000fea0003800000 */
.L_x_32922:
        /* <DEDUP_REMOVED lines=10> */
.L_x_32918:
[----:B------:R-:W-:Y:S05]  /*eba0*/  BSYNC B1 ;  /* 0x0000000000017941 */ /* 0x000fea0003800000 */
.L_x_32917:
        /* <DEDUP_REMOVED lines=16> */
.L_x_32927:
[----:B------:R-:W-:Y:S05]  /*ecb0*/  BSYNC B1 ;  /* 0x0000000000017941 */ /* 0x000fea0003800000 */
.L_x_32926:
[----:B------:R-:W-:Y:S01]  /*ecc0*/  IADD3 R215, R215, 0x20, RZ ;  /* 0x00000020d7d77810 */ /* 0x000fe20007ffe0ff */
[----:B------:R-:W-:-:S07]  /*ecd0*/  VIADD R213, R213, 0x20 ;  /* 0x00000020d5d57836 */ /* 0x000fce0000000000 */
.L_x_32889:
[----:B------:R-:W-:Y:S05]  /*ece0*/  BSYNC B0 ;  /* 0x0000000000007941 */ /* 0x000fea0003800000 */
.L_x_32888:
        /* <DEDUP_REMOVED lines=31> */
.L_x_32933:
[----:B------:R-:W-:-:S07]  /*eee0*/  IMAD.MOV.U32 R196, RZ, RZ, R204 ;  /* 0x000000ffffc47224 */ /* 0x000fce00078e00cc */
.L_x_32934:
[----:B------:R-:W-:Y:S05]  /*eef0*/  BSYNC B2 ;  /* 0x0000000000027941 */ /* 0x000fea0003800000 */
.L_x_32932:
        /* <DEDUP_REMOVED lines=16> */
.L_x_32938:
[----:B------:R-:W-:Y:S05]  /*f000*/  BSYNC B3 ;  /* 0x0000000000037941 */ /* 0x000fea0003800000 */
.L_x_32937:
        /* <DEDUP_REMOVED lines=44> */
.L_x_32936:
[----:B------:R-:W-:Y:S05]  /*f2d0*/  BSYNC B2 ;  /* 0x0000000000027941 */ /* 0x000fea0003800000 */
.L_x_32935:
        /* <DEDUP_REMOVED lines=10> */
.L_x_32931:
[----:B------:R-:W-:Y:S05]  /*f380*/  BSYNC B1 ;  /* 0x0000000000017941 */ /* 0x000fea0003800000 */
.L_x_32930:
        /* <DEDUP_REMOVED lines=18> */
.L_x_32942:
[----:B------:R-:W-:-:S07]  /*f4b0*/  MOV R93, R204 ;  /* 0x000000cc005d7202 */ /* 0x000fce0000000f00 */
.L_x_32943:
[----:B------:R-:W-:Y:S05]  /*f4c0*/  BSYNC B2 ;  /* 0x0000000000027941 */ /* 0x000fea0003800000 */
.L_x_32941:
        /* <DEDUP_REMOVED lines=16> */
.L_x_32947:
[----:B------:R-:W-:Y:S05]  /*f5d0*/  BSYNC B3 ;  /* 0x0000000000037941 */ /* 0x000fea0003800000 */
.L_x_32946:
        /* <DEDUP_REMOVED lines=44> */
.L_x_32945:
[----:B------:R-:W-:Y:S05]  /*f8a0*/  BSYNC B2 ;  /* 0x0000000000027941 */ /* 0x000fea0003800000 */
.L_x_32944:
        /* <DEDUP_REMOVED lines=10> */
.L_x_32940:
[----:B------:R-:W-:Y:S05]  /*f950*/  BSYNC B1 ;  /* 0x0000000000017941 */ /* 0x000fea0003800000 */
.L_x_32939:
        /* <DEDUP_REMOVED lines=18> */
.L_x_32951:
[----:B------:R-:W-:-:S07]  /*fa80*/  IMAD.MOV.U32 R194, RZ, RZ, R204 ;  /* 0x000000ffffc27224 */ /* 0x000fce00078e00cc */
.L_x_32952:
[----:B------:R-:W-:Y:S05]  /*fa90*/  BSYNC B2 ;  /* 0x0000000000027941 */ /* 0x000fea0003800000 */
.L_x_32950:
        /* <DEDUP_REMOVED lines=16> */
.L_x_32956:
[----:B------:R-:W-:Y:S05]  /*fba0*/  BSYNC B3 ;  /* 0x0000000000037941 */ /* 0x000fea0003800000 */
.L_x_32955:
        /* <DEDUP_REMOVED lines=44> */
.L_x_32954:
[----:B------:R-:W-:Y:S05]  /*fe70*/  BSYNC B2 ;  /* 0x0000000000027941 */ /* 0x000fea0003800000 */
.L_x_32953:
        /* <DEDUP_REMOVED lines=10> */
.L_x_32949:
[----:B------:R-:W-:Y:S05]  /*ff20*/  BSYNC B1 ;  /* 0x0000000000017941 */ /* 0x000fea0003800000 */
.L_x_32948:
        /* <DEDUP_REMOVED lines=18> */
.L_x_32960:
[----:B------:R-:W-:-:S07]  /*10050*/  MOV R95, R204 ;  /* 0x000000cc005f7202 */ /* 0x000fce0000000f00 */
.L_x_32961:
[----:B------:R-:W-:Y:S05]  /*10060*/  BSYNC B2 ;  /* 0x0000000000027941 */ /* 0x000fea0003800000 */
.L_x_32959:
        /* <DEDUP_REMOVED lines=16> */
.L_x_32965:
[----:B------:R-:W-:Y:S05]  /*10170*/  BSYNC B3 ;  /* 0x0000000000037941 */ /* 0x000fea0003800000 */
.L_x_32964:
        /* <DEDUP_REMOVED lines=44> */
.L_x_32963:
[----:B------:R-:W-:Y:S05]  /*10440*/  BSYNC B2 ;  /* 0x0000000000027941 */ /* 0x000fea0003800000 */
.L_x_32962:
        /* <DEDUP_REMOVED lines=10> */
.L_x_32958:
[----:B------:R-:W-:Y:S05]  /*104f0*/  BSYNC B1 ;  /* 0x0000000000017941 */ /* 0x000fea0003800000 */
.L_x_32957:
        /* <DEDUP_REMOVED lines=16> */
.L_x_32967:
[----:B------:R-:W-:Y:S05]  /*10600*/  BSYNC B1 ;  /* 0x0000000000017941 */ /* 0x000fea0003800000 */
.L_x_32966:
[----:B------:R-:W-:Y:S01]  /*10610*/  IADD3 R215, R215, 0x20, RZ ;  /* 0x00000020d7d77810 */ /* 0x000fe20007ffe0ff */
[----:B------:R-:W-:-:S07]  /*10620*/  VIADD R213, R213, 0x20 ;  /* 0x00000020d5d57836 */ /* 0x000fce0000000000 */
.L_x_32929:
[----:B------:R-:W-:Y:S05]  /*10630*/  BSYNC B0 ;  /* 0x0000000000007941 */ /* 0x000fea0003800000 */
.L_x_32928:
        /* <DEDUP_REMOVED lines=31> */
.L_x_32973:
[----:B------:R-:W-:-:S07]  /*10830*/  IMAD.MOV.U32 R196, RZ, RZ, R204 ;  /* 0x000000ffffc47224 */ /* 0x000fce00078e00cc */
.L_x_32974:
[----:B------:R-:W-:Y:S05]  /*10840*/  BSYNC B2 ;  /* 0x0000000000027941 */ /* 0x000fea0003800000 */
.L_x_32972:
        /* <DEDUP_REMOVED lines=16> */
.L_x_32978:
[----:B------:R-:W-:Y:S05]  /*10950*/  BSYNC B3 ;  /* 0x0000000000037941 */ /* 0x000fea0003800000 */
.L_x_32977:
        /* <DEDUP_REMOVED lines=44> */
.L_x_32976:
[----:B------:R-:W-:Y:S05]  /*10c20*/  BSYNC B2 ;  /* 0x0000000000027941 */ /* 0x000fea0003800000 */
.L_x_32975:
        /* <DEDUP_REMOVED lines=10> */
.L_x_32971:
[----:B------:R-:W-:Y:S05]  /*10cd0*/  BSYNC B1 ;  /* 0x0000000000017941 */ /* 0x000fea0003800000 */
.L_x_32970:
        /* <DEDUP_REMOVED lines=18> */
.L_x_32982:
[----:B------:R-:W-:-:S07]  /*10e00*/  MOV R97, R204 ;  /* 0x000000cc00617202 */ /* 0x000fce0000000f00 */
.L_x_32983:
[----:B------:R-:W-:Y:S05]  /*10e10*/  BSYNC B2 ;  /* 0x0000000000027941 */ /* 0x000fea0003800000 */
.L_x_32981:
        /* <DEDUP_REMOVED lines=16> */
.L_x_32987:
[----:B------:R-:W-:Y:S05]  /*10f20*/  BSYNC B3 ;  /* 0x0000000000037941 */ /* 0x000fea0003800000 */
.L_x_32986:
        /* <DEDUP_REMOVED lines=44> */
.L_x_32985:
[----:B------:R-:W-:Y:S05]  /*111f0*/  BSYNC B2 ;  /* 0x0000000000027941 */ /* 0x000fea0003800000 */
.L_x_32984:
        /* <DEDUP_REMOVED lines=10> */
.L_x_32980:
[----:B------:R-:W-:Y:S05]  /*112a0*/  BSYNC B1 ;  /* 0x0000000000017941 */ /* 0x000fea0003800000 */
.L_x_32979:
        /* <DEDUP_REMOVED lines=18> */
.L_x_32991:
[----:B------:R-:W-:-:S07]  /*113d0*/  IMAD.MOV.U32 R194, RZ, RZ, R204 ;  /* 0x000000ffffc27224 */ /* 0x000fce00078e00cc */
.L_x_32992:
[----:B------:R-:W-:Y:S05]  /*113e0*/  BSYNC B2 ;  /* 0x0000000000027941 */ /* 0x000fea0003800000 */
.L_x_32990:
        /* <DEDUP_REMOVED lines=16> */
.L_x_32996:
[----:B------:R-:W-:Y:S05]  /*114f0*/  BSYNC B3 ;  /* 0x0000000000037941 */ /* 0x000fea0003800000 */
.L_x_32995:
        /* <DEDUP_REMOVED lines=44> */
.L_x_32994:
[----:B------:R-:W-:Y:S05]  /*117c0*/  BSYNC B2 ;  /* 0x0000000000027941 */ /* 0x000fea0003800000 */
.L_x_32993:
        /* <DEDUP_REMOVED lines=10> */
.L_x_32989:
[----:B------:R-:W-:Y:S05]  /*11870*/  BSYNC B1 ;  /* 0x0000000000017941 */ /* 0x000fea0003800000 */
.L_x_32988:
        /* <DEDUP_REMOVED lines=18> */
.L_x_33000:
[----:B------:R-:W-:-:S07]  /*119a0*/  MOV R99, R204 ;  /* 0x000000cc00637202 */ /* 0x000fce0000000f00 */
.L_x_33001:
[----:B------:R-:W-:Y:S05]  /*119b0*/  BSYNC B2 ;  /* 0x0000000000027941 */ /* 0x000fea0003800000 */
.L_x_32999:
        /* <DEDUP_REMOVED lines=16> */
.L_x_33005:
[----:B------:R-:W-:Y:S05]  /*11ac0*/  BSYNC B3 ;  /* 0x0000000000037941 */ /* 0x000fea0003800000 */
.L_x_33004:
        /* <DEDUP_REMOVED lines=44> */
.L_x_33003:
[----:B------:R-:W-:Y:S05]  /*11d90*/  BSYNC B2 ;  /* 0x0000000000027941 */ /* 0x000fea0003800000 */
.L_x_33002:
        /* <DEDUP_REMOVED lines=10> */
.L_x_32998:
[----:B------:R-:W-:Y:S05]  /*11e40*/  BSYNC B1 ;  /* 0x0000000000017941 */ /* 0x000fea0003800000 */
.L_x_32997:
[----:B------:R-:W0:Y:S02]  /*11e50*/  LDC.64 R100, c[0x0][0x238] ;  /* 0x00008e00ff647b82 */ /* 0x000e240000000a00 */
[----:B0-----:R-:W-:-:S05]  /*11e60*/  IMAD.WIDE.U32 R100, R215, 0x10, R100 ;  /* 0x00000010d7647825 */ /* 0x001fca00078e0064 */
[----:B------:R2:W-:Y:S01]  /*11e70*/  STG.E.128 desc[UR4][R100.64], R96 ;  /* 0x0000006064007986 */ /* 0x0005e2000c101d04 */
[----:B------:R-:W-:Y:S05]  /*11e80*/  @!P1 BRA `(.L_x_32969) ;  /* 0x00000000002c9947 */ /* 0x000fea0003800000 */
[----:B--2---:R-:W0:Y:S01]  /*11e90*/  LDC.64 R100, c[0x0][0x240] ;  /* 0x00009000ff647b82 */ /* 0x004e220000000a00 */
        /* <DEDUP_REMOVED lines=10> */
.L_x_32969:
[----:B------:R-:W-:Y:S05]  /*11f40*/  BSYNC B0 ;  /* 0x0000000000007941 */ /* 0x000fea0003800000 */
.L_x_32968:
[----:B0123--:R-:W-:Y:S01]  /*11f50*/  FADD.FTZ R100, RZ, R56 ;  /* 0x00000038ff647221 */ /* 0x00ffe20000010000 */
        /* <DEDUP_REMOVED lines=64> */
[----:B------:R-:W-:Y:S02]  /*12360*/  P2R R219, PR, RZ, 0x8 ;  /* 0x00000008ffdb7803 */ /* 0x000fe40000000000 */
[C---:B------:R-:W-:Y:S02]  /*12370*/  LOP3.LUT P3, RZ, R208.reuse, 0x8, RZ, 0xc0, !PT ;  /* 0x00000008d0ff7812 */ /* 0x040fe4000786c0ff */
[----:B------:R-:W-:Y:S02]  /*12380*/  P2R R220, PR, RZ, 0x10 ;  /* 0x00000010ffdc7803 */ /* 0x000fe40000000000 */
[----:B------:R-:W-:Y:S02]  /*12390*/  LOP3.LUT P4, RZ, R208, 0x4, RZ, 0xc0, !PT ;  /* 0x00000004d0ff7812 */ /* 0x000fe4000788c0ff */
[----:B------:R-:W-:-:S02]  /*123a0*/  P2R R218, PR, RZ, 0x20 ;  /* 0x00000020ffda7803 */ /* 0x000fc40000000000 */
[C---:B------:R-:W-:Y:S02]  /*123b0*/  LOP3.LUT P5, RZ, R208.reuse, 0x2, RZ, 0xc0, !PT ;  /* 0x00000002d0ff7812 */ /* 0x040fe400078ac0ff */
        /* <DEDUP_REMOVED lines=104> */
.L_x_33039:
[----:B------:R-:W-:Y:S01]  /*12a40*/  LOP3.LUT P3, RZ, R192, 0x1f, RZ, 0xc0, !PT ;  /* 0x0000001fc0ff7812 */ /* 0x000fe2000786c0ff */
[----:B-1----:R-:W-:Y:S01]  /*12a50*/  FADD.FTZ R217, R216, R217 ;  /* 0x000000d9d8d97221 */ /* 0x002fe20000010000 */
[----:B------:R-:W-:Y:S01]  /*12a60*/  LOP3.LUT P2, RZ, R208, 0x4000, RZ, 0xc0, !PT ;  /* 0x00004000d0ff7812 */ /* 0x000fe2000784c0ff */
        /* <DEDUP_REMOVED lines=28> */
[--C-:B0-----:R-:W-:Y:S01]  /*12c30*/  FADD.FTZ R216, R58, -R214.reuse ;  /* 0x800000d63ad87221 */ /* 0x101fe20000010000 */
        /* <DEDUP_REMOVED lines=12> */
.L_x_33010:
[----:B------:R-:W-:Y:S05]  /*12d00*/  BSYNC B1 ;  /* 0x0000000000017941 */ /* 0x000fea0003800000 */
.L_x_33009:
[----:B------:R-:W-:Y:S01]  /*12d10*/  LOP3.LUT P1, RZ, R208, 0x2000, RZ, 0xc0, !PT ;  /* 0x00002000d0ff7812 */ /* 0x000fe2000782c0ff */
[----:B------:R-:W-:-:S12]  /*12d20*/  BSSY B1, `(.L_x_33011) ;  /* 0x0000012000017945 */ /* 0x000fd80003800000 */
[----:B------:R-:W-:Y:S05]  /*12d30*/  @!P1 BRA `(.L_x_33012) ;  /* 0x0000000000409947 */ /* 0x000fea0003800000 */
[----:B-1----:R-:W1:Y:S01]  /*12d40*/  LDC.64 R212, c[0x0][0x2b8] ;  /* 0x0000ae00ffd47b82 */ /* 0x002e620000000a00 */
        /* <DEDUP_REMOVED lines=15> */
.L_x_33012:
[----:B------:R-:W-:Y:S05]  /*12e40*/  BSYNC B1 ;  /* 0x0000000000017941 */ /* 0x000fea0003800000 */
.L_x_33011:
[----:B------:R-:W-:Y:S01]  /*12e50*/  LOP3.LUT P1, RZ, R208, 0x1000, RZ, 0xc0, !PT ;  /* 0x00001000d0ff7812 */ /* 0x000fe2000782c0ff */
[----:B------:R-:W-:-:S12]  /*12e60*/  BSSY B1, `(.L_x_33013) ;  /* 0x0000012000017945 */ /* 0x000fd80003800000 */
[----:B------:R-:W-:Y:S05]  /*12e70*/  @!P1 BRA `(.L_x_33014) ;  /* 0x0000000000409947 */ /* 0x000fea0003800000 */
[----:B-12---:R-:W1:Y:S01]  /*12e80*/  LDC.64 R212, c[0x0][0x2b8] ;  /* 0x0000ae00ffd47b82 */ /* 0x006e620000000a00 */
        /* <DEDUP_REMOVED lines=15> */
.L_x_33014:
[----:B------:R-:W-:Y:S05]  /*12f80*/  BSYNC B1 ;  /* 0x0000000000017941 */ /* 0x000fea0003800000 */
.L_x_33013:
[----:B------:R-:W-:Y:S01]  /*12f90*/  LOP3.LUT P1, RZ, R208, 0x800, RZ, 0xc0, !PT ;  /* 0x00000800d0ff7812 */ /* 0x000fe2000782c0ff */
[----:B------:R-:W-:-:S12]  /*12fa0*/  BSSY B1, `(.L_x_33015) ;  /* 0x0000012000017945 */ /* 0x000fd80003800000 */
[----:B------:R-:W-:Y:S05]  /*12fb0*/  @!P1 BRA `(.L_x_33016) ;  /* 0x0000000000409947 */ /* 0x000fea0003800000 */
[----:B-123--:R-:W1:Y:S01]  /*12fc0*/  LDC.64 R212, c[0x0][0x2b8] ;  /* 0x0000ae00ffd47b82 */ /* 0x00ee620000000a00 */
        /* <DEDUP_REMOVED lines=15> */
.L_x_33016:
[----:B------:R-:W-:Y:S05]  /*130c0*/  BSYNC B1 ;  /* 0x0000000000017941 */ /* 0x000fea0003800000 */
.L_x_33015:
[----:B------:R-:W-:Y:S01]  /*130d0*/  LOP3.LUT P1, RZ, R208, 0x400, RZ, 0xc0, !PT ;  /* 0x00000400d0ff7812 */ /* 0x000fe2000782c0ff */
[----:B------:R-:W-:-:S12]  /*130e0*/  BSSY B1, `(.L_x_33017) ;  /* 0x0000012000017945 */ /* 0x000fd80003800000 */
[----:B------:R-:W-:Y:S05]  /*130f0*/  @!P1 BRA `(.L_x_33018) ;  /* 0x0000000000409947 */ /* 0x000fea0003800000 */
[----:B-1234-:R-:W1:Y:S01]  /*13100*/  LDC.64 R212, c[0x0][0x2b8] ;  /* 0x0000ae00ffd47b82 */ /* 0x01ee620000000a00 */
        /* <DEDUP_REMOVED lines=15> */
.L_x_33018:
[----:B------:R-:W-:Y:S05]  /*13200*/  BSYNC B1 ;  /* 0x0000000000017941 */ /* 0x000fea0003800000 */
.L_x_33017:
        /* <DEDUP_REMOVED lines=19> */
.L_x_33020:
[----:B------:R-:W-:Y:S05]  /*13340*/  BSYNC B1 ;  /* 0x0000000000017941 */ /* 0x000fea0003800000 */
.L_x_33019:
        /* <DEDUP_REMOVED lines=19> */
.L_x_33022:
[----:B------:R-:W-:Y:S05]  /*13480*/  BSYNC B1 ;  /* 0x0000000000017941 */ /* 0x000fea0003800000 */
.L_x_33021:
        /* <DEDUP_REMOVED lines=19> */
.L_x_33024:
[----:B------:R-:W-:Y:S05]  /*135c0*/  BSYNC B1 ;  /* 0x0000000000017941 */ /* 0x000fea0003800000 */
.L_x_33023:
        /* <DEDUP_REMOVED lines=19> */
.L_x_33026:
[----:B------:R-:W-:Y:S05]  /*13700*/  BSYNC B1 ;  /* 0x0000000000017941 */ /* 0x000fea0003800000 */
.L_x_33025:
        /* <DEDUP_REMOVED lines=17> */
.L_x_33008:
[----:B------:R-:W-:Y:S05]  /*13820*/  BSYNC B0 ;  /* 0x0000000000007941 */ /* 0x000fea0003800000 */
.L_x_33007:
[----:B01234-:R-:W0:Y:S02]  /*13830*/  LDC.64 R100, c[0x0][0x210] ;  /* 0x00008400ff647b82 */ /* 0x01fe240000000a00 */
[----:B0-----:R-:W-:-:S04]  /*13840*/  LEA R206, R100, R206, 0x2 ;  /* 0x000000ce64ce7211 */ /* 0x001fc800078e10ff */
[----:B------:R-:W-:-:S13]  /*13850*/  ISETP.GE.AND P1, PT, R206, R101, PT ;  /* 0x00000065ce00720c */ /* 0x000fda0003f26270 */
[----:B------:R-:W-:Y:S05]  /*13860*/  @!P1 BRA `(.L_x_33027) ;  /* 0xfffffee800349947 */ /* 0x000fea000383ffff */
[----:B------:R-:W-:Y:S05]  /*13870*/  EXIT ;  /* 0x000000000000794d */ /* 0x000fea0003800000 */
.L_x_33006:
        /* <DEDUP_REMOVED lines=8> */
.L_x_33029:
[----:B------:R-:W-:Y:S05]  /*13900*/  BSYNC B0 ;  /* 0x0000000000007941 */ /* 0x000fea0003800000 */
.L_x_33028:
        /* <DEDUP_REMOVED lines=14> */
.L_x_33030:
        /* <DEDUP_REMOVED lines=9> */
.L_x_33031:
[----:B------:R-:W-:Y:S02]  /*13a80*/  IMAD.MOV.U32 R221, RZ, RZ, 0x8 ;  /* 0x00000008ffdd7424 */ /* 0x000fe400078e00ff */
[----:B------:R-:W-:-:S04]  /*13a90*/  IMAD.MOV.U32 R100, RZ, RZ, R220 ;  /* 0x000000ffff647224 */ /* 0x000fc800078e00dc */
[----:B------:R-:W-:-:S05]  /*13aa0*/  FADD.FTZ R216, R213, R100 ;  /* 0x00000064d5d87221 */ /* 0x000fca0000010000 */
[----:B------:R-:W-:-:S07]  /*13ab0*/  MOV R222, R216 ;  /* 0x000000d800de7202 */ /* 0x000fce0000000f00 */
[----:B------:R-:W-:Y:S05]  /*13ac0*/  WARPSYNC.COLLECTIVE R219, `(.L_x_33032) ;  /* 0x00000000db087348 */ /* 0x000fea0003c00000 */
[----:B------:R0:W1:Y:S02]  /*13ad0*/  SHFL.BFLY P6, R220, R222, R221, R224 ;  /* 0x0c0000dddedc7389 */ /* 0x00006400000c00e0 */
[----:B01----:R-:W-:Y:S01]  /*13ae0*/  ENDCOLLECTIVE ;  /* 0x000000000000791b */ /* 0x003fe20003800000 */
.L_x_33032:
[----:B------:R-:W-:Y:S01]  /*13af0*/  HFMA2.MMA R221, -RZ, RZ, 0, 9.5367431640625e-07 ;  /* 0x00000010ffdd7435 */ /* 0x000fe200000001ff */
[----:B------:R-:W-:-:S05]  /*13b00*/  MOV R215, R220 ;  /* 0x000000dc00d77202 */ /* 0x000fca0000000f00 */
[----:B------:R-:W-:-:S04]  /*13b10*/  FADD.FTZ R217, R216, R215 ;  /* 0x000000d7d8d97221 */ /* 0x000fc80000010000 */
[----:B------:R-:W-:-:S07]  /*13b20*/  IMAD.MOV.U32 R222, RZ, RZ, R217 ;  /* 0x000000ffffde7224 */ /* 0x000fce00078e00d9 */
[----:B------:R-:W-:Y:S05]  /*13b30*/  WARPSYNC.COLLECTIVE R219, `(.L_x_33033) ;  /* 0x00000000db087348 */ /* 0x000fea0003c00000 */
[----:B------:R0:W1:Y:S02]  /*13b40*/  SHFL.BFLY P6, R220, R222, R221, R224 ;  /* 0x0c0000dddedc7389 */ /* 0x00006400000c00e0 */
[----:B01----:R-:W-:Y:S01]  /*13b50*/  ENDCOLLECTIVE ;  /* 0x000000000000791b */ /* 0x003fe20003800000 */
.L_x_33033:
        /* <DEDUP_REMOVED lines=93> */
.L_x_33034:
[----:B------:R-:W-:Y:S01]  /*14130*/  HFMA2.MMA R221, -RZ, RZ, 0, 1.1920928955078125e-07 ;  /* 0x00000002ffdd7435 */ /* 0x000fe200000001ff */
[----:B------:R-:W-:-:S05]  /*14140*/  MOV R101, R220 ;  /* 0x000000dc00657202 */ /* 0x000fca0000000f00 */
[----:B------:R-:W-:-:S04]  /*14150*/  FADD.FTZ R101, R100, R101 ;  /* 0x0000006564657221 */ /* 0x000fc80000010000 */
[----:B------:R-:W-:-:S07]  /*14160*/  IMAD.MOV.U32 R222, RZ, RZ, R101 ;  /* 0x000000ffffde7224 */ /* 0x000fce00078e0065 */
[----:B------:R-:W-:Y:S05]  /*14170*/  WARPSYNC.COLLECTIVE R219, `(.L_x_33035) ;  /* 0x00000000db087348 */ /* 0x000fea0003c00000 */
[----:B------:R0:W1:Y:S02]  /*14180*/  SHFL.BFLY P6, R220, R222, R221, R224 ;  /* 0x0c0000dddedc7389 */ /* 0x00006400000c00e0 */
[----:B01----:R-:W-:Y:S01]  /*14190*/  ENDCOLLECTIVE ;  /* 0x000000000000791b */ /* 0x003fe20003800000 */
.L_x_33035:
[----:B------:R-:W-:Y:S02]  /*141a0*/  IMAD.MOV.U32 R221, RZ, RZ, 0x4 ;  /* 0x00000004ffdd7424 */ /* 0x000fe400078e00ff */
[----:B------:R-:W-:-:S04]  /*141b0*/  IMAD.MOV.U32 R212, RZ, RZ, R220 ;  /* 0x000000ffffd47224 */ /* 0x000fc800078e00dc */
[----:B------:R-:W-:-:S05]  /*141c0*/  FADD.FTZ R212, R101, R212 ;  /* 0x000000d465d47221 */ /* 0x000fca0000010000 */
[----:B------:R-:W-:-:S07]  /*141d0*/  MOV R222, R212 ;  /* 0x000000d400de7202 */ /* 0x000fce0000000f00 */
[----:B------:R-:W-:Y:S05]  /*141e0*/  WARPSYNC.COLLECTIVE R219, `(.L_x_33036) ;  /* 0x00000000db087348 */ /* 0x000fea0003c00000 */
[----:B------:R0:W1:Y:S02]  /*141f0*/  SHFL.BFLY P6, R220, R222, R221, R224 ;  /* 0x0c0000dddedc7389 */ /* 0x00006400000c00e0 */
[----:B01----:R-:W-:Y:S01]  /*14200*/  ENDCOLLECTIVE ;  /* 0x000000000000791b */ /* 0x003fe20003800000 */
.L_x_33036:
[----:B------:R-:W-:Y:S01]  /*14210*/  HFMA2.MMA R221, -RZ, RZ, 0, 4.76837158203125e-07 ;  /* 0x00000008ffdd7435 */ /* 0x000fe200000001ff */
[----:B------:R-:W-:-:S05]  /*14220*/  MOV R213, R220 ;  /* 0x000000dc00d57202 */ /* 0x000fca0000000f00 */
[----:B------:R-:W-:-:S04]  /*14230*/  FADD.FTZ R213, R212, R213 ;  /* 0x000000d5d4d57221 */ /* 0x000fc80000010000 */
[----:B------:R-:W-:-:S07]  /*14240*/  IMAD.MOV.U32 R222, RZ, RZ, R213 ;  /* 0x000000ffffde7224 */ /* 0x000fce00078e00d5 */
[----:B------:R-:W-:Y:S05]  /*14250*/  WARPSYNC.COLLECTIVE R219, `(.L_x_33037) ;  /* 0x00000000db087348 */ /* 0x000fea0003c00000 */
[----:B------:R0:W1:Y:S02]  /*14260*/  SHFL.BFLY P6, R220, R222, R221, R224 ;  /* 0x0c0000dddedc7389 */ /* 0x00006400000c00e0 */
[----:B01----:R-:W-:Y:S01]  /*14270*/  ENDCOLLECTIVE ;  /* 0x000000000000791b */ /* 0x003fe20003800000 */
.L_x_33037:
[----:B------:R-:W-:Y:S02]  /*14280*/  IMAD.MOV.U32 R221, RZ, RZ, 0x10 ;  /* 0x00000010ffdd7424 */ /* 0x000fe400078e00ff */
[----:B------:R-:W-:-:S04]  /*14290*/  IMAD.MOV.U32 R216, RZ, RZ, R220 ;  /* 0x000000ffffd87224 */ /* 0x000fc800078e00dc */
[----:B------:R-:W-:-:S05]  /*142a0*/  FADD.FTZ R216, R213, R216 ;  /* 0x000000d8d5d87221 */ /* 0x000fca0000010000 */
[----:B------:R-:W-:-:S07]  /*142b0*/  MOV R222, R216 ;  /* 0x000000d800de7202 */ /* 0x000fce0000000f00 */
[----:B------:R-:W-:Y:S05]  /*142c0*/  WARPSYNC.COLLECTIVE R219, `(.L_x_33038) ;  /* 0x00000000db087348 */ /* 0x000fea0003c00000 */
[----:B------:R0:W1:Y:S02]  /*142d0*/  SHFL.BFLY P6, R220, R222, R221, R224 ;  /* 0x0c0000dddedc7389 */ /* 0x00006400000c00e0 */
[----:B01----:R-:W-:Y:S01]  /*142e0*/  ENDCOLLECTIVE ;  /* 0x000000000000791b */ /* 0x003fe20003800000 */
.L_x_33038:
[----:B------:R-:W-:Y:S01]  /*142f0*/  MOV R217, R220 ;  /* 0x000000dc00d97202 */ /* 0x000fe20000000f00 */
[----:B------:R-:W-:Y:S06]  /*14300*/  BRA `(.L_x_33039) ;  /* 0xffffffe400cc7947 */ /* 0x000fec000383ffff */
.L_x_33040:
        /* <DEDUP_REMOVED lines=15> */
.L_x_37508:


//--------------------- .text._ZN10layer_norm13ln_fwd_kernelINS_13Kernel_traitsI6__halfffffjLj1280ELj1ELj4ELj1ELj16ENS_18Kernel_traits_baseILj1280ES2_ffffjLj128EEEEELb1ELb1ELb1ELb1EEEvNS_9FwdParamsE --------------------------
	.section	.text._ZN10layer_norm13ln_fwd_kernelINS_13Kernel_traitsI6__halfffffjLj1280ELj1ELj4ELj1ELj16ENS_18Kernel_traits_baseILj1280ES2_ffffjLj128EEEEELb1ELb1ELb1ELb1EEEvNS_9FwdParamsE,"ax",@progbits
	.align	128
        .global         _ZN10layer_norm13ln_fwd_kernelINS_13Kernel_traitsI6__halfffffjLj1280ELj1ELj4ELj1ELj16ENS_18Kernel_traits_baseILj1280ES2_ffffjLj128EEEEELb1ELb1ELb1ELb1EEEvNS_9FwdParamsE
        .type           _ZN10layer_norm13ln_fwd_kernelINS_13Kernel_traitsI6__halfffffjLj1280ELj1ELj4ELj1ELj16ENS_18Kernel_traits_baseILj1280ES2_ffffjLj128EEEEELb1ELb1ELb1ELb1EEEvNS_9FwdParamsE,@function
        .size           _ZN10layer_norm13ln_fwd_kernelINS_13Kernel_traitsI6__halfffffjLj1280ELj1ELj4ELj1ELj16ENS_18Kernel_traits_baseILj1280ES2_ffffjLj128EEEEELb1ELb1ELb1ELb1EEEvNS_9FwdParamsE,(.L_x_37509 - _ZN10layer_norm13ln_fwd_kernelINS_13Kernel_traitsI6__halfffffjLj1280ELj1ELj4ELj1ELj16ENS_18Kernel_traits_baseILj1280ES2_ffffjLj128EEEEELb1ELb1ELb1ELb1EEEvNS_9FwdParamsE)
        .other          _ZN10layer_norm13ln_fwd_kernelINS_13Kernel_traitsI6__halfffffjLj1280ELj1ELj4ELj1ELj16ENS_18Kernel_traits_baseILj1280ES2_ffffjLj128EEEEELb1ELb1ELb1ELb1EEEvNS_9FwdParamsE,@"STO_CUDA_ENTRY STV_DEFAULT"
_ZN10layer_norm13ln_fwd_kernelINS_13Kernel_traitsI6__halfffffjLj1280ELj1ELj4ELj1ELj16ENS_18Kernel_traits_baseILj1280ES2_ffffjLj128EEEEELb1ELb1ELb1ELb1EEEvNS_9FwdParamsE:
.text._ZN10layer_norm13ln_fwd_kernelINS_13Kernel_traitsI6__halfffffjLj1280ELj1ELj4ELj1ELj16ENS_18Kernel_traits_baseILj1280ES2_ffffjLj128EEEEELb1ELb1ELb1ELb1EEEvNS_9FwdParamsE:
        /* <DEDUP_REMOVED lines=12> */
[----:B------:R-:W2:Y:S01]  /*00c0*/  S2R R3, SR_CTAID.X ;  /* 0x0000000000037919 */ /* 0x000ea20000002500 */
[----:B------:R-:W-:-:S02]  /*00d0*/  ULDC UR8, c[0x0][0x214] ;  /* 0x0000850000087ab9 */ /* 0x000fc40000000800 */
[----:B------:R-:W-:-:S06]  /*00e0*/  ISETP.NE.AND.EX P0, PT, RZ, UR7, PT, P0 ;  /* 0x00000007ff007c0c */ /* 0x000fcc000bf05300 */
[----:B------:R-:W5:Y:S01]  /*00f0*/  @P1 LDG.E.64 R130, desc[UR4][R130.64] ;  /* 0x0000000482821981 */ /* 0x000f62000c1e1b00 */
[----:B0-----:R-:W-:-:S03]  /*0100*/  SHF.L.U32 R0, R133, 0x3, RZ ;  /* 0x0000000385007819 */ /* 0x001fc600000006ff */
[----:B-1----:R0:W5:Y:S01]  /*0110*/  @P1 LDG.E.64 R4, desc[UR4][R136.64] ;  /* 0x0000000488041981 */ /* 0x002162000c1e1b00 */
[----:B------:R-:W-:-:S04]  /*0120*/  LOP3.LUT R6, R0, 0xf8, RZ, 0xc0, !PT ;  /* 0x000000f800067812 */ /* 0x000fc800078ec0ff */
[----:B------:R-:W-:-:S05]  /*0130*/  IADD3 R8, P2, R6, UR6, RZ ;  /* 0x0000000606087c10 */ /* 0x000fca000ff5e0ff */
[----:B------:R-:W-:Y:S01]  /*0140*/  IMAD.X R9, RZ, RZ, UR7, P2 ;  /* 0x00000007ff097e24 */ /* 0x000fe200090e06ff */
[----:B------:R-:W-:Y:S01]  /*0150*/  SHF.R.U32.HI R0, RZ, 0x5, R133 ;  /* 0x00000005ff007819 */ /* 0x000fe20000011685 */
        /* <DEDUP_REMOVED lines=11> */
[----:B--2---:R-:W-:-:S02]  /*0210*/  LEA R0, R3, R0, 0x2 ;  /* 0x0000000003007211 */ /* 0x004fc400078e10ff */
[----:B------:R-:W-:Y:S02]  /*0220*/  IADD3 R6, P3, R6, UR6, RZ ;  /* 0x0000000606067c10 */ /* 0x000fe4000ff7e0ff */
[----:B------:R-:W-:Y:S01]  /*0230*/  ISETP.GE.AND P2, PT, R0, UR8, PT ;  /* 0x0000000800007c0c */ /* 0x000fe2000bf46270 */
[----:B------:R-:W-:Y:S01]  /*0240*/  ULDC.64 UR8, c[0x0][0x278] ;  /* 0x00009e0000087ab9 */ /* 0x000fe20000000a00 */
[----:B------:R-:W-:Y:S01]  /*0250*/  LOP3.LUT R2, R133, 0x1f, RZ, 0xc0, !PT ;  /* 0x0000001f85027812 */ /* 0x000fe200078ec0ff */
[----:B------:R-:W-:Y:S01]  /*0260*/  IMAD.X R7, RZ, RZ, UR7, P3 ;  /* 0x00000007ff077e24 */ /* 0x000fe200098e06ff */
[----:B------:R-:W-:Y:S02]  /*0270*/  ULDC UR6, c[0x0][0x0] ;  /* 0x0000000000067ab9 */ /* 0x000fe40000000800 */
[----:B------:R-:W-:Y:S01]  /*0280*/  LEA R10, P3, R2, UR8, 0x3 ;  /* 0x00000008020a7c11 */ /* 0x000fe2000f8618ff */
[----:B------:R-:W-:-:S03]  /*0290*/  IMAD R133, R3, UR6, R133 ;  /* 0x0000000603857c24 */ /* 0x000fc6000f8e0285 */
[----:B------:R-:W-:-:S03]  /*02a0*/  IADD3.X R11, RZ, UR9, RZ, P3, !PT ;  /* 0x00000009ff0b7c10 */ /* 0x000fc60009ffe4ff */
[----:B0-----:R-:W-:Y:S06]  /*02b0*/  @P2 EXIT ;  /* 0x000000000000294d */ /* 0x001fec0003800000 */
[----:B------:R-:W2:Y:S01]  /*02c0*/  LDG.E.64 R44, desc[UR4][R6.64] ;  /* 0x00000004062c7981 */ /* 0x000ea2000c1e1b00 */
[----:B------:R-:W0:Y:S03]  /*02d0*/  @P1 LDC R3, c[0x0][0x2f0] ;  /* 0x0000bc00ff031b82 */ /* 0x000e260000000800 */
        /* <DEDUP_REMOVED lines=19> */
[----:B0----5:R-:W-:Y:S01]  /*0410*/  @P1 IADD3 R136, P2, R4, R3, RZ ;  /* 0x0000000304881210 */ /* 0x021fe20007f5e0ff */
[----:B------:R-:W-:Y:S01]  /*0420*/  IMAD.WIDE.U32 R8, R133, -0x326172a9, RZ ;  /* 0xcd9e8d5785087825 */ /* 0x000fe200078e00ff */
[----:B------:R-:W-:-:S02]  /*0430*/  IADD3 R3, R131, -0x4498517b, RZ ;  /* 0xbb67ae8583037810 */ /* 0x000fc40007ffe0ff */
[----:B------:R-:W-:Y:S02]  /*0440*/  @!P0 CS2R R26, SRZ ;  /* 0x00000000001a8805 */ /* 0x000fe4000001ff00 */
[----:B------:R-:W-:Y:S01]  /*0450*/  @!P0 CS2R R28, SRZ ;  /* 0x00000000001c8805 */ /* 0x000fe2000001ff00 */
[----:B------:R-:W-:Y:S01]  /*0460*/  @P1 IMAD.X R137, RZ, RZ, R5, P2 ;  /* 0x000000ffff891224 */ /* 0x000fe200010e0605 */
[----:B------:R-:W-:Y:S02]  /*0470*/  IADD3 R5, R130, 0x3c6ef372, RZ ;  /* 0x3c6ef37282057810 */ /* 0x000fe40007ffe0ff */
[----:B------:R-:W-:Y:S02]  /*0480*/  @!P0 CS2R R30, SRZ ;  /* 0x00000000001e8805 */ /* 0x000fe4000001ff00 */
[----:B------:R-:W-:Y:S02]  /*0490*/  @!P0 CS2R R32, SRZ ;  /* 0x0000000000208805 */ /* 0x000fe4000001ff00 */
[----:B------:R-:W-:-:S02]  /*04a0*/  SHF.R.U64 R140, R26, 0x10, R27 ;  /* 0x000000101a8c7819 */ /* 0x000fc4000000121b */
[----:B------:R-:W-:Y:S02]  /*04b0*/  @!P0 CS2R R34, SRZ ;  /* 0x0000000000228805 */ /* 0x000fe4000001ff00 */
[--C-:B------:R-:W-:Y:S02]  /*04c0*/  SHF.R.U64 R134, R136, 0x2, R137.reuse ;  /* 0x0000000288867819 */ /* 0x100fe40000001289 */
[----:B------:R-:W-:Y:S02]  /*04d0*/  @!P0 CS2R R36, SRZ ;  /* 0x0000000000248805 */ /* 0x000fe4000001ff00 */
[----:B------:R-:W-:Y:S02]  /*04e0*/  SHF.R.U32.HI R135, RZ, 0x2, R137 ;  /* 0x00000002ff877819 */ /* 0x000fe40000011689 */
[----:B------:R-:W-:Y:S02]  /*04f0*/  @!P0 CS2R R38, SRZ ;  /* 0x0000000000268805 */ /* 0x000fe4000001ff00 */
[----:B------:R-:W-:Y:S01]  /*0500*/  SHF.R.U32.HI R141, RZ, 0x10, R27 ;  /* 0x00000010ff8d7819 */ /* 0x000fe2000001161b */
[----:B-1----:R-:W-:Y:S01]  /*0510*/  IMAD.WIDE.U32 R6, R134, -0x2daee0ad, RZ ;  /* 0xd2511f5386067825 */ /* 0x002fe200078e00ff */
[----:B------:R-:W-:-:S02]  /*0520*/  LOP3.LUT R12, R9, R135, R130, 0x96, !PT ;  /* 0x00000087090c7212 */ /* 0x000fc400078e9682 */
[----:B------:R-:W-:Y:S02]  /*0530*/  @!P0 CS2R R40, SRZ ;  /* 0x0000000000288805 */ /* 0x000fe4000001ff00 */
[----:B------:R-:W-:Y:S02]  /*0540*/  IADD3 R9, R130, 0x78dde6e4, RZ ;  /* 0x78dde6e482097810 */ /* 0x000fe40007ffe0ff */
[----:B------:R-:W-:Y:S02]  /*0550*/  @!P0 CS2R R42, SRZ ;  /* 0x00000000002a8805 */ /* 0x000fe4000001ff00 */
[----:B------:R-:W-:Y:S01]  /*0560*/  LOP3.LUT R4, R7, R131, RZ, 0x3c, !PT ;  /* 0x0000008307047212 */ /* 0x000fe200078e3cff */
[----:B------:R-:W-:Y:S01]  /*0570*/  IMAD.WIDE.U32 R12, R12, -0x2daee0ad, RZ ;  /* 0xd2511f530c0c7825 */ /* 0x000fe200078e00ff */
[----:B------:R-:W-:Y:S02]  /*0580*/  IADD3 R7, R131, 0x32370b8f, RZ ;  /* 0x32370b8f83077810 */ /* 0x000fe40007ffe0ff */
[----:B------:R-:W-:-:S02]  /*0590*/  @!P0 CS2R R72, SRZ ;  /* 0x0000000000488805 */ /* 0x000fc4000001ff00 */
[----:B------:R-:W-:Y:S01]  /*05a0*/  SHF.R.U64 R142, R28, 0x10, R29 ;  /* 0x000000101c8e7819 */ /* 0x000fe2000000121d */
[----:B------:R-:W-:Y:S01]  /*05b0*/  IMAD.WIDE.U32 R10, R4, -0x326172a9, RZ ;  /* 0xcd9e8d57040a7825 */ /* 0x000fe200078e00ff */
[----:B------:R-:W-:Y:S01]  /*05c0*/  LOP3.LUT R16, R13, R6, R3, 0x96, !PT ;  /* 0x000000060d107212 */ /* 0x000fe200078e9603 */
[----:B------:R-:W-:Y:S01]  /*05d0*/  HFMA2.MMA R137, -RZ, RZ, 0, 0 ;  /* 0x00000000ff897435 */ /* 0x000fe200000001ff */
[----:B------:R-:W-:Y:S01]  /*05e0*/  SHF.R.U32.HI R143, RZ, 0x10, R29 ;  /* 0x00000010ff8f7819 */ /* 0x000fe2000001161d */
[----:B------:R-:W-:Y:S01]  /*05f0*/  VIADD R4, R130, 0x9e3779b9 ;  /* 0x9e3779b982047836 */ /* 0x000fe20000000000 */
[--C-:B------:R-:W-:Y:S01]  /*0600*/  SHF.R.U64 R144, R30, 0x10, R31.reuse ;  /* 0x000000101e907819 */ /* 0x100fe2000000121f */
[----:B------:R-:W-:Y:S01]  /*0610*/  IMAD.WIDE.U32 R16, R16, -0x326172a9, RZ ;  /* 0xcd9e8d5710107825 */ /* 0x000fe200078e00ff */
[----:B------:R-:W-:Y:S01]  /*0620*/  SHF.R.U32.HI R145, RZ, 0x10, R31 ;  /* 0x00000010ff917819 */ /* 0x000fe2000001161f */
[----:B------:R-:W-:Y:S01]  /*0630*/  ULDC.U8 UR6, c[0x0][0x2a0] ;  /* 0x0000a80000067ab9 */ /* 0x000fe20000000000 */
[----:B------:R-:W-:Y:S01]  /*0640*/  LOP3.LUT R14, R11, R4, R8, 0x96, !PT ;  /* 0x000000040b0e7212 */ /* 0x000fe200078e9608 */
[----:B------:R-:W-:Y:S01]  /*0650*/  VIADD R6, R131, 0x76cf5d0a ;  /* 0x76cf5d0a83067836 */ /* 0x000fe20000000000 */
[----:B------:R-:W-:Y:S01]  /*0660*/  LOP3.LUT R13, R17, R10, R5, 0x96, !PT ;  /* 0x0000000a110d7212 */ /* 0x000fe200078e9605 */
[----:B------:R-:W-:Y:S01]  /*0670*/  VIADD R8, R130, 0xdaa66d2b ;  /* 0xdaa66d2b82087836 */ /* 0x000fe20000000000 */
[C---:B------:R-:W-:Y:S01]  /*0680*/  IADD3 R11, R131.reuse, -0x56f99767, RZ ;  /* 0xa9066899830b7810 */ /* 0x040fe20007ffe0ff */
[----:B------:R-:W-:Y:S01]  /*0690*/  IMAD.WIDE.U32 R14, R14, -0x2daee0ad, RZ ;  /* 0xd2511f530e0e7825 */ /* 0x000fe200078e00ff */
[--C-:B------:R-:W-:Y:S01]  /*06a0*/  SHF.R.U64 R146, R32, 0x10, R33.reuse ;  /* 0x0000001020927819 */ /* 0x100fe20000001221 */
[----:B------:R-:W-:Y:S01]  /*06b0*/  ULDC UR7, c[0x0][0x294] ;  /* 0x0000a50000077ab9 */ /* 0x000fe20000000800 */
[----:B------:R-:W-:Y:S01]  /*06c0*/  SHF.R.U32.HI R147, RZ, 0x10, R33 ;  /* 0x00000010ff937819 */ /* 0x000fe20000011621 */
[----:B------:R-:W-:Y:S01]  /*06d0*/  VIADD R10, R131, 0xed9eba14 ;  /* 0xed9eba14830a7836 */ /* 0x000fe20000000000 */
[----:B------:R-:W-:Y:S01]  /*06e0*/  LOP3.LUT R18, R15, R12, R6, 0x96, !PT ;  /* 0x0000000c0f127212 */ /* 0x000fe200078e9606 */
[----:B------:R-:W-:Y:S01]  /*06f0*/  IMAD.WIDE.U32 R12, R13, -0x2daee0ad, RZ ;  /* 0xd2511f530d0c7825 */ /* 0x000fe200078e00ff */
[--C-:B------:R-:W-:Y:S01]  /*0700*/  SHF.R.U64 R148, R34, 0x10, R35.reuse ;  /* 0x0000001022947819 */ /* 0x100fe20000001223 */
[----:B------:R-:W-:Y:S01]  /*0710*/  ULDC.64 UR8, c[0x0][0x298] ;  /* 0x0000a60000087ab9 */ /* 0x000fe20000000a00 */
[----:B------:R-:W-:Y:S01]  /*0720*/  SHF.R.U32.HI R149, RZ, 0x10, R35 ;  /* 0x00000010ff957819 */ /* 0x000fe20000011623 */
[----:B------:R-:W-:Y:S01]  /*0730*/  IMAD.WIDE.U32 R18, R18, -0x326172a9, RZ ;  /* 0xcd9e8d5712127825 */ /* 0x000fe200078e00ff */
[----:B------:R-:W-:-:S02]  /*0740*/  LOP3.LUT R17, R13, R14, R7, 0x96, !PT ;  /* 0x0000000e0d117212 */ /* 0x000fc400078e9607 */
[----:B------:R-:W-:Y:S01]  /*0750*/  IADD3 R13, R130, -0x4ab325aa, RZ ;  /* 0xb54cda56820d7810 */ /* 0x000fe20007ffe0ff */
[----:B------:R-:W-:Y:S01]  /*0760*/  HADD2.F32 R140, -RZ, R140.H0_H0 ;  /* 0x2000008cff8c7230 */ /* 0x000fe20000004100 */
[----:B------:R-:W-:Y:S01]  /*0770*/  LOP3.LUT R14, R19, R16, R8, 0x96, !PT ;  /* 0x00000010130e7212 */ /* 0x000fe200078e9608 */
[----:B------:R-:W-:Y:S01]  /*0780*/  IMAD.WIDE.U32 R16, R17, -0x326172a9, RZ ;  /* 0xcd9e8d5711107825 */ /* 0x000fe200078e00ff */
[--C-:B------:R-:W-:Y:S02]  /*0790*/  SHF.R.U64 R154, R36, 0x10, R37.reuse ;  /* 0x00000010249a7819 */ /* 0x100fe40000001225 */
[----:B------:R-:W-:Y:S01]  /*07a0*/  SHF.R.U32.HI R155, RZ, 0x10, R37 ;  /* 0x00000010ff9b7819 */ /* 0x000fe20000011625 */
[----:B------:R-:W-:Y:S01]  /*07b0*/  IMAD.WIDE.U32 R14, R14, -0x2daee0ad, RZ ;  /* 0xd2511f530e0e7825 */ /* 0x000fe200078e00ff */
[----:B------:R-:W-:Y:S02]  /*07c0*/  LOP3.LUT R18, R17, R18, R9, 0x96, !PT ;  /* 0x0000001211127212 */ /* 0x000fe400078e9609 */
[----:B------:R-:W-:Y:S01]  /*07d0*/  IADD3 R17, R130, -0xe443238, RZ ;  /* 0xf1bbcdc882117810 */ /* 0x000fe20007ffe0ff */
[----:B------:R-:W-:Y:S01]  /*07e0*/  HADD2.F32 R141, -RZ, R141.H0_H0 ;  /* 0x2000008dff8d7230 */ /* 0x000fe20000004100 */
[----:B------:R-:W-:Y:S01]  /*07f0*/  LOP3.LUT R20, R15, R12, R10, 0x96, !PT ;  /* 0x0000000c0f147212 */ /* 0x000fe200078e960a */
[----:B------:R-:W-:Y:S01]  /*0800*/  IMAD.WIDE.U32 R18, R18, -0x2daee0ad, RZ ;  /* 0xd2511f5312127825 */ /* 0x000fe200078e00ff */
[----:B------:R-:W-:-:S02]  /*0810*/  IADD3 R15, R131, 0x1fd5c5a3, RZ ;  /* 0x1fd5c5a3830f7810 */ /* 0x000fc40007ffe0ff */
[----:B------:R-:W-:Y:S01]  /*0820*/  SHF.R.U64 R156, R38, 0x10, R39 ;  /* 0x00000010269c7819 */ /* 0x000fe20000001227 */
[----:B------:R-:W-:Y:S01]  /*0830*/  IMAD.WIDE.U32 R20, R20, -0x326172a9, RZ ;  /* 0xcd9e8d5714147825 */ /* 0x000fe200078e00ff */
[----:B------:R-:W-:Y:S02]  /*0840*/  LOP3.LUT R24, R19, R14, R11, 0x96, !PT ;  /* 0x0000000e13187212 */ /* 0x000fe400078e960b */
[----:B------:R-:W-:Y:S01]  /*0850*/  SHF.R.U32.HI R157, RZ, 0x10, R39 ;  /* 0x00000010ff9d7819 */ /* 0x000fe20000011627 */
[----:B------:R-:W-:Y:S01]  /*0860*/  VIADD R12, R130, 0x1715609d ;  /* 0x1715609d820c7836 */ /* 0x000fe20000000000 */
[--C-:B------:R-:W-:Y:S01]  /*0870*/  SHF.R.U64 R158, R40, 0x10, R41.reuse ;  /* 0x00000010289e7819 */ /* 0x100fe20000001229 */
[----:B------:R-:W-:Y:S01]  /*0880*/  IMAD.WIDE.U32 R24, R24, -0x326172a9, RZ ;  /* 0xcd9e8d5718187825 */ /* 0x000fe200078e00ff */
[----:B------:R-:W-:Y:S02]  /*0890*/  SHF.R.U32.HI R159, RZ, 0x10, R41 ;  /* 0x00000010ff9f7819 */ /* 0x000fe40000011629 */
[----:B------:R-:W-:Y:S01]  /*08a0*/  LOP3.LUT R22, R21, R16, R12, 0x96, !PT ;  /* 0x0000001015167212 */ /* 0x000fe200078e960c */
[----:B------:R-:W-:Y:S01]  /*08b0*/  VIADD R14, R131, 0x646e171e ;  /* 0x646e171e830e7836 */ /* 0x000fe20000000000 */
[----:B------:R-:W-:Y:S01]  /*08c0*/  LOP3.LUT R204, R25, R20, R13, 0x96, !PT ;  /* 0x0000001419cc7212 */ /* 0x000fe200078e960d */
[----:B------:R-:W-:Y:S01]  /*08d0*/  HADD2.F32 R25, -RZ, R26.H0_H0 ;  /* 0x2000001aff197230 */ /* 0x000fe20000004100 */
[--C-:B------:R-:W-:Y:S01]  /*08e0*/  SHF.R.U64 R160, R42, 0x10, R43.reuse ;  /* 0x000000102aa07819 */ /* 0x100fe2000000122b */
[----:B------:R-:W-:Y:S01]  /*08f0*/  IMAD.WIDE.U32 R22, R22, -0x2daee0ad, RZ ;  /* 0xd2511f5316167825 */ /* 0x000fe200078e00ff */
[----:B------:R-:W-:-:S02]  /*0900*/  SHF.R.U32.HI R161, RZ, 0x10, R43 ;  /* 0x00000010ffa17819 */ /* 0x000fc4000001162b */
[--C-:B------:R-:W-:Y:S01]  /*0910*/  SHF.R.U64 R138, R72, 0x10, R73.reuse ;  /* 0x00000010488a7819 */ /* 0x100fe20000001249 */
[----:B------:R-:W-:Y:S01]  /*0920*/  IMAD.WIDE.U32 R204, R204, -0x2daee0ad, RZ ;  /* 0xd2511f53cccc7825 */ /* 0x000fe200078e00ff */
[----:B------:R-:W-:Y:S02]  /*0930*/  LOP3.LUT R202, R23, R18, R14, 0x96, !PT ;  /* 0x0000001217ca7212 */ /* 0x000fe400078e960e */
[----:B------:R-:W-:Y:S01]  /*0940*/  SHF.R.U32.HI R139, RZ, 0x10, R73 ;  /* 0x00000010ff8b7819 */ /* 0x000fe20000011649 */
[----:B------:R-:W-:Y:S01]  /*0950*/  HADD2.F32 R26, -RZ, R27.H0_H0 ;  /* 0x2000001bff1a7230 */ /* 0x000fe20000004100 */
[----:B------:R-:W-:Y:S01]  /*0960*/  LOP3.LUT R23, R205, R22, R15, 0x96, !PT ;  /* 0x00000016cd177212 */ /* 0x000fe200078e960f */
[----:B------:R-:W-:Y:S01]  /*0970*/  IMAD.WIDE.U32 R202, R202, -0x326172a9, RZ ;  /* 0xcd9e8d57caca7825 */ /* 0x000fe200078e00ff */
[----:B------:R-:W-:Y:S02]  /*0980*/  LOP3.LUT R136, R136, 0x3, RZ, 0xc0, !PT ;  /* 0x0000000388887812 */ /* 0x000fe400078ec0ff */
[----:B------:R-:W-:Y:S01]  /*0990*/  ISETP.NE.AND P2, PT, RZ, UR6, PT ;  /* 0x00000006ff007c0c */ /* 0x000fe2000bf45270 */
[----:B------:R-:W-:Y:S01]  /*09a0*/  VIADD R16, R130, 0x5384540f ;  /* 0x5384540f82107836 */ /* 0x000fe20000000000 */
[----:B------:R-:W-:Y:S01]  /*09b0*/  ULDC UR6, c[0x0][0x2d8] ;  /* 0x0000b60000067ab9 */ /* 0x000fe20000000800 */
[----:B------:R-:W-:-:S02]  /*09c0*/  HADD2.F32 R27, -RZ, R28.H0_H0 ;  /* 0x2000001cff1b7230 */ /* 0x000fc40000004100 */
[----:B------:R-:W-:Y:S01]  /*09d0*/  HADD2.F32 R28, -RZ, R29.H0_H0 ;  /* 0x2000001dff1c7230 */ /* 0x000fe20000004100 */
[----:B------:R-:W-:Y:S01]  /*09e0*/  LOP3.LUT R22, R203, R24, R16, 0x96, !PT ;  /* 0x00000018cb167212 */ /* 0x000fe200078e9610 */
[----:B------:R-:W-:Y:S02]  /*09f0*/  HADD2.F32 R29, -RZ, R30.H0_H0 ;  /* 0x2000001eff1d7230 */ /* 0x000fe40000004100 */
[----:B------:R-:W-:Y:S02]  /*0a00*/  HADD2.F32 R30, -RZ, R31.H0_H0 ;  /* 0x2000001fff1e7230 */ /* 0x000fe40000004100 */
[----:B------:R-:W-:Y:S02]  /*0a10*/  HADD2.F32 R31, -RZ, R32.H0_H0 ;  /* 0x20000020ff1f7230 */ /* 0x000fe40000004100 */
[----:B------:R-:W-:Y:S02]  /*0a20*/  HADD2.F32 R32, -RZ, R33.H0_H0 ;  /* 0x20000021ff207230 */ /* 0x000fe40000004100 */
[----:B------:R-:W-:-:S02]  /*0a30*/  HADD2.F32 R33, -RZ, R34.H0_H0 ;  /* 0x20000022ff217230 */ /* 0x000fc40000004100 */
[----:B------:R-:W-:Y:S02]  /*0a40*/  HADD2.F32 R34, -RZ, R35.H0_H0 ;  /* 0x20000023ff227230 */ /* 0x000fe40000004100 */
[----:B------:R-:W-:Y:S02]  /*0a50*/  HADD2.F32 R35, -RZ, R36.H0_H0 ;  /* 0x20000024ff237230 */ /* 0x000fe40000004100 */
[----:B------:R-:W-:-:S04]  /*0a60*/  IMAD.HI.U32 R20, R23, -0x326172a9, RZ ;  /* 0xcd9e8d5717147827 */ /* 0x000fc800078e00ff */
[----:B------:R-:W-:Y:S01]  /*0a70*/  HADD2.F32 R36, -RZ, R37.H0_H0 ;  /* 0x20000025ff247230 */ /* 0x000fe20000004100 */
[----:B------:R-:W-:Y:S01]  /*0a80*/  LOP3.LUT R202, R20, R202, R17, 0x96, !PT ;  /* 0x000000ca14ca7212 */ /* 0x000fe200078e9611 */
[----:B------:R-:W-:-:S04]  /*0a90*/  IMAD.HI.U32 R19, R22, -0x2daee0ad, RZ ;  /* 0xd2511f5316137827 */ /* 0x000fc800078e00ff */
[----:B------:R-:W-:Y:S02]  /*0aa0*/  VIADD R18, R131, 0xdb3d7428 ;  /* 0xdb3d742883127836 */ /* 0x000fe40000000000 */
[----:B------:R-:W-:Y:S02]  /*0ab0*/  HADD2.F32 R37, -RZ, R38.H0_H0 ;  /* 0x20000026ff257230 */ /* 0x000fe40000004100 */
[----:B------:R-:W-:Y:S01]  /*0ac0*/  HADD2.F32 R38, -RZ, R39.H0_H0 ;  /* 0x20000027ff267230 */ /* 0x000fe20000004100 */
[----:B------:R-:W-:Y:S01]  /*0ad0*/  LOP3.LUT R204, R19, R204, R18, 0x96, !PT ;  /* 0x000000cc13cc7212 */ /* 0x000fe200078e9612 */
[----:B------:R-:W-:Y:S01]  /*0ae0*/  HADD2.F32 R39, -RZ, R40.H0_H0 ;  /* 0x20000028ff277230 */ /* 0x000fe20000004100 */
[----:B------:R-:W-:Y:S01]  /*0af0*/  IADD3 R19, R131, -0x695add53, RZ ;  /* 0x96a522ad83137810 */ /* 0x000fe20007ffe0ff */
[----:B------:R-:W-:Y:S02]  /*0b00*/  HADD2.F32 R40, -RZ, R41.H0_H0 ;  /* 0x20000029ff287230 */ /* 0x000fe40000004100 */
[----:B------:R-:W-:-:S02]  /*0b10*/  HADD2.F32 R41, -RZ, R42.H0_H0 ;  /* 0x2000002aff297230 */ /* 0x000fc40000004100 */
[----:B------:R-:W-:Y:S02]  /*0b20*/  HADD2.F32 R42, -RZ, R43.H0_H0 ;  /* 0x2000002bff2a7230 */ /* 0x000fe40000004100 */
[----:B------:R-:W-:Y:S02]  /*0b30*/  IMAD R22, R22, -0x2daee0ad, RZ ;  /* 0xd2511f5316167824 */ /* 0x000fe400078e02ff */
[----:B------:R-:W-:-:S04]  /*0b40*/  IMAD.HI.U32 R21, R202, -0x2daee0ad, RZ ;  /* 0xd2511f53ca157827 */ /* 0x000fc800078e00ff */
[----:B------:R-:W-:Y:S01]  /*0b50*/  IMAD R23, R23, -0x326172a9, RZ ;  /* 0xcd9e8d5717177824 */ /* 0x000fe200078e02ff */
[----:B------:R-:W-:Y:S01]  /*0b60*/  LOP3.LUT R21, R21, R22, R19, 0x96, !PT ;  /* 0x0000001615157212 */ /* 0x000fe200078e9613 */
[----:B------:R-:W-:-:S04]  /*0b70*/  IMAD.HI.U32 R24, R204, -0x326172a9, RZ ;  /* 0xcd9e8d57cc187827 */ /* 0x000fc800078e00ff */
[----:B------:R-:W-:Y:S02]  /*0b80*/  VIADD R20, R130, 0x8ff34781 ;  /* 0x8ff3478182147836 */ /* 0x000fe40000000000 */
[----:B------:R-:W-:Y:S02]  /*0b90*/  HADD2.F32 R138, -RZ, R138.H0_H0 ;  /* 0x2000008aff8a7230 */ /* 0x000fe40000004100 */
[----:B------:R-:W-:Y:S01]  /*0ba0*/  HADD2.F32 R139, -RZ, R139.H0_H0 ;  /* 0x2000008bff8b7230 */ /* 0x000fe20000004100 */
[----:B------:R-:W-:Y:S01]  /*0bb0*/  LOP3.LUT R22, R24, R23, R20, 0x96, !PT ;  /* 0x0000001718167212 */ /* 0x000fe200078e9614 */
        /* <DEDUP_REMOVED lines=18> */
[----:B------:R-:W-:Y:S02]  /*0ce0*/  IMAD R202, R202, -0x2daee0ad, RZ ;  /* 0xd2511f53caca7824 */ /* 0x000fe400078e02ff */
[----:B------:R-:W-:Y:S01]  /*0cf0*/  IMAD R204, R204, -0x326172a9, RZ ;  /* 0xcd9e8d57cccc7824 */ /* 0x000fe200078e02ff */
        /* <DEDUP_REMOVED lines=120> */
.L_x_33424:
        /* <DEDUP_REMOVED lines=47> */
.L_x_33044:
[----:B------:R-:W-:-:S07]  /*1770*/  MOV R69, R204 ;  /* 0x000000cc00457202 */ /* 0x000fce0000000f00 */
.L_x_33045:
[----:B------:R-:W-:Y:S05]  /*1780*/  BSYNC B1 ;  /* 0x0000000000017941 */ /* 0x000fea0003800000 */
.L_x_33043:
        /* <DEDUP_REMOVED lines=16> */
.L_x_33049:
[----:B------:R-:W-:Y:S05]  /*1890*/  BSYNC B2 ;  /* 0x0000000000027941 */ /* 0x000fea0003800000 */
.L_x_33048:
        /* <DEDUP_REMOVED lines=43> */
.L_x_33047:
[----:B------:R-:W-:Y:S05]  /*1b50*/  BSYNC B1 ;  /* 0x0000000000017941 */ /* 0x000fea0003800000 */
.L_x_33046:
        /* <DEDUP_REMOVED lines=10> */
.L_x_33042:
[----:B------:R-:W-:Y:S05]  /*1c00*/  BSYNC B0 ;  /* 0x0000000000007941 */ /* 0x000fea0003800000 */
.L_x_33041:
        /* <DEDUP_REMOVED lines=18> */
.L_x_33053:
[----:B------:R-:W-:-:S07]  /*1d30*/  MOV R61, R204 ;  /* 0x000000cc003d7202 */ /* 0x000fce0000000f00 */
.L_x_33054:
[----:B------:R-:W-:Y:S05]  /*1d40*/  BSYNC B1 ;  /* 0x0000000000017941 */ /* 0x000fea0003800000 */
.L_x_33052:
        /* <DEDUP_REMOVED lines=16> */
.L_x_33058:
[----:B------:R-:W-:Y:S05]  /*1e50*/  BSYNC B2 ;  /* 0x0000000000027941 */ /* 0x000fea0003800000 */
.L_x_33057:
        /* <DEDUP_REMOVED lines=43> */
.L_x_33056:
[----:B------:R-:W-:Y:S05]  /*2110*/  BSYNC B1 ;  /* 0x0000000000017941 */ /* 0x000fea0003800000 */
.L_x_33055:
        /* <DEDUP_REMOVED lines=10> */
.L_x_33051:
[----:B------:R-:W-:Y:S05]  /*21c0*/  BSYNC B0 ;  /* 0x0000000000007941 */ /* 0x000fea0003800000 */
.L_x_33050:
        /* <DEDUP_REMOVED lines=18> */
.L_x_33062:
[----:B------:R-:W-:-:S07]  /*22f0*/  MOV R70, R204 ;  /* 0x000000cc00467202 */ /* 0x000fce0000000f00 */
.L_x_33063:
[----:B------:R-:W-:Y:S05]  /*2300*/  BSYNC B1 ;  /* 0x0000000000017941 */ /* 0x000fea0003800000 */
.L_x_33061:
        /* <DEDUP_REMOVED lines=16> */
.L_x_33067:
[----:B------:R-:W-:Y:S05]  /*2410*/  BSYNC B2 ;  /* 0x0000000000027941 */ /* 0x000fea0003800000 */
.L_x_33066:
        /* <DEDUP_REMOVED lines=44> */
.L_x_33065:
[----:B------:R-:W-:Y:S05]  /*26e0*/  BSYNC B1 ;  /* 0x0000000000017941 */ /* 0x000fea0003800000 */
.L_x_33064:
        /* <DEDUP_REMOVED lines=10> */
.L_x_33060:
[----:B------:R-:W-:Y:S05]  /*2790*/  BSYNC B0 ;  /* 0x0000000000007941 */ /* 0x000fea0003800000 */
.L_x_33059:
        /* <DEDUP_REMOVED lines=18> */
.L_x_33071:
[----:B------:R-:W-:-:S07]  /*28c0*/  IMAD.MOV.U32 R63, RZ, RZ, R204 ;  /* 0x000000ffff3f7224 */ /* 0x000fce00078e00cc */
.L_x_33072:
[----:B------:R-:W-:Y:S05]  /*28d0*/  BSYNC B1 ;  /* 0x0000000000017941 */ /* 0x000fea0003800000 */
.L_x_33070:
        /* <DEDUP_REMOVED lines=16> */
.L_x_33076:
[----:B------:R-:W-:Y:S05]  /*29e0*/  BSYNC B2 ;  /* 0x0000000000027941 */ /* 0x000fea0003800000 */
.L_x_33075:
        /* <DEDUP_REMOVED lines=44> */
.L_x_33074:
[----:B------:R-:W-:Y:S05]  /*2cb0*/  BSYNC B1 ;  /* 0x0000000000017941 */ /* 0x000fea0003800000 */
.L_x_33073:
        /* <DEDUP_REMOVED lines=10> */
.L_x_33069:
[----:B------:R-:W-:Y:S05]  /*2d60*/  BSYNC B0 ;  /* 0x0000000000007941 */ /* 0x000fea0003800000 */
.L_x_33068:
        /* <DEDUP_REMOVED lines=8> */
[----:B-1----:R-:W-:Y:S01]  /*2df0*/  @P0 IMAD.WIDE.U32 R70, R79, 0x10, R64 ;  /* 0x000000104f460825 */ /* 0x002fe200078e0040 */
[----:B------:R-:W-:Y:S06]  /*2e00*/  @!P3 BRA `(.L_x_33078) ;  /* 0x00000000002cb947 */ /* 0x000fec0003800000 */
[----:B------:R-:W1:Y:S01]  /*2e10*/  LDC.64 R64, c[0x0][0x240] ;  /* 0x00009000ff407b82 */ /* 0x000e620000000a00 */
[----:B0-----:R-:W-:Y:S01]  /*2e20*/  IMAD.U32 R69, R206, 0x10000, RZ ;  /* 0x00010000ce457824 */ /* 0x001fe200078e00ff */
[----:B------:R-:W-:Y:S02]  /*2e30*/  LOP3.LUT R68, R207, 0xffff, RZ, 0xc0, !PT ;  /* 0x0000ffffcf447812 */ /* 0x000fe400078ec0ff */
[----:B------:R-:W-:Y:S02]  /*2e40*/  LOP3.LUT R73, R205, 0xff, RZ, 0xc0, !PT ;  /* 0x000000ffcd497812 */ /* 0x000fe400078ec0ff */
[----:B------:R-:W-:-:S04]  /*2e50*/  LOP3.LUT R69, R69, 0xff0000, RZ, 0xc0, !PT ;  /* 0x00ff000045457812 */ /* 0x000fc800078ec0ff */
[----:B------:R-:W-:Y:S02]  /*2e60*/  LEA R68, R68, R69, 0x18 ;  /* 0x0000004544447211 */ /* 0x000fe400078ec0ff */
[----:B------:R-:W-:-:S03]  /*2e70*/  LOP3.LUT R69, R203, 0xff, RZ, 0xc0, !PT ;  /* 0x000000ffcb457812 */ /* 0x000fc600078ec0ff */
[----:B------:R-:W-:-:S05]  /*2e80*/  IMAD R68, R73, 0x100, R68 ;  /* 0x0000010049447824 */ /* 0x000fca00078e0244 */
[----:B------:R-:W-:Y:S01]  /*2e90*/  IADD3 R69, R68, R69, RZ ;  /* 0x0000004544457210 */ /* 0x000fe20007ffe0ff */
[----:B-1----:R-:W-:-:S05]  /*2ea0*/  IMAD.WIDE.U32 R64, R216, 0x4, R64 ;  /* 0x00000004d8407825 */ /* 0x002fca00078e0040 */
[----:B------:R1:W-:Y:S02]  /*2eb0*/  STG.E desc[UR4][R64.64], R69 ;  /* 0x0000004540007986 */ /* 0x0003e4000c101904 */
.L_x_33078:
[----:B------:R-:W-:Y:S05]  /*2ec0*/  BSYNC B0 ;  /* 0x0000000000007941 */ /* 0x000fea0003800000 */
.L_x_33077:
[----:B--2---:R-:W-:Y:S01]  /*2ed0*/  @P3 IMAD.WIDE.U32 R66, R77, 0x10, R66 ;  /* 0x000000104d423825 */ /* 0x004fe200078e0042 */
[----:B------:R-:W1:Y:S04]  /*2ee0*/  @P0 LDG.E.128 R52, desc[UR4][R70.64] ;  /* 0x0000000446340981 */ /* 0x000e68000c1e1d00 */
[----:B-----5:R2:W5:Y:S01]  /*2ef0*/  @P3 LDG.E.128 R56, desc[UR4][R66.64] ;  /* 0x0000000442383981 */ /* 0x020562000c1e1d00 */
[----:B------:R-:W-:Y:S01]  /*2f00*/  @!P4 ISETP.NE.U32.AND P1, PT, R150, RZ, PT ;  /* 0x000000ff9600c20c */ /* 0x000fe20003f25070 */
[----:B------:R-:W-:Y:S01]  /*2f10*/  BSSY B0, `(.L_x_33079) ;  /* 0x000005a000007945 */ /* 0x000fe20003800000 */
[----:B0-----:R-:W-:Y:S02]  /*2f20*/  @!P4 IMAD.MOV.U32 R68, RZ, RZ, R72 ;  /* 0x000000ffff44c224 */ /* 0x001fe400078e0048 */
[----:B------:R-:W-:-:S04]  /*2f30*/  @!P4 ISETP.NE.AND.EX P1, PT, R151, RZ, PT, P1 ;  /* 0x000000ff9700c20c */ /* 0x000fc80003f25310 */
[----:B-1----:R-:W-:Y:S01]  /*2f40*/  @!P4 FSEL R64, R52, RZ, P1 ;  /* 0x000000ff3440c208 */ /* 0x002fe20000800000 */
        /* <DEDUP_REMOVED lines=13> */
.L_x_33082:
[----:B------:R-:W-:-:S07]  /*3020*/  MOV R73, R204 ;  /* 0x000000cc00497202 */ /* 0x000fce0000000f00 */
.L_x_33083:
[----:B------:R-:W-:Y:S05]  /*3030*/  BSYNC B1 ;  /* 0x0000000000017941 */ /* 0x000fea0003800000 */
.L_x_33081:
        /* <DEDUP_REMOVED lines=16> */
.L_x_33087:
[----:B------:R-:W-:Y:S05]  /*3140*/  BSYNC B2 ;  /* 0x0000000000027941 */ /* 0x000fea0003800000 */
.L_x_33086:
        /* <DEDUP_REMOVED lines=43> */
.L_x_33085:
[----:B------:R-:W-:Y:S05]  /*3400*/  BSYNC B1 ;  /* 0x0000000000017941 */ /* 0x000fea0003800000 */
.L_x_33084:
        /* <DEDUP_REMOVED lines=10> */
.L_x_33080:
[----:B------:R-:W-:Y:S05]  /*34b0*/  BSYNC B0 ;  /* 0x0000000000007941 */ /* 0x000fea0003800000 */
.L_x_33079:
        /* <DEDUP_REMOVED lines=18> */
.L_x_33091:
[----:B------:R-:W-:-:S07]  /*35e0*/  MOV R65, R204 ;  /* 0x000000cc00417202 */ /* 0x000fce0000000f00 */
.L_x_33092:
[----:B------:R-:W-:Y:S05]  /*35f0*/  BSYNC B1 ;  /* 0x0000000000017941 */ /* 0x000fea0003800000 */
.L_x_33090:
        /* <DEDUP_REMOVED lines=16> */
.L_x_33096:
[----:B------:R-:W-:Y:S05]  /*3700*/  BSYNC B2 ;  /* 0x0000000000027941 */ /* 0x000fea0003800000 */
.L_x_33095:
        /* <DEDUP_REMOVED lines=43> */
.L_x_33094:
[----:B------:R-:W-:Y:S05]  /*39c0*/  BSYNC B1 ;  /* 0x0000000000017941 */ /* 0x000fea0003800000 */
.L_x_33093:
        /* <DEDUP_REMOVED lines=10> */
.L_x_33089:
[----:B------:R-:W-:Y:S05]  /*3a70*/  BSYNC B0 ;  /* 0x0000000000007941 */ /* 0x000fea0003800000 */
.L_x_33088:
        /* <DEDUP_REMOVED lines=18> */
.L_x_33100:
[----:B------:R-:W-:-:S07]  /*3ba0*/  MOV R74, R204 ;  /* 0x000000cc004a7202 */ /* 0x000fce0000000f00 */
.L_x_33101:
[----:B------:R-:W-:Y:S05]  /*3bb0*/  BSYNC B1 ;  /* 0x0000000000017941 */ /* 0x000fea0003800000 */
.L_x_33099:
        /* <DEDUP_REMOVED lines=16> */
.L_x_33105:
[----:B------:R-:W-:Y:S05]  /*3cc0*/  BSYNC B2 ;  /* 0x0000000000027941 */ /* 0x000fea0003800000 */
.L_x_33104:
        /* <DEDUP_REMOVED lines=44> */
.L_x_33103:
[----:B------:R-:W-:Y:S05]  /*3f90*/  BSYNC B1 ;  /* 0x0000000000017941 */ /* 0x000fea0003800000 */
.L_x_33102:
        /* <DEDUP_REMOVED lines=10> */
.L_x_33098:
[----:B------:R-:W-:Y:S05]  /*4040*/  BSYNC B0 ;  /* 0x0000000000007941 */ /* 0x000fea0003800000 */
.L_x_33097:
        /* <DEDUP_REMOVED lines=18> */
.L_x_33109:
[----:B------:R-:W-:-:S07]  /*4170*/  IMAD.MOV.U32 R67, RZ, RZ, R204 ;  /* 0x000000ffff437224 */ /* 0x000fce00078e00cc */
.L_x_33110:
[----:B------:R-:W-:Y:S05]  /*4180*/  BSYNC B1 ;  /* 0x0000000000017941 */ /* 0x000fea0003800000 */
.L_x_33108:
        /* <DEDUP_REMOVED lines=16> */
.L_x_33114:
[----:B------:R-:W-:Y:S05]  /*4290*/  BSYNC B2 ;  /* 0x0000000000027941 */ /* 0x000fea0003800000 */
.L_x_33113:
        /* <DEDUP_REMOVED lines=44> */
.L_x_33112:
[----:B------:R-:W-:Y:S05]  /*4560*/  BSYNC B1 ;  /* 0x0000000000017941 */ /* 0x000fea0003800000 */
.L_x_33111:
[----:B------:R-:W-:Y:S01]  /*4570*/  HFMA2.MMA R68, -RZ, RZ, 0.1171875, 0 ;  /* 0x2f800000ff447435 */ /* 0x000fe200000001ff */
[----:B------:R-:W-:Y:S01]  /*4580*/  I2FP.F32.U32 R67, R67 ;  /* 0x0000004300437245 */ /* 0x000fe20000201000 */
[----:B-----5:R-:W-:-:S08]  /*4590*/  FMUL.FTZ R69, R59, UR9 ;  /* 0x000000093b457c20 */ /* 0x020fd00008410000 */
[----:B------:R-:W-:Y:S01]  /*45a0*/  FFMA.FTZ R67, R67, R68, 1.1641532182693481445e-10 ;  /* 0x2f00000043437423 */ /* 0x000fe20000010044 */
[----:B------:R-:W-:-:S04]  /*45b0*/  FMUL.FTZ R68, R69, UR8 ;  /* 0x0000000845447c20 */ /* 0x000fc80008410000 */
[----:B------:R-:W-:-:S04]  /*45c0*/  FSETP.GTU.FTZ.AND P1, PT, R67, UR7, PT ;  /* 0x0000000743007c0b */ /* 0x000fc8000bf3c000 */
[----:B------:R-:W-:Y:S02]  /*45d0*/  FSEL R68, R68, RZ, !P1 ;  /* 0x000000ff44447208 */ /* 0x000fe40004800000 */
[----:B------:R-:W-:-:S03]  /*45e0*/  SEL R207, RZ, 0x1, P1 ;  /* 0x00000001ffcf7807 */ /* 0x000fc60000800000 */
[----:B------:R-:W-:-:S04]  /*45f0*/  FMUL.FTZ R67, R185, R68 ;  /* 0x00000044b9437220 */ /* 0x000fc80000410000 */
[----:B------:R-:W-:-:S07]  /*4600*/  @P0 FADD.FTZ R67, R55, R67 ;  /* 0x0000004337430221 */ /* 0x000fce0000010000 */
.L_x_33107:
[----:B------:R-:W-:Y:S05]  /*4610*/  BSYNC B0 ;  /* 0x0000000000007941 */ /* 0x000fea0003800000 */
.L_x_33106:
[----:B------:R-:W-:Y:S01]  /*4620*/  IMAD.WIDE.U32 R72, R79, 0x10, R152 ;  /* 0x000000104f487825 */ /* 0x000fe200078e0098 */
[----:B------:R-:W0:Y:S01]  /*4630*/  @P0 LDC.64 R68, c[0x0][0x230] ;  /* 0x00008c00ff440b82 */ /* 0x000e220000000a00 */
[----:B------:R-:W-:Y:S01]  /*4640*/  BSSY B0, `(.L_x_33115) ;  /* 0x0000012000007945 */ /* 0x000fe20003800000 */
[----:B------:R-:W-:Y:S01]  /*4650*/  IADD3 R81, R216, 0x40, RZ ;  /* 0x00000040d8517810 */ /* 0x000fe20007ffe0ff */
[----:B------:R-:W-:Y:S01]  /*4660*/  VIADD R83, R217, 0x40 ;  /* 0x00000040d9537836 */ /* 0x000fe20000000000 */
[----:B------:R1:W-:Y:S04]  /*4670*/  STG.E.128 desc[UR4][R72.64], R64 ;  /* 0x0000004048007986 */ /* 0x0003e8000c101d04 */
[----:B------:R-:W2:Y:S01]  /*4680*/  @P3 LDC.64 R70, c[0x0][0x220] ;  /* 0x00008800ff463b82 */ /* 0x000ea20000000a00 */
[----:B0-----:R-:W-:Y:S01]  /*4690*/  @P0 IMAD.WIDE.U32 R74, R83, 0x10, R68 ;  /* 0x00000010534a0825 */ /* 0x001fe200078e0044 */
[----:B-1----:R-:W-:Y:S06]  /*46a0*/  @!P3 BRA `(.L_x_33116) ;  /* 0x00000000002cb947 */ /* 0x002fec0003800000 */
[----:B------:R-:W0:Y:S01]  /*46b0*/  LDC.64 R68, c[0x0][0x240] ;  /* 0x00009000ff447b82 */ /* 0x000e220000000a00 */
[----:B------:R-:W-:Y:S01]  /*46c0*/  IMAD.U32 R73, R206, 0x10000, RZ ;  /* 0x00010000ce497824 */ /* 0x000fe200078e00ff */
[----:B------:R-:W-:Y:S02]  /*46d0*/  LOP3.LUT R72, R207, 0xffff, RZ, 0xc0, !PT ;  /* 0x0000ffffcf487812 */ /* 0x000fe400078ec0ff */
[----:B------:R-:W-:Y:S02]  /*46e0*/  LOP3.LUT R79, R205, 0xff, RZ, 0xc0, !PT ;  /* 0x000000ffcd4f7812 */ /* 0x000fe400078ec0ff */
[----:B------:R-:W-:-:S04]  /*46f0*/  LOP3.LUT R73, R73, 0xff0000, RZ, 0xc0, !PT ;  /* 0x00ff000049497812 */ /* 0x000fc800078ec0ff */
[----:B------:R-:W-:Y:S02]  /*4700*/  LEA R72, R72, R73, 0x18 ;  /* 0x0000004948487211 */ /* 0x000fe400078ec0ff */
[----:B------:R-:W-:-:S03]  /*4710*/  LOP3.LUT R73, R203, 0xff, RZ, 0xc0, !PT ;  /* 0x000000ffcb497812 */ /* 0x000fc600078ec0ff */
[----:B------:R-:W-:-:S05]  /*4720*/  IMAD R72, R79, 0x100, R72 ;  /* 0x000001004f487824 */ /* 0x000fca00078e0248 */
[----:B------:R-:W-:Y:S01]  /*4730*/  IADD3 R73, R72, R73, RZ ;  /* 0x0000004948497210 */ /* 0x000fe20007ffe0ff */
[----:B0-----:R-:W-:-:S05]  /*4740*/  IMAD.WIDE.U32 R68, R77, 0x4, R68 ;  /* 0x000000044d447825 */ /* 0x001fca00078e0044 */
[----:B------:R0:W-:Y:S02]  /*4750*/  STG.E desc[UR4][R68.64], R73 ;  /* 0x0000004944007986 */ /* 0x0001e4000c101904 */
.L_x_33116:
[----:B------:R-:W-:Y:S05]  /*4760*/  BSYNC B0 ;  /* 0x0000000000007941 */ /* 0x000fea0003800000 */
.L_x_33115:
[----:B--2---:R-:W-:Y:S01]  /*4770*/  @P3 IMAD.WIDE.U32 R70, R81, 0x10, R70 ;  /* 0x0000001051463825 */ /* 0x004fe200078e0046 */
[----:B------:R-:W0:Y:S04]  /*4780*/  @P0 LDG.E.128 R52, desc[UR4][R74.64] ;  /* 0x000000044a340981 */ /* 0x000e28000c1e1d00 */
[----:B-----5:R1:W5:Y:S01]  /*4790*/  @P3 LDG.E.128 R56, desc[UR4][R70.64] ;  /* 0x0000000446383981 */ /* 0x020362000c1e1d00 */
[----:B------:R-:W-:Y:S01]  /*47a0*/  @!P4 ISETP.NE.U32.AND P1, PT, R150, RZ, PT ;  /* 0x000000ff9600c20c */ /* 0x000fe20003f25070 */
[----:B------:R-:W-:Y:S01]  /*47b0*/  BSSY B0, `(.L_x_33117) ;  /* 0x000005a000007945 */ /* 0x000fe20003800000 */
[----:B------:R-:W-:Y:S02]  /*47c0*/  @!P4 IMAD.MOV.U32 R72, RZ, RZ, R76 ;  /* 0x000000ffff48c224 */ /* 0x000fe400078e004c */
[----:B------:R-:W-:-:S04]  /*47d0*/  @!P4 ISETP.NE.AND.EX P1, PT, R151, RZ, PT, P1 ;  /* 0x000000ff9700c20c */ /* 0x000fc80003f25310 */
[----:B0-----:R-:W-:Y:S01]  /*47e0*/  @!P4 FSEL R68, R52, RZ, P1 ;  /* 0x000000ff3444c208 */ /* 0x001fe20000800000 */
        /* <DEDUP_REMOVED lines=13> */
.L_x_33120:
[----:B------:R-:W-:-:S07]  /*48c0*/  MOV R77, R204 ;  /* 0x000000cc004d7202 */ /* 0x000fce0000000f00 */
.L_x_33121:
[----:B------:R-:W-:Y:S05]  /*48d0*/  BSYNC B1 ;  /* 0x0000000000017941 */ /* 0x000fea0003800000 */
.L_x_33119:
        /* <DEDUP_REMOVED lines=16> */
.L_x_33125:
[----:B------:R-:W-:Y:S05]  /*49e0*/  BSYNC B2 ;  /* 0x0000000000027941 */ /* 0x000fea0003800000 */
.L_x_33124:
        /* <DEDUP_REMOVED lines=43> */
.L_x_33123:
[----:B------:R-:W-:Y:S05]  /*4ca0*/  BSYNC B1 ;  /* 0x0000000000017941 */ /* 0x000fea0003800000 */
.L_x_33122:
        /* <DEDUP_REMOVED lines=10> */
.L_x_33118:
[----:B------:R-:W-:Y:S05]  /*4d50*/  BSYNC B0 ;  /* 0x0000000000007941 */ /* 0x000fea0003800000 */
.L_x_33117:
        /* <DEDUP_REMOVED lines=18> */
.L_x_33129:
[----:B------:R-:W-:-:S07]  /*4e80*/  MOV R69, R204 ;  /* 0x000000cc00457202 */ /* 0x000fce0000000f00 */
.L_x_33130:
[----:B------:R-:W-:Y:S05]  /*4e90*/  BSYNC B1 ;  /* 0x0000000000017941 */ /* 0x000fea0003800000 */
.L_x_33128:
        /* <DEDUP_REMOVED lines=16> */
.L_x_33134:
[----:B------:R-:W-:Y:S05]  /*4fa0*/  BSYNC B2 ;  /* 0x0000000000027941 */ /* 0x000fea0003800000 */
.L_x_33133:
        /* <DEDUP_REMOVED lines=43> */
.L_x_33132:
[----:B------:R-:W-:Y:S05]  /*5260*/  BSYNC B1 ;  /* 0x0000000000017941 */ /* 0x000fea0003800000 */
.L_x_33131:
        /* <DEDUP_REMOVED lines=10> */
.L_x_33127:
[----:B------:R-:W-:Y:S05]  /*5310*/  BSYNC B0 ;  /* 0x0000000000007941 */ /* 0x000fea0003800000 */
.L_x_33126:
        /* <DEDUP_REMOVED lines=18> */
.L_x_33138:
[----:B------:R-:W-:-:S07]  /*5440*/  MOV R78, R204 ;  /* 0x000000cc004e7202 */ /* 0x000fce0000000f00 */
.L_x_33139:
[----:B------:R-:W-:Y:S05]  /*5450*/  BSYNC B1 ;  /* 0x0000000000017941 */ /* 0x000fea0003800000 */
.L_x_33137:
        /* <DEDUP_REMOVED lines=16> */
.L_x_33143:
[----:B------:R-:W-:Y:S05]  /*5560*/  BSYNC B2 ;  /* 0x0000000000027941 */ /* 0x000fea0003800000 */
.L_x_33142:
        /* <DEDUP_REMOVED lines=44> */
.L_x_33141:
[----:B------:R-:W-:Y:S05]  /*5830*/  BSYNC B1 ;  /* 0x0000000000017941 */ /* 0x000fea0003800000 */
.L_x_33140:
        /* <DEDUP_REMOVED lines=10> */
.L_x_33136:
[----:B------:R-:W-:Y:S05]  /*58e0*/  BSYNC B0 ;  /* 0x0000000000007941 */ /* 0x000fea0003800000 */
.L_x_33135:
        /* <DEDUP_REMOVED lines=18> */
.L_x_33147:
[----:B------:R-:W-:-:S07]  /*5a10*/  IMAD.MOV.U32 R71, RZ, RZ, R204 ;  /* 0x000000ffff477224 */ /* 0x000fce00078e00cc */
.L_x_33148:
[----:B------:R-:W-:Y:S05]  /*5a20*/  BSYNC B1 ;  /* 0x0000000000017941 */ /* 0x000fea0003800000 */
.L_x_33146:
        /* <DEDUP_REMOVED lines=16> */
.L_x_33152:
[----:B------:R-:W-:Y:S05]  /*5b30*/  BSYNC B2 ;  /* 0x0000000000027941 */ /* 0x000fea0003800000 */
.L_x_33151:
        /* <DEDUP_REMOVED lines=44> */
.L_x_33150:
[----:B------:R-:W-:Y:S05]  /*5e00*/  BSYNC B1 ;  /* 0x0000000000017941 */ /* 0x000fea0003800000 */
.L_x_33149:
        /* <DEDUP_REMOVED lines=10> */
.L_x_33145:
[----:B------:R-:W-:Y:S05]  /*5eb0*/  BSYNC B0 ;  /* 0x0000000000007941 */ /* 0x000fea0003800000 */
.L_x_33144:
        /* <DEDUP_REMOVED lines=20> */
.L_x_33154:
[----:B------:R-:W-:Y:S05]  /*6000*/  BSYNC B0 ;  /* 0x0000000000007941 */ /* 0x000fea0003800000 */
.L_x_33153:
        /* <DEDUP_REMOVED lines=21> */
.L_x_33158:
[----:B------:R-:W-:-:S07]  /*6160*/  MOV R81, R204 ;  /* 0x000000cc00517202 */ /* 0x000fce0000000f00 */
.L_x_33159:
[----:B------:R-:W-:Y:S05]  /*6170*/  BSYNC B1 ;  /* 0x0000000000017941 */ /* 0x000fea0003800000 */
.L_x_33157:
        /* <DEDUP_REMOVED lines=16> */
.L_x_33163:
[----:B------:R-:W-:Y:S05]  /*6280*/  BSYNC B2 ;  /* 0x0000000000027941 */ /* 0x000fea0003800000 */
.L_x_33162:
        /* <DEDUP_REMOVED lines=43> */
.L_x_33161:
[----:B------:R-:W-:Y:S05]  /*6540*/  BSYNC B1 ;  /* 0x0000000000017941 */ /* 0x000fea0003800000 */
.L_x_33160:
        /* <DEDUP_REMOVED lines=10> */
.L_x_33156:
[----:B------:R-:W-:Y:S05]  /*65f0*/  BSYNC B0 ;  /* 0x0000000000007941 */ /* 0x000fea0003800000 */
.L_x_33155:
        /* <DEDUP_REMOVED lines=18> */
.L_x_33167:
[----:B------:R-:W-:-:S07]  /*6720*/  MOV R73, R204 ;  /* 0x000000cc00497202 */ /* 0x000fce0000000f00 */
.L_x_33168:
[----:B------:R-:W-:Y:S05]  /*6730*/  BSYNC B1 ;  /* 0x0000000000017941 */ /* 0x000fea0003800000 */
.L_x_33166:
        /* <DEDUP_REMOVED lines=16> */
.L_x_33172:
[----:B------:R-:W-:Y:S05]  /*6840*/  BSYNC B2 ;  /* 0x0000000000027941 */ /* 0x000fea0003800000 */
.L_x_33171:
        /* <DEDUP_REMOVED lines=43> */
.L_x_33170:
[----:B------:R-:W-:Y:S05]  /*6b00*/  BSYNC B1 ;  /* 0x0000000000017941 */ /* 0x000fea0003800000 */
.L_x_33169:
        /* <DEDUP_REMOVED lines=10> */
.L_x_33165:
[----:B------:R-:W-:Y:S05]  /*6bb0*/  BSYNC B0 ;  /* 0x0000000000007941 */ /* 0x000fea0003800000 */
.L_x_33164:
        /* <DEDUP_REMOVED lines=18> */
.L_x_33176:
[----:B------:R-:W-:-:S07]  /*6ce0*/  MOV R82, R204 ;  /* 0x000000cc00527202 */ /* 0x000fce0000000f00 */
.L_x_33177:
[----:B------:R-:W-:Y:S05]  /*6cf0*/  BSYNC B1 ;  /* 0x0000000000017941 */ /* 0x000fea0003800000 */
.L_x_33175:
        /* <DEDUP_REMOVED lines=16> */
.L_x_33181:
[----:B------:R-:W-:Y:S05]  /*6e00*/  BSYNC B2 ;  /* 0x0000000000027941 */ /* 0x000fea0003800000 */
.L_x_33180:
        /* <DEDUP_REMOVED lines=44> */
.L_x_33179:
[----:B------:R-:W-:Y:S05]  /*70d0*/  BSYNC B1 ;  /* 0x0000000000017941 */ /* 0x000fea0003800000 */
.L_x_33178:
        /* <DEDUP_REMOVED lines=10> */
.L_x_33174:
[----:B------:R-:W-:Y:S05]  /*7180*/  BSYNC B0 ;  /* 0x0000000000007941 */ /* 0x000fea0003800000 */
.L_x_33173:
        /* <DEDUP_REMOVED lines=18> */
.L_x_33185:
[----:B------:R-:W-:-:S07]  /*72b0*/  IMAD.MOV.U32 R75, RZ, RZ, R204 ;  /* 0x000000ffff4b7224 */ /* 0x000fce00078e00cc */
.L_x_33186:
[----:B------:R-:W-:Y:S05]  /*72c0*/  BSYNC B1 ;  /* 0x0000000000017941 */ /* 0x000fea0003800000 */
.L_x_33184:
        /* <DEDUP_REMOVED lines=16> */
.L_x_33190:
[----:B------:R-:W-:Y:S05]  /*73d0*/  BSYNC B2 ;  /* 0x0000000000027941 */ /* 0x000fea0003800000 */
.L_x_33189:
        /* <DEDUP_REMOVED lines=44> */
.L_x_33188:
[----:B------:R-:W-:Y:S05]  /*76a0*/  BSYNC B1 ;  /* 0x0000000000017941 */ /* 0x000fea0003800000 */
.L_x_33187:
        /* <DEDUP_REMOVED lines=10> */
.L_x_33183:
[----:B------:R-:W-:Y:S05]  /*7750*/  BSYNC B0 ;  /* 0x0000000000007941 */ /* 0x000fea0003800000 */
.L_x_33182:
        /* <DEDUP_REMOVED lines=20> */
.L_x_33192:
[----:B------:R-:W-:Y:S05]  /*78a0*/  BSYNC B0 ;  /* 0x0000000000007941 */ /* 0x000fea0003800000 */
.L_x_33191:
        /* <DEDUP_REMOVED lines=21> */
.L_x_33196:
[----:B------:R-:W-:-:S07]  /*7a00*/  MOV R85, R204 ;  /* 0x000000cc00557202 */ /* 0x000fce0000000f00 */
.L_x_33197:
[----:B------:R-:W-:Y:S05]  /*7a10*/  BSYNC B1 ;  /* 0x0000000000017941 */ /* 0x000fea0003800000 */
.L_x_33195:
        /* <DEDUP_REMOVED lines=16> */
.L_x_33201:
[----:B------:R-:W-:Y:S05]  /*7b20*/  BSYNC B2 ;  /* 0x0000000000027941 */ /* 0x000fea0003800000 */
.L_x_33200:
        /* <DEDUP_REMOVED lines=43> */
.L_x_33199:
[----:B------:R-:W-:Y:S05]  /*7de0*/  BSYNC B1 ;  /* 0x0000000000017941 */ /* 0x000fea0003800000 */
.L_x_33198:
        /* <DEDUP_REMOVED lines=10> */
.L_x_33194:
[----:B------:R-:W-:Y:S05]  /*7e90*/  BSYNC B0 ;  /* 0x0000000000007941 */ /* 0x000fea0003800000 */
.L_x_33193:
        /* <DEDUP_REMOVED lines=18> */
.L_x_33205:
[----:B------:R-:W-:-:S07]  /*7fc0*/  MOV R77, R204 ;  /* 0x000000cc004d7202 */ /* 0x000fce0000000f00 */
.L_x_33206:
[----:B------:R-:W-:Y:S05]  /*7fd0*/  BSYNC B1 ;  /* 0x0000000000017941 */ /* 0x000fea0003800000 */
.L_x_33204:
        /* <DEDUP_REMOVED lines=16> */
.L_x_33210:
[----:B------:R-:W-:Y:S05]  /*80e0*/  BSYNC B2 ;  /* 0x0000000000027941 */ /* 0x000fea0003800000 */
.L_x_33209:
        /* <DEDUP_REMOVED lines=43> */
.L_x_33208:
[----:B------:R-:W-:Y:S05]  /*83a0*/  BSYNC B1 ;  /* 0x0000000000017941 */ /* 0x000fea0003800000 */
.L_x_33207:
        /* <DEDUP_REMOVED lines=10> */
.L_x_33203:
[----:B------:R-:W-:Y:S05]  /*8450*/  BSYNC B0 ;  /* 0x0000000000007941 */ /* 0x000fea0003800000 */
.L_x_33202:
        /* <DEDUP_REMOVED lines=18> */
.L_x_33214:
[----:B------:R-:W-:-:S07]  /*8580*/  MOV R86, R204 ;  /* 0x000000cc00567202 */ /* 0x000fce0000000f00 */
.L_x_33215:
[----:B------:R-:W-:Y:S05]  /*8590*/  BSYNC B1 ;  /* 0x0000000000017941 */ /* 0x000fea0003800000 */
.L_x_33213:
        /* <DEDUP_REMOVED lines=16> */
.L_x_33219:
[----:B------:R-:W-:Y:S05]  /*86a0*/  BSYNC B2 ;  /* 0x0000000000027941 */ /* 0x000fea0003800000 */
.L_x_33218:
        /* <DEDUP_REMOVED lines=44> */
.L_x_33217:
[----:B------:R-:W-:Y:S05]  /*8970*/  BSYNC B1 ;  /* 0x0000000000017941 */ /* 0x000fea0003800000 */
.L_x_33216:
        /* <DEDUP_REMOVED lines=10> */
.L_x_33212:
[----:B------:R-:W-:Y:S05]  /*8a20*/  BSYNC B0 ;  /* 0x0000000000007941 */ /* 0x000fea0003800000 */
.L_x_33211:
        /* <DEDUP_REMOVED lines=18> */
.L_x_33223:
[----:B------:R-:W-:-:S07]  /*8b50*/  IMAD.MOV.U32 R79, RZ, RZ, R204 ;  /* 0x000000ffff4f7224 */ /* 0x000fce00078e00cc */
.L_x_33224:
[----:B------:R-:W-:Y:S05]  /*8b60*/  BSYNC B1 ;  /* 0x0000000000017941 */ /* 0x000fea0003800000 */
.L_x_33222:
        /* <DEDUP_REMOVED lines=16> */
.L_x_33228:
[----:B------:R-:W-:Y:S05]  /*8c70*/  BSYNC B2 ;  /* 0x0000000000027941 */ /* 0x000fea0003800000 */
.L_x_33227:
        /* <DEDUP_REMOVED lines=44> */
.L_x_33226:
[----:B------:R-:W-:Y:S05]  /*8f40*/  BSYNC B1 ;  /* 0x0000000000017941 */ /* 0x000fea0003800000 */
.L_x_33225:
        /* <DEDUP_REMOVED lines=10> */
.L_x_33221:
[----:B------:R-:W-:Y:S05]  /*8ff0*/  BSYNC B0 ;  /* 0x0000000000007941 */ /* 0x000fea0003800000 */
.L_x_33220:
        /* <DEDUP_REMOVED lines=20> */
.L_x_33230:
[----:B------:R-:W-:Y:S05]  /*9140*/  BSYNC B0 ;  /* 0x0000000000007941 */ /* 0x000fea0003800000 */
.L_x_33229:
        /* <DEDUP_REMOVED lines=21> */
.L_x_33234:
[----:B------:R-:W-:-:S07]  /*92a0*/  MOV R88, R204 ;  /* 0x000000cc00587202 */ /* 0x000fce0000000f00 */
.L_x_33235:
[----:B------:R-:W-:Y:S05]  /*92b0*/  BSYNC B1 ;  /* 0x0000000000017941 */ /* 0x000fea0003800000 */
.L_x_33233:
        /* <DEDUP_REMOVED lines=16> */
.L_x_33239:
[----:B------:R-:W-:Y:S05]  /*93c0*/  BSYNC B2 ;  /* 0x0000000000027941 */ /* 0x000fea0003800000 */
.L_x_33238:
        /* <DEDUP_REMOVED lines=43> */
.L_x_33237:
[----:B------:R-:W-:Y:S05]  /*9680*/  BSYNC B1 ;  /* 0x0000000000017941 */ /* 0x000fea0003800000 */
.L_x_33236:
        /* <DEDUP_REMOVED lines=10> */
.L_x_33232:
[----:B------:R-:W-:Y:S05]  /*9730*/  BSYNC B0 ;  /* 0x0000000000007941 */ /* 0x000fea0003800000 */
.L_x_33231:
        /* <DEDUP_REMOVED lines=18> */
.L_x_33243:
[----:B------:R-:W-:-:S07]  /*9860*/  MOV R81, R204 ;  /* 0x000000cc00517202 */ /* 0x000fce0000000f00 */
.L_x_33244:
[----:B------:R-:W-:Y:S05]  /*9870*/  BSYNC B1 ;  /* 0x0000000000017941 */ /* 0x000fea0003800000 */
.L_x_33242:
        /* <DEDUP_REMOVED lines=16> */
.L_x_33248:
[----:B------:R-:W-:Y:S05]  /*9980*/  BSYNC B2 ;  /* 0x0000000000027941 */ /* 0x000fea0003800000 */
.L_x_33247:
        /* <DEDUP_REMOVED lines=43> */
.L_x_33246:
[----:B------:R-:W-:Y:S05]  /*9c40*/  BSYNC B1 ;  /* 0x0000000000017941 */ /* 0x000fea0003800000 */
.L_x_33245:
        /* <DEDUP_REMOVED lines=10> */
.L_x_33241:
[----:B------:R-:W-:Y:S05]  /*9cf0*/  BSYNC B0 ;  /* 0x0000000000007941 */ /* 0x000fea0003800000 */
.L_x_33240:
        /* <DEDUP_REMOVED lines=18> */
.L_x_33252:
[----:B------:R-:W-:-:S07]  /*9e20*/  MOV R90, R204 ;  /* 0x000000cc005a7202 */ /* 0x000fce0000000f00 */
.L_x_33253:
[----:B------:R-:W-:Y:S05]  /*9e30*/  BSYNC B1 ;  /* 0x0000000000017941 */ /* 0x000fea0003800000 */
.L_x_33251:
        /* <DEDUP_REMOVED lines=16> */
.L_x_33257:
[----:B------:R-:W-:Y:S05]  /*9f40*/  BSYNC B2 ;  /* 0x0000000000027941 */ /* 0x000fea0003800000 */
.L_x_33256:
        /* <DEDUP_REMOVED lines=44> */
.L_x_33255:
[----:B------:R-:W-:Y:S05]  /*a210*/  BSYNC B1 ;  /* 0x0000000000017941 */ /* 0x000fea0003800000 */
.L_x_33254:
        /* <DEDUP_REMOVED lines=10> */
.L_x_33250:
[----:B------:R-:W-:Y:S05]  /*a2c0*/  BSYNC B0 ;  /* 0x0000000000007941 */ /* 0x000fea0003800000 */
.L_x_33249:
        /* <DEDUP_REMOVED lines=18> */
.L_x_33261:
[----:B------:R-:W-:-:S07]  /*a3f0*/  IMAD.MOV.U32 R83, RZ, RZ, R204 ;  /* 0x000000ffff537224 */ /* 0x000fce00078e00cc */
.L_x_33262:
[----:B------:R-:W-:Y:S05]  /*a400*/  BSYNC B1 ;  /* 0x0000000000017941 */ /* 0x000fea0003800000 */
.L_x_33260:
        /* <DEDUP_REMOVED lines=16> */
.L_x_33266:
[----:B------:R-:W-:Y:S05]  /*a510*/  BSYNC B2 ;  /* 0x0000000000027941 */ /* 0x000fea0003800000 */
.L_x_33265:
        /* <DEDUP_REMOVED lines=44> */
.L_x_33264:
[----:B------:R-:W-:Y:S05]  /*a7e0*/  BSYNC B1 ;  /* 0x0000000000017941 */ /* 0x000fea0003800000 */
.L_x_33263:
        /* <DEDUP_REMOVED lines=10> */
.L_x_33259:
[----:B------:R-:W-:Y:S05]  /*a890*/  BSYNC B0 ;  /* 0x0000000000007941 */ /* 0x000fea0003800000 */
.L_x_33258:
        /* <DEDUP_REMOVED lines=20> */
.L_x_33268:
[----:B------:R-:W-:Y:S05]  /*a9e0*/  BSYNC B0 ;  /* 0x0000000000007941 */ /* 0x000fea0003800000 */
.L_x_33267:
        /* <DEDUP_REMOVED lines=21> */
.L_x_33272:
[----:B------:R-:W-:-:S07]  /*ab40*/  MOV R92, R204 ;  /* 0x000000cc005c7202 */ /* 0x000fce0000000f00 */
.L_x_33273:
[----:B------:R-:W-:Y:S05]  /*ab50*/  BSYNC B1 ;  /* 0x0000000000017941 */ /* 0x000fea0003800000 */
.L_x_33271:
        /* <DEDUP_REMOVED lines=16> */
.L_x_33277:
[----:B------:R-:W-:Y:S05]  /*ac60*/  BSYNC B2 ;  /* 0x0000000000027941 */ /* 0x000fea0003800000 */
.L_x_33276:
        /* <DEDUP_REMOVED lines=43> */
.L_x_33275:
[----:B------:R-:W-:Y:S05]  /*af20*/  BSYNC B1 ;  /* 0x0000000000017941 */ /* 0x000fea0003800000 */
.L_x_33274:
        /* <DEDUP_REMOVED lines=10> */
.L_x_33270:
[----:B------:R-:W-:Y:S05]  /*afd0*/  BSYNC B0 ;  /* 0x0000000000007941 */ /* 0x000fea0003800000 */
.L_x_33269:
        /* <DEDUP_REMOVED lines=18> */
.L_x_33281:
[----:B------:R-:W-:-:S07]  /*b100*/  MOV R85, R204 ;  /* 0x000000cc00557202 */ /* 0x000fce0000000f00 */
.L_x_33282:
[----:B------:R-:W-:Y:S05]  /*b110*/  BSYNC B1 ;  /* 0x0000000000017941 */ /* 0x000fea0003800000 */
.L_x_33280:
        /* <DEDUP_REMOVED lines=16> */
.L_x_33286:
[----:B------:R-:W-:Y:S05]  /*b220*/  BSYNC B2 ;  /* 0x0000000000027941 */ /* 0x000fea0003800000 */
.L_x_33285:
        /* <DEDUP_REMOVED lines=43> */
.L_x_33284:
[----:B------:R-:W-:Y:S05]  /*b4e0*/  BSYNC B1 ;  /* 0x0000000000017941 */ /* 0x000fea0003800000 */
.L_x_33283:
        /* <DEDUP_REMOVED lines=10> */
.L_x_33279:
[----:B------:R-:W-:Y:S05]  /*b590*/  BSYNC B0 ;  /* 0x0000000000007941 */ /* 0x000fea0003800000 */
.L_x_33278:
        /* <DEDUP_REMOVED lines=18> */
.L_x_33290:
[----:B------:R-:W-:-:S07]  /*b6c0*/  MOV R94, R204 ;  /* 0x000000cc005e7202 */ /* 0x000fce0000000f00 */
.L_x_33291:
[----:B------:R-:W-:Y:S05]  /*b6d0*/  BSYNC B1 ;  /* 0x0000000000017941 */ /* 0x000fea0003800000 */
.L_x_33289:
        /* <DEDUP_REMOVED lines=16> */
.L_x_33295:
[----:B------:R-:W-:Y:S05]  /*b7e0*/  BSYNC B2 ;  /* 0x0000000000027941 */ /* 0x000fea0003800000 */
.L_x_33294:
        /* <DEDUP_REMOVED lines=44> */
.L_x_33293:
[----:B------:R-:W-:Y:S05]  /*bab0*/  BSYNC B1 ;  /* 0x0000000000017941 */ /* 0x000fea0003800000 */
.L_x_33292:
        /* <DEDUP_REMOVED lines=10> */
.L_x_33288:
[----:B------:R-:W-:Y:S05]  /*bb60*/  BSYNC B0 ;  /* 0x0000000000007941 */ /* 0x000fea0003800000 */
.L_x_33287:
        /* <DEDUP_REMOVED lines=18> */
.L_x_33299:
[----:B------:R-:W-:-:S07]  /*bc90*/  IMAD.MOV.U32 R87, RZ, RZ, R204 ;  /* 0x000000ffff577224 */ /* 0x000fce00078e00cc */
.L_x_33300:
[----:B------:R-:W-:Y:S05]  /*bca0*/  BSYNC B1 ;  /* 0x0000000000017941 */ /* 0x000fea0003800000 */
.L_x_33298:
        /* <DEDUP_REMOVED lines=16> */
.L_x_33304:
[----:B------:R-:W-:Y:S05]  /*bdb0*/  BSYNC B2 ;  /* 0x0000000000027941 */ /* 0x000fea0003800000 */
.L_x_33303:
        /* <DEDUP_REMOVED lines=44> */
.L_x_33302:
[----:B------:R-:W-:Y:S05]  /*c080*/  BSYNC B1 ;  /* 0x0000000000017941 */ /* 0x000fea0003800000 */
.L_x_33301:
[----:B------:R-:W-:Y:S01]  /*c090*/  I2FP.F32.U32 R87, R87 ;  /* 0x0000005700577245 */ /* 0x000fe20000201000 */
[----:B-----5:R-:W-:Y:S01]  /*c0a0*/  FMUL.FTZ R89, R59, UR9 ;  /* 0x000000093b597c20 */ /* 0x020fe20008410000 */
[----:B------:R-:W-:-:S05]  /*c0b0*/  MOV R88, 0x2f800000 ;  /* 0x2f80000000587802 */ /* 0x000fca0000000f00 */
[----:B------:R-:W-:Y:S01]  /*c0c0*/  FFMA.FTZ R87, R87, R88, 1.1641532182693481445e-10 ;  /* 0x2f00000057577423 */ /* 0x000fe20000010058 */
[----:B------:R-:W-:-:S04]  /*c0d0*/  FMUL.FTZ R88, R89, UR8 ;  /* 0x0000000859587c20 */ /* 0x000fc80008410000 */
[----:B------:R-:W-:-:S04]  /*c0e0*/  FSETP.GTU.FTZ.AND P1, PT, R87, UR7, PT ;  /* 0x0000000757007c0b */ /* 0x000fc8000bf3c000 */
[----:B------:R-:W-:Y:S02]  /*c0f0*/  FSEL R88, R88, RZ, !P1 ;  /* 0x000000ff58587208 */ /* 0x000fe40004800000 */
[----:B------:R-:W-:-:S03]  /*c100*/  SEL R207, RZ, 0x1, P1 ;  /* 0x00000001ffcf7807 */ /* 0x000fc60000800000 */
[----:B------:R-:W-:-:S04]  /*c110*/  FMUL.FTZ R87, R195, R88 ;  /* 0x00000058c3577220 */ /* 0x000fc80000410000 */
[----:B------:R-:W-:-:S07]  /*c120*/  @P0 FADD.FTZ R87, R55, R87 ;  /* 0x0000005737570221 */ /* 0x000fce0000010000 */
.L_x_33297:
[----:B------:R-:W-:Y:S05]  /*c130*/  BSYNC B0 ;  /* 0x0000000000007941 */ /* 0x000fea0003800000 */
.L_x_33296:
        /* <DEDUP_REMOVED lines=16> */
[----:B------:R-:W-:-:S04]  /*c240*/  LEA R92, R99, R92, 0x8 ;  /* 0x0000005c635c7211 */ /* 0x000fc800078e40ff */
[----:B------:R-:W-:Y:S01]  /*c250*/  IADD3 R93, R92, R93, RZ ;  /* 0x0000005d5c5d7210 */ /* 0x000fe20007ffe0ff */
[----:B0-----:R-:W-:-:S05]  /*c260*/  IMAD.WIDE.U32 R88, R97, 0x4, R88 ;  /* 0x0000000461587825 */ /* 0x001fca00078e0058 */
[----:B------:R0:W-:Y:S02]  /*c270*/  STG.E desc[UR4][R88.64], R93 ;  /* 0x0000005d58007986 */ /* 0x0001e4000c101904 */
.L_x_33306:
[----:B------:R-:W-:Y:S05]  /*c280*/  BSYNC B0 ;  /* 0x0000000000007941 */ /* 0x000fea0003800000 */
.L_x_33305:
        /* <DEDUP_REMOVED lines=21> */
.L_x_33310:
[----:B------:R-:W-:-:S07]  /*c3e0*/  MOV R96, R204 ;  /* 0x000000cc00607202 */ /* 0x000fce0000000f00 */
.L_x_33311:
[----:B------:R-:W-:Y:S05]  /*c3f0*/  BSYNC B1 ;  /* 0x0000000000017941 */ /* 0x000fea0003800000 */
.L_x_33309:
        /* <DEDUP_REMOVED lines=16> */
.L_x_33315:
[----:B------:R-:W-:Y:S05]  /*c500*/  BSYNC B2 ;  /* 0x0000000000027941 */ /* 0x000fea0003800000 */
.L_x_33314:
        /* <DEDUP_REMOVED lines=41> */
[----:B------:R-:W-:Y:S02]  /*c7a0*/  MOV R204, R90 ;  /* 0x0000005a00cc7202 */ /* 0x000fe40000000f00 */
[----:B------:R-:W-:-:S08]  /*c7b0*/  LOP3.LUT R21, R203, R88, R19, 0x96, !PT ;  /* 0x00000058cb157212 */ /* 0x000fd000078e9613 */
.L_x_33313:
[----:B------:R-:W-:Y:S05]  /*c7c0*/  BSYNC B1 ;  /* 0x0000000000017941 */ /* 0x000fea0003800000 */
.L_x_33312:
        /* <DEDUP_REMOVED lines=10> */
.L_x_33308:
[----:B------:R-:W-:Y:S05]  /*c870*/  BSYNC B0 ;  /* 0x0000000000007941 */ /* 0x000fea0003800000 */
.L_x_33307:
        /* <DEDUP_REMOVED lines=18> */
.L_x_33319:
[----:B------:R-:W-:-:S07]  /*c9a0*/  IMAD.MOV.U32 R89, RZ, RZ, R204 ;  /* 0x000000ffff597224 */ /* 0x000fce00078e00cc */
.L_x_33320:
[----:B------:R-:W-:Y:S05]  /*c9b0*/  BSYNC B1 ;  /* 0x0000000000017941 */ /* 0x000fea0003800000 */
.L_x_33318:
        /* <DEDUP_REMOVED lines=16> */
.L_x_33324:
[----:B------:R-:W-:Y:S05]  /*cac0*/  BSYNC B2 ;  /* 0x0000000000027941 */ /* 0x000fea0003800000 */
.L_x_33323:
        /* <DEDUP_REMOVED lines=43> */
.L_x_33322:
[----:B------:R-:W-:Y:S05]  /*cd80*/  BSYNC B1 ;  /* 0x0000000000017941 */ /* 0x000fea0003800000 */
.L_x_33321:
        /* <DEDUP_REMOVED lines=10> */
.L_x_33317:
[----:B------:R-:W-:Y:S05]  /*ce30*/  BSYNC B0 ;  /* 0x0000000000007941 */ /* 0x000fea0003800000 */
.L_x_33316:
        /* <DEDUP_REMOVED lines=18> */
.L_x_33328:
[----:B------:R-:W-:-:S07]  /*cf60*/  MOV R98, R204 ;  /* 0x000000cc00627202 */ /* 0x000fce0000000f00 */
.L_x_33329:
[----:B------:R-:W-:Y:S05]  /*cf70*/  BSYNC B1 ;  /* 0x0000000000017941 */ /* 0x000fea0003800000 */
.L_x_33327:
        /* <DEDUP_REMOVED lines=16> */
.L_x_33333:
[----:B------:R-:W-:Y:S05]  /*d080*/  BSYNC B2 ;  /* 0x0000000000027941 */ /* 0x000fea0003800000 */
.L_x_33332:
        /* <DEDUP_REMOVED lines=44> */
.L_x_33331:
[----:B------:R-:W-:Y:S05]  /*d350*/  BSYNC B1 ;  /* 0x0000000000017941 */ /* 0x000fea0003800000 */
.L_x_33330:
        /* <DEDUP_REMOVED lines=10> */
.L_x_33326:
[----:B------:R-:W-:Y:S05]  /*d400*/  BSYNC B0 ;  /* 0x0000000000007941 */ /* 0x000fea0003800000 */
.L_x_33325:
        /* <DEDUP_REMOVED lines=18> */
.L_x_33337:
[----:B------:R-:W-:-:S07]  /*d530*/  IMAD.MOV.U32 R91, RZ, RZ, R204 ;  /* 0x000000ffff5b7224 */ /* 0x000fce00078e00cc */
.L_x_33338:
[----:B------:R-:W-:Y:S05]  /*d540*/  BSYNC B1 ;  /* 0x0000000000017941 */ /* 0x000fea0003800000 */
.L_x_33336:
        /* <DEDUP_REMOVED lines=16> */
.L_x_33342:
[----:B------:R-:W-:Y:S05]  /*d650*/  BSYNC B2 ;  /* 0x0000000000027941 */ /* 0x000fea0003800000 */
.L_x_33341:
        /* <DEDUP_REMOVED lines=44> */
.L_x_33340:
[----:B------:R-:W-:Y:S05]  /*d920*/  BSYNC B1 ;  /* 0x0000000000017941 */ /* 0x000fea0003800000 */
.L_x_33339:
        /* <DEDUP_REMOVED lines=10> */
.L_x_33335:
[----:B------:R-:W-:Y:S05]  /*d9d0*/  BSYNC B0 ;  /* 0x0000000000007941 */ /* 0x000fea0003800000 */
.L_x_33334:
        /* <DEDUP_REMOVED lines=20> */
.L_x_33344:
[----:B------:R-:W-:Y:S05]  /*db20*/  BSYNC B0 ;  /* 0x0000000000007941 */ /* 0x000fea0003800000 */
.L_x_33343:
        /* <DEDUP_REMOVED lines=21> */
.L_x_33348:
[----:B------:R-:W-:-:S07]  /*dc80*/  MOV R136, R204 ;  /* 0x000000cc00887202 */ /* 0x000fce0000000f00 */
.L_x_33349:
[----:B------:R-:W-:Y:S05]  /*dc90*/  BSYNC B1 ;  /* 0x0000000000017941 */ /* 0x000fea0003800000 */
.L_x_33347:
        /* <DEDUP_REMOVED lines=16> */
.L_x_33353:
[----:B------:R-:W-:Y:S05]  /*dda0*/  BSYNC B2 ;  /* 0x0000000000027941 */ /* 0x000fea0003800000 */
.L_x_33352:
        /* <DEDUP_REMOVED lines=43> */
.L_x_33351:
[----:B------:R-:W-:Y:S05]  /*e060*/  BSYNC B1 ;  /* 0x0000000000017941 */ /* 0x000fea0003800000 */
.L_x_33350:
        /* <DEDUP_REMOVED lines=10> */
.L_x_33346:
[----:B------:R-:W-:Y:S05]  /*e110*/  BSYNC B0 ;  /* 0x0000000000007941 */ /* 0x000fea0003800000 */
.L_x_33345:
        /* <DEDUP_REMOVED lines=18> */
.L_x_33357:
[----:B------:R-:W-:-:S07]  /*e240*/  IMAD.MOV.U32 R93, RZ, RZ, R204 ;  /* 0x000000ffff5d7224 */ /* 0x000fce00078e00cc */
.L_x_33358:
[----:B------:R-:W-:Y:S05]  /*e250*/  BSYNC B1 ;  /* 0x0000000000017941 */ /* 0x000fea0003800000 */
.L_x_33356:
        /* <DEDUP_REMOVED lines=16> */
.L_x_33362:
[----:B------:R-:W-:Y:S05]  /*e360*/  BSYNC B2 ;  /* 0x0000000000027941 */ /* 0x000fea0003800000 */
.L_x_33361:
        /* <DEDUP_REMOVED lines=43> */
.L_x_33360:
[----:B------:R-:W-:Y:S05]  /*e620*/  BSYNC B1 ;  /* 0x0000000000017941 */ /* 0x000fea0003800000 */
.L_x_33359:
        /* <DEDUP_REMOVED lines=10> */
.L_x_33355:
[----:B------:R-:W-:Y:S05]  /*e6d0*/  BSYNC B0 ;  /* 0x0000000000007941 */ /* 0x000fea0003800000 */
.L_x_33354:
        /* <DEDUP_REMOVED lines=18> */
.L_x_33366:
[----:B------:R-:W-:-:S07]  /*e800*/  MOV R136, R204 ;  /* 0x000000cc00887202 */ /* 0x000fce0000000f00 */
.L_x_33367:
[----:B------:R-:W-:Y:S05]  /*e810*/  BSYNC B1 ;  /* 0x0000000000017941 */ /* 0x000fea0003800000 */
.L_x_33365:
        /* <DEDUP_REMOVED lines=16> */
.L_x_33371:
[----:B------:R-:W-:Y:S05]  /*e920*/  BSYNC B2 ;  /* 0x0000000000027941 */ /* 0x000fea0003800000 */
.L_x_33370:
        /* <DEDUP_REMOVED lines=44> */
.L_x_33369:
[----:B------:R-:W-:Y:S05]  /*ebf0*/  BSYNC B1 ;  /* 0x0000000000017941 */ /* 0x000fea0003800000 */
.L_x_33368:
        /* <DEDUP_REMOVED lines=10> */
.L_x_33364:
[----:B------:R-:W-:Y:S05]  /*eca0*/  BSYNC B0 ;  /* 0x0000000000007941 */ /* 0x000fea0003800000 */
.L_x_33363:
        /* <DEDUP_REMOVED lines=18> */
.L_x_33375:
[----:B------:R-:W-:-:S07]  /*edd0*/  IMAD.MOV.U32 R95, RZ, RZ, R204 ;  /* 0x000000ffff5f7224 */ /* 0x000fce00078e00cc */
.L_x_33376:
[----:B------:R-:W-:Y:S05]  /*ede0*/  BSYNC B1 ;  /* 0x0000000000017941 */ /* 0x000fea0003800000 */
.L_x_33374:
        /* <DEDUP_REMOVED lines=16> */
.L_x_33380:
[----:B------:R-:W-:Y:S05]  /*eef0*/  BSYNC B2 ;  /* 0x0000000000027941 */ /* 0x000fea0003800000 */
.L_x_33379:
        /* <DEDUP_REMOVED lines=44> */
.L_x_33378:
[----:B------:R-:W-:Y:S05]  /*f1c0*/  BSYNC B1 ;  /* 0x0000000000017941 */ /* 0x000fea0003800000 */
.L_x_33377:
        /* <DEDUP_REMOVED lines=10> */
.L_x_33373:
[----:B------:R-:W-:Y:S05]  /*f270*/  BSYNC B0 ;  /* 0x0000000000007941 */ /* 0x000fea0003800000 */
.L_x_33372:
        /* <DEDUP_REMOVED lines=20> */
.L_x_33382:
[----:B------:R-:W-:Y:S05]  /*f3c0*/  BSYNC B0 ;  /* 0x0000000000007941 */ /* 0x000fea0003800000 */
.L_x_33381:
        /* <DEDUP_REMOVED lines=21> */
.L_x_33386:
[----:B------:R-:W-:-:S07]  /*f520*/  MOV R136, R204 ;  /* 0x000000cc00887202 */ /* 0x000fce0000000f00 */
.L_x_33387:
[----:B------:R-:W-:Y:S05]  /*f530*/  BSYNC B1 ;  /* 0x0000000000017941 */ /* 0x000fea0003800000 */
.L_x_33385:
        /* <DEDUP_REMOVED lines=16> */
.L_x_33391:
[----:B------:R-:W-:Y:S05]  /*f640*/  BSYNC B2 ;  /* 0x0000000000027941 */ /* 0x000fea0003800000 */
.L_x_33390:
        /* <DEDUP_REMOVED lines=43> */
.L_x_33389:
[----:B------:R-:W-:Y:S05]  /*f900*/  BSYNC B1 ;  /* 0x0000000000017941 */ /* 0x000fea0003800000 */
.L_x_33388:
        /* <DEDUP_REMOVED lines=10> */
.L_x_33384:
[----:B------:R-:W-:Y:S05]  /*f9b0*/  BSYNC B0 ;  /* 0x0000000000007941 */ /* 0x000fea0003800000 */
.L_x_33383:
        /* <DEDUP_REMOVED lines=18> */
.L_x_33395:
[----:B------:R-:W-:-:S07]  /*fae0*/  IMAD.MOV.U32 R97, RZ, RZ, R204 ;  /* 0x000000ffff617224 */ /* 0x000fce00078e00cc */
.L_x_33396:
[----:B------:R-:W-:Y:S05]  /*faf0*/  BSYNC B1 ;  /* 0x0000000000017941 */ /* 0x000fea0003800000 */
.L_x_33394:
        /* <DEDUP_REMOVED lines=16> */
.L_x_33400:
[----:B------:R-:W-:Y:S05]  /*fc00*/  BSYNC B2 ;  /* 0x0000000000027941 */ /* 0x000fea0003800000 */
.L_x_33399:
        /* <DEDUP_REMOVED lines=43> */
.L_x_33398:
[----:B------:R-:W-:Y:S05]  /*fec0*/  BSYNC B1 ;  /* 0x0000000000017941 */ /* 0x000fea0003800000 */
.L_x_33397:
        /* <DEDUP_REMOVED lines=10> */
.L_x_33393:
[----:B------:R-:W-:Y:S05]  /*ff70*/  BSYNC B0 ;  /* 0x0000000000007941 */ /* 0x000fea0003800000 */
.L_x_33392:
        /* <DEDUP_REMOVED lines=18> */
.L_x_33404:
[----:B------:R-:W-:-:S07]  /*100a0*/  MOV R136, R204 ;  /* 0x000000cc00887202 */ /* 0x000fce0000000f00 */
.L_x_33405:
[----:B------:R-:W-:Y:S05]  /*100b0*/  BSYNC B1 ;  /* 0x0000000000017941 */ /* 0x000fea0003800000 */
.L_x_33403:
        /* <DEDUP_REMOVED lines=16> */
.L_x_33409:
[----:B------:R-:W-:Y:S05]  /*101c0*/  BSYNC B2 ;  /* 0x0000000000027941 */ /* 0x000fea0003800000 */
.L_x_33408:
        /* <DEDUP_REMOVED lines=44> */
.L_x_33407:
[----:B------:R-:W-:Y:S05]  /*10490*/  BSYNC B1 ;  /* 0x0000000000017941 */ /* 0x000fea0003800000 */
.L_x_33406:
        /* <DEDUP_REMOVED lines=10> */
.L_x_33402:
[----:B------:R-:W-:Y:S05]  /*10540*/  BSYNC B0 ;  /* 0x0000000000007941 */ /* 0x000fea0003800000 */
.L_x_33401:
        /* <DEDUP_REMOVED lines=18> */
.L_x_33413:
[----:B------:R-:W-:-:S07]  /*10670*/  IMAD.MOV.U32 R99, RZ, RZ, R204 ;  /* 0x000000ffff637224 */ /* 0x000fce00078e00cc */
.L_x_33414:
[----:B------:R-:W-:Y:S05]  /*10680*/  BSYNC B1 ;  /* 0x0000000000017941 */ /* 0x000fea0003800000 */
.L_x_33412:
        /* <DEDUP_REMOVED lines=16> */
.L_x_33418:
[----:B------:R-:W-:Y:S05]  /*10790*/  BSYNC B2 ;  /* 0x0000000000027941 */ /* 0x000fea0003800000 */
.L_x_33417:
        /* <DEDUP_REMOVED lines=44> */
.L_x_33416:
[----:B------:R-:W-:Y:S05]  /*10a60*/  BSYNC B1 ;  /* 0x0000000000017941 */ /* 0x000fea0003800000 */
.L_x_33415:
        /* <DEDUP_REMOVED lines=10> */
.L_x_33411:
[----:B------:R-:W-:Y:S05]  /*10b10*/  BSYNC B0 ;  /* 0x0000000000007941 */ /* 0x000fea0003800000 */
.L_x_33410:
[----:B------:R-:W-:Y:S01]  /*10b20*/  FADD.FTZ R150, RZ, R60 ;  /* 0x0000003cff967221 */ /* 0x000fe20000010000 */
[----:B------:R-:W-:Y:S01]  /*10b30*/  IMAD.WIDE.U32 R152, R221, 0x10, R152 ;  /* 0x00000010dd987825 */ /* 0x000fe200078e0098 */
[----:B------:R-:W-:Y:S01]  /*10b40*/  BSSY B0, `(.L_x_33419) ;  /* 0x0000035000007945 */ /* 0x000fe20003800000 */
[----:B------:R-:W-:Y:S02]  /*10b50*/  ISETP.NE.AND P0, PT, R2, RZ, PT ;  /* 0x000000ff0200720c */ /* 0x000fe40003f05270 */
        /* <DEDUP_REMOVED lines=40> */
[----:B------:R-:W0:Y:S01]  /*10de0*/  LDC.64 R150, c[0x0][0x240] ;  /* 0x00009000ff967b82 */ /* 0x000e220000000a00 */
[----:B------:R-:W-:Y:S01]  /*10df0*/  IMAD.U32 R153, R206, 0x10000, RZ ;  /* 0x00010000ce997824 */ /* 0x000fe200078e00ff */
[----:B------:R-:W-:Y:S02]  /*10e00*/  LOP3.LUT R152, R207, 0xffff, RZ, 0xc0, !PT ;  /* 0x0000ffffcf987812 */ /* 0x000fe400078ec0ff */
[----:B------:R-:W-:Y:S02]  /*10e10*/  LOP3.LUT R209, R205, 0xff, RZ, 0xc0, !PT ;  /* 0x000000ffcdd17812 */ /* 0x000fe400078ec0ff */
[----:B------:R-:W-:-:S04]  /*10e20*/  LOP3.LUT R153, R153, 0xff0000, RZ, 0xc0, !PT ;  /* 0x00ff000099997812 */ /* 0x000fc800078ec0ff */
[----:B------:R-:W-:Y:S02]  /*10e30*/  LEA R152, R152, R153, 0x18 ;  /* 0x0000009998987211 */ /* 0x000fe400078ec0ff */
[----:B------:R-:W-:Y:S02]  /*10e40*/  LOP3.LUT R153, R203, 0xff, RZ, 0xc0, !PT ;  /* 0x000000ffcb997812 */ /* 0x000fe400078ec0ff */
[----:B------:R-:W-:-:S05]  /*10e50*/  LEA R152, R209, R152, 0x8 ;  /* 0x00000098d1987211 */ /* 0x000fca00078e40ff */
[----:B------:R-:W-:Y:S02]  /*10e60*/  IMAD.IADD R153, R152, 0x1, R153 ;  /* 0x0000000198997824 */ /* 0x000fe400078e0299 */
[----:B0-----:R-:W-:-:S05]  /*10e70*/  IMAD.WIDE.U32 R150, R219, 0x4, R150 ;  /* 0x00000004db967825 */ /* 0x001fca00078e0096 */
[----:B------:R0:W-:Y:S02]  /*10e80*/  STG.E desc[UR4][R150.64], R153 ;  /* 0x0000009996007986 */ /* 0x0001e4000c101904 */
.L_x_33420:
[----:B------:R-:W-:Y:S05]  /*10e90*/  BSYNC B0 ;  /* 0x0000000000007941 */ /* 0x000fea0003800000 */
.L_x_33419:
[----:B------:R-:W-:Y:S01]  /*10ea0*/  UMOV UR10, 0xffffffff ;  /* 0xffffffff000a7882 */ /* 0x000fe20000000000 */
[----:B0-----:R-:W-:Y:S02]  /*10eb0*/  FADD.FTZ R150, R208, R99 ;  /* 0x00000063d0967221 */ /* 0x001fe40000010000 */
[----:B------:R-:W-:Y:S05]  /*10ec0*/  BRA.DIV UR10, `(.L_x_33421) ;  /* 0x000000120a607947 */ /* 0x000fea000b800000 */
        /* <DEDUP_REMOVED lines=101> */
.L_x_33436:
        /* <DEDUP_REMOVED lines=29> */
[C---:B0-----:R-:W-:Y:S01]  /*116f0*/  FADD.FTZ R210, -R209.reuse, R64 ;  /* 0x00000040d1d27221 */ /* 0x041fe20000010100 */
[----:B------:R-:W-:Y:S01]  /*11700*/  LEA.HI R61, R60, R213, RZ, 0x2 ;  /* 0x000000d53c3d7211 */ /* 0x000fe200078f10ff */
[----:B------:R-:W-:Y:S01]  /*11710*/  FADD.FTZ R67, -R209, R87 ;  /* 0x00000057d1437221 */ /* 0x000fe20000010100 */
[C---:B------:R-:W-:Y:S01]  /*11720*/  FMUL.FTZ R64, R211.reuse, R152 ;  /* 0x00000098d3407220 */ /* 0x040fe20000410000 */
[----:B------:R-:W-:Y:S01]  /*11730*/  FMUL.FTZ R60, R211, R150 ;  /* 0x00000096d33c7220 */ /* 0x000fe20000410000 */
[----:B------:R-:W-:Y:S01]  /*11740*/  LEA.HI.SX32 R87, R61, R2, 0x1e ;  /* 0x000000023d577211 */ /* 0x000fe200078ff2ff */
[C---:B------:R-:W-:Y:S01]  /*11750*/  FMUL.FTZ R62, R211.reuse, R62 ;  /* 0x0000003ed33e7220 */ /* 0x040fe20000410000 */
[----:B------:R-:W-:Y:S01]  /*11760*/  FMUL.FTZ R63, R211, R208 ;  /* 0x000000d0d33f7220 */ /* 0x000fe20000410000 */
[----:B------:R-:W-:Y:S01]  /*11770*/  FADD.FTZ R214, -R209, R65 ;  /* 0x00000041d1d67221 */ /* 0x000fe20000010100 */
[----:B------:R-:W-:Y:S01]  /*11780*/  FFMA.FTZ R61, R163, R64, R138 ;  /* 0x00000040a33d7223 */ /* 0x000fe2000001008a */
[C---:B------:R-:W-:Y:S01]  /*11790*/  FADD.FTZ R66, -R209.reuse, R66 ;  /* 0x00000042d1427221 */ /* 0x040fe20000010100 */
[C---:B------:R-:W-:Y:S01]  /*117a0*/  FADD.FTZ R89, -R209.reuse, R89 ;  /* 0x00000059d1597221 */ /* 0x040fe20000010100 */
[----:B------:R-:W-:Y:S01]  /*117b0*/  FADD.FTZ R95, -R209, R95 ;  /* 0x0000005fd15f7221 */ /* 0x000fe20000010100 */
[----:B------:R-:W-:Y:S01]  /*117c0*/  FFMA.FTZ R63, R162, R63, R139 ;  /* 0x0000003fa23f7223 */ /* 0x000fe2000001008b */
[----:B------:R-:W-:Y:S01]  /*117d0*/  FFMA.FTZ R62, R43, R62, R24 ;  /* 0x0000003e2b3e7223 */ /* 0x000fe20000010018 */
[----:B------:R-:W-:Y:S01]  /*117e0*/  FFMA.FTZ R60, R44, R60, R23 ;  /* 0x0000003c2c3c7223 */ /* 0x000fe20000010017 */
[----:B------:R-:W-:Y:S01]  /*117f0*/  FADD.FTZ R220, -R209, R68 ;  /* 0x00000044d1dc7221 */ /* 0x000fe20000010100 */
[----:B-1----:R-:W-:-:S04]  /*11800*/  IMAD.WIDE.U32 R64, R87, 0x10, R84 ;  /* 0x0000001057407825 */ /* 0x002fc800078e0054 */
        /* <DEDUP_REMOVED lines=28> */
[----:B------:R-:W-:Y:S01]  /*119d0*/  IADD3 R151, R87, 0x20, RZ ;  /* 0x0000002057977810 */ /* 0x000fe20007ffe0ff */
        /* <DEDUP_REMOVED lines=9> */
[C---:B------:R-:W-:Y:S01]  /*11a70*/  VIADD R99, R87.reuse, 0x40 ;  /* 0x0000004057637836 */ /* 0x040fe20000000000 */
        /* <DEDUP_REMOVED lines=29> */
[C---:B------:R-:W-:Y:S01]  /*11c50*/  VIADD R93, R87.reuse, 0xa0 ;  /* 0x000000a0575d7836 */ /* 0x040fe20000000000 */
[C---:B0-----:R-:W-:Y:S01]  /*11c60*/  IADD3 R63, R87.reuse, 0x120, RZ ;  /* 0x00000120573f7810 */ /* 0x041fe20007ffe0ff */
[----:B------:R-:W-:-:S02]  /*11c70*/  VIADD R61, R87, 0x100 ;  /* 0x00000100573d7836 */ /* 0x000fc40000000000 */
        /* <DEDUP_REMOVED lines=23> */
[----:B------:R-:W-:Y:S01]  /*11df0*/  IMAD.WIDE.U32 R92, R93, 0x10, R84 ;  /* 0x000000105d5c7825 */ /* 0x000fe200078e0054 */
[----:B------:R0:W-:Y:S03]  /*11e00*/  STG.E.128 desc[UR4][R150.64], R68 ;  /* 0x0000004496007986 */ /* 0x0001e6000c101d04 */
[----:B------:R-:W-:Y:S01]  /*11e10*/  FFMA.FTZ R67, R174, R67, R155 ;  /* 0x00000043ae437223 */ /* 0x000fe2000001009b */
[----:B------:R-:W-:Y:S01]  /*11e20*/  FFMA.FTZ R66, R103, R66, R36 ;  /* 0x0000004267427223 */ /* 0x000fe20000010024 */
[----:B------:R-:W-:-:S04]  /*11e30*/  IMAD.WIDE.U32 R90, R91, 0x10, R84 ;  /* 0x000000105b5a7825 */ /* 0x000fc800078e0054 */
[----:B------:R-:W-:Y:S01]  /*11e40*/  FFMA.FTZ R65, R175, R219, R154 ;  /* 0x000000dbaf417223 */ /* 0x000fe2000001009a */
[----:B------:R-:W-:Y:S01]  /*11e50*/  FFMA.FTZ R64, R104, R218, R35 ;  /* 0x000000da68407223 */ /* 0x000fe20000010023 */
[----:B------:R1:W-:Y:S01]  /*11e60*/  STG.E.128 desc[UR4][R98.64], R72 ;  /* 0x0000004862007986 */ /* 0x0003e2000c101d04 */
[----:B------:R-:W-:-:S03]  /*11e70*/  IMAD.WIDE.U32 R88, R89, 0x10, R84 ;  /* 0x0000001059587825 */ /* 0x000fc600078e0054 */
[----:B------:R2:W-:Y:S01]  /*11e80*/  STG.E.128 desc[UR4][R96.64], R76 ;  /* 0x0000004c60007986 */ /* 0x0005e2000c101d04 */
[----:B------:R-:W-:-:S04]  /*11e90*/  IMAD.WIDE.U32 R86, R61, 0x10, R84 ;  /* 0x000000103d567825 */ /* 0x000fc800078e0054 */
[----:B------:R-:W-:Y:S01]  /*11ea0*/  FFMA.FTZ R61, R173, R221, R148 ;  /* 0x000000ddad3d7223 */ /* 0x000fe20000010094 */
[----:B------:R3:W-:Y:S01]  /*11eb0*/  STG.E.128 desc[UR4][R94.64], R80 ;  /* 0x000000505e007986 */ /* 0x0007e2000c101d04 */
[----:B------:R-:W-:-:S04]  /*11ec0*/  IMAD.WIDE.U32 R84, R63, 0x10, R84 ;  /* 0x000000103f547825 */ /* 0x000fc800078e0054 */
[----:B------:R-:W-:Y:S01]  /*11ed0*/  FFMA.FTZ R63, R172, R223, R149 ;  /* 0x000000dfac3f7223 */ /* 0x000fe20000010095 */
[----:B0-----:R-:W-:Y:S01]  /*11ee0*/  FFMA.FTZ R71, R176, R217, R157 ;  /* 0x000000d9b0477223 */ /* 0x001fe2000001009d */
[----:B------:R-:W-:Y:S01]  /*11ef0*/  FFMA.FTZ R70, R105, R215, R38 ;  /* 0x000000d769467223 */ /* 0x000fe20000010026 */
        /* <DEDUP_REMOVED lines=11> */
[----:B------:R3:W-:Y:S04]  /*11fb0*/  STG.E.128 desc[UR4][R90.64], R64 ;  /* 0x000000405a007986 */ /* 0x0007e8000c101d04 */
[----:B------:R3:W-:Y:S04]  /*11fc0*/  STG.E.128 desc[UR4][R88.64], R68 ;  /* 0x0000004458007986 */ /* 0x0007e8000c101d04 */
[----:B------:R3:W-:Y:S04]  /*11fd0*/  STG.E.128 desc[UR4][R86.64], R72 ;  /* 0x0000004856007986 */ /* 0x0007e8000c101d04 */
[----:B------:R3:W-:Y:S02]  /*11fe0*/  STG.E.128 desc[UR4][R84.64], R76 ;  /* 0x0000004c54007986 */ /* 0x0007e4000c101d04 */
.L_x_33423:
[----:B------:R-:W-:Y:S05]  /*11ff0*/  BSYNC B0 ;  /* 0x0000000000007941 */ /* 0x000fea0003800000 */
.L_x_33422:
[----:B---3--:R-:W1:Y:S02]  /*12000*/  LDC.64 R60, c[0x0][0x210] ;  /* 0x00008400ff3c7b82 */ /* 0x008e640000000a00 */
[----:B-1----:R-:W-:-:S04]  /*12010*/  LEA R0, R60, R0, 0x2 ;  /* 0x000000003c007211 */ /* 0x002fc800078e10ff */
[----:B------:R-:W-:-:S13]  /*12020*/  ISETP.GE.AND P0, PT, R0, R61, PT ;  /* 0x0000003d0000720c */ /* 0x000fda0003f06270 */
[----:B------:R-:W-:Y:S05]  /*12030*/  @!P0 BRA `(.L_x_33424) ;  /* 0xfffffef400108947 */ /* 0x000fea000383ffff */
[----:B------:R-:W-:Y:S05]  /*12040*/  EXIT ;  /* 0x000000000000794d */ /* 0x000fea0003800000 */
.L_x_33421:
        /* <DEDUP_REMOVED lines=8> */
.L_x_33426:
[----:B------:R-:W-:Y:S05]  /*120d0*/  BSYNC B0 ;  /* 0x0000000000007941 */ /* 0x000fea0003800000 */
.L_x_33425:
        /* <DEDUP_REMOVED lines=9> */
.L_x_33427:
[----:B------:R-:W-:Y:S01]  /*12170*/  HFMA2.MMA R217, -RZ, RZ, 0, 2.384185791015625e-07 ;  /* 0x00000004ffd97435 */ /* 0x000fe200000001ff */
[----:B------:R-:W-:-:S04]  /*12180*/  IMAD.MOV.U32 R152, RZ, RZ, R211 ;  /* 0x000000ffff987224 */ /* 0x000fc800078e00d3 */
[----:B------:R-:W-:-:S05]  /*12190*/  FADD.FTZ R152, R151, R152 ;  /* 0x0000009897987221 */ /* 0x000fca0000010000 */
[----:B------:R-:W-:-:S07]  /*121a0*/  MOV R216, R152 ;  /* 0x0000009800d87202 */ /* 0x000fce0000000f00 */
[----:B------:R-:W-:Y:S05]  /*121b0*/  WARPSYNC.COLLECTIVE R215, `(.L_x_33428) ;  /* 0x00000000d7087348 */ /* 0x000fea0003c00000 */
[----:B------:R0:W1:Y:S02]  /*121c0*/  SHFL.BFLY P1, R211, R216, R217, R218 ;  /* 0x0c0000d9d8d37389 */ /* 0x00006400000200da */
[----:B01----:R-:W-:Y:S01]  /*121d0*/  ENDCOLLECTIVE ;  /* 0x000000000000791b */ /* 0x003fe20003800000 */
.L_x_33428:
[----:B------:R-:W-:Y:S01]  /*121e0*/  HFMA2.MMA R217, -RZ, RZ, 0, 4.76837158203125e-07 ;  /* 0x00000008ffd97435 */ /* 0x000fe200000001ff */
[----:B------:R-:W-:-:S04]  /*121f0*/  IMAD.MOV.U32 R153, RZ, RZ, R211 ;  /* 0x000000ffff997224 */ /* 0x000fc800078e00d3 */
[----:B------:R-:W-:-:S05]  /*12200*/  FADD.FTZ R153, R152, R153 ;  /* 0x0000009998997221 */ /* 0x000fca0000010000 */
[----:B------:R-:W-:-:S07]  /*12210*/  MOV R216, R153 ;  /* 0x0000009900d87202 */ /* 0x000fce0000000f00 */
[----:B------:R-:W-:Y:S05]  /*12220*/  WARPSYNC.COLLECTIVE R215, `(.L_x_33429) ;  /* 0x00000000d7087348 */ /* 0x000fea0003c00000 */
[----:B------:R0:W1:Y:S02]  /*12230*/  SHFL.BFLY P1, R211, R216, R217, R218 ;  /* 0x0c0000d9d8d37389 */ /* 0x00006400000200da */
[----:B01----:R-:W-:Y:S01]  /*12240*/  ENDCOLLECTIVE ;  /* 0x000000000000791b */ /* 0x003fe20003800000 */
.L_x_33429:
        /* <DEDUP_REMOVED lines=8> */
.L_x_33430:
        /* <DEDUP_REMOVED lines=88> */
.L_x_33431:
[----:B------:R-:W-:Y:S01]  /*12850*/  HFMA2.MMA R217, -RZ, RZ, 0, 1.1920928955078125e-07 ;  /* 0x00000002ffd97435 */ /* 0x000fe200000001ff */
[----:B------:R-:W-:-:S04]  /*12860*/  IMAD.MOV.U32 R151, RZ, RZ, R211 ;  /* 0x000000ffff977224 */ /* 0x000fc800078e00d3 */
[----:B------:R-:W-:-:S05]  /*12870*/  FADD.FTZ R151, R150, R151 ;  /* 0x0000009796977221 */ /* 0x000fca0000010000 */
[----:B------:R-:W-:-:S07]  /*12880*/  MOV R216, R151 ;  /* 0x0000009700d87202 */ /* 0x000fce0000000f00 */
[----:B------:R-:W-:Y:S05]  /*12890*/  WARPSYNC.COLLECTIVE R215, `(.L_x_33432) ;  /* 0x00000000d7087348 */ /* 0x000fea0003c00000 */
[----:B------:R0:W1:Y:S02]  /*128a0*/  SHFL.BFLY P1, R211, R216, R217, R218 ;  /* 0x0c0000d9d8d37389 */ /* 0x00006400000200da */
[----:B01----:R-:W-:Y:S01]  /*128b0*/  ENDCOLLECTIVE ;  /* 0x000000000000791b */ /* 0x003fe20003800000 */
.L_x_33432:
[----:B------:R-:W-:Y:S01]  /*128c0*/  HFMA2.MMA R217, -RZ, RZ, 0, 2.384185791015625e-07 ;  /* 0x00000004ffd97435 */ /* 0x000fe200000001ff */
[----:B------:R-:W-:-:S04]  /*128d0*/  IMAD.MOV.U32 R152, RZ, RZ, R211 ;  /* 0x000000ffff987224 */ /* 0x000fc800078e00d3 */
[----:B------:R-:W-:-:S05]  /*128e0*/  FADD.FTZ R152, R151, R152 ;  /* 0x0000009897987221 */ /* 0x000fca0000010000 */
[----:B------:R-:W-:-:S07]  /*128f0*/  MOV R216, R152 ;  /* 0x0000009800d87202 */ /* 0x000fce0000000f00 */
[----:B------:R-:W-:Y:S05]  /*12900*/  WARPSYNC.COLLECTIVE R215, `(.L_x_33433) ;  /* 0x00000000d7087348 */ /* 0x000fea0003c00000 */
[----:B------:R0:W1:Y:S02]  /*12910*/  SHFL.BFLY P1, R211, R216, R217, R218 ;  /* 0x0c0000d9d8d37389 */ /* 0x00006400000200da */
[----:B01----:R-:W-:Y:S01]  /*12920*/  ENDCOLLECTIVE ;  /* 0x000000000000791b */ /* 0x003fe20003800000 */
.L_x_33433:
[----:B------:R-:W-:Y:S01]  /*12930*/  HFMA2.MMA R217, -RZ, RZ, 0, 4.76837158203125e-07 ;  /* 0x00000008ffd97435 */ /* 0x000fe200000001ff */
[----:B------:R-:W-:-:S04]  /*12940*/  IMAD.MOV.U32 R153, RZ, RZ, R211 ;  /* 0x000000ffff997224 */ /* 0x000fc800078e00d3 */
[----:B------:R-:W-:-:S05]  /*12950*/  FADD.FTZ R153, R152, R153 ;  /* 0x0000009998997221 */ /* 0x000fca0000010000 */
[----:B------:R-:W-:-:S07]  /*12960*/  MOV R216, R153 ;  /* 0x0000009900d87202 */ /* 0x000fce0000000f00 */
[----:B------:R-:W-:Y:S05]  /*12970*/  WARPSYNC.COLLECTIVE R215, `(.L_x_33434) ;  /* 0x00000000d7087348 */ /* 0x000fea0003c00000 */
[----:B------:R0:W1:Y:S02]  /*12980*/  SHFL.BFLY P1, R211, R216, R217, R218 ;  /* 0x0c0000d9d8d37389 */ /* 0x00006400000200da */
[----:B01----:R-:W-:Y:S01]  /*12990*/  ENDCOLLECTIVE ;  /* 0x000000000000791b */ /* 0x003fe20003800000 */
.L_x_33434:
[----:B------:R-:W-:Y:S01]  /*129a0*/  HFMA2.MMA R217, -RZ, RZ, 0, 9.5367431640625e-07 ;  /* 0x00000010ffd97435 */ /* 0x000fe200000001ff */
[----:B------:R-:W-:-:S04]  /*129b0*/  IMAD.MOV.U32 R210, RZ, RZ, R211 ;  /* 0x000000ffffd27224 */ /* 0x000fc800078e00d3 */
[----:B------:R-:W-:-:S05]  /*129c0*/  FADD.FTZ R210, R153, R210 ;  /* 0x000000d299d27221 */ /* 0x000fca0000010000 */
[----:B------:R-:W-:-:S07]  /*129d0*/  MOV R216, R210 ;  /* 0x000000d200d87202 */ /* 0x000fce0000000f00 */
[----:B------:R-:W-:Y:S05]  /*129e0*/  WARPSYNC.COLLECTIVE R215, `(.L_x_33435) ;  /* 0x00000000d7087348 */ /* 0x000fea0003c00000 */
[----:B------:R0:W1:Y:S02]  /*129f0*/  SHFL.BFLY P1, R211, R216, R217, R218 ;  /* 0x0c0000d9d8d37389 */ /* 0x00006400000200da */
[----:B01----:R-:W-:Y:S01]  /*12a00*/  ENDCOLLECTIVE ;  /* 0x000000000000791b */ /* 0x003fe20003800000 */
.L_x_33435:
[----:B------:R-:W-:Y:S05]  /*12a10*/  BRA `(.L_x_33436) ;  /* 0xffffffe800c07947 */ /* 0x000fea000383ffff */
.L_x_33437:
        /* <DEDUP_REMOVED lines=14> */
.L_x_37509:


//--------------------- .text._ZN10layer_norm13ln_fwd_kernelINS_13Kernel_traitsIfffffjLj1280ELj1ELj4ELj1ELj16ENS_18Kernel_traits_baseILj1280EfffffjLj128EEEEELb0ELb0ELb0ELb0EEEvNS_9FwdParamsE --------------------------
	.section	.text._ZN10layer_norm13ln_fwd_kernelINS_13Kernel_traitsIfffffjLj1280ELj1ELj4ELj1ELj16ENS_18Kernel_traits_baseILj1280EfffffjLj128EEEEELb0ELb0ELb0ELb0EEEvNS_9FwdParamsE,"ax",@progbits
	.align	128
        .global         _ZN10layer_norm13ln_fwd_kernelINS_13Kernel_traitsIfffffjLj1280ELj1ELj4ELj1ELj16ENS_18Kernel_traits_baseILj1280EfffffjLj128EEEEELb0ELb0ELb0ELb0EEEvNS_9FwdParamsE
        .type           _ZN10layer_norm13ln_fwd_kernelINS_13Kernel_traitsIfffffjLj1280ELj1ELj4ELj1ELj16ENS_18Kernel_traits_baseILj1280EfffffjLj128EEEEELb0ELb0ELb0ELb0EEEvNS_9FwdParamsE,@function
        .size           _ZN10layer_norm13ln_fwd_kernelINS_13Kernel_traitsIfffffjLj1280ELj1ELj4ELj1ELj16ENS_18Kernel_traits_baseILj1280EfffffjLj128EEEEELb0ELb0ELb0ELb0EEEvNS_9FwdParamsE,(.L_x_37510 - _ZN10layer_norm13ln_fwd_kernelINS_13Kernel_traitsIfffffjLj1280ELj1ELj4ELj1ELj16ENS_18Kernel_traits_baseILj1280EfffffjLj128EEEEELb0ELb0ELb0ELb0EEEvNS_9FwdParamsE)
        .other          _ZN10layer_norm13ln_fwd_kernelINS_13Kernel_traitsIfffffjLj1280ELj1ELj4ELj1ELj16ENS_18Kernel_traits_baseILj1280EfffffjLj128EEEEELb0ELb0ELb0ELb0EEEvNS_9FwdParamsE,@"STO_CUDA_ENTRY STV_DEFAULT"
_ZN10layer_norm13ln_fwd_kernelINS_13Kernel_traitsIfffffjLj1280ELj1ELj4ELj1ELj16ENS_18Kernel_traits_baseILj1280EfffffjLj128EEEEELb0ELb0ELb0ELb0EEEvNS_9FwdParamsE:
.text._ZN10layer_norm13ln_fwd_kernelINS_13Kernel_traitsIfffffjLj1280ELj1ELj4ELj1ELj16ENS_18Kernel_traits_baseILj1280EfffffjLj128EEEEELb0ELb0ELb0ELb0EEEvNS_9FwdParamsE:
        /* <DEDUP_REMOVED lines=22> */
[----:B------:R-:W0:Y:S01]  /*0160*/  LDC.64 R28, c[0x0][0x260] ;  /* 0x00009800ff1c7b82 */ /* 0x000e220000000a00 */
[----:B------:R-:W-:Y:S01]  /*0170*/  ULDC.64 UR6, c[0x0][0x2c8] ;  /* 0x0000b20000067ab9 */ /* 0x000fe20000000a00 */
[----:B------:R-:W-:Y:S02]  /*0180*/  CS2R R26, SRZ ;  /* 0x00000000001a7805 */ /* 0x000fe4000001ff00 */
[----:B------:R-:W-:Y:S02]  /*0190*/  ISETP.NE.U32.AND P0, PT, RZ, UR6, PT ;  /* 0x00000006ff007c0c */ /* 0x000fe4000bf05070 */
[----:B------:R-:W-:Y:S02]  /*01a0*/  CS2R R24, SRZ ;  /* 0x0000000000187805 */ /* 0x000fe4000001ff00 */
[----:B------:R-:W-:-:S13]  /*01b0*/  ISETP.NE.AND.EX P0, PT, RZ, UR7, PT, P0 ;  /* 0x00000007ff007c0c */ /* 0x000fda000bf05300 */
[C---:B------:R-:W-:Y:S01]  /*01c0*/  @P0 LEA R2, P2, R7.reuse, UR6, 0x4 ;  /* 0x0000000607020c11 */ /* 0x040fe2000f8420ff */
[----:B0-----:R-:W-:-:S03]  /*01d0*/  IMAD.WIDE.U32 R28, R7, 0x10, R28 ;  /* 0x00000010071c7825 */ /* 0x001fc600078e001c */
[----:B------:R-:W-:-:S03]  /*01e0*/  @P0 LEA.HI.X R3, R7, UR7, RZ, 0x4, P2 ;  /* 0x0000000707030c11 */ /* 0x000fc600090f24ff */
[----:B------:R-:W5:Y:S04]  /*01f0*/  LDG.E.128 R28, desc[UR4][R28.64] ;  /* 0x000000041c1c7981 */ /* 0x000f68000c1e1d00 */
[----:B------:R0:W5:Y:S01]  /*0200*/  @P0 LDG.E.128 R24, desc[UR4][R2.64] ;  /* 0x0000000402180981 */ /* 0x000162000c1e1d00 */
[----:B------:R-:W-:-:S07]  /*0210*/  LOP3.LUT R7, R7, 0x20, RZ, 0xfc, !PT ;  /* 0x0000002007077812 */ /* 0x000fce00078efcff */
.L_x_33439:
[----:B------:R-:W-:Y:S05]  /*0220*/  BSYNC B0 ;  /* 0x0000000000007941 */ /* 0x000fea0003800000 */
.L_x_33438:
[----:B------:R-:W-:Y:S04]  /*0230*/  BSSY B0, `(.L_x_33440) ;  /* 0x000000e000007945 */ /* 0x000fe80003800000 */
[----:B------:R-:W-:Y:S05]  /*0240*/  @!P6 BRA `(.L_x_33441) ;  /* 0x000000000030e947 */ /* 0x000fea0003800000 */
[----:B------:R-:W1:Y:S01]  /*0250*/  LDC.64 R4, c[0x0][0x260] ;  /* 0x00009800ff047b82 */ /* 0x000e620000000a00 */
[----:B------:R-:W-:Y:S01]  /*0260*/  ULDC.64 UR6, c[0x0][0x2c8] ;  /* 0x0000b20000067ab9 */ /* 0x000fe20000000a00 */
[----:B------:R-:W-:Y:S02]  /*0270*/  CS2R R34, SRZ ;  /* 0x0000000000227805 */ /* 0x000fe4000001ff00 */
[----:B------:R-:W-:Y:S02]  /*0280*/  ISETP.NE.U32.AND P0, PT, RZ, UR6, PT ;  /* 0x00000006ff007c0c */ /* 0x000fe4000bf05070 */
[----:B------:R-:W-:Y:S02]  /*0290*/  CS2R R32, SRZ ;  /* 0x0000000000207805 */ /* 0x000fe4000001ff00 */
[----:B------:R-:W-:-:S13]  /*02a0*/  ISETP.NE.AND.EX P0, PT, RZ, UR7, PT, P0 ;  /* 0x00000007ff007c0c */ /* 0x000fda000bf05300 */
[----:B0-----:R-:W-:-:S04]  /*02b0*/  @P0 LEA R2, P2, R7, UR6, 0x4 ;  /* 0x0000000607020c11 */ /* 0x001fc8000f8420ff */
[C---:B------:R-:W-:Y:S01]  /*02c0*/  @P0 LEA.HI.X R3, R7.reuse, UR7, RZ, 0x4, P2 ;  /* 0x0000000707030c11 */ /* 0x040fe200090f24ff */
[----:B-1----:R-:W-:-:S04]  /*02d0*/  IMAD.WIDE.U32 R4, R7, 0x10, R4 ;  /* 0x0000001007047825 */ /* 0x002fc800078e0004 */
[----:B------:R1:W5:Y:S04]  /*02e0*/  @P0 LDG.E.128 R32, desc[UR4][R2.64] ;  /* 0x0000000402200981 */ /* 0x000368000c1e1d00 */
[----:B------:R1:W5:Y:S01]  /*02f0*/  LDG.E.128 R36, desc[UR4][R4.64] ;  /* 0x0000000404247981 */ /* 0x000362000c1e1d00 */
[----:B------:R-:W-:-:S07]  /*0300*/  IADD3 R7, R7, 0x20, RZ ;  /* 0x0000002007077810 */ /* 0x000fce0007ffe0ff */
.L_x_33441:
[----:B------:R-:W-:Y:S05]  /*0310*/  BSYNC B0 ;  /* 0x0000000000007941 */ /* 0x000fea0003800000 */
.L_x_33440:
[----:B------:R-:W-:Y:S04]  /*0320*/  BSSY B0, `(.L_x_33442) ;  /* 0x000000e000007945 */ /* 0x000fe80003800000 */
[----:B------:R-:W-:Y:S05]  /*0330*/  @!P5 BRA `(.L_x_33443) ;  /* 0x000000000030d947 */ /* 0x000fea0003800000 */
[----:B-1----:R-:W1:Y:S01]  /*0340*/  LDC.64 R4, c[0x0][0x260] ;  /* 0x00009800ff047b82 */ /* 0x002e620000000a00 */
        /* <DEDUP_REMOVED lines=11> */
.L_x_33443:
[----:B------:R-:W-:Y:S05]  /*0400*/  BSYNC B0 ;  /* 0x0000000000007941 */ /* 0x000fea0003800000 */
.L_x_33442:
[----:B------:R-:W-:Y:S04]  /*0410*/  BSSY B0, `(.L_x_33444) ;  /* 0x000000e000007945 */ /* 0x000fe80003800000 */
[----:B------:R-:W-:Y:S05]  /*0420*/  @!P4 BRA `(.L_x_33445) ;  /* 0x000000000030c947 */ /* 0x000fea0003800000 */
[----:B-12---:R-:W1:Y:S01]  /*0430*/  LDC.64 R4, c[0x0][0x260] ;  /* 0x00009800ff047b82 */ /* 0x006e620000000a00 */
        /* <DEDUP_REMOVED lines=11> */
.L_x_33445:
[----:B------:R-:W-:Y:S05]  /*04f0*/  BSYNC B0 ;  /* 0x0000000000007941 */ /* 0x000fea0003800000 */
.L_x_33444:
[----:B------:R-:W-:Y:S04]  /*0500*/  BSSY B0, `(.L_x_33446) ;  /* 0x000000e000007945 */ /* 0x000fe80003800000 */
[----:B------:R-:W-:Y:S05]  /*0510*/  @!P3 BRA `(.L_x_33447) ;  /* 0x000000000030b947 */ /* 0x000fea0003800000 */
[----:B-123--:R-:W1:Y:S01]  /*0520*/  LDC.64 R4, c[0x0][0x260] ;  /* 0x00009800ff047b82 */ /* 0x00ee620000000a00 */
        /* <DEDUP_REMOVED lines=11> */
.L_x_33447:
[----:B------:R-:W-:Y:S05]  /*05e0*/  BSYNC B0 ;  /* 0x0000000000007941 */ /* 0x000fea0003800000 */
.L_x_33446:
[----:B------:R-:W-:Y:S01]  /*05f0*/  ISETP.GE.U32.AND P0, PT, R0, 0xc0, PT ;  /* 0x000000c00000780c */ /* 0x000fe20003f06070 */
[----:B------:R-:W-:Y:S03]  /*0600*/  BSSY B0, `(.L_x_33448) ;  /* 0x000000f000007945 */ /* 0x000fe60003800000 */
[----:B01234-:R-:W-:-:S09]  /*0610*/  P2R R2, PR, RZ, 0x1 ;  /* 0x00000001ff027803 */ /* 0x01ffd20000000000 */
[----:B------:R-:W-:Y:S05]  /*0620*/  @!P0 BRA `(.L_x_33449) ;  /* 0x0000000000308947 */ /* 0x000fea0003800000 */
[----:B------:R-:W0:Y:S01]  /*0630*/  LDC.64 R4, c[0x0][0x260] ;  /* 0x00009800ff047b82 */ /* 0x000e220000000a00 */
[----:B------:R-:W-:Y:S01]  /*0640*/  ULDC.64 UR6, c[0x0][0x2c8] ;  /* 0x0000b20000067ab9 */ /* 0x000fe20000000a00 */
[----:B------:R-:W-:Y:S02]  /*0650*/  CS2R R66, SRZ ;  /* 0x0000000000427805 */ /* 0x000fe4000001ff00 */
[----:B------:R-:W-:Y:S02]  /*0660*/  ISETP.NE.U32.AND P0, PT, RZ, UR6, PT ;  /* 0x00000006ff007c0c */ /* 0x000fe4000bf05070 */
[----:B------:R-:W-:Y:S02]  /*0670*/  CS2R R64, SRZ ;  /* 0x0000000000407805 */ /* 0x000fe4000001ff00 */
[----:B------:R-:W-:-:S13]  /*0680*/  ISETP.NE.AND.EX P0, PT, RZ, UR7, PT, P0 ;  /* 0x00000007ff007c0c */ /* 0x000fda000bf05300 */
[----:B------:R-:W-:-:S04]  /*0690*/  @P0 LEA R2, P2, R7, UR6, 0x4 ;  /* 0x0000000607020c11 */ /* 0x000fc8000f8420ff */
[C---:B------:R-:W-:Y:S01]  /*06a0*/  @P0 LEA.HI.X R3, R7.reuse, UR7, RZ, 0x4, P2 ;  /* 0x0000000707030c11 */ /* 0x040fe200090f24ff */
[----:B0-----:R-:W-:-:S04]  /*06b0*/  IMAD.WIDE.U32 R4, R7, 0x10, R4 ;  /* 0x0000001007047825 */ /* 0x001fc800078e0004 */
[----:B------:R0:W5:Y:S04]  /*06c0*/  @P0 LDG.E.128 R64, desc[UR4][R2.64] ;  /* 0x0000000402400981 */ /* 0x000168000c1e1d00 */
[----:B------:R0:W5:Y:S01]  /*06d0*/  LDG.E.128 R68, desc[UR4][R4.64] ;  /* 0x0000000404447981 */ /* 0x000162000c1e1d00 */
[----:B------:R-:W-:-:S07]  /*06e0*/  IADD3 R7, R7, 0x20, RZ ;  /* 0x0000002007077810 */ /* 0x000fce0007ffe0ff */
.L_x_33449:
[----:B------:R-:W-:Y:S05]  /*06f0*/  BSYNC B0 ;  /* 0x0000000000007941 */ /* 0x000fea0003800000 */
.L_x_33448:
[----:B------:R-:W-:Y:S01]  /*0700*/  ISETP.GE.U32.AND P0, PT, R0, 0xe0, PT ;  /* 0x000000e00000780c */ /* 0x000fe20003f06070 */
[----:B------:R-:W-:Y:S01]  /*0710*/  BSSY B0, `(.L_x_33450) ;  /* 0x0000011000007945 */ /* 0x000fe20003800000 */
[----:B0-----:R-:W-:-:S04]  /*0720*/  SHF.R.U32.HI R2, RZ, 0x5, R6 ;  /* 0x00000005ff027819 */ /* 0x001fc80000011606 */
[----:B------:R-:W-:Y:S02]  /*0730*/  LEA R6, R9, R2, 0x2 ;  /* 0x0000000209067211 */ /* 0x000fe400078e10ff */
[----:B------:R-:W-:-:S05]  /*0740*/  P2R R2, PR, RZ, 0x1 ;  /* 0x00000001ff027803 */ /* 0x000fca0000000000 */
        /* <DEDUP_REMOVED lines=13> */
.L_x_33451:
[----:B------:R-:W-:Y:S05]  /*0820*/  BSYNC B0 ;  /* 0x0000000000007941 */ /* 0x000fea0003800000 */
.L_x_33450:
[----:B------:R-:W-:Y:S01]  /*0830*/  ISETP.GE.U32.AND P0, PT, R0, 0x100, PT ;  /* 0x000001000000780c */ /* 0x000fe20003f06070 */
[----:B------:R-:W-:Y:S03]  /*0840*/  BSSY B0, `(.L_x_33452) ;  /* 0x000000f000007945 */ /* 0x000fe60003800000 */
[----:B0-----:R-:W-:-:S09]  /*0850*/  P2R R2, PR, RZ, 0x1 ;  /* 0x00000001ff027803 */ /* 0x001fd20000000000 */
        /* <DEDUP_REMOVED lines=13> */
.L_x_33453:
[----:B------:R-:W-:Y:S05]  /*0930*/  BSYNC B0 ;  /* 0x0000000000007941 */ /* 0x000fea0003800000 */
.L_x_33452:
        /* <DEDUP_REMOVED lines=16> */
.L_x_33455:
[----:B------:R-:W-:Y:S05]  /*0a40*/  BSYNC B0 ;  /* 0x0000000000007941 */ /* 0x000fea0003800000 */
.L_x_33454:
        /* <DEDUP_REMOVED lines=12> */
[----:B------:R-:W-:-:S05]  /*0b10*/  @P0 LEA.HI.X R3, R7, UR7, RZ, 0x4, P2 ;  /* 0x0000000707030c11 */ /* 0x000fca00090f24ff */
[----:B------:R0:W5:Y:S04]  /*0b20*/  @P0 LDG.E.128 R96, desc[UR4][R2.64] ;  /* 0x0000000402600981 */ /* 0x000168000c1e1d00 */
[----:B------:R-:W5:Y:S02]  /*0b30*/  LDG.E.128 R100, desc[UR4][R100.64] ;  /* 0x0000000464647981 */ /* 0x000f64000c1e1d00 */
.L_x_33457:
[----:B------:R-:W-:Y:S05]  /*0b40*/  BSYNC B0 ;  /* 0x0000000000007941 */ /* 0x000fea0003800000 */
.L_x_33456:
        /* <DEDUP_REMOVED lines=8> */
[----:B0-----:R-:W-:Y:S01]  /*0bd0*/  MOV R2, R6 ;  /* 0x0000000600027202 */ /* 0x001fe20000000f00 */
[----:B------:R-:W-:Y:S01]  /*0be0*/  ULDC UR8, c[0x0][0x218] ;  /* 0x0000860000087ab9 */ /* 0x000fe20000000800 */
[----:B------:R-:W-:Y:S01]  /*0bf0*/  ISETP.NE.AND.EX P2, PT, R11, RZ, PT, P2 ;  /* 0x000000ff0b00720c */ /* 0x000fe20003f45320 */
[----:B------:R-:W-:Y:S01]  /*0c00*/  ULDC UR7, c[0x0][0x2d8] ;  /* 0x0000b60000077ab9 */ /* 0x000fe20000000800 */
[----:B------:R-:W-:Y:S02]  /*0c10*/  ULDC.64 UR10, c[0x0][0x230] ;  /* 0x00008c00000a7ab9 */ /* 0x000fe40000000a00 */
[----:B------:R-:W-:Y:S02]  /*0c20*/  P2R R3, PR, RZ, 0x4 ;  /* 0x00000004ff037803 */ /* 0x000fe40000000000 */
[----:B------:R-:W-:-:S04]  /*0c30*/  ISETP.NE.AND P2, PT, RZ, UR6, PT ;  /* 0x00000006ff007c0c */ /* 0x000fc8000bf45270 */
[----:B------:R-:W-:-:S09]  /*0c40*/  P2R R4, PR, RZ, 0x4 ;  /* 0x00000004ff047803 */ /* 0x000fd20000000000 */
.L_x_33619:
[----:B------:R-:W-:Y:S01]  /*0c50*/  ISETP.NE.AND P2, PT, R3, RZ, PT ;  /* 0x000000ff0300720c */ /* 0x000fe20003f45270 */
[----:B------:R-:W-:-:S12]  /*0c60*/  HFMA2.MMA R139, -RZ, RZ, 1.875, 0 ;  /* 0x3f800000ff8b7435 */ /* 0x000fd800000001ff */
[----:B------:R-:W0:Y:S02]  /*0c70*/  @P2 LDC.64 R112, c[0x0][0x270] ;  /* 0x00009c00ff702b82 */ /* 0x000e240000000a00 */
[----:B0-----:R-:W-:-:S05]  /*0c80*/  @P2 IMAD.WIDE R112, R2, 0x4, R112 ;  /* 0x0000000402702825 */ /* 0x001fca00078e0270 */
[----:B-----5:R0:W5:Y:S01]  /*0c90*/  @P2 LDG.E R139, desc[UR4][R112.64] ;  /* 0x00000004708b2981 */ /* 0x020162000c1e1900 */
        /* <DEDUP_REMOVED lines=23> */
.L_x_33460:
[----:B------:R-:W-:-:S07]  /*0e10*/  FADD.FTZ R5, R104, R5 ;  /* 0x0000000568057221 */ /* 0x000fce0000010000 */
.L_x_33461:
[----:B------:R-:W-:-:S07]  /*0e20*/  MOV R108, R5 ;  /* 0x00000005006c7202 */ /* 0x000fce0000000f00 */
.L_x_33462:
[----:B------:R-:W-:Y:S01]  /*0e30*/  FMUL.FTZ R6, R113, R139 ;  /* 0x0000008b71067220 */ /* 0x000fe20000410000 */
[----:B------:R-:W-:Y:S06]  /*0e40*/  @P2 BRA `(.L_x_33463) ;  /* 0x0000000000082947 */ /* 0x000fec0003800000 */
[----:B------:R-:W-:Y:S05]  /*0e50*/  @P0 BRA `(.L_x_33464) ;  /* 0x0000000000080947 */ /* 0x000fea0003800000 */
[----:B------:R-:W-:Y:S05]  /*0e60*/  BRA `(.L_x_33465) ;  /* 0x0000000000087947 */ /* 0x000fea0003800000 */
.L_x_33463:
[----:B------:R-:W-:-:S07]  /*0e70*/  FADD.FTZ R6, R105, R6 ;  /* 0x0000000669067221 */ /* 0x000fce0000010000 */
.L_x_33464:
[----:B------:R-:W-:-:S07]  /*0e80*/  MOV R109, R6 ;  /* 0x00000006006d7202 */ /* 0x000fce0000000f00 */
.L_x_33465:
[----:B------:R-:W-:Y:S01]  /*0e90*/  FMUL.FTZ R117, R114, R139 ;  /* 0x0000008b72757220 */ /* 0x000fe20000410000 */
[----:B------:R-:W-:Y:S06]  /*0ea0*/  @P2 BRA `(.L_x_33466) ;  /* 0x0000000000082947 */ /* 0x000fec0003800000 */
[----:B------:R-:W-:Y:S05]  /*0eb0*/  @P0 BRA `(.L_x_33467) ;  /* 0x0000000000080947 */ /* 0x000fea0003800000 */
[----:B------:R-:W-:Y:S05]  /*0ec0*/  BRA `(.L_x_33468) ;  /* 0x0000000000087947 */ /* 0x000fea0003800000 */
.L_x_33466:
[----:B------:R-:W-:-:S07]  /*0ed0*/  FADD.FTZ R117, R106, R117 ;  /* 0x000000756a757221 */ /* 0x000fce0000010000 */
.L_x_33467:
[----:B------:R-:W-:-:S07]  /*0ee0*/  MOV R110, R117 ;  /* 0x00000075006e7202 */ /* 0x000fce0000000f00 */
.L_x_33468:
[----:B------:R-:W-:Y:S01]  /*0ef0*/  FMUL.FTZ R118, R115, R139 ;  /* 0x0000008b73767220 */ /* 0x000fe20000410000 */
[----:B------:R-:W-:Y:S06]  /*0f00*/  @P2 BRA `(.L_x_33469) ;  /* 0x0000000000082947 */ /* 0x000fec0003800000 */
[----:B------:R-:W-:Y:S05]  /*0f10*/  @P0 BRA `(.L_x_33470) ;  /* 0x0000000000080947 */ /* 0x000fea0003800000 */
[----:B------:R-:W-:Y:S05]  /*0f20*/  BRA `(.L_x_33471) ;  /* 0x0000000000087947 */ /* 0x000fea0003800000 */
.L_x_33469:
[----:B------:R-:W-:-:S07]  /*0f30*/  FADD.FTZ R118, R107, R118 ;  /* 0x000000766b767221 */ /* 0x000fce0000010000 */
.L_x_33470:
[----:B------:R-:W-:-:S07]  /*0f40*/  MOV R111, R118 ;  /* 0x00000076006f7202 */ /* 0x000fce0000000f00 */
.L_x_33471:
[----:B------:R-:W0:Y:S01]  /*0f50*/  @P0 LDC.64 R112, c[0x0][0x238] ;  /* 0x00008e00ff700b82 */ /* 0x000e220000000a00 */
[C---:B------:R-:W-:Y:S02]  /*0f60*/  IADD3 R140, R137.reuse, 0x20, RZ ;  /* 0x00000020898c7810 */ /* 0x040fe40007ffe0ff */
[----:B0-----:R-:W-:-:S04]  /*0f70*/  @P0 LEA R112, P2, R137, R112, 0x4 ;  /* 0x0000007089700211 */ /* 0x001fc800078420ff */
[----:B------:R-:W-:-:S05]  /*0f80*/  @P0 LEA.HI.X R113, R137, R113, RZ, 0x4, P2 ;  /* 0x0000007189710211 */ /* 0x000fca00010f24ff */
[----:B------:R0:W-:Y:S04]  /*0f90*/  @P0 STG.E.128 desc[UR4][R112.64], R108 ;  /* 0x0000006c70000986 */ /* 0x0001e8000c101d04 */
.L_x_33459:
[----:B------:R-:W-:Y:S05]  /*0fa0*/  BSYNC B0 ;  /* 0x0000000000007941 */ /* 0x000fea0003800000 */
.L_x_33458:
        /* <DEDUP_REMOVED lines=17> */
.L_x_33474:
[----:B------:R-:W-:-:S07]  /*10c0*/  FADD.FTZ R7, R104, R7 ;  /* 0x0000000768077221 */ /* 0x000fce0000010000 */
.L_x_33475:
[----:B------:R-:W-:-:S07]  /*10d0*/  MOV R108, R7 ;  /* 0x00000007006c7202 */ /* 0x000fce0000000f00 */
.L_x_33476:
[----:B------:R-:W-:Y:S01]  /*10e0*/  FMUL.FTZ R8, R113, R139 ;  /* 0x0000008b71087220 */ /* 0x000fe20000410000 */
[----:B------:R-:W-:Y:S06]  /*10f0*/  @P2 BRA `(.L_x_33477) ;  /* 0x0000000000082947 */ /* 0x000fec0003800000 */
[----:B------:R-:W-:Y:S05]  /*1100*/  @P0 BRA `(.L_x_33478) ;  /* 0x0000000000080947 */ /* 0x000fea0003800000 */
[----:B------:R-:W-:Y:S05]  /*1110*/  BRA `(.L_x_33479) ;  /* 0x0000000000087947 */ /* 0x000fea0003800000 */
.L_x_33477:
[----:B------:R-:W-:-:S07]  /*1120*/  FADD.FTZ R8, R105, R8 ;  /* 0x0000000869087221 */ /* 0x000fce0000010000 */
.L_x_33478:
[----:B------:R-:W-:-:S07]  /*1130*/  MOV R109, R8 ;  /* 0x00000008006d7202 */ /* 0x000fce0000000f00 */
.L_x_33479:
[----:B------:R-:W-:Y:S01]  /*1140*/  FMUL.FTZ R119, R114, R139 ;  /* 0x0000008b72777220 */ /* 0x000fe20000410000 */
[----:B------:R-:W-:Y:S06]  /*1150*/  @P2 BRA `(.L_x_33480) ;  /* 0x0000000000082947 */ /* 0x000fec0003800000 */
[----:B------:R-:W-:Y:S05]  /*1160*/  @P0 BRA `(.L_x_33481) ;  /* 0x0000000000080947 */ /* 0x000fea0003800000 */
[----:B------:R-:W-:Y:S05]  /*1170*/  BRA `(.L_x_33482) ;  /* 0x0000000000087947 */ /* 0x000fea0003800000 */
.L_x_33480:
[----:B------:R-:W-:-:S07]  /*1180*/  FADD.FTZ R119, R106, R119 ;  /* 0x000000776a777221 */ /* 0x000fce0000010000 */
.L_x_33481:
[----:B------:R-:W-:-:S07]  /*1190*/  MOV R110, R119 ;  /* 0x00000077006e7202 */ /* 0x000fce0000000f00 */
.L_x_33482:
[----:B------:R-:W-:Y:S01]  /*11a0*/  FMUL.FTZ R120, R115, R139 ;  /* 0x0000008b73787220 */ /* 0x000fe20000410000 */
[----:B------:R-:W-:Y:S06]  /*11b0*/  @P2 BRA `(.L_x_33483) ;  /* 0x0000000000082947 */ /* 0x000fec0003800000 */
[----:B------:R-:W-:Y:S05]  /*11c0*/  @P0 BRA `(.L_x_33484) ;  /* 0x0000000000080947 */ /* 0x000fea0003800000 */
[----:B------:R-:W-:Y:S05]  /*11d0*/  BRA `(.L_x_33485) ;  /* 0x0000000000087947 */ /* 0x000fea0003800000 */
.L_x_33483:
[----:B------:R-:W-:-:S07]  /*11e0*/  FADD.FTZ R120, R107, R120 ;  /* 0x000000786b787221 */ /* 0x000fce0000010000 */
.L_x_33484:
[----:B------:R-:W-:-:S07]  /*11f0*/  MOV R111, R120 ;  /* 0x00000078006f7202 */ /* 0x000fce0000000f00 */
.L_x_33485:
[----:B------:R-:W0:Y:S02]  /*1200*/  @P0 LDC.64 R112, c[0x0][0x238] ;  /* 0x00008e00ff700b82 */ /* 0x000e240000000a00 */
[----:B0-----:R-:W-:-:S04]  /*1210*/  @P0 LEA R112, P2, R140, R112, 0x4 ;  /* 0x000000708c700211 */ /* 0x001fc800078420ff */
[C---:B------:R-:W-:Y:S02]  /*1220*/  @P0 LEA.HI.X R113, R140.reuse, R113, RZ, 0x4, P2 ;  /* 0x000000718c710211 */ /* 0x040fe400010f24ff */
[----:B------:R-:W-:-:S03]  /*1230*/  IADD3 R140, R140, 0x20, RZ ;  /* 0x000000208c8c7810 */ /* 0x000fc60007ffe0ff */
[----:B------:R1:W-:Y:S04]  /*1240*/  @P0 STG.E.128 desc[UR4][R112.64], R108 ;  /* 0x0000006c70000986 */ /* 0x0003e8000c101d04 */
.L_x_33473:
[----:B------:R-:W-:Y:S05]  /*1250*/  BSYNC B0 ;  /* 0x0000000000007941 */ /* 0x000fea0003800000 */
.L_x_33472:
        /* <DEDUP_REMOVED lines=17> */
.L_x_33488:
[----:B------:R-:W-:-:S07]  /*1370*/  FADD.FTZ R9, R104, R9 ;  /* 0x0000000968097221 */ /* 0x000fce0000010000 */
.L_x_33489:
[----:B------:R-:W-:-:S07]  /*1380*/  MOV R108, R9 ;  /* 0x00000009006c7202 */ /* 0x000fce0000000f00 */
.L_x_33490:
[----:B------:R-:W-:Y:S01]  /*1390*/  FMUL.FTZ R10, R113, R139 ;  /* 0x0000008b710a7220 */ /* 0x000fe20000410000 */
[----:B------:R-:W-:Y:S06]  /*13a0*/  @P2 BRA `(.L_x_33491) ;  /* 0x0000000000082947 */ /* 0x000fec0003800000 */
[----:B------:R-:W-:Y:S05]  /*13b0*/  @P0 BRA `(.L_x_33492) ;  /* 0x0000000000080947 */ /* 0x000fea0003800000 */
[----:B------:R-:W-:Y:S05]  /*13c0*/  BRA `(.L_x_33493) ;  /* 0x0000000000087947 */ /* 0x000fea0003800000 */
.L_x_33491:
[----:B------:R-:W-:-:S07]  /*13d0*/  FADD.FTZ R10, R105, R10 ;  /* 0x0000000a690a7221 */ /* 0x000fce0000010000 */
.L_x_33492:
[----:B------:R-:W-:-:S07]  /*13e0*/  MOV R109, R10 ;  /* 0x0000000a006d7202 */ /* 0x000fce0000000f00 */
.L_x_33493:
[----:B------:R-:W-:Y:S01]  /*13f0*/  FMUL.FTZ R121, R114, R139 ;  /* 0x0000008b72797220 */ /* 0x000fe20000410000 */
[----:B------:R-:W-:Y:S06]  /*1400*/  @P2 BRA `(.L_x_33494) ;  /* 0x0000000000082947 */ /* 0x000fec0003800000 */
[----:B------:R-:W-:Y:S05]  /*1410*/  @P0 BRA `(.L_x_33495) ;  /* 0x0000000000080947 */ /* 0x000fea0003800000 */
[----:B------:R-:W-:Y:S05]  /*1420*/  BRA `(.L_x_33496) ;  /* 0x0000000000087947 */ /* 0x000fea0003800000 */
.L_x_33494:
[----:B------:R-:W-:-:S07]  /*1430*/  FADD.FTZ R121, R106, R121 ;  /* 0x000000796a797221 */ /* 0x000fce0000010000 */
.L_x_33495:
[----:B------:R-:W-:-:S07]  /*1440*/  MOV R110, R121 ;  /* 0x00000079006e7202 */ /* 0x000fce0000000f00 */
.L_x_33496:
[----:B------:R-:W-:Y:S01]  /*1450*/  FMUL.FTZ R122, R115, R139 ;  /* 0x0000008b737a7220 */ /* 0x000fe20000410000 */
[----:B------:R-:W-:Y:S06]  /*1460*/  @P2 BRA `(.L_x_33497) ;  /* 0x0000000000082947 */ /* 0x000fec0003800000 */
[----:B------:R-:W-:Y:S05]  /*1470*/  @P0 BRA `(.L_x_33498) ;  /* 0x0000000000080947 */ /* 0x000fea0003800000 */
[----:B------:R-:W-:Y:S05]  /*1480*/  BRA `(.L_x_33499) ;  /* 0x0000000000087947 */ /* 0x000fea0003800000 */
.L_x_33497:
[----:B------:R-:W-:-:S07]  /*1490*/  FADD.FTZ R122, R107, R122 ;  /* 0x0000007a6b7a7221 */ /* 0x000fce0000010000 */
.L_x_33498:
[----:B------:R-:W-:-:S07]  /*14a0*/  MOV R111, R122 ;  /* 0x0000007a006f7202 */ /* 0x000fce0000000f00 */
.L_x_33499:
[----:B------:R-:W0:Y:S02]  /*14b0*/  @P0 LDC.64 R112, c[0x0][0x238] ;  /* 0x00008e00ff700b82 */ /* 0x000e240000000a00 */
[----:B0-----:R-:W-:-:S04]  /*14c0*/  @P0 LEA R112, P2, R140, R112, 0x4 ;  /* 0x000000708c700211 */ /* 0x001fc800078420ff */
[C---:B------:R-:W-:Y:S02]  /*14d0*/  @P0 LEA.HI.X R113, R140.reuse, R113, RZ, 0x4, P2 ;  /* 0x000000718c710211 */ /* 0x040fe400010f24ff */
[----:B------:R-:W-:-:S03]  /*14e0*/  IADD3 R140, R140, 0x20, RZ ;  /* 0x000000208c8c7810 */ /* 0x000fc60007ffe0ff */
[----:B------:R2:W-:Y:S04]  /*14f0*/  @P0 STG.E.128 desc[UR4][R112.64], R108 ;  /* 0x0000006c70000986 */ /* 0x0005e8000c101d04 */
.L_x_33487:
[----:B------:R-:W-:Y:S05]  /*1500*/  BSYNC B0 ;  /* 0x0000000000007941 */ /* 0x000fea0003800000 */
.L_x_33486:
        /* <DEDUP_REMOVED lines=17> */
.L_x_33502:
[----:B------:R-:W-:-:S07]  /*1620*/  FADD.FTZ R11, R104, R11 ;  /* 0x0000000b680b7221 */ /* 0x000fce0000010000 */
.L_x_33503:
[----:B------:R-:W-:-:S07]  /*1630*/  MOV R108, R11 ;  /* 0x0000000b006c7202 */ /* 0x000fce0000000f00 */
.L_x_33504:
[----:B------:R-:W-:Y:S01]  /*1640*/  FMUL.FTZ R12, R113, R139 ;  /* 0x0000008b710c7220 */ /* 0x000fe20000410000 */
[----:B------:R-:W-:Y:S06]  /*1650*/  @P2 BRA `(.L_x_33505) ;  /* 0x0000000000082947 */ /* 0x000fec0003800000 */
[----:B------:R-:W-:Y:S05]  /*1660*/  @P0 BRA `(.L_x_33506) ;  /* 0x0000000000080947 */ /* 0x000fea0003800000 */
[----:B------:R-:W-:Y:S05]  /*1670*/  BRA `(.L_x_33507) ;  /* 0x0000000000087947 */ /* 0x000fea0003800000 */
.L_x_33505:
[----:B------:R-:W-:-:S07]  /*1680*/  FADD.FTZ R12, R105, R12 ;  /* 0x0000000c690c7221 */ /* 0x000fce0000010000 */
.L_x_33506:
[----:B------:R-:W-:-:S07]  /*1690*/  MOV R109, R12 ;  /* 0x0000000c006d7202 */ /* 0x000fce0000000f00 */
.L_x_33507:
[----:B------:R-:W-:Y:S01]  /*16a0*/  FMUL.FTZ R123, R114, R139 ;  /* 0x0000008b727b7220 */ /* 0x000fe20000410000 */
[----:B------:R-:W-:Y:S06]  /*16b0*/  @P2 BRA `(.L_x_33508) ;  /* 0x0000000000082947 */ /* 0x000fec0003800000 */
[----:B------:R-:W-:Y:S05]  /*16c0*/  @P0 BRA `(.L_x_33509) ;  /* 0x0000000000080947 */ /* 0x000fea0003800000 */
[----:B------:R-:W-:Y:S05]  /*16d0*/  BRA `(.L_x_33510) ;  /* 0x0000000000087947 */ /* 0x000fea0003800000 */
.L_x_33508:
[----:B------:R-:W-:-:S07]  /*16e0*/  FADD.FTZ R123, R106, R123 ;  /* 0x0000007b6a7b7221 */ /* 0x000fce0000010000 */
.L_x_33509:
[----:B------:R-:W-:-:S07]  /*16f0*/  MOV R110, R123 ;  /* 0x0000007b006e7202 */ /* 0x000fce0000000f00 */
.L_x_33510:
[----:B------:R-:W-:Y:S01]  /*1700*/  FMUL.FTZ R124, R115, R139 ;  /* 0x0000008b737c7220 */ /* 0x000fe20000410000 */
[----:B------:R-:W-:Y:S06]  /*1710*/  @P2 BRA `(.L_x_33511) ;  /* 0x0000000000082947 */ /* 0x000fec0003800000 */
[----:B------:R-:W-:Y:S05]  /*1720*/  @P0 BRA `(.L_x_33512) ;  /* 0x0000000000080947 */ /* 0x000fea0003800000 */
[----:B------:R-:W-:Y:S05]  /*1730*/  BRA `(.L_x_33513) ;  /* 0x0000000000087947 */ /* 0x000fea0003800000 */
.L_x_33511:
[----:B------:R-:W-:-:S07]  /*1740*/  FADD.FTZ R124, R107, R124 ;  /* 0x0000007c6b7c7221 */ /* 0x000fce0000010000 */
.L_x_33512:
[----:B------:R-:W-:-:S07]  /*1750*/  MOV R111, R124 ;  /* 0x0000007c006f7202 */ /* 0x000fce0000000f00 */
.L_x_33513:
[----:B------:R-:W0:Y:S02]  /*1760*/  @P0 LDC.64 R112, c[0x0][0x238] ;  /* 0x00008e00ff700b82 */ /* 0x000e240000000a00 */
[----:B0-----:R-:W-:-:S04]  /*1770*/  @P0 LEA R112, P2, R140, R112, 0x4 ;  /* 0x000000708c700211 */ /* 0x001fc800078420ff */
[C---:B------:R-:W-:Y:S02]  /*1780*/  @P0 LEA.HI.X R113, R140.reuse, R113, RZ, 0x4, P2 ;  /* 0x000000718c710211 */ /* 0x040fe400010f24ff */
[----:B------:R-:W-:-:S03]  /*1790*/  IADD3 R140, R140, 0x20, RZ ;  /* 0x000000208c8c7810 */ /* 0x000fc60007ffe0ff */
[----:B------:R3:W-:Y:S04]  /*17a0*/  @P0 STG.E.128 desc[UR4][R112.64], R108 ;  /* 0x0000006c70000986 */ /* 0x0007e8000c101d04 */
.L_x_33501:
[----:B------:R-:W-:Y:S05]  /*17b0*/  BSYNC B0 ;  /* 0x0000000000007941 */ /* 0x000fea0003800000 */
.L_x_33500:
        /* <DEDUP_REMOVED lines=17> */
.L_x_33516:
[----:B------:R-:W-:-:S07]  /*18d0*/  FADD.FTZ R13, R104, R13 ;  /* 0x0000000d680d7221 */ /* 0x000fce0000010000 */
.L_x_33517:
[----:B------:R-:W-:-:S07]  /*18e0*/  MOV R108, R13 ;  /* 0x0000000d006c7202 */ /* 0x000fce0000000f00 */
.L_x_33518:
[----:B------:R-:W-:Y:S01]  /*18f0*/  FMUL.FTZ R14, R113, R139 ;  /* 0x0000008b710e7220 */ /* 0x000fe20000410000 */
[----:B------:R-:W-:Y:S06]  /*1900*/  @P2 BRA `(.L_x_33519) ;  /* 0x0000000000082947 */ /* 0x000fec0003800000 */
[----:B------:R-:W-:Y:S05]  /*1910*/  @P0 BRA `(.L_x_33520) ;  /* 0x0000000000080947 */ /* 0x000fea0003800000 */
[----:B------:R-:W-:Y:S05]  /*1920*/  BRA `(.L_x_33521) ;  /* 0x0000000000087947 */ /* 0x000fea0003800000 */
.L_x_33519:
[----:B------:R-:W-:-:S07]  /*1930*/  FADD.FTZ R14, R105, R14 ;  /* 0x0000000e690e7221 */ /* 0x000fce0000010000 */
.L_x_33520:
[----:B------:R-:W-:-:S07]  /*1940*/  MOV R109, R14 ;  /* 0x0000000e006d7202 */ /* 0x000fce0000000f00 */
.L_x_33521:
[----:B------:R-:W-:Y:S01]  /*1950*/  FMUL.FTZ R125, R114, R139 ;  /* 0x0000008b727d7220 */ /* 0x000fe20000410000 */
[----:B------:R-:W-:Y:S06]  /*1960*/  @P2 BRA `(.L_x_33522) ;  /* 0x0000000000082947 */ /* 0x000fec0003800000 */
[----:B------:R-:W-:Y:S05]  /*1970*/  @P0 BRA `(.L_x_33523) ;  /* 0x0000000000080947 */ /* 0x000fea0003800000 */
[----:B------:R-:W-:Y:S05]  /*1980*/  BRA `(.L_x_33524) ;  /* 0x0000000000087947 */ /* 0x000fea0003800000 */
.L_x_33522:
[----:B------:R-:W-:-:S07]  /*1990*/  FADD.FTZ R125, R106, R125 ;  /* 0x0000007d6a7d7221 */ /* 0x000fce0000010000 */
.L_x_33523:
[----:B------:R-:W-:-:S07]  /*19a0*/  MOV R110, R125 ;  /* 0x0000007d006e7202 */ /* 0x000fce0000000f00 */
.L_x_33524:
[----:B------:R-:W-:Y:S01]  /*19b0*/  FMUL.FTZ R126, R115, R139 ;  /* 0x0000008b737e7220 */ /* 0x000fe20000410000 */
[----:B------:R-:W-:Y:S06]  /*19c0*/  @P2 BRA `(.L_x_33525) ;  /* 0x0000000000082947 */ /* 0x000fec0003800000 */
[----:B------:R-:W-:Y:S05]  /*19d0*/  @P0 BRA `(.L_x_33526) ;  /* 0x0000000000080947 */ /* 0x000fea0003800000 */
[----:B------:R-:W-:Y:S05]  /*19e0*/  BRA `(.L_x_33527) ;  /* 0x0000000000087947 */ /* 0x000fea0003800000 */
.L_x_33525:
[----:B------:R-:W-:-:S07]  /*19f0*/  FADD.FTZ R126, R107, R126 ;  /* 0x0000007e6b7e7221 */ /* 0x000fce0000010000 */
.L_x_33526:
[----:B------:R-:W-:-:S07]  /*1a00*/  MOV R111, R126 ;  /* 0x0000007e006f7202 */ /* 0x000fce0000000f00 */
.L_x_33527:
[----:B------:R-:W0:Y:S02]  /*1a10*/  @P0 LDC.64 R112, c[0x0][0x238] ;  /* 0x00008e00ff700b82 */ /* 0x000e240000000a00 */
[----:B0-----:R-:W-:-:S04]  /*1a20*/  @P0 LEA R112, P2, R140, R112, 0x4 ;  /* 0x000000708c700211 */ /* 0x001fc800078420ff */
[C---:B------:R-:W-:Y:S02]  /*1a30*/  @P0 LEA.HI.X R113, R140.reuse, R113, RZ, 0x4, P2 ;  /* 0x000000718c710211 */ /* 0x040fe400010f24ff */
[----:B------:R-:W-:-:S03]  /*1a40*/  IADD3 R140, R140, 0x20, RZ ;  /* 0x000000208c8c7810 */ /* 0x000fc60007ffe0ff */
[----:B------:R4:W-:Y:S04]  /*1a50*/  @P0 STG.E.128 desc[UR4][R112.64], R108 ;  /* 0x0000006c70000986 */ /* 0x0009e8000c101d04 */
.L_x_33515:
[----:B------:R-:W-:Y:S05]  /*1a60*/  BSYNC B0 ;  /* 0x0000000000007941 */ /* 0x000fea0003800000 */
.L_x_33514:
        /* <DEDUP_REMOVED lines=17> */
.L_x_33530:
[----:B------:R-:W-:-:S07]  /*1b80*/  FADD.FTZ R15, R104, R15 ;  /* 0x0000000f680f7221 */ /* 0x000fce0000010000 */
.L_x_33531:
[----:B------:R-:W-:-:S07]  /*1b90*/  MOV R108, R15 ;  /* 0x0000000f006c7202 */ /* 0x000fce0000000f00 */
.L_x_33532:
[----:B------:R-:W-:Y:S01]  /*1ba0*/  FMUL.FTZ R16, R113, R139 ;  /* 0x0000008b71107220 */ /* 0x000fe20000410000 */
[----:B------:R-:W-:Y:S06]  /*1bb0*/  @P2 BRA `(.L_x_33533) ;  /* 0x0000000000082947 */ /* 0x000fec0003800000 */
[----:B------:R-:W-:Y:S05]  /*1bc0*/  @P0 BRA `(.L_x_33534) ;  /* 0x0000000000080947 */ /* 0x000fea0003800000 */
[----:B------:R-:W-:Y:S05]  /*1bd0*/  BRA `(.L_x_33535) ;  /* 0x0000000000087947 */ /* 0x000fea0003800000 */
.L_x_33533:
[----:B------:R-:W-:-:S07]  /*1be0*/  FADD.FTZ R16, R105, R16 ;  /* 0x0000001069107221 */ /* 0x000fce0000010000 */
.L_x_33534:
[----:B------:R-:W-:-:S07]  /*1bf0*/  MOV R109, R16 ;  /* 0x00000010006d7202 */ /* 0x000fce0000000f00 */
.L_x_33535:
[----:B------:R-:W-:Y:S01]  /*1c00*/  FMUL.FTZ R127, R114, R139 ;  /* 0x0000008b727f7220 */ /* 0x000fe20000410000 */
[----:B------:R-:W-:Y:S06]  /*1c10*/  @P2 BRA `(.L_x_33536) ;  /* 0x0000000000082947 */ /* 0x000fec0003800000 */
[----:B------:R-:W-:Y:S05]  /*1c20*/  @P0 BRA `(.L_x_33537) ;  /* 0x0000000000080947 */ /* 0x000fea0003800000 */
[----:B------:R-:W-:Y:S05]  /*1c30*/  BRA `(.L_x_33538) ;  /* 0x0000000000087947 */ /* 0x000fea0003800000 */
.L_x_33536:
[----:B------:R-:W-:-:S07]  /*1c40*/  FADD.FTZ R127, R106, R127 ;  /* 0x0000007f6a7f7221 */ /* 0x000fce0000010000 */
.L_x_33537:
[----:B------:R-:W-:-:S07]  /*1c50*/  MOV R110, R127 ;  /* 0x0000007f006e7202 */ /* 0x000fce0000000f00 */
.L_x_33538:
[----:B------:R-:W-:Y:S01]  /*1c60*/  FMUL.FTZ R128, R115, R139 ;  /* 0x0000008b73807220 */ /* 0x000fe20000410000 */
[----:B------:R-:W-:Y:S06]  /*1c70*/  @P2 BRA `(.L_x_33539) ;  /* 0x0000000000082947 */ /* 0x000fec0003800000 */
[----:B------:R-:W-:Y:S05]  /*1c80*/  @P0 BRA `(.L_x_33540) ;  /* 0x0000000000080947 */ /* 0x000fea0003800000 */
[----:B------:R-:W-:Y:S05]  /*1c90*/  BRA `(.L_x_33541) ;  /* 0x0000000000087947 */ /* 0x000fea0003800000 */
.L_x_33539:
[----:B------:R-:W-:-:S07]  /*1ca0*/  FADD.FTZ R128, R107, R128 ;  /* 0x000000806b807221 */ /* 0x000fce0000010000 */
.L_x_33540:
[----:B------:R-:W-:-:S07]  /*1cb0*/  MOV R111, R128 ;  /* 0x00000080006f7202 */ /* 0x000fce0000000f00 */
.L_x_33541:
[----:B------:R-:W0:Y:S02]  /*1cc0*/  @P0 LDC.64 R112, c[0x0][0x238] ;  /* 0x00008e00ff700b82 */ /* 0x000e240000000a00 */
[----:B0-----:R-:W-:-:S04]  /*1cd0*/  @P0 LEA R112, P2, R140, R112, 0x4 ;  /* 0x000000708c700211 */ /* 0x001fc800078420ff */
[C---:B------:R-:W-:Y:S02]  /*1ce0*/  @P0 LEA.HI.X R113, R140.reuse, R113, RZ, 0x4, P2 ;  /* 0x000000718c710211 */ /* 0x040fe400010f24ff */
[----:B------:R-:W-:-:S03]  /*1cf0*/  IADD3 R140, R140, 0x20, RZ ;  /* 0x000000208c8c7810 */ /* 0x000fc60007ffe0ff */
[----:B------:R0:W-:Y:S04]  /*1d00*/  @P0 STG.E.128 desc[UR4][R112.64], R108 ;  /* 0x0000006c70000986 */ /* 0x0001e8000c101d04 */
.L_x_33529:
[----:B------:R-:W-:Y:S05]  /*1d10*/  BSYNC B0 ;  /* 0x0000000000007941 */ /* 0x000fea0003800000 */
.L_x_33528:
        /* <DEDUP_REMOVED lines=17> */
.L_x_33544:
[----:B------:R-:W-:-:S07]  /*1e30*/  FADD.FTZ R17, R104, R17 ;  /* 0x0000001168117221 */ /* 0x000fce0000010000 */
.L_x_33545:
[----:B------:R-:W-:-:S07]  /*1e40*/  MOV R108, R17 ;  /* 0x00000011006c7202 */ /* 0x000fce0000000f00 */
.L_x_33546:
[----:B------:R-:W-:Y:S01]  /*1e50*/  FMUL.FTZ R18, R113, R139 ;  /* 0x0000008b71127220 */ /* 0x000fe20000410000 */
[----:B------:R-:W-:Y:S06]  /*1e60*/  @P2 BRA `(.L_x_33547) ;  /* 0x0000000000082947 */ /* 0x000fec0003800000 */
[----:B------:R-:W-:Y:S05]  /*1e70*/  @P0 BRA `(.L_x_33548) ;  /* 0x0000000000080947 */ /* 0x000fea0003800000 */
[----:B------:R-:W-:Y:S05]  /*1e80*/  BRA `(.L_x_33549) ;  /* 0x0000000000087947 */ /* 0x000fea0003800000 */
.L_x_33547:
[----:B------:R-:W-:-:S07]  /*1e90*/  FADD.FTZ R18, R105, R18 ;  /* 0x0000001269127221 */ /* 0x000fce0000010000 */
.L_x_33548:
[----:B------:R-:W-:-:S07]  /*1ea0*/  MOV R109, R18 ;  /* 0x00000012006d7202 */ /* 0x000fce0000000f00 */
.L_x_33549:
[----:B------:R-:W-:Y:S01]  /*1eb0*/  FMUL.FTZ R129, R114, R139 ;  /* 0x0000008b72817220 */ /* 0x000fe20000410000 */
[----:B------:R-:W-:Y:S06]  /*1ec0*/  @P2 BRA `(.L_x_33550) ;  /* 0x0000000000082947 */ /* 0x000fec0003800000 */
[----:B------:R-:W-:Y:S05]  /*1ed0*/  @P0 BRA `(.L_x_33551) ;  /* 0x0000000000080947 */ /* 0x000fea0003800000 */
[----:B------:R-:W-:Y:S05]  /*1ee0*/  BRA `(.L_x_33552) ;  /* 0x0000000000087947 */ /* 0x000fea0003800000 */
.L_x_33550:
[----:B------:R-:W-:-:S07]  /*1ef0*/  FADD.FTZ R129, R106, R129 ;  /* 0x000000816a817221 */ /* 0x000fce0000010000 */
.L_x_33551:
[----:B------:R-:W-:-:S07]  /*1f00*/  MOV R110, R129 ;  /* 0x00000081006e7202 */ /* 0x000fce0000000f00 */
.L_x_33552:
[----:B------:R-:W-:Y:S01]  /*1f10*/  FMUL.FTZ R130, R115, R139 ;  /* 0x0000008b73827220 */ /* 0x000fe20000410000 */
[----:B------:R-:W-:Y:S06]  /*1f20*/  @P2 BRA `(.L_x_33553) ;  /* 0x0000000000082947 */ /* 0x000fec0003800000 */
[----:B------:R-:W-:Y:S05]  /*1f30*/  @P0 BRA `(.L_x_33554) ;  /* 0x0000000000080947 */ /* 0x000fea0003800000 */
[----:B------:R-:W-:Y:S05]  /*1f40*/  BRA `(.L_x_33555) ;  /* 0x0000000000087947 */ /* 0x000fea0003800000 */
.L_x_33553:
[----:B------:R-:W-:-:S07]  /*1f50*/  FADD.FTZ R130, R107, R130 ;  /* 0x000000826b827221 */ /* 0x000fce0000010000 */
.L_x_33554:
[----:B------:R-:W-:-:S07]  /*1f60*/  MOV R111, R130 ;  /* 0x00000082006f7202 */ /* 0x000fce0000000f00 */
.L_x_33555:
[----:B------:R-:W0:Y:S02]  /*1f70*/  @P0 LDC.64 R112, c[0x0][0x238] ;  /* 0x00008e00ff700b82 */ /* 0x000e240000000a00 */
[----:B0-----:R-:W-:-:S04]  /*1f80*/  @P0 LEA R112, P2, R140, R112, 0x4 ;  /* 0x000000708c700211 */ /* 0x001fc800078420ff */
[C---:B------:R-:W-:Y:S02]  /*1f90*/  @P0 LEA.HI.X R113, R140.reuse, R113, RZ, 0x4, P2 ;  /* 0x000000718c710211 */ /* 0x040fe400010f24ff */
[----:B------:R-:W-:-:S03]  /*1fa0*/  IADD3 R140, R140, 0x20, RZ ;  /* 0x000000208c8c7810 */ /* 0x000fc60007ffe0ff */
[----:B------:R0:W-:Y:S04]  /*1fb0*/  @P0 STG.E.128 desc[UR4][R112.64], R108 ;  /* 0x0000006c70000986 */ /* 0x0001e8000c101d04 */
.L_x_33543:
[----:B------:R-:W-:Y:S05]  /*1fc0*/  BSYNC B0 ;  /* 0x0000000000007941 */ /* 0x000fea0003800000 */
.L_x_33542:
        /* <DEDUP_REMOVED lines=17> */
.L_x_33558:
[----:B------:R-:W-:-:S07]  /*20e0*/  FADD.FTZ R19, R104, R19 ;  /* 0x0000001368137221 */ /* 0x000fce0000010000 */
.L_x_33559:
[----:B------:R-:W-:-:S07]  /*20f0*/  MOV R108, R19 ;  /* 0x00000013006c7202 */ /* 0x000fce0000000f00 */
.L_x_33560:
[----:B------:R-:W-:Y:S01]  /*2100*/  FMUL.FTZ R20, R113, R139 ;  /* 0x0000008b71147220 */ /* 0x000fe20000410000 */
[----:B------:R-:W-:Y:S06]  /*2110*/  @P2 BRA `(.L_x_33561) ;  /* 0x0000000000082947 */ /* 0x000fec0003800000 */
[----:B------:R-:W-:Y:S05]  /*2120*/  @P0 BRA `(.L_x_33562) ;  /* 0x0000000000080947 */ /* 0x000fea0003800000 */
[----:B------:R-:W-:Y:S05]  /*2130*/  BRA `(.L_x_33563) ;  /* 0x0000000000087947 */ /* 0x000fea0003800000 */
.L_x_33561:
[----:B------:R-:W-:-:S07]  /*2140*/  FADD.FTZ R20, R105, R20 ;  /* 0x0000001469147221 */ /* 0x000fce0000010000 */
.L_x_33562:
[----:B------:R-:W-:-:S07]  /*2150*/  MOV R109, R20 ;  /* 0x00000014006d7202 */ /* 0x000fce0000000f00 */
.L_x_33563:
[----:B------:R-:W-:Y:S01]  /*2160*/  FMUL.FTZ R131, R114, R139 ;  /* 0x0000008b72837220 */ /* 0x000fe20000410000 */
[----:B------:R-:W-:Y:S06]  /*2170*/  @P2 BRA `(.L_x_33564) ;  /* 0x0000000000082947 */ /* 0x000fec0003800000 */
[----:B------:R-:W-:Y:S05]  /*2180*/  @P0 BRA `(.L_x_33565) ;  /* 0x0000000000080947 */ /* 0x000fea0003800000 */
[----:B------:R-:W-:Y:S05]  /*2190*/  BRA `(.L_x_33566) ;  /* 0x0000000000087947 */ /* 0x000fea0003800000 */
.L_x_33564:
[----:B------:R-:W-:-:S07]  /*21a0*/  FADD.FTZ R131, R106, R131 ;  /* 0x000000836a837221 */ /* 0x000fce0000010000 */
.L_x_33565:
[----:B------:R-:W-:-:S07]  /*21b0*/  MOV R110, R131 ;  /* 0x00000083006e7202 */ /* 0x000fce0000000f00 */
.L_x_33566:
[----:B------:R-:W-:Y:S01]  /*21c0*/  FMUL.FTZ R132, R115, R139 ;  /* 0x0000008b73847220 */ /* 0x000fe20000410000 */
[----:B------:R-:W-:Y:S06]  /*21d0*/  @P2 BRA `(.L_x_33567) ;  /* 0x0000000000082947 */ /* 0x000fec0003800000 */
[----:B------:R-:W-:Y:S05]  /*21e0*/  @P0 BRA `(.L_x_33568) ;  /* 0x0000000000080947 */ /* 0x000fea0003800000 */
[----:B------:R-:W-:Y:S05]  /*21f0*/  BRA `(.L_x_33569) ;  /* 0x0000000000087947 */ /* 0x000fea0003800000 */
.L_x_33567:
[----:B------:R-:W-:-:S07]  /*2200*/  FADD.FTZ R132, R107, R132 ;  /* 0x000000846b847221 */ /* 0x000fce0000010000 */
.L_x_33568:
[----:B------:R-:W-:-:S07]  /*2210*/  MOV R111, R132 ;  /* 0x00000084006f7202 */ /* 0x000fce0000000f00 */
.L_x_33569:
[----:B------:R-:W0:Y:S02]  /*2220*/  @P0 LDC.64 R112, c[0x0][0x238] ;  /* 0x00008e00ff700b82 */ /* 0x000e240000000a00 */
[----:B0-----:R-:W-:-:S04]  /*2230*/  @P0 LEA R112, P2, R140, R112, 0x4 ;  /* 0x000000708c700211 */ /* 0x001fc800078420ff */
[C---:B------:R-:W-:Y:S02]  /*2240*/  @P0 LEA.HI.X R113, R140.reuse, R113, RZ, 0x4, P2 ;  /* 0x000000718c710211 */ /* 0x040fe400010f24ff */
[----:B------:R-:W-:-:S03]  /*2250*/  IADD3 R140, R140, 0x20, RZ ;  /* 0x000000208c8c7810 */ /* 0x000fc60007ffe0ff */
[----:B------:R0:W-:Y:S04]  /*2260*/  @P0 STG.E.128 desc[UR4][R112.64], R108 ;  /* 0x0000006c70000986 */ /* 0x0001e8000c101d04 */
.L_x_33557:
[----:B------:R-:W-:Y:S05]  /*2270*/  BSYNC B0 ;  /* 0x0000000000007941 */ /* 0x000fea0003800000 */
.L_x_33556:
        /* <DEDUP_REMOVED lines=17> */
.L_x_33572:
[----:B------:R-:W-:-:S07]  /*2390*/  FADD.FTZ R21, R104, R21 ;  /* 0x0000001568157221 */ /* 0x000fce0000010000 */
.L_x_33573:
[----:B------:R-:W-:-:S07]  /*23a0*/  MOV R108, R21 ;  /* 0x00000015006c7202 */ /* 0x000fce0000000f00 */
.L_x_33574:
[----:B------:R-:W-:Y:S01]  /*23b0*/  FMUL.FTZ R22, R113, R139 ;  /* 0x0000008b71167220 */ /* 0x000fe20000410000 */
[----:B------:R-:W-:Y:S06]  /*23c0*/  @P2 BRA `(.L_x_33575) ;  /* 0x0000000000082947 */ /* 0x000fec0003800000 */
[----:B------:R-:W-:Y:S05]  /*23d0*/  @P0 BRA `(.L_x_33576) ;  /* 0x0000000000080947 */ /* 0x000fea0003800000 */
[----:B------:R-:W-:Y:S05]  /*23e0*/  BRA `(.L_x_33577) ;  /* 0x0000000000087947 */ /* 0x000fea0003800000 */
.L_x_33575:
[----:B------:R-:W-:-:S07]  /*23f0*/  FADD.FTZ R22, R105, R22 ;  /* 0x0000001669167221 */ /* 0x000fce0000010000 */
.L_x_33576:
[----:B------:R-:W-:-:S07]  /*2400*/  MOV R109, R22 ;  /* 0x00000016006d7202 */ /* 0x000fce0000000f00 */
.L_x_33577:
[----:B------:R-:W-:Y:S01]  /*2410*/  FMUL.FTZ R133, R114, R139 ;  /* 0x0000008b72857220 */ /* 0x000fe20000410000 */
[----:B------:R-:W-:Y:S06]  /*2420*/  @P2 BRA `(.L_x_33578) ;  /* 0x0000000000082947 */ /* 0x000fec0003800000 */
[----:B------:R-:W-:Y:S05]  /*2430*/  @P0 BRA `(.L_x_33579) ;  /* 0x0000000000080947 */ /* 0x000fea0003800000 */
[----:B------:R-:W-:Y:S05]  /*2440*/  BRA `(.L_x_33580) ;  /* 0x0000000000087947 */ /* 0x000fea0003800000 */
.L_x_33578:
[----:B------:R-:W-:-:S07]  /*2450*/  FADD.FTZ R133, R106, R133 ;  /* 0x000000856a857221 */ /* 0x000fce0000010000 */
.L_x_33579:
[----:B------:R-:W-:-:S07]  /*2460*/  MOV R110, R133 ;  /* 0x00000085006e7202 */ /* 0x000fce0000000f00 */
.L_x_33580:
[----:B------:R-:W-:Y:S01]  /*2470*/  FMUL.FTZ R134, R115, R139 ;  /* 0x0000008b73867220 */ /* 0x000fe20000410000 */
[----:B------:R-:W-:Y:S06]  /*2480*/  @P2 BRA `(.L_x_33581) ;  /* 0x0000000000082947 */ /* 0x000fec0003800000 */
[----:B------:R-:W-:Y:S05]  /*2490*/  @P0 BRA `(.L_x_33582) ;  /* 0x0000000000080947 */ /* 0x000fea0003800000 */
[----:B------:R-:W-:Y:S05]  /*24a0*/  BRA `(.L_x_33583) ;  /* 0x0000000000087947 */ /* 0x000fea0003800000 */
.L_x_33581:
[----:B------:R-:W-:-:S07]  /*24b0*/  FADD.FTZ R134, R107, R134 ;  /* 0x000000866b867221 */ /* 0x000fce0000010000 */
.L_x_33582:
[----:B------:R-:W-:-:S07]  /*24c0*/  MOV R111, R134 ;  /* 0x00000086006f7202 */ /* 0x000fce0000000f00 */
.L_x_33583:
[----:B------:R-:W0:Y:S02]  /*24d0*/  @P0 LDC.64 R112, c[0x0][0x238] ;  /* 0x00008e00ff700b82 */ /* 0x000e240000000a00 */
[----:B0-----:R-:W-:-:S04]  /*24e0*/  @P0 LEA R112, P2, R140, R112, 0x4 ;  /* 0x000000708c700211 */ /* 0x001fc800078420ff */
[C---:B------:R-:W-:Y:S02]  /*24f0*/  @P0 LEA.HI.X R113, R140.reuse, R113, RZ, 0x4, P2 ;  /* 0x000000718c710211 */ /* 0x040fe400010f24ff */
[----:B------:R-:W-:-:S03]  /*2500*/  IADD3 R140, R140, 0x20, RZ ;  /* 0x000000208c8c7810 */ /* 0x000fc60007ffe0ff */
[----:B------:R0:W-:Y:S04]  /*2510*/  @P0 STG.E.128 desc[UR4][R112.64], R108 ;  /* 0x0000006c70000986 */ /* 0x0001e8000c101d04 */
.L_x_33571:
[----:B------:R-:W-:Y:S05]  /*2520*/  BSYNC B0 ;  /* 0x0000000000007941 */ /* 0x000fea0003800000 */
.L_x_33570:
        /* <DEDUP_REMOVED lines=17> */
.L_x_33586:
[----:B------:R-:W-:-:S07]  /*2640*/  FADD.FTZ R23, R104, R23 ;  /* 0x0000001768177221 */ /* 0x000fce0000010000 */
.L_x_33587:
[----:B------:R-:W-:-:S07]  /*2650*/  MOV R108, R23 ;  /* 0x00000017006c7202 */ /* 0x000fce0000000f00 */
.L_x_33588:
[----:B------:R-:W-:Y:S01]  /*2660*/  FMUL.FTZ R116, R113, R139 ;  /* 0x0000008b71747220 */ /* 0x000fe20000410000 */
[----:B------:R-:W-:Y:S06]  /*2670*/  @P2 BRA `(.L_x_33589) ;  /* 0x0000000000082947 */ /* 0x000fec0003800000 */
[----:B------:R-:W-:Y:S05]  /*2680*/  @P0 BRA `(.L_x_33590) ;  /* 0x0000000000080947 */ /* 0x000fea0003800000 */
[----:B------:R-:W-:Y:S05]  /*2690*/  BRA `(.L_x_33591) ;  /* 0x0000000000087947 */ /* 0x000fea0003800000 */
.L_x_33589:
[----:B------:R-:W-:-:S07]  /*26a0*/  FADD.FTZ R116, R105, R116 ;  /* 0x0000007469747221 */ /* 0x000fce0000010000 */
.L_x_33590:
[----:B------:R-:W-:-:S07]  /*26b0*/  MOV R109, R116 ;  /* 0x00000074006d7202 */ /* 0x000fce0000000f00 */
.L_x_33591:
[----:B------:R-:W-:Y:S01]  /*26c0*/  FMUL.FTZ R135, R114, R139 ;  /* 0x0000008b72877220 */ /* 0x000fe20000410000 */
[----:B------:R-:W-:Y:S06]  /*26d0*/  @P2 BRA `(.L_x_33592) ;  /* 0x0000000000082947 */ /* 0x000fec0003800000 */
[----:B------:R-:W-:Y:S05]  /*26e0*/  @P0 BRA `(.L_x_33593) ;  /* 0x0000000000080947 */ /* 0x000fea0003800000 */
[----:B------:R-:W-:Y:S05]  /*26f0*/  BRA `(.L_x_33594) ;  /* 0x0000000000087947 */ /* 0x000fea0003800000 */
.L_x_33592:
[----:B------:R-:W-:-:S07]  /*2700*/  FADD.FTZ R135, R106, R135 ;  /* 0x000000876a877221 */ /* 0x000fce0000010000 */
.L_x_33593:
[----:B------:R-:W-:-:S07]  /*2710*/  MOV R110, R135 ;  /* 0x00000087006e7202 */ /* 0x000fce0000000f00 */
.L_x_33594:
[----:B------:R-:W-:Y:S01]  /*2720*/  FMUL.FTZ R136, R115, R139 ;  /* 0x0000008b73887220 */ /* 0x000fe20000410000 */
[----:B------:R-:W-:Y:S06]  /*2730*/  @P2 BRA `(.L_x_33595) ;  /* 0x0000000000082947 */ /* 0x000fec0003800000 */
[----:B------:R-:W-:Y:S05]  /*2740*/  @P0 BRA `(.L_x_33596) ;  /* 0x0000000000080947 */ /* 0x000fea0003800000 */
[----:B------:R-:W-:Y:S05]  /*2750*/  BRA `(.L_x_33597) ;  /* 0x0000000000087947 */ /* 0x000fea0003800000 */
.L_x_33595:
[----:B------:R-:W-:-:S07]  /*2760*/  FADD.FTZ R136, R107, R136 ;  /* 0x000000886b887221 */ /* 0x000fce0000010000 */
.L_x_33596:
[----:B------:R-:W-:-:S07]  /*2770*/  MOV R111, R136 ;  /* 0x00000088006f7202 */ /* 0x000fce0000000f00 */
.L_x_33597:
[----:B------:R-:W0:Y:S02]  /*2780*/  @P0 LDC.64 R112, c[0x0][0x238] ;  /* 0x00008e00ff700b82 */ /* 0x000e240000000a00 */
[----:B0-----:R-:W-:-:S04]  /*2790*/  @P0 LEA R112, P2, R140, R112, 0x4 ;  /* 0x000000708c700211 */ /* 0x001fc800078420ff */
[----:B------:R-:W-:-:S05]  /*27a0*/  @P0 LEA.HI.X R113, R140, R113, RZ, 0x4, P2 ;  /* 0x000000718c710211 */ /* 0x000fca00010f24ff */
[----:B------:R0:W-:Y:S04]  /*27b0*/  @P0 STG.E.128 desc[UR4][R112.64], R108 ;  /* 0x0000006c70000986 */ /* 0x0001e8000c101d04 */
.L_x_33585:
[----:B------:R-:W-:Y:S05]  /*27c0*/  BSYNC B0 ;  /* 0x0000000000007941 */ /* 0x000fea0003800000 */
.L_x_33584:
        /* <DEDUP_REMOVED lines=167> */
.L_x_33631:
        /* <DEDUP_REMOVED lines=32> */
.L_x_33600:
[----:B------:R-:W-:Y:S05]  /*3440*/  BSYNC B0 ;  /* 0x0000000000007941 */ /* 0x000fea0003800000 */
.L_x_33599:
        /* <DEDUP_REMOVED lines=19> */
.L_x_33602:
[----:B------:R-:W-:Y:S05]  /*3580*/  BSYNC B0 ;  /* 0x0000000000007941 */ /* 0x000fea0003800000 */
.L_x_33601:
        /* <DEDUP_REMOVED lines=19> */
.L_x_33604:
[----:B------:R-:W-:Y:S05]  /*36c0*/  BSYNC B0 ;  /* 0x0000000000007941 */ /* 0x000fea0003800000 */
.L_x_33603:
        /* <DEDUP_REMOVED lines=19> */
.L_x_33606:
[----:B------:R-:W-:Y:S05]  /*3800*/  BSYNC B0 ;  /* 0x0000000000007941 */ /* 0x000fea0003800000 */
.L_x_33605:
        /* <DEDUP_REMOVED lines=19> */
.L_x_33608:
[----:B------:R-:W-:Y:S05]  /*3940*/  BSYNC B0 ;  /* 0x0000000000007941 */ /* 0x000fea0003800000 */
.L_x_33607:
        /* <DEDUP_REMOVED lines=19> */
.L_x_33610:
[----:B------:R-:W-:Y:S05]  /*3a80*/  BSYNC B0 ;  /* 0x0000000000007941 */ /* 0x000fea0003800000 */
.L_x_33609:
        /* <DEDUP_REMOVED lines=19> */
.L_x_33612:
[----:B------:R-:W-:Y:S05]  /*3bc0*/  BSYNC B0 ;  /* 0x0000000000007941 */ /* 0x000fea0003800000 */
.L_x_33611:
        /* <DEDUP_REMOVED lines=19> */
.L_x_33614:
[----:B------:R-:W-:Y:S05]  /*3d00*/  BSYNC B0 ;  /* 0x0000000000007941 */ /* 0x000fea0003800000 */
.L_x_33613:
        /* <DEDUP_REMOVED lines=19> */
.L_x_33616:
[----:B------:R-:W-:Y:S05]  /*3e40*/  BSYNC B0 ;  /* 0x0000000000007941 */ /* 0x000fea0003800000 */
.L_x_33615:
        /* <DEDUP_REMOVED lines=18> */
.L_x_33618:
[----:B------:R-:W-:Y:S05]  /*3f70*/  BSYNC B0 ;  /* 0x0000000000007941 */ /* 0x000fea0003800000 */
.L_x_33617:
[----:B01234-:R-:W0:Y:S02]  /*3f80*/  LDC.64 R112, c[0x0][0x210] ;  /* 0x00008400ff707b82 */ /* 0x01fe240000000a00 */
[----:B0-----:R-:W-:-:S04]  /*3f90*/  LEA R2, R112, R2, 0x2 ;  /* 0x0000000270027211 */ /* 0x001fc800078e10ff */
[----:B------:R-:W-:-:S13]  /*3fa0*/  ISETP.GE.AND P2, PT, R2, R113, PT ;  /* 0x000000710200720c */ /* 0x000fda0003f46270 */
[----:B------:R-:W-:Y:S05]  /*3fb0*/  @!P2 BRA `(.L_x_33619) ;  /* 0xffffffcc0024a947 */ /* 0x000fea000383ffff */
[----:B------:R-:W-:Y:S05]  /*3fc0*/  EXIT ;  /* 0x000000000000794d */ /* 0x000fea0003800000 */
.L_x_33598:
        /* <DEDUP_REMOVED lines=8> */
.L_x_33621:
[----:B------:R-:W-:Y:S05]  /*4050*/  BSYNC B0 ;  /* 0x0000000000007941 */ /* 0x000fea0003800000 */
.L_x_33620:
        /* <DEDUP_REMOVED lines=9> */
.L_x_33622:
[----:B------:R-:W-:Y:S01]  /*40f0*/  HFMA2.MMA R144, -RZ, RZ, 0, 2.384185791015625e-07 ;  /* 0x00000004ff907435 */ /* 0x000fe200000001ff */
[----:B------:R-:W-:-:S05]  /*4100*/  MOV R114, R143 ;  /* 0x0000008f00727202 */ /* 0x000fca0000000f00 */
[----:B------:R-:W-:-:S05]  /*4110*/  FADD.FTZ R114, R113, R114 ;  /* 0x0000007271727221 */ /* 0x000fca0000010000 */
[----:B------:R-:W-:-:S07]  /*4120*/  MOV R145, R114 ;  /* 0x0000007200917202 */ /* 0x000fce0000000f00 */
[----:B------:R-:W-:Y:S05]  /*4130*/  WARPSYNC.COLLECTIVE R142, `(.L_x_33623) ;  /* 0x000000008e087348 */ /* 0x000fea0003c00000 */
[----:B------:R0:W1:Y:S02]  /*4140*/  SHFL.BFLY P6, R143, R145, R144, R147 ;  /* 0x0c000090918f7389 */ /* 0x00006400000c0093 */
[----:B01----:R-:W-:Y:S01]  /*4150*/  ENDCOLLECTIVE ;  /* 0x000000000000791b */ /* 0x003fe20003800000 */
.L_x_33623:
[----:B------:R-:W-:Y:S01]  /*4160*/  HFMA2.MMA R144, -RZ, RZ, 0, 4.76837158203125e-07 ;  /* 0x00000008ff907435 */ /* 0x000fe200000001ff */
[----:B------:R-:W-:-:S05]  /*4170*/  MOV R115, R143 ;  /* 0x0000008f00737202 */ /* 0x000fca0000000f00 */
[----:B------:R-:W-:-:S05]  /*4180*/  FADD.FTZ R115, R114, R115 ;  /* 0x0000007372737221 */ /* 0x000fca0000010000 */
[----:B------:R-:W-:-:S07]  /*4190*/  MOV R145, R115 ;  /* 0x0000007300917202 */ /* 0x000fce0000000f00 */
[----:B------:R-:W-:Y:S05]  /*41a0*/  WARPSYNC.COLLECTIVE R142, `(.L_x_33624) ;  /* 0x000000008e087348 */ /* 0x000fea0003c00000 */
[----:B------:R0:W1:Y:S02]  /*41b0*/  SHFL.BFLY P6, R143, R145, R144, R147 ;  /* 0x0c000090918f7389 */ /* 0x00006400000c0093 */
[----:B01----:R-:W-:Y:S01]  /*41c0*/  ENDCOLLECTIVE ;  /* 0x000000000000791b */ /* 0x003fe20003800000 */
.L_x_33624:
        /* <DEDUP_REMOVED lines=8> */
.L_x_33625:
        /* <DEDUP_REMOVED lines=95> */
.L_x_33626:
[----:B------:R-:W-:Y:S01]  /*4840*/  HFMA2.MMA R144, -RZ, RZ, 0, 1.1920928955078125e-07 ;  /* 0x00000002ff907435 */ /* 0x000fe200000001ff */
[----:B------:R-:W-:-:S05]  /*4850*/  MOV R113, R143 ;  /* 0x0000008f00717202 */ /* 0x000fca0000000f00 */
[----:B------:R-:W-:-:S05]  /*4860*/  FADD.FTZ R113, R112, R113 ;  /* 0x0000007170717221 */ /* 0x000fca0000010000 */
[----:B------:R-:W-:-:S07]  /*4870*/  MOV R145, R113 ;  /* 0x0000007100917202 */ /* 0x000fce0000000f00 */
[----:B------:R-:W-:Y:S05]  /*4880*/  WARPSYNC.COLLECTIVE R142, `(.L_x_33627) ;  /* 0x000000008e087348 */ /* 0x000fea0003c00000 */
[----:B------:R0:W1:Y:S02]  /*4890*/  SHFL.BFLY P6, R143, R145, R144, R147 ;  /* 0x0c000090918f7389 */ /* 0x00006400000c0093 */
[----:B01----:R-:W-:Y:S01]  /*48a0*/  ENDCOLLECTIVE ;  /* 0x000000000000791b */ /* 0x003fe20003800000 */
.L_x_33627:
[----:B------:R-:W-:Y:S01]  /*48b0*/  HFMA2.MMA R144, -RZ, RZ, 0, 2.384185791015625e-07 ;  /* 0x00000004ff907435 */ /* 0x000fe200000001ff */
[----:B------:R-:W-:-:S05]  /*48c0*/  MOV R114, R143 ;  /* 0x0000008f00727202 */ /* 0x000fca0000000f00 */
[----:B------:R-:W-:-:S05]  /*48d0*/  FADD.FTZ R114, R113, R114 ;  /* 0x0000007271727221 */ /* 0x000fca0000010000 */
[----:B------:R-:W-:-:S07]  /*48e0*/  MOV R145, R114 ;  /* 0x0000007200917202 */ /* 0x000fce0000000f00 */
[----:B------:R-:W-:Y:S05]  /*48f0*/  WARPSYNC.COLLECTIVE R142, `(.L_x_33628) ;  /* 0x000000008e087348 */ /* 0x000fea0003c00000 */
[----:B------:R0:W1:Y:S02]  /*4900*/  SHFL.BFLY P6, R143, R145, R144, R147 ;  /* 0x0c000090918f7389 */ /* 0x00006400000c0093 */
[----:B01----:R-:W-:Y:S01]  /*4910*/  ENDCOLLECTIVE ;  /* 0x000000000000791b */ /* 0x003fe20003800000 */
.L_x_33628:
[----:B------:R-:W-:Y:S01]  /*4920*/  HFMA2.MMA R144, -RZ, RZ, 0, 4.76837158203125e-07 ;  /* 0x00000008ff907435 */ /* 0x000fe200000001ff */
[----:B------:R-:W-:-:S05]  /*4930*/  MOV R115, R143 ;  /* 0x0000008f00737202 */ /* 0x000fca0000000f00 */
[----:B------:R-:W-:-:S05]  /*4940*/  FADD.FTZ R115, R114, R115 ;  /* 0x0000007372737221 */ /* 0x000fca0000010000 */
[----:B------:R-:W-:-:S07]  /*4950*/  MOV R145, R115 ;  /* 0x0000007300917202 */ /* 0x000fce0000000f00 */
[----:B------:R-:W-:Y:S05]  /*4960*/  WARPSYNC.COLLECTIVE R142, `(.L_x_33629) ;  /* 0x000000008e087348 */ /* 0x000fea0003c00000 */
[----:B------:R0:W1:Y:S02]  /*4970*/  SHFL.BFLY P6, R143, R145, R144, R147 ;  /* 0x0c000090918f7389 */ /* 0x00006400000c0093 */
[----:B01----:R-:W-:Y:S01]  /*4980*/  ENDCOLLECTIVE ;  /* 0x000000000000791b */ /* 0x003fe20003800000 */
.L_x_33629:
[----:B------:R-:W-:Y:S01]  /*4990*/  HFMA2.MMA R144, -RZ, RZ, 0, 9.5367431640625e-07 ;  /* 0x00000010ff907435 */ /* 0x000fe200000001ff */
[----:B------:R-:W-:-:S05]  /*49a0*/  MOV R140, R143 ;  /* 0x0000008f008c7202 */ /* 0x000fca0000000f00 */
[----:B------:R-:W-:-:S05]  /*49b0*/  FADD.FTZ R140, R115, R140 ;  /* 0x0000008c738c7221 */ /* 0x000fca0000010000 */
[----:B------:R-:W-:-:S07]  /*49c0*/  MOV R145, R140 ;  /* 0x0000008c00917202 */ /* 0x000fce0000000f00 */
[----:B------:R-:W-:Y:S05]  /*49d0*/  WARPSYNC.COLLECTIVE R142, `(.L_x_33630) ;  /* 0x000000008e087348 */ /* 0x000fea0003c00000 */
[----:B------:R0:W1:Y:S02]  /*49e0*/  SHFL.BFLY P6, R143, R145, R144, R147 ;  /* 0x0c000090918f7389 */ /* 0x00006400000c0093 */
[----:B01----:R-:W-:Y:S01]  /*49f0*/  ENDCOLLECTIVE ;  /* 0x000000000000791b */ /* 0x003fe20003800000 */
.L_x_33630:
[----:B------:R-:W-:Y:S01]  /*4a00*/  MOV R139, R143 ;  /* 0x0000008f008b7202 */ /* 0x000fe20000000f00 */
[----:B------:R-:W-:Y:S06]  /*4a10*/  BRA `(.L_x_33631) ;  /* 0xffffffe800087947 */ /* 0x000fec000383ffff */
.L_x_33632:
        /* <DEDUP_REMOVED lines=14> */
.L_x_37510:


//--------------------- .text._ZN10layer_norm13ln_fwd_kernelINS_13Kernel_traitsIfffffjLj1280ELj1ELj4ELj1ELj16ENS_18Kernel_traits_baseILj1280EfffffjLj128EEEEELb0ELb0ELb0ELb1EEEvNS_9FwdParamsE --------------------------
	.section	.text._ZN10layer_norm13ln_fwd_kernelINS_13Kernel_traitsIfffffjLj1280ELj1ELj4ELj1ELj16ENS_18Kernel_traits_baseILj1280EfffffjLj128EEEEELb0ELb0ELb0ELb1EEEvNS_9FwdParamsE,"ax",@progbits
	.align	128
        .global         _ZN10layer_norm13ln_fwd_kernelINS_13Kernel_traitsIfffffjLj1280ELj1ELj4ELj1ELj16ENS_18Kernel_traits_baseILj1280EfffffjLj128EEEEELb0ELb0ELb0ELb1EEEvNS_9FwdParamsE
        .type           _ZN10layer_norm13ln_fwd_kernelINS_13Kernel_traitsIfffffjLj1280ELj1ELj4ELj1ELj16ENS_18Kernel_traits_baseILj1280EfffffjLj128EEEEELb0ELb0ELb0ELb1EEEvNS_9FwdParamsE,@function
        .size           _ZN10layer_norm13ln_fwd_kernelINS_13Kernel_traitsIfffffjLj1280ELj1ELj4ELj1ELj16ENS_18Kernel_traits_baseILj1280EfffffjLj128EEEEELb0ELb0ELb0ELb1EEEvNS_9FwdParamsE,(.L_x_37511 - _ZN10layer_norm13ln_fwd_kernelINS_13Kernel_traitsIfffffjLj1280ELj1ELj4ELj1ELj16ENS_18Kernel_traits_baseILj1280EfffffjLj128EEEEELb0ELb0ELb0ELb1EEEvNS_9FwdParamsE)
        .other          _ZN10layer_norm13ln_fwd_kernelINS_13Kernel_traitsIfffffjLj1280ELj1ELj4ELj1ELj16ENS_18Kernel_traits_baseILj1280EfffffjLj128EEEEELb0ELb0ELb0ELb1EEEvNS_9FwdParamsE,@"STO_CUDA_ENTRY STV_DEFAULT"
_ZN10layer_norm13ln_fwd_kernelINS_13Kernel_traitsIfffffjLj1280ELj1ELj4ELj1ELj16ENS_18Kernel_traits_baseILj1280EfffffjLj128EEEEELb0ELb0ELb0ELb1EEEvNS_9FwdParamsE:
.text._ZN10layer_norm13ln_fwd_kernelINS_13Kernel_traitsIfffffjLj1280ELj1ELj4ELj1ELj16ENS_18Kernel_traits_baseILj1280EfffffjLj128EEEEELb0ELb0ELb0ELb1EEEvNS_9FwdParamsE:
        /* <DEDUP_REMOVED lines=71> */
.L_x_33754:
[----:B------:R-:W2:Y:S01]  /*0470*/  S2R R19, SR_TID.X ;  /* 0x0000000000137919 */ /* 0x000ea20000002100 */
[----:B-1----:R-:W1:Y:S01]  /*0480*/  @P1 LDC.64 R2, c[0x0][0x270] ;  /* 0x00009c00ff021b82 */ /* 0x002e620000000a00 */
[----:B------:R-:W-:Y:S01]  /*0490*/  IMAD R0, R17, UR6, RZ ;  /* 0x0000000611007c24 */ /* 0x000fe2000f8e02ff */
[----:B------:R-:W-:Y:S01]  /*04a0*/  ISETP.NE.U32.AND P2, PT, RZ, UR10, PT ;  /* 0x0000000aff007c0c */ /* 0x000fe2000bf45070 */
[----:B------:R-:W-:-:S03]  /*04b0*/  HFMA2.MMA R18, -RZ, RZ, 1.875, 0 ;  /* 0x3f800000ff127435 */ /* 0x000fc600000001ff */
[----:B0---4-:R-:W-:Y:S02]  /*04c0*/  SHF.R.S32.HI R5, RZ, 0x1f, R0 ;  /* 0x0000001fff057819 */ /* 0x011fe40000011400 */
[----:B------:R-:W0:Y:S01]  /*04d0*/  LDC.64 R142, c[0x0][0x220] ;  /* 0x00008800ff8e7b82 */ /* 0x000e220000000a00 */
[----:B------:R-:W-:Y:S02]  /*04e0*/  ISETP.NE.AND.EX P2, PT, RZ, UR11, PT, P2 ;  /* 0x0000000bff007c0c */ /* 0x000fe4000bf45320 */
[----:B------:R-:W-:Y:S01]  /*04f0*/  LEA.HI R16, R5, R0, RZ, 0x2 ;  /* 0x0000000005107211 */ /* 0x000fe200078f10ff */
[----:B-1----:R-:W-:-:S05]  /*0500*/  @P1 IMAD.WIDE R2, R17, 0x4, R2 ;  /* 0x0000000411021825 */ /* 0x002fca00078e0202 */
[----:B------:R-:W3:Y:S01]  /*0510*/  @P1 LDG.E R18, desc[UR4][R2.64] ;  /* 0x0000000402121981 */ /* 0x000ee2000c1e1900 */
[----:B--2---:R-:W-:-:S04]  /*0520*/  LOP3.LUT R19, R19, 0x1f, RZ, 0xc0, !PT ;  /* 0x0000001f13137812 */ /* 0x004fc800078ec0ff */
[----:B------:R-:W-:-:S04]  /*0530*/  LEA.HI.SX32 R16, R16, R19, 0x1e ;  /* 0x0000001310107211 */ /* 0x000fc800078ff2ff */
[C---:B------:R-:W-:Y:S01]  /*0540*/  @P2 LEA R6, P3, R16.reuse, UR10, 0x4 ;  /* 0x0000000a10062c11 */ /* 0x040fe2000f8620ff */
[----:B0-----:R-:W-:-:S03]  /*0550*/  IMAD.WIDE.U32 R4, R16, 0x10, R142 ;  /* 0x0000001010047825 */ /* 0x001fc600078e008e */
[----:B------:R-:W-:Y:S02]  /*0560*/  @P2 LEA.HI.X R7, R16, UR11, RZ, 0x4, P3 ;  /* 0x0000000b10072c11 */ /* 0x000fe400098f24ff */
[----:B------:R-:W3:Y:S04]  /*0570*/  LDG.E.128 R8, desc[UR4][R4.64] ;  /* 0x0000000404087981 */ /* 0x000ee8000c1e1d00 */
[----:B-----5:R0:W5:Y:S01]  /*0580*/  @P2 LDG.E.128 R20, desc[UR4][R6.64] ;  /* 0x0000000406142981 */ /* 0x020162000c1e1d00 */
[----:B------:R-:W-:-:S04]  /*0590*/  ISETP.NE.U32.AND P3, PT, RZ, UR10, PT ;  /* 0x0000000aff007c0c */ /* 0x000fc8000bf65070 */
[----:B------:R-:W-:Y:S01]  /*05a0*/  ISETP.NE.AND.EX P3, PT, RZ, UR11, PT, P3 ;  /* 0x0000000bff007c0c */ /* 0x000fe2000bf65330 */
[----:B---3--:R-:W-:-:S12]  /*05b0*/  FMUL.FTZ R15, R8, R18 ;  /* 0x00000012080f7220 */ /* 0x008fd80000410000 */
[----:B0-----:R-:W-:Y:S05]  /*05c0*/  @P3 BRA `(.L_x_33633) ;  /* 0x0000000000083947 */ /* 0x001fea0003800000 */
[----:B------:R-:W-:Y:S05]  /*05d0*/  @P0 BRA `(.L_x_33634) ;  /* 0x0000000000080947 */ /* 0x000fea0003800000 */
[----:B------:R-:W-:Y:S05]  /*05e0*/  BRA `(.L_x_33635) ;  /* 0x0000000000087947 */ /* 0x000fea0003800000 */
.L_x_33633:
[----:B-----5:R-:W-:-:S07]  /*05f0*/  FADD.FTZ R15, R20, R15 ;  /* 0x0000000f140f7221 */ /* 0x020fce0000010000 */
.L_x_33634:
[----:B------:R-:W-:-:S07]  /*0600*/  MOV R104, R15 ;  /* 0x0000000f00687202 */ /* 0x000fce0000000f00 */
.L_x_33635:
[----:B------:R-:W-:Y:S01]  /*0610*/  FMUL.FTZ R14, R9, R18 ;  /* 0x00000012090e7220 */ /* 0x000fe20000410000 */
[----:B------:R-:W-:Y:S06]  /*0620*/  @P3 BRA `(.L_x_33636) ;  /* 0x0000000000083947 */ /* 0x000fec0003800000 */
[----:B------:R-:W-:Y:S05]  /*0630*/  @P0 BRA `(.L_x_33637) ;  /* 0x0000000000080947 */ /* 0x000fea0003800000 */
[----:B------:R-:W-:Y:S05]  /*0640*/  BRA `(.L_x_33638) ;  /* 0x0000000000087947 */ /* 0x000fea0003800000 */
.L_x_33636:
[----:B-----5:R-:W-:-:S07]  /*0650*/  FADD.FTZ R14, R21, R14 ;  /* 0x0000000e150e7221 */ /* 0x020fce0000010000 */
.L_x_33637:
[----:B------:R-:W-:-:S07]  /*0660*/  MOV R105, R14 ;  /* 0x0000000e00697202 */ /* 0x000fce0000000f00 */
.L_x_33638:
[----:B------:R-:W-:Y:S01]  /*0670*/  FMUL.FTZ R13, R10, R18 ;  /* 0x000000120a0d7220 */ /* 0x000fe20000410000 */
[----:B------:R-:W-:Y:S06]  /*0680*/  @P3 BRA `(.L_x_33639) ;  /* 0x0000000000083947 */ /* 0x000fec0003800000 */
[----:B------:R-:W-:Y:S05]  /*0690*/  @P0 BRA `(.L_x_33640) ;  /* 0x0000000000080947 */ /* 0x000fea0003800000 */
[----:B------:R-:W-:Y:S05]  /*06a0*/  BRA `(.L_x_33641) ;  /* 0x0000000000087947 */ /* 0x000fea0003800000 */
.L_x_33639:
[----:B-----5:R-:W-:-:S07]  /*06b0*/  FADD.FTZ R13, R22, R13 ;  /* 0x0000000d160d7221 */ /* 0x020fce0000010000 */
.L_x_33640:
[----:B------:R-:W-:-:S07]  /*06c0*/  MOV R106, R13 ;  /* 0x0000000d006a7202 */ /* 0x000fce0000000f00 */
.L_x_33641:
[----:B------:R-:W-:Y:S01]  /*06d0*/  FMUL.FTZ R12, R11, R18 ;  /* 0x000000120b0c7220 */ /* 0x000fe20000410000 */
[----:B------:R-:W-:Y:S06]  /*06e0*/  @P3 BRA `(.L_x_33642) ;  /* 0x0000000000083947 */ /* 0x000fec0003800000 */
[----:B------:R-:W-:Y:S05]  /*06f0*/  @P0 BRA `(.L_x_33643) ;  /* 0x0000000000080947 */ /* 0x000fea0003800000 */
[----:B------:R-:W-:Y:S05]  /*0700*/  BRA `(.L_x_33644) ;  /* 0x0000000000087947 */ /* 0x000fea0003800000 */
.L_x_33642:
[----:B-----5:R-:W-:-:S07]  /*0710*/  FADD.FTZ R12, R23, R12 ;  /* 0x0000000c170c7221 */ /* 0x020fce0000010000 */
.L_x_33643:
[----:B------:R-:W-:-:S07]  /*0720*/  MOV R107, R12 ;  /* 0x0000000c006b7202 */ /* 0x000fce0000000f00 */
.L_x_33644:
        /* <DEDUP_REMOVED lines=8> */
[----:B------:R-:W2:Y:S04]  /*07b0*/  LDG.E.128 R108, desc[UR4][R2.64] ;  /* 0x00000004026c7981 */ /* 0x000ea8000c1e1d00 */
[----:B-----5:R0:W5:Y:S01]  /*07c0*/  @P2 LDG.E.128 R20, desc[UR4][R4.64] ;  /* 0x0000000404142981 */ /* 0x020162000c1e1d00 */
[----:B--2---:R-:W-:Y:S01]  /*07d0*/  FMUL.FTZ R9, R108, R18 ;  /* 0x000000126c097220 */ /* 0x004fe20000410000 */
[----:B0-----:R-:W-:Y:S06]  /*07e0*/  @P3 BRA `(.L_x_33645) ;  /* 0x0000000000083947 */ /* 0x001fec0003800000 */
[----:B------:R-:W-:Y:S05]  /*07f0*/  @P0 BRA `(.L_x_33646) ;  /* 0x0000000000080947 */ /* 0x000fea0003800000 */
[----:B------:R-:W-:Y:S05]  /*0800*/  BRA `(.L_x_33647) ;  /* 0x0000000000087947 */ /* 0x000fea0003800000 */
.L_x_33645:
[----:B-----5:R-:W-:-:S07]  /*0810*/  FADD.FTZ R9, R20, R9 ;  /* 0x0000000914097221 */ /* 0x020fce0000010000 */
.L_x_33646:
[----:B------:R-:W-:-:S07]  /*0820*/  MOV R104, R9 ;  /* 0x0000000900687202 */ /* 0x000fce0000000f00 */
.L_x_33647:
[----:B------:R-:W-:Y:S01]  /*0830*/  FMUL.FTZ R10, R109, R18 ;  /* 0x000000126d0a7220 */ /* 0x000fe20000410000 */
[----:B------:R-:W-:Y:S06]  /*0840*/  @P3 BRA `(.L_x_33648) ;  /* 0x0000000000083947 */ /* 0x000fec0003800000 */
[----:B------:R-:W-:Y:S05]  /*0850*/  @P0 BRA `(.L_x_33649) ;  /* 0x0000000000080947 */ /* 0x000fea0003800000 */
[----:B------:R-:W-:Y:S05]  /*0860*/  BRA `(.L_x_33650) ;  /* 0x0000000000087947 */ /* 0x000fea0003800000 */
.L_x_33648:
[----:B-----5:R-:W-:-:S07]  /*0870*/  FADD.FTZ R10, R21, R10 ;  /* 0x0000000a150a7221 */ /* 0x020fce0000010000 */
.L_x_33649:
[----:B------:R-:W-:-:S07]  /*0880*/  MOV R105, R10 ;  /* 0x0000000a00697202 */ /* 0x000fce0000000f00 */
.L_x_33650:
[----:B------:R-:W-:Y:S01]  /*0890*/  FMUL.FTZ R7, R110, R18 ;  /* 0x000000126e077220 */ /* 0x000fe20000410000 */
[----:B------:R-:W-:Y:S06]  /*08a0*/  @P3 BRA `(.L_x_33651) ;  /* 0x0000000000083947 */ /* 0x000fec0003800000 */
[----:B------:R-:W-:Y:S05]  /*08b0*/  @P0 BRA `(.L_x_33652) ;  /* 0x0000000000080947 */ /* 0x000fea0003800000 */
[----:B------:R-:W-:Y:S05]  /*08c0*/  BRA `(.L_x_33653) ;  /* 0x0000000000087947 */ /* 0x000fea0003800000 */
.L_x_33651:
[----:B-----5:R-:W-:-:S07]  /*08d0*/  FADD.FTZ R7, R22, R7 ;  /* 0x0000000716077221 */ /* 0x020fce0000010000 */
.L_x_33652:
[----:B------:R-:W-:-:S07]  /*08e0*/  MOV R106, R7 ;  /* 0x00000007006a7202 */ /* 0x000fce0000000f00 */
.L_x_33653:
[----:B------:R-:W-:Y:S01]  /*08f0*/  FMUL.FTZ R8, R111, R18 ;  /* 0x000000126f087220 */ /* 0x000fe20000410000 */
[----:B------:R-:W-:Y:S06]  /*0900*/  @P3 BRA `(.L_x_33654) ;  /* 0x0000000000083947 */ /* 0x000fec0003800000 */
[----:B------:R-:W-:Y:S05]  /*0910*/  @P0 BRA `(.L_x_33655) ;  /* 0x0000000000080947 */ /* 0x000fea0003800000 */
[----:B------:R-:W-:Y:S05]  /*0920*/  BRA `(.L_x_33656) ;  /* 0x0000000000087947 */ /* 0x000fea0003800000 */
.L_x_33654:
[----:B-----5:R-:W-:-:S07]  /*0930*/  FADD.FTZ R8, R23, R8 ;  /* 0x0000000817087221 */ /* 0x020fce0000010000 */
.L_x_33655:
[----:B------:R-:W-:-:S07]  /*0940*/  MOV R107, R8 ;  /* 0x00000008006b7202 */ /* 0x000fce0000000f00 */
.L_x_33656:
[----:B------:R-:W0:Y:S01]  /*0950*/  @P0 LDC.64 R2, c[0x0][0x238] ;  /* 0x00008e00ff020b82 */ /* 0x000e220000000a00 */
[----:B------:R-:W-:-:S05]  /*0960*/  IADD3 R6, R16, 0x40, RZ ;  /* 0x0000004010067810 */ /* 0x000fca0007ffe0ff */
[----:B------:R-:W-:Y:S02]  /*0970*/  IMAD.WIDE.U32 R108, R6, 0x10, R142 ;  /* 0x00000010066c7825 */ /* 0x000fe400078e008e */
[----:B------:R-:W1:Y:S02]  /*0980*/  @P2 LDC.64 R112, c[0x0][0x230] ;  /* 0x00008c00ff702b82 */ /* 0x000e640000000a00 */
[----:B0-----:R-:W-:-:S05]  /*0990*/  @P0 IMAD.WIDE.U32 R2, R11, 0x10, R2 ;  /* 0x000000100b020825 */ /* 0x001fca00078e0002 */
[----:B------:R0:W-:Y:S01]  /*09a0*/  @P0 STG.E.128 desc[UR4][R2.64], R104 ;  /* 0x0000006802000986 */ /* 0x0001e2000c101d04 */
[----:B-1----:R-:W-:-:S03]  /*09b0*/  @P2 IMAD.WIDE.U32 R112, R6, 0x10, R112 ;  /* 0x0000001006702825 */ /* 0x002fc600078e0070 */
[----:B------:R-:W2:Y:S04]  /*09c0*/  LDG.E.128 R108, desc[UR4][R108.64] ;  /* 0x000000046c6c7981 */ /* 0x000ea8000c1e1d00 */
[----:B-----5:R0:W5:Y:S01]  /*09d0*/  @P2 LDG.E.128 R20, desc[UR4][R112.64] ;  /* 0x0000000470142981 */ /* 0x020162000c1e1d00 */
[----:B--2---:R-:W-:Y:S01]  /*09e0*/  FMUL.FTZ R5, R108, R18 ;  /* 0x000000126c057220 */ /* 0x004fe20000410000 */
[----:B0-----:R-:W-:Y:S06]  /*09f0*/  @P3 BRA `(.L_x_33657) ;  /* 0x0000000000083947 */ /* 0x001fec0003800000 */
[----:B------:R-:W-:Y:S05]  /*0a00*/  @P0 BRA `(.L_x_33658) ;  /* 0x0000000000080947 */ /* 0x000fea0003800000 */
[----:B------:R-:W-:Y:S05]  /*0a10*/  BRA `(.L_x_33659) ;  /* 0x0000000000087947 */ /* 0x000fea0003800000 */
.L_x_33657:
[----:B-----5:R-:W-:-:S07]  /*0a20*/  FADD.FTZ R5, R20, R5 ;  /* 0x0000000514057221 */ /* 0x020fce0000010000 */
.L_x_33658:
[----:B------:R-:W-:-:S07]  /*0a30*/  MOV R104, R5 ;  /* 0x0000000500687202 */ /* 0x000fce0000000f00 */
.L_x_33659:
[----:B------:R-:W-:Y:S01]  /*0a40*/  FMUL.FTZ R4, R109, R18 ;  /* 0x000000126d047220 */ /* 0x000fe20000410000 */
[----:B------:R-:W-:Y:S06]  /*0a50*/  @P3 BRA `(.L_x_33660) ;  /* 0x0000000000083947 */ /* 0x000fec0003800000 */
[----:B------:R-:W-:Y:S05]  /*0a60*/  @P0 BRA `(.L_x_33661) ;  /* 0x0000000000080947 */ /* 0x000fea0003800000 */
[----:B------:R-:W-:Y:S05]  /*0a70*/  BRA `(.L_x_33662) ;  /* 0x0000000000087947 */ /* 0x000fea0003800000 */
.L_x_33660:
[----:B-----5:R-:W-:-:S07]  /*0a80*/  FADD.FTZ R4, R21, R4 ;  /* 0x0000000415047221 */ /* 0x020fce0000010000 */
.L_x_33661:
[----:B------:R-:W-:-:S07]  /*0a90*/  MOV R105, R4 ;  /* 0x0000000400697202 */ /* 0x000fce0000000f00 */
.L_x_33662:
[----:B------:R-:W-:Y:S01]  /*0aa0*/  FMUL.FTZ R3, R110, R18 ;  /* 0x000000126e037220 */ /* 0x000fe20000410000 */
[----:B------:R-:W-:Y:S06]  /*0ab0*/  @P3 BRA `(.L_x_33663) ;  /* 0x0000000000083947 */ /* 0x000fec0003800000 */
[----:B------:R-:W-:Y:S05]  /*0ac0*/  @P0 BRA `(.L_x_33664) ;  /* 0x0000000000080947 */ /* 0x000fea0003800000 */
[----:B------:R-:W-:Y:S05]  /*0ad0*/  BRA `(.L_x_33665) ;  /* 0x0000000000087947 */ /* 0x000fea0003800000 */
.L_x_33663:
[----:B-----5:R-:W-:-:S07]  /*0ae0*/  FADD.FTZ R3, R22, R3 ;  /* 0x0000000316037221 */ /* 0x020fce0000010000 */
.L_x_33664:
[----:B------:R-:W-:-:S07]  /*0af0*/  MOV R106, R3 ;  /* 0x00000003006a7202 */ /* 0x000fce0000000f00 */
.L_x_33665:
[----:B------:R-:W-:Y:S01]  /*0b00*/  FMUL.FTZ R2, R111, R18 ;  /* 0x000000126f027220 */ /* 0x000fe20000410000 */
[----:B------:R-:W-:Y:S06]  /*0b10*/  @P3 BRA `(.L_x_33666) ;  /* 0x0000000000083947 */ /* 0x000fec0003800000 */
[----:B------:R-:W-:Y:S05]  /*0b20*/  @P0 BRA `(.L_x_33667) ;  /* 0x0000000000080947 */ /* 0x000fea0003800000 */
[----:B------:R-:W-:Y:S05]  /*0b30*/  BRA `(.L_x_33668) ;  /* 0x0000000000087947 */ /* 0x000fea0003800000 */
.L_x_33666:
[----:B-----5:R-:W-:-:S07]  /*0b40*/  FADD.FTZ R2, R23, R2 ;  /* 0x0000000217027221 */ /* 0x020fce0000010000 */
.L_x_33667:
[----:B------:R-:W-:-:S07]  /*0b50*/  MOV R107, R2 ;  /* 0x00000002006b7202 */ /* 0x000fce0000000f00 */
.L_x_33668:
        /* <DEDUP_REMOVED lines=13> */
.L_x_33669:
[----:B-----5:R-:W-:-:S07]  /*0c30*/  FADD.FTZ R113, R20, R113 ;  /* 0x0000007114717221 */ /* 0x020fce0000010000 */
.L_x_33670:
[----:B------:R-:W-:-:S07]  /*0c40*/  MOV R104, R113 ;  /* 0x0000007100687202 */ /* 0x000fce0000000f00 */
.L_x_33671:
[----:B------:R-:W-:Y:S01]  /*0c50*/  FMUL.FTZ R112, R109, R18 ;  /* 0x000000126d707220 */ /* 0x000fe20000410000 */
[----:B------:R-:W-:Y:S06]  /*0c60*/  @P3 BRA `(.L_x_33672) ;  /* 0x0000000000083947 */ /* 0x000fec0003800000 */
[----:B------:R-:W-:Y:S05]  /*0c70*/  @P0 BRA `(.L_x_33673) ;  /* 0x0000000000080947 */ /* 0x000fea0003800000 */
[----:B------:R-:W-:Y:S05]  /*0c80*/  BRA `(.L_x_33674) ;  /* 0x0000000000087947 */ /* 0x000fea0003800000 */
.L_x_33672:
[----:B-----5:R-:W-:-:S07]  /*0c90*/  FADD.FTZ R112, R21, R112 ;  /* 0x0000007015707221 */ /* 0x020fce0000010000 */
.L_x_33673:
[----:B------:R-:W-:-:S07]  /*0ca0*/  MOV R105, R112 ;  /* 0x0000007000697202 */ /* 0x000fce0000000f00 */
.L_x_33674:
[----:B------:R-:W-:Y:S01]  /*0cb0*/  FMUL.FTZ R115, R110, R18 ;  /* 0x000000126e737220 */ /* 0x000fe20000410000 */
[----:B------:R-:W-:Y:S06]  /*0cc0*/  @P3 BRA `(.L_x_33675) ;  /* 0x0000000000083947 */ /* 0x000fec0003800000 */
[----:B------:R-:W-:Y:S05]  /*0cd0*/  @P0 BRA `(.L_x_33676) ;  /* 0x0000000000080947 */ /* 0x000fea0003800000 */
[----:B------:R-:W-:Y:S05]  /*0ce0*/  BRA `(.L_x_33677) ;  /* 0x0000000000087947 */ /* 0x000fea0003800000 */
.L_x_33675:
[----:B-----5:R-:W-:-:S07]  /*0cf0*/  FADD.FTZ R115, R22, R115 ;  /* 0x0000007316737221 */ /* 0x020fce0000010000 */
.L_x_33676:
[----:B------:R-:W-:-:S07]  /*0d00*/  MOV R106, R115 ;  /* 0x00000073006a7202 */ /* 0x000fce0000000f00 */
.L_x_33677:
[----:B------:R-:W-:Y:S01]  /*0d10*/  FMUL.FTZ R116, R111, R18 ;  /* 0x000000126f747220 */ /* 0x000fe20000410000 */
[----:B------:R-:W-:Y:S06]  /*0d20*/  @P3 BRA `(.L_x_33678) ;  /* 0x0000000000083947 */ /* 0x000fec0003800000 */
[----:B------:R-:W-:Y:S05]  /*0d30*/  @P0 BRA `(.L_x_33679) ;  /* 0x0000000000080947 */ /* 0x000fea0003800000 */
[----:B------:R-:W-:Y:S05]  /*0d40*/  BRA `(.L_x_33680) ;  /* 0x0000000000087947 */ /* 0x000fea0003800000 */
.L_x_33678:
[----:B-----5:R-:W-:-:S07]  /*0d50*/  FADD.FTZ R116, R23, R116 ;  /* 0x0000007417747221 */ /* 0x020fce0000010000 */
.L_x_33679:
[----:B------:R-:W-:-:S07]  /*0d60*/  MOV R107, R116 ;  /* 0x00000074006b7202 */ /* 0x000fce0000000f00 */
.L_x_33680:
        /* <DEDUP_REMOVED lines=13> */
.L_x_33681:
[----:B-----5:R-:W-:-:S07]  /*0e40*/  FADD.FTZ R117, R20, R117 ;  /* 0x0000007514757221 */ /* 0x020fce0000010000 */
.L_x_33682:
[----:B------:R-:W-:-:S07]  /*0e50*/  MOV R104, R117 ;  /* 0x0000007500687202 */ /* 0x000fce0000000f00 */
.L_x_33683:
[----:B------:R-:W-:Y:S01]  /*0e60*/  FMUL.FTZ R118, R109, R18 ;  /* 0x000000126d767220 */ /* 0x000fe20000410000 */
[----:B------:R-:W-:Y:S06]  /*0e70*/  @P3 BRA `(.L_x_33684) ;  /* 0x0000000000083947 */ /* 0x000fec0003800000 */
[----:B------:R-:W-:Y:S05]  /*0e80*/  @P0 BRA `(.L_x_33685) ;  /* 0x0000000000080947 */ /* 0x000fea0003800000 */
[----:B------:R-:W-:Y:S05]  /*0e90*/  BRA `(.L_x_33686) ;  /* 0x0000000000087947 */ /* 0x000fea0003800000 */
.L_x_33684:
[----:B-----5:R-:W-:-:S07]  /*0ea0*/  FADD.FTZ R118, R21, R118 ;  /* 0x0000007615767221 */ /* 0x020fce0000010000 */
.L_x_33685:
[----:B------:R-:W-:-:S07]  /*0eb0*/  MOV R105, R118 ;  /* 0x0000007600697202 */ /* 0x000fce0000000f00 */
.L_x_33686:
[----:B------:R-:W-:Y:S01]  /*0ec0*/  FMUL.FTZ R119, R110, R18 ;  /* 0x000000126e777220 */ /* 0x000fe20000410000 */
[----:B------:R-:W-:Y:S06]  /*0ed0*/  @P3 BRA `(.L_x_33687) ;  /* 0x0000000000083947 */ /* 0x000fec0003800000 */
[----:B------:R-:W-:Y:S05]  /*0ee0*/  @P0 BRA `(.L_x_33688) ;  /* 0x0000000000080947 */ /* 0x000fea0003800000 */
[----:B------:R-:W-:Y:S05]  /*0ef0*/  BRA `(.L_x_33689) ;  /* 0x0000000000087947 */ /* 0x000fea0003800000 */
.L_x_33687:
[----:B-----5:R-:W-:-:S07]  /*0f00*/  FADD.FTZ R119, R22, R119 ;  /* 0x0000007716777221 */ /* 0x020fce0000010000 */
.L_x_33688:
[----:B------:R-:W-:-:S07]  /*0f10*/  MOV R106, R119 ;  /* 0x00000077006a7202 */ /* 0x000fce0000000f00 */
.L_x_33689:
[----:B------:R-:W-:Y:S01]  /*0f20*/  FMUL.FTZ R120, R111, R18 ;  /* 0x000000126f787220 */ /* 0x000fe20000410000 */
[----:B------:R-:W-:Y:S06]  /*0f30*/  @P3 BRA `(.L_x_33690) ;  /* 0x0000000000083947 */ /* 0x000fec0003800000 */
[----:B------:R-:W-:Y:S05]  /*0f40*/  @P0 BRA `(.L_x_33691) ;  /* 0x0000000000080947 */ /* 0x000fea0003800000 */
[----:B------:R-:W-:Y:S05]  /*0f50*/  BRA `(.L_x_33692) ;  /* 0x0000000000087947 */ /* 0x000fea0003800000 */
.L_x_33690:
[----:B-----5:R-:W-:-:S07]  /*0f60*/  FADD.FTZ R120, R23, R120 ;  /* 0x0000007817787221 */ /* 0x020fce0000010000 */
.L_x_33691:
[----:B------:R-:W-:-:S07]  /*0f70*/  MOV R107, R120 ;  /* 0x00000078006b7202 */ /* 0x000fce0000000f00 */
.L_x_33692:
        /* <DEDUP_REMOVED lines=13> */
.L_x_33693:
[----:B-----5:R-:W-:-:S07]  /*1050*/  FADD.FTZ R123, R20, R123 ;  /* 0x0000007b147b7221 */ /* 0x020fce0000010000 */
.L_x_33694:
[----:B------:R-:W-:-:S07]  /*1060*/  MOV R104, R123 ;  /* 0x0000007b00687202 */ /* 0x000fce0000000f00 */
.L_x_33695:
[----:B------:R-:W-:Y:S01]  /*1070*/  FMUL.FTZ R122, R109, R18 ;  /* 0x000000126d7a7220 */ /* 0x000fe20000410000 */
[----:B------:R-:W-:Y:S06]  /*1080*/  @P3 BRA `(.L_x_33696) ;  /* 0x0000000000083947 */ /* 0x000fec0003800000 */
[----:B------:R-:W-:Y:S05]  /*1090*/  @P0 BRA `(.L_x_33697) ;  /* 0x0000000000080947 */ /* 0x000fea0003800000 */
[----:B------:R-:W-:Y:S05]  /*10a0*/  BRA `(.L_x_33698) ;  /* 0x0000000000087947 */ /* 0x000fea0003800000 */
.L_x_33696:
[----:B-----5:R-:W-:-:S07]  /*10b0*/  FADD.FTZ R122, R21, R122 ;  /* 0x0000007a157a7221 */ /* 0x020fce0000010000 */
.L_x_33697:
[----:B------:R-:W-:-:S07]  /*10c0*/  MOV R105, R122 ;  /* 0x0000007a00697202 */ /* 0x000fce0000000f00 */
.L_x_33698:
[----:B------:R-:W-:Y:S01]  /*10d0*/  FMUL.FTZ R125, R110, R18 ;  /* 0x000000126e7d7220 */ /* 0x000fe20000410000 */
[----:B------:R-:W-:Y:S06]  /*10e0*/  @P3 BRA `(.L_x_33699) ;  /* 0x0000000000083947 */ /* 0x000fec0003800000 */
[----:B------:R-:W-:Y:S05]  /*10f0*/  @P0 BRA `(.L_x_33700) ;  /* 0x0000000000080947 */ /* 0x000fea0003800000 */
[----:B------:R-:W-:Y:S05]  /*1100*/  BRA `(.L_x_33701) ;  /* 0x0000000000087947 */ /* 0x000fea0003800000 */
.L_x_33699:
[----:B-----5:R-:W-:-:S07]  /*1110*/  FADD.FTZ R125, R22, R125 ;  /* 0x0000007d167d7221 */ /* 0x020fce0000010000 */
.L_x_33700:
[----:B------:R-:W-:-:S07]  /*1120*/  MOV R106, R125 ;  /* 0x0000007d006a7202 */ /* 0x000fce0000000f00 */
.L_x_33701:
[----:B------:R-:W-:Y:S01]  /*1130*/  FMUL.FTZ R126, R111, R18 ;  /* 0x000000126f7e7220 */ /* 0x000fe20000410000 */
[----:B------:R-:W-:Y:S06]  /*1140*/  @P3 BRA `(.L_x_33702) ;  /* 0x0000000000083947 */ /* 0x000fec0003800000 */
[----:B------:R-:W-:Y:S05]  /*1150*/  @P0 BRA `(.L_x_33703) ;  /* 0x0000000000080947 */ /* 0x000fea0003800000 */
[----:B------:R-:W-:Y:S05]  /*1160*/  BRA `(.L_x_33704) ;  /* 0x0000000000087947 */ /* 0x000fea0003800000 */
.L_x_33702:
[----:B-----5:R-:W-:-:S07]  /*1170*/  FADD.FTZ R126, R23, R126 ;  /* 0x0000007e177e7221 */ /* 0x020fce0000010000 */
.L_x_33703:
[----:B------:R-:W-:-:S07]  /*1180*/  MOV R107, R126 ;  /* 0x0000007e006b7202 */ /* 0x000fce0000000f00 */
.L_x_33704:
        /* <DEDUP_REMOVED lines=13> */
.L_x_33705:
[----:B-----5:R-:W-:-:S07]  /*1260*/  FADD.FTZ R127, R20, R127 ;  /* 0x0000007f147f7221 */ /* 0x020fce0000010000 */
.L_x_33706:
[----:B------:R-:W-:-:S07]  /*1270*/  MOV R104, R127 ;  /* 0x0000007f00687202 */ /* 0x000fce0000000f00 */
.L_x_33707:
[----:B------:R-:W-:Y:S01]  /*1280*/  FMUL.FTZ R128, R109, R18 ;  /* 0x000000126d807220 */ /* 0x000fe20000410000 */
[----:B------:R-:W-:Y:S06]  /*1290*/  @P3 BRA `(.L_x_33708) ;  /* 0x0000000000083947 */ /* 0x000fec0003800000 */
[----:B------:R-:W-:Y:S05]  /*12a0*/  @P0 BRA `(.L_x_33709) ;  /* 0x0000000000080947 */ /* 0x000fea0003800000 */
[----:B------:R-:W-:Y:S05]  /*12b0*/  BRA `(.L_x_33710) ;  /* 0x0000000000087947 */ /* 0x000fea0003800000 */
.L_x_33708:
[----:B-----5:R-:W-:-:S07]  /*12c0*/  FADD.FTZ R128, R21, R128 ;  /* 0x0000008015807221 */ /* 0x020fce0000010000 */
.L_x_33709:
[----:B------:R-:W-:-:S07]  /*12d0*/  MOV R105, R128 ;  /* 0x0000008000697202 */ /* 0x000fce0000000f00 */
.L_x_33710:
[----:B------:R-:W-:Y:S01]  /*12e0*/  FMUL.FTZ R129, R110, R18 ;  /* 0x000000126e817220 */ /* 0x000fe20000410000 */
[----:B------:R-:W-:Y:S06]  /*12f0*/  @P3 BRA `(.L_x_33711) ;  /* 0x0000000000083947 */ /* 0x000fec0003800000 */
[----:B------:R-:W-:Y:S05]  /*1300*/  @P0 BRA `(.L_x_33712) ;  /* 0x0000000000080947 */ /* 0x000fea0003800000 */
[----:B------:R-:W-:Y:S05]  /*1310*/  BRA `(.L_x_33713) ;  /* 0x0000000000087947 */ /* 0x000fea0003800000 */
.L_x_33711:
[----:B-----5:R-:W-:-:S07]  /*1320*/  FADD.FTZ R129, R22, R129 ;  /* 0x0000008116817221 */ /* 0x020fce0000010000 */
.L_x_33712:
[----:B------:R-:W-:-:S07]  /*1330*/  MOV R106, R129 ;  /* 0x00000081006a7202 */ /* 0x000fce0000000f00 */
.L_x_33713:
[----:B------:R-:W-:Y:S01]  /*1340*/  FMUL.FTZ R130, R111, R18 ;  /* 0x000000126f827220 */ /* 0x000fe20000410000 */
[----:B------:R-:W-:Y:S06]  /*1350*/  @P3 BRA `(.L_x_33714) ;  /* 0x0000000000083947 */ /* 0x000fec0003800000 */
[----:B------:R-:W-:Y:S05]  /*1360*/  @P0 BRA `(.L_x_33715) ;  /* 0x0000000000080947 */ /* 0x000fea0003800000 */
[----:B------:R-:W-:Y:S05]  /*1370*/  BRA `(.L_x_33716) ;  /* 0x0000000000087947 */ /* 0x000fea0003800000 */
.L_x_33714:
[----:B-----5:R-:W-:-:S07]  /*1380*/  FADD.FTZ R130, R23, R130 ;  /* 0x0000008217827221 */ /* 0x020fce0000010000 */
.L_x_33715:
[----:B------:R-:W-:-:S07]  /*1390*/  MOV R107, R130 ;  /* 0x00000082006b7202 */ /* 0x000fce0000000f00 */
.L_x_33716:
        /* <DEDUP_REMOVED lines=13> */
.L_x_33717:
[----:B-----5:R-:W-:-:S07]  /*1470*/  FADD.FTZ R133, R20, R133 ;  /* 0x0000008514857221 */ /* 0x020fce0000010000 */
.L_x_33718:
[----:B------:R-:W-:-:S07]  /*1480*/  MOV R104, R133 ;  /* 0x0000008500687202 */ /* 0x000fce0000000f00 */
.L_x_33719:
[----:B------:R-:W-:Y:S01]  /*1490*/  FMUL.FTZ R132, R109, R18 ;  /* 0x000000126d847220 */ /* 0x000fe20000410000 */
[----:B------:R-:W-:Y:S06]  /*14a0*/  @P3 BRA `(.L_x_33720) ;  /* 0x0000000000083947 */ /* 0x000fec0003800000 */
[----:B------:R-:W-:Y:S05]  /*14b0*/  @P0 BRA `(.L_x_33721) ;  /* 0x0000000000080947 */ /* 0x000fea0003800000 */
[----:B------:R-:W-:Y:S05]  /*14c0*/  BRA `(.L_x_33722) ;  /* 0x0000000000087947 */ /* 0x000fea0003800000 */
.L_x_33720:
[----:B-----5:R-:W-:-:S07]  /*14d0*/  FADD.FTZ R132, R21, R132 ;  /* 0x0000008415847221 */ /* 0x020fce0000010000 */
.L_x_33721:
[----:B------:R-:W-:-:S07]  /*14e0*/  MOV R105, R132 ;  /* 0x0000008400697202 */ /* 0x000fce0000000f00 */
.L_x_33722:
[----:B------:R-:W-:Y:S01]  /*14f0*/  FMUL.FTZ R135, R110, R18 ;  /* 0x000000126e877220 */ /* 0x000fe20000410000 */
[----:B------:R-:W-:Y:S06]  /*1500*/  @P3 BRA `(.L_x_33723) ;  /* 0x0000000000083947 */ /* 0x000fec0003800000 */
[----:B------:R-:W-:Y:S05]  /*1510*/  @P0 BRA `(.L_x_33724) ;  /* 0x0000000000080947 */ /* 0x000fea0003800000 */
[----:B------:R-:W-:Y:S05]  /*1520*/  BRA `(.L_x_33725) ;  /* 0x0000000000087947 */ /* 0x000fea0003800000 */
.L_x_33723:
[----:B-----5:R-:W-:-:S07]  /*1530*/  FADD.FTZ R135, R22, R135 ;  /* 0x0000008716877221 */ /* 0x020fce0000010000 */
.L_x_33724:
[----:B------:R-:W-:-:S07]  /*1540*/  MOV R106, R135 ;  /* 0x00000087006a7202 */ /* 0x000fce0000000f00 */
.L_x_33725:
[----:B------:R-:W-:Y:S01]  /*1550*/  FMUL.FTZ R134, R111, R18 ;  /* 0x000000126f867220 */ /* 0x000fe20000410000 */
[----:B------:R-:W-:Y:S06]  /*1560*/  @P3 BRA `(.L_x_33726) ;  /* 0x0000000000083947 */ /* 0x000fec0003800000 */
[----:B------:R-:W-:Y:S05]  /*1570*/  @P0 BRA `(.L_x_33727) ;  /* 0x0000000000080947 */ /* 0x000fea0003800000 */
[----:B------:R-:W-:Y:S05]  /*1580*/  BRA `(.L_x_33728) ;  /* 0x0000000000087947 */ /* 0x000fea0003800000 */
.L_x_33726:
[----:B-----5:R-:W-:-:S07]  /*1590*/  FADD.FTZ R134, R23, R134 ;  /* 0x0000008617867221 */ /* 0x020fce0000010000 */
.L_x_33727:
[----:B------:R-:W-:-:S07]  /*15a0*/  MOV R107, R134 ;  /* 0x00000086006b7202 */ /* 0x000fce0000000f00 */
.L_x_33728:
        /* <DEDUP_REMOVED lines=13> */
.L_x_33729:
[----:B-----5:R-:W-:-:S07]  /*1680*/  FADD.FTZ R137, R20, R137 ;  /* 0x0000008914897221 */ /* 0x020fce0000010000 */
.L_x_33730:
[----:B------:R-:W-:-:S07]  /*1690*/  MOV R104, R137 ;  /* 0x0000008900687202 */ /* 0x000fce0000000f00 */
.L_x_33731:
[----:B------:R-:W-:Y:S01]  /*16a0*/  FMUL.FTZ R138, R109, R18 ;  /* 0x000000126d8a7220 */ /* 0x000fe20000410000 */
[----:B------:R-:W-:Y:S06]  /*16b0*/  @P3 BRA `(.L_x_33732) ;  /* 0x0000000000083947 */ /* 0x000fec0003800000 */
[----:B------:R-:W-:Y:S05]  /*16c0*/  @P0 BRA `(.L_x_33733) ;  /* 0x0000000000080947 */ /* 0x000fea0003800000 */
[----:B------:R-:W-:Y:S05]  /*16d0*/  BRA `(.L_x_33734) ;  /* 0x0000000000087947 */ /* 0x000fea0003800000 */
.L_x_33732:
[----:B-----5:R-:W-:-:S07]  /*16e0*/  FADD.FTZ R138, R21, R138 ;  /* 0x0000008a158a7221 */ /* 0x020fce0000010000 */
.L_x_33733:
[----:B------:R-:W-:-:S07]  /*16f0*/  MOV R105, R138 ;  /* 0x0000008a00697202 */ /* 0x000fce0000000f00 */
.L_x_33734:
[----:B------:R-:W-:Y:S01]  /*1700*/  FMUL.FTZ R139, R110, R18 ;  /* 0x000000126e8b7220 */ /* 0x000fe20000410000 */
[----:B------:R-:W-:Y:S06]  /*1710*/  @P3 BRA `(.L_x_33735) ;  /* 0x0000000000083947 */ /* 0x000fec0003800000 */
[----:B------:R-:W-:Y:S05]  /*1720*/  @P0 BRA `(.L_x_33736) ;  /* 0x0000000000080947 */ /* 0x000fea0003800000 */
[----:B------:R-:W-:Y:S05]  /*1730*/  BRA `(.L_x_33737) ;  /* 0x0000000000087947 */ /* 0x000fea0003800000 */
.L_x_33735:
[----:B-----5:R-:W-:-:S07]  /*1740*/  FADD.FTZ R139, R22, R139 ;  /* 0x0000008b168b7221 */ /* 0x020fce0000010000 */
.L_x_33736:
[----:B------:R-:W-:-:S07]  /*1750*/  MOV R106, R139 ;  /* 0x0000008b006a7202 */ /* 0x000fce0000000f00 */
.L_x_33737:
[----:B------:R-:W-:Y:S01]  /*1760*/  FMUL.FTZ R140, R111, R18 ;  /* 0x000000126f8c7220 */ /* 0x000fe20000410000 */
[----:B------:R-:W-:Y:S06]  /*1770*/  @P3 BRA `(.L_x_33738) ;  /* 0x0000000000083947 */ /* 0x000fec0003800000 */
[----:B------:R-:W-:Y:S05]  /*1780*/  @P0 BRA `(.L_x_33739) ;  /* 0x0000000000080947 */ /* 0x000fea0003800000 */
[----:B------:R-:W-:Y:S05]  /*1790*/  BRA `(.L_x_33740) ;  /* 0x0000000000087947 */ /* 0x000fea0003800000 */
.L_x_33738:
[----:B-----5:R-:W-:-:S07]  /*17a0*/  FADD.FTZ R140, R23, R140 ;  /* 0x0000008c178c7221 */ /* 0x020fce0000010000 */
.L_x_33739:
[----:B------:R-:W-:-:S07]  /*17b0*/  MOV R107, R140 ;  /* 0x0000008c006b7202 */ /* 0x000fce0000000f00 */
.L_x_33740:
[----:B------:R-:W0:Y:S01]  /*17c0*/  @P0 LDC.64 R108, c[0x0][0x238] ;  /* 0x00008e00ff6c0b82 */ /* 0x000e220000000a00 */
[----:B------:R-:W-:-:S07]  /*17d0*/  IADD3 R141, R16, 0x120, RZ ;  /* 0x00000120108d7810 */ /* 0x000fce0007ffe0ff */
[----:B------:R-:W1:Y:S01]  /*17e0*/  @P2 LDC.64 R144, c[0x0][0x230] ;  /* 0x00008c00ff902b82 */ /* 0x000e620000000a00 */
[----:B0-----:R-:W-:-:S04]  /*17f0*/  @P0 IMAD.WIDE.U32 R146, R136, 0x10, R108 ;  /* 0x0000001088920825 */ /* 0x001fc800078e006c */
[C---:B------:R-:W-:Y:S01]  /*1800*/  IMAD.WIDE.U32 R108, R141.reuse, 0x10, R142 ;  /* 0x000000108d6c7825 */ /* 0x040fe200078e008e */
[----:B------:R0:W-:Y:S03]  /*1810*/  @P0 STG.E.128 desc[UR4][R146.64], R104 ;  /* 0x0000006892000986 */ /* 0x0001e6000c101d04 */
[----:B-1----:R-:W-:Y:S02]  /*1820*/  @P2 IMAD.WIDE.U32 R144, R141, 0x10, R144 ;  /* 0x000000108d902825 */ /* 0x002fe400078e0090 */
[----:B------:R-:W2:Y:S04]  /*1830*/  LDG.E.128 R108, desc[UR4][R108.64] ;  /* 0x000000046c6c7981 */ /* 0x000ea8000c1e1d00 */
[----:B-----5:R0:W5:Y:S01]  /*1840*/  @P2 LDG.E.128 R20, desc[UR4][R144.64] ;  /* 0x0000000490142981 */ /* 0x020162000c1e1d00 */
[----:B--2---:R-:W-:Y:S01]  /*1850*/  FMUL.FTZ R143, R108, R18 ;  /* 0x000000126c8f7220 */ /* 0x004fe20000410000 */
[----:B0-----:R-:W-:Y:S06]  /*1860*/  @P3 BRA `(.L_x_33741) ;  /* 0x0000000000083947 */ /* 0x001fec0003800000 */
[----:B------:R-:W-:Y:S05]  /*1870*/  @P0 BRA `(.L_x_33742) ;  /* 0x0000000000080947 */ /* 0x000fea0003800000 */
[----:B------:R-:W-:Y:S05]  /*1880*/  BRA `(.L_x_33743) ;  /* 0x0000000000087947 */ /* 0x000fea0003800000 */
.L_x_33741:
[----:B-----5:R-:W-:-:S07]  /*1890*/  FADD.FTZ R143, R20, R143 ;  /* 0x0000008f148f7221 */ /* 0x020fce0000010000 */
.L_x_33742:
[----:B------:R-:W-:-:S07]  /*18a0*/  MOV R104, R143 ;  /* 0x0000008f00687202 */ /* 0x000fce0000000f00 */
.L_x_33743:
[----:B------:R-:W-:Y:S01]  /*18b0*/  FMUL.FTZ R108, R109, R18 ;  /* 0x000000126d6c7220 */ /* 0x000fe20000410000 */
[----:B------:R-:W-:Y:S06]  /*18c0*/  @P3 BRA `(.L_x_33744) ;  /* 0x0000000000083947 */ /* 0x000fec0003800000 */
[----:B------:R-:W-:Y:S05]  /*18d0*/  @P0 BRA `(.L_x_33745) ;  /* 0x0000000000080947 */ /* 0x000fea0003800000 */
[----:B------:R-:W-:Y:S05]  /*18e0*/  BRA `(.L_x_33746) ;  /* 0x0000000000087947 */ /* 0x000fea0003800000 */
.L_x_33744:
[----:B-----5:R-:W-:-:S07]  /*18f0*/  FADD.FTZ R108, R21, R108 ;  /* 0x0000006c156c7221 */ /* 0x020fce0000010000 */
.L_x_33745:
[----:B------:R-:W-:-:S07]  /*1900*/  MOV R105, R108 ;  /* 0x0000006c00697202 */ /* 0x000fce0000000f00 */
.L_x_33746:
[----:B------:R-:W-:Y:S01]  /*1910*/  FMUL.FTZ R109, R110, R18 ;  /* 0x000000126e6d7220 */ /* 0x000fe20000410000 */
[----:B------:R-:W-:Y:S06]  /*1920*/  @P3 BRA `(.L_x_33747) ;  /* 0x0000000000083947 */ /* 0x000fec0003800000 */
[----:B------:R-:W-:Y:S05]  /*1930*/  @P0 BRA `(.L_x_33748) ;  /* 0x0000000000080947 */ /* 0x000fea0003800000 */
[----:B------:R-:W-:Y:S05]  /*1940*/  BRA `(.L_x_33749) ;  /* 0x0000000000087947 */ /* 0x000fea0003800000 */
.L_x_33747:
[----:B-----5:R-:W-:-:S07]  /*1950*/  FADD.FTZ R109, R22, R109 ;  /* 0x0000006d166d7221 */ /* 0x020fce0000010000 */
.L_x_33748:
[----:B------:R-:W-:-:S07]  /*1960*/  MOV R106, R109 ;  /* 0x0000006d006a7202 */ /* 0x000fce0000000f00 */
.L_x_33749:
[----:B------:R-:W-:Y:S01]  /*1970*/  FMUL.FTZ R110, R111, R18 ;  /* 0x000000126f6e7220 */ /* 0x000fe20000410000 */
[----:B------:R-:W-:Y:S06]  /*1980*/  @P3 BRA `(.L_x_33750) ;  /* 0x0000000000083947 */ /* 0x000fec0003800000 */
[----:B------:R-:W-:Y:S05]  /*1990*/  @P0 BRA `(.L_x_33751) ;  /* 0x0000000000080947 */ /* 0x000fea0003800000 */
[----:B------:R-:W-:Y:S05]  /*19a0*/  BRA `(.L_x_33752) ;  /* 0x0000000000087947 */ /* 0x000fea0003800000 */
.L_x_33750:
[----:B-----5:R-:W-:-:S07]  /*19b0*/  FADD.FTZ R110, R23, R110 ;  /* 0x0000006e176e7221 */ /* 0x020fce0000010000 */
.L_x_33751:
[----:B------:R-:W-:-:S07]  /*19c0*/  MOV R107, R110 ;  /* 0x0000006e006b7202 */ /* 0x000fce0000000f00 */
.L_x_33752:
[----:B------:R-:W-:Y:S01]  /*19d0*/  FADD.FTZ R111, RZ, R15 ;  /* 0x0000000fff6f7221 */ /* 0x000fe20000010000 */
[----:B------:R-:W0:Y:S01]  /*19e0*/  @P0 LDC.64 R144, c[0x0][0x238] ;  /* 0x00008e00ff900b82 */ /* 0x000e220000000a00 */
[----:B------:R-:W-:Y:S01]  /*19f0*/  ISETP.NE.AND P2, PT, R19, RZ, PT ;  /* 0x000000ff1300720c */ /* 0x000fe20003f45270 */
[----:B------:R-:W-:Y:S01]  /*1a00*/  UMOV UR12, 0xffffffff ;  /* 0xffffffff000c7882 */ /* 0x000fe20000000000 */
        /* <DEDUP_REMOVED lines=143> */
.L_x_33766:
[C---:B------:R-:W-:Y:S01]  /*2300*/  FMUL.FTZ R18, R111.reuse, R111 ;  /* 0x0000006f6f127220 */ /* 0x040fe20000410000 */
[----:B-1----:R-:W-:Y:S01]  /*2310*/  FADD.FTZ R142, R144, R149 ;  /* 0x00000095908e7221 */ /* 0x002fe20000010000 */
[----:B------:R-:W1:Y:S03]  /*2320*/  @!P2 LDC.64 R152, c[0x0][0x250] ;  /* 0x00009400ff98ab82 */ /* 0x000e660000000a00 */
[----:B0-----:R-:W-:Y:S01]  /*2330*/  FSEL R144, R18, RZ, P4 ;  /* 0x000000ff12907208 */ /* 0x001fe20002000000 */
[----:B------:R-:W-:Y:S01]  /*2340*/  FFMA.FTZ R19, R142, R19, UR7 ;  /* 0x000000078e137e23 */ /* 0x000fe20008010013 */
[----:B------:R-:W-:Y:S02]  /*2350*/  FSEL R142, R111, RZ, !P4 ;  /* 0x000000ff6f8e7208 */ /* 0x000fe40006000000 */
[----:B------:R-:W-:Y:S01]  /*2360*/  LEA R18, P3, R16, UR8, 0x4 ;  /* 0x0000000810127c11 */ /* 0x000fe2000f8620ff */
[----:B------:R-:W-:Y:S01]  /*2370*/  FADD.FTZ R19, R19, R144 ;  /* 0x0000009013137221 */ /* 0x000fe20000010000 */
[----:B------:R-:W0:Y:S01]  /*2380*/  LDC.64 R158, c[0x0][0x2b8] ;  /* 0x0000ae00ff9e7b82 */ /* 0x000e220000000a00 */
[C---:B------:R-:W-:Y:S01]  /*2390*/  FADD.FTZ R13, -R142.reuse, R13 ;  /* 0x0000000d8e0d7221 */ /* 0x040fe20000010100 */
[C---:B------:R-:W-:Y:S01]  /*23a0*/  FADD.FTZ R10, -R142.reuse, R10 ;  /* 0x0000000a8e0a7221 */ /* 0x040fe20000010100 */
[----:B------:R-:W2:Y:S01]  /*23b0*/  MUFU.RSQ R144, R19 ;  /* 0x0000001300907308 */ /* 0x000ea20000001400 */
[C---:B------:R-:W-:Y:S01]  /*23c0*/  FADD.FTZ R3, -R142.reuse, R3 ;  /* 0x000000038e037221 */ /* 0x040fe20000010100 */
[C---:B------:R-:W-:Y:S01]  /*23d0*/  FADD.FTZ R2, -R142.reuse, R2 ;  /* 0x000000028e027221 */ /* 0x040fe20000010100 */
[C---:B------:R-:W-:Y:S01]  /*23e0*/  FADD.FTZ R118, -R142.reuse, R118 ;  /* 0x000000768e767221 */ /* 0x040fe20000010100 */
[C---:B------:R-:W-:Y:S01]  /*23f0*/  FADD.FTZ R149, -R142.reuse, R138 ;  /* 0x0000008a8e957221 */ /* 0x040fe20000010100 */
[----:B------:R-:W3:Y:S01]  /*2400*/  @!P2 LDC.64 R156, c[0x0][0x258] ;  /* 0x00009600ff9cab82 */ /* 0x000ee20000000a00 */
[C---:B------:R-:W-:Y:S01]  /*2410*/  FADD.FTZ R147, -R142.reuse, R134 ;  /* 0x000000868e937221 */ /* 0x040fe20000010100 */
[C---:B------:R-:W-:Y:S01]  /*2420*/  FADD.FTZ R15, -R142.reuse, R15 ;  /* 0x0000000f8e0f7221 */ /* 0x040fe20000010100 */
[C---:B------:R-:W-:Y:S01]  /*2430*/  FADD.FTZ R14, -R142.reuse, R14 ;  /* 0x0000000e8e0e7221 */ /* 0x040fe20000010100 */
[C---:B------:R-:W-:Y:S01]  /*2440*/  FADD.FTZ R12, -R142.reuse, R12 ;  /* 0x0000000c8e0c7221 */ /* 0x040fe20000010100 */
[C---:B------:R-:W-:Y:S01]  /*2450*/  FADD.FTZ R9, -R142.reuse, R9 ;  /* 0x000000098e097221 */ /* 0x040fe20000010100 */
[----:B------:R-:W-:Y:S01]  /*2460*/  FADD.FTZ R7, -R142, R7 ;  /* 0x000000078e077221 */ /* 0x000fe20000010100 */
[----:B-1----:R-:W-:-:S04]  /*2470*/  @!P2 IMAD.WIDE R162, R17, 0x4, R152 ;  /* 0x0000000411a2a825 */ /* 0x002fc800078e0298 */
[C---:B------:R-:W-:Y:S01]  /*2480*/  FADD.FTZ R153, -R142.reuse, R108 ;  /* 0x0000006c8e997221 */ /* 0x040fe20000010100 */
[C---:B------:R-:W-:Y:S01]  /*2490*/  FADD.FTZ R8, -R142.reuse, R8 ;  /* 0x000000088e087221 */ /* 0x040fe20000010100 */
[C---:B------:R-:W-:Y:S01]  /*24a0*/  FADD.FTZ R5, -R142.reuse, R5 ;  /* 0x000000058e057221 */ /* 0x040fe20000010100 */
[----:B------:R-:W-:Y:S01]  /*24b0*/  FADD.FTZ R4, -R142, R4 ;  /* 0x000000048e047221 */ /* 0x000fe20000010100 */
[C---:B--2---:R-:W-:Y:S01]  /*24c0*/  FMUL.FTZ R13, R144.reuse, R13 ;  /* 0x0000000d900d7220 */ /* 0x044fe20000410000 */
        /* <DEDUP_REMOVED lines=10> */
[C---:B------:R-:W-:Y:S01]  /*2570*/  FADD.FTZ R113, -R142.reuse, R113 ;  /* 0x000000718e717221 */ /* 0x040fe20000010100 */
[----:B------:R-:W0:Y:S01]  /*2580*/  LDC.64 R2, c[0x0][0x210] ;  /* 0x00008400ff027b82 */ /* 0x000e220000000a00 */
        /* <DEDUP_REMOVED lines=11> */
[----:B------:R-:W-:Y:S01]  /*2640*/  FADD.FTZ R120, -R142, R120 ;  /* 0x000000788e787221 */ /* 0x000fe20000010100 */
[----:B------:R1:W-:Y:S01]  /*2650*/  @!P2 STG.E desc[UR4][R162.64], R111 ;  /* 0x0000006fa200a986 */ /* 0x0003e2000c101904 */
[----:B------:R-:W-:Y:S01]  /*2660*/  LEA.HI.X R19, R16, UR9, RZ, 0x4, P3 ;  /* 0x0000000910137c11 */ /* 0x000fe200098f24ff */
[----:B---3--:R-:W-:-:S04]  /*2670*/  @!P2 IMAD.WIDE R160, R17, 0x4, R156 ;  /* 0x0000000411a0a825 */ /* 0x008fc800078e029c */
        /* <DEDUP_REMOVED lines=30> */
[----:B------:R-:W-:Y:S01]  /*2860*/  FFMA.FTZ R12, R68, R9, R28 ;  /* 0x00000009440c7223 */ /* 0x000fe2000001001c */
[----:B------:R-:W-:Y:S01]  /*2870*/  FMUL.FTZ R120, R144, R120 ;  /* 0x0000007890787220 */ /* 0x000fe20000410000 */
[----:B------:R-:W-:-:S04]  /*2880*/  IMAD.WIDE.U32 R162, R6, 0x10, R158 ;  /* 0x0000001006a27825 */ /* 0x000fc800078e009e */
        /* <DEDUP_REMOVED lines=35> */
[--C-:B------:R-:W-:Y:S01]  /*2ac0*/  IMAD.WIDE.U32 R150, R124, 0x10, R158.reuse ;  /* 0x000000107c967825 */ /* 0x100fe200078e009e */
[----:B0-----:R-:W-:Y:S02]  /*2ad0*/  LEA R17, R2, R17, 0x2 ;  /* 0x0000001102117211 */ /* 0x001fe400078e10ff */
[----:B------:R0:W-:Y:S01]  /*2ae0*/  STG.E.128 desc[UR4][R162.64], R8 ;  /* 0x00000008a2007986 */ /* 0x0001e2000c101d04 */
[----:B-1----:R-:W-:-:S04]  /*2af0*/  IMAD.WIDE.U32 R144, R114, 0x10, R158 ;  /* 0x0000001072907825 */ /* 0x002fc800078e009e */
[----:B------:R-:W-:Y:S01]  /*2b00*/  FFMA.FTZ R114, R82, R157, R42 ;  /* 0x0000009d52727223 */ /* 0x000fe2000001002a */
[----:B------:R-:W-:Y:S01]  /*2b10*/  ISETP.GE.AND P2, PT, R17, R3, PT ;  /* 0x000000031100720c */ /* 0x000fe20003f46270 */
[----:B------:R1:W-:Y:S01]  /*2b20*/  STG.E.128 desc[UR4][R164.64], R4 ;  /* 0x00000004a4007986 */ /* 0x0003e2000c101d04 */
[----:B------:R-:W-:-:S03]  /*2b30*/  IMAD.WIDE.U32 R152, R131, 0x10, R158 ;  /* 0x0000001083987825 */ /* 0x000fc600078e009e */
[----:B------:R4:W-:Y:S01]  /*2b40*/  STG.E.128 desc[UR4][R144.64], R112 ;  /* 0x0000007090007986 */ /* 0x0009e2000c101d04 */
[----:B------:R-:W-:-:S04]  /*2b50*/  IMAD.WIDE.U32 R154, R136, 0x10, R158 ;  /* 0x00000010889a7825 */ /* 0x000fc800078e009e */
[----:B--2---:R-:W-:Y:S01]  /*2b60*/  FFMA.FTZ R119, R87, R126, R47 ;  /* 0x0000007e57777223 */ /* 0x004fe2000001002f */
[----:B------:R-:W-:Y:S01]  /*2b70*/  FFMA.FTZ R118, R86, R125, R46 ;  /* 0x0000007d56767223 */ /* 0x000fe2000001002e */
[----:B------:R-:W-:Y:S01]  /*2b80*/  FFMA.FTZ R117, R85, R122, R45 ;  /* 0x0000007a55757223 */ /* 0x000fe2000001002d */
[----:B------:R-:W-:Y:S01]  /*2b90*/  FFMA.FTZ R116, R84, R123, R44 ;  /* 0x0000007b54747223 */ /* 0x000fe2000001002c */
[----:B------:R-:W-:Y:S01]  /*2ba0*/  FFMA.FTZ R123, R91, R130, R51 ;  /* 0x000000825b7b7223 */ /* 0x000fe20000010033 */
[----:B------:R-:W-:Y:S01]  /*2bb0*/  FFMA.FTZ R122, R90, R129, R50 ;  /* 0x000000815a7a7223 */ /* 0x000fe20000010032 */
[----:B------:R-:W-:-:S04]  /*2bc0*/  IMAD.WIDE.U32 R158, R141, 0x10, R158 ;  /* 0x000000108d9e7825 */ /* 0x000fc800078e009e */
[----:B---3--:R-:W-:Y:S01]  /*2bd0*/  FFMA.FTZ R15, R103, R142, R63 ;  /* 0x0000008e670f7223 */ /* 0x008fe2000001003f */
        /* <DEDUP_REMOVED lines=18> */
.L_x_33753:
        /* <DEDUP_REMOVED lines=8> */
.L_x_33756:
[----:B------:R-:W-:Y:S05]  /*2d80*/  BSYNC B0 ;  /* 0x0000000000007941 */ /* 0x000fea0003800000 */
.L_x_33755:
        /* <DEDUP_REMOVED lines=9> */
.L_x_33757:
[----:B------:R-:W-:Y:S01]  /*2e20*/  HFMA2.MMA R150, -RZ, RZ, 0, 2.384185791015625e-07 ;  /* 0x00000004ff967435 */ /* 0x000fe200000001ff */
[----:B------:R-:W-:-:S05]  /*2e30*/  MOV R19, R149 ;  /* 0x0000009500137202 */ /* 0x000fca0000000f00 */
[----:B------:R-:W-:-:S05]  /*2e40*/  FADD.FTZ R144, R142, R19 ;  /* 0x000000138e907221 */ /* 0x000fca0000010000 */
[----:B------:R-:W-:-:S07]  /*2e50*/  MOV R151, R144 ;  /* 0x0000009000977202 */ /* 0x000fce0000000f00 */
[----:B------:R-:W-:Y:S05]  /*2e60*/  WARPSYNC.COLLECTIVE R148, `(.L_x_33758) ;  /* 0x0000000094087348 */ /* 0x000fea0003c00000 */
[----:B------:R0:W1:Y:S02]  /*2e70*/  SHFL.BFLY P3, R149, R151, R150, R153 ;  /* 0x0c00009697957389 */ /* 0x0000640000060099 */
[----:B01----:R-:W-:Y:S01]  /*2e80*/  ENDCOLLECTIVE ;  /* 0x000000000000791b */ /* 0x003fe20003800000 */
.L_x_33758:
        /* <DEDUP_REMOVED lines=8> */
.L_x_33759:
[----:B------:R-:W-:Y:S01]  /*2f10*/  HFMA2.MMA R150, -RZ, RZ, 0, 9.5367431640625e-07 ;  /* 0x00000010ff967435 */ /* 0x000fe200000001ff */
[----:B------:R-:W-:-:S05]  /*2f20*/  MOV R146, R149 ;  /* 0x0000009500927202 */ /* 0x000fca0000000f00 */
[----:B------:R-:W-:-:S05]  /*2f30*/  FADD.FTZ R146, R145, R146 ;  /* 0x0000009291927221 */ /* 0x000fca0000010000 */
[----:B------:R-:W-:-:S07]  /*2f40*/  MOV R151, R146 ;  /* 0x0000009200977202 */ /* 0x000fce0000000f00 */
[----:B------:R-:W-:Y:S05]  /*2f50*/  WARPSYNC.COLLECTIVE R148, `(.L_x_33760) ;  /* 0x0000000094087348 */ /* 0x000fea0003c00000 */
[----:B------:R0:W1:Y:S02]  /*2f60*/  SHFL.BFLY P3, R149, R151, R150, R153 ;  /* 0x0c00009697957389 */ /* 0x0000640000060099 */
[----:B01----:R-:W-:Y:S01]  /*2f70*/  ENDCOLLECTIVE ;  /* 0x000000000000791b */ /* 0x003fe20003800000 */
.L_x_33760:
        /* <DEDUP_REMOVED lines=88> */
.L_x_33761:
[----:B------:R-:W-:Y:S01]  /*3500*/  HFMA2.MMA R150, -RZ, RZ, 0, 1.1920928955078125e-07 ;  /* 0x00000002ff967435 */ /* 0x000fe200000001ff */
[----:B------:R-:W-:-:S05]  /*3510*/  MOV R145, R149 ;  /* 0x0000009500917202 */ /* 0x000fca0000000f00 */
[----:B------:R-:W-:-:S05]  /*3520*/  FADD.FTZ R145, R18, R145 ;  /* 0x0000009112917221 */ /* 0x000fca0000010000 */
[----:B------:R-:W-:-:S07]  /*3530*/  MOV R151, R145 ;  /* 0x0000009100977202 */ /* 0x000fce0000000f00 */
[----:B------:R-:W-:Y:S05]  /*3540*/  WARPSYNC.COLLECTIVE R148, `(.L_x_33762) ;  /* 0x0000000094087348 */ /* 0x000fea0003c00000 */
[----:B------:R0:W1:Y:S02]  /*3550*/  SHFL.BFLY P3, R149, R151, R150, R153 ;  /* 0x0c00009697957389 */ /* 0x0000640000060099 */
[----:B01----:R-:W-:Y:S01]  /*3560*/  ENDCOLLECTIVE ;  /* 0x000000000000791b */ /* 0x003fe20003800000 */
.L_x_33762:
[----:B------:R-:W-:Y:S01]  /*3570*/  HFMA2.MMA R150, -RZ, RZ, 0, 2.384185791015625e-07 ;  /* 0x00000004ff967435 */ /* 0x000fe200000001ff */
[----:B------:R-:W-:-:S05]  /*3580*/  MOV R142, R149 ;  /* 0x00000095008e7202 */ /* 0x000fca0000000f00 */
[----:B------:R-:W-:-:S05]  /*3590*/  FADD.FTZ R142, R145, R142 ;  /* 0x0000008e918e7221 */ /* 0x000fca0000010000 */
[----:B------:R-:W-:-:S07]  /*35a0*/  MOV R151, R142 ;  /* 0x0000008e00977202 */ /* 0x000fce0000000f00 */
[----:B------:R-:W-:Y:S05]  /*35b0*/  WARPSYNC.COLLECTIVE R148, `(.L_x_33763) ;  /* 0x0000000094087348 */ /* 0x000fea0003c00000 */
[----:B------:R0:W1:Y:S02]  /*35c0*/  SHFL.BFLY P3, R149, R151, R150, R153 ;  /* 0x0c00009697957389 */ /* 0x0000640000060099 */
[----:B01----:R-:W-:Y:S01]  /*35d0*/  ENDCOLLECTIVE ;  /* 0x000000000000791b */ /* 0x003fe20003800000 */
.L_x_33763:
[----:B------:R-:W-:Y:S01]  /*35e0*/  HFMA2.MMA R150, -RZ, RZ, 0, 4.76837158203125e-07 ;  /* 0x00000008ff967435 */ /* 0x000fe200000001ff */
[----:B------:R-:W-:-:S05]  /*35f0*/  MOV R147, R149 ;  /* 0x0000009500937202 */ /* 0x000fca0000000f00 */
[----:B------:R-:W-:-:S05]  /*3600*/  FADD.FTZ R147, R142, R147 ;  /* 0x000000938e937221 */ /* 0x000fca0000010000 */
[----:B------:R-:W-:-:S07]  /*3610*/  MOV R151, R147 ;  /* 0x0000009300977202 */ /* 0x000fce0000000f00 */
[----:B------:R-:W-:Y:S05]  /*3620*/  WARPSYNC.COLLECTIVE R148, `(.L_x_33764) ;  /* 0x0000000094087348 */ /* 0x000fea0003c00000 */
[----:B------:R0:W1:Y:S02]  /*3630*/  SHFL.BFLY P3, R149, R151, R150, R153 ;  /* 0x0c00009697957389 */ /* 0x0000640000060099 */
[----:B01----:R-:W-:Y:S01]  /*3640*/  ENDCOLLECTIVE ;  /* 0x000000000000791b */ /* 0x003fe20003800000 */
.L_x_33764:
[----:B------:R-:W-:Y:S01]  /*3650*/  HFMA2.MMA R150, -RZ, RZ, 0, 9.5367431640625e-07 ;  /* 0x00000010ff967435 */ /* 0x000fe200000001ff */
[----:B------:R-:W-:-:S05]  /*3660*/  MOV R144, R149 ;  /* 0x0000009500907202 */ /* 0x000fca0000000f00 */
[----:B------:R-:W-:-:S05]  /*3670*/  FADD.FTZ R144, R147, R144 ;  /* 0x0000009093907221 */ /* 0x000fca0000010000 */
[----:B------:R-:W-:-:S07]  /*3680*/  MOV R151, R144 ;  /* 0x0000009000977202 */ /* 0x000fce0000000f00 */
[----:B------:R-:W-:Y:S05]  /*3690*/  WARPSYNC.COLLECTIVE R148, `(.L_x_33765) ;  /* 0x0000000094087348 */ /* 0x000fea0003c00000 */
[----:B------:R0:W1:Y:S02]  /*36a0*/  SHFL.BFLY P3, R149, R151, R150, R153 ;  /* 0x0c00009697957389 */ /* 0x0000640000060099 */
[----:B01----:R-:W-:Y:S01]  /*36b0*/  ENDCOLLECTIVE ;  /* 0x000000000000791b */ /* 0x003fe20003800000 */
.L_x_33765:
[----:B------:R-:W-:Y:S05]  /*36c0*/  BRA `(.L_x_33766) ;  /* 0xffffffec000c7947 */ /* 0x000fea000383ffff */
.L_x_33767:
        /* <DEDUP_REMOVED lines=11> */
.L_x_37511:


//--------------------- .text._ZN10layer_norm13ln_fwd_kernelINS_13Kernel_traitsIfffffjLj1280ELj1ELj4ELj1ELj16ENS_18Kernel_traits_baseILj1280EfffffjLj128EEEEELb0ELb0ELb1ELb0EEEvNS_9FwdParamsE --------------------------
	.section	.text._ZN10layer_norm13ln_fwd_kernelINS_13Kernel_traitsIfffffjLj1280ELj1ELj4ELj1ELj16ENS_18Kernel_traits_baseILj1280EfffffjLj128EEEEELb0ELb0ELb1ELb0EEEvNS_9FwdParamsE,"ax",@progbits
	.align	128
        .global         _ZN10layer_norm13ln_fwd_kernelINS_13Kernel_traitsIfffffjLj1280ELj1ELj4ELj1ELj16ENS_18Kernel_traits_baseILj1280EfffffjLj128EEEEELb0ELb0ELb1ELb0EEEvNS_9FwdParamsE
        .type           _ZN10layer_norm13ln_fwd_kernelINS_13Kernel_traitsIfffffjLj1280ELj1ELj4ELj1ELj16ENS_18Kernel_traits_baseILj1280EfffffjLj128EEEEELb0ELb0ELb1ELb0EEEvNS_9FwdParamsE,@function
        .size           _ZN10layer_norm13ln_fwd_kernelINS_13Kernel_traitsIfffffjLj1280ELj1ELj4ELj1ELj16ENS_18Kernel_traits_baseILj1280EfffffjLj128EEEEELb0ELb0ELb1ELb0EEEvNS_9FwdParamsE,(.L_x_37512 - _ZN10layer_norm13ln_fwd_kernelINS_13Kernel_traitsIfffffjLj1280ELj1ELj4ELj1ELj16ENS_18Kernel_traits_baseILj1280EfffffjLj128EEEEELb0ELb0ELb1ELb0EEEvNS_9FwdParamsE)
        .other          _ZN10layer_norm13ln_fwd_kernelINS_13Kernel_traitsIfffffjLj1280ELj1ELj4ELj1ELj16ENS_18Kernel_traits_baseILj1280EfffffjLj128EEEEELb0ELb0ELb1ELb0EEEvNS_9FwdParamsE,@"STO_CUDA_ENTRY STV_DEFAULT"
_ZN10layer_norm13ln_fwd_kernelINS_13Kernel_traitsIfffffjLj1280ELj1ELj4ELj1ELj16ENS_18Kernel_traits_baseILj1280EfffffjLj128EEEEELb0ELb0ELb1ELb0EEEvNS_9FwdParamsE:
.text._ZN10layer_norm13ln_fwd_kernelINS_13Kernel_traitsIfffffjLj1280ELj1ELj4ELj1ELj16ENS_18Kernel_traits_baseILj1280EfffffjLj128EEEEELb0ELb0ELb1ELb0EEEvNS_9FwdParamsE:
        /* <DEDUP_REMOVED lines=34> */
.L_x_33769:
[----:B------:R-:W-:Y:S05]  /*0220*/  BSYNC B0 ;  /* 0x0000000000007941 */ /* 0x000fea0003800000 */
.L_x_33768:
        /* <DEDUP_REMOVED lines=14> */
.L_x_33771:
[----:B------:R-:W-:Y:S05]  /*0310*/  BSYNC B0 ;  /* 0x0000000000007941 */ /* 0x000fea0003800000 */
.L_x_33770:
        /* <DEDUP_REMOVED lines=14> */
.L_x_33773:
[----:B------:R-:W-:Y:S05]  /*0400*/  BSYNC B0 ;  /* 0x0000000000007941 */ /* 0x000fea0003800000 */
.L_x_33772:
        /* <DEDUP_REMOVED lines=14> */
.L_x_33775:
[----:B------:R-:W-:Y:S05]  /*04f0*/  BSYNC B0 ;  /* 0x0000000000007941 */ /* 0x000fea0003800000 */
.L_x_33774:
        /* <DEDUP_REMOVED lines=14> */
.L_x_33777:
[----:B------:R-:W-:Y:S05]  /*05e0*/  BSYNC B0 ;  /* 0x0000000000007941 */ /* 0x000fea0003800000 */
.L_x_33776:
[----:B------:R-:W-:Y:S01]  /*05f0*/  ISETP.GE.U32.AND P1, PT, R3, 0xc0, PT ;  /* 0x000000c00300780c */ /* 0x000fe20003f26070 */
[----:B------:R-:W-:Y:S03]  /*0600*/  BSSY B0, `(.L_x_33778) ;  /* 0x000000f000007945 */ /* 0x000fe60003800000 */
[----:B------:R-:W-:-:S09]  /*0610*/  P2R R141, PR, RZ, 0x2 ;  /* 0x00000002ff8d7803 */ /* 0x000fd20000000000 */
[----:B------:R-:W-:Y:S05]  /*0620*/  @!P1 BRA `(.L_x_33779) ;  /* 0x0000000000309947 */ /* 0x000fea0003800000 */
[----:B-1234-:R-:W1:Y:S01]  /*0630*/  LDC.64 R6, c[0x0][0x260] ;  /* 0x00009800ff067b82 */ /* 0x01ee620000000a00 */
        /* <DEDUP_REMOVED lines=11> */
.L_x_33779:
[----:B------:R-:W-:Y:S05]  /*06f0*/  BSYNC B0 ;  /* 0x0000000000007941 */ /* 0x000fea0003800000 */
.L_x_33778:
[----:B------:R-:W-:Y:S01]  /*0700*/  ISETP.GE.U32.AND P1, PT, R3, 0xe0, PT ;  /* 0x000000e00300780c */ /* 0x000fe20003f26070 */
[----:B------:R-:W-:Y:S01]  /*0710*/  BSSY B0, `(.L_x_33780) ;  /* 0x0000011000007945 */ /* 0x000fe20003800000 */
[----:B01234-:R-:W-:Y:S02]  /*0720*/  SHF.R.U32.HI R4, RZ, 0x5, R0 ;  /* 0x00000005ff047819 */ /* 0x01ffe40000011600 */
[----:B------:R-:W-:Y:S02]  /*0730*/  P2R R140, PR, RZ, 0x2 ;  /* 0x00000002ff8c7803 */ /* 0x000fe40000000000 */
[----:B------:R-:W-:-:S07]  /*0740*/  LEA R90, R57, R4, 0x2 ;  /* 0x00000004395a7211 */ /* 0x000fce00078e10ff */
        /* <DEDUP_REMOVED lines=13> */
.L_x_33781:
[----:B------:R-:W-:Y:S05]  /*0820*/  BSYNC B0 ;  /* 0x0000000000007941 */ /* 0x000fea0003800000 */
.L_x_33780:
        /* <DEDUP_REMOVED lines=14> */
[----:B------:R-:W5:Y:S01]  /*0910*/  LDG.E.128 R68, desc[UR4][R68.64] ;  /* 0x0000000444447981 */ /* 0x000f62000c1e1d00 */
[----:B------:R-:W-:-:S07]  /*0920*/  IADD3 R87, R87, 0x20, RZ ;  /* 0x0000002057577810 */ /* 0x000fce0007ffe0ff */
.L_x_33783:
[----:B------:R-:W-:Y:S05]  /*0930*/  BSYNC B0 ;  /* 0x0000000000007941 */ /* 0x000fea0003800000 */
.L_x_33782:
        /* <DEDUP_REMOVED lines=16> */
.L_x_33785:
[----:B------:R-:W-:Y:S05]  /*0a40*/  BSYNC B0 ;  /* 0x0000000000007941 */ /* 0x000fea0003800000 */
.L_x_33784:
[----:B------:R-:W-:Y:S01]  /*0a50*/  ISETP.GE.U32.AND P1, PT, R3, 0x140, PT ;  /* 0x000001400300780c */ /* 0x000fe20003f26070 */
[----:B------:R-:W-:Y:S03]  /*0a60*/  BSSY B0, `(.L_x_33786) ;  /* 0x000000e000007945 */ /* 0x000fe60003800000 */
[----:B------:R-:W-:-:S09]  /*0a70*/  P2R R7, PR, RZ, 0x2 ;  /* 0x00000002ff077803 */ /* 0x000fd20000000000 */
[----:B------:R-:W-:Y:S05]  /*0a80*/  @!P1 BRA `(.L_x_33787) ;  /* 0x00000000002c9947 */ /* 0x000fea0003800000 */
[----:B------:R-:W1:Y:S01]  /*0a90*/  LDC.64 R84, c[0x0][0x260] ;  /* 0x00009800ff547b82 */ /* 0x000e620000000a00 */
[----:B------:R-:W-:Y:S01]  /*0aa0*/  ULDC.64 UR6, c[0x0][0x2c8] ;  /* 0x0000b20000067ab9 */ /* 0x000fe20000000a00 */
[----:B------:R-:W-:Y:S02]  /*0ab0*/  CS2R R82, SRZ ;  /* 0x0000000000527805 */ /* 0x000fe4000001ff00 */
[----:B------:R-:W-:Y:S02]  /*0ac0*/  ISETP.NE.U32.AND P1, PT, RZ, UR6, PT ;  /* 0x00000006ff007c0c */ /* 0x000fe4000bf25070 */
[----:B0-----:R-:W-:Y:S02]  /*0ad0*/  CS2R R80, SRZ ;  /* 0x0000000000507805 */ /* 0x001fe4000001ff00 */
[----:B------:R-:W-:-:S13]  /*0ae0*/  ISETP.NE.AND.EX P1, PT, RZ, UR7, PT, P1 ;  /* 0x00000007ff007c0c */ /* 0x000fda000bf25310 */
[C---:B------:R-:W-:Y:S01]  /*0af0*/  @P1 LEA R88, P2, R87.reuse, UR6, 0x4 ;  /* 0x0000000657581c11 */ /* 0x040fe2000f8420ff */
[----:B-1----:R-:W-:-:S03]  /*0b00*/  IMAD.WIDE.U32 R84, R87, 0x10, R84 ;  /* 0x0000001057547825 */ /* 0x002fc600078e0054 */
[----:B------:R-:W-:-:S05]  /*0b10*/  @P1 LEA.HI.X R89, R87, UR7, RZ, 0x4, P2 ;  /* 0x0000000757591c11 */ /* 0x000fca00090f24ff */
[----:B------:R1:W5:Y:S04]  /*0b20*/  @P1 LDG.E.128 R80, desc[UR4][R88.64] ;  /* 0x0000000458501981 */ /* 0x000368000c1e1d00 */
[----:B------:R-:W5:Y:S02]  /*0b30*/  LDG.E.128 R84, desc[UR4][R84.64] ;  /* 0x0000000454547981 */ /* 0x000f64000c1e1d00 */
.L_x_33787:
[----:B------:R-:W-:Y:S05]  /*0b40*/  BSYNC B0 ;  /* 0x0000000000007941 */ /* 0x000fea0003800000 */
.L_x_33786:
[----:B------:R-:W-:Y:S02]  /*0b50*/  ULDC UR6, c[0x0][0x214] ;  /* 0x0000850000067ab9 */ /* 0x000fe40000000800 */
[----:B------:R-:W-:-:S13]  /*0b60*/  ISETP.GE.AND P1, PT, R90, UR6, PT ;  /* 0x000000065a007c0c */ /* 0x000fda000bf26270 */
[----:B------:R-:W-:Y:S05]  /*0b70*/  @P1 EXIT ;  /* 0x000000000000194d */ /* 0x000fea0003800000 */
[----:B------:R-:W-:Y:S01]  /*0b80*/  ULDC.U8 UR6, c[0x0][0x2a0] ;  /* 0x0000a80000067ab9 */ /* 0x000fe20000000000 */
[----:B------:R-:W-:Y:S01]  /*0b90*/  MOV R4, R90 ;  /* 0x0000005a00047202 */ /* 0x000fe20000000f00 */
[----:B------:R-:W-:Y:S01]  /*0ba0*/  ULDC UR7, c[0x0][0x29c] ;  /* 0x0000a70000077ab9 */ /* 0x000fe20000000800 */
[----:B------:R-:W-:Y:S01]  /*0bb0*/  ISETP.NE.AND P1, PT, RZ, UR6, PT ;  /* 0x00000006ff007c0c */ /* 0x000fe2000bf25270 */
[----:B------:R-:W-:-:S03]  /*0bc0*/  ULDC UR8, c[0x0][0x2d8] ;  /* 0x0000b60000087ab9 */ /* 0x000fc60000000800 */
[----:B------:R-:W-:-:S09]  /*0bd0*/  P2R R146, PR, RZ, 0x2 ;  /* 0x00000002ff927803 */ /* 0x000fd20000000000 */
.L_x_33909:
[----:B------:R-:W2:Y:S08]  /*0be0*/  LDC.64 R138, c[0x0][0x280] ;  /* 0x0000a000ff8a7b82 */ /* 0x000eb00000000a00 */
[----:B------:R-:W3:Y:S08]  /*0bf0*/  LDC.64 R148, c[0x0][0x288] ;  /* 0x0000a200ff947b82 */ /* 0x000ef00000000a00 */
[----:B------:R-:W4:Y:S01]  /*0c00*/  LDC R137, c[0x0][0x218] ;  /* 0x00008600ff897b82 */ /* 0x000f220000000800 */
[----:B--2---:R-:W-:-:S06]  /*0c10*/  IMAD.WIDE R138, R4, 0x4, R138 ;  /* 0x00000004048a7825 */ /* 0x004fcc00078e028a */
[----:B------:R2:W2:Y:S01]  /*0c20*/  LDG.E R138, desc[UR4][R138.64] ;  /* 0x000000048a8a7981 */ /* 0x0004a2000c1e1900 */
[----:B---3--:R-:W-:-:S05]  /*0c30*/  IMAD.WIDE R148, R4, 0x4, R148 ;  /* 0x0000000404947825 */ /* 0x008fca00078e0294 */
[----:B-----5:R3:W5:Y:S01]  /*0c40*/  LDG.E R136, desc[UR4][R148.64] ;  /* 0x0000000494887981 */ /* 0x020762000c1e1900 */
[----:B------:R-:W-:Y:S01]  /*0c50*/  BSSY B0, `(.L_x_33788) ;  /* 0x000003e000007945 */ /* 0x000fe20003800000 */
[----:B----4-:R-:W-:Y:S01]  /*0c60*/  IMAD R147, R4, R137, RZ ;  /* 0x0000008904937224 */ /* 0x010fe200078e02ff */
[----:B--2---:R-:W-:Y:S02]  /*0c70*/  SHF.R.S32.HI R139, RZ, 0x1f, R4 ;  /* 0x0000001fff8b7819 */ /* 0x004fe40000011404 */
[----:B------:R-:W-:-:S13]  /*0c80*/  ISETP.GE.AND P1, PT, R138, 0x1, PT ;  /* 0x000000018a00780c */ /* 0x000fda0003f26270 */
        /* <DEDUP_REMOVED lines=8> */
[----:B------:R-:W-:-:S04]  /*0d10*/  @P1 LOP3.LUT R2, R0, 0x1f, RZ, 0xc0, !PT ;  /* 0x0000001f00021812 */ /* 0x000fc800078ec0ff */
[----:B------:R-:W-:Y:S01]  /*0d20*/  @P1 LEA.HI.SX32 R150, R151, R2, 0x1e ;  /* 0x0000000297961211 */ /* 0x000fe200078ff2ff */
[----:B0--3--:R-:W-:Y:S06]  /*0d30*/  @!P0 BRA `(.L_x_33789) ;  /* 0x0000000000bc8947 */ /* 0x009fec0003800000 */
[----:B------:R-:W2:Y:S02]  /*0d40*/  LDC.64 R148, c[0x0][0x230] ;  /* 0x00008c00ff947b82 */ /* 0x000ea40000000a00 */
[----:B--2---:R-:W-:-:S04]  /*0d50*/  ISETP.NE.U32.AND P2, PT, R148, RZ, PT ;  /* 0x000000ff9400720c */ /* 0x004fc80003f45070 */
[----:B------:R-:W-:-:S13]  /*0d60*/  ISETP.NE.AND.EX P2, PT, R149, RZ, PT, P2 ;  /* 0x000000ff9500720c */ /* 0x000fda0003f45320 */
[----:B------:R-:W2:Y:S02]  /*0d70*/  @P2 LDC.64 R92, c[0x0][0x230] ;  /* 0x00008c00ff5c2b82 */ /* 0x000ea40000000a00 */
[----:B--2---:R-:W-:-:S05]  /*0d80*/  @P2 IMAD.WIDE.U32 R152, R147, 0x10, R92 ;  /* 0x0000001093982825 */ /* 0x004fca00078e005c */
[----:B-1----:R-:W2:Y:S01]  /*0d90*/  @P2 LDG.E.128 R88, desc[UR4][R152.64] ;  /* 0x0000000498582981 */ /* 0x002ea2000c1e1d00 */
        /* <DEDUP_REMOVED lines=12> */
[----:B------:R-:W1:Y:S01]  /*0e60*/  @P1 LDC.64 R148, c[0x0][0x220] ;  /* 0x00008800ff941b82 */ /* 0x000e620000000a00 */
[----:B------:R-:W-:Y:S01]  /*0e70*/  BSSY B1, `(.L_x_33790) ;  /* 0x0000007000017945 */ /* 0x000fe20003800000 */
[----:B------:R-:W-:Y:S01]  /*0e80*/  @!P3 FSEL R95, R91, RZ, P4 ;  /* 0x000000ff5b5fb208 */ /* 0x000fe20002000000 */
[----:B-1----:R-:W-:-:S05]  /*0e90*/  @P1 IMAD.WIDE.U32 R148, R150, 0x10, R148 ;  /* 0x0000001096941825 */ /* 0x002fca00078e0094 */
[----:B------:R1:W5:Y:S01]  /*0ea0*/  @P1 LDG.E.128 R96, desc[UR4][R148.64] ;  /* 0x0000000494601981 */ /* 0x000362000c1e1d00 */
[----:B------:R-:W-:Y:S05]  /*0eb0*/  @!P3 BRA `(.L_x_33791) ;  /* 0x000000000008b947 */ /* 0x000fea0003800000 */
[----:B-----5:R-:W-:-:S04]  /*0ec0*/  FMUL.FTZ R92, R96, UR7 ;  /* 0x00000007605c7c20 */ /* 0x020fc80008410000 */
[----:B------:R-:W-:-:S07]  /*0ed0*/  @P2 FADD.FTZ R92, R88, R92 ;  /* 0x0000005c585c2221 */ /* 0x000fce0000010000 */
.L_x_33791:
[----:B------:R-:W-:Y:S05]  /*0ee0*/  BSYNC B1 ;  /* 0x0000000000017941 */ /* 0x000fea0003800000 */
.L_x_33790:
[----:B------:R-:W-:Y:S04]  /*0ef0*/  BSSY B1, `(.L_x_33792) ;  /* 0x0000004000017945 */ /* 0x000fe80003800000 */
[----:B------:R-:W-:Y:S05]  /*0f00*/  @!P3 BRA `(.L_x_33793) ;  /* 0x000000000008b947 */ /* 0x000fea0003800000 */
[----:B-----5:R-:W-:-:S04]  /*0f10*/  FMUL.FTZ R93, R97, UR7 ;  /* 0x00000007615d7c20 */ /* 0x020fc80008410000 */
[----:B------:R-:W-:-:S07]  /*0f20*/  @P2 FADD.FTZ R93, R89, R93 ;  /* 0x0000005d595d2221 */ /* 0x000fce0000010000 */
.L_x_33793:
[----:B------:R-:W-:Y:S05]  /*0f30*/  BSYNC B1 ;  /* 0x0000000000017941 */ /* 0x000fea0003800000 */
.L_x_33792:
[----:B------:R-:W-:Y:S04]  /*0f40*/  BSSY B1, `(.L_x_33794) ;  /* 0x0000004000017945 */ /* 0x000fe80003800000 */
[----:B------:R-:W-:Y:S05]  /*0f50*/  @!P3 BRA `(.L_x_33795) ;  /* 0x000000000008b947 */ /* 0x000fea0003800000 */
[----:B-----5:R-:W-:-:S04]  /*0f60*/  FMUL.FTZ R94, R98, UR7 ;  /* 0x00000007625e7c20 */ /* 0x020fc80008410000 */
[----:B------:R-:W-:-:S07]  /*0f70*/  @P2 FADD.FTZ R94, R90, R94 ;  /* 0x0000005e5a5e2221 */ /* 0x000fce0000010000 */
.L_x_33795:
[----:B------:R-:W-:Y:S05]  /*0f80*/  BSYNC B1 ;  /* 0x0000000000017941 */ /* 0x000fea0003800000 */
.L_x_33794:
[----:B------:R-:W-:Y:S04]  /*0f90*/  BSSY B1, `(.L_x_33796) ;  /* 0x0000004000017945 */ /* 0x000fe80003800000 */
[----:B------:R-:W-:Y:S05]  /*0fa0*/  @!P3 BRA `(.L_x_33797) ;  /* 0x000000000008b947 */ /* 0x000fea0003800000 */
[----:B-----5:R-:W-:-:S04]  /*0fb0*/  FMUL.FTZ R95, R99, UR7 ;  /* 0x00000007635f7c20 */ /* 0x020fc80008410000 */
[----:B------:R-:W-:-:S07]  /*0fc0*/  @P2 FADD.FTZ R95, R91, R95 ;  /* 0x0000005f5b5f2221 */ /* 0x000fce0000010000 */
.L_x_33797:
[----:B------:R-:W-:Y:S05]  /*0fd0*/  BSYNC B1 ;  /* 0x0000000000017941 */ /* 0x000fea0003800000 */
.L_x_33796:
[----:B-1----:R-:W1:Y:S01]  /*0fe0*/  LDC.64 R148, c[0x0][0x238] ;  /* 0x00008e00ff947b82 */ /* 0x002e620000000a00 */
[----:B------:R-:W-:Y:S01]  /*0ff0*/  IADD3 R150, R150, 0x20, RZ ;  /* 0x0000002096967810 */ /* 0x000fe20007ffe0ff */
[C---:B-1----:R-:W-:Y:S01]  /*1000*/  IMAD.WIDE.U32 R148, R147.reuse, 0x10, R148 ;  /* 0x0000001093947825 */ /* 0x042fe200078e0094 */
[----:B------:R-:W-:-:S04]  /*1010*/  IADD3 R147, R147, 0x20, RZ ;  /* 0x0000002093937810 */ /* 0x000fc80007ffe0ff */
[----:B------:R2:W-:Y:S03]  /*1020*/  STG.E.128 desc[UR4][R148.64], R92 ;  /* 0x0000005c94007986 */ /* 0x0005e6000c101d04 */
.L_x_33789:
[----:B------:R-:W-:Y:S05]  /*1030*/  BSYNC B0 ;  /* 0x0000000000007941 */ /* 0x000fea0003800000 */
.L_x_33788:
[----:B------:R-:W-:Y:S01]  /*1040*/  ISETP.NE.AND P2, PT, R145, RZ, PT ;  /* 0x000000ff9100720c */ /* 0x000fe20003f45270 */
[----:B------:R-:W-:-:S12]  /*1050*/  BSSY B0, `(.L_x_33798) ;  /* 0x0000031000007945 */ /* 0x000fd80003800000 */
[----:B------:R-:W-:Y:S05]  /*1060*/  @!P2 BRA `(.L_x_33799) ;  /* 0x0000000000bca947 */ /* 0x000fea0003800000 */
[----:B--2---:R-:W2:Y:S02]  /*1070*/  LDC.64 R148, c[0x0][0x230] ;  /* 0x00008c00ff947b82 */ /* 0x004ea40000000a00 */
        /* <DEDUP_REMOVED lines=21> */
[----:B-----5:R1:W5:Y:S01]  /*11d0*/  @P1 LDG.E.128 R96, desc[UR4][R148.64] ;  /* 0x0000000494601981 */ /* 0x020362000c1e1d00 */
[----:B------:R-:W-:Y:S05]  /*11e0*/  @!P3 BRA `(.L_x_33801) ;  /* 0x000000000008b947 */ /* 0x000fea0003800000 */
[----:B-----5:R-:W-:-:S04]  /*11f0*/  FMUL.FTZ R100, R96, UR7 ;  /* 0x0000000760647c20 */ /* 0x020fc80008410000 */
[----:B------:R-:W-:-:S07]  /*1200*/  @P2 FADD.FTZ R100, R88, R100 ;  /* 0x0000006458642221 */ /* 0x000fce0000010000 */
.L_x_33801:
[----:B------:R-:W-:Y:S05]  /*1210*/  BSYNC B1 ;  /* 0x0000000000017941 */ /* 0x000fea0003800000 */
.L_x_33800:
[----:B------:R-:W-:Y:S04]  /*1220*/  BSSY B1, `(.L_x_33802) ;  /* 0x0000004000017945 */ /* 0x000fe80003800000 */
[----:B------:R-:W-:Y:S05]  /*1230*/  @!P3 BRA `(.L_x_33803) ;  /* 0x000000000008b947 */ /* 0x000fea0003800000 */
[----:B-----5:R-:W-:-:S04]  /*1240*/  FMUL.FTZ R101, R97, UR7 ;  /* 0x0000000761657c20 */ /* 0x020fc80008410000 */
[----:B------:R-:W-:-:S07]  /*1250*/  @P2 FADD.FTZ R101, R89, R101 ;  /* 0x0000006559652221 */ /* 0x000fce0000010000 */
.L_x_33803:
[----:B------:R-:W-:Y:S05]  /*1260*/  BSYNC B1 ;  /* 0x0000000000017941 */ /* 0x000fea0003800000 */
.L_x_33802:
[----:B------:R-:W-:Y:S04]  /*1270*/  BSSY B1, `(.L_x_33804) ;  /* 0x0000004000017945 */ /* 0x000fe80003800000 */
[----:B------:R-:W-:Y:S05]  /*1280*/  @!P3 BRA `(.L_x_33805) ;  /* 0x000000000008b947 */ /* 0x000fea0003800000 */
[----:B-----5:R-:W-:-:S04]  /*1290*/  FMUL.FTZ R102, R98, UR7 ;  /* 0x0000000762667c20 */ /* 0x020fc80008410000 */
[----:B------:R-:W-:-:S07]  /*12a0*/  @P2 FADD.FTZ R102, R90, R102 ;  /* 0x000000665a662221 */ /* 0x000fce0000010000 */
.L_x_33805:
[----:B------:R-:W-:Y:S05]  /*12b0*/  BSYNC B1 ;  /* 0x0000000000017941 */ /* 0x000fea0003800000 */
.L_x_33804:
[----:B------:R-:W-:Y:S04]  /*12c0*/  BSSY B1, `(.L_x_33806) ;  /* 0x0000004000017945 */ /* 0x000fe80003800000 */
[----:B------:R-:W-:Y:S05]  /*12d0*/  @!P3 BRA `(.L_x_33807) ;  /* 0x000000000008b947 */ /* 0x000fea0003800000 */
[----:B-----5:R-:W-:-:S04]  /*12e0*/  FMUL.FTZ R103, R99, UR7 ;  /* 0x0000000763677c20 */ /* 0x020fc80008410000 */
[----:B------:R-:W-:-:S07]  /*12f0*/  @P2 FADD.FTZ R103, R91, R103 ;  /* 0x000000675b672221 */ /* 0x000fce0000010000 */
.L_x_33807:
[----:B------:R-:W-:Y:S05]  /*1300*/  BSYNC B1 ;  /* 0x0000000000017941 */ /* 0x000fea0003800000 */
.L_x_33806:
[----:B-1----:R-:W1:Y:S01]  /*1310*/  LDC.64 R148, c[0x0][0x238] ;  /* 0x00008e00ff947b82 */ /* 0x002e620000000a00 */
[----:B------:R-:W-:Y:S01]  /*1320*/  IADD3 R150, R150, 0x20, RZ ;  /* 0x0000002096967810 */ /* 0x000fe20007ffe0ff */
[C---:B-1----:R-:W-:Y:S01]  /*1330*/  IMAD.WIDE.U32 R148, R147.reuse, 0x10, R148 ;  /* 0x0000001093947825 */ /* 0x042fe200078e0094 */
[----:B------:R-:W-:-:S04]  /*1340*/  IADD3 R147, R147, 0x20, RZ ;  /* 0x0000002093937810 */ /* 0x000fc80007ffe0ff */
[----:B------:R3:W-:Y:S03]  /*1350*/  STG.E.128 desc[UR4][R148.64], R100 ;  /* 0x0000006494007986 */ /* 0x0007e6000c101d04 */
.L_x_33799:
[----:B------:R-:W-:Y:S05]  /*1360*/  BSYNC B0 ;  /* 0x0000000000007941 */ /* 0x000fea0003800000 */
.L_x_33798:
[----:B------:R-:W-:Y:S01]  /*1370*/  ISETP.NE.AND P2, PT, R144, RZ, PT ;  /* 0x000000ff9000720c */ /* 0x000fe20003f45270 */
[----:B------:R-:W-:-:S12]  /*1380*/  BSSY B0, `(.L_x_33808) ;  /* 0x0000031000007945 */ /* 0x000fd80003800000 */
[----:B------:R-:W-:Y:S05]  /*1390*/  @!P2 BRA `(.L_x_33809) ;  /* 0x0000000000bca947 */ /* 0x000fea0003800000 */
[----:B--23--:R-:W2:Y:S02]  /*13a0*/  LDC.64 R148, c[0x0][0x230] ;  /* 0x00008c00ff947b82 */ /* 0x00cea40000000a00 */
        /* <DEDUP_REMOVED lines=25> */
.L_x_33811:
[----:B------:R-:W-:Y:S05]  /*1540*/  BSYNC B1 ;  /* 0x0000000000017941 */ /* 0x000fea0003800000 */
.L_x_33810:
[----:B------:R-:W-:Y:S04]  /*1550*/  BSSY B1, `(.L_x_33812) ;  /* 0x0000004000017945 */ /* 0x000fe80003800000 */
[----:B------:R-:W-:Y:S05]  /*1560*/  @!P3 BRA `(.L_x_33813) ;  /* 0x000000000008b947 */ /* 0x000fea0003800000 */
[----:B-----5:R-:W-:-:S04]  /*1570*/  FMUL.FTZ R105, R97, UR7 ;  /* 0x0000000761697c20 */ /* 0x020fc80008410000 */
[----:B------:R-:W-:-:S07]  /*1580*/  @P2 FADD.FTZ R105, R89, R105 ;  /* 0x0000006959692221 */ /* 0x000fce0000010000 */
.L_x_33813:
[----:B------:R-:W-:Y:S05]  /*1590*/  BSYNC B1 ;  /* 0x0000000000017941 */ /* 0x000fea0003800000 */
.L_x_33812:
[----:B------:R-:W-:Y:S04]  /*15a0*/  BSSY B1, `(.L_x_33814) ;  /* 0x0000004000017945 */ /* 0x000fe80003800000 */
[----:B------:R-:W-:Y:S05]  /*15b0*/  @!P3 BRA `(.L_x_33815) ;  /* 0x000000000008b947 */ /* 0x000fea0003800000 */
[----:B-----5:R-:W-:-:S04]  /*15c0*/  FMUL.FTZ R106, R98, UR7 ;  /* 0x00000007626a7c20 */ /* 0x020fc80008410000 */
[----:B------:R-:W-:-:S07]  /*15d0*/  @P2 FADD.FTZ R106, R90, R106 ;  /* 0x0000006a5a6a2221 */ /* 0x000fce0000010000 */
.L_x_33815:
[----:B------:R-:W-:Y:S05]  /*15e0*/  BSYNC B1 ;  /* 0x0000000000017941 */ /* 0x000fea0003800000 */
.L_x_33814:
[----:B------:R-:W-:Y:S04]  /*15f0*/  BSSY B1, `(.L_x_33816) ;  /* 0x0000004000017945 */ /* 0x000fe80003800000 */
[----:B------:R-:W-:Y:S05]  /*1600*/  @!P3 BRA `(.L_x_33817) ;  /* 0x000000000008b947 */ /* 0x000fea0003800000 */
[----:B-----5:R-:W-:-:S04]  /*1610*/  FMUL.FTZ R107, R99, UR7 ;  /* 0x00000007636b7c20 */ /* 0x020fc80008410000 */
[----:B------:R-:W-:-:S07]  /*1620*/  @P2 FADD.FTZ R107, R91, R107 ;  /* 0x0000006b5b6b2221 */ /* 0x000fce0000010000 */
.L_x_33817:
[----:B------:R-:W-:Y:S05]  /*1630*/  BSYNC B1 ;  /* 0x0000000000017941 */ /* 0x000fea0003800000 */
.L_x_33816:
[----:B-1----:R-:W1:Y:S01]  /*1640*/  LDC.64 R148, c[0x0][0x238] ;  /* 0x00008e00ff947b82 */ /* 0x002e620000000a00 */
[----:B------:R-:W-:Y:S01]  /*1650*/  IADD3 R150, R150, 0x20, RZ ;  /* 0x0000002096967810 */ /* 0x000fe20007ffe0ff */
[C---:B-1----:R-:W-:Y:S01]  /*1660*/  IMAD.WIDE.U32 R148, R147.reuse, 0x10, R148 ;  /* 0x0000001093947825 */ /* 0x042fe200078e0094 */
[----:B------:R-:W-:-:S04]  /*1670*/  IADD3 R147, R147, 0x20, RZ ;  /* 0x0000002093937810 */ /* 0x000fc80007ffe0ff */
[----:B------:R4:W-:Y:S03]  /*1680*/  STG.E.128 desc[UR4][R148.64], R104 ;  /* 0x0000006894007986 */ /* 0x0009e6000c101d04 */
.L_x_33809:
[----:B------:R-:W-:Y:S05]  /*1690*/  BSYNC B0 ;  /* 0x0000000000007941 */ /* 0x000fea0003800000 */
.L_x_33808:
[----:B------:R-:W-:Y:S01]  /*16a0*/  ISETP.NE.AND P2, PT, R143, RZ, PT ;  /* 0x000000ff8f00720c */ /* 0x000fe20003f45270 */
[----:B------:R-:W-:-:S12]  /*16b0*/  BSSY B0, `(.L_x_33818) ;  /* 0x0000031000007945 */ /* 0x000fd80003800000 */
[----:B------:R-:W-:Y:S05]  /*16c0*/  @!P2 BRA `(.L_x_33819) ;  /* 0x0000000000bca947 */ /* 0x000fea0003800000 */
[----:B--234-:R-:W2:Y:S02]  /*16d0*/  LDC.64 R148, c[0x0][0x230] ;  /* 0x00008c00ff947b82 */ /* 0x01cea40000000a00 */
        /* <DEDUP_REMOVED lines=25> */
.L_x_33821:
[----:B------:R-:W-:Y:S05]  /*1870*/  BSYNC B1 ;  /* 0x0000000000017941 */ /* 0x000fea0003800000 */
.L_x_33820:
[----:B------:R-:W-:Y:S04]  /*1880*/  BSSY B1, `(.L_x_33822) ;  /* 0x0000004000017945 */ /* 0x000fe80003800000 */
[----:B------:R-:W-:Y:S05]  /*1890*/  @!P3 BRA `(.L_x_33823) ;  /* 0x000000000008b947 */ /* 0x000fea0003800000 */
[----:B-----5:R-:W-:-:S04]  /*18a0*/  FMUL.FTZ R109, R97, UR7 ;  /* 0x00000007616d7c20 */ /* 0x020fc80008410000 */
[----:B------:R-:W-:-:S07]  /*18b0*/  @P2 FADD.FTZ R109, R89, R109 ;  /* 0x0000006d596d2221 */ /* 0x000fce0000010000 */
.L_x_33823:
[----:B------:R-:W-:Y:S05]  /*18c0*/  BSYNC B1 ;  /* 0x0000000000017941 */ /* 0x000fea0003800000 */
.L_x_33822:
[----:B------:R-:W-:Y:S04]  /*18d0*/  BSSY B1, `(.L_x_33824) ;  /* 0x0000004000017945 */ /* 0x000fe80003800000 */
[----:B------:R-:W-:Y:S05]  /*18e0*/  @!P3 BRA `(.L_x_33825) ;  /* 0x000000000008b947 */ /* 0x000fea0003800000 */
[----:B-----5:R-:W-:-:S04]  /*18f0*/  FMUL.FTZ R110, R98, UR7 ;  /* 0x00000007626e7c20 */ /* 0x020fc80008410000 */
[----:B------:R-:W-:-:S07]  /*1900*/  @P2 FADD.FTZ R110, R90, R110 ;  /* 0x0000006e5a6e2221 */ /* 0x000fce0000010000 */
.L_x_33825:
[----:B------:R-:W-:Y:S05]  /*1910*/  BSYNC B1 ;  /* 0x0000000000017941 */ /* 0x000fea0003800000 */
.L_x_33824:
[----:B------:R-:W-:Y:S04]  /*1920*/  BSSY B1, `(.L_x_33826) ;  /* 0x0000004000017945 */ /* 0x000fe80003800000 */
[----:B------:R-:W-:Y:S05]  /*1930*/  @!P3 BRA `(.L_x_33827) ;  /* 0x000000000008b947 */ /* 0x000fea0003800000 */
[----:B-----5:R-:W-:-:S04]  /*1940*/  FMUL.FTZ R111, R99, UR7 ;  /* 0x00000007636f7c20 */ /* 0x020fc80008410000 */
[----:B------:R-:W-:-:S07]  /*1950*/  @P2 FADD.FTZ R111, R91, R111 ;  /* 0x0000006f5b6f2221 */ /* 0x000fce0000010000 */
.L_x_33827:
[----:B------:R-:W-:Y:S05]  /*1960*/  BSYNC B1 ;  /* 0x0000000000017941 */ /* 0x000fea0003800000 */
.L_x_33826:
[----:B-1----:R-:W1:Y:S01]  /*1970*/  LDC.64 R148, c[0x0][0x238] ;  /* 0x00008e00ff947b82 */ /* 0x002e620000000a00 */
[----:B------:R-:W-:Y:S01]  /*1980*/  IADD3 R150, R150, 0x20, RZ ;  /* 0x0000002096967810 */ /* 0x000fe20007ffe0ff */
[C---:B-1----:R-:W-:Y:S01]  /*1990*/  IMAD.WIDE.U32 R148, R147.reuse, 0x10, R148 ;  /* 0x0000001093947825 */ /* 0x042fe200078e0094 */
[----:B------:R-:W-:-:S04]  /*19a0*/  IADD3 R147, R147, 0x20, RZ ;  /* 0x0000002093937810 */ /* 0x000fc80007ffe0ff */
[----:B------:R1:W-:Y:S03]  /*19b0*/  STG.E.128 desc[UR4][R148.64], R108 ;  /* 0x0000006c94007986 */ /* 0x0003e6000c101d04 */
.L_x_33819:
[----:B------:R-:W-:Y:S05]  /*19c0*/  BSYNC B0 ;  /* 0x0000000000007941 */ /* 0x000fea0003800000 */
.L_x_33818:
[----:B------:R-:W-:Y:S01]  /*19d0*/  ISETP.NE.AND P2, PT, R142, RZ, PT ;  /* 0x000000ff8e00720c */ /* 0x000fe20003f45270 */
[----:B------:R-:W-:-:S12]  /*19e0*/  BSSY B0, `(.L_x_33828) ;  /* 0x0000031000007945 */ /* 0x000fd80003800000 */
[----:B------:R-:W-:Y:S05]  /*19f0*/  @!P2 BRA `(.L_x_33829) ;  /* 0x0000000000bca947 */ /* 0x000fea0003800000 */
[----:B-1234-:R-:W1:Y:S02]  /*1a00*/  LDC.64 R148, c[0x0][0x230] ;  /* 0x00008c00ff947b82 */ /* 0x01ee640000000a00 */
[----:B-1----:R-:W-:-:S04]  /*1a10*/  ISETP.NE.U32.AND P2, PT, R148, RZ, PT ;  /* 0x000000ff9400720c */ /* 0x002fc80003f45070 */
[----:B------:R-:W-:-:S13]  /*1a20*/  ISETP.NE.AND.EX P2, PT, R149, RZ, PT, P2 ;  /* 0x000000ff9500720c */ /* 0x000fda0003f45320 */
[----:B------:R-:W1:Y:S02]  /*1a30*/  @P2 LDC.64 R152, c[0x0][0x230] ;  /* 0x00008c00ff982b82 */ /* 0x000e640000000a00 */
[----:B-1----:R-:W-:-:S05]  /*1a40*/  @P2 IMAD.WIDE.U32 R152, R147, 0x10, R152 ;  /* 0x0000001093982825 */ /* 0x002fca00078e0098 */
        /* <DEDUP_REMOVED lines=21> */
.L_x_33831:
[----:B------:R-:W-:Y:S05]  /*1ba0*/  BSYNC B1 ;  /* 0x0000000000017941 */ /* 0x000fea0003800000 */
.L_x_33830:
[----:B------:R-:W-:Y:S04]  /*1bb0*/  BSSY B1, `(.L_x_33832) ;  /* 0x0000004000017945 */ /* 0x000fe80003800000 */
[----:B------:R-:W-:Y:S05]  /*1bc0*/  @!P3 BRA `(.L_x_33833) ;  /* 0x000000000008b947 */ /* 0x000fea0003800000 */
[----:B-----5:R-:W-:-:S04]  /*1bd0*/  FMUL.FTZ R113, R97, UR7 ;  /* 0x0000000761717c20 */ /* 0x020fc80008410000 */
[----:B------:R-:W-:-:S07]  /*1be0*/  @P2 FADD.FTZ R113, R89, R113 ;  /* 0x0000007159712221 */ /* 0x000fce0000010000 */
.L_x_33833:
[----:B------:R-:W-:Y:S05]  /*1bf0*/  BSYNC B1 ;  /* 0x0000000000017941 */ /* 0x000fea0003800000 */
.L_x_33832:
[----:B------:R-:W-:Y:S04]  /*1c00*/  BSSY B1, `(.L_x_33834) ;  /* 0x0000004000017945 */ /* 0x000fe80003800000 */
[----:B------:R-:W-:Y:S05]  /*1c10*/  @!P3 BRA `(.L_x_33835) ;  /* 0x000000000008b947 */ /* 0x000fea0003800000 */
[----:B-----5:R-:W-:-:S04]  /*1c20*/  FMUL.FTZ R114, R98, UR7 ;  /* 0x0000000762727c20 */ /* 0x020fc80008410000 */
[----:B------:R-:W-:-:S07]  /*1c30*/  @P2 FADD.FTZ R114, R90, R114 ;  /* 0x000000725a722221 */ /* 0x000fce0000010000 */
.L_x_33835:
[----:B------:R-:W-:Y:S05]  /*1c40*/  BSYNC B1 ;  /* 0x0000000000017941 */ /* 0x000fea0003800000 */
.L_x_33834:
[----:B------:R-:W-:Y:S04]  /*1c50*/  BSSY B1, `(.L_x_33836) ;  /* 0x0000004000017945 */ /* 0x000fe80003800000 */
[----:B------:R-:W-:Y:S05]  /*1c60*/  @!P3 BRA `(.L_x_33837) ;  /* 0x000000000008b947 */ /* 0x000fea0003800000 */
[----:B-----5:R-:W-:-:S04]  /*1c70*/  FMUL.FTZ R115, R99, UR7 ;  /* 0x0000000763737c20 */ /* 0x020fc80008410000 */
[----:B------:R-:W-:-:S07]  /*1c80*/  @P2 FADD.FTZ R115, R91, R115 ;  /* 0x000000735b732221 */ /* 0x000fce0000010000 */
.L_x_33837:
[----:B------:R-:W-:Y:S05]  /*1c90*/  BSYNC B1 ;  /* 0x0000000000017941 */ /* 0x000fea0003800000 */
.L_x_33836:
[----:B-1----:R-:W1:Y:S01]  /*1ca0*/  LDC.64 R148, c[0x0][0x238] ;  /* 0x00008e00ff947b82 */ /* 0x002e620000000a00 */
[----:B------:R-:W-:Y:S01]  /*1cb0*/  IADD3 R150, R150, 0x20, RZ ;  /* 0x0000002096967810 */ /* 0x000fe20007ffe0ff */
[C---:B-1----:R-:W-:Y:S01]  /*1cc0*/  IMAD.WIDE.U32 R148, R147.reuse, 0x10, R148 ;  /* 0x0000001093947825 */ /* 0x042fe200078e0094 */
[----:B------:R-:W-:-:S04]  /*1cd0*/  IADD3 R147, R147, 0x20, RZ ;  /* 0x0000002093937810 */ /* 0x000fc80007ffe0ff */
[----:B------:R1:W-:Y:S03]  /*1ce0*/  STG.E.128 desc[UR4][R148.64], R112 ;  /* 0x0000007094007986 */ /* 0x0003e6000c101d04 */
.L_x_33829:
[----:B------:R-:W-:Y:S05]  /*1cf0*/  BSYNC B0 ;  /* 0x0000000000007941 */ /* 0x000fea0003800000 */
.L_x_33828:
        /* <DEDUP_REMOVED lines=29> */
.L_x_33841:
[----:B------:R-:W-:Y:S05]  /*1ed0*/  BSYNC B1 ;  /* 0x0000000000017941 */ /* 0x000fea0003800000 */
.L_x_33840:
[----:B------:R-:W-:Y:S04]  /*1ee0*/  BSSY B1, `(.L_x_33842) ;  /* 0x0000004000017945 */ /* 0x000fe80003800000 */
[----:B------:R-:W-:Y:S05]  /*1ef0*/  @!P3 BRA `(.L_x_33843) ;  /* 0x000000000008b947 */ /* 0x000fea0003800000 */
[----:B-----5:R-:W-:-:S04]  /*1f00*/  FMUL.FTZ R117, R97, UR7 ;  /* 0x0000000761757c20 */ /* 0x020fc80008410000 */
[----:B------:R-:W-:-:S07]  /*1f10*/  @P2 FADD.FTZ R117, R89, R117 ;  /* 0x0000007559752221 */ /* 0x000fce0000010000 */
.L_x_33843:
[----:B------:R-:W-:Y:S05]  /*1f20*/  BSYNC B1 ;  /* 0x0000000000017941 */ /* 0x000fea0003800000 */
.L_x_33842:
[----:B------:R-:W-:Y:S04]  /*1f30*/  BSSY B1, `(.L_x_33844) ;  /* 0x0000004000017945 */ /* 0x000fe80003800000 */
[----:B------:R-:W-:Y:S05]  /*1f40*/  @!P3 BRA `(.L_x_33845) ;  /* 0x000000000008b947 */ /* 0x000fea0003800000 */
[----:B-----5:R-:W-:-:S04]  /*1f50*/  FMUL.FTZ R118, R98, UR7 ;  /* 0x0000000762767c20 */ /* 0x020fc80008410000 */
[----:B------:R-:W-:-:S07]  /*1f60*/  @P2 FADD.FTZ R118, R90, R118 ;  /* 0x000000765a762221 */ /* 0x000fce0000010000 */
.L_x_33845:
[----:B------:R-:W-:Y:S05]  /*1f70*/  BSYNC B1 ;  /* 0x0000000000017941 */ /* 0x000fea0003800000 */
.L_x_33844:
[----:B------:R-:W-:Y:S04]  /*1f80*/  BSSY B1, `(.L_x_33846) ;  /* 0x0000004000017945 */ /* 0x000fe80003800000 */
[----:B------:R-:W-:Y:S05]  /*1f90*/  @!P3 BRA `(.L_x_33847) ;  /* 0x000000000008b947 */ /* 0x000fea0003800000 */
[----:B-----5:R-:W-:-:S04]  /*1fa0*/  FMUL.FTZ R119, R99, UR7 ;  /* 0x0000000763777c20 */ /* 0x020fc80008410000 */
[----:B------:R-:W-:-:S07]  /*1fb0*/  @P2 FADD.FTZ R119, R91, R119 ;  /* 0x000000775b772221 */ /* 0x000fce0000010000 */
.L_x_33847:
[----:B------:R-:W-:Y:S05]  /*1fc0*/  BSYNC B1 ;  /* 0x0000000000017941 */ /* 0x000fea0003800000 */
.L_x_33846:
[----:B-1----:R-:W1:Y:S01]  /*1fd0*/  LDC.64 R148, c[0x0][0x238] ;  /* 0x00008e00ff947b82 */ /* 0x002e620000000a00 */
[----:B------:R-:W-:Y:S01]  /*1fe0*/  IADD3 R150, R150, 0x20, RZ ;  /* 0x0000002096967810 */ /* 0x000fe20007ffe0ff */
[C---:B-1----:R-:W-:Y:S01]  /*1ff0*/  IMAD.WIDE.U32 R148, R147.reuse, 0x10, R148 ;  /* 0x0000001093947825 */ /* 0x042fe200078e0094 */
[----:B------:R-:W-:-:S04]  /*2000*/  IADD3 R147, R147, 0x20, RZ ;  /* 0x0000002093937810 */ /* 0x000fc80007ffe0ff */
[----:B------:R1:W-:Y:S03]  /*2010*/  STG.E.128 desc[UR4][R148.64], R116 ;  /* 0x0000007494007986 */ /* 0x0003e6000c101d04 */
.L_x_33839:
[----:B------:R-:W-:Y:S05]  /*2020*/  BSYNC B0 ;  /* 0x0000000000007941 */ /* 0x000fea0003800000 */
.L_x_33838:
        /* <DEDUP_REMOVED lines=29> */
.L_x_33851:
[----:B------:R-:W-:Y:S05]  /*2200*/  BSYNC B1 ;  /* 0x0000000000017941 */ /* 0x000fea0003800000 */
.L_x_33850:
[----:B------:R-:W-:Y:S04]  /*2210*/  BSSY B1, `(.L_x_33852) ;  /* 0x0000004000017945 */ /* 0x000fe80003800000 */
[----:B------:R-:W-:Y:S05]  /*2220*/  @!P3 BRA `(.L_x_33853) ;  /* 0x000000000008b947 */ /* 0x000fea0003800000 */
[----:B-----5:R-:W-:-:S04]  /*2230*/  FMUL.FTZ R121, R97, UR7 ;  /* 0x0000000761797c20 */ /* 0x020fc80008410000 */
[----:B------:R-:W-:-:S07]  /*2240*/  @P2 FADD.FTZ R121, R89, R121 ;  /* 0x0000007959792221 */ /* 0x000fce0000010000 */
.L_x_33853:
[----:B------:R-:W-:Y:S05]  /*2250*/  BSYNC B1 ;  /* 0x0000000000017941 */ /* 0x000fea0003800000 */
.L_x_33852:
[----:B------:R-:W-:Y:S04]  /*2260*/  BSSY B1, `(.L_x_33854) ;  /* 0x0000004000017945 */ /* 0x000fe80003800000 */
[----:B------:R-:W-:Y:S05]  /*2270*/  @!P3 BRA `(.L_x_33855) ;  /* 0x000000000008b947 */ /* 0x000fea0003800000 */
[----:B-----5:R-:W-:-:S04]  /*2280*/  FMUL.FTZ R122, R98, UR7 ;  /* 0x00000007627a7c20 */ /* 0x020fc80008410000 */
[----:B------:R-:W-:-:S07]  /*2290*/  @P2 FADD.FTZ R122, R90, R122 ;  /* 0x0000007a5a7a2221 */ /* 0x000fce0000010000 */
.L_x_33855:
[----:B------:R-:W-:Y:S05]  /*22a0*/  BSYNC B1 ;  /* 0x0000000000017941 */ /* 0x000fea0003800000 */
.L_x_33854:
[----:B------:R-:W-:Y:S04]  /*22b0*/  BSSY B1, `(.L_x_33856) ;  /* 0x0000004000017945 */ /* 0x000fe80003800000 */
[----:B------:R-:W-:Y:S05]  /*22c0*/  @!P3 BRA `(.L_x_33857) ;  /* 0x000000000008b947 */ /* 0x000fea0003800000 */
[----:B-----5:R-:W-:-:S04]  /*22d0*/  FMUL.FTZ R123, R99, UR7 ;  /* 0x00000007637b7c20 */ /* 0x020fc80008410000 */
[----:B------:R-:W-:-:S07]  /*22e0*/  @P2 FADD.FTZ R123, R91, R123 ;  /* 0x0000007b5b7b2221 */ /* 0x000fce0000010000 */
.L_x_33857:
[----:B------:R-:W-:Y:S05]  /*22f0*/  BSYNC B1 ;  /* 0x0000000000017941 */ /* 0x000fea0003800000 */
.L_x_33856:
[----:B-1----:R-:W1:Y:S01]  /*2300*/  LDC.64 R148, c[0x0][0x238] ;  /* 0x00008e00ff947b82 */ /* 0x002e620000000a00 */
[----:B------:R-:W-:Y:S01]  /*2310*/  IADD3 R150, R150, 0x20, RZ ;  /* 0x0000002096967810 */ /* 0x000fe20007ffe0ff */
[C---:B-1----:R-:W-:Y:S01]  /*2320*/  IMAD.WIDE.U32 R148, R147.reuse, 0x10, R148 ;  /* 0x0000001093947825 */ /* 0x042fe200078e0094 */
[----:B------:R-:W-:-:S04]  /*2330*/  IADD3 R147, R147, 0x20, RZ ;  /* 0x0000002093937810 */ /* 0x000fc80007ffe0ff */
[----:B------:R1:W-:Y:S03]  /*2340*/  STG.E.128 desc[UR4][R148.64], R120 ;  /* 0x0000007894007986 */ /* 0x0003e6000c101d04 */
.L_x_33849:
[----:B------:R-:W-:Y:S05]  /*2350*/  BSYNC B0 ;  /* 0x0000000000007941 */ /* 0x000fea0003800000 */
.L_x_33848:
        /* <DEDUP_REMOVED lines=29> */
.L_x_33861:
[----:B------:R-:W-:Y:S05]  /*2530*/  BSYNC B1 ;  /* 0x0000000000017941 */ /* 0x000fea0003800000 */
.L_x_33860:
[----:B------:R-:W-:Y:S04]  /*2540*/  BSSY B1, `(.L_x_33862) ;  /* 0x0000004000017945 */ /* 0x000fe80003800000 */
[----:B------:R-:W-:Y:S05]  /*2550*/  @!P3 BRA `(.L_x_33863) ;  /* 0x000000000008b947 */ /* 0x000fea0003800000 */
[----:B-----5:R-:W-:-:S04]  /*2560*/  FMUL.FTZ R125, R97, UR7 ;  /* 0x00000007617d7c20 */ /* 0x020fc80008410000 */
[----:B------:R-:W-:-:S07]  /*2570*/  @P2 FADD.FTZ R125, R89, R125 ;  /* 0x0000007d597d2221 */ /* 0x000fce0000010000 */
.L_x_33863:
[----:B------:R-:W-:Y:S05]  /*2580*/  BSYNC B1 ;  /* 0x0000000000017941 */ /* 0x000fea0003800000 */
.L_x_33862:
[----:B------:R-:W-:Y:S04]  /*2590*/  BSSY B1, `(.L_x_33864) ;  /* 0x0000004000017945 */ /* 0x000fe80003800000 */
[----:B------:R-:W-:Y:S05]  /*25a0*/  @!P3 BRA `(.L_x_33865) ;  /* 0x000000000008b947 */ /* 0x000fea0003800000 */
[----:B-----5:R-:W-:-:S04]  /*25b0*/  FMUL.FTZ R126, R98, UR7 ;  /* 0x00000007627e7c20 */ /* 0x020fc80008410000 */
[----:B------:R-:W-:-:S07]  /*25c0*/  @P2 FADD.FTZ R126, R90, R126 ;  /* 0x0000007e5a7e2221 */ /* 0x000fce0000010000 */
.L_x_33865:
[----:B------:R-:W-:Y:S05]  /*25d0*/  BSYNC B1 ;  /* 0x0000000000017941 */ /* 0x000fea0003800000 */
.L_x_33864:
[----:B------:R-:W-:Y:S04]  /*25e0*/  BSSY B1, `(.L_x_33866) ;  /* 0x0000004000017945 */ /* 0x000fe80003800000 */
[----:B------:R-:W-:Y:S05]  /*25f0*/  @!P3 BRA `(.L_x_33867) ;  /* 0x000000000008b947 */ /* 0x000fea0003800000 */
[----:B-----5:R-:W-:-:S04]  /*2600*/  FMUL.FTZ R127, R99, UR7 ;  /* 0x00000007637f7c20 */ /* 0x020fc80008410000 */
[----:B------:R-:W-:-:S07]  /*2610*/  @P2 FADD.FTZ R127, R91, R127 ;  /* 0x0000007f5b7f2221 */ /* 0x000fce0000010000 */
.L_x_33867:
[----:B------:R-:W-:Y:S05]  /*2620*/  BSYNC B1 ;  /* 0x0000000000017941 */ /* 0x000fea0003800000 */
.L_x_33866:
[----:B-1----:R-:W1:Y:S01]  /*2630*/  LDC.64 R148, c[0x0][0x238] ;  /* 0x00008e00ff947b82 */ /* 0x002e620000000a00 */
[----:B------:R-:W-:Y:S01]  /*2640*/  IADD3 R150, R150, 0x20, RZ ;  /* 0x0000002096967810 */ /* 0x000fe20007ffe0ff */
[C---:B-1----:R-:W-:Y:S01]  /*2650*/  IMAD.WIDE.U32 R148, R147.reuse, 0x10, R148 ;  /* 0x0000001093947825 */ /* 0x042fe200078e0094 */
[----:B------:R-:W-:-:S04]  /*2660*/  IADD3 R147, R147, 0x20, RZ ;  /* 0x0000002093937810 */ /* 0x000fc80007ffe0ff */
[----:B------:R1:W-:Y:S03]  /*2670*/  STG.E.128 desc[UR4][R148.64], R124 ;  /* 0x0000007c94007986 */ /* 0x0003e6000c101d04 */
.L_x_33859:
[----:B------:R-:W-:Y:S05]  /*2680*/  BSYNC B0 ;  /* 0x0000000000007941 */ /* 0x000fea0003800000 */
.L_x_33858:
        /* <DEDUP_REMOVED lines=29> */
.L_x_33871:
[----:B------:R-:W-:Y:S05]  /*2860*/  BSYNC B1 ;  /* 0x0000000000017941 */ /* 0x000fea0003800000 */
.L_x_33870:
[----:B------:R-:W-:Y:S04]  /*2870*/  BSSY B1, `(.L_x_33872) ;  /* 0x0000004000017945 */ /* 0x000fe80003800000 */
[----:B------:R-:W-:Y:S05]  /*2880*/  @!P3 BRA `(.L_x_33873) ;  /* 0x000000000008b947 */ /* 0x000fea0003800000 */
[----:B-----5:R-:W-:-:S04]  /*2890*/  FMUL.FTZ R129, R97, UR7 ;  /* 0x0000000761817c20 */ /* 0x020fc80008410000 */
[----:B------:R-:W-:-:S07]  /*28a0*/  @P2 FADD.FTZ R129, R89, R129 ;  /* 0x0000008159812221 */ /* 0x000fce0000010000 */
.L_x_33873:
[----:B------:R-:W-:Y:S05]  /*28b0*/  BSYNC B1 ;  /* 0x0000000000017941 */ /* 0x000fea0003800000 */
.L_x_33872:
[----:B------:R-:W-:Y:S04]  /*28c0*/  BSSY B1, `(.L_x_33874) ;  /* 0x0000004000017945 */ /* 0x000fe80003800000 */
[----:B------:R-:W-:Y:S05]  /*28d0*/  @!P3 BRA `(.L_x_33875) ;  /* 0x000000000008b947 */ /* 0x000fea0003800000 */
[----:B-----5:R-:W-:-:S04]  /*28e0*/  FMUL.FTZ R130, R98, UR7 ;  /* 0x0000000762827c20 */ /* 0x020fc80008410000 */
[----:B------:R-:W-:-:S07]  /*28f0*/  @P2 FADD.FTZ R130, R90, R130 ;  /* 0x000000825a822221 */ /* 0x000fce0000010000 */
.L_x_33875:
[----:B------:R-:W-:Y:S05]  /*2900*/  BSYNC B1 ;  /* 0x0000000000017941 */ /* 0x000fea0003800000 */
.L_x_33874:
[----:B------:R-:W-:Y:S04]  /*2910*/  BSSY B1, `(.L_x_33876) ;  /* 0x0000004000017945 */ /* 0x000fe80003800000 */
[----:B------:R-:W-:Y:S05]  /*2920*/  @!P3 BRA `(.L_x_33877) ;  /* 0x000000000008b947 */ /* 0x000fea0003800000 */
[----:B-----5:R-:W-:-:S04]  /*2930*/  FMUL.FTZ R131, R99, UR7 ;  /* 0x0000000763837c20 */ /* 0x020fc80008410000 */
[----:B------:R-:W-:-:S07]  /*2940*/  @P2 FADD.FTZ R131, R91, R131 ;  /* 0x000000835b832221 */ /* 0x000fce0000010000 */
.L_x_33877:
[----:B------:R-:W-:Y:S05]  /*2950*/  BSYNC B1 ;  /* 0x0000000000017941 */ /* 0x000fea0003800000 */
.L_x_33876:
[----:B-1----:R-:W1:Y:S01]  /*2960*/  LDC.64 R148, c[0x0][0x238] ;  /* 0x00008e00ff947b82 */ /* 0x002e620000000a00 */
[----:B------:R-:W-:Y:S01]  /*2970*/  IADD3 R150, R150, 0x20, RZ ;  /* 0x0000002096967810 */ /* 0x000fe20007ffe0ff */
[C---:B-1----:R-:W-:Y:S01]  /*2980*/  IMAD.WIDE.U32 R148, R147.reuse, 0x10, R148 ;  /* 0x0000001093947825 */ /* 0x042fe200078e0094 */
[----:B------:R-:W-:-:S04]  /*2990*/  IADD3 R147, R147, 0x20, RZ ;  /* 0x0000002093937810 */ /* 0x000fc80007ffe0ff */
[----:B------:R1:W-:Y:S03]  /*29a0*/  STG.E.128 desc[UR4][R148.64], R128 ;  /* 0x0000008094007986 */ /* 0x0003e6000c101d04 */
.L_x_33869:
[----:B------:R-:W-:Y:S05]  /*29b0*/  BSYNC B0 ;  /* 0x0000000000007941 */ /* 0x000fea0003800000 */
.L_x_33868:
[----:B------:R-:W-:Y:S01]  /*29c0*/  ISETP.NE.AND P2, PT, R7, RZ, PT ;  /* 0x000000ff0700720c */ /* 0x000fe20003f45270 */
[----:B------:R-:W-:-:S12]  /*29d0*/  BSSY B0, `(.L_x_33878) ;  /* 0x000002f000007945 */ /* 0x000fd80003800000 */
[----:B------:R-:W-:Y:S05]  /*29e0*/  @!P2 BRA `(.L_x_33879) ;  /* 0x0000000000b4a947 */ /* 0x000fea0003800000 */
[----:B------:R-:W0:Y:S08]  /*29f0*/  @P1 LDC.64 R132, c[0x0][0x220] ;  /* 0x00008800ff841b82 */ /* 0x000e300000000a00 */
[----:B-1234-:R-:W1:Y:S01]  /*2a00*/  LDC.64 R148, c[0x0][0x230] ;  /* 0x00008c00ff947b82 */ /* 0x01ee620000000a00 */
[----:B0-----:R-:W-:-:S05]  /*2a10*/  @P1 IMAD.WIDE.U32 R134, R150, 0x10, R132 ;  /* 0x0000001096861825 */ /* 0x001fca00078e0084 */
[----:B-----5:R0:W5:Y:S01]  /*2a20*/  @P1 LDG.E.128 R96, desc[UR4][R134.64] ;  /* 0x0000000486601981 */ /* 0x020162000c1e1d00 */
[----:B-1----:R-:W-:-:S04]  /*2a30*/  ISETP.NE.U32.AND P1, PT, R148, RZ, PT ;  /* 0x000000ff9400720c */ /* 0x002fc80003f25070 */
[----:B------:R-:W-:-:S13]  /*2a40*/  ISETP.NE.AND.EX P1, PT, R149, RZ, PT, P1 ;  /* 0x000000ff9500720c */ /* 0x000fda0003f25310 */
[----:B------:R-:W1:Y:S02]  /*2a50*/  @P1 LDC.64 R132, c[0x0][0x230] ;  /* 0x00008c00ff841b82 */ /* 0x000e640000000a00 */
[----:B-1----:R-:W-:-:S05]  /*2a60*/  @P1 IMAD.WIDE.U32 R150, R147, 0x10, R132 ;  /* 0x0000001093961825 */ /* 0x002fca00078e0084 */
        /* <DEDUP_REMOVED lines=8> */
[----:B0-----:R-:W-:Y:S02]  /*2af0*/  @!P2 FSEL R134, R90, RZ, P3 ;  /* 0x000000ff5a86a208 */ /* 0x001fe40001800000 */
        /* <DEDUP_REMOVED lines=9> */
.L_x_33881:
[----:B------:R-:W-:Y:S05]  /*2b90*/  BSYNC B1 ;  /* 0x0000000000017941 */ /* 0x000fea0003800000 */
.L_x_33880:
[----:B------:R-:W-:Y:S04]  /*2ba0*/  BSSY B1, `(.L_x_33882) ;  /* 0x0000004000017945 */ /* 0x000fe80003800000 */
[----:B------:R-:W-:Y:S05]  /*2bb0*/  @!P2 BRA `(.L_x_33883) ;  /* 0x000000000008a947 */ /* 0x000fea0003800000 */
[----:B-----5:R-:W-:-:S04]  /*2bc0*/  FMUL.FTZ R133, R97, UR7 ;  /* 0x0000000761857c20 */ /* 0x020fc80008410000 */
[----:B------:R-:W-:-:S07]  /*2bd0*/  @P1 FADD.FTZ R133, R89, R133 ;  /* 0x0000008559851221 */ /* 0x000fce0000010000 */
.L_x_33883:
[----:B------:R-:W-:Y:S05]  /*2be0*/  BSYNC B1 ;  /* 0x0000000000017941 */ /* 0x000fea0003800000 */
.L_x_33882:
[----:B------:R-:W-:Y:S04]  /*2bf0*/  BSSY B1, `(.L_x_33884) ;  /* 0x0000004000017945 */ /* 0x000fe80003800000 */
[----:B------:R-:W-:Y:S05]  /*2c00*/  @!P2 BRA `(.L_x_33885) ;  /* 0x000000000008a947 */ /* 0x000fea0003800000 */
[----:B-----5:R-:W-:-:S04]  /*2c10*/  FMUL.FTZ R134, R98, UR7 ;  /* 0x0000000762867c20 */ /* 0x020fc80008410000 */
[----:B------:R-:W-:-:S07]  /*2c20*/  @P1 FADD.FTZ R134, R90, R134 ;  /* 0x000000865a861221 */ /* 0x000fce0000010000 */
.L_x_33885:
[----:B------:R-:W-:Y:S05]  /*2c30*/  BSYNC B1 ;  /* 0x0000000000017941 */ /* 0x000fea0003800000 */
.L_x_33884:
[----:B------:R-:W-:Y:S04]  /*2c40*/  BSSY B1, `(.L_x_33886) ;  /* 0x0000004000017945 */ /* 0x000fe80003800000 */
[----:B------:R-:W-:Y:S05]  /*2c50*/  @!P2 BRA `(.L_x_33887) ;  /* 0x000000000008a947 */ /* 0x000fea0003800000 */
[----:B-----5:R-:W-:-:S04]  /*2c60*/  FMUL.FTZ R135, R99, UR7 ;  /* 0x0000000763877c20 */ /* 0x020fc80008410000 */
[----:B------:R-:W-:-:S07]  /*2c70*/  @P1 FADD.FTZ R135, R91, R135 ;  /* 0x000000875b871221 */ /* 0x000fce0000010000 */
.L_x_33887:
[----:B------:R-:W-:Y:S05]  /*2c80*/  BSYNC B1 ;  /* 0x0000000000017941 */ /* 0x000fea0003800000 */
.L_x_33886:
[----:B------:R-:W0:Y:S02]  /*2c90*/  LDC.64 R148, c[0x0][0x238] ;  /* 0x00008e00ff947b82 */ /* 0x000e240000000a00 */
[----:B0-----:R-:W-:-:S05]  /*2ca0*/  IMAD.WIDE.U32 R148, R147, 0x10, R148 ;  /* 0x0000001093947825 */ /* 0x001fca00078e0094 */
[----:B------:R0:W-:Y:S02]  /*2cb0*/  STG.E.128 desc[UR4][R148.64], R132 ;  /* 0x0000008494007986 */ /* 0x0001e4000c101d04 */
.L_x_33879:
[----:B------:R-:W-:Y:S05]  /*2cc0*/  BSYNC B0 ;  /* 0x0000000000007941 */ /* 0x000fea0003800000 */
.L_x_33878:
[----:B------:R-:W-:Y:S01]  /*2cd0*/  FADD.FTZ R138, RZ, R92 ;  /* 0x0000005cff8a7221 */ /* 0x000fe20000010000 */
        /* <DEDUP_REMOVED lines=13> */
[----:B01234-:R-:W-:-:S04]  /*2db0*/  FADD.FTZ R149, R101, R138 ;  /* 0x0000008a65957221 */ /* 0x01ffc80000010000 */
        /* <DEDUP_REMOVED lines=155> */
.L_x_33921:
        /* <DEDUP_REMOVED lines=10> */
[----:B-1----:R-:W-:Y:S01]  /*3810*/  @!P3 LEA R138, P1, R4, R148, 0x2 ;  /* 0x00000094048ab211 */ /* 0x002fe200078210ff */
[----:B------:R-:W-:-:S03]  /*3820*/  FMUL.FTZ R148, R147, R147 ;  /* 0x0000009393947220 */ /* 0x000fc60000410000 */
[----:B------:R-:W-:Y:S02]  /*3830*/  @!P3 LEA.HI.X R139, R4, R149, R139, 0x2, P1 ;  /* 0x00000095048bb211 */ /* 0x000fe400008f148b */
[----:B------:R-:W-:Y:S02]  /*3840*/  FSEL R149, R148, RZ, P2 ;  /* 0x000000ff94957208 */ /* 0x000fe40001000000 */
[----:B-----5:R-:W-:-:S03]  /*3850*/  ISETP.GE.AND P1, PT, R136, 0x1, PT ;  /* 0x000000018800780c */ /* 0x020fc60003f26270 */
[----:B------:R-:W-:-:S06]  /*3860*/  FADD.FTZ R148, R152, R149 ;  /* 0x0000009598947221 */ /* 0x000fcc0000010000 */
[----:B------:R-:W1:Y:S02]  /*3870*/  MUFU.RSQ R148, R148 ;  /* 0x0000009400947308 */ /* 0x000e640000001400 */
[----:B-1----:R2:W-:Y:S02]  /*3880*/  @!P3 STG.E desc[UR4][R138.64], R148 ;  /* 0x000000948a00b986 */ /* 0x0025e4000c101904 */
        /* <DEDUP_REMOVED lines=26> */
.L_x_33892:
[----:B------:R-:W-:Y:S05]  /*3a30*/  BSYNC B1 ;  /* 0x0000000000017941 */ /* 0x000fea0003800000 */
.L_x_33891:
        /* <DEDUP_REMOVED lines=19> */
.L_x_33894:
[----:B------:R-:W-:Y:S05]  /*3b70*/  BSYNC B1 ;  /* 0x0000000000017941 */ /* 0x000fea0003800000 */
.L_x_33893:
        /* <DEDUP_REMOVED lines=19> */
.L_x_33896:
[----:B------:R-:W-:Y:S05]  /*3cb0*/  BSYNC B1 ;  /* 0x0000000000017941 */ /* 0x000fea0003800000 */
.L_x_33895:
        /* <DEDUP_REMOVED lines=19> */
.L_x_33898:
[----:B------:R-:W-:Y:S05]  /*3df0*/  BSYNC B1 ;  /* 0x0000000000017941 */ /* 0x000fea0003800000 */
.L_x_33897:
        /* <DEDUP_REMOVED lines=19> */
.L_x_33900:
[----:B------:R-:W-:Y:S05]  /*3f30*/  BSYNC B1 ;  /* 0x0000000000017941 */ /* 0x000fea0003800000 */
.L_x_33899:
        /* <DEDUP_REMOVED lines=19> */
.L_x_33902:
[----:B------:R-:W-:Y:S05]  /*4070*/  BSYNC B1 ;  /* 0x0000000000017941 */ /* 0x000fea0003800000 */
.L_x_33901:
        /* <DEDUP_REMOVED lines=19> */
.L_x_33904:
[----:B------:R-:W-:Y:S05]  /*41b0*/  BSYNC B1 ;  /* 0x0000000000017941 */ /* 0x000fea0003800000 */
.L_x_33903:
        /* <DEDUP_REMOVED lines=19> */
.L_x_33906:
[----:B------:R-:W-:Y:S05]  /*42f0*/  BSYNC B1 ;  /* 0x0000000000017941 */ /* 0x000fea0003800000 */
.L_x_33905:
        /* <DEDUP_REMOVED lines=19> */
.L_x_33908:
[----:B------:R-:W-:Y:S05]  /*4430*/  BSYNC B1 ;  /* 0x0000000000017941 */ /* 0x000fea0003800000 */
.L_x_33907:
        /* <DEDUP_REMOVED lines=11> */
[----:B-1----:R-:W-:-:S04]  /*44f0*/  IMAD.WIDE.U32 R148, R149, 0x10, R136 ;  /* 0x0000001095947825 */ /* 0x002fc800078e0088 */
[----:B------:R-:W-:Y:S01]  /*4500*/  FFMA.FTZ R136, R84, R139, R80 ;  /* 0x0000008b54887223 */ /* 0x000fe20000010050 */
[----:B------:R-:W-:Y:S01]  /*4510*/  FFMA.FTZ R137, R85, R138, R81 ;  /* 0x0000008a55897223 */ /* 0x000fe20000010051 */
[----:B------:R-:W-:Y:S01]  /*4520*/  FFMA.FTZ R139, R87, R150, R83 ;  /* 0x00000096578b7223 */ /* 0x000fe20000010053 */
[----:B------:R-:W-:-:S05]  /*4530*/  FFMA.FTZ R138, R86, R153, R82 ;  /* 0x00000099568a7223 */ /* 0x000fca0000010052 */
[----:B------:R1:W-:Y:S02]  /*4540*/  STG.E.128 desc[UR4][R148.64], R136 ;  /* 0x0000008894007986 */ /* 0x0003e4000c101d04 */
.L_x_33890:
[----:B------:R-:W-:Y:S05]  /*4550*/  BSYNC B0 ;  /* 0x0000000000007941 */ /* 0x000fea0003800000 */
.L_x_33889:
[----:B-1234-:R-:W1:Y:S02]  /*4560*/  LDC.64 R136, c[0x0][0x210] ;  /* 0x00008400ff887b82 */ /* 0x01ee640000000a00 */
[----:B-1----:R-:W-:-:S04]  /*4570*/  LEA R4, R136, R4, 0x2 ;  /* 0x0000000488047211 */ /* 0x002fc800078e10ff */
[----:B------:R-:W-:-:S13]  /*4580*/  ISETP.GE.AND P1, PT, R4, R137, PT ;  /* 0x000000890400720c */ /* 0x000fda0003f26270 */
[----:B------:R-:W-:Y:S05]  /*4590*/  @!P1 BRA `(.L_x_33909) ;  /* 0xffffffc400909947 */ /* 0x000fea000383ffff */
[----:B------:R-:W-:Y:S05]  /*45a0*/  EXIT ;  /* 0x000000000000794d */ /* 0x000fea0003800000 */
.L_x_33888:
        /* <DEDUP_REMOVED lines=8> */
.L_x_33911:
[----:B------:R-:W-:Y:S05]  /*4630*/  BSYNC B0 ;  /* 0x0000000000007941 */ /* 0x000fea0003800000 */
.L_x_33910:
        /* <DEDUP_REMOVED lines=13> */
.L_x_33912:
        /* <DEDUP_REMOVED lines=10> */
.L_x_33913:
[----:B------:R-:W-:Y:S01]  /*47b0*/  HFMA2.MMA R150, -RZ, RZ, 0, 4.76837158203125e-07 ;  /* 0x00000008ff967435 */ /* 0x000fe200000001ff */
[----:B------:R-:W-:-:S05]  /*47c0*/  MOV R138, R160 ;  /* 0x000000a0008a7202 */ /* 0x000fca0000000f00 */
[----:B------:R-:W-:-:S05]  /*47d0*/  FADD.FTZ R155, R153, R138 ;  /* 0x0000008a999b7221 */ /* 0x000fca0000010000 */
[----:B------:R-:W-:-:S07]  /*47e0*/  MOV R161, R155 ;  /* 0x0000009b00a17202 */ /* 0x000fce0000000f00 */
[----:B------:R-:W-:Y:S05]  /*47f0*/  WARPSYNC.COLLECTIVE R148, `(.L_x_33914) ;  /* 0x0000000094087348 */ /* 0x000fea0003c00000 */
[----:B------:R0:W1:Y:S02]  /*4800*/  SHFL.BFLY P6, R160, R161, R150, R149 ;  /* 0x0c000096a1a07389 */ /* 0x00006400000c0095 */
[----:B01----:R-:W-:Y:S01]  /*4810*/  ENDCOLLECTIVE ;  /* 0x000000000000791b */ /* 0x003fe20003800000 */
.L_x_33914:
[----:B------:R-:W-:Y:S01]  /*4820*/  HFMA2.MMA R150, -RZ, RZ, 0, 9.5367431640625e-07 ;  /* 0x00000010ff967435 */ /* 0x000fe200000001ff */
[----:B------:R-:W-:-:S05]  /*4830*/  MOV R138, R160 ;  /* 0x000000a0008a7202 */ /* 0x000fca0000000f00 */
[----:B------:R-:W-:-:S05]  /*4840*/  FADD.FTZ R159, R155, R138 ;  /* 0x0000008a9b9f7221 */ /* 0x000fca0000010000 */
[----:B------:R-:W-:-:S07]  /*4850*/  MOV R161, R159 ;  /* 0x0000009f00a17202 */ /* 0x000fce0000000f00 */
[----:B------:R-:W-:Y:S05]  /*4860*/  WARPSYNC.COLLECTIVE R148, `(.L_x_33915) ;  /* 0x0000000094087348 */ /* 0x000fea0003c00000 */
[----:B------:R0:W1:Y:S02]  /*4870*/  SHFL.BFLY P6, R160, R161, R150, R149 ;  /* 0x0c000096a1a07389 */ /* 0x00006400000c0095 */
[----:B01----:R-:W-:Y:S01]  /*4880*/  ENDCOLLECTIVE ;  /* 0x000000000000791b */ /* 0x003fe20003800000 */
.L_x_33915:
[----:B------:R-:W-:Y:S01]  /*4890*/  HFMA2.MMA R150, -RZ, RZ, 0, 5.9604644775390625e-08 ;  /* 0x00000001ff967435 */ /* 0x000fe200000001ff */
[----:B------:R-:W-:Y:S02]  /*48a0*/  MOV R138, R160 ;  /* 0x000000a0008a7202 */ /* 0x000fe40000000f00 */
[----:B------:R-:W-:-:S03]  /*48b0*/  ISETP.NE.AND P6, PT, R154, RZ, PT ;  /* 0x000000ff9a00720c */ /* 0x000fc60003fc5270 */
        /* <DEDUP_REMOVED lines=86> */
[----:B------:R-:W-:Y:S02]  /*4e20*/  MOV R149, 0x1f ;  /* 0x0000001f00957802 */ /* 0x000fe40000000f00 */
[----:B------:R-:W-:Y:S02]  /*4e30*/  MOV R148, 0xffffffff ;  /* 0xffffffff00947802 */ /* 0x000fe40000000f00 */
[----:B------:R-:W-:-:S07]  /*4e40*/  MOV R161, R138 ;  /* 0x0000008a00a17202 */ /* 0x000fce0000000f00 */
[----:B------:R-:W-:Y:S05]  /*4e50*/  WARPSYNC.COLLECTIVE R148, `(.L_x_33916) ;  /* 0x0000000094087348 */ /* 0x000fea0003c00000 */
[----:B------:R0:W1:Y:S02]  /*4e60*/  SHFL.BFLY P6, R160, R161, R150, R149 ;  /* 0x0c000096a1a07389 */ /* 0x00006400000c0095 */
[----:B01----:R-:W-:Y:S01]  /*4e70*/  ENDCOLLECTIVE ;  /* 0x000000000000791b */ /* 0x003fe20003800000 */
.L_x_33916:
[----:B------:R-:W-:Y:S01]  /*4e80*/  HFMA2.MMA R150, -RZ, RZ, 0, 1.1920928955078125e-07 ;  /* 0x00000002ff967435 */ /* 0x000fe200000001ff */
[----:B------:R-:W-:-:S05]  /*4e90*/  MOV R151, R160 ;  /* 0x000000a000977202 */ /* 0x000fca0000000f00 */
[----:B------:R-:W-:-:S05]  /*4ea0*/  FADD.FTZ R151, R138, R151 ;  /* 0x000000978a977221 */ /* 0x000fca0000010000 */
[----:B------:R-:W-:-:S07]  /*4eb0*/  MOV R161, R151 ;  /* 0x0000009700a17202 */ /* 0x000fce0000000f00 */
[----:B------:R-:W-:Y:S05]  /*4ec0*/  WARPSYNC.COLLECTIVE R148, `(.L_x_33917) ;  /* 0x0000000094087348 */ /* 0x000fea0003c00000 */
[----:B------:R0:W1:Y:S02]  /*4ed0*/  SHFL.BFLY P6, R160, R161, R150, R149 ;  /* 0x0c000096a1a07389 */ /* 0x00006400000c0095 */
[----:B01----:R-:W-:Y:S01]  /*4ee0*/  ENDCOLLECTIVE ;  /* 0x000000000000791b */ /* 0x003fe20003800000 */
.L_x_33917:
[----:B------:R-:W-:Y:S01]  /*4ef0*/  HFMA2.MMA R150, -RZ, RZ, 0, 2.384185791015625e-07 ;  /* 0x00000004ff967435 */ /* 0x000fe200000001ff */
[----:B------:R-:W-:-:S05]  /*4f00*/  MOV R154, R160 ;  /* 0x000000a0009a7202 */ /* 0x000fca0000000f00 */
[----:B------:R-:W-:-:S05]  /*4f10*/  FADD.FTZ R154, R151, R154 ;  /* 0x0000009a979a7221 */ /* 0x000fca0000010000 */
[----:B------:R-:W-:-:S07]  /*4f20*/  MOV R161, R154 ;  /* 0x0000009a00a17202 */ /* 0x000fce0000000f00 */
[----:B------:R-:W-:Y:S05]  /*4f30*/  WARPSYNC.COLLECTIVE R148, `(.L_x_33918) ;  /* 0x0000000094087348 */ /* 0x000fea0003c00000 */
[----:B------:R0:W1:Y:S02]  /*4f40*/  SHFL.BFLY P6, R160, R161, R150, R149 ;  /* 0x0c000096a1a07389 */ /* 0x00006400000c0095 */
[----:B01----:R-:W-:Y:S01]  /*4f50*/  ENDCOLLECTIVE ;  /* 0x000000000000791b */ /* 0x003fe20003800000 */
.L_x_33918:
[----:B------:R-:W-:Y:S01]  /*4f60*/  HFMA2.MMA R150, -RZ, RZ, 0, 4.76837158203125e-07 ;  /* 0x00000008ff967435 */ /* 0x000fe200000001ff */
[----:B------:R-:W-:-:S05]  /*4f70*/  MOV R153, R160 ;  /* 0x000000a000997202 */ /* 0x000fca0000000f00 */
[----:B------:R-:W-:-:S05]  /*4f80*/  FADD.FTZ R153, R154, R153 ;  /* 0x000000999a997221 */ /* 0x000fca0000010000 */
[----:B------:R-:W-:-:S07]  /*4f90*/  MOV R161, R153 ;  /* 0x0000009900a17202 */ /* 0x000fce0000000f00 */
[----:B------:R-:W-:Y:S05]  /*4fa0*/  WARPSYNC.COLLECTIVE R148, `(.L_x_33919) ;  /* 0x0000000094087348 */ /* 0x000fea0003c00000 */
[----:B------:R0:W1:Y:S02]  /*4fb0*/  SHFL.BFLY P6, R160, R161, R150, R149 ;  /* 0x0c000096a1a07389 */ /* 0x00006400000c0095 */
[----:B01----:R-:W-:Y:S01]  /*4fc0*/  ENDCOLLECTIVE ;  /* 0x000000000000791b */ /* 0x003fe20003800000 */
.L_x_33919:
[----:B------:R-:W-:Y:S01]  /*4fd0*/  HFMA2.MMA R150, -RZ, RZ, 0, 9.5367431640625e-07 ;  /* 0x00000010ff967435 */ /* 0x000fe200000001ff */
[----:B------:R-:W-:-:S05]  /*4fe0*/  MOV R156, R160 ;  /* 0x000000a0009c7202 */ /* 0x000fca0000000f00 */
[----:B------:R-:W-:-:S05]  /*4ff0*/  FADD.FTZ R156, R153, R156 ;  /* 0x0000009c999c7221 */ /* 0x000fca0000010000 */
[----:B------:R-:W-:-:S07]  /*5000*/  MOV R161, R156 ;  /* 0x0000009c00a17202 */ /* 0x000fce0000000f00 */
[----:B------:R-:W-:Y:S05]  /*5010*/  WARPSYNC.COLLECTIVE R148, `(.L_x_33920) ;  /* 0x0000000094087348 */ /* 0x000fea0003c00000 */
[----:B------:R0:W1:Y:S02]  /*5020*/  SHFL.BFLY P6, R160, R161, R150, R149 ;  /* 0x0c000096a1a07389 */ /* 0x00006400000c0095 */
[----:B01----:R-:W-:Y:S01]  /*5030*/  ENDCOLLECTIVE ;  /* 0x000000000000791b */ /* 0x003fe20003800000 */
.L_x_33920:
[----:B------:R-:W-:Y:S01]  /*5040*/  MOV R155, R160 ;  /* 0x000000a0009b7202 */ /* 0x000fe20000000f00 */
[----:B------:R-:W-:Y:S06]  /*5050*/  BRA `(.L_x_33921) ;  /* 0xffffffe400c47947 */ /* 0x000fec000383ffff */
.L_x_33922:
        /* <DEDUP_REMOVED lines=10> */
.L_x_37512:


//--------------------- .text._ZN10layer_norm13ln_fwd_kernelINS_13Kernel_traitsIfffffjLj1280ELj1ELj4ELj1ELj16ENS_18Kernel_traits_baseILj1280EfffffjLj128EEEEELb0ELb0ELb1ELb1EEEvNS_9FwdParamsE --------------------------
	.section	.text._ZN10layer_norm13ln_fwd_kernelINS_13Kernel_traitsIfffffjLj1280ELj1ELj4ELj1ELj16ENS_18Kernel_traits_baseILj1280EfffffjLj128EEEEELb0ELb0ELb1ELb1EEEvNS_9FwdParamsE,"ax",@progbits
	.align	128
        .global         _ZN10layer_norm13ln_fwd_kernelINS_13Kernel_traitsIfffffjLj1280ELj1ELj4ELj1ELj16ENS_18Kernel_traits_baseILj1280EfffffjLj128EEEEELb0ELb0ELb1ELb1EEEvNS_9FwdParamsE
        .type           _ZN10layer_norm13ln_fwd_kernelINS_13Kernel_traitsIfffffjLj1280ELj1ELj4ELj1ELj16ENS_18Kernel_traits_baseILj1280EfffffjLj128EEEEELb0ELb0ELb1ELb1EEEvNS_9FwdParamsE,@function
        .size           _ZN10layer_norm13ln_fwd_kernelINS_13Kernel_traitsIfffffjLj1280ELj1ELj4ELj1ELj16ENS_18Kernel_traits_baseILj1280EfffffjLj128EEEEELb0ELb0ELb1ELb1EEEvNS_9FwdParamsE,(.L_x_37513 - _ZN10layer_norm13ln_fwd_kernelINS_13Kernel_traitsIfffffjLj1280ELj1ELj4ELj1ELj16ENS_18Kernel_traits_baseILj1280EfffffjLj128EEEEELb0ELb0ELb1ELb1EEEvNS_9FwdParamsE)
        .other          _ZN10layer_norm13ln_fwd_kernelINS_13Kernel_traitsIfffffjLj1280ELj1ELj4ELj1ELj16ENS_18Kernel_traits_baseILj1280EfffffjLj128EEEEELb0ELb0ELb1ELb1EEEvNS_9FwdParamsE,@"STO_CUDA_ENTRY STV_DEFAULT"
_ZN10layer_norm13ln_fwd_kernelINS_13Kernel_traitsIfffffjLj1280ELj1ELj4ELj1ELj16ENS_18Kernel_traits_baseILj1280EfffffjLj128EEEEELb0ELb0ELb1ELb1EEEvNS_9FwdParamsE:
.text._ZN10layer_norm13ln_fwd_kernelINS_13Kernel_traitsIfffffjLj1280ELj1ELj4ELj1ELj16ENS_18Kernel_traits_baseILj1280EfffffjLj128EEEEELb0ELb0ELb1ELb1EEEvNS_9FwdParamsE:
        /* <DEDUP_REMOVED lines=27> */
[----:B0-----:R-:W-:-:S02]  /*01b0*/  SHF.L.U32 R2, R0, 0x4, RZ ;  /* 0x0000000400027819 */ /* 0x001fc400000006ff */
[----:B------:R-:W-:Y:S02]  /*01c0*/  SHF.R.U32.HI R3, RZ, 0x5, R0 ;  /* 0x00000005ff037819 */ /* 0x000fe40000011600 */
[----:B------:R-:W-:Y:S02]  /*01d0*/  LOP3.LUT R6, R2, 0x1f0, RZ, 0xc0, !PT ;  /* 0x000001f002067812 */ /* 0x000fe400078ec0ff */
[----:B-1----:R-:W-:Y:S02]  /*01e0*/  LEA R4, R4, R3, 0x2 ;  /* 0x0000000304047211 */ /* 0x002fe400078e10ff */
[C---:B------:R-:W-:Y:S02]  /*01f0*/  IADD3 R2, P2, R6.reuse, UR4, RZ ;  /* 0x0000000406027c10 */ /* 0x040fe4000ff5e0ff */
[----:B------:R-:W-:Y:S01]  /*0200*/  IADD3 R6, P1, R6, UR6, RZ ;  /* 0x0000000606067c10 */ /* 0x000fe2000ff3e0ff */
[----:B------:R-:W-:Y:S01]  /*0210*/  ULDC UR6, c[0x0][0x214] ;  /* 0x0000850000067ab9 */ /* 0x000fe20000000800 */
[----:B------:R-:W-:Y:S01]  /*0220*/  IADD3.X R3, RZ, UR5, RZ, P2, !PT ;  /* 0x00000005ff037c10 */ /* 0x000fe200097fe4ff */
[----:B------:R-:W-:Y:S01]  /*0230*/  ULDC.64 UR4, c[0x0][0x208] ;  /* 0x0000820000047ab9 */ /* 0x000fe20000000a00 */
[----:B------:R-:W-:-:S02]  /*0240*/  IADD3.X R7, RZ, UR7, RZ, P1, !PT ;  /* 0x00000007ff077c10 */ /* 0x000fc40008ffe4ff */
        /* <DEDUP_REMOVED lines=22> */
[----:B0-----:R-:W-:Y:S01]  /*03b0*/  MOV R2, R4 ;  /* 0x0000000400027202 */ /* 0x001fe20000000f00 */
[----:B------:R-:W-:Y:S01]  /*03c0*/  ULDC.U8 UR6, c[0x0][0x2a0] ;  /* 0x0000a80000067ab9 */ /* 0x000fe20000000000 */
[----:B------:R-:W-:Y:S01]  /*03d0*/  LOP3.LUT R4, R0, 0x1f, RZ, 0xc0, !PT ;  /* 0x0000001f00047812 */ /* 0x000fe200078ec0ff */
[----:B------:R-:W-:Y:S01]  /*03e0*/  ULDC UR7, c[0x0][0x2d8] ;  /* 0x0000b60000077ab9 */ /* 0x000fe20000000800 */
[----:B------:R-:W-:Y:S01]  /*03f0*/  ISETP.NE.AND P4, PT, RZ, UR6, PT ;  /* 0x00000006ff007c0c */ /* 0x000fe2000bf85270 */
[----:B------:R-:W-:-:S12]  /*0400*/  ULDC UR6, c[0x0][0x29c] ;  /* 0x0000a70000067ab9 */ /* 0x000fd80000000800 */
.L_x_34006:
[----:B------:R-:W0:Y:S08]  /*0410*/  LDC.64 R132, c[0x0][0x230] ;  /* 0x00008c00ff847b82 */ /* 0x000e300000000a00 */
[----:B------:R-:W2:Y:S08]  /*0420*/  LDC.64 R8, c[0x0][0x280] ;  /* 0x0000a000ff087b82 */ /* 0x000eb00000000a00 */
[----:B-1----:R-:W1:Y:S01]  /*0430*/  LDC R7, c[0x0][0x218] ;  /* 0x00008600ff077b82 */ /* 0x002e620000000800 */
[----:B0-----:R-:W-:-:S07]  /*0440*/  ISETP.NE.U32.AND P0, PT, R132, RZ, PT ;  /* 0x000000ff8400720c */ /* 0x001fce0003f05070 */
[----:B------:R-:W0:Y:S01]  /*0450*/  LDC.64 R100, c[0x0][0x288] ;  /* 0x0000a200ff647b82 */ /* 0x000e220000000a00 */
[----:B------:R-:W-:Y:S01]  /*0460*/  ISETP.NE.AND.EX P0, PT, R133, RZ, PT, P0 ;  /* 0x000000ff8500720c */ /* 0x000fe20003f05300 */
[----:B--2---:R-:W-:-:S06]  /*0470*/  IMAD.WIDE R8, R2, 0x4, R8 ;  /* 0x0000000402087825 */ /* 0x004fcc00078e0208 */
[----:B------:R-:W2:Y:S01]  /*0480*/  LDC.64 R136, c[0x0][0x238] ;  /* 0x00008e00ff887b82 */ /* 0x000ea20000000a00 */
[----:B------:R0:W3:Y:S01]  /*0490*/  LDG.E R102, desc[UR4][R8.64] ;  /* 0x0000000408667981 */ /* 0x0000e2000c1e1900 */
[----:B-1----:R-:W-:-:S06]  /*04a0*/  IMAD R3, R2, R7, RZ ;  /* 0x0000000702037224 */ /* 0x002fcc00078e02ff */
[----:B------:R-:W1:Y:S01]  /*04b0*/  @P0 LDC.64 R10, c[0x0][0x230] ;  /* 0x00008c00ff0a0b82 */ /* 0x000e620000000a00 */
[----:B------:R-:W-:-:S04]  /*04c0*/  SHF.R.S32.HI R6, RZ, 0x1f, R3 ;  /* 0x0000001fff067819 */ /* 0x000fc80000011403 */
[----:B------:R-:W-:-:S03]  /*04d0*/  LEA.HI R3, R6, R3, RZ, 0x2 ;  /* 0x0000000306037211 */ /* 0x000fc600078f10ff */
[----:B------:R-:W4:Y:S01]  /*04e0*/  @P0 LDC.64 R104, c[0x0][0x230] ;  /* 0x00008c00ff680b82 */ /* 0x000f220000000a00 */
[----:B------:R-:W-:-:S05]  /*04f0*/  LEA.HI.SX32 R3, R3, R4, 0x1e ;  /* 0x0000000403037211 */ /* 0x000fca00078ff2ff */
[----:B-1----:R-:W-:-:S05]  /*0500*/  @P0 IMAD.WIDE.U32 R10, R3, 0x10, R10 ;  /* 0x00000010030a0825 */ /* 0x002fca00078e000a */
[----:B------:R-:W2:Y:S01]  /*0510*/  @P0 LDG.E.128 R92, desc[UR4][R10.64] ;  /* 0x000000040a5c0981 */ /* 0x000ea2000c1e1d00 */
[----:B0-----:R-:W-:-:S05]  /*0520*/  IMAD.WIDE R8, R2, 0x4, R100 ;  /* 0x0000000402087825 */ /* 0x001fca00078e0264 */
[----:B-----5:R2:W5:Y:S01]  /*0530*/  LDG.E R5, desc[UR4][R8.64] ;  /* 0x0000000408057981 */ /* 0x020562000c1e1900 */
[----:B------:R-:W-:Y:S01]  /*0540*/  IADD3 R111, R3, 0x20, RZ ;  /* 0x00000020036f7810 */ /* 0x000fe20007ffe0ff */
[----:B------:R-:W-:Y:S04]  /*0550*/  BSSY B0, `(.L_x_33923) ;  /* 0x000001e000007945 */ /* 0x000fe80003800000 */
[----:B----4-:R-:W-:Y:S01]  /*0560*/  @P0 IMAD.WIDE.U32 R104, R111, 0x10, R104 ;  /* 0x000000106f680825 */ /* 0x010fe200078e0068 */
[C---:B---3--:R-:W-:Y:S02]  /*0570*/  ISETP.GE.AND P5, PT, R102.reuse, 0x1, PT ;  /* 0x000000016600780c */ /* 0x048fe40003fa6270 */
[----:B------:R-:W-:-:S11]  /*0580*/  ISETP.GT.AND P6, PT, R102, RZ, PT ;  /* 0x000000ff6600720c */ /* 0x000fd60003fc4270 */
[----:B------:R-:W-:Y:S01]  /*0590*/  @P5 IADD3 R6, R102, -0x1, RZ ;  /* 0xffffffff66065810 */ /* 0x000fe20007ffe0ff */
[----:B------:R-:W0:Y:S01]  /*05a0*/  @P5 LDC.64 R100, c[0x0][0x220] ;  /* 0x00008800ff645b82 */ /* 0x000e220000000a00 */
[----:B------:R-:W-:Y:S02]  /*05b0*/  @!P6 ISETP.NE.U32.AND P1, PT, R132, RZ, PT ;  /* 0x000000ff8400e20c */ /* 0x000fe40003f25070 */
[----:B------:R-:W-:Y:S01]  /*05c0*/  @P5 LOP3.LUT R4, R0, 0x1f, RZ, 0xc0, !PT ;  /* 0x0000001f00045812 */ /* 0x000fe200078ec0ff */
[----:B------:R-:W-:Y:S01]  /*05d0*/  @P5 IMAD R6, R6, R7, RZ ;  /* 0x0000000706065224 */ /* 0x000fe200078e02ff */
[----:B------:R-:W-:-:S04]  /*05e0*/  @!P6 ISETP.NE.AND.EX P2, PT, R133, RZ, PT, P1 ;  /* 0x000000ff8500e20c */ /* 0x000fc80003f45310 */
[----:B------:R-:W-:-:S04]  /*05f0*/  @P5 SHF.R.S32.HI R103, RZ, 0x1f, R6 ;  /* 0x0000001fff675819 */ /* 0x000fc80000011406 */
[----:B------:R-:W-:Y:S01]  /*0600*/  @P5 LEA.HI R103, R103, R6, RZ, 0x2 ;  /* 0x0000000667675211 */ /* 0x000fe200078f10ff */
[----:B------:R-:W-:Y:S01]  /*0610*/  HFMA2.MMA R6, -RZ, RZ, 0, 0 ;  /* 0x00000000ff067435 */ /* 0x000fe200000001ff */
[C---:B------:R-:W-:Y:S02]  /*0620*/  @!P6 ISETP.NE.U32.AND P3, PT, R132.reuse, RZ, PT ;  /* 0x000000ff8400e20c */ /* 0x040fe40003f65070 */
[----:B------:R-:W-:-:S03]  /*0630*/  @!P6 ISETP.NE.U32.AND P1, PT, R132, RZ, PT ;  /* 0x000000ff8400e20c */ /* 0x000fc60003f25070 */
[----:B------:R-:W-:Y:S02]  /*0640*/  @P5 LEA.HI.SX32 R6, R103, R4, 0x1e ;  /* 0x0000000467065211 */ /* 0x000fe400078ff2ff */
[----:B--2---:R-:W-:Y:S02]  /*0650*/  @!P6 FSEL R9, R93, RZ, P2 ;  /* 0x000000ff5d09e208 */ /* 0x004fe40001000000 */
[----:B------:R-:W-:Y:S01]  /*0660*/  @!P6 ISETP.NE.U32.AND P2, PT, R132, RZ, PT ;  /* 0x000000ff8400e20c */ /* 0x000fe20003f45070 */
[----:B0-----:R-:W-:Y:S01]  /*0670*/  @P5 IMAD.WIDE.U32 R10, R6, 0x10, R100 ;  /* 0x00000010060a5825 */ /* 0x001fe200078e0064 */
[C---:B------:R-:W-:Y:S02]  /*0680*/  @!P6 ISETP.NE.AND.EX P3, PT, R133.reuse, RZ, PT, P3 ;  /* 0x000000ff8500e20c */ /* 0x040fe40003f65330 */
[C---:B------:R-:W-:Y:S02]  /*0690*/  @!P6 ISETP.NE.AND.EX P1, PT, R133.reuse, RZ, PT, P1 ;  /* 0x000000ff8500e20c */ /* 0x040fe40003f25310 */
[----:B------:R-:W-:Y:S01]  /*06a0*/  @!P6 ISETP.NE.AND.EX P2, PT, R133, RZ, PT, P2 ;  /* 0x000000ff8500e20c */ /* 0x000fe20003f45320 */
[----:B------:R0:W5:Y:S01]  /*06b0*/  @P5 LDG.E.128 R96, desc[UR4][R10.64] ;  /* 0x000000040a605981 */ /* 0x000162000c1e1d00 */
[----:B------:R-:W-:Y:S01]  /*06c0*/  IMAD.WIDE.U32 R100, R3, 0x10, R136 ;  /* 0x0000001003647825 */ /* 0x000fe200078e0088 */
[----:B------:R-:W-:-:S02]  /*06d0*/  @!P6 FSEL R8, R92, RZ, P3 ;  /* 0x000000ff5c08e208 */ /* 0x000fc40001800000 */
[----:B0-----:R-:W-:Y:S02]  /*06e0*/  @!P6 FSEL R10, R94, RZ, P1 ;  /* 0x000000ff5e0ae208 */ /* 0x001fe40000800000 */
[----:B------:R-:W-:Y:S01]  /*06f0*/  @!P6 FSEL R11, R95, RZ, P2 ;  /* 0x000000ff5f0be208 */ /* 0x000fe20001000000 */
[----:B------:R-:W-:Y:S06]  /*0700*/  @!P6 BRA `(.L_x_33924) ;  /* 0x000000000008e947 */ /* 0x000fec0003800000 */
[----:B-----5:R-:W-:-:S04]  /*0710*/  FMUL.FTZ R8, R96, UR6 ;  /* 0x0000000660087c20 */ /* 0x020fc80008410000 */
[----:B------:R-:W-:-:S07]  /*0720*/  @P0 FADD.FTZ R8, R92, R8 ;  /* 0x000000085c080221 */ /* 0x000fce0000010000 */
.L_x_33924:
[----:B------:R-:W-:Y:S05]  /*0730*/  BSYNC B0 ;  /* 0x0000000000007941 */ /* 0x000fea0003800000 */
.L_x_33923:
[----:B------:R-:W-:Y:S04]  /*0740*/  BSSY B0, `(.L_x_33925) ;  /* 0x0000004000007945 */ /* 0x000fe80003800000 */
[----:B------:R-:W-:Y:S05]  /*0750*/  @!P6 BRA `(.L_x_33926) ;  /* 0x000000000008e947 */ /* 0x000fea0003800000 */
[----:B-----5:R-:W-:-:S04]  /*0760*/  FMUL.FTZ R9, R97, UR6 ;  /* 0x0000000661097c20 */ /* 0x020fc80008410000 */
[----:B------:R-:W-:-:S07]  /*0770*/  @P0 FADD.FTZ R9, R93, R9 ;  /* 0x000000095d090221 */ /* 0x000fce0000010000 */
.L_x_33926:
[----:B------:R-:W-:Y:S05]  /*0780*/  BSYNC B0 ;  /* 0x0000000000007941 */ /* 0x000fea0003800000 */
.L_x_33925:
[----:B------:R-:W-:Y:S04]  /*0790*/  BSSY B0, `(.L_x_33927) ;  /* 0x0000004000007945 */ /* 0x000fe80003800000 */
[----:B------:R-:W-:Y:S05]  /*07a0*/  @!P6 BRA `(.L_x_33928) ;  /* 0x000000000008e947 */ /* 0x000fea0003800000 */
[----:B-----5:R-:W-:-:S04]  /*07b0*/  FMUL.FTZ R10, R98, UR6 ;  /* 0x00000006620a7c20 */ /* 0x020fc80008410000 */
[----:B------:R-:W-:-:S07]  /*07c0*/  @P0 FADD.FTZ R10, R94, R10 ;  /* 0x0000000a5e0a0221 */ /* 0x000fce0000010000 */
.L_x_33928:
[----:B------:R-:W-:Y:S05]  /*07d0*/  BSYNC B0 ;  /* 0x0000000000007941 */ /* 0x000fea0003800000 */
.L_x_33927:
[----:B------:R-:W-:Y:S04]  /*07e0*/  BSSY B0, `(.L_x_33929) ;  /* 0x0000004000007945 */ /* 0x000fe80003800000 */
[----:B------:R-:W-:Y:S05]  /*07f0*/  @!P6 BRA `(.L_x_33930) ;  /* 0x000000000008e947 */ /* 0x000fea0003800000 */
[----:B-----5:R-:W-:-:S04]  /*0800*/  FMUL.FTZ R11, R99, UR6 ;  /* 0x00000006630b7c20 */ /* 0x020fc80008410000 */
[----:B------:R-:W-:-:S07]  /*0810*/  @P0 FADD.FTZ R11, R95, R11 ;  /* 0x0000000b5f0b0221 */ /* 0x000fce0000010000 */
.L_x_33930:
[----:B------:R-:W-:Y:S05]  /*0820*/  BSYNC B0 ;  /* 0x0000000000007941 */ /* 0x000fea0003800000 */
.L_x_33929:
[----:B------:R-:W0:Y:S01]  /*0830*/  @P5 LDC.64 R102, c[0x0][0x220] ;  /* 0x00008800ff665b82 */ /* 0x000e220000000a00 */
[----:B------:R1:W-:Y:S01]  /*0840*/  STG.E.128 desc[UR4][R100.64], R8 ;  /* 0x0000000864007986 */ /* 0x0003e2000c101d04 */
[----:B------:R-:W-:-:S03]  /*0850*/  @P5 IADD3 R109, R6, 0x20, RZ ;  /* 0x00000020066d5810 */ /* 0x000fc60007ffe0ff */
[----:B------:R2:W3:Y:S01]  /*0860*/  @P0 LDG.E.128 R92, desc[UR4][R104.64] ;  /* 0x00000004685c0981 */ /* 0x0004e2000c1e1d00 */
[----:B------:R-:W-:Y:S02]  /*0870*/  @!P6 ISETP.NE.U32.AND P1, PT, R132, RZ, PT ;  /* 0x000000ff8400e20c */ /* 0x000fe40003f25070 */
[----:B------:R-:W2:Y:S02]  /*0880*/  @P0 LDC.64 R106, c[0x0][0x230] ;  /* 0x00008c00ff6a0b82 */ /* 0x000ea40000000a00 */
[----:B------:R-:W-:Y:S01]  /*0890*/  @!P6 ISETP.NE.AND.EX P2, PT, R133, RZ, PT, P1 ;  /* 0x000000ff8500e20c */ /* 0x000fe20003f45310 */
[----:B0-----:R-:W-:-:S05]  /*08a0*/  @P5 IMAD.WIDE.U32 R102, R109, 0x10, R102 ;  /* 0x000000106d665825 */ /* 0x001fca00078e0066 */
[----:B-----5:R0:W5:Y:S01]  /*08b0*/  @P5 LDG.E.128 R96, desc[UR4][R102.64] ;  /* 0x0000000466605981 */ /* 0x020162000c1e1d00 */
[C---:B------:R-:W-:Y:S01]  /*08c0*/  @!P6 ISETP.NE.U32.AND P3, PT, R132.reuse, RZ, PT ;  /* 0x000000ff8400e20c */ /* 0x040fe20003f65070 */
[----:B------:R-:W-:Y:S01]  /*08d0*/  BSSY B0, `(.L_x_33931) ;  /* 0x0000010000007945 */ /* 0x000fe20003800000 */
[----:B------:R-:W-:Y:S01]  /*08e0*/  @!P6 ISETP.NE.U32.AND P1, PT, R132, RZ, PT ;  /* 0x000000ff8400e20c */ /* 0x000fe20003f25070 */
[----:B-1----:R-:W-:Y:S01]  /*08f0*/  IMAD.WIDE.U32 R100, R111, 0x10, R136 ;  /* 0x000000106f647825 */ /* 0x002fe200078e0088 */
[----:B------:R-:W-:Y:S02]  /*0900*/  IADD3 R113, R3, 0x40, RZ ;  /* 0x0000004003717810 */ /* 0x000fe40007ffe0ff */
[C---:B------:R-:W-:Y:S02]  /*0910*/  @!P6 ISETP.NE.AND.EX P3, PT, R133.reuse, RZ, PT, P3 ;  /* 0x000000ff8500e20c */ /* 0x040fe40003f65330 */
[----:B------:R-:W-:Y:S01]  /*0920*/  @!P6 ISETP.NE.AND.EX P1, PT, R133, RZ, PT, P1 ;  /* 0x000000ff8500e20c */ /* 0x000fe20003f25310 */
[----:B--2---:R-:W-:Y:S01]  /*0930*/  @P0 IMAD.WIDE.U32 R104, R113, 0x10, R106 ;  /* 0x0000001071680825 */ /* 0x004fe200078e006a */
[----:B---3--:R-:W-:-:S02]  /*0940*/  @!P6 FSEL R121, R93, RZ, P2 ;  /* 0x000000ff5d79e208 */ /* 0x008fc40001000000 */
[----:B------:R-:W-:Y:S02]  /*0950*/  @!P6 ISETP.NE.U32.AND P2, PT, R132, RZ, PT ;  /* 0x000000ff8400e20c */ /* 0x000fe40003f45070 */
[----:B------:R-:W-:Y:S02]  /*0960*/  @!P6 FSEL R122, R94, RZ, P1 ;  /* 0x000000ff5e7ae208 */ /* 0x000fe40000800000 */
[----:B------:R-:W-:Y:S02]  /*0970*/  @!P6 ISETP.NE.AND.EX P2, PT, R133, RZ, PT, P2 ;  /* 0x000000ff8500e20c */ /* 0x000fe40003f45320 */
[----:B------:R-:W-:Y:S02]  /*0980*/  @!P6 FSEL R120, R92, RZ, P3 ;  /* 0x000000ff5c78e208 */ /* 0x000fe40001800000 */
[----:B------:R-:W-:Y:S01]  /*0990*/  @!P6 FSEL R123, R95, RZ, P2 ;  /* 0x000000ff5f7be208 */ /* 0x000fe20001000000 */
[----:B0-----:R-:W-:Y:S08]  /*09a0*/  @!P6 BRA `(.L_x_33932) ;  /* 0x000000000008e947 */ /* 0x001ff00003800000 */
[----:B-----5:R-:W-:-:S04]  /*09b0*/  FMUL.FTZ R120, R96, UR6 ;  /* 0x0000000660787c20 */ /* 0x020fc80008410000 */
[----:B------:R-:W-:-:S07]  /*09c0*/  @P0 FADD.FTZ R120, R92, R120 ;  /* 0x000000785c780221 */ /* 0x000fce0000010000 */
.L_x_33932:
[----:B------:R-:W-:Y:S05]  /*09d0*/  BSYNC B0 ;  /* 0x0000000000007941 */ /* 0x000fea0003800000 */
.L_x_33931:
[----:B------:R-:W-:Y:S04]  /*09e0*/  BSSY B0, `(.L_x_33933) ;  /* 0x0000004000007945 */ /* 0x000fe80003800000 */
[----:B------:R-:W-:Y:S05]  /*09f0*/  @!P6 BRA `(.L_x_33934) ;  /* 0x000000000008e947 */ /* 0x000fea0003800000 */
[----:B-----5:R-:W-:-:S04]  /*0a00*/  FMUL.FTZ R121, R97, UR6 ;  /* 0x0000000661797c20 */ /* 0x020fc80008410000 */
[----:B------:R-:W-:-:S07]  /*0a10*/  @P0 FADD.FTZ R121, R93, R121 ;  /* 0x000000795d790221 */ /* 0x000fce0000010000 */
.L_x_33934:
[----:B------:R-:W-:Y:S05]  /*0a20*/  BSYNC B0 ;  /* 0x0000000000007941 */ /* 0x000fea0003800000 */
.L_x_33933:
[----:B------:R-:W-:Y:S04]  /*0a30*/  BSSY B0, `(.L_x_33935) ;  /* 0x0000004000007945 */ /* 0x000fe80003800000 */
[----:B------:R-:W-:Y:S05]  /*0a40*/  @!P6 BRA `(.L_x_33936) ;  /* 0x000000000008e947 */ /* 0x000fea0003800000 */
[----:B-----5:R-:W-:-:S04]  /*0a50*/  FMUL.FTZ R122, R98, UR6 ;  /* 0x00000006627a7c20 */ /* 0x020fc80008410000 */
[----:B------:R-:W-:-:S07]  /*0a60*/  @P0 FADD.FTZ R122, R94, R122 ;  /* 0x0000007a5e7a0221 */ /* 0x000fce0000010000 */
.L_x_33936:
[----:B------:R-:W-:Y:S05]  /*0a70*/  BSYNC B0 ;  /* 0x0000000000007941 */ /* 0x000fea0003800000 */
.L_x_33935:
[----:B------:R-:W-:Y:S04]  /*0a80*/  BSSY B0, `(.L_x_33937) ;  /* 0x0000004000007945 */ /* 0x000fe80003800000 */
[----:B------:R-:W-:Y:S05]  /*0a90*/  @!P6 BRA `(.L_x_33938) ;  /* 0x000000000008e947 */ /* 0x000fea0003800000 */
[----:B-----5:R-:W-:-:S04]  /*0aa0*/  FMUL.FTZ R123, R99, UR6 ;  /* 0x00000006637b7c20 */ /* 0x020fc80008410000 */
[----:B------:R-:W-:-:S07]  /*0ab0*/  @P0 FADD.FTZ R123, R95, R123 ;  /* 0x0000007b5f7b0221 */ /* 0x000fce0000010000 */
.L_x_33938:
[----:B------:R-:W-:Y:S05]  /*0ac0*/  BSYNC B0 ;  /* 0x0000000000007941 */ /* 0x000fea0003800000 */
.L_x_33937:
        /* <DEDUP_REMOVED lines=26> */
.L_x_33940:
[----:B------:R-:W-:Y:S05]  /*0c70*/  BSYNC B0 ;  /* 0x0000000000007941 */ /* 0x000fea0003800000 */
.L_x_33939:
[----:B------:R-:W-:Y:S04]  /*0c80*/  BSSY B0, `(.L_x_33941) ;  /* 0x0000004000007945 */ /* 0x000fe80003800000 */
[----:B------:R-:W-:Y:S05]  /*0c90*/  @!P6 BRA `(.L_x_33942) ;  /* 0x000000000008e947 */ /* 0x000fea0003800000 */
[----:B-----5:R-:W-:-:S04]  /*0ca0*/  FMUL.FTZ R129, R97, UR6 ;  /* 0x0000000661817c20 */ /* 0x020fc80008410000 */
[----:B------:R-:W-:-:S07]  /*0cb0*/  @P0 FADD.FTZ R129, R93, R129 ;  /* 0x000000815d810221 */ /* 0x000fce0000010000 */
.L_x_33942:
[----:B------:R-:W-:Y:S05]  /*0cc0*/  BSYNC B0 ;  /* 0x0000000000007941 */ /* 0x000fea0003800000 */
.L_x_33941:
[----:B------:R-:W-:Y:S04]  /*0cd0*/  BSSY B0, `(.L_x_33943) ;  /* 0x0000004000007945 */ /* 0x000fe80003800000 */
[----:B------:R-:W-:Y:S05]  /*0ce0*/  @!P6 BRA `(.L_x_33944) ;  /* 0x000000000008e947 */ /* 0x000fea0003800000 */
[----:B-----5:R-:W-:-:S04]  /*0cf0*/  FMUL.FTZ R130, R98, UR6 ;  /* 0x0000000662827c20 */ /* 0x020fc80008410000 */
[----:B------:R-:W-:-:S07]  /*0d00*/  @P0 FADD.FTZ R130, R94, R130 ;  /* 0x000000825e820221 */ /* 0x000fce0000010000 */
.L_x_33944:
[----:B------:R-:W-:Y:S05]  /*0d10*/  BSYNC B0 ;  /* 0x0000000000007941 */ /* 0x000fea0003800000 */
.L_x_33943:
[----:B------:R-:W-:Y:S04]  /*0d20*/  BSSY B0, `(.L_x_33945) ;  /* 0x0000004000007945 */ /* 0x000fe80003800000 */
[----:B------:R-:W-:Y:S05]  /*0d30*/  @!P6 BRA `(.L_x_33946) ;  /* 0x000000000008e947 */ /* 0x000fea0003800000 */
[----:B-----5:R-:W-:-:S04]  /*0d40*/  FMUL.FTZ R131, R99, UR6 ;  /* 0x0000000663837c20 */ /* 0x020fc80008410000 */
[----:B------:R-:W-:-:S07]  /*0d50*/  @P0 FADD.FTZ R131, R95, R131 ;  /* 0x000000835f830221 */ /* 0x000fce0000010000 */
.L_x_33946:
[----:B------:R-:W-:Y:S05]  /*0d60*/  BSYNC B0 ;  /* 0x0000000000007941 */ /* 0x000fea0003800000 */
.L_x_33945:
        /* <DEDUP_REMOVED lines=26> */
.L_x_33948:
[----:B------:R-:W-:Y:S05]  /*0f10*/  BSYNC B0 ;  /* 0x0000000000007941 */ /* 0x000fea0003800000 */
.L_x_33947:
[----:B------:R-:W-:Y:S04]  /*0f20*/  BSSY B0, `(.L_x_33949) ;  /* 0x0000004000007945 */ /* 0x000fe80003800000 */
[----:B------:R-:W-:Y:S05]  /*0f30*/  @!P6 BRA `(.L_x_33950) ;  /* 0x000000000008e947 */ /* 0x000fea0003800000 */
[----:B-----5:R-:W-:-:S04]  /*0f40*/  FMUL.FTZ R117, R97, UR6 ;  /* 0x0000000661757c20 */ /* 0x020fc80008410000 */
[----:B------:R-:W-:-:S07]  /*0f50*/  @P0 FADD.FTZ R117, R93, R117 ;  /* 0x000000755d750221 */ /* 0x000fce0000010000 */
.L_x_33950:
[----:B------:R-:W-:Y:S05]  /*0f60*/  BSYNC B0 ;  /* 0x0000000000007941 */ /* 0x000fea0003800000 */
.L_x_33949:
[----:B------:R-:W-:Y:S04]  /*0f70*/  BSSY B0, `(.L_x_33951) ;  /* 0x0000004000007945 */ /* 0x000fe80003800000 */
[----:B------:R-:W-:Y:S05]  /*0f80*/  @!P6 BRA `(.L_x_33952) ;  /* 0x000000000008e947 */ /* 0x000fea0003800000 */
[----:B-----5:R-:W-:-:S04]  /*0f90*/  FMUL.FTZ R118, R98, UR6 ;  /* 0x0000000662767c20 */ /* 0x020fc80008410000 */
[----:B------:R-:W-:-:S07]  /*0fa0*/  @P0 FADD.FTZ R118, R94, R118 ;  /* 0x000000765e760221 */ /* 0x000fce0000010000 */
.L_x_33952:
[----:B------:R-:W-:Y:S05]  /*0fb0*/  BSYNC B0 ;  /* 0x0000000000007941 */ /* 0x000fea0003800000 */
.L_x_33951:
[----:B------:R-:W-:Y:S04]  /*0fc0*/  BSSY B0, `(.L_x_33953) ;  /* 0x0000004000007945 */ /* 0x000fe80003800000 */
[----:B------:R-:W-:Y:S05]  /*0fd0*/  @!P6 BRA `(.L_x_33954) ;  /* 0x000000000008e947 */ /* 0x000fea0003800000 */
[----:B-----5:R-:W-:-:S04]  /*0fe0*/  FMUL.FTZ R119, R99, UR6 ;  /* 0x0000000663777c20 */ /* 0x020fc80008410000 */
[----:B------:R-:W-:-:S07]  /*0ff0*/  @P0 FADD.FTZ R119, R95, R119 ;  /* 0x000000775f770221 */ /* 0x000fce0000010000 */
.L_x_33954:
[----:B------:R-:W-:Y:S05]  /*1000*/  BSYNC B0 ;  /* 0x0000000000007941 */ /* 0x000fea0003800000 */
.L_x_33953:
        /* <DEDUP_REMOVED lines=26> */
.L_x_33956:
[----:B------:R-:W-:Y:S05]  /*11b0*/  BSYNC B0 ;  /* 0x0000000000007941 */ /* 0x000fea0003800000 */
.L_x_33955:
[----:B------:R-:W-:Y:S04]  /*11c0*/  BSSY B0, `(.L_x_33957) ;  /* 0x0000004000007945 */ /* 0x000fe80003800000 */
[----:B------:R-:W-:Y:S05]  /*11d0*/  @!P6 BRA `(.L_x_33958) ;  /* 0x000000000008e947 */ /* 0x000fea0003800000 */
[----:B-----5:R-:W-:-:S04]  /*11e0*/  FMUL.FTZ R125, R97, UR6 ;  /* 0x00000006617d7c20 */ /* 0x020fc80008410000 */
[----:B------:R-:W-:-:S07]  /*11f0*/  @P0 FADD.FTZ R125, R93, R125 ;  /* 0x0000007d5d7d0221 */ /* 0x000fce0000010000 */
.L_x_33958:
[----:B------:R-:W-:Y:S05]  /*1200*/  BSYNC B0 ;  /* 0x0000000000007941 */ /* 0x000fea0003800000 */
.L_x_33957:
[----:B------:R-:W-:Y:S04]  /*1210*/  BSSY B0, `(.L_x_33959) ;  /* 0x0000004000007945 */ /* 0x000fe80003800000 */
[----:B------:R-:W-:Y:S05]  /*1220*/  @!P6 BRA `(.L_x_33960) ;  /* 0x000000000008e947 */ /* 0x000fea0003800000 */
[----:B-----5:R-:W-:-:S04]  /*1230*/  FMUL.FTZ R126, R98, UR6 ;  /* 0x00000006627e7c20 */ /* 0x020fc80008410000 */
[----:B------:R-:W-:-:S07]  /*1240*/  @P0 FADD.FTZ R126, R94, R126 ;  /* 0x0000007e5e7e0221 */ /* 0x000fce0000010000 */
.L_x_33960:
[----:B------:R-:W-:Y:S05]  /*1250*/  BSYNC B0 ;  /* 0x0000000000007941 */ /* 0x000fea0003800000 */
.L_x_33959:
[----:B------:R-:W-:Y:S04]  /*1260*/  BSSY B0, `(.L_x_33961) ;  /* 0x0000004000007945 */ /* 0x000fe80003800000 */
[----:B------:R-:W-:Y:S05]  /*1270*/  @!P6 BRA `(.L_x_33962) ;  /* 0x000000000008e947 */ /* 0x000fea0003800000 */
[----:B-----5:R-:W-:-:S04]  /*1280*/  FMUL.FTZ R127, R99, UR6 ;  /* 0x00000006637f7c20 */ /* 0x020fc80008410000 */
[----:B------:R-:W-:-:S07]  /*1290*/  @P0 FADD.FTZ R127, R95, R127 ;  /* 0x0000007f5f7f0221 */ /* 0x000fce0000010000 */
.L_x_33962:
[----:B------:R-:W-:Y:S05]  /*12a0*/  BSYNC B0 ;  /* 0x0000000000007941 */ /* 0x000fea0003800000 */
.L_x_33961:
        /* <DEDUP_REMOVED lines=26> */
.L_x_33964:
[----:B------:R-:W-:Y:S05]  /*1450*/  BSYNC B0 ;  /* 0x0000000000007941 */ /* 0x000fea0003800000 */
.L_x_33963:
[----:B------:R-:W-:Y:S04]  /*1460*/  BSSY B0, `(.L_x_33965) ;  /* 0x0000004000007945 */ /* 0x000fe80003800000 */
[----:B------:R-:W-:Y:S05]  /*1470*/  @!P6 BRA `(.L_x_33966) ;  /* 0x000000000008e947 */ /* 0x000fea0003800000 */
[----:B-----5:R-:W-:-:S04]  /*1480*/  FMUL.FTZ R113, R97, UR6 ;  /* 0x0000000661717c20 */ /* 0x020fc80008410000 */
[----:B------:R-:W-:-:S07]  /*1490*/  @P0 FADD.FTZ R113, R93, R113 ;  /* 0x000000715d710221 */ /* 0x000fce0000010000 */
.L_x_33966:
[----:B------:R-:W-:Y:S05]  /*14a0*/  BSYNC B0 ;  /* 0x0000000000007941 */ /* 0x000fea0003800000 */
.L_x_33965:
[----:B------:R-:W-:Y:S04]  /*14b0*/  BSSY B0, `(.L_x_33967) ;  /* 0x0000004000007945 */ /* 0x000fe80003800000 */
[----:B------:R-:W-:Y:S05]  /*14c0*/  @!P6 BRA `(.L_x_33968) ;  /* 0x000000000008e947 */ /* 0x000fea0003800000 */
[----:B-----5:R-:W-:-:S04]  /*14d0*/  FMUL.FTZ R114, R98, UR6 ;  /* 0x0000000662727c20 */ /* 0x020fc80008410000 */
[----:B------:R-:W-:-:S07]  /*14e0*/  @P0 FADD.FTZ R114, R94, R114 ;  /* 0x000000725e720221 */ /* 0x000fce0000010000 */
.L_x_33968:
[----:B------:R-:W-:Y:S05]  /*14f0*/  BSYNC B0 ;  /* 0x0000000000007941 */ /* 0x000fea0003800000 */
.L_x_33967:
[----:B------:R-:W-:Y:S04]  /*1500*/  BSSY B0, `(.L_x_33969) ;  /* 0x0000004000007945 */ /* 0x000fe80003800000 */
[----:B------:R-:W-:Y:S05]  /*1510*/  @!P6 BRA `(.L_x_33970) ;  /* 0x000000000008e947 */ /* 0x000fea0003800000 */
[----:B-----5:R-:W-:-:S04]  /*1520*/  FMUL.FTZ R115, R99, UR6 ;  /* 0x0000000663737c20 */ /* 0x020fc80008410000 */
[----:B------:R-:W-:-:S07]  /*1530*/  @P0 FADD.FTZ R115, R95, R115 ;  /* 0x000000735f730221 */ /* 0x000fce0000010000 */
.L_x_33970:
[----:B------:R-:W-:Y:S05]  /*1540*/  BSYNC B0 ;  /* 0x0000000000007941 */ /* 0x000fea0003800000 */
.L_x_33969:
[----:B------:R-:W0:Y:S01]  /*1550*/  @P5 LDC.64 R102, c[0x0][0x220] ;  /* 0x00008800ff665b82 */ /* 0x000e220000000a00 */
[----:B------:R1:W-:Y:S01]  /*1560*/  STG.E.128 desc[UR4][R100.64], R112 ;  /* 0x0000007064007986 */ /* 0x0003e2000c101d04 */
[----:B------:R-:W-:-:S03]  /*1570*/  @P5 IADD3 R109, R6, 0xc0, RZ ;  /* 0x000000c0066d5810 */ /* 0x000fc60007ffe0ff */
[----:B------:R-:W2:Y:S01]  /*1580*/  @P0 LDG.E.128 R92, desc[UR4][R104.64] ;  /* 0x00000004685c0981 */ /* 0x000ea2000c1e1d00 */
[----:B------:R-:W-:Y:S02]  /*1590*/  @!P6 ISETP.NE.U32.AND P1, PT, R132, RZ, PT ;  /* 0x000000ff8400e20c */ /* 0x000fe40003f25070 */
[----:B------:R-:W3:Y:S02]  /*15a0*/  @P0 LDC.64 R106, c[0x0][0x230] ;  /* 0x00008c00ff6a0b82 */ /* 0x000ee40000000a00 */
        /* <DEDUP_REMOVED lines=10> */
[----:B---3--:R-:W-:Y:S01]  /*1650*/  @P0 IMAD.WIDE.U32 R106, R139, 0x10, R106 ;  /* 0x000000108b6a0825 */ /* 0x008fe200078e006a */
[----:B--2---:R-:W-:-:S02]  /*1660*/  @!P6 FSEL R109, R93, RZ, P2 ;  /* 0x000000ff5d6de208 */ /* 0x004fc40001000000 */
        /* <DEDUP_REMOVED lines=8> */
.L_x_33972:
[----:B------:R-:W-:Y:S05]  /*16f0*/  BSYNC B0 ;  /* 0x0000000000007941 */ /* 0x000fea0003800000 */
.L_x_33971:
[----:B------:R-:W-:Y:S04]  /*1700*/  BSSY B0, `(.L_x_33973) ;  /* 0x0000004000007945 */ /* 0x000fe80003800000 */
[----:B------:R-:W-:Y:S05]  /*1710*/  @!P6 BRA `(.L_x_33974) ;  /* 0x000000000008e947 */ /* 0x000fea0003800000 */
[----:B-----5:R-:W-:-:S04]  /*1720*/  FMUL.FTZ R109, R97, UR6 ;  /* 0x00000006616d7c20 */ /* 0x020fc80008410000 */
[----:B------:R-:W-:-:S07]  /*1730*/  @P0 FADD.FTZ R109, R93, R109 ;  /* 0x0000006d5d6d0221 */ /* 0x000fce0000010000 */
.L_x_33974:
[----:B------:R-:W-:Y:S05]  /*1740*/  BSYNC B0 ;  /* 0x0000000000007941 */ /* 0x000fea0003800000 */
.L_x_33973:
[----:B------:R-:W-:Y:S04]  /*1750*/  BSSY B0, `(.L_x_33975) ;  /* 0x0000004000007945 */ /* 0x000fe80003800000 */
[----:B------:R-:W-:Y:S05]  /*1760*/  @!P6 BRA `(.L_x_33976) ;  /* 0x000000000008e947 */ /* 0x000fea0003800000 */
[----:B-----5:R-:W-:-:S04]  /*1770*/  FMUL.FTZ R110, R98, UR6 ;  /* 0x00000006626e7c20 */ /* 0x020fc80008410000 */
[----:B------:R-:W-:-:S07]  /*1780*/  @P0 FADD.FTZ R110, R94, R110 ;  /* 0x0000006e5e6e0221 */ /* 0x000fce0000010000 */
.L_x_33976:
[----:B------:R-:W-:Y:S05]  /*1790*/  BSYNC B0 ;  /* 0x0000000000007941 */ /* 0x000fea0003800000 */
.L_x_33975:
[----:B------:R-:W-:Y:S04]  /*17a0*/  BSSY B0, `(.L_x_33977) ;  /* 0x0000004000007945 */ /* 0x000fe80003800000 */
[----:B------:R-:W-:Y:S05]  /*17b0*/  @!P6 BRA `(.L_x_33978) ;  /* 0x000000000008e947 */ /* 0x000fea0003800000 */
[----:B-----5:R-:W-:-:S04]  /*17c0*/  FMUL.FTZ R111, R99, UR6 ;  /* 0x00000006636f7c20 */ /* 0x020fc80008410000 */
[----:B------:R-:W-:-:S07]  /*17d0*/  @P0 FADD.FTZ R111, R95, R111 ;  /* 0x0000006f5f6f0221 */ /* 0x000fce0000010000 */
.L_x_33978:
[----:B------:R-:W-:Y:S05]  /*17e0*/  BSYNC B0 ;  /* 0x0000000000007941 */ /* 0x000fea0003800000 */
.L_x_33977:
[----:B------:R-:W0:Y:S01]  /*17f0*/  @P5 LDC.64 R102, c[0x0][0x220] ;  /* 0x00008800ff665b82 */ /* 0x000e220000000a00 */
[----:B------:R1:W-:Y:S01]  /*1800*/  STG.E.128 desc[UR4][R100.64], R108 ;  /* 0x0000006c64007986 */ /* 0x0003e2000c101d04 */
[----:B------:R-:W-:-:S03]  /*1810*/  @P5 IADD3 R105, R6, 0xe0, RZ ;  /* 0x000000e006695810 */ /* 0x000fc60007ffe0ff */
[----:B------:R-:W2:Y:S03]  /*1820*/  @P0 LDG.E.128 R92, desc[UR4][R106.64] ;  /* 0x000000046a5c0981 */ /* 0x000ea6000c1e1d00 */
[----:B------:R-:W3:Y:S01]  /*1830*/  @P0 LDC.64 R134, c[0x0][0x230] ;  /* 0x00008c00ff860b82 */ /* 0x000ee20000000a00 */
[----:B0-----:R-:W-:-:S05]  /*1840*/  @P5 IMAD.WIDE.U32 R102, R105, 0x10, R102 ;  /* 0x0000001069665825 */ /* 0x001fca00078e0066 */
[----:B-----5:R0:W5:Y:S01]  /*1850*/  @P5 LDG.E.128 R96, desc[UR4][R102.64] ;  /* 0x0000000466605981 */ /* 0x020162000c1e1d00 */
[C---:B------:R-:W-:Y:S01]  /*1860*/  @!P6 ISETP.NE.U32.AND P1, PT, R132.reuse, RZ, PT ;  /* 0x000000ff8400e20c */ /* 0x040fe20003f25070 */
[----:B------:R-:W-:Y:S01]  /*1870*/  BSSY B0, `(.L_x_33979) ;  /* 0x0000012000007945 */ /* 0x000fe20003800000 */
[C---:B------:R-:W-:Y:S01]  /*1880*/  @!P6 ISETP.NE.U32.AND P3, PT, R132.reuse, RZ, PT ;  /* 0x000000ff8400e20c */ /* 0x040fe20003f65070 */
[----:B-1----:R-:W-:Y:S01]  /*1890*/  IMAD.WIDE.U32 R100, R139, 0x10, R136 ;  /* 0x000000108b647825 */ /* 0x002fe200078e0088 */
[----:B------:R-:W-:Y:S02]  /*18a0*/  @!P6 ISETP.NE.AND.EX P2, PT, R133, RZ, PT, P1 ;  /* 0x000000ff8500e20c */ /* 0x000fe40003f45310 */
[----:B------:R-:W-:Y:S02]  /*18b0*/  @!P6 ISETP.NE.U32.AND P1, PT, R132, RZ, PT ;  /* 0x000000ff8400e20c */ /* 0x000fe40003f25070 */
[----:B------:R-:W-:Y:S02]  /*18c0*/  IADD3 R143, R3, 0x100, RZ ;  /* 0x00000100038f7810 */ /* 0x000fe40007ffe0ff */
[----:B------:R-:W-:-:S02]  /*18d0*/  @!P6 ISETP.NE.AND.EX P3, PT, R133, RZ, PT, P3 ;  /* 0x000000ff8500e20c */ /* 0x000fc40003f65330 */
[----:B------:R-:W-:Y:S01]  /*18e0*/  @!P6 ISETP.NE.AND.EX P1, PT, R133, RZ, PT, P1 ;  /* 0x000000ff8500e20c */ /* 0x000fe20003f25310 */
[----:B---3--:R-:W-:Y:S01]  /*18f0*/  @P0 IMAD.WIDE.U32 R134, R143, 0x10, R134 ;  /* 0x000000108f860825 */ /* 0x008fe200078e0086 */
[----:B--2---:R-:W-:Y:S02]  /*1900*/  @!P6 FSEL R105, R93, RZ, P2 ;  /* 0x000000ff5d69e208 */ /* 0x004fe40001000000 */
[----:B------:R-:W-:Y:S02]  /*1910*/  @!P6 ISETP.NE.U32.AND P2, PT, R132, RZ, PT ;  /* 0x000000ff8400e20c */ /* 0x000fe40003f45070 */
[----:B------:R-:W-:Y:S02]  /*1920*/  @!P6 FSEL R106, R94, RZ, P1 ;  /* 0x000000ff5e6ae208 */ /* 0x000fe40000800000 */
[----:B------:R-:W-:Y:S02]  /*1930*/  @!P6 ISETP.NE.AND.EX P2, PT, R133, RZ, PT, P2 ;  /* 0x000000ff8500e20c */ /* 0x000fe40003f45320 */
[----:B------:R-:W-:-:S02]  /*1940*/  @!P6 FSEL R104, R92, RZ, P3 ;  /* 0x000000ff5c68e208 */ /* 0x000fc40001800000 */
[----:B------:R-:W-:Y:S01]  /*1950*/  @!P6 FSEL R107, R95, RZ, P2 ;  /* 0x000000ff5f6be208 */ /* 0x000fe20001000000 */
[----:B0-----:R-:W-:Y:S08]  /*1960*/  @!P6 BRA `(.L_x_33980) ;  /* 0x000000000008e947 */ /* 0x001ff00003800000 */
[----:B-----5:R-:W-:-:S04]  /*1970*/  FMUL.FTZ R104, R96, UR6 ;  /* 0x0000000660687c20 */ /* 0x020fc80008410000 */
[----:B------:R-:W-:-:S07]  /*1980*/  @P0 FADD.FTZ R104, R92, R104 ;  /* 0x000000685c680221 */ /* 0x000fce0000010000 */
.L_x_33980:
[----:B------:R-:W-:Y:S05]  /*1990*/  BSYNC B0 ;  /* 0x0000000000007941 */ /* 0x000fea0003800000 */
.L_x_33979:
[----:B------:R-:W-:Y:S04]  /*19a0*/  BSSY B0, `(.L_x_33981) ;  /* 0x0000004000007945 */ /* 0x000fe80003800000 */
[----:B------:R-:W-:Y:S05]  /*19b0*/  @!P6 BRA `(.L_x_33982) ;  /* 0x000000000008e947 */ /* 0x000fea0003800000 */
[----:B-----5:R-:W-:-:S04]  /*19c0*/  FMUL.FTZ R105, R97, UR6 ;  /* 0x0000000661697c20 */ /* 0x020fc80008410000 */
[----:B------:R-:W-:-:S07]  /*19d0*/  @P0 FADD.FTZ R105, R93, R105 ;  /* 0x000000695d690221 */ /* 0x000fce0000010000 */
.L_x_33982:
[----:B------:R-:W-:Y:S05]  /*19e0*/  BSYNC B0 ;  /* 0x0000000000007941 */ /* 0x000fea0003800000 */
.L_x_33981:
[----:B------:R-:W-:Y:S04]  /*19f0*/  BSSY B0, `(.L_x_33983) ;  /* 0x0000004000007945 */ /* 0x000fe80003800000 */
[----:B------:R-:W-:Y:S05]  /*1a00*/  @!P6 BRA `(.L_x_33984) ;  /* 0x000000000008e947 */ /* 0x000fea0003800000 */
[----:B-----5:R-:W-:-:S04]  /*1a10*/  FMUL.FTZ R106, R98, UR6 ;  /* 0x00000006626a7c20 */ /* 0x020fc80008410000 */
[----:B------:R-:W-:-:S07]  /*1a20*/  @P0 FADD.FTZ R106, R94, R106 ;  /* 0x0000006a5e6a0221 */ /* 0x000fce0000010000 */
.L_x_33984:
[----:B------:R-:W-:Y:S05]  /*1a30*/  BSYNC B0 ;  /* 0x0000000000007941 */ /* 0x000fea0003800000 */
.L_x_33983:
[----:B------:R-:W-:Y:S04]  /*1a40*/  BSSY B0, `(.L_x_33985) ;  /* 0x0000004000007945 */ /* 0x000fe80003800000 */
[----:B------:R-:W-:Y:S05]  /*1a50*/  @!P6 BRA `(.L_x_33986) ;  /* 0x000000000008e947 */ /* 0x000fea0003800000 */
[----:B-----5:R-:W-:-:S04]  /*1a60*/  FMUL.FTZ R107, R99, UR6 ;  /* 0x00000006636b7c20 */ /* 0x020fc80008410000 */
[----:B------:R-:W-:-:S07]  /*1a70*/  @P0 FADD.FTZ R107, R95, R107 ;  /* 0x0000006b5f6b0221 */ /* 0x000fce0000010000 */
.L_x_33986:
[----:B------:R-:W-:Y:S05]  /*1a80*/  BSYNC B0 ;  /* 0x0000000000007941 */ /* 0x000fea0003800000 */
.L_x_33985:
[----:B------:R0:W-:Y:S01]  /*1a90*/  STG.E.128 desc[UR4][R100.64], R104 ;  /* 0x0000006864007986 */ /* 0x0001e2000c101d04 */
[----:B------:R-:W1:Y:S03]  /*1aa0*/  @P5 LDC.64 R102, c[0x0][0x220] ;  /* 0x00008800ff665b82 */ /* 0x000e660000000a00 */
[----:B------:R2:W0:Y:S01]  /*1ab0*/  @P0 LDG.E.128 R92, desc[UR4][R134.64] ;  /* 0x00000004865c0981 */ /* 0x000422000c1e1d00 */
[----:B------:R-:W-:-:S04]  /*1ac0*/  @P5 IADD3 R139, R6, 0x100, RZ ;  /* 0x00000100068b5810 */ /* 0x000fc80007ffe0ff */
[----:B------:R-:W3:Y:S01]  /*1ad0*/  @P0 LDC.64 R140, c[0x0][0x230] ;  /* 0x00008c00ff8c0b82 */ /* 0x000ee20000000a00 */
[----:B------:R-:W-:-:S04]  /*1ae0*/  @!P6 ISETP.NE.U32.AND P1, PT, R132, RZ, PT ;  /* 0x000000ff8400e20c */ /* 0x000fc80003f25070 */
[----:B------:R-:W-:Y:S02]  /*1af0*/  @!P6 ISETP.NE.AND.EX P2, PT, R133, RZ, PT, P1 ;  /* 0x000000ff8500e20c */ /* 0x000fe40003f45310 */
        /* <DEDUP_REMOVED lines=9> */
[----:B---3--:R-:W-:Y:S01]  /*1b90*/  @P0 IMAD.WIDE.U32 R140, R3, 0x10, R140 ;  /* 0x00000010038c0825 */ /* 0x008fe200078e008c */
[----:B0-----:R-:W-:Y:S02]  /*1ba0*/  @!P6 FSEL R101, R93, RZ, P2 ;  /* 0x000000ff5d65e208 */ /* 0x001fe40001000000 */
[----:B------:R-:W-:Y:S02]  /*1bb0*/  @!P6 ISETP.NE.U32.AND P2, PT, R132, RZ, PT ;  /* 0x000000ff8400e20c */ /* 0x000fe40003f45070 */
[----:B-1----:R-:W-:Y:S02]  /*1bc0*/  @!P6 FSEL R102, R94, RZ, P1 ;  /* 0x000000ff5e66e208 */ /* 0x002fe40000800000 */
[----:B------:R-:W-:-:S02]  /*1bd0*/  @!P6 ISETP.NE.AND.EX P2, PT, R133, RZ, PT, P2 ;  /* 0x000000ff8500e20c */ /* 0x000fc40003f45320 */
[----:B------:R-:W-:Y:S02]  /*1be0*/  @!P6 FSEL R100, R92, RZ, P3 ;  /* 0x000000ff5c64e208 */ /* 0x000fe40001800000 */
[----:B------:R-:W-:Y:S01]  /*1bf0*/  @!P6 FSEL R103, R95, RZ, P2 ;  /* 0x000000ff5f67e208 */ /* 0x000fe20001000000 */
[----:B------:R-:W-:Y:S08]  /*1c00*/  @!P6 BRA `(.L_x_33988) ;  /* 0x000000000008e947 */ /* 0x000ff00003800000 */
[----:B-----5:R-:W-:-:S04]  /*1c10*/  FMUL.FTZ R100, R96, UR6 ;  /* 0x0000000660647c20 */ /* 0x020fc80008410000 */
[----:B------:R-:W-:-:S07]  /*1c20*/  @P0 FADD.FTZ R100, R92, R100 ;  /* 0x000000645c640221 */ /* 0x000fce0000010000 */
.L_x_33988:
[----:B------:R-:W-:Y:S05]  /*1c30*/  BSYNC B0 ;  /* 0x0000000000007941 */ /* 0x000fea0003800000 */
.L_x_33987:
[----:B------:R-:W-:Y:S04]  /*1c40*/  BSSY B0, `(.L_x_33989) ;  /* 0x0000004000007945 */ /* 0x000fe80003800000 */
[----:B------:R-:W-:Y:S05]  /*1c50*/  @!P6 BRA `(.L_x_33990) ;  /* 0x000000000008e947 */ /* 0x000fea0003800000 */
[----:B-----5:R-:W-:-:S04]  /*1c60*/  FMUL.FTZ R101, R97, UR6 ;  /* 0x0000000661657c20 */ /* 0x020fc80008410000 */
[----:B------:R-:W-:-:S07]  /*1c70*/  @P0 FADD.FTZ R101, R93, R101 ;  /* 0x000000655d650221 */ /* 0x000fce0000010000 */
.L_x_33990:
[----:B------:R-:W-:Y:S05]  /*1c80*/  BSYNC B0 ;  /* 0x0000000000007941 */ /* 0x000fea0003800000 */
.L_x_33989:
[----:B------:R-:W-:Y:S04]  /*1c90*/  BSSY B0, `(.L_x_33991) ;  /* 0x0000004000007945 */ /* 0x000fe80003800000 */
[----:B------:R-:W-:Y:S05]  /*1ca0*/  @!P6 BRA `(.L_x_33992) ;  /* 0x000000000008e947 */ /* 0x000fea0003800000 */
[----:B-----5:R-:W-:-:S04]  /*1cb0*/  FMUL.FTZ R102, R98, UR6 ;  /* 0x0000000662667c20 */ /* 0x020fc80008410000 */
[----:B------:R-:W-:-:S07]  /*1cc0*/  @P0 FADD.FTZ R102, R94, R102 ;  /* 0x000000665e660221 */ /* 0x000fce0000010000 */
.L_x_33992:
[----:B------:R-:W-:Y:S05]  /*1cd0*/  BSYNC B0 ;  /* 0x0000000000007941 */ /* 0x000fea0003800000 */
.L_x_33991:
[----:B------:R-:W-:Y:S04]  /*1ce0*/  BSSY B0, `(.L_x_33993) ;  /* 0x0000004000007945 */ /* 0x000fe80003800000 */
[----:B------:R-:W-:Y:S05]  /*1cf0*/  @!P6 BRA `(.L_x_33994) ;  /* 0x000000000008e947 */ /* 0x000fea0003800000 */
[----:B-----5:R-:W-:-:S04]  /*1d00*/  FMUL.FTZ R103, R99, UR6 ;  /* 0x0000000663677c20 */ /* 0x020fc80008410000 */
[----:B------:R-:W-:-:S07]  /*1d10*/  @P0 FADD.FTZ R103, R95, R103 ;  /* 0x000000675f670221 */ /* 0x000fce0000010000 */
.L_x_33994:
[----:B------:R-:W-:Y:S05]  /*1d20*/  BSYNC B0 ;  /* 0x0000000000007941 */ /* 0x000fea0003800000 */
.L_x_33993:
        /* <DEDUP_REMOVED lines=21> */
[----:B------:R-:W-:-:S07]  /*1e80*/  @P0 FADD.FTZ R132, R92, R132 ;  /* 0x000000845c840221 */ /* 0x000fce0000010000 */
.L_x_33996:
[----:B------:R-:W-:Y:S05]  /*1e90*/  BSYNC B0 ;  /* 0x0000000000007941 */ /* 0x000fea0003800000 */
.L_x_33995:
[----:B------:R-:W-:Y:S04]  /*1ea0*/  BSSY B0, `(.L_x_33997) ;  /* 0x0000004000007945 */ /* 0x000fe80003800000 */
[----:B------:R-:W-:Y:S05]  /*1eb0*/  @!P6 BRA `(.L_x_33998) ;  /* 0x000000000008e947 */ /* 0x000fea0003800000 */
[----:B-----5:R-:W-:-:S04]  /*1ec0*/  FMUL.FTZ R133, R97, UR6 ;  /* 0x0000000661857c20 */ /* 0x020fc80008410000 */
[----:B------:R-:W-:-:S07]  /*1ed0*/  @P0 FADD.FTZ R133, R93, R133 ;  /* 0x000000855d850221 */ /* 0x000fce0000010000 */
.L_x_33998:
[----:B------:R-:W-:Y:S05]  /*1ee0*/  BSYNC B0 ;  /* 0x0000000000007941 */ /* 0x000fea0003800000 */
.L_x_33997:
[----:B------:R-:W-:Y:S04]  /*1ef0*/  BSSY B0, `(.L_x_33999) ;  /* 0x0000004000007945 */ /* 0x000fe80003800000 */
[----:B------:R-:W-:Y:S05]  /*1f00*/  @!P6 BRA `(.L_x_34000) ;  /* 0x000000000008e947 */ /* 0x000fea0003800000 */
[----:B-----5:R-:W-:-:S04]  /*1f10*/  FMUL.FTZ R134, R98, UR6 ;  /* 0x0000000662867c20 */ /* 0x020fc80008410000 */
[----:B------:R-:W-:-:S07]  /*1f20*/  @P0 FADD.FTZ R134, R94, R134 ;  /* 0x000000865e860221 */ /* 0x000fce0000010000 */
.L_x_34000:
[----:B------:R-:W-:Y:S05]  /*1f30*/  BSYNC B0 ;  /* 0x0000000000007941 */ /* 0x000fea0003800000 */
.L_x_33999:
[----:B------:R-:W-:Y:S04]  /*1f40*/  BSSY B0, `(.L_x_34001) ;  /* 0x0000004000007945 */ /* 0x000fe80003800000 */
[----:B------:R-:W-:Y:S05]  /*1f50*/  @!P6 BRA `(.L_x_34002) ;  /* 0x000000000008e947 */ /* 0x000fea0003800000 */
[----:B-----5:R-:W-:-:S04]  /*1f60*/  FMUL.FTZ R135, R99, UR6 ;  /* 0x0000000663877c20 */ /* 0x020fc80008410000 */
[----:B------:R-:W-:-:S07]  /*1f70*/  @P0 FADD.FTZ R135, R95, R135 ;  /* 0x000000875f870221 */ /* 0x000fce0000010000 */
.L_x_34002:
[----:B------:R-:W-:Y:S05]  /*1f80*/  BSYNC B0 ;  /* 0x0000000000007941 */ /* 0x000fea0003800000 */
.L_x_34001:
[----:B------:R-:W-:Y:S01]  /*1f90*/  FADD.FTZ R6, RZ, R8 ;  /* 0x00000008ff067221 */ /* 0x000fe20000010000 */
[----:B------:R-:W-:Y:S01]  /*1fa0*/  IMAD.WIDE.U32 R136, R3, 0x10, R136 ;  /* 0x0000001003887825 */ /* 0x000fe200078e0088 */
[----:B------:R-:W-:Y:S01]  /*1fb0*/  UMOV UR8, 0xffffffff ;  /* 0xffffffff00087882 */ /* 0x000fe20000000000 */
        /* <DEDUP_REMOVED lines=39> */
[----:B------:R-:W-:-:S03]  /*2230*/  SHF.R.S32.HI R6, RZ, 0x1f, R2 ;  /* 0x0000001fff067819 */ /* 0x000fc60000011402 */
        /* <DEDUP_REMOVED lines=104> */
.L_x_34018:
        /* <DEDUP_REMOVED lines=25> */
[----:B------:R-:W0:Y:S01]  /*2a50*/  LDC.64 R102, c[0x0][0x2b8] ;  /* 0x0000ae00ff667b82 */ /* 0x000e220000000a00 */
[----:B------:R-:W-:Y:S01]  /*2a60*/  SHF.R.S32.HI R11, RZ, 0x1f, R4 ;  /* 0x0000001fff0b7819 */ /* 0x000fe20000011404 */
[C---:B------:R-:W-:Y:S01]  /*2a70*/  FADD.FTZ R10, -R5.reuse, R10 ;  /* 0x0000000a050a7221 */ /* 0x040fe20000010100 */
[C---:B------:R-:W-:Y:S01]  /*2a80*/  FADD.FTZ R116, -R5.reuse, R116 ;  /* 0x0000007405747221 */ /* 0x040fe20000010100 */
[----:B------:R-:W-:Y:S01]  /*2a90*/  FADD.FTZ R120, -R5, R120 ;  /* 0x0000007805787221 */ /* 0x000fe20000010100 */
[----:B------:R-:W-:Y:S01]  /*2aa0*/  LEA.HI R11, R11, R4, RZ, 0x2 ;  /* 0x000000040b0b7211 */ /* 0x000fe200078f10ff */
[C---:B------:R-:W-:Y:S01]  /*2ab0*/  FADD.FTZ R100, -R5.reuse, R100 ;  /* 0x0000006405647221 */ /* 0x040fe20000010100 */
[----:B------:R-:W-:Y:S01]  /*2ac0*/  LOP3.LUT R4, R0, 0x1f, RZ, 0xc0, !PT ;  /* 0x0000001f00047812 */ /* 0x000fe200078ec0ff */
[C---:B------:R-:W-:Y:S01]  /*2ad0*/  FADD.FTZ R101, -R5.reuse, R101 ;  /* 0x0000006505657221 */ /* 0x040fe20000010100 */
[C---:B------:R-:W-:Y:S01]  /*2ae0*/  FADD.FTZ R146, -R5.reuse, R117 ;  /* 0x0000007505927221 */ /* 0x040fe20000010100 */
[C---:B------:R-:W-:Y:S01]  /*2af0*/  FADD.FTZ R112, -R5.reuse, R112 ;  /* 0x0000007005707221 */ /* 0x040fe20000010100 */
[C---:B------:R-:W-:Y:S01]  /*2b00*/  FADD.FTZ R162, -R5.reuse, R105 ;  /* 0x0000006905a27221 */ /* 0x040fe20000010100 */
[----:B------:R-:W-:Y:S01]  /*2b10*/  FADD.FTZ R164, -R5, R107 ;  /* 0x0000006b05a47221 */ /* 0x000fe20000010100 */
[----:B------:R-:W-:Y:S01]  /*2b20*/  FMUL.FTZ R8, R3, R8 ;  /* 0x0000000803087220 */ /* 0x000fe20000410000 */
[----:B------:R-:W-:Y:S01]  /*2b30*/  LEA.HI.SX32 R143, R11, R4, 0x1e ;  /* 0x000000040b8f7211 */ /* 0x000fe200078ff2ff */
[----:B------:R-:W-:Y:S01]  /*2b40*/  FADD.FTZ R158, -R5, R109 ;  /* 0x0000006d059e7221 */ /* 0x000fe20000010100 */
[C---:B------:R-:W-:Y:S01]  /*2b50*/  FMUL.FTZ R105, R3.reuse, R6 ;  /* 0x0000000603697220 */ /* 0x040fe20000410000 */
[C---:B------:R-:W-:Y:S01]  /*2b60*/  FMUL.FTZ R107, R3.reuse, R10 ;  /* 0x0000000a036b7220 */ /* 0x040fe20000410000 */
        /* <DEDUP_REMOVED lines=14> */
[----:B------:R-:W-:Y:S01]  /*2c50*/  FADD.FTZ R144, -R5, R131 ;  /* 0x0000008305907221 */ /* 0x000fe20000010100 */
[C---:B------:R-:W-:Y:S01]  /*2c60*/  FMUL.FTZ R125, R3.reuse, R112 ;  /* 0x00000070037d7220 */ /* 0x040fe20000410000 */
[----:B------:R-:W-:Y:S01]  /*2c70*/  FMUL.FTZ R101, R3, R7 ;  /* 0x0000000703657220 */ /* 0x000fe20000410000 */
[----:B------:R-:W-:Y:S01]  /*2c80*/  FFMA.FTZ R9, R53, R8, R13 ;  /* 0x0000000835097223 */ /* 0x000fe2000001000d */
[C---:B------:R-:W-:Y:S01]  /*2c90*/  FADD.FTZ R118, -R5.reuse, R118 ;  /* 0x0000007605767221 */ /* 0x040fe20000010100 */
[----:B------:R-:W-:Y:S01]  /*2ca0*/  FADD.FTZ R148, -R5, R119 ;  /* 0x0000007705947221 */ /* 0x000fe20000010100 */
[----:B------:R-:W-:Y:S01]  /*2cb0*/  FFMA.FTZ R11, R55, R136, R15 ;  /* 0x00000088370b7223 */ /* 0x000fe2000001000f */
[----:B------:R-:W-:Y:S01]  /*2cc0*/  FFMA.FTZ R10, R54, R107, R14 ;  /* 0x0000006b360a7223 */ /* 0x000fe2000001000e */
[----:B------:R-:W-:Y:S01]  /*2cd0*/  FFMA.FTZ R8, R52, R105, R12 ;  /* 0x0000006934087223 */ /* 0x000fe2000001000c */
[----:B0-----:R-:W-:-:S04]  /*2ce0*/  IMAD.WIDE.U32 R6, R143, 0x10, R102 ;  /* 0x000000108f067825 */ /* 0x001fc800078e0066 */
[----:B------:R-:W-:Y:S01]  /*2cf0*/  FFMA.FTZ R112, R64, R117, R24 ;  /* 0x0000007540707223 */ /* 0x000fe20000010018 */
        /* <DEDUP_REMOVED lines=24> */
[----:B------:R-:W-:Y:S01]  /*2e80*/  IADD3 R151, R143, 0x60, RZ ;  /* 0x000000608f977810 */ /* 0x000fe20007ffe0ff */
[----:B------:R-:W-:Y:S01]  /*2e90*/  FADD.FTZ R5, -R5, R135 ;  /* 0x0000008705057221 */ /* 0x000fe20000010100 */
[C---:B------:R-:W-:Y:S01]  /*2ea0*/  FMUL.FTZ R146, R3.reuse, R146 ;  /* 0x0000009203927220 */ /* 0x040fe20000410000 */
[C---:B------:R-:W-:Y:S01]  /*2eb0*/  FMUL.FTZ R119, R3.reuse, R118 ;  /* 0x0000007603777220 */ /* 0x040fe20000410000 */
[----:B------:R-:W-:Y:S01]  /*2ec0*/  FMUL.FTZ R148, R3, R148 ;  /* 0x0000009403947220 */ /* 0x000fe20000410000 */
[----:B------:R-:W-:Y:S01]  /*2ed0*/  IADD3 R149, R143, 0x80, RZ ;  /* 0x000000808f957810 */ /* 0x000fe20007ffe0ff */
[C---:B------:R-:W-:Y:S01]  /*2ee0*/  FMUL.FTZ R121, R3.reuse, R124 ;  /* 0x0000007c03797220 */ /* 0x040fe20000410000 */
[C---:B------:R-:W-:Y:S01]  /*2ef0*/  FMUL.FTZ R123, R3.reuse, R126 ;  /* 0x0000007e037b7220 */ /* 0x040fe20000410000 */
[C---:B------:R-:W-:Y:S01]  /*2f00*/  FMUL.FTZ R135, R3.reuse, R104 ;  /* 0x0000006803877220 */ /* 0x040fe20000410000 */
[C---:B------:R-:W-:Y:S01]  /*2f10*/  FMUL.FTZ R137, R3.reuse, R106 ;  /* 0x0000006a03897220 */ /* 0x040fe20000410000 */
[----:B------:R0:W-:Y:S01]  /*2f20*/  STG.E.128 desc[UR4][R6.64], R8 ;  /* 0x0000000806007986 */ /* 0x0001e2000c101d04 */
        /* <DEDUP_REMOVED lines=8> */
[----:B------:R-:W-:Y:S01]  /*2fb0*/  FMUL.FTZ R122, R3, R133 ;  /* 0x00000085037a7220 */ /* 0x000fe20000410000 */
[----:B------:R-:W-:Y:S01]  /*2fc0*/  FFMA.FTZ R111, R63, R144, R23 ;  /* 0x000000903f6f7223 */ /* 0x000fe20000010017 */
[----:B------:R-:W-:Y:S01]  /*2fd0*/  FFMA.FTZ R110, R62, R115, R22 ;  /* 0x000000733e6e7223 */ /* 0x000fe20000010016 */
[----:B------:R-:W-:Y:S01]  /*2fe0*/  FFMA.FTZ R109, R61, R142, R21 ;  /* 0x0000008e3d6d7223 */ /* 0x000fe20000010015 */
[----:B------:R-:W-:Y:S01]  /*2ff0*/  FFMA.FTZ R108, R60, R113, R20 ;  /* 0x000000713c6c7223 */ /* 0x000fe20000010014 */
[----:B------:R-:W-:Y:S01]  /*3000*/  IADD3 R147, R143, 0xa0, RZ ;  /* 0x000000a08f937810 */ /* 0x000fe20007ffe0ff */
[C---:B------:R-:W-:Y:S01]  /*3010*/  FMUL.FTZ R154, R3.reuse, R154 ;  /* 0x0000009a039a7220 */ /* 0x040fe20000410000 */
[C---:B------:R-:W-:Y:S01]  /*3020*/  FMUL.FTZ R156, R3.reuse, R156 ;  /* 0x0000009c039c7220 */ /* 0x040fe20000410000 */
[----:B------:R-:W-:Y:S01]  /*3030*/  FMUL.FTZ R158, R3, R158 ;  /* 0x0000009e039e7220 */ /* 0x000fe20000410000 */
[----:B0-----:R-:W-:Y:S01]  /*3040*/  FFMA.FTZ R11, R71, R152, R31 ;  /* 0x00000098470b7223 */ /* 0x001fe2000001001f */
[----:B------:R-:W-:Y:S01]  /*3050*/  FFMA.FTZ R9, R69, R150, R29 ;  /* 0x0000009645097223 */ /* 0x000fe2000001001d */
        /* <DEDUP_REMOVED lines=10> */
[----:B------:R-:W-:Y:S01]  /*3100*/  IADD3 R145, R143, 0xc0, RZ ;  /* 0x000000c08f917810 */ /* 0x000fe20007ffe0ff */
[----:B------:R-:W-:-:S04]  /*3110*/  IMAD.WIDE.U32 R150, R151, 0x10, R102 ;  /* 0x0000001097967825 */ /* 0x000fc800078e0066 */
[----:B------:R-:W-:Y:S01]  /*3120*/  FFMA.FTZ R10, R70, R123, R30 ;  /* 0x0000007b460a7223 */ /* 0x000fe2000001001e */
[----:B------:R-:W-:Y:S01]  /*3130*/  FFMA.FTZ R8, R68, R121, R28 ;  /* 0x0000007944087223 */ /* 0x000fe2000001001c */
[----:B------:R-:W-:Y:S01]  /*3140*/  IADD3 R3, R143, 0xe0, RZ ;  /* 0x000000e08f037810 */ /* 0x000fe20007ffe0ff */
[--C-:B------:R-:W-:Y:S01]  /*3150*/  IMAD.WIDE.U32 R148, R149, 0x10, R102.reuse ;  /* 0x0000001095947825 */ /* 0x100fe200078e0066 */
[C---:B------:R-:W-:Y:S01]  /*3160*/  IADD3 R7, R143.reuse, 0x100, RZ ;  /* 0x000001008f077810 */ /* 0x040fe20007ffe0ff */
[----:B------:R0:W-:Y:S01]  /*3170*/  STG.E.128 desc[UR4][R116.64], R104 ;  /* 0x0000006874007986 */ /* 0x0001e2000c101d04 */
[----:B------:R-:W-:Y:S01]  /*3180*/  IADD3 R5, R143, 0x120, RZ ;  /* 0x000001208f057810 */ /* 0x000fe20007ffe0ff */
[----:B------:R-:W-:-:S04]  /*3190*/  IMAD.WIDE.U32 R146, R147, 0x10, R102 ;  /* 0x0000001093927825 */ /* 0x000fc800078e0066 */
[----:B------:R-:W-:Y:S01]  /*31a0*/  FFMA.FTZ R119, R75, R156, R35 ;  /* 0x0000009c4b777223 */ /* 0x000fe20000010023 */
[----:B------:R1:W-:Y:S01]  /*31b0*/  STG.E.128 desc[UR4][R152.64], R108 ;  /* 0x0000006c98007986 */ /* 0x0003e2000c101d04 */
[----:B------:R-:W-:Y:S01]  /*31c0*/  FFMA.FTZ R118, R74, R127, R34 ;  /* 0x0000007f4a767223 */ /* 0x000fe20000010022 */
[----:B------:R-:W-:-:S04]  /*31d0*/  IMAD.WIDE.U32 R144, R145, 0x10, R102 ;  /* 0x0000001091907825 */ /* 0x000fc800078e0066 */
[----:B------:R-:W-:Y:S01]  /*31e0*/  FFMA.FTZ R127, R79, R160, R39 ;  /* 0x000000a04f7f7223 */ /* 0x000fe20000010027 */
[----:B------:R-:W-:Y:S01]  /*31f0*/  STG.E.128 desc[UR4][R150.64], R112 ;  /* 0x0000007096007986 */ /* 0x000fe2000c101d04 */
[----:B------:R-:W-:Y:S01]  /*3200*/  FFMA.FTZ R126, R78, R131, R38 ;  /* 0x000000834e7e7223 */ /* 0x000fe20000010026 */
[----:B------:R-:W-:Y:S01]  /*3210*/  FFMA.FTZ R124, R76, R129, R36 ;  /* 0x000000814c7c7223 */ /* 0x000fe20000010024 */
[--C-:B------:R-:W-:Y:S01]  /*3220*/  IMAD.WIDE.U32 R142, R3, 0x10, R102.reuse ;  /* 0x00000010038e7825 */ /* 0x100fe200078e0066 */
[----:B------:R2:W-:Y:S03]  /*3230*/  STG.E.128 desc[UR4][R148.64], R8 ;  /* 0x0000000894007986 */ /* 0x0005e6000c101d04 */
[----:B------:R-:W-:-:S04]  /*3240*/  IMAD.WIDE.U32 R6, R7, 0x10, R102 ;  /* 0x0000001007067825 */ /* 0x000fc800078e0066 */
[----:B0-----:R-:W-:Y:S01]  /*3250*/  FFMA.FTZ R117, R73, R154, R33 ;  /* 0x0000009a49757223 */ /* 0x001fe20000010021 */
[----:B------:R-:W-:Y:S01]  /*3260*/  FFMA.FTZ R116, R72, R125, R32 ;  /* 0x0000007d48747223 */ /* 0x000fe20000010020 */
[----:B------:R-:W-:Y:S01]  /*3270*/  FFMA.FTZ R125, R77, R158, R37 ;  /* 0x0000009e4d7d7223 */ /* 0x000fe20000010025 */
[----:B------:R-:W-:Y:S01]  /*3280*/  FFMA.FTZ R107, R83, R164, R43 ;  /* 0x000000a4536b7223 */ /* 0x000fe2000001002b */
[----:B------:R-:W-:Y:S01]  /*3290*/  FFMA.FTZ R106, R82, R137, R42 ;  /* 0x00000089526a7223 */ /* 0x000fe2000001002a */
[----:B------:R-:W-:Y:S01]  /*32a0*/  FFMA.FTZ R105, R81, R162, R41 ;  /* 0x000000a251697223 */ /* 0x000fe20000010029 */
[----:B------:R-:W-:Y:S01]  /*32b0*/  FFMA.FTZ R104, R80, R135, R40 ;  /* 0x0000008750687223 */ /* 0x000fe20000010028 */
[----:B------:R-:W-:-:S04]  /*32c0*/  IMAD.WIDE.U32 R102, R5, 0x10, R102 ;  /* 0x0000001005667825 */ /* 0x000fc800078e0066 */
        /* <DEDUP_REMOVED lines=13> */
.L_x_34005:
[----:B------:R-:W-:Y:S05]  /*33a0*/  BSYNC B0 ;  /* 0x0000000000007941 */ /* 0x000fea0003800000 */
.L_x_34004:
[----:B0-----:R-:W0:Y:S02]  /*33b0*/  LDC.64 R6, c[0x0][0x210] ;  /* 0x00008400ff067b82 */ /* 0x001e240000000a00 */
[----:B0-----:R-:W-:-:S04]  /*33c0*/  LEA R2, R6, R2, 0x2 ;  /* 0x0000000206027211 */ /* 0x001fc800078e10ff */
[----:B------:R-:W-:-:S13]  /*33d0*/  ISETP.GE.AND P0, PT, R2, R7, PT ;  /* 0x000000070200720c */ /* 0x000fda0003f06270 */
[----:B------:R-:W-:Y:S05]  /*33e0*/  @!P0 BRA `(.L_x_34006) ;  /* 0xffffffd000088947 */ /* 0x000fea000383ffff */
[----:B------:R-:W-:Y:S05]  /*33f0*/  EXIT ;  /* 0x000000000000794d */ /* 0x000fea0003800000 */
.L_x_34003:
        /* <DEDUP_REMOVED lines=8> */
.L_x_34008:
[----:B------:R-:W-:Y:S05]  /*3480*/  BSYNC B0 ;  /* 0x0000000000007941 */ /* 0x000fea0003800000 */
.L_x_34007:
        /* <DEDUP_REMOVED lines=10> */
.L_x_34009:
[----:B------:R-:W-:Y:S01]  /*3530*/  HFMA2.MMA R146, -RZ, RZ, 0, 2.384185791015625e-07 ;  /* 0x00000004ff927435 */ /* 0x000fe200000001ff */
[----:B------:R-:W-:-:S05]  /*3540*/  MOV R136, R143 ;  /* 0x0000008f00887202 */ /* 0x000fca0000000f00 */
[----:B------:R-:W-:-:S05]  /*3550*/  FADD.FTZ R140, R139, R136 ;  /* 0x000000888b8c7221 */ /* 0x000fca0000010000 */
[----:B------:R-:W-:-:S07]  /*3560*/  MOV R145, R140 ;  /* 0x0000008c00917202 */ /* 0x000fce0000000f00 */
[----:B------:R-:W-:Y:S05]  /*3570*/  WARPSYNC.COLLECTIVE R144, `(.L_x_34010) ;  /* 0x0000000090087348 */ /* 0x000fea0003c00000 */
[----:B------:R0:W1:Y:S02]  /*3580*/  SHFL.BFLY P1, R143, R145, R146, R147 ;  /* 0x0c000092918f7389 */ /* 0x0000640000020093 */
[----:B01----:R-:W-:Y:S01]  /*3590*/  ENDCOLLECTIVE ;  /* 0x000000000000791b */ /* 0x003fe20003800000 */
.L_x_34010:
[----:B------:R-:W-:Y:S01]  /*35a0*/  HFMA2.MMA R146, -RZ, RZ, 0, 4.76837158203125e-07 ;  /* 0x00000008ff927435 */ /* 0x000fe200000001ff */
[----:B------:R-:W-:-:S05]  /*35b0*/  MOV R3, R143 ;  /* 0x0000008f00037202 */ /* 0x000fca0000000f00 */
[----:B------:R-:W-:-:S05]  /*35c0*/  FADD.FTZ R141, R140, R3 ;  /* 0x000000038c8d7221 */ /* 0x000fca0000010000 */
[----:B------:R-:W-:-:S07]  /*35d0*/  MOV R145, R141 ;  /* 0x0000008d00917202 */ /* 0x000fce0000000f00 */
[----:B------:R-:W-:Y:S05]  /*35e0*/  WARPSYNC.COLLECTIVE R144, `(.L_x_34011) ;  /* 0x0000000090087348 */ /* 0x000fea0003c00000 */
[----:B------:R0:W1:Y:S02]  /*35f0*/  SHFL.BFLY P1, R143, R145, R146, R147 ;  /* 0x0c000092918f7389 */ /* 0x0000640000020093 */
[----:B01----:R-:W-:Y:S01]  /*3600*/  ENDCOLLECTIVE ;  /* 0x000000000000791b */ /* 0x003fe20003800000 */
.L_x_34011:
[----:B------:R-:W-:Y:S01]  /*3610*/  HFMA2.MMA R146, -RZ, RZ, 0, 9.5367431640625e-07 ;  /* 0x00000010ff927435 */ /* 0x000fe200000001ff */
[----:B------:R-:W-:-:S05]  /*3620*/  MOV R136, R143 ;  /* 0x0000008f00887202 */ /* 0x000fca0000000f00 */
[----:B------:R-:W-:-:S05]  /*3630*/  FADD.FTZ R142, R141, R136 ;  /* 0x000000888d8e7221 */ /* 0x000fca0000010000 */
[----:B------:R-:W-:-:S07]  /*3640*/  MOV R145, R142 ;  /* 0x0000008e00917202 */ /* 0x000fce0000000f00 */
[----:B------:R-:W-:Y:S05]  /*3650*/  WARPSYNC.COLLECTIVE R144, `(.L_x_34012) ;  /* 0x0000000090087348 */ /* 0x000fea0003c00000 */
[----:B------:R0:W1:Y:S02]  /*3660*/  SHFL.BFLY P1, R143, R145, R146, R147 ;  /* 0x0c000092918f7389 */ /* 0x0000640000020093 */
[----:B01----:R-:W-:Y:S01]  /*3670*/  ENDCOLLECTIVE ;  /* 0x000000000000791b */ /* 0x003fe20003800000 */
.L_x_34012:
        /* <DEDUP_REMOVED lines=88> */
.L_x_34013:
[----:B------:R-:W-:Y:S01]  /*3c00*/  HFMA2.MMA R146, -RZ, RZ, 0, 1.1920928955078125e-07 ;  /* 0x00000002ff927435 */ /* 0x000fe200000001ff */
[----:B------:R-:W-:-:S05]  /*3c10*/  MOV R138, R143 ;  /* 0x0000008f008a7202 */ /* 0x000fca0000000f00 */
[----:B------:R-:W-:-:S05]  /*3c20*/  FADD.FTZ R138, R3, R138 ;  /* 0x0000008a038a7221 */ /* 0x000fca0000010000 */
[----:B------:R-:W-:-:S07]  /*3c30*/  MOV R145, R138 ;  /* 0x0000008a00917202 */ /* 0x000fce0000000f00 */
[----:B------:R-:W-:Y:S05]  /*3c40*/  WARPSYNC.COLLECTIVE R144, `(.L_x_34014) ;  /* 0x0000000090087348 */ /* 0x000fea0003c00000 */
[----:B------:R0:W1:Y:S02]  /*3c50*/  SHFL.BFLY P1, R143, R145, R146, R147 ;  /* 0x0c000092918f7389 */ /* 0x0000640000020093 */
[----:B01----:R-:W-:Y:S01]  /*3c60*/  ENDCOLLECTIVE ;  /* 0x000000000000791b */ /* 0x003fe20003800000 */
.L_x_34014:
[----:B------:R-:W-:Y:S01]  /*3c70*/  HFMA2.MMA R146, -RZ, RZ, 0, 2.384185791015625e-07 ;  /* 0x00000004ff927435 */ /* 0x000fe200000001ff */
[----:B------:R-:W-:-:S05]  /*3c80*/  MOV R139, R143 ;  /* 0x0000008f008b7202 */ /* 0x000fca0000000f00 */
[----:B------:R-:W-:-:S05]  /*3c90*/  FADD.FTZ R139, R138, R139 ;  /* 0x0000008b8a8b7221 */ /* 0x000fca0000010000 */
[----:B------:R-:W-:-:S07]  /*3ca0*/  MOV R145, R139 ;  /* 0x0000008b00917202 */ /* 0x000fce0000000f00 */
[----:B------:R-:W-:Y:S05]  /*3cb0*/  WARPSYNC.COLLECTIVE R144, `(.L_x_34015) ;  /* 0x0000000090087348 */ /* 0x000fea0003c00000 */
[----:B------:R0:W1:Y:S02]  /*3cc0*/  SHFL.BFLY P1, R143, R145, R146, R147 ;  /* 0x0c000092918f7389 */ /* 0x0000640000020093 */
[----:B01----:R-:W-:Y:S01]  /*3cd0*/  ENDCOLLECTIVE ;  /* 0x000000000000791b */ /* 0x003fe20003800000 */
.L_x_34015:
[----:B------:R-:W-:Y:S01]  /*3ce0*/  HFMA2.MMA R146, -RZ, RZ, 0, 4.76837158203125e-07 ;  /* 0x00000008ff927435 */ /* 0x000fe200000001ff */
[----:B------:R-:W-:-:S05]  /*3cf0*/  MOV R140, R143 ;  /* 0x0000008f008c7202 */ /* 0x000fca0000000f00 */
[----:B------:R-:W-:-:S05]  /*3d00*/  FADD.FTZ R140, R139, R140 ;  /* 0x0000008c8b8c7221 */ /* 0x000fca0000010000 */
[----:B------:R-:W-:-:S07]  /*3d10*/  MOV R145, R140 ;  /* 0x0000008c00917202 */ /* 0x000fce0000000f00 */
[----:B------:R-:W-:Y:S05]  /*3d20*/  WARPSYNC.COLLECTIVE R144, `(.L_x_34016) ;  /* 0x0000000090087348 */ /* 0x000fea0003c00000 */
[----:B------:R0:W1:Y:S02]  /*3d30*/  SHFL.BFLY P1, R143, R145, R146, R147 ;  /* 0x0c000092918f7389 */ /* 0x0000640000020093 */
[----:B01----:R-:W-:Y:S01]  /*3d40*/  ENDCOLLECTIVE ;  /* 0x000000000000791b */ /* 0x003fe20003800000 */
.L_x_34016:
[----:B------:R-:W-:Y:S01]  /*3d50*/  HFMA2.MMA R146, -RZ, RZ, 0, 9.5367431640625e-07 ;  /* 0x00000010ff927435 */ /* 0x000fe200000001ff */
[----:B------:R-:W-:-:S05]  /*3d60*/  MOV R141, R143 ;  /* 0x0000008f008d7202 */ /* 0x000fca0000000f00 */
[----:B------:R-:W-:-:S05]  /*3d70*/  FADD.FTZ R142, R140, R141 ;  /* 0x0000008d8c8e7221 */ /* 0x000fca0000010000 */
[----:B------:R-:W-:-:S07]  /*3d80*/  MOV R145, R142 ;  /* 0x0000008e00917202 */ /* 0x000fce0000000f00 */
[----:B------:R-:W-:Y:S05]  /*3d90*/  WARPSYNC.COLLECTIVE R144, `(.L_x_34017) ;  /* 0x0000000090087348 */ /* 0x000fea0003c00000 */
[----:B------:R0:W1:Y:S02]  /*3da0*/  SHFL.BFLY P1, R143, R145, R146, R147 ;  /* 0x0c000092918f7389 */ /* 0x0000640000020093 */
[----:B01----:R-:W-:Y:S01]  /*3db0*/  ENDCOLLECTIVE ;  /* 0x000000000000791b */ /* 0x003fe20003800000 */
.L_x_34017:
[----:B------:R-:W-:Y:S05]  /*3dc0*/  BRA `(.L_x_34018) ;  /* 0xffffffe800bc7947 */ /* 0x000fea000383ffff */
.L_x_34019:
        /* <DEDUP_REMOVED lines=11> */
.L_x_37513:


//--------------------- .text._ZN10layer_norm13ln_fwd_kernelINS_13Kernel_traitsIfffffjLj1280ELj1ELj4ELj1ELj16ENS_18Kernel_traits_baseILj1280EfffffjLj128EEEEELb0ELb1ELb0ELb0EEEvNS_9FwdParamsE --------------------------
	.section	.text._ZN10layer_norm13ln_fwd_kernelINS_13Kernel_traitsIfffffjLj1280ELj1ELj4ELj1ELj16ENS_18Kernel_traits_baseILj1280EfffffjLj128EEEEELb0ELb1ELb0ELb0EEEvNS_9FwdParamsE,"ax",@progbits
	.align	128
        .global         _ZN10layer_norm13ln_fwd_kernelINS_13Kernel_traitsIfffffjLj1280ELj1ELj4ELj1ELj16ENS_18Kernel_traits_baseILj1280EfffffjLj128EEEEELb0ELb1ELb0ELb0EEEvNS_9FwdParamsE
        .type           _ZN10layer_norm13ln_fwd_kernelINS_13Kernel_traitsIfffffjLj1280ELj1ELj4ELj1ELj16ENS_18Kernel_traits_baseILj1280EfffffjLj128EEEEELb0ELb1ELb0ELb0EEEvNS_9FwdParamsE,@function
        .size           _ZN10layer_norm13ln_fwd_kernelINS_13Kernel_traitsIfffffjLj1280ELj1ELj4ELj1ELj16ENS_18Kernel_traits_baseILj1280EfffffjLj128EEEEELb0ELb1ELb0ELb0EEEvNS_9FwdParamsE,(.L_x_37514 - _ZN10layer_norm13ln_fwd_kernelINS_13Kernel_traitsIfffffjLj1280ELj1ELj4ELj1ELj16ENS_18Kernel_traits_baseILj1280EfffffjLj128EEEEELb0ELb1ELb0ELb0EEEvNS_9FwdParamsE)
        .other          _ZN10layer_norm13ln_fwd_kernelINS_13Kernel_traitsIfffffjLj1280ELj1ELj4ELj1ELj16ENS_18Kernel_traits_baseILj1280EfffffjLj128EEEEELb0ELb1ELb0ELb0EEEvNS_9FwdParamsE,@"STO_CUDA_ENTRY STV_DEFAULT"
_ZN10layer_norm13ln_fwd_kernelINS_13Kernel_traitsIfffffjLj1280ELj1ELj4ELj1ELj16ENS_18Kernel_traits_baseILj1280EfffffjLj128EEEEELb0ELb1ELb0ELb0EEEvNS_9FwdParamsE:
.text._ZN10layer_norm13ln_fwd_kernelINS_13Kernel_traitsIfffffjLj1280ELj1ELj4ELj1ELj16ENS_18Kernel_traits_baseILj1280EfffffjLj128EEEEELb0ELb1ELb0ELb0EEEvNS_9FwdParamsE:
        /* <DEDUP_REMOVED lines=27> */
[----:B------:R-:W-:Y:S01]  /*01b0*/  ISETP.NE.U32.AND P1, PT, RZ, UR6, PT ;  /* 0x00000006ff007c0c */ /* 0x000fe2000bf25070 */
[----:B------:R-:W-:Y:S01]  /*01c0*/  ULDC.64 UR8, c[0x0][0x278] ;  /* 0x00009e0000087ab9 */ /* 0x000fe20000000a00 */
[----:B------:R-:W-:Y:S02]  /*01d0*/  CS2R R6, SRZ ;  /* 0x0000000000067805 */ /* 0x000fe4000001ff00 */
[----:B------:R-:W-:Y:S02]  /*01e0*/  CS2R R4, SRZ ;  /* 0x0000000000047805 */ /* 0x000fe4000001ff00 */
[----:B------:R-:W-:-:S13]  /*01f0*/  ISETP.NE.AND.EX P1, PT, RZ, UR7, PT, P1 ;  /* 0x00000007ff007c0c */ /* 0x000fda000bf25310 */
[----:B------:R-:W-:-:S04]  /*0200*/  @P1 LEA R16, P2, R3, UR6, 0x4 ;  /* 0x0000000603101c11 */ /* 0x000fc8000f8420ff */
[C---:B------:R-:W-:Y:S02]  /*0210*/  @P1 LEA.HI.X R17, R3.reuse, UR7, RZ, 0x4, P2 ;  /* 0x0000000703111c11 */ /* 0x040fe400090f24ff */
[C---:B------:R-:W-:Y:S01]  /*0220*/  LEA R12, P2, R3.reuse, UR8, 0x4 ;  /* 0x00000008030c7c11 */ /* 0x040fe2000f8420ff */
[C---:B0-----:R-:W-:Y:S02]  /*0230*/  IMAD.WIDE.U32 R8, R3.reuse, 0x10, R8 ;  /* 0x0000001003087825 */ /* 0x041fe400078e0008 */
[----:B------:R0:W5:Y:S01]  /*0240*/  @P1 LDG.E.128 R4, desc[UR4][R16.64] ;  /* 0x0000000410041981 */ /* 0x000162000c1e1d00 */
[----:B------:R-:W-:-:S03]  /*0250*/  LEA.HI.X R13, R3, UR9, RZ, 0x4, P2 ;  /* 0x00000009030d7c11 */ /* 0x000fc600090f24ff */
[----:B------:R-:W5:Y:S04]  /*0260*/  LDG.E.128 R8, desc[UR4][R8.64] ;  /* 0x0000000408087981 */ /* 0x000f68000c1e1d00 */
[----:B------:R-:W5:Y:S01]  /*0270*/  LDG.E.128 R12, desc[UR4][R12.64] ;  /* 0x000000040c0c7981 */ /* 0x000f62000c1e1d00 */
[----:B0-----:R-:W-:-:S07]  /*0280*/  LOP3.LUT R3, R3, 0x20, RZ, 0xfc, !PT ;  /* 0x0000002003037812 */ /* 0x001fce00078efcff */
.L_x_34021:
[----:B------:R-:W-:Y:S05]  /*0290*/  BSYNC B0 ;  /* 0x0000000000007941 */ /* 0x000fea0003800000 */
.L_x_34020:
[----:B------:R-:W-:Y:S04]  /*02a0*/  BSSY B0, `(.L_x_34022) ;  /* 0x0000012000007945 */ /* 0x000fe80003800000 */
[----:B------:R-:W-:Y:S05]  /*02b0*/  @!P6 BRA `(.L_x_34023) ;  /* 0x000000000040e947 */ /* 0x000fea0003800000 */
[----:B------:R-:W-:Y:S01]  /*02c0*/  ULDC.64 UR6, c[0x0][0x2c8] ;  /* 0x0000b20000067ab9 */ /* 0x000fe20000000a00 */
[----:B------:R-:W0:Y:S01]  /*02d0*/  LDC.64 R16, c[0x0][0x260] ;  /* 0x00009800ff107b82 */ /* 0x000e220000000a00 */
[----:B------:R-:W-:Y:S01]  /*02e0*/  ISETP.NE.U32.AND P1, PT, RZ, UR6, PT ;  /* 0x00000006ff007c0c */ /* 0x000fe2000bf25070 */
[----:B------:R-:W-:Y:S01]  /*02f0*/  ULDC.64 UR8, c[0x0][0x278] ;  /* 0x00009e0000087ab9 */ /* 0x000fe20000000a00 */
[----:B------:R-:W-:Y:S02]  /*0300*/  CS2R R18, SRZ ;  /* 0x0000000000127805 */ /* 0x000fe4000001ff00 */
[----:B------:R-:W-:-:S13]  /*0310*/  ISETP.NE.AND.EX P1, PT, RZ, UR7, PT, P1 ;  /* 0x00000007ff007c0c */ /* 0x000fda000bf25310 */
[----:B------:R-:W-:-:S04]  /*0320*/  @P1 LEA R28, P2, R3, UR6, 0x4 ;  /* 0x00000006031c1c11 */ /* 0x000fc8000f8420ff */
[C---:B------:R-:W-:Y:S02]  /*0330*/  @P1 LEA.HI.X R29, R3.reuse, UR7, RZ, 0x4, P2 ;  /* 0x00000007031d1c11 */ /* 0x040fe400090f24ff */
[C---:B------:R-:W-:Y:S01]  /*0340*/  LEA R24, P2, R3.reuse, UR8, 0x4 ;  /* 0x0000000803187c11 */ /* 0x040fe2000f8420ff */
[C---:B0-----:R-:W-:Y:S01]  /*0350*/  IMAD.WIDE.U32 R20, R3.reuse, 0x10, R16 ;  /* 0x0000001003147825 */ /* 0x041fe200078e0010 */
[----:B------:R-:W-:Y:S02]  /*0360*/  CS2R R16, SRZ ;  /* 0x0000000000107805 */ /* 0x000fe4000001ff00 */
[----:B------:R-:W-:-:S03]  /*0370*/  LEA.HI.X R25, R3, UR9, RZ, 0x4, P2 ;  /* 0x0000000903197c11 */ /* 0x000fc600090f24ff */
[----:B------:R-:W5:Y:S04]  /*0380*/  LDG.E.128 R20, desc[UR4][R20.64] ;  /* 0x0000000414147981 */ /* 0x000f68000c1e1d00 */
[----:B------:R-:W5:Y:S04]  /*0390*/  LDG.E.128 R24, desc[UR4][R24.64] ;  /* 0x0000000418187981 */ /* 0x000f68000c1e1d00 */
[----:B------:R0:W5:Y:S01]  /*03a0*/  @P1 LDG.E.128 R16, desc[UR4][R28.64] ;  /* 0x000000041c101981 */ /* 0x000162000c1e1d00 */
[----:B------:R-:W-:-:S07]  /*03b0*/  IADD3 R3, R3, 0x20, RZ ;  /* 0x0000002003037810 */ /* 0x000fce0007ffe0ff */
.L_x_34023:
[----:B------:R-:W-:Y:S05]  /*03c0*/  BSYNC B0 ;  /* 0x0000000000007941 */ /* 0x000fea0003800000 */
.L_x_34022:
[----:B------:R-:W-:Y:S04]  /*03d0*/  BSSY B0, `(.L_x_34024) ;  /* 0x0000012000007945 */ /* 0x000fe80003800000 */
[----:B------:R-:W-:Y:S05]  /*03e0*/  @!P5 BRA `(.L_x_34025) ;  /* 0x000000000040d947 */ /* 0x000fea0003800000 */
[----:B------:R-:W-:Y:S01]  /*03f0*/  ULDC.64 UR6, c[0x0][0x2c8] ;  /* 0x0000b20000067ab9 */ /* 0x000fe20000000a00 */
[----:B0-----:R-:W0:Y:S01]  /*0400*/  LDC.64 R28, c[0x0][0x260] ;  /* 0x00009800ff1c7b82 */ /* 0x001e220000000a00 */
        /* <DEDUP_REMOVED lines=14> */
.L_x_34025:
[----:B------:R-:W-:Y:S05]  /*04f0*/  BSYNC B0 ;  /* 0x0000000000007941 */ /* 0x000fea0003800000 */
.L_x_34024:
[----:B------:R-:W-:Y:S04]  /*0500*/  BSSY B0, `(.L_x_34026) ;  /* 0x0000012000007945 */ /* 0x000fe80003800000 */
[----:B------:R-:W-:Y:S05]  /*0510*/  @!P4 BRA `(.L_x_34027) ;  /* 0x000000000040c947 */ /* 0x000fea0003800000 */
[----:B------:R-:W-:Y:S01]  /*0520*/  ULDC.64 UR6, c[0x0][0x2c8] ;  /* 0x0000b20000067ab9 */ /* 0x000fe20000000a00 */
[----:B-1----:R-:W1:Y:S01]  /*0530*/  LDC.64 R40, c[0x0][0x260] ;  /* 0x00009800ff287b82 */ /* 0x002e620000000a00 */
[----:B------:R-:W-:Y:S01]  /*0540*/  ISETP.NE.U32.AND P1, PT, RZ, UR6, PT ;  /* 0x00000006ff007c0c */ /* 0x000fe2000bf25070 */
[----:B------:R-:W-:Y:S01]  /*0550*/  ULDC.64 UR8, c[0x0][0x278] ;  /* 0x00009e0000087ab9 */ /* 0x000fe20000000a00 */
[----:B------:R-:W-:Y:S02]  /*0560*/  CS2R R42, SRZ ;  /* 0x00000000002a7805 */ /* 0x000fe4000001ff00 */
[----:B------:R-:W-:-:S13]  /*0570*/  ISETP.NE.AND.EX P1, PT, RZ, UR7, PT, P1 ;  /* 0x00000007ff007c0c */ /* 0x000fda000bf25310 */
[----:B------:R-:W-:-:S04]  /*0580*/  @P1 LEA R52, P2, R3, UR6, 0x4 ;  /* 0x0000000603341c11 */ /* 0x000fc8000f8420ff */
[C---:B------:R-:W-:Y:S02]  /*0590*/  @P1 LEA.HI.X R53, R3.reuse, UR7, RZ, 0x4, P2 ;  /* 0x0000000703351c11 */ /* 0x040fe400090f24ff */
[C---:B------:R-:W-:Y:S01]  /*05a0*/  LEA R48, P2, R3.reuse, UR8, 0x4 ;  /* 0x0000000803307c11 */ /* 0x040fe2000f8420ff */
[C---:B-1----:R-:W-:Y:S01]  /*05b0*/  IMAD.WIDE.U32 R44, R3.reuse, 0x10, R40 ;  /* 0x00000010032c7825 */ /* 0x042fe200078e0028 */
[----:B------:R-:W-:Y:S02]  /*05c0*/  CS2R R40, SRZ ;  /* 0x0000000000287805 */ /* 0x000fe4000001ff00 */
[----:B------:R-:W-:-:S03]  /*05d0*/  LEA.HI.X R49, R3, UR9, RZ, 0x4, P2 ;  /* 0x0000000903317c11 */ /* 0x000fc600090f24ff */
[----:B------:R-:W5:Y:S04]  /*05e0*/  LDG.E.128 R44, desc[UR4][R44.64] ;  /* 0x000000042c2c7981 */ /* 0x000f68000c1e1d00 */
[----:B------:R-:W5:Y:S04]  /*05f0*/  LDG.E.128 R48, desc[UR4][R48.64] ;  /* 0x0000000430307981 */ /* 0x000f68000c1e1d00 */
[----:B------:R2:W5:Y:S01]  /*0600*/  @P1 LDG.E.128 R40, desc[UR4][R52.64] ;  /* 0x0000000434281981 */ /* 0x000562000c1e1d00 */
[----:B------:R-:W-:-:S07]  /*0610*/  IADD3 R3, R3, 0x20, RZ ;  /* 0x0000002003037810 */ /* 0x000fce0007ffe0ff */
.L_x_34027:
[----:B------:R-:W-:Y:S05]  /*0620*/  BSYNC B0 ;  /* 0x0000000000007941 */ /* 0x000fea0003800000 */
.L_x_34026:
[----:B------:R-:W-:Y:S04]  /*0630*/  BSSY B0, `(.L_x_34028) ;  /* 0x0000012000007945 */ /* 0x000fe80003800000 */
[----:B------:R-:W-:Y:S05]  /*0640*/  @!P3 BRA `(.L_x_34029) ;  /* 0x000000000040b947 */ /* 0x000fea0003800000 */
[----:B------:R-:W-:Y:S01]  /*0650*/  ULDC.64 UR6, c[0x0][0x2c8] ;  /* 0x0000b20000067ab9 */ /* 0x000fe20000000a00 */
[----:B--2---:R-:W2:Y:S01]  /*0660*/  LDC.64 R52, c[0x0][0x260] ;  /* 0x00009800ff347b82 */ /* 0x004ea20000000a00 */
[----:B------:R-:W-:Y:S01]  /*0670*/  ISETP.NE.U32.AND P1, PT, RZ, UR6, PT ;  /* 0x00000006ff007c0c */ /* 0x000fe2000bf25070 */
[----:B------:R-:W-:Y:S01]  /*0680*/  ULDC.64 UR8, c[0x0][0x278] ;  /* 0x00009e0000087ab9 */ /* 0x000fe20000000a00 */
[----:B------:R-:W-:Y:S02]  /*0690*/  CS2R R54, SRZ ;  /* 0x0000000000367805 */ /* 0x000fe4000001ff00 */
[----:B------:R-:W-:-:S13]  /*06a0*/  ISETP.NE.AND.EX P1, PT, RZ, UR7, PT, P1 ;  /* 0x00000007ff007c0c */ /* 0x000fda000bf25310 */
[----:B------:R-:W-:-:S04]  /*06b0*/  @P1 LEA R64, P2, R3, UR6, 0x4 ;  /* 0x0000000603401c11 */ /* 0x000fc8000f8420ff */
[C---:B------:R-:W-:Y:S02]  /*06c0*/  @P1 LEA.HI.X R65, R3.reuse, UR7, RZ, 0x4, P2 ;  /* 0x0000000703411c11 */ /* 0x040fe400090f24ff */
[C---:B------:R-:W-:Y:S01]  /*06d0*/  LEA R60, P2, R3.reuse, UR8, 0x4 ;  /* 0x00000008033c7c11 */ /* 0x040fe2000f8420ff */
[C---:B--2---:R-:W-:Y:S01]  /*06e0*/  IMAD.WIDE.U32 R56, R3.reuse, 0x10, R52 ;  /* 0x0000001003387825 */ /* 0x044fe200078e0034 */
[----:B------:R-:W-:Y:S02]  /*06f0*/  CS2R R52, SRZ ;  /* 0x0000000000347805 */ /* 0x000fe4000001ff00 */
[----:B------:R-:W-:-:S03]  /*0700*/  LEA.HI.X R61, R3, UR9, RZ, 0x4, P2 ;  /* 0x00000009033d7c11 */ /* 0x000fc600090f24ff */
[----:B------:R-:W5:Y:S04]  /*0710*/  LDG.E.128 R56, desc[UR4][R56.64] ;  /* 0x0000000438387981 */ /* 0x000f68000c1e1d00 */
[----:B------:R-:W5:Y:S04]  /*0720*/  LDG.E.128 R60, desc[UR4][R60.64] ;  /* 0x000000043c3c7981 */ /* 0x000f68000c1e1d00 */
[----:B------:R3:W5:Y:S01]  /*0730*/  @P1 LDG.E.128 R52, desc[UR4][R64.64] ;  /* 0x0000000440341981 */ /* 0x000762000c1e1d00 */
[----:B------:R-:W-:-:S07]  /*0740*/  IADD3 R3, R3, 0x20, RZ ;  /* 0x0000002003037810 */ /* 0x000fce0007ffe0ff */
.L_x_34029:
[----:B------:R-:W-:Y:S05]  /*0750*/  BSYNC B0 ;  /* 0x0000000000007941 */ /* 0x000fea0003800000 */
.L_x_34028:
[----:B------:R-:W-:Y:S01]  /*0760*/  ISETP.GE.U32.AND P1, PT, R2, 0xc0, PT ;  /* 0x000000c00200780c */ /* 0x000fe20003f26070 */
[----:B------:R-:W-:Y:S01]  /*0770*/  BSSY B0, `(.L_x_34030) ;  /* 0x0000014000007945 */ /* 0x000fe20003800000 */
[----:B------:R-:W-:-:S11]  /*0780*/  LOP3.LUT R176, R176, 0xfffffbff, RZ, 0xc0, !PT ;  /* 0xfffffbffb0b07812 */ /* 0x000fd600078ec0ff */
[----:B------:R-:W-:Y:S01]  /*0790*/  @P1 LOP3.LUT R176, R176, 0x400, RZ, 0xfc, !PT ;  /* 0x00000400b0b01812 */ /* 0x000fe200078efcff */
[----:B------:R-:W-:Y:S06]  /*07a0*/  @!P1 BRA `(.L_x_34031) ;  /* 0x0000000000409947 */ /* 0x000fec0003800000 */
[----:B------:R-:W-:Y:S01]  /*07b0*/  ULDC.64 UR8, c[0x0][0x278] ;  /* 0x00009e0000087ab9 */ /* 0x000fe20000000a00 */
[----:B---3--:R-:W3:Y:S01]  /*07c0*/  LDC.64 R64, c[0x0][0x260] ;  /* 0x00009800ff407b82 */ /* 0x008ee20000000a00 */
[C---:B------:R-:W-:Y:S01]  /*07d0*/  LEA R72, P1, R3.reuse, UR8, 0x4 ;  /* 0x0000000803487c11 */ /* 0x040fe2000f8220ff */
[----:B------:R-:W-:Y:S01]  /*07e0*/  ULDC.64 UR6, c[0x0][0x2c8] ;  /* 0x0000b20000067ab9 */ /* 0x000fe20000000a00 */
[----:B------:R-:W-:Y:S02]  /*07f0*/  CS2R R66, SRZ ;  /* 0x0000000000427805 */ /* 0x000fe4000001ff00 */
[----:B------:R-:W-:Y:S02]  /*0800*/  LEA.HI.X R73, R3, UR9, RZ, 0x4, P1 ;  /* 0x0000000903497c11 */ /* 0x000fe400088f24ff */
[----:B------:R-:W-:-:S04]  /*0810*/  ISETP.NE.U32.AND P1, PT, RZ, UR6, PT ;  /* 0x00000006ff007c0c */ /* 0x000fc8000bf25070 */
[----:B------:R-:W-:Y:S01]  /*0820*/  ISETP.NE.AND.EX P1, PT, RZ, UR7, PT, P1 ;  /* 0x00000007ff007c0c */ /* 0x000fe2000bf25310 */
[----:B------:R-:W5:-:S12]  /*0830*/  LDG.E.128 R72, desc[UR4][R72.64] ;  /* 0x0000000448487981 */ /* 0x000f58000c1e1d00 */
[C---:B------:R-:W-:Y:S01]  /*0840*/  @P1 LEA R76, P2, R3.reuse, UR6, 0x4 ;  /* 0x00000006034c1c11 */ /* 0x040fe2000f8420ff */
[C---:B---3--:R-:W-:Y:S01]  /*0850*/  IMAD.WIDE.U32 R68, R3.reuse, 0x10, R64 ;  /* 0x0000001003447825 */ /* 0x048fe200078e0040 */
[----:B------:R-:W-:Y:S02]  /*0860*/  CS2R R64, SRZ ;  /* 0x0000000000407805 */ /* 0x000fe4000001ff00 */
[----:B------:R-:W-:-:S03]  /*0870*/  @P1 LEA.HI.X R77, R3, UR7, RZ, 0x4, P2 ;  /* 0x00000007034d1c11 */ /* 0x000fc600090f24ff */
[----:B------:R-:W5:Y:S04]  /*0880*/  LDG.E.128 R68, desc[UR4][R68.64] ;  /* 0x0000000444447981 */ /* 0x000f68000c1e1d00 */
[----:B------:R4:W5:Y:S01]  /*0890*/  @P1 LDG.E.128 R64, desc[UR4][R76.64] ;  /* 0x000000044c401981 */ /* 0x000962000c1e1d00 */
[----:B------:R-:W-:-:S07]  /*08a0*/  IADD3 R3, R3, 0x20, RZ ;  /* 0x0000002003037810 */ /* 0x000fce0007ffe0ff */
.L_x_34031:
[----:B------:R-:W-:Y:S05]  /*08b0*/  BSYNC B0 ;  /* 0x0000000000007941 */ /* 0x000fea0003800000 */
.L_x_34030:
        /* <DEDUP_REMOVED lines=9> */
[C---:B------:R-:W-:Y:S02]  /*0950*/  LEA R84, P1, R3.reuse, UR6, 0x4 ;  /* 0x0000000603547c11 */ /* 0x040fe4000f8220ff */
[----:B------:R-:W-:Y:S02]  /*0960*/  CS2R R78, SRZ ;  /* 0x00000000004e7805 */ /* 0x000fe4000001ff00 */
[----:B----4-:R-:W-:Y:S02]  /*0970*/  CS2R R76, SRZ ;  /* 0x00000000004c7805 */ /* 0x010fe4000001ff00 */
[----:B------:R-:W-:Y:S01]  /*0980*/  LEA.HI.X R85, R3, UR7, RZ, 0x4, P1 ;  /* 0x0000000703557c11 */ /* 0x000fe200088f24ff */
[----:B------:R-:W-:Y:S02]  /*0990*/  ULDC.64 UR6, c[0x0][0x2c8] ;  /* 0x0000b20000067ab9 */ /* 0x000fe40000000a00 */
[----:B------:R-:W-:-:S03]  /*09a0*/  ISETP.NE.U32.AND P1, PT, RZ, UR6, PT ;  /* 0x00000006ff007c0c */ /* 0x000fc6000bf25070 */
[----:B------:R-:W5:Y:S01]  /*09b0*/  LDG.E.128 R84, desc[UR4][R84.64] ;  /* 0x0000000454547981 */ /* 0x000f62000c1e1d00 */
[----:B------:R-:W-:-:S13]  /*09c0*/  ISETP.NE.AND.EX P1, PT, RZ, UR7, PT, P1 ;  /* 0x00000007ff007c0c */ /* 0x000fda000bf25310 */
[C---:B------:R-:W-:Y:S01]  /*09d0*/  @P1 LEA R88, P2, R3.reuse, UR6, 0x4 ;  /* 0x0000000603581c11 */ /* 0x040fe2000f8420ff */
[----:B0-----:R-:W-:-:S03]  /*09e0*/  IMAD.WIDE.U32 R80, R3, 0x10, R80 ;  /* 0x0000001003507825 */ /* 0x001fc600078e0050 */
[----:B------:R-:W-:-:S03]  /*09f0*/  @P1 LEA.HI.X R89, R3, UR7, RZ, 0x4, P2 ;  /* 0x0000000703591c11 */ /* 0x000fc600090f24ff */
[----:B------:R-:W5:Y:S04]  /*0a00*/  LDG.E.128 R80, desc[UR4][R80.64] ;  /* 0x0000000450507981 */ /* 0x000f68000c1e1d00 */
[----:B------:R0:W5:Y:S01]  /*0a10*/  @P1 LDG.E.128 R76, desc[UR4][R88.64] ;  /* 0x00000004584c1981 */ /* 0x000162000c1e1d00 */
[----:B------:R-:W-:-:S07]  /*0a20*/  IADD3 R3, R3, 0x20, RZ ;  /* 0x0000002003037810 */ /* 0x000fce0007ffe0ff */
.L_x_34033:
[----:B------:R-:W-:Y:S05]  /*0a30*/  BSYNC B0 ;  /* 0x0000000000007941 */ /* 0x000fea0003800000 */
.L_x_34032:
[----:B------:R-:W-:Y:S01]  /*0a40*/  ISETP.GE.U32.AND P1, PT, R2, 0x100, PT ;  /* 0x000001000200780c */ /* 0x000fe20003f26070 */
[----:B------:R-:W-:Y:S01]  /*0a50*/  BSSY B0, `(.L_x_34034) ;  /* 0x0000014000007945 */ /* 0x000fe20003800000 */
[----:B------:R-:W-:-:S11]  /*0a60*/  LOP3.LUT R176, R176, 0xfffffeff, RZ, 0xc0, !PT ;  /* 0xfffffeffb0b07812 */ /* 0x000fd600078ec0ff */
[----:B------:R-:W-:Y:S01]  /*0a70*/  @P1 LOP3.LUT R176, R176, 0x100, RZ, 0xfc, !PT ;  /* 0x00000100b0b01812 */ /* 0x000fe200078efcff */
[----:B------:R-:W-:Y:S06]  /*0a80*/  @!P1 BRA `(.L_x_34035) ;  /* 0x0000000000409947 */ /* 0x000fec0003800000 */
[----:B------:R-:W-:Y:S01]  /*0a90*/  ULDC.64 UR6, c[0x0][0x278] ;  /* 0x00009e0000067ab9 */ /* 0x000fe20000000a00 */
[----:B------:R-:W1:Y:S01]  /*0aa0*/  LDC.64 R92, c[0x0][0x260] ;  /* 0x00009800ff5c7b82 */ /* 0x000e620000000a00 */
[C---:B------:R-:W-:Y:S02]  /*0ab0*/  LEA R96, P1, R3.reuse, UR6, 0x4 ;  /* 0x0000000603607c11 */ /* 0x040fe4000f8220ff */
[----:B------:R-:W-:Y:S02]  /*0ac0*/  CS2R R90, SRZ ;  /* 0x00000000005a7805 */ /* 0x000fe4000001ff00 */
[----:B0-----:R-:W-:Y:S02]  /*0ad0*/  CS2R R88, SRZ ;  /* 0x0000000000587805 */ /* 0x001fe4000001ff00 */
[----:B------:R-:W-:Y:S01]  /*0ae0*/  LEA.HI.X R97, R3, UR7, RZ, 0x4, P1 ;  /* 0x0000000703617c11 */ /* 0x000fe200088f24ff */
[----:B------:R-:W-:Y:S02]  /*0af0*/  ULDC.64 UR6, c[0x0][0x2c8] ;  /* 0x0000b20000067ab9 */ /* 0x000fe40000000a00 */
[----:B------:R-:W-:-:S03]  /*0b00*/  ISETP.NE.U32.AND P1, PT, RZ, UR6, PT ;  /* 0x00000006ff007c0c */ /* 0x000fc6000bf25070 */
[----:B------:R-:W5:Y:S01]  /*0b10*/  LDG.E.128 R96, desc[UR4][R96.64] ;  /* 0x0000000460607981 */ /* 0x000f62000c1e1d00 */
[----:B------:R-:W-:-:S13]  /*0b20*/  ISETP.NE.AND.EX P1, PT, RZ, UR7, PT, P1 ;  /* 0x00000007ff007c0c */ /* 0x000fda000bf25310 */
[C---:B------:R-:W-:Y:S01]  /*0b30*/  @P1 LEA R100, P2, R3.reuse, UR6, 0x4 ;  /* 0x0000000603641c11 */ /* 0x040fe2000f8420ff */
[----:B-1----:R-:W-:-:S03]  /*0b40*/  IMAD.WIDE.U32 R92, R3, 0x10, R92 ;  /* 0x00000010035c7825 */ /* 0x002fc600078e005c */
[----:B------:R-:W-:-:S03]  /*0b50*/  @P1 LEA.HI.X R101, R3, UR7, RZ, 0x4, P2 ;  /* 0x0000000703651c11 */ /* 0x000fc600090f24ff */
[----:B------:R-:W5:Y:S04]  /*0b60*/  LDG.E.128 R92, desc[UR4][R92.64] ;  /* 0x000000045c5c7981 */ /* 0x000f68000c1e1d00 */
[----:B------:R0:W5:Y:S01]  /*0b70*/  @P1 LDG.E.128 R88, desc[UR4][R100.64] ;  /* 0x0000000464581981 */ /* 0x000162000c1e1d00 */
[----:B------:R-:W-:-:S07]  /*0b80*/  IADD3 R3, R3, 0x20, RZ ;  /* 0x0000002003037810 */ /* 0x000fce0007ffe0ff */
.L_x_34035:
[----:B------:R-:W-:Y:S05]  /*0b90*/  BSYNC B0 ;  /* 0x0000000000007941 */ /* 0x000fea0003800000 */
.L_x_34034:
        /* <DEDUP_REMOVED lines=21> */
.L_x_34037:
[----:B------:R-:W-:Y:S05]  /*0cf0*/  BSYNC B0 ;  /* 0x0000000000007941 */ /* 0x000fea0003800000 */
.L_x_34036:
        /* <DEDUP_REMOVED lines=19> */
[----:B------:R0:W5:Y:S02]  /*0e30*/  @P1 LDG.E.128 R112, desc[UR4][R124.64] ;  /* 0x000000047c701981 */ /* 0x000164000c1e1d00 */
.L_x_34039:
[----:B------:R-:W-:Y:S05]  /*0e40*/  BSYNC B0 ;  /* 0x0000000000007941 */ /* 0x000fea0003800000 */
.L_x_34038:
[----:B------:R-:W-:Y:S02]  /*0e50*/  ULDC UR6, c[0x0][0x214] ;  /* 0x0000850000067ab9 */ /* 0x000fe40000000800 */
[----:B------:R-:W-:-:S13]  /*0e60*/  ISETP.GE.AND P1, PT, R0, UR6, PT ;  /* 0x0000000600007c0c */ /* 0x000fda000bf26270 */
[----:B------:R-:W-:Y:S05]  /*0e70*/  @P1 EXIT ;  /* 0x000000000000194d */ /* 0x000fea0003800000 */
[----:B------:R-:W-:Y:S01]  /*0e80*/  ULDC.64 UR8, c[0x0][0x270] ;  /* 0x00009c0000087ab9 */ /* 0x000fe20000000a00 */
[----:B------:R-:W-:Y:S01]  /*0e90*/  LOP3.LUT R176, R176, 0xffffffdf, RZ, 0xc0, !PT ;  /* 0xffffffdfb0b07812 */ /* 0x000fe200078ec0ff */
[----:B------:R-:W-:Y:S01]  /*0ea0*/  ULDC.U8 UR6, c[0x0][0x2a0] ;  /* 0x0000a80000067ab9 */ /* 0x000fe20000000000 */
[----:B------:R-:W-:Y:S01]  /*0eb0*/  ISETP.NE.U32.AND P1, PT, RZ, UR8, PT ;  /* 0x00000008ff007c0c */ /* 0x000fe2000bf25070 */
[----:B------:R-:W-:Y:S01]  /*0ec0*/  ULDC UR12, c[0x0][0x218] ;  /* 0x00008600000c7ab9 */ /* 0x000fe20000000800 */
[----:B------:R-:W-:Y:S01]  /*0ed0*/  MOV R3, R0 ;  /* 0x0000000000037202 */ /* 0x000fe20000000f00 */
[----:B------:R-:W-:Y:S01]  /*0ee0*/  ULDC UR7, c[0x0][0x2d8] ;  /* 0x0000b60000077ab9 */ /* 0x000fe20000000800 */
[----:B------:R-:W-:Y:S01]  /*0ef0*/  ISETP.NE.AND.EX P1, PT, RZ, UR9, PT, P1 ;  /* 0x00000009ff007c0c */ /* 0x000fe2000bf25310 */
[----:B------:R-:W-:Y:S01]  /*0f00*/  ULDC.64 UR8, c[0x0][0x230] ;  /* 0x00008c0000087ab9 */ /* 0x000fe20000000a00 */
[----:B------:R-:W-:-:S11]  /*0f10*/  ULDC.64 UR10, c[0x0][0x238] ;  /* 0x00008e00000a7ab9 */ /* 0x000fd60000000a00 */
[----:B------:R-:W-:Y:S02]  /*0f20*/  @P1 LOP3.LUT R176, R176, 0x20, RZ, 0xfc, !PT ;  /* 0x00000020b0b01812 */ /* 0x000fe400078efcff */
[----:B------:R-:W-:Y:S02]  /*0f30*/  ISETP.NE.AND P1, PT, RZ, UR6, PT ;  /* 0x00000006ff007c0c */ /* 0x000fe4000bf25270 */
[----:B------:R-:W-:-:S11]  /*0f40*/  LOP3.LUT R176, R176, 0xffff7fff, RZ, 0xc0, !PT ;  /* 0xffff7fffb0b07812 */ /* 0x000fd600078ec0ff */
[----:B------:R-:W-:-:S07]  /*0f50*/  @P1 LOP3.LUT R176, R176, 0x8000, RZ, 0xfc, !PT ;  /* 0x00008000b0b01812 */ /* 0x000fce00078efcff */
.L_x_34081:
[----:B------:R-:W-:Y:S01]  /*0f60*/  LOP3.LUT P1, RZ, R176, 0x20, RZ, 0xc0, !PT ;  /* 0x00000020b0ff7812 */ /* 0x000fe2000782c0ff */
[----:B------:R-:W-:Y:S01]  /*0f70*/  IMAD R168, R3, UR12, RZ ;  /* 0x0000000c03a87c24 */ /* 0x000fe2000f8e02ff */
[----:B------:R-:W0:Y:S04]  /*0f80*/  S2R R0, SR_TID.X ;  /* 0x0000000000007919 */ /* 0x000e280000002100 */
[----:B------:R-:W-:-:S04]  /*0f90*/  SHF.R.S32.HI R169, RZ, 0x1f, R168 ;  /* 0x0000001fffa97819 */ /* 0x000fc800000114a8 */
[----:B------:R-:W-:Y:S01]  /*0fa0*/  LEA.HI R171, R169, R168, RZ, 0x2 ;  /* 0x000000a8a9ab7211 */ /* 0x000fe200078f10ff */
[----:B------:R-:W-:Y:S02]  /*0fb0*/  HFMA2.MMA R169, -RZ, RZ, 1.875, 0 ;  /* 0x3f800000ffa97435 */ /* 0x000fe400000001ff */
[----:B--2---:R-:W1:Y:S01]  /*0fc0*/  @P1 LDC.64 R172, c[0x0][0x270] ;  /* 0x00009c00ffac1b82 */ /* 0x004e620000000a00 */
[----:B------:R-:W-:Y:S01]  /*0fd0*/  BSSY B0, `(.L_x_34040) ;  /* 0x0000021000007945 */ /* 0x000fe20003800000 */
[----:B0-----:R-:W-:Y:S01]  /*0fe0*/  LOP3.LUT R0, R0, 0x1f, RZ, 0xc0, !PT ;  /* 0x0000001f00007812 */ /* 0x001fe200078ec0ff */
[----:B-1----:R-:W-:-:S03]  /*0ff0*/  @P1 IMAD.WIDE R172, R3, 0x4, R172 ;  /* 0x0000000403ac1825 */ /* 0x002fc600078e02ac */
[----:B------:R-:W-:Y:S02]  /*1000*/  LEA.HI.SX32 R168, R171, R0, 0x1e ;  /* 0x00000000aba87211 */ /* 0x000fe400078ff2ff */
[----:B-----5:R0:W5:Y:S02]  /*1010*/  @P1 LDG.E R169, desc[UR4][R172.64] ;  /* 0x00000004aca91981 */ /* 0x020164000c1e1900 */
        /* <DEDUP_REMOVED lines=10> */
[----:B------:R0:W3:Y:S01]  /*10c0*/  LDG.E.128 R180, desc[UR4][R170.64] ;  /* 0x00000004aab47981 */ /* 0x0000e2000c1e1d00 */
[----:B------:R-:W-:Y:S02]  /*10d0*/  ISETP.NE.U32.AND P1, PT, RZ, UR8, PT ;  /* 0x00000008ff007c0c */ /* 0x000fe4000bf25070 */
[C---:B------:R-:W-:Y:S02]  /*10e0*/  LEA.HI.X R173, R168.reuse, UR11, RZ, 0x4, P2 ;  /* 0x0000000ba8ad7c11 */ /* 0x040fe400090f24ff */
[----:B------:R-:W-:Y:S02]  /*10f0*/  ISETP.NE.AND.EX P1, PT, RZ, UR9, PT, P1 ;  /* 0x00000009ff007c0c */ /* 0x000fe4000bf25310 */
[----:B0-----:R-:W-:Y:S01]  /*1100*/  IADD3 R170, R168, 0x20, RZ ;  /* 0x00000020a8aa7810 */ /* 0x001fe20007ffe0ff */
        /* <DEDUP_REMOVED lines=13> */
.L_x_34041:
[----:B------:R-:W-:Y:S05]  /*11e0*/  BSYNC B0 ;  /* 0x0000000000007941 */ /* 0x000fea0003800000 */
.L_x_34040:
        /* <DEDUP_REMOVED lines=8> */
[C---:B0-----:R-:W-:Y:S01]  /*1270*/  IMAD.WIDE.U32 R172, R170.reuse, 0x10, R172 ;  /* 0x00000010aaac7825 */ /* 0x041fe200078e00ac */
[----:B------:R-:W-:-:S03]  /*1280*/  LEA R174, P2, R170, UR10, 0x4 ;  /* 0x0000000aaaae7c11 */ /* 0x000fc6000f8420ff */
[----:B------:R0:W2:Y:S04]  /*1290*/  @P1 LDG.E.128 R124, desc[UR4][R162.64] ;  /* 0x00000004a27c1981 */ /* 0x0000a8000c1e1d00 */
        /* <DEDUP_REMOVED lines=11> */
[----:B0-----:R-:W-:Y:S01]  /*1350*/  FMUL.FTZ R162, R26, R171 ;  /* 0x000000ab1aa27220 */ /* 0x001fe20000410000 */
[----:B------:R-:W-:-:S03]  /*1360*/  FMUL.FTZ R163, R27, R180 ;  /* 0x000000b41ba37220 */ /* 0x000fc60000410000 */
[----:B--2---:R-:W-:Y:S01]  /*1370*/  @P1 FADD.FTZ R160, R124, R160 ;  /* 0x000000a07ca01221 */ /* 0x004fe20000010000 */
[----:B------:R-:W-:Y:S01]  /*1380*/  @P1 FADD.FTZ R161, R125, R161 ;  /* 0x000000a17da11221 */ /* 0x000fe20000010000 */
[----:B------:R-:W-:Y:S01]  /*1390*/  @P1 FADD.FTZ R162, R126, R162 ;  /* 0x000000a27ea21221 */ /* 0x000fe20000010000 */
[----:B------:R-:W-:-:S05]  /*13a0*/  @P1 FADD.FTZ R163, R127, R163 ;  /* 0x000000a37fa31221 */ /* 0x000fca0000010000 */
[----:B------:R0:W-:Y:S02]  /*13b0*/  STG.E.128 desc[UR4][R174.64], R160 ;  /* 0x000000a0ae007986 */ /* 0x0001e4000c101d04 */
.L_x_34043:
[----:B------:R-:W-:Y:S05]  /*13c0*/  BSYNC B0 ;  /* 0x0000000000007941 */ /* 0x000fea0003800000 */
.L_x_34042:
        /* <DEDUP_REMOVED lines=9> */
[----:B-1----:R-:W-:-:S03]  /*1460*/  LEA R172, P2, R170, UR10, 0x4 ;  /* 0x0000000aaaac7c11 */ /* 0x002fc6000f8420ff */
        /* <DEDUP_REMOVED lines=19> */
.L_x_34045:
[----:B------:R-:W-:Y:S05]  /*15a0*/  BSYNC B0 ;  /* 0x0000000000007941 */ /* 0x000fea0003800000 */
.L_x_34044:
        /* <DEDUP_REMOVED lines=29> */
.L_x_34047:
[----:B------:R-:W-:Y:S05]  /*1780*/  BSYNC B0 ;  /* 0x0000000000007941 */ /* 0x000fea0003800000 */
.L_x_34046:
        /* <DEDUP_REMOVED lines=29> */
.L_x_34049:
[----:B------:R-:W-:Y:S05]  /*1960*/  BSYNC B0 ;  /* 0x0000000000007941 */ /* 0x000fea0003800000 */
.L_x_34048:
        /* <DEDUP_REMOVED lines=29> */
.L_x_34051:
[----:B------:R-:W-:Y:S05]  /*1b40*/  BSYNC B0 ;  /* 0x0000000000007941 */ /* 0x000fea0003800000 */
.L_x_34050:
        /* <DEDUP_REMOVED lines=29> */
.L_x_34053:
[----:B------:R-:W-:Y:S05]  /*1d20*/  BSYNC B0 ;  /* 0x0000000000007941 */ /* 0x000fea0003800000 */
.L_x_34052:
        /* <DEDUP_REMOVED lines=29> */
.L_x_34055:
[----:B------:R-:W-:Y:S05]  /*1f00*/  BSYNC B0 ;  /* 0x0000000000007941 */ /* 0x000fea0003800000 */
.L_x_34054:
        /* <DEDUP_REMOVED lines=29> */
.L_x_34057:
[----:B------:R-:W-:Y:S05]  /*20e0*/  BSYNC B0 ;  /* 0x0000000000007941 */ /* 0x000fea0003800000 */
.L_x_34056:
[----:B------:R-:W-:Y:S01]  /*20f0*/  ISETP.GE.U32.AND P1, PT, R2, 0x140, PT ;  /* 0x000001400200780c */ /* 0x000fe20003f26070 */
[----:B------:R-:W-:-:S12]  /*2100*/  BSSY B0, `(.L_x_34058) ;  /* 0x000001b000007945 */ /* 0x000fd80003800000 */
[----:B------:R-:W-:Y:S05]  /*2110*/  @!P1 BRA `(.L_x_34059) ;  /* 0x0000000000649947 */ /* 0x000fea0003800000 */
[----:B------:R-:W-:Y:S01]  /*2120*/  ISETP.NE.U32.AND P1, PT, RZ, UR8, PT ;  /* 0x00000008ff007c0c */ /* 0x000fe2000bf25070 */
[----:B------:R-:W2:Y:S03]  /*2130*/  LDC.64 R156, c[0x0][0x220] ;  /* 0x00008800ff9c7b82 */ /* 0x000ea60000000a00 */
[----:B------:R-:W-:-:S13]  /*2140*/  ISETP.NE.AND.EX P1, PT, RZ, UR9, PT, P1 ;  /* 0x00000009ff007c0c */ /* 0x000fda000bf25310 */
[----:B------:R-:W-:-:S04]  /*2150*/  @P1 LEA R158, P2, R170, UR8, 0x4 ;  /* 0x00000008aa9e1c11 */ /* 0x000fc8000f8420ff */
[C---:B------:R-:W-:Y:S02]  /*2160*/  @P1 LEA.HI.X R159, R170.reuse, UR9, RZ, 0x4, P2 ;  /* 0x00000009aa9f1c11 */ /* 0x040fe400090f24ff */
[----:B01----:R-:W-:-:S03]  /*2170*/  LEA R172, P2, R170, UR10, 0x4 ;  /* 0x0000000aaaac7c11 */ /* 0x003fc6000f8420ff */
[----:B------:R0:W3:Y:S01]  /*2180*/  @P1 LDG.E.128 R124, desc[UR4][R158.64] ;  /* 0x000000049e7c1981 */ /* 0x0000e2000c1e1d00 */
[C---:B------:R-:W-:Y:S01]  /*2190*/  LEA.HI.X R173, R170.reuse, UR11, RZ, 0x4, P2 ;  /* 0x0000000baaad7c11 */ /* 0x040fe200090f24ff */
[----:B--2---:R-:W-:-:S05]  /*21a0*/  IMAD.WIDE.U32 R170, R170, 0x10, R156 ;  /* 0x00000010aaaa7825 */ /* 0x004fca00078e009c */
[----:B------:R-:W2:Y:S01]  /*21b0*/  LDG.E.128 R180, desc[UR4][R170.64] ;  /* 0x00000004aab47981 */ /* 0x000ea2000c1e1d00 */
[----:B------:R-:W-:-:S04]  /*21c0*/  ISETP.NE.U32.AND P1, PT, RZ, UR8, PT ;  /* 0x00000008ff007c0c */ /* 0x000fc8000bf25070 */
[----:B------:R-:W-:Y:S01]  /*21d0*/  ISETP.NE.AND.EX P1, PT, RZ, UR9, PT, P1 ;  /* 0x00000009ff007c0c */ /* 0x000fe2000bf25310 */
[-C--:B--2--5:R-:W-:Y:S01]  /*21e0*/  FMUL.FTZ R157, R180, R169.reuse ;  /* 0x000000a9b49d7220 */ /* 0x0a4fe20000410000 */
[-C--:B------:R-:W-:Y:S01]  /*21f0*/  FMUL.FTZ R174, R181, R169.reuse ;  /* 0x000000a9b5ae7220 */ /* 0x080fe20000410000 */
[-C--:B------:R-:W-:Y:S01]  /*2200*/  FMUL.FTZ R175, R182, R169.reuse ;  /* 0x000000a9b6af7220 */ /* 0x080fe20000410000 */
[----:B------:R-:W-:Y:S01]  /*2210*/  FMUL.FTZ R178, R183, R169 ;  /* 0x000000a9b7b27220 */ /* 0x000fe20000410000 */
[----:B------:R-:W-:Y:S01]  /*2220*/  FMUL.FTZ R156, R120, R157 ;  /* 0x0000009d789c7220 */ /* 0x000fe20000410000 */
[----:B------:R-:W-:Y:S01]  /*2230*/  FMUL.FTZ R157, R121, R174 ;  /* 0x000000ae799d7220 */ /* 0x000fe20000410000 */
[----:B0-----:R-:W-:Y:S01]  /*2240*/  FMUL.FTZ R158, R122, R175 ;  /* 0x000000af7a9e7220 */ /* 0x001fe20000410000 */
[----:B------:R-:W-:-:S05]  /*2250*/  FMUL.FTZ R159, R123, R178 ;  /* 0x000000b27b9f7220 */ /* 0x000fca0000410000 */
[----:B---3--:R-:W-:Y:S01]  /*2260*/  @P1 FADD.FTZ R156, R124, R156 ;  /* 0x0000009c7c9c1221 */ /* 0x008fe20000010000 */
[----:B------:R-:W-:Y:S01]  /*2270*/  @P1 FADD.FTZ R157, R125, R157 ;  /* 0x0000009d7d9d1221 */ /* 0x000fe20000010000 */
[----:B------:R-:W-:Y:S01]  /*2280*/  @P1 FADD.FTZ R158, R126, R158 ;  /* 0x0000009e7e9e1221 */ /* 0x000fe20000010000 */
[----:B------:R-:W-:-:S05]  /*2290*/  @P1 FADD.FTZ R159, R127, R159 ;  /* 0x0000009f7f9f1221 */ /* 0x000fca0000010000 */
[----:B------:R0:W-:Y:S02]  /*22a0*/  STG.E.128 desc[UR4][R172.64], R156 ;  /* 0x0000009cac007986 */ /* 0x0001e4000c101d04 */
.L_x_34059:
[----:B------:R-:W-:Y:S05]  /*22b0*/  BSYNC B0 ;  /* 0x0000000000007941 */ /* 0x000fea0003800000 */
.L_x_34058:
[----:B------:R-:W-:Y:S01]  /*22c0*/  FADD.FTZ R170, RZ, R164 ;  /* 0x000000a4ffaa7221 */ /* 0x000fe20000010000 */
[----:B------:R-:W-:Y:S01]  /*22d0*/  ISETP.GT.U32.AND P1, PT, R2, 0x3f, PT ;  /* 0x0000003f0200780c */ /* 0x000fe20003f24070 */
[----:B------:R-:W-:Y:S01]  /*22e0*/  UMOV UR6, 0xffffffff ;  /* 0xffffffff00067882 */ /* 0x000fe20000000000 */
[----:B------:R-:W-:Y:S01]  /*22f0*/  LOP3.LUT R176, R176, 0xffffffef, RZ, 0xc0, !PT ;  /* 0xffffffefb0b07812 */ /* 0x000fe200078ec0ff */
[----:B-----5:R-:W-:Y:S01]  /*2300*/  FADD.FTZ R169, R165, R170 ;  /* 0x000000aaa5a97221 */ /* 0x020fe20000010000 */
        /* <DEDUP_REMOVED lines=58> */
[----:B------:R-:W5:Y:S01]  /*26b0*/  SHFL.BFLY PT, R0, R169, 0x1, 0x1f ;  /* 0x0c201f00a9007f89 */ /* 0x000f6200000e0000 */
[----:B------:R-:W2:Y:S01]  /*26c0*/  LDC R170, c[0x0][0x290] ;  /* 0x0000a400ffaa7b82 */ /* 0x000ea20000000800 */
[----:B------:R-:W-:Y:S01]  /*26d0*/  ISETP.GT.U32.AND P6, PT, R2, 0x3f, PT ;  /* 0x0000003f0200780c */ /* 0x000fe20003fc4070 */
[----:B-----5:R-:W-:-:S05]  /*26e0*/  FADD.FTZ R171, R169, R0 ;  /* 0x00000000a9ab7221 */ /* 0x020fca0000010000 */
[----:B------:R-:W0:Y:S02]  /*26f0*/  SHFL.BFLY PT, R0, R171, 0x2, 0x1f ;  /* 0x0c401f00ab007f89 */ /* 0x000e2400000e0000 */
[----:B01----:R-:W-:-:S05]  /*2700*/  FADD.FTZ R172, R171, R0 ;  /* 0x00000000abac7221 */ /* 0x003fca0000010000 */
        /* <DEDUP_REMOVED lines=101> */
.L_x_34093:
[----:B------:R-:W-:Y:S01]  /*2d60*/  FMUL.FTZ R0, R169, R169 ;  /* 0x000000a9a9007220 */ /* 0x000fe20000410000 */
[----:B------:R-:W-:Y:S01]  /*2d70*/  LOP3.LUT P1, RZ, R176, 0x8000, RZ, 0xc0, !PT ;  /* 0x00008000b0ff7812 */ /* 0x000fe2000782c0ff */
[----:B-1----:R-:W-:Y:S01]  /*2d80*/  FADD.FTZ R177, R174, R175 ;  /* 0x000000afaeb17221 */ /* 0x002fe20000010000 */
[----:B------:R-:W1:Y:S01]  /*2d90*/  @!P5 LDC.64 R172, c[0x0][0x250] ;  /* 0x00009400ffacdb82 */ /* 0x000e620000000a00 */
[----:B------:R-:W-:Y:S01]  /*2da0*/  BSSY B0, `(.L_x_34061) ;  /* 0x000001c000007945 */ /* 0x000fe20003800000 */
[----:B------:R-:W-:Y:S01]  /*2db0*/  FSEL R171, R0, RZ, P1 ;  /* 0x000000ff00ab7208 */ /* 0x000fe20000800000 */
[----:B------:R-:W-:-:S04]  /*2dc0*/  FFMA.FTZ R170, R177, R170, UR7 ;  /* 0x00000007b1aa7e23 */ /* 0x000fc800080100aa */
[----:B------:R-:W-:Y:S01]  /*2dd0*/  FADD.FTZ R0, R170, R171 ;  /* 0x000000abaa007221 */ /* 0x000fe20000010000 */
[----:B0-----:R-:W0:Y:S01]  /*2de0*/  @!P5 LDC.64 R174, c[0x0][0x258] ;  /* 0x00009600ffaedb82 */ /* 0x001e220000000a00 */
[----:B------:R-:W-:-:S04]  /*2df0*/  FSEL R170, R169, RZ, !P1 ;  /* 0x000000ffa9aa7208 */ /* 0x000fc80004800000 */
        /* <DEDUP_REMOVED lines=22> */
.L_x_34062:
[----:B------:R-:W-:Y:S05]  /*2f60*/  BSYNC B0 ;  /* 0x0000000000007941 */ /* 0x000fea0003800000 */
.L_x_34061:
        /* <DEDUP_REMOVED lines=19> */
.L_x_34064:
[----:B------:R-:W-:Y:S05]  /*30a0*/  BSYNC B0 ;  /* 0x0000000000007941 */ /* 0x000fea0003800000 */
.L_x_34063:
        /* <DEDUP_REMOVED lines=19> */
.L_x_34066:
[----:B------:R-:W-:Y:S05]  /*31e0*/  BSYNC B0 ;  /* 0x0000000000007941 */ /* 0x000fea0003800000 */
.L_x_34065:
        /* <DEDUP_REMOVED lines=19> */
.L_x_34068:
[----:B------:R-:W-:Y:S05]  /*3320*/  BSYNC B0 ;  /* 0x0000000000007941 */ /* 0x000fea0003800000 */
.L_x_34067:
        /* <DEDUP_REMOVED lines=19> */
.L_x_34070:
[----:B------:R-:W-:Y:S05]  /*3460*/  BSYNC B0 ;  /* 0x0000000000007941 */ /* 0x000fea0003800000 */
.L_x_34069:
        /* <DEDUP_REMOVED lines=19> */
.L_x_34072:
[----:B------:R-:W-:Y:S05]  /*35a0*/  BSYNC B0 ;  /* 0x0000000000007941 */ /* 0x000fea0003800000 */
.L_x_34071:
        /* <DEDUP_REMOVED lines=19> */
.L_x_34074:
[----:B------:R-:W-:Y:S05]  /*36e0*/  BSYNC B0 ;  /* 0x0000000000007941 */ /* 0x000fea0003800000 */
.L_x_34073:
        /* <DEDUP_REMOVED lines=19> */
.L_x_34076:
[----:B------:R-:W-:Y:S05]  /*3820*/  BSYNC B0 ;  /* 0x0000000000007941 */ /* 0x000fea0003800000 */
.L_x_34075:
        /* <DEDUP_REMOVED lines=19> */
.L_x_34078:
[----:B------:R-:W-:Y:S05]  /*3960*/  BSYNC B0 ;  /* 0x0000000000007941 */ /* 0x000fea0003800000 */
.L_x_34077:
        /* <DEDUP_REMOVED lines=13> */
[----:B------:R-:W-:Y:S01]  /*3a40*/  FFMA.FTZ R175, R119, R0, R115 ;  /* 0x0000000077af7223 */ /* 0x000fe20000010073 */
[----:B0-----:R-:W-:-:S04]  /*3a50*/  IMAD.WIDE.U32 R168, R168, 0x10, R172 ;  /* 0x00000010a8a87825 */ /* 0x001fc800078e00ac */
[----:B------:R-:W-:Y:S01]  /*3a60*/  FFMA.FTZ R172, R116, R171, R112 ;  /* 0x000000ab74ac7223 */ /* 0x000fe20000010070 */
[----:B------:R-:W-:-:S05]  /*3a70*/  FFMA.FTZ R173, R117, R170, R113 ;  /* 0x000000aa75ad7223 */ /* 0x000fca0000010071 */
[----:B------:R0:W-:Y:S02]  /*3a80*/  STG.E.128 desc[UR4][R168.64], R172 ;  /* 0x000000aca8007986 */ /* 0x0001e4000c101d04 */
.L_x_34080:
[----:B------:R-:W-:Y:S05]  /*3a90*/  BSYNC B0 ;  /* 0x0000000000007941 */ /* 0x000fea0003800000 */
.L_x_34079:
[----:B01----:R-:W0:Y:S02]  /*3aa0*/  LDC.64 R168, c[0x0][0x210] ;  /* 0x00008400ffa87b82 */ /* 0x003e240000000a00 */
[----:B0-----:R-:W-:-:S04]  /*3ab0*/  LEA R3, R168, R3, 0x2 ;  /* 0x00000003a8037211 */ /* 0x001fc800078e10ff */
[----:B------:R-:W-:-:S13]  /*3ac0*/  ISETP.GE.AND P1, PT, R3, R169, PT ;  /* 0x000000a90300720c */ /* 0x000fda0003f26270 */
[----:B------:R-:W-:Y:S05]  /*3ad0*/  @!P1 BRA `(.L_x_34081) ;  /* 0xffffffd400209947 */ /* 0x000fea000383ffff */
[----:B------:R-:W-:Y:S05]  /*3ae0*/  EXIT ;  /* 0x000000000000794d */ /* 0x000fea0003800000 */
.L_x_34060:
[----:B------:R-:W-:Y:S01]  /*3af0*/  HFMA2.MMA R179, -RZ, RZ, 0, 5.9604644775390625e-08 ;  /* 0x00000001ffb37435 */ /* 0x000fe200000001ff */
[----:B------:R-:W-:Y:S01]  /*3b00*/  BSSY B0, `(.L_x_34082) ;  /* 0x0000007000007945 */ /* 0x000fe20003800000 */
[----:B------:R-:W-:Y:S02]  /*3b10*/  MOV R178, R169 ;  /* 0x000000a900b27202 */ /* 0x000fe40000000f00 */
[----:B------:R-:W-:Y:S02]  /*3b20*/  MOV R180, 0x1f ;  /* 0x0000001f00b47802 */ /* 0x000fe40000000f00 */
[----:B------:R-:W-:-:S07]  /*3b30*/  MOV R177, 0xffffffff ;  /* 0xffffffff00b17802 */ /* 0x000fce0000000f00 */
[----:B01234-:R-:W-:Y:S05]  /*3b40*/  WARPSYNC.COLLECTIVE R177, `(.L_x_34083) ;  /* 0x00000000b1087348 */ /* 0x01ffea0003c00000 */
[----:B0-----:R0:W0:Y:S02]  /*3b50*/  SHFL.BFLY P6, R175, R178, R179, R180 ;  /* 0x0c0000b3b2af7389 */ /* 0x00102400000c00b4 */
[----:B01234-:R-:W-:Y:S01]  /*3b60*/  ENDCOLLECTIVE ;  /* 0x000000000000791b */ /* 0x01ffe20003800000 */
.L_x_34083:
[----:B------:R-:W-:Y:S05]  /*3b70*/  BSYNC B0 ;  /* 0x0000000000007941 */ /* 0x000fea0003800000 */
.L_x_34082:
        /* <DEDUP_REMOVED lines=10> */
.L_x_34084:
[----:B------:R-:W-:Y:S01]  /*3c20*/  HFMA2.MMA R179, -RZ, RZ, 0, 2.384185791015625e-07 ;  /* 0x00000004ffb37435 */ /* 0x000fe200000001ff */
[----:B------:R-:W-:-:S05]  /*3c30*/  MOV R0, R175 ;  /* 0x000000af00007202 */ /* 0x000fca0000000f00 */
[----:B------:R-:W-:-:S05]  /*3c40*/  FADD.FTZ R172, R171, R0 ;  /* 0x00000000abac7221 */ /* 0x000fca0000010000 */
[----:B------:R-:W-:-:S07]  /*3c50*/  MOV R178, R172 ;  /* 0x000000ac00b27202 */ /* 0x000fce0000000f00 */
[----:B------:R-:W-:Y:S05]  /*3c60*/  WARPSYNC.COLLECTIVE R177, `(.L_x_34085) ;  /* 0x00000000b1087348 */ /* 0x000fea0003c00000 */
[----:B------:R0:W1:Y:S02]  /*3c70*/  SHFL.BFLY P6, R175, R178, R179, R180 ;  /* 0x0c0000b3b2af7389 */ /* 0x00006400000c00b4 */
[----:B01----:R-:W-:Y:S01]  /*3c80*/  ENDCOLLECTIVE ;  /* 0x000000000000791b */ /* 0x003fe20003800000 */
.L_x_34085:
[----:B------:R-:W-:Y:S01]  /*3c90*/  HFMA2.MMA R179, -RZ, RZ, 0, 4.76837158203125e-07 ;  /* 0x00000008ffb37435 */ /* 0x000fe200000001ff */
[----:B------:R-:W-:-:S05]  /*3ca0*/  MOV R173, R175 ;  /* 0x000000af00ad7202 */ /* 0x000fca0000000f00 */
[----:B------:R-:W-:-:S05]  /*3cb0*/  FADD.FTZ R173, R172, R173 ;  /* 0x000000adacad7221 */ /* 0x000fca0000010000 */
[----:B------:R-:W-:-:S07]  /*3cc0*/  MOV R178, R173 ;  /* 0x000000ad00b27202 */ /* 0x000fce0000000f00 */
[----:B------:R-:W-:Y:S05]  /*3cd0*/  WARPSYNC.COLLECTIVE R177, `(.L_x_34086) ;  /* 0x00000000b1087348 */ /* 0x000fea0003c00000 */
[----:B------:R0:W1:Y:S02]  /*3ce0*/  SHFL.BFLY P6, R175, R178, R179, R180 ;  /* 0x0c0000b3b2af7389 */ /* 0x00006400000c00b4 */
[----:B01----:R-:W-:Y:S01]  /*3cf0*/  ENDCOLLECTIVE ;  /* 0x000000000000791b */ /* 0x003fe20003800000 */
.L_x_34086:
[----:B------:R-:W-:Y:S01]  /*3d00*/  HFMA2.MMA R179, -RZ, RZ, 0, 9.5367431640625e-07 ;  /* 0x00000010ffb37435 */ /* 0x000fe200000001ff */
[----:B------:R-:W-:-:S05]  /*3d10*/  MOV R0, R175 ;  /* 0x000000af00007202 */ /* 0x000fca0000000f00 */
[----:B------:R-:W-:-:S05]  /*3d20*/  FADD.FTZ R174, R173, R0 ;  /* 0x00000000adae7221 */ /* 0x000fca0000010000 */
[----:B------:R-:W-:-:S07]  /*3d30*/  MOV R178, R174 ;  /* 0x000000ae00b27202 */ /* 0x000fce0000000f00 */
[----:B------:R-:W-:Y:S05]  /*3d40*/  WARPSYNC.COLLECTIVE R177, `(.L_x_34087) ;  /* 0x00000000b1087348 */ /* 0x000fea0003c00000 */
[----:B------:R0:W1:Y:S02]  /*3d50*/  SHFL.BFLY P6, R175, R178, R179, R180 ;  /* 0x0c0000b3b2af7389 */ /* 0x00006400000c00b4 */
[----:B01----:R-:W-:Y:S01]  /*3d60*/  ENDCOLLECTIVE ;  /* 0x000000000000791b */ /* 0x003fe20003800000 */
.L_x_34087:
        /* <DEDUP_REMOVED lines=93> */
.L_x_34088:
[----:B------:R-:W-:Y:S01]  /*4340*/  HFMA2.MMA R179, -RZ, RZ, 0, 1.1920928955078125e-07 ;  /* 0x00000002ffb37435 */ /* 0x000fe200000001ff */
[----:B------:R-:W-:-:S05]  /*4350*/  MOV R171, R175 ;  /* 0x000000af00ab7202 */ /* 0x000fca0000000f00 */
[----:B------:R-:W-:-:S05]  /*4360*/  FADD.FTZ R171, R0, R171 ;  /* 0x000000ab00ab7221 */ /* 0x000fca0000010000 */
[----:B------:R-:W-:-:S07]  /*4370*/  MOV R178, R171 ;  /* 0x000000ab00b27202 */ /* 0x000fce0000000f00 */
[----:B------:R-:W-:Y:S05]  /*4380*/  WARPSYNC.COLLECTIVE R177, `(.L_x_34089) ;  /* 0x00000000b1087348 */ /* 0x000fea0003c00000 */
[----:B------:R0:W1:Y:S02]  /*4390*/  SHFL.BFLY P6, R175, R178, R179, R180 ;  /* 0x0c0000b3b2af7389 */ /* 0x00006400000c00b4 */
[----:B01----:R-:W-:Y:S01]  /*43a0*/  ENDCOLLECTIVE ;  /* 0x000000000000791b */ /* 0x003fe20003800000 */
.L_x_34089:
[----:B------:R-:W-:Y:S01]  /*43b0*/  HFMA2.MMA R179, -RZ, RZ, 0, 2.384185791015625e-07 ;  /* 0x00000004ffb37435 */ /* 0x000fe200000001ff */
[----:B------:R-:W-:-:S05]  /*43c0*/  MOV R172, R175 ;  /* 0x000000af00ac7202 */ /* 0x000fca0000000f00 */
[----:B------:R-:W-:-:S05]  /*43d0*/  FADD.FTZ R172, R171, R172 ;  /* 0x000000acabac7221 */ /* 0x000fca0000010000 */
[----:B------:R-:W-:-:S07]  /*43e0*/  MOV R178, R172 ;  /* 0x000000ac00b27202 */ /* 0x000fce0000000f00 */
[----:B------:R-:W-:Y:S05]  /*43f0*/  WARPSYNC.COLLECTIVE R177, `(.L_x_34090) ;  /* 0x00000000b1087348 */ /* 0x000fea0003c00000 */
[----:B------:R0:W1:Y:S02]  /*4400*/  SHFL.BFLY P6, R175, R178, R179, R180 ;  /* 0x0c0000b3b2af7389 */ /* 0x00006400000c00b4 */
[----:B01----:R-:W-:Y:S01]  /*4410*/  ENDCOLLECTIVE ;  /* 0x000000000000791b */ /* 0x003fe20003800000 */
.L_x_34090:
[----:B------:R-:W-:Y:S01]  /*4420*/  HFMA2.MMA R179, -RZ, RZ, 0, 4.76837158203125e-07 ;  /* 0x00000008ffb37435 */ /* 0x000fe200000001ff */
[----:B------:R-:W-:-:S05]  /*4430*/  MOV R173, R175 ;  /* 0x000000af00ad7202 */ /* 0x000fca0000000f00 */
[----:B------:R-:W-:-:S05]  /*4440*/  FADD.FTZ R173, R172, R173 ;  /* 0x000000adacad7221 */ /* 0x000fca0000010000 */
[----:B------:R-:W-:-:S07]  /*4450*/  MOV R178, R173 ;  /* 0x000000ad00b27202 */ /* 0x000fce0000000f00 */
[----:B------:R-:W-:Y:S05]  /*4460*/  WARPSYNC.COLLECTIVE R177, `(.L_x_34091) ;  /* 0x00000000b1087348 */ /* 0x000fea0003c00000 */
[----:B------:R0:W1:Y:S02]  /*4470*/  SHFL.BFLY P6, R175, R178, R179, R180 ;  /* 0x0c0000b3b2af7389 */ /* 0x00006400000c00b4 */
[----:B01----:R-:W-:Y:S01]  /*4480*/  ENDCOLLECTIVE ;  /* 0x000000000000791b */ /* 0x003fe20003800000 */
.L_x_34091:
[----:B------:R-:W-:Y:S01]  /*4490*/  HFMA2.MMA R179, -RZ, RZ, 0, 9.5367431640625e-07 ;  /* 0x00000010ffb37435 */ /* 0x000fe200000001ff */
[----:B------:R-:W-:-:S05]  /*44a0*/  MOV R174, R175 ;  /* 0x000000af00ae7202 */ /* 0x000fca0000000f00 */
[----:B------:R-:W-:-:S05]  /*44b0*/  FADD.FTZ R174, R173, R174 ;  /* 0x000000aeadae7221 */ /* 0x000fca0000010000 */
[----:B------:R-:W-:-:S07]  /*44c0*/  MOV R178, R174 ;  /* 0x000000ae00b27202 */ /* 0x000fce0000000f00 */
[----:B------:R-:W-:Y:S05]  /*44d0*/  WARPSYNC.COLLECTIVE R177, `(.L_x_34092) ;  /* 0x00000000b1087348 */ /* 0x000fea0003c00000 */
[----:B------:R0:W1:Y:S02]  /*44e0*/  SHFL.BFLY P6, R175, R178, R179, R180 ;  /* 0x0c0000b3b2af7389 */ /* 0x00006400000c00b4 */
[----:B01----:R-:W-:Y:S01]  /*44f0*/  ENDCOLLECTIVE ;  /* 0x000000000000791b */ /* 0x003fe20003800000 */
.L_x_34092:
[----:B------:R-:W-:Y:S05]  /*4500*/  BRA `(.L_x_34093) ;  /* 0xffffffe800147947 */ /* 0x000fea000383ffff */
.L_x_34094:
        /* <DEDUP_REMOVED lines=15> */
.L_x_37514:


//--------------------- .text._ZN10layer_norm13ln_fwd_kernelINS_13Kernel_traitsIfffffjLj1280ELj1ELj4ELj1ELj16ENS_18Kernel_traits_baseILj1280EfffffjLj128EEEEELb0ELb1ELb0ELb1EEEvNS_9FwdParamsE --------------------------
	.section	.text._ZN10layer_norm13ln_fwd_kernelINS_13Kernel_traitsIfffffjLj1280ELj1ELj4ELj1ELj16ENS_18Kernel_traits_baseILj1280EfffffjLj128EEEEELb0ELb1ELb0ELb1EEEvNS_9FwdParamsE,"ax",@progbits
	.align	128
        .global         _ZN10layer_norm13ln_fwd_kernelINS_13Kernel_traitsIfffffjLj1280ELj1ELj4ELj1ELj16ENS_18Kernel_traits_baseILj1280EfffffjLj128EEEEELb0ELb1ELb0ELb1EEEvNS_9FwdParamsE
        .type           _ZN10layer_norm13ln_fwd_kernelINS_13Kernel_traitsIfffffjLj1280ELj1ELj4ELj1ELj16ENS_18Kernel_traits_baseILj1280EfffffjLj128EEEEELb0ELb1ELb0ELb1EEEvNS_9FwdParamsE,@function
        .size           _ZN10layer_norm13ln_fwd_kernelINS_13Kernel_traitsIfffffjLj1280ELj1ELj4ELj1ELj16ENS_18Kernel_traits_baseILj1280EfffffjLj128EEEEELb0ELb1ELb0ELb1EEEvNS_9FwdParamsE,(.L_x_37515 - _ZN10layer_norm13ln_fwd_kernelINS_13Kernel_traitsIfffffjLj1280ELj1ELj4ELj1ELj16ENS_18Kernel_traits_baseILj1280EfffffjLj128EEEEELb0ELb1ELb0ELb1EEEvNS_9FwdParamsE)
        .other          _ZN10layer_norm13ln_fwd_kernelINS_13Kernel_traitsIfffffjLj1280ELj1ELj4ELj1ELj16ENS_18Kernel_traits_baseILj1280EfffffjLj128EEEEELb0ELb1ELb0ELb1EEEvNS_9FwdParamsE,@"STO_CUDA_ENTRY STV_DEFAULT"
_ZN10layer_norm13ln_fwd_kernelINS_13Kernel_traitsIfffffjLj1280ELj1ELj4ELj1ELj16ENS_18Kernel_traits_baseILj1280EfffffjLj128EEEEELb0ELb1ELb0ELb1EEEvNS_9FwdParamsE:
.text._ZN10layer_norm13ln_fwd_kernelINS_13Kernel_traitsIfffffjLj1280ELj1ELj4ELj1ELj16ENS_18Kernel_traits_baseILj1280EfffffjLj128EEEEELb0ELb1ELb0ELb1EEEvNS_9FwdParamsE:
        /* <DEDUP_REMOVED lines=83> */
.L_x_34096:
[----:B-1--4-:R-:W1:Y:S01]  /*0530*/  @P0 LDC.64 R128, c[0x0][0x270] ;  /* 0x00009c00ff800b82 */ /* 0x012e620000000a00 */
[----:B------:R-:W-:Y:S01]  /*0540*/  IMAD R0, R3, UR6, RZ ;  /* 0x0000000603007c24 */ /* 0x000fe2000f8e02ff */
[----:B------:R-:W-:-:S04]  /*0550*/  ISETP.NE.U32.AND P1, PT, RZ, UR8, PT ;  /* 0x00000008ff007c0c */ /* 0x000fc8000bf25070 */
[----:B------:R-:W-:Y:S02]  /*0560*/  SHF.R.S32.HI R131, RZ, 0x1f, R0 ;  /* 0x0000001fff837819 */ /* 0x000fe40000011400 */
[----:B------:R-:W2:Y:S01]  /*0570*/  LDC.64 R160, c[0x0][0x220] ;  /* 0x00008800ffa07b82 */ /* 0x000ea20000000a00 */
[----:B------:R-:W-:Y:S02]  /*0580*/  ISETP.NE.AND.EX P1, PT, RZ, UR9, PT, P1 ;  /* 0x00000009ff007c0c */ /* 0x000fe4000bf25310 */
[----:B------:R-:W-:Y:S01]  /*0590*/  LEA.HI R131, R131, R0, RZ, 0x2 ;  /* 0x0000000083837211 */ /* 0x000fe200078f10ff */
[----:B------:R-:W-:-:S03]  /*05a0*/  HFMA2.MMA R0, -RZ, RZ, 1.875, 0 ;  /* 0x3f800000ff007435 */ /* 0x000fc600000001ff */
[----:B------:R-:W-:Y:S01]  /*05b0*/  LEA.HI.SX32 R183, R131, R2, 0x1e ;  /* 0x0000000283b77211 */ /* 0x000fe200078ff2ff */
[----:B------:R-:W3:Y:S01]  /*05c0*/  LDC.64 R176, c[0x0][0x238] ;  /* 0x00008e00ffb07b82 */ /* 0x000ee20000000a00 */
[----:B-1----:R-:W-:-:S05]  /*05d0*/  @P0 IMAD.WIDE R128, R3, 0x4, R128 ;  /* 0x0000000403800825 */ /* 0x002fca00078e0280 */
[C---:B------:R-:W-:Y:S02]  /*05e0*/  @P1 LEA R132, P2, R183.reuse, UR8, 0x4 ;  /* 0x00000008b7841c11 */ /* 0x040fe4000f8420ff */
[----:B------:R-:W1:Y:S01]  /*05f0*/  @P1 LDC.64 R134, c[0x0][0x230] ;  /* 0x00008c00ff861b82 */ /* 0x000e620000000a00 */
[----:B------:R-:W4:Y:S01]  /*0600*/  @P0 LDG.E R0, desc[UR4][R128.64] ;  /* 0x0000000480000981 */ /* 0x000f22000c1e1900 */
[C---:B--2---:R-:W-:Y:S01]  /*0610*/  IMAD.WIDE.U32 R130, R183.reuse, 0x10, R160 ;  /* 0x00000010b7827825 */ /* 0x044fe200078e00a0 */
[----:B------:R-:W-:-:S05]  /*0620*/  @P1 LEA.HI.X R133, R183, UR9, RZ, 0x4, P2 ;  /* 0x00000009b7851c11 */ /* 0x000fca00090f24ff */
[----:B------:R-:W2:Y:S01]  /*0630*/  @P1 LDC.64 R192, c[0x0][0x230] ;  /* 0x00008c00ffc01b82 */ /* 0x000ea20000000a00 */
[----:B------:R-:W4:Y:S04]  /*0640*/  LDG.E.128 R140, desc[UR4][R130.64] ;  /* 0x00000004828c7981 */ /* 0x000f28000c1e1d00 */
[----:B0-----:R0:W3:Y:S01]  /*0650*/  @P1 LDG.E.128 R4, desc[UR4][R132.64] ;  /* 0x0000000484041981 */ /* 0x0010e2000c1e1d00 */
[----:B------:R-:W-:-:S04]  /*0660*/  ISETP.NE.U32.AND P2, PT, RZ, UR8, PT ;  /* 0x00000008ff007c0c */ /* 0x000fc8000bf45070 */
[----:B------:R-:W-:Y:S02]  /*0670*/  ISETP.NE.AND.EX P2, PT, RZ, UR9, PT, P2 ;  /* 0x00000009ff007c0c */ /* 0x000fe4000bf45320 */
[C---:B------:R-:W-:Y:S02]  /*0680*/  SHF.L.U32 R178, R183.reuse, 0x4, RZ ;  /* 0x00000004b7b27819 */ /* 0x040fe400000006ff */
[----:B------:R-:W-:Y:S02]  /*0690*/  SHF.R.U32.HI R174, RZ, 0x1c, R183 ;  /* 0x0000001cffae7819 */ /* 0x000fe400000116b7 */
[----:B------:R-:W-:Y:S02]  /*06a0*/  IADD3 R136, P4, R178, UR10, RZ ;  /* 0x0000000ab2887c10 */ /* 0x000fe4000ff9e0ff */
[----:B------:R-:W-:Y:S02]  /*06b0*/  IADD3 R172, R183, 0x20, RZ ;  /* 0x00000020b7ac7810 */ /* 0x000fe40007ffe0ff */
[----:B------:R-:W-:-:S03]  /*06c0*/  IADD3.X R137, R174, UR11, RZ, P4, !PT ;  /* 0x0000000bae897c10 */ /* 0x000fc6000a7fe4ff */
[----:B0-----:R-:W-:-:S04]  /*06d0*/  IMAD.WIDE.U32 R132, R172, 0x10, R160 ;  /* 0x00000010ac847825 */ /* 0x001fc800078e00a0 */
[----:B-1----:R-:W-:-:S04]  /*06e0*/  @P1 IMAD.WIDE.U32 R134, R172, 0x10, R134 ;  /* 0x00000010ac861825 */ /* 0x002fc800078e0086 */
[-C--:B----4-:R-:W-:Y:S01]  /*06f0*/  FMUL.FTZ R129, R140, R0.reuse ;  /* 0x000000008c817220 */ /* 0x090fe20000410000 */
[-C--:B------:R-:W-:Y:S01]  /*0700*/  FMUL.FTZ R131, R142, R0.reuse ;  /* 0x000000008e837220 */ /* 0x080fe20000410000 */
[-C--:B------:R-:W-:Y:S01]  /*0710*/  FMUL.FTZ R138, R141, R0.reuse ;  /* 0x000000008d8a7220 */ /* 0x080fe20000410000 */
[----:B------:R-:W-:Y:S01]  /*0720*/  FMUL.FTZ R140, R143, R0 ;  /* 0x000000008f8c7220 */ /* 0x000fe20000410000 */
[----:B-----5:R-:W-:Y:S01]  /*0730*/  FMUL.FTZ R128, R88, R129 ;  /* 0x0000008158807220 */ /* 0x020fe20000410000 */
[----:B------:R-:W-:Y:S01]  /*0740*/  FMUL.FTZ R130, R90, R131 ;  /* 0x000000835a827220 */ /* 0x000fe20000410000 */
[----:B------:R-:W-:Y:S01]  /*0750*/  FMUL.FTZ R129, R89, R138 ;  /* 0x0000008a59817220 */ /* 0x000fe20000410000 */
[----:B------:R-:W-:Y:S01]  /*0760*/  FMUL.FTZ R131, R91, R140 ;  /* 0x0000008c5b837220 */ /* 0x000fe20000410000 */
[----:B---3--:R-:W-:Y:S01]  /*0770*/  @P2 FADD.FTZ R128, R4, R128 ;  /* 0x0000008004802221 */ /* 0x008fe20000010000 */
[----:B------:R-:W-:Y:S01]  /*0780*/  @P2 FADD.FTZ R130, R6, R130 ;  /* 0x0000008206822221 */ /* 0x000fe20000010000 */
[----:B------:R-:W-:Y:S01]  /*0790*/  @P2 FADD.FTZ R129, R5, R129 ;  /* 0x0000008105812221 */ /* 0x000fe20000010000 */
[----:B------:R-:W-:Y:S01]  /*07a0*/  @P2 FADD.FTZ R131, R7, R131 ;  /* 0x0000008307832221 */ /* 0x000fe20000010000 */
[----:B------:R-:W-:Y:S01]  /*07b0*/  MOV R168, R4 ;  /* 0x0000000400a87202 */ /* 0x000fe20000000f00 */
[----:B------:R-:W0:Y:S03]  /*07c0*/  @P1 LDC.64 R140, c[0x0][0x230] ;  /* 0x00008c00ff8c1b82 */ /* 0x000e260000000a00 */
[----:B------:R1:W-:Y:S01]  /*07d0*/  STG.E.128 desc[UR4][R136.64], R128 ;  /* 0x0000008088007986 */ /* 0x0003e2000c101d04 */
[----:B------:R-:W-:-:S03]  /*07e0*/  MOV R169, R5 ;  /* 0x0000000500a97202 */ /* 0x000fc60000000f00 */
[----:B------:R-:W3:Y:S01]  /*07f0*/  LDG.E.128 R144, desc[UR4][R132.64] ;  /* 0x0000000484907981 */ /* 0x000ee2000c1e1d00 */
[----:B------:R-:W-:Y:S02]  /*0800*/  MOV R170, R6 ;  /* 0x0000000600aa7202 */ /* 0x000fe40000000f00 */
[----:B------:R-:W-:-:S06]  /*0810*/  MOV R171, R7 ;  /* 0x0000000700ab7202 */ /* 0x000fcc0000000f00 */
[----:B------:R4:W2:Y:S01]  /*0820*/  @P1 LDG.E.128 R168, desc[UR4][R134.64] ;  /* 0x0000000486a81981 */ /* 0x0008a2000c1e1d00 */
[----:B------:R-:W-:Y:S01]  /*0830*/  IADD3 R173, R183, 0x40, RZ ;  /* 0x00000040b7ad7810 */ /* 0x000fe20007ffe0ff */
        /* <DEDUP_REMOVED lines=8> */
[----:B----4-:R-:W-:Y:S01]  /*08c0*/  FMUL.FTZ R134, R94, R143 ;  /* 0x0000008f5e867220 */ /* 0x010fe20000410000 */
[----:B------:R-:W-:Y:S01]  /*08d0*/  FMUL.FTZ R135, R95, R142 ;  /* 0x0000008e5f877220 */ /* 0x000fe20000410000 */
[----:B------:R-:W-:-:S04]  /*08e0*/  IMAD.WIDE.U32 R138, R173, 0x10, R160 ;  /* 0x00000010ad8a7825 */ /* 0x000fc800078e00a0 */
[----:B--2---:R-:W-:Y:S01]  /*08f0*/  @P2 FADD.FTZ R132, R168, R132 ;  /* 0x00000084a8842221 */ /* 0x004fe20000010000 */
[----:B------:R-:W-:Y:S01]  /*0900*/  @P2 FADD.FTZ R133, R169, R133 ;  /* 0x00000085a9852221 */ /* 0x000fe20000010000 */
[----:B------:R-:W-:Y:S01]  /*0910*/  @P2 FADD.FTZ R134, R170, R134 ;  /* 0x00000086aa862221 */ /* 0x000fe20000010000 */
[----:B------:R-:W-:Y:S01]  /*0920*/  @P2 FADD.FTZ R135, R171, R135 ;  /* 0x00000087ab872221 */ /* 0x000fe20000010000 */
[----:B------:R-:W-:Y:S01]  /*0930*/  @P1 MOV R4, R168 ;  /* 0x000000a800041202 */ /* 0x000fe20000000f00 */
[----:B------:R-:W0:Y:S03]  /*0940*/  @P1 LDC.64 R144, c[0x0][0x230] ;  /* 0x00008c00ff901b82 */ /* 0x000e260000000a00 */
[----:B------:R1:W-:Y:S04]  /*0950*/  STG.E.128 desc[UR4][R136.64], R132 ;  /* 0x0000008488007986 */ /* 0x0003e8000c101d04 */
[----:B------:R-:W2:Y:S01]  /*0960*/  LDG.E.128 R148, desc[UR4][R138.64] ;  /* 0x000000048a947981 */ /* 0x000ea2000c1e1d00 */
[----:B------:R-:W-:-:S02]  /*0970*/  @P1 MOV R5, R169 ;  /* 0x000000a900051202 */ /* 0x000fc40000000f00 */
[----:B------:R-:W-:Y:S02]  /*0980*/  @P1 MOV R6, R170 ;  /* 0x000000aa00061202 */ /* 0x000fe40000000f00 */
[----:B------:R-:W-:Y:S02]  /*0990*/  @P1 MOV R7, R171 ;  /* 0x000000ab00071202 */ /* 0x000fe40000000f00 */
        /* <DEDUP_REMOVED lines=9> */
[----:B-1----:R-:W-:Y:S01]  /*0a30*/  FMUL.FTZ R136, R96, R147 ;  /* 0x0000009360887220 */ /* 0x002fe20000410000 */
[----:B------:R-:W-:Y:S01]  /*0a40*/  FMUL.FTZ R137, R97, R146 ;  /* 0x0000009261897220 */ /* 0x000fe20000410000 */
[----:B------:R-:W-:Y:S01]  /*0a50*/  FMUL.FTZ R138, R98, R149 ;  /* 0x00000095628a7220 */ /* 0x000fe20000410000 */
[----:B------:R-:W-:Y:S01]  /*0a60*/  FMUL.FTZ R139, R99, R148 ;  /* 0x00000094638b7220 */ /* 0x000fe20000410000 */
[----:B----4-:R-:W-:Y:S01]  /*0a70*/  @P2 FADD.FTZ R136, R168, R136 ;  /* 0x00000088a8882221 */ /* 0x010fe20000010000 */
        /* <DEDUP_REMOVED lines=16> */
[-C--:B-1----:R-:W-:Y:S01]  /*0b80*/  FMUL.FTZ R143, R154, R0.reuse ;  /* 0x000000009a8f7220 */ /* 0x082fe20000410000 */
[-C--:B------:R-:W-:Y:S01]  /*0b90*/  FMUL.FTZ R150, R153, R0.reuse ;  /* 0x0000000099967220 */ /* 0x080fe20000410000 */
        /* <DEDUP_REMOVED lines=36> */
[----:B------:R-:W1:Y:S01]  /*0de0*/  LDG.E.128 R164, desc[UR4][R148.64] ;  /* 0x0000000494a47981 */ /* 0x000e62000c1e1d00 */
[----:B------:R-:W-:-:S02]  /*0df0*/  @P1 MOV R5, R169 ;  /* 0x000000a900051202 */ /* 0x000fc40000000f00 */
[----:B------:R-:W-:Y:S02]  /*0e00*/  @P1 MOV R6, R170 ;  /* 0x000000aa00061202 */ /* 0x000fe40000000f00 */
[----:B------:R-:W-:Y:S02]  /*0e10*/  @P1 MOV R7, R171 ;  /* 0x000000ab00071202 */ /* 0x000fe40000000f00 */
[----:B------:R2:W3:Y:S01]  /*0e20*/  @P1 LDG.E.128 R168, desc[UR4][R152.64] ;  /* 0x0000000498a81981 */ /* 0x0004e2000c1e1d00 */
[----:B------:R-:W-:Y:S01]  /*0e30*/  IADD3 R185, R183, 0xc0, RZ ;  /* 0x000000c0b7b97810 */ /* 0x000fe20007ffe0ff */
[----:B------:R-:W-:-:S04]  /*0e40*/  IMAD.WIDE.U32 R154, R181, 0x10, R176 ;  /* 0x00000010b59a7825 */ /* 0x000fc800078e00b0 */
[----:B--2---:R-:W-:-:S04]  /*0e50*/  IMAD.WIDE.U32 R152, R185, 0x10, R160 ;  /* 0x00000010b9987825 */ /* 0x004fc800078e00a0 */
[----:B0-----:R-:W-:-:S04]  /*0e60*/  @P1 IMAD.WIDE.U32 R156, R185, 0x10, R156 ;  /* 0x00000010b99c1825 */ /* 0x001fc800078e009c */
[-C--:B-1----:R-:W-:Y:S01]  /*0e70*/  FMUL.FTZ R151, R166, R0.reuse ;  /* 0x00000000a6977220 */ /* 0x082fe20000410000 */
        /* <DEDUP_REMOVED lines=34> */
[----:B------:R-:W-:-:S05]  /*10a0*/  @P2 FADD.FTZ R155, R171, R155 ;  /* 0x0000009bab9b2221 */ /* 0x000fca0000010000 */
[----:B------:R0:W-:Y:S04]  /*10b0*/  STG.E.128 desc[UR4][R158.64], R152 ;  /* 0x000000989e007986 */ /* 0x0001e8000c101d04 */
[----:B------:R-:W0:Y:S01]  /*10c0*/  LDG.E.128 R188, desc[UR4][R156.64] ;  /* 0x000000049cbc7981 */ /* 0x000e22000c1e1d00 */
[----:B------:R-:W-:Y:S02]  /*10d0*/  @P1 MOV R4, R168 ;  /* 0x000000a800041202 */ /* 0x000fe40000000f00 */
[----:B------:R-:W-:Y:S02]  /*10e0*/  @P1 MOV R5, R169 ;  /* 0x000000a900051202 */ /* 0x000fe40000000f00 */
[----:B------:R-:W-:Y:S02]  /*10f0*/  @P1 MOV R6, R170 ;  /* 0x000000aa00061202 */ /* 0x000fe40000000f00 */
[----:B------:R-:W-:-:S02]  /*1100*/  @P1 MOV R7, R171 ;  /* 0x000000ab00071202 */ /* 0x000fc40000000f00 */
[----:B------:R-:W2:Y:S01]  /*1110*/  @P1 LDG.E.128 R168, desc[UR4][R162.64] ;  /* 0x00000004a2a81981 */ /* 0x000ea2000c1e1d00 */
[-C--:B0-----:R-:W-:Y:S01]  /*1120*/  FMUL.FTZ R159, R190, R0.reuse ;  /* 0x00000000be9f7220 */ /* 0x081fe20000410000 */
[-C--:B------:R-:W-:Y:S01]  /*1130*/  FMUL.FTZ R165, R188, R0.reuse ;  /* 0x00000000bca57220 */ /* 0x080fe20000410000 */
[-C--:B------:R-:W-:Y:S01]  /*1140*/  FMUL.FTZ R164, R189, R0.reuse ;  /* 0x00000000bda47220 */ /* 0x080fe20000410000 */
[----:B------:R-:W-:Y:S01]  /*1150*/  FMUL.FTZ R166, R191, R0 ;  /* 0x00000000bfa67220 */ /* 0x000fe20000410000 */
[----:B------:R-:W-:Y:S01]  /*1160*/  IADD3 R189, R183, 0x100, RZ ;  /* 0x00000100b7bd7810 */ /* 0x000fe20007ffe0ff */
        /* <DEDUP_REMOVED lines=9> */
[----:B------:R-:W-:-:S04]  /*1200*/  IMAD.WIDE.U32 R164, R189, 0x10, R160 ;  /* 0x00000010bda47825 */ /* 0x000fc800078e00a0 */
[----:B------:R0:W-:Y:S04]  /*1210*/  STG.E.128 desc[UR4][R190.64], R156 ;  /* 0x0000009cbe007986 */ /* 0x0001e8000c101d04 */
[----:B------:R-:W2:Y:S01]  /*1220*/  LDG.E.128 R164, desc[UR4][R164.64] ;  /* 0x00000004a4a47981 */ /* 0x000ea2000c1e1d00 */
[----:B------:R-:W-:Y:S01]  /*1230*/  @P1 IMAD.WIDE.U32 R162, R189, 0x10, R192 ;  /* 0x00000010bda21825 */ /* 0x000fe200078e00c0 */
[----:B------:R-:W-:Y:S01]  /*1240*/  @P1 MOV R4, R168 ;  /* 0x000000a800041202 */ /* 0x000fe20000000f00 */
[----:B------:R-:W1:Y:S01]  /*1250*/  @P1 LDC.64 R192, c[0x0][0x230] ;  /* 0x00008c00ffc01b82 */ /* 0x000e620000000a00 */
[----:B------:R-:W-:Y:S02]  /*1260*/  @P1 MOV R5, R169 ;  /* 0x000000a900051202 */ /* 0x000fe40000000f00 */
[----:B------:R-:W-:-:S02]  /*1270*/  @P1 MOV R6, R170 ;  /* 0x000000aa00061202 */ /* 0x000fc40000000f00 */
[----:B------:R-:W-:Y:S02]  /*1280*/  @P1 MOV R7, R171 ;  /* 0x000000ab00071202 */ /* 0x000fe40000000f00 */
[----:B------:R3:W4:Y:S01]  /*1290*/  @P1 LDG.E.128 R168, desc[UR4][R162.64] ;  /* 0x00000004a2a81981 */ /* 0x000722000c1e1d00 */
[----:B------:R-:W-:Y:S01]  /*12a0*/  IADD3 R183, R183, 0x120, RZ ;  /* 0x00000120b7b77810 */ /* 0x000fe20007ffe0ff */
[----:B0-----:R-:W-:-:S04]  /*12b0*/  IMAD.WIDE.U32 R190, R189, 0x10, R176 ;  /* 0x00000010bdbe7825 */ /* 0x001fc800078e00b0 */
[----:B-1----:R-:W-:-:S04]  /*12c0*/  @P1 IMAD.WIDE.U32 R192, R183, 0x10, R192 ;  /* 0x00000010b7c01825 */ /* 0x002fc800078e00c0 */
[-C--:B--2---:R-:W-:Y:S01]  /*12d0*/  FMUL.FTZ R197, R166, R0.reuse ;  /* 0x00000000a6c57220 */ /* 0x084fe20000410000 */
[-C--:B------:R-:W-:Y:S01]  /*12e0*/  FMUL.FTZ R195, R164, R0.reuse ;  /* 0x00000000a4c37220 */ /* 0x080fe20000410000 */
[-C--:B------:R-:W-:Y:S01]  /*12f0*/  FMUL.FTZ R180, R165, R0.reuse ;  /* 0x00000000a5b47220 */ /* 0x080fe20000410000 */
[----:B------:R-:W-:Y:S01]  /*1300*/  FMUL.FTZ R166, R167, R0 ;  /* 0x00000000a7a67220 */ /* 0x000fe20000410000 */
[----:B------:R-:W-:-:S04]  /*1310*/  IMAD.WIDE.U32 R164, R183, 0x10, R160 ;  /* 0x00000010b7a47825 */ /* 0x000fc800078e00a0 */
[----:B------:R-:W-:Y:S01]  /*1320*/  FMUL.FTZ R160, R120, R195 ;  /* 0x000000c378a07220 */ /* 0x000fe20000410000 */
[----:B------:R-:W-:Y:S01]  /*1330*/  FMUL.FTZ R161, R121, R180 ;  /* 0x000000b479a17220 */ /* 0x000fe20000410000 */
[----:B---3--:R-:W-:Y:S01]  /*1340*/  FMUL.FTZ R162, R122, R197 ;  /* 0x000000c57aa27220 */ /* 0x008fe20000410000 */
[----:B------:R-:W-:Y:S01]  /*1350*/  FMUL.FTZ R163, R123, R166 ;  /* 0x000000a67ba37220 */ /* 0x000fe20000410000 */
[----:B----4-:R-:W-:Y:S01]  /*1360*/  @P2 FADD.FTZ R160, R168, R160 ;  /* 0x000000a0a8a02221 */ /* 0x010fe20000010000 */
[----:B------:R-:W-:Y:S01]  /*1370*/  @P2 FADD.FTZ R161, R169, R161 ;  /* 0x000000a1a9a12221 */ /* 0x000fe20000010000 */
[----:B------:R-:W-:Y:S01]  /*1380*/  @P2 FADD.FTZ R162, R170, R162 ;  /* 0x000000a2aaa22221 */ /* 0x000fe20000010000 */
[----:B------:R-:W-:Y:S01]  /*1390*/  @P2 FADD.FTZ R163, R171, R163 ;  /* 0x000000a3aba32221 */ /* 0x000fe20000010000 */
[----:B------:R-:W-:Y:S02]  /*13a0*/  @P1 MOV R4, R168 ;  /* 0x000000a800041202 */ /* 0x000fe40000000f00 */
[----:B------:R-:W-:-:S02]  /*13b0*/  @P1 MOV R5, R169 ;  /* 0x000000a900051202 */ /* 0x000fc40000000f00 */
[----:B------:R-:W-:Y:S01]  /*13c0*/  @P1 MOV R6, R170 ;  /* 0x000000aa00061202 */ /* 0x000fe20000000f00 */
[----:B------:R0:W-:Y:S01]  /*13d0*/  STG.E.128 desc[UR4][R190.64], R160 ;  /* 0x000000a0be007986 */ /* 0x0001e2000c101d04 */
[----:B------:R-:W-:-:S03]  /*13e0*/  @P1 MOV R7, R171 ;  /* 0x000000ab00071202 */ /* 0x000fc60000000f00 */
        /* <DEDUP_REMOVED lines=33> */
[----:B-1----:R-:W-:Y:S01]  /*1600*/  FADD.FTZ R193, R159, R180 ;  /* 0x000000b49fc17221 */ /* 0x002fe20000010000 */
[----:B------:R-:W-:Y:S01]  /*1610*/  IMAD.WIDE.U32 R176, R183, 0x10, R176 ;  /* 0x00000010b7b07825 */ /* 0x000fe200078e00b0 */
[----:B------:R-:W-:-:S03]  /*1620*/  UMOV UR14, 0xffffffff ;  /* 0xffffffff000e7882 */ /* 0x000fc60000000000 */
[-C--:B--2---:R-:W-:Y:S01]  /*1630*/  FMUL.FTZ R191, R164, R0.reuse ;  /* 0x00000000a4bf7220 */ /* 0x084fe20000410000 */
[----:B------:R-:W-:-:S03]  /*1640*/  FMUL.FTZ R180, R165, R0 ;  /* 0x00000000a5b47220 */ /* 0x000fc60000410000 */
[----:B------:R-:W-:Y:S01]  /*1650*/  FMUL.FTZ R164, R124, R191 ;  /* 0x000000bf7ca47220 */ /* 0x000fe20000410000 */
[----:B---3--:R-:W-:Y:S01]  /*1660*/  @P1 MOV R168, R4 ;  /* 0x0000000400a81202 */ /* 0x008fe20000000f00 */
[-C--:B------:R-:W-:Y:S01]  /*1670*/  FMUL.FTZ R191, R166, R0.reuse ;  /* 0x00000000a6bf7220 */ /* 0x080fe20000410000 */
        /* <DEDUP_REMOVED lines=123> */
.L_x_34108:
        /* <DEDUP_REMOVED lines=15> */
[----:B------:R-:W1:Y:S01]  /*1f20*/  MUFU.RSQ R211, R0 ;  /* 0x0000000000d37308 */ /* 0x000e620000001400 */
[----:B------:R-:W2:Y:S01]  /*1f30*/  @!P1 LDC.64 R136, c[0x0][0x258] ;  /* 0x00009600ff889b82 */ /* 0x000ea20000000a00 */
[--C-:B------:R-:W-:Y:S01]  /*1f40*/  FADD.FTZ R180, R131, -R170.reuse ;  /* 0x800000aa83b47221 */ /* 0x100fe20000010000 */
[--C-:B------:R-:W-:Y:S01]  /*1f50*/  FADD.FTZ R192, R143, -R170.reuse ;  /* 0x800000aa8fc07221 */ /* 0x100fe20000010000 */
[--C-:B------:R-:W-:Y:S01]  /*1f60*/  FADD.FTZ R135, R135, -R170.reuse ;  /* 0x800000aa87877221 */ /* 0x100fe20000010000 */
[----:B------:R-:W-:Y:S01]  /*1f70*/  IADD3 R130, P2, R178, UR12, RZ ;  /* 0x0000000cb2827c10 */ /* 0x000fe2000ff5e0ff */
        /* <DEDUP_REMOVED lines=9> */
[----:B------:R-:W-:Y:S01]  /*2010*/  IADD3.X R131, R174, UR13, RZ, P2, !PT ;  /* 0x0000000dae837c10 */ /* 0x000fe200097fe4ff */
[----:B0-----:R-:W-:-:S04]  /*2020*/  @!P1 IMAD.WIDE R132, R3, 0x4, R128 ;  /* 0x0000000403849825 */ /* 0x001fc800078e0280 */
[C---:B-1----:R-:W-:Y:S01]  /*2030*/  FMUL.FTZ R176, R211.reuse, R176 ;  /* 0x000000b0d3b07220 */ /* 0x042fe20000410000 */
[----:B------:R-:W0:Y:S01]  /*2040*/  LDC.64 R128, c[0x0][0x2b8] ;  /* 0x0000ae00ff807b82 */ /* 0x000e220000000a00 */
[C---:B------:R-:W-:Y:S01]  /*2050*/  FMUL.FTZ R177, R211.reuse, R177 ;  /* 0x000000b1d3b17220 */ /* 0x040fe20000410000 */
[C---:B------:R-:W-:Y:S01]  /*2060*/  FMUL.FTZ R143, R211.reuse, R134 ;  /* 0x00000086d38f7220 */ /* 0x040fe20000410000 */
[----:B------:R1:W-:Y:S01]  /*2070*/  @!P1 STG.E desc[UR4][R132.64], R168 ;  /* 0x000000a884009986 */ /* 0x0003e2000c101904 */
[C---:B------:R-:W-:Y:S01]  /*2080*/  FMUL.FTZ R171, R211.reuse, R171 ;  /* 0x000000abd3ab7220 */ /* 0x040fe20000410000 */
[----:B------:R-:W-:Y:S01]  /*2090*/  FFMA.FTZ R134, R50, R177, R10 ;  /* 0x000000b132867223 */ /* 0x000fe2000001000a */
[----:B------:R-:W-:Y:S01]  /*20a0*/  FMUL.FTZ R180, R211, R180 ;  /* 0x000000b4d3b47220 */ /* 0x000fe20000410000 */
[----:B--2---:R-:W-:-:S04]  /*20b0*/  @!P1 IMAD.WIDE R136, R3, 0x4, R136 ;  /* 0x0000000403889825 */ /* 0x004fc800078e0288 */
[----:B------:R-:W-:Y:S01]  /*20c0*/  FMUL.FTZ R0, R211, R135 ;  /* 0x00000087d3007220 */ /* 0x000fe20000410000 */
[--C-:B------:R-:W-:Y:S01]  /*20d0*/  FADD.FTZ R193, R144, -R170.reuse ;  /* 0x800000aa90c17221 */ /* 0x100fe20000010000 */
[----:B------:R-:W-:Y:S01]  /*20e0*/  FFMA.FTZ R135, R51, R180, R11 ;  /* 0x000000b433877223 */ /* 0x000fe2000001000b */
[--C-:B------:R-:W-:Y:S01]  /*20f0*/  FADD.FTZ R194, R145, -R170.reuse ;  /* 0x800000aa91c27221 */ /* 0x100fe20000010000 */
[--C-:B------:R-:W-:Y:S01]  /*2100*/  FADD.FTZ R158, R158, -R170.reuse ;  /* 0x800000aa9e9e7221 */ /* 0x100fe20000010000 */
[----:B------:R-:W-:Y:S01]  /*2110*/  FADD.FTZ R159, R159, -R170 ;  /* 0x800000aa9f9f7221 */ /* 0x000fe20000010000 */
[----:B------:R-:W-:Y:S01]  /*2120*/  FMUL.FTZ R141, R211, R182 ;  /* 0x000000b6d38d7220 */ /* 0x000fe20000410000 */
[----:B-1----:R-:W-:Y:S01]  /*2130*/  FFMA.FTZ R133, R49, R176, R9 ;  /* 0x000000b031857223 */ /* 0x002fe20000010009 */
[----:B------:R-:W-:Y:S01]  /*2140*/  FFMA.FTZ R132, R48, R171, R8 ;  /* 0x000000ab30847223 */ /* 0x000fe20000010008 */
[----:B------:R-:W1:Y:S01]  /*2150*/  LDC.64 R176, c[0x0][0x210] ;  /* 0x00008400ffb07b82 */ /* 0x000e620000000a00 */
[----:B------:R-:W-:Y:S01]  /*2160*/  FMUL.FTZ R184, R211, R184 ;  /* 0x000000b8d3b87220 */ /* 0x000fe20000410000 */
[--C-:B------:R-:W-:Y:S01]  /*2170*/  FADD.FTZ R148, R148, -R170.reuse ;  /* 0x800000aa94947221 */ /* 0x100fe20000010000 */
[--C-:B------:R-:W-:Y:S01]  /*2180*/  FADD.FTZ R149, R149, -R170.reuse ;  /* 0x800000aa95957221 */ /* 0x100fe20000010000 */
[--C-:B------:R-:W-:Y:S01]  /*2190*/  FADD.FTZ R150, R150, -R170.reuse ;  /* 0x800000aa96967221 */ /* 0x100fe20000010000 */
[--C-:B------:R-:W-:Y:S01]  /*21a0*/  FADD.FTZ R151, R151, -R170.reuse ;  /* 0x800000aa97977221 */ /* 0x100fe20000010000 */
[--C-:B------:R-:W-:Y:S01]  /*21b0*/  FADD.FTZ R155, R155, -R170.reuse ;  /* 0x800000aa9b9b7221 */ /* 0x100fe20000010000 */
[C---:B------:R-:W-:Y:S01]  /*21c0*/  FMUL.FTZ R145, R211.reuse, R186 ;  /* 0x000000bad3917220 */ /* 0x040fe20000410000 */
[C---:B------:R-:W-:Y:S01]  /*21d0*/  FMUL.FTZ R188, R211.reuse, R188 ;  /* 0x000000bcd3bc7220 */ /* 0x040fe20000410000 */
[C---:B------:R-:W-:Y:S01]  /*21e0*/  FMUL.FTZ R147, R211.reuse, R138 ;  /* 0x0000008ad3937220 */ /* 0x040fe20000410000 */
        /* <DEDUP_REMOVED lines=9> */
[--C-:B------:R-:W-:Y:S01]  /*2280*/  FADD.FTZ R162, R162, -R170.reuse ;  /* 0x800000aaa2a27221 */ /* 0x100fe20000010000 */
[--C-:B------:R-:W-:Y:S01]  /*2290*/  FADD.FTZ R163, R163, -R170.reuse ;  /* 0x800000aaa3a37221 */ /* 0x100fe20000010000 */
[--C-:B------:R-:W-:Y:S01]  /*22a0*/  FADD.FTZ R164, R164, -R170.reuse ;  /* 0x800000aaa4a47221 */ /* 0x100fe20000010000 */
        /* <DEDUP_REMOVED lines=8> */
[----:B------:R-:W-:Y:S01]  /*2330*/  FADD.FTZ R198, R166, -R170 ;  /* 0x800000aaa6c67221 */ /* 0x000fe20000010000 */
[C---:B------:R-:W-:Y:S01]  /*2340*/  FMUL.FTZ R193, R211.reuse, R193 ;  /* 0x000000c1d3c17220 */ /* 0x040fe20000410000 */
[C---:B------:R-:W-:Y:S01]  /*2350*/  FMUL.FTZ R194, R211.reuse, R194 ;  /* 0x000000c2d3c27220 */ /* 0x040fe20000410000 */
[C---:B------:R-:W-:Y:S01]  /*2360*/  FMUL.FTZ R203, R211.reuse, R158 ;  /* 0x0000009ed3cb7220 */ /* 0x040fe20000410000 */
[----:B------:R-:W-:Y:S01]  /*2370*/  FMUL.FTZ R182, R211, R159 ;  /* 0x0000009fd3b67220 */ /* 0x000fe20000410000 */
[----:B------:R3:W-:Y:S01]  /*2380*/  STG.E.128 desc[UR4][R130.64], R132 ;  /* 0x0000008482007986 */ /* 0x0007e2000c101d04 */
[----:B0-----:R-:W-:-:S04]  /*2390*/  IMAD.WIDE.U32 R156, R172, 0x10, R128 ;  /* 0x00000010ac9c7825 */ /* 0x001fc800078e0080 */
[----:B------:R-:W-:Y:S01]  /*23a0*/  FFMA.FTZ R139, R55, R0, R15 ;  /* 0x00000000378b7223 */ /* 0x000fe2000001000f */
[----:B------:R-:W-:Y:S01]  /*23b0*/  FFMA.FTZ R138, R54, R143, R14 ;  /* 0x0000008f368a7223 */ /* 0x000fe2000001000e */
[C---:B------:R-:W-:Y:S01]  /*23c0*/  FMUL.FTZ R191, R211.reuse, R148 ;  /* 0x00000094d3bf7220 */ /* 0x040fe20000410000 */
[----:B------:R-:W-:Y:S01]  /*23d0*/  FMUL.FTZ R166, R211, R149 ;  /* 0x00000095d3a67220 */ /* 0x000fe20000410000 */
[----:B--2---:R-:W-:Y:S01]  /*23e0*/  FFMA.FTZ R137, R53, R184, R13 ;  /* 0x000000b835897223 */ /* 0x004fe2000001000d */
[----:B------:R-:W-:Y:S01]  /*23f0*/  FFMA.FTZ R136, R52, R141, R12 ;  /* 0x0000008d34887223 */ /* 0x000fe2000001000c */
        /* <DEDUP_REMOVED lines=10> */
[----:B---3--:R-:W-:Y:S01]  /*24a0*/  FFMA.FTZ R135, R59, R140, R19 ;  /* 0x0000008c3b877223 */ /* 0x008fe20000010013 */
[----:B------:R-:W-:Y:S01]  /*24b0*/  FFMA.FTZ R134, R58, R147, R18 ;  /* 0x000000933a867223 */ /* 0x000fe20000010012 */
[----:B------:R-:W-:Y:S01]  /*24c0*/  FFMA.FTZ R133, R57, R188, R17 ;  /* 0x000000bc39857223 */ /* 0x000fe20000010011 */
        /* <DEDUP_REMOVED lines=17> */
[----:B------:R-:W-:Y:S01]  /*25e0*/  IMAD.WIDE.U32 R150, R185, 0x10, R128 ;  /* 0x00000010b9967825 */ /* 0x000fe200078e0080 */
[----:B------:R0:W-:Y:S03]  /*25f0*/  STG.E.128 desc[UR4][R156.64], R136 ;  /* 0x000000889c007986 */ /* 0x0001e6000c101d04 */
        /* <DEDUP_REMOVED lines=8> */
[----:B------:R-:W-:Y:S01]  /*2680*/  FFMA.FTZ R172, R72, R197, R32 ;  /* 0x000000c548ac7223 */ /* 0x000fe20000010020 */
[----:B------:R3:W-:Y:S01]  /*2690*/  STG.E.128 desc[UR4][R160.64], R140 ;  /* 0x0000008ca0007986 */ /* 0x0007e2000c101d04 */
[----:B------:R-:W-:-:S04]  /*26a0*/  IMAD.WIDE.U32 R164, R183, 0x10, R128 ;  /* 0x00000010b7a47825 */ /* 0x000fc800078e0080 */
[----:B------:R-:W-:Y:S01]  /*26b0*/  FFMA.FTZ R129, R69, R166, R29 ;  /* 0x000000a645817223 */ /* 0x000fe2000001001d */
[----:B------:R-:W-:Y:S01]  /*26c0*/  FFMA.FTZ R128, R68, R191, R28 ;  /* 0x000000bf44807223 */ /* 0x000fe2000001001c */
[----:B------:R4:W-:Y:S01]  /*26d0*/  STG.E.128 desc[UR4][R162.64], R144 ;  /* 0x00000090a2007986 */ /* 0x0009e2000c101d04 */
[----:B-1----:R-:W-:Y:S01]  /*26e0*/  LEA R3, R176, R3, 0x2 ;  /* 0x00000003b0037211 */ /* 0x002fe200078e10ff */
[----:B0-----:R-:W-:Y:S01]  /*26f0*/  FFMA.FTZ R139, R83, R190, R43 ;  /* 0x000000be538b7223 */ /* 0x001fe2000001002b */
[----:B------:R-:W-:Y:S01]  /*2700*/  FFMA.FTZ R138, R82, R207, R42 ;  /* 0x000000cf528a7223 */ /* 0x000fe2000001002a */
[----:B------:R-:W-:Y:S01]  /*2710*/  FFMA.FTZ R137, R81, R186, R41 ;  /* 0x000000ba51897223 */ /* 0x000fe20000010029 */
[----:B------:R-:W-:Y:S01]  /*2720*/  FFMA.FTZ R136, R80, R205, R40 ;  /* 0x000000cd50887223 */ /* 0x000fe20000010028 */
[----:B------:R4:W-:Y:S01]  /*2730*/  STG.E.128 desc[UR4][R148.64], R128 ;  /* 0x0000008094007986 */ /* 0x0009e2000c101d04 */
        /* <DEDUP_REMOVED lines=9> */
[----:B------:R4:W-:Y:S01]  /*27d0*/  STG.E.128 desc[UR4][R152.64], R132 ;  /* 0x0000008498007986 */ /* 0x0009e2000c101d04 */
[----:B------:R-:W-:-:S03]  /*27e0*/  ISETP.GE.AND P1, PT, R3, R177, PT ;  /* 0x000000b10300720c */ /* 0x000fc60003f26270 */
[----:B------:R4:W-:Y:S04]  /*27f0*/  STG.E.128 desc[UR4][R154.64], R136 ;  /* 0x000000889a007986 */ /* 0x0009e8000c101d04 */
[----:B------:R4:W-:Y:S06]  /*2800*/  STG.E.128 desc[UR4][R164.64], R140 ;  /* 0x0000008ca4007986 */ /* 0x0009ec000c101d04 */
[----:B------:R-:W-:Y:S05]  /*2810*/  @!P1 BRA `(.L_x_34096) ;  /* 0xffffffdc00449947 */ /* 0x000fea000383ffff */
[----:B------:R-:W-:Y:S05]  /*2820*/  EXIT ;  /* 0x000000000000794d */ /* 0x000fea0003800000 */
.L_x_34095:
        /* <DEDUP_REMOVED lines=8> */
.L_x_34098:
[----:B------:R-:W-:Y:S05]  /*28b0*/  BSYNC B0 ;  /* 0x0000000000007941 */ /* 0x000fea0003800000 */
.L_x_34097:
        /* <DEDUP_REMOVED lines=9> */
.L_x_34099:
[----:B------:R-:W-:Y:S01]  /*2950*/  HFMA2.MMA R182, -RZ, RZ, 0, 2.384185791015625e-07 ;  /* 0x00000004ffb67435 */ /* 0x000fe200000001ff */
[----:B------:R-:W-:-:S05]  /*2960*/  MOV R169, R191 ;  /* 0x000000bf00a97202 */ /* 0x000fca0000000f00 */
[----:B------:R-:W-:-:S05]  /*2970*/  FADD.FTZ R171, R170, R169 ;  /* 0x000000a9aaab7221 */ /* 0x000fca0000010000 */
[----:B------:R-:W-:-:S07]  /*2980*/  MOV R193, R171 ;  /* 0x000000ab00c17202 */ /* 0x000fce0000000f00 */
[----:B------:R-:W-:Y:S05]  /*2990*/  WARPSYNC.COLLECTIVE R180, `(.L_x_34100) ;  /* 0x00000000b4087348 */ /* 0x000fea0003c00000 */
[----:B------:R0:W1:Y:S02]  /*29a0*/  SHFL.BFLY P2, R191, R193, R182, R195 ;  /* 0x0c0000b6c1bf7389 */ /* 0x00006400000400c3 */
[----:B01----:R-:W-:Y:S01]  /*29b0*/  ENDCOLLECTIVE ;  /* 0x000000000000791b */ /* 0x003fe20003800000 */
.L_x_34100:
[----:B------:R-:W-:Y:S01]  /*29c0*/  HFMA2.MMA R182, -RZ, RZ, 0, 4.76837158203125e-07 ;  /* 0x00000008ffb67435 */ /* 0x000fe200000001ff */
[----:B------:R-:W-:-:S05]  /*29d0*/  MOV R168, R191 ;  /* 0x000000bf00a87202 */ /* 0x000fca0000000f00 */
[----:B------:R-:W-:-:S05]  /*29e0*/  FADD.FTZ R176, R171, R168 ;  /* 0x000000a8abb07221 */ /* 0x000fca0000010000 */
[----:B------:R-:W-:-:S07]  /*29f0*/  MOV R193, R176 ;  /* 0x000000b000c17202 */ /* 0x000fce0000000f00 */
[----:B------:R-:W-:Y:S05]  /*2a00*/  WARPSYNC.COLLECTIVE R180, `(.L_x_34101) ;  /* 0x00000000b4087348 */ /* 0x000fea0003c00000 */
[----:B------:R0:W1:Y:S02]  /*2a10*/  SHFL.BFLY P2, R191, R193, R182, R195 ;  /* 0x0c0000b6c1bf7389 */ /* 0x00006400000400c3 */
[----:B01----:R-:W-:Y:S01]  /*2a20*/  ENDCOLLECTIVE ;  /* 0x000000000000791b */ /* 0x003fe20003800000 */
.L_x_34101:
        /* <DEDUP_REMOVED lines=8> */
.L_x_34102:
        /* <DEDUP_REMOVED lines=88> */
.L_x_34103:
[----:B------:R-:W-:Y:S01]  /*3030*/  HFMA2.MMA R182, -RZ, RZ, 0, 1.1920928955078125e-07 ;  /* 0x00000002ffb67435 */ /* 0x000fe200000001ff */
[----:B------:R-:W-:-:S05]  /*3040*/  MOV R171, R191 ;  /* 0x000000bf00ab7202 */ /* 0x000fca0000000f00 */
[----:B------:R-:W-:-:S05]  /*3050*/  FADD.FTZ R171, R0, R171 ;  /* 0x000000ab00ab7221 */ /* 0x000fca0000010000 */
[----:B------:R-:W-:-:S07]  /*3060*/  MOV R193, R171 ;  /* 0x000000ab00c17202 */ /* 0x000fce0000000f00 */
[----:B------:R-:W-:Y:S05]  /*3070*/  WARPSYNC.COLLECTIVE R180, `(.L_x_34104) ;  /* 0x00000000b4087348 */ /* 0x000fea0003c00000 */
[----:B------:R0:W1:Y:S02]  /*3080*/  SHFL.BFLY P2, R191, R193, R182, R195 ;  /* 0x0c0000b6c1bf7389 */ /* 0x00006400000400c3 */
[----:B01----:R-:W-:Y:S01]  /*3090*/  ENDCOLLECTIVE ;  /* 0x000000000000791b */ /* 0x003fe20003800000 */
.L_x_34104:
[----:B------:R-:W-:Y:S01]  /*30a0*/  HFMA2.MMA R182, -RZ, RZ, 0, 2.384185791015625e-07 ;  /* 0x00000004ffb67435 */ /* 0x000fe200000001ff */
[----:B------:R-:W-:-:S05]  /*30b0*/  MOV R170, R191 ;  /* 0x000000bf00aa7202 */ /* 0x000fca0000000f00 */
[----:B------:R-:W-:-:S05]  /*30c0*/  FADD.FTZ R170, R171, R170 ;  /* 0x000000aaabaa7221 */ /* 0x000fca0000010000 */
[----:B------:R-:W-:-:S07]  /*30d0*/  MOV R193, R170 ;  /* 0x000000aa00c17202 */ /* 0x000fce0000000f00 */
[----:B------:R-:W-:Y:S05]  /*30e0*/  WARPSYNC.COLLECTIVE R180, `(.L_x_34105) ;  /* 0x00000000b4087348 */ /* 0x000fea0003c00000 */
[----:B------:R0:W1:Y:S02]  /*30f0*/  SHFL.BFLY P2, R191, R193, R182, R195 ;  /* 0x0c0000b6c1bf7389 */ /* 0x00006400000400c3 */
[----:B01----:R-:W-:Y:S01]  /*3100*/  ENDCOLLECTIVE ;  /* 0x000000000000791b */ /* 0x003fe20003800000 */
.L_x_34105:
[----:B------:R-:W-:Y:S01]  /*3110*/  HFMA2.MMA R182, -RZ, RZ, 0, 4.76837158203125e-07 ;  /* 0x00000008ffb67435 */ /* 0x000fe200000001ff */
[----:B------:R-:W-:-:S05]  /*3120*/  MOV R177, R191 ;  /* 0x000000bf00b17202 */ /* 0x000fca0000000f00 */
[----:B------:R-:W-:-:S05]  /*3130*/  FADD.FTZ R177, R170, R177 ;  /* 0x000000b1aab17221 */ /* 0x000fca0000010000 */
[----:B------:R-:W-:-:S07]  /*3140*/  MOV R193, R177 ;  /* 0x000000b100c17202 */ /* 0x000fce0000000f00 */
[----:B------:R-:W-:Y:S05]  /*3150*/  WARPSYNC.COLLECTIVE R180, `(.L_x_34106) ;  /* 0x00000000b4087348 */ /* 0x000fea0003c00000 */
[----:B------:R0:W1:Y:S02]  /*3160*/  SHFL.BFLY P2, R191, R193, R182, R195 ;  /* 0x0c0000b6c1bf7389 */ /* 0x00006400000400c3 */
[----:B01----:R-:W-:Y:S01]  /*3170*/  ENDCOLLECTIVE ;  /* 0x000000000000791b */ /* 0x003fe20003800000 */
.L_x_34106:
[----:B------:R-:W-:Y:S01]  /*3180*/  HFMA2.MMA R182, -RZ, RZ, 0, 9.5367431640625e-07 ;  /* 0x00000010ffb67435 */ /* 0x000fe200000001ff */
[----:B------:R-:W-:-:S05]  /*3190*/  MOV R176, R191 ;  /* 0x000000bf00b07202 */ /* 0x000fca0000000f00 */
[----:B------:R-:W-:-:S05]  /*31a0*/  FADD.FTZ R176, R177, R176 ;  /* 0x000000b0b1b07221 */ /* 0x000fca0000010000 */
[----:B------:R-:W-:-:S07]  /*31b0*/  MOV R193, R176 ;  /* 0x000000b000c17202 */ /* 0x000fce0000000f00 */
[----:B------:R-:W-:Y:S05]  /*31c0*/  WARPSYNC.COLLECTIVE R180, `(.L_x_34107) ;  /* 0x00000000b4087348 */ /* 0x000fea0003c00000 */
[----:B------:R0:W1:Y:S02]  /*31d0*/  SHFL.BFLY P2, R191, R193, R182, R195 ;  /* 0x0c0000b6c1bf7389 */ /* 0x00006400000400c3 */
[----:B01----:R-:W-:Y:S01]  /*31e0*/  ENDCOLLECTIVE ;  /* 0x000000000000791b */ /* 0x003fe20003800000 */
.L_x_34107:
[----:B------:R-:W-:Y:S05]  /*31f0*/  BRA `(.L_x_34108) ;  /* 0xffffffec000c7947 */ /* 0x000fea000383ffff */
.L_x_34109:
        /* <DEDUP_REMOVED lines=16> */
.L_x_37515:


//--------------------- .text._ZN10layer_norm13ln_fwd_kernelINS_13Kernel_traitsIfffffjLj1280ELj1ELj4ELj1ELj16ENS_18Kernel_traits_baseILj1280EfffffjLj128EEEEELb0ELb1ELb1ELb0EEEvNS_9FwdParamsE --------------------------
	.section	.text._ZN10layer_norm13ln_fwd_kernelINS_13Kernel_traitsIfffffjLj1280ELj1ELj4ELj1ELj16ENS_18Kernel_traits_baseILj1280EfffffjLj128EEEEELb0ELb1ELb1ELb0EEEvNS_9FwdParamsE,"ax",@progbits
	.align	128
        .global         _ZN10layer_norm13ln_fwd_kernelINS_13Kernel_traitsIfffffjLj1280ELj1ELj4ELj1ELj16ENS_18Kernel_traits_baseILj1280EfffffjLj128EEEEELb0ELb1ELb1ELb0EEEvNS_9FwdParamsE
        .type           _ZN10layer_norm13ln_fwd_kernelINS_13Kernel_traitsIfffffjLj1280ELj1ELj4ELj1ELj16ENS_18Kernel_traits_baseILj1280EfffffjLj128EEEEELb0ELb1ELb1ELb0EEEvNS_9FwdParamsE,@function
        .size           _ZN10layer_norm13ln_fwd_kernelINS_13Kernel_traitsIfffffjLj1280ELj1ELj4ELj1ELj16ENS_18Kernel_traits_baseILj1280EfffffjLj128EEEEELb0ELb1ELb1ELb0EEEvNS_9FwdParamsE,(.L_x_37516 - _ZN10layer_norm13ln_fwd_kernelINS_13Kernel_traitsIfffffjLj1280ELj1ELj4ELj1ELj16ENS_18Kernel_traits_baseILj1280EfffffjLj128EEEEELb0ELb1ELb1ELb0EEEvNS_9FwdParamsE)
        .other          _ZN10layer_norm13ln_fwd_kernelINS_13Kernel_traitsIfffffjLj1280ELj1ELj4ELj1ELj16ENS_18Kernel_traits_baseILj1280EfffffjLj128EEEEELb0ELb1ELb1ELb0EEEvNS_9FwdParamsE,@"STO_CUDA_ENTRY STV_DEFAULT"
_ZN10layer_norm13ln_fwd_kernelINS_13Kernel_traitsIfffffjLj1280ELj1ELj4ELj1ELj16ENS_18Kernel_traits_baseILj1280EfffffjLj128EEEEELb0ELb1ELb1ELb0EEEvNS_9FwdParamsE:
.text._ZN10layer_norm13ln_fwd_kernelINS_13Kernel_traitsIfffffjLj1280ELj1ELj4ELj1ELj16ENS_18Kernel_traits_baseILj1280EfffffjLj128EEEEELb0ELb1ELb1ELb0EEEvNS_9FwdParamsE:
        /* <DEDUP_REMOVED lines=42> */
.L_x_34111:
[----:B------:R-:W-:Y:S05]  /*02a0*/  BSYNC B0 ;  /* 0x0000000000007941 */ /* 0x000fea0003800000 */
.L_x_34110:
[----:B------:R-:W-:Y:S04]  /*02b0*/  BSSY B0, `(.L_x_34112) ;  /* 0x0000012000007945 */ /* 0x000fe80003800000 */
[----:B------:R-:W-:Y:S05]  /*02c0*/  @!P6 BRA `(.L_x_34113) ;  /* 0x000000000040e947 */ /* 0x000fea0003800000 */
        /* <DEDUP_REMOVED lines=13> */
[----:B------:R0:W5:Y:S04]  /*03a0*/  LDG.E.128 R100, desc[UR4][R10.64] ;  /* 0x000000040a647981 */ /* 0x000168000c1e1d00 */
[----:B------:R-:W5:Y:S01]  /*03b0*/  LDG.E.128 R96, desc[UR4][R96.64] ;  /* 0x0000000460607981 */ /* 0x000f62000c1e1d00 */
[----:B------:R-:W-:-:S07]  /*03c0*/  IADD3 R119, R119, 0x20, RZ ;  /* 0x0000002077777810 */ /* 0x000fce0007ffe0ff */
.L_x_34113:
[----:B------:R-:W-:Y:S05]  /*03d0*/  BSYNC B0 ;  /* 0x0000000000007941 */ /* 0x000fea0003800000 */
.L_x_34112:
        /* <DEDUP_REMOVED lines=18> */
.L_x_34115:
[----:B------:R-:W-:Y:S05]  /*0500*/  BSYNC B0 ;  /* 0x0000000000007941 */ /* 0x000fea0003800000 */
.L_x_34114:
        /* <DEDUP_REMOVED lines=18> */
.L_x_34117:
[----:B------:R-:W-:Y:S05]  /*0630*/  BSYNC B0 ;  /* 0x0000000000007941 */ /* 0x000fea0003800000 */
.L_x_34116:
        /* <DEDUP_REMOVED lines=18> */
.L_x_34119:
[----:B------:R-:W-:Y:S05]  /*0760*/  BSYNC B0 ;  /* 0x0000000000007941 */ /* 0x000fea0003800000 */
.L_x_34118:
[----:B------:R-:W-:Y:S01]  /*0770*/  ISETP.GE.U32.AND P1, PT, R3, 0xc0, PT ;  /* 0x000000c00300780c */ /* 0x000fe20003f26070 */
[----:B------:R-:W-:Y:S01]  /*0780*/  BSSY B0, `(.L_x_34120) ;  /* 0x0000014000007945 */ /* 0x000fe20003800000 */
[----:B------:R-:W-:-:S11]  /*0790*/  LOP3.LUT R181, R181, 0xfffffdff, RZ, 0xc0, !PT ;  /* 0xfffffdffb5b57812 */ /* 0x000fd600078ec0ff */
[----:B------:R-:W-:Y:S01]  /*07a0*/  @P1 LOP3.LUT R181, R181, 0x200, RZ, 0xfc, !PT ;  /* 0x00000200b5b51812 */ /* 0x000fe200078efcff */
[----:B------:R-:W-:Y:S06]  /*07b0*/  @!P1 BRA `(.L_x_34121) ;  /* 0x0000000000409947 */ /* 0x000fec0003800000 */
[----:B------:R-:W-:Y:S01]  /*07c0*/  ULDC.64 UR8, c[0x0][0x278] ;  /* 0x00009e0000087ab9 */ /* 0x000fe20000000a00 */
[----:B0123--:R-:W0:Y:S01]  /*07d0*/  LDC.64 R10, c[0x0][0x260] ;  /* 0x00009800ff0a7b82 */ /* 0x00fe220000000a00 */
[C---:B------:R-:W-:Y:S01]  /*07e0*/  LEA R48, P1, R119.reuse, UR8, 0x4 ;  /* 0x0000000877307c11 */ /* 0x040fe2000f8220ff */
[----:B------:R-:W-:Y:S01]  /*07f0*/  ULDC.64 UR6, c[0x0][0x2c8] ;  /* 0x0000b20000067ab9 */ /* 0x000fe20000000a00 */
[----:B------:R-:W-:Y:S02]  /*0800*/  CS2R R58, SRZ ;  /* 0x00000000003a7805 */ /* 0x000fe4000001ff00 */
[----:B------:R-:W-:Y:S02]  /*0810*/  CS2R R56, SRZ ;  /* 0x0000000000387805 */ /* 0x000fe4000001ff00 */
[----:B------:R-:W-:Y:S02]  /*0820*/  LEA.HI.X R49, R119, UR9, RZ, 0x4, P1 ;  /* 0x0000000977317c11 */ /* 0x000fe400088f24ff */
[----:B------:R-:W-:-:S04]  /*0830*/  ISETP.NE.U32.AND P1, PT, RZ, UR6, PT ;  /* 0x00000006ff007c0c */ /* 0x000fc8000bf25070 */
[----:B------:R-:W-:Y:S01]  /*0840*/  ISETP.NE.AND.EX P1, PT, RZ, UR7, PT, P1 ;  /* 0x00000007ff007c0c */ /* 0x000fe2000bf25310 */
[----:B------:R-:W5:-:S12]  /*0850*/  LDG.E.128 R48, desc[UR4][R48.64] ;  /* 0x0000000430307981 */ /* 0x000f58000c1e1d00 */
[C---:B------:R-:W-:Y:S01]  /*0860*/  @P1 LEA R8, P2, R119.reuse, UR6, 0x4 ;  /* 0x0000000677081c11 */ /* 0x040fe2000f8420ff */
[----:B0-----:R-:W-:-:S03]  /*0870*/  IMAD.WIDE.U32 R10, R119, 0x10, R10 ;  /* 0x00000010770a7825 */ /* 0x001fc600078e000a */
[C---:B------:R-:W-:Y:S02]  /*0880*/  @P1 LEA.HI.X R9, R119.reuse, UR7, RZ, 0x4, P2 ;  /* 0x0000000777091c11 */ /* 0x040fe400090f24ff */
[----:B------:R4:W5:Y:S04]  /*0890*/  LDG.E.128 R52, desc[UR4][R10.64] ;  /* 0x000000040a347981 */ /* 0x000968000c1e1d00 */
[----:B------:R4:W5:Y:S01]  /*08a0*/  @P1 LDG.E.128 R56, desc[UR4][R8.64] ;  /* 0x0000000408381981 */ /* 0x000962000c1e1d00 */
[----:B------:R-:W-:-:S07]  /*08b0*/  IADD3 R119, R119, 0x20, RZ ;  /* 0x0000002077777810 */ /* 0x000fce0007ffe0ff */
.L_x_34121:
[----:B------:R-:W-:Y:S05]  /*08c0*/  BSYNC B0 ;  /* 0x0000000000007941 */ /* 0x000fea0003800000 */
.L_x_34120:
        /* <DEDUP_REMOVED lines=8> */
[----:B01234-:R-:W0:Y:S01]  /*0950*/  LDC.64 R10, c[0x0][0x260] ;  /* 0x00009800ff0a7b82 */ /* 0x01fe220000000a00 */
[C---:B------:R-:W-:Y:S02]  /*0960*/  LEA R36, P1, R119.reuse, UR6, 0x4 ;  /* 0x0000000677247c11 */ /* 0x040fe4000f8220ff */
[----:B------:R-:W-:Y:S02]  /*0970*/  CS2R R46, SRZ ;  /* 0x00000000002e7805 */ /* 0x000fe4000001ff00 */
[----:B------:R-:W-:Y:S02]  /*0980*/  CS2R R44, SRZ ;  /* 0x00000000002c7805 */ /* 0x000fe4000001ff00 */
[----:B------:R-:W-:Y:S01]  /*0990*/  LEA.HI.X R37, R119, UR7, RZ, 0x4, P1 ;  /* 0x0000000777257c11 */ /* 0x000fe200088f24ff */
[----:B------:R-:W-:Y:S02]  /*09a0*/  ULDC.64 UR6, c[0x0][0x2c8] ;  /* 0x0000b20000067ab9 */ /* 0x000fe40000000a00 */
[----:B------:R-:W-:-:S03]  /*09b0*/  ISETP.NE.U32.AND P1, PT, RZ, UR6, PT ;  /* 0x00000006ff007c0c */ /* 0x000fc6000bf25070 */
[----:B------:R-:W5:Y:S01]  /*09c0*/  LDG.E.128 R36, desc[UR4][R36.64] ;  /* 0x0000000424247981 */ /* 0x000f62000c1e1d00 */
[----:B------:R-:W-:-:S13]  /*09d0*/  ISETP.NE.AND.EX P1, PT, RZ, UR7, PT, P1 ;  /* 0x00000007ff007c0c */ /* 0x000fda000bf25310 */
[C---:B------:R-:W-:Y:S01]  /*09e0*/  @P1 LEA R8, P2, R119.reuse, UR6, 0x4 ;  /* 0x0000000677081c11 */ /* 0x040fe2000f8420ff */
[----:B0-----:R-:W-:-:S03]  /*09f0*/  IMAD.WIDE.U32 R10, R119, 0x10, R10 ;  /* 0x00000010770a7825 */ /* 0x001fc600078e000a */
[C---:B------:R-:W-:Y:S02]  /*0a00*/  @P1 LEA.HI.X R9, R119.reuse, UR7, RZ, 0x4, P2 ;  /* 0x0000000777091c11 */ /* 0x040fe400090f24ff */
[----:B------:R0:W5:Y:S04]  /*0a10*/  LDG.E.128 R40, desc[UR4][R10.64] ;  /* 0x000000040a287981 */ /* 0x000168000c1e1d00 */
[----:B------:R0:W5:Y:S01]  /*0a20*/  @P1 LDG.E.128 R44, desc[UR4][R8.64] ;  /* 0x00000004082c1981 */ /* 0x000162000c1e1d00 */
[----:B------:R-:W-:-:S07]  /*0a30*/  IADD3 R119, R119, 0x20, RZ ;  /* 0x0000002077777810 */ /* 0x000fce0007ffe0ff */
.L_x_34123:
[----:B------:R-:W-:Y:S05]  /*0a40*/  BSYNC B0 ;  /* 0x0000000000007941 */ /* 0x000fea0003800000 */
.L_x_34122:
[----:B------:R-:W-:Y:S01]  /*0a50*/  ISETP.GE.U32.AND P1, PT, R3, 0x100, PT ;  /* 0x000001000300780c */ /* 0x000fe20003f26070 */
[----:B------:R-:W-:Y:S01]  /*0a60*/  BSSY B0, `(.L_x_34124) ;  /* 0x0000014000007945 */ /* 0x000fe20003800000 */
[----:B------:R-:W-:-:S11]  /*0a70*/  LOP3.LUT R181, R181, 0xffffff7f, RZ, 0xc0, !PT ;  /* 0xffffff7fb5b57812 */ /* 0x000fd600078ec0ff */
        /* <DEDUP_REMOVED lines=18> */
.L_x_34125:
[----:B------:R-:W-:Y:S05]  /*0ba0*/  BSYNC B0 ;  /* 0x0000000000007941 */ /* 0x000fea0003800000 */
.L_x_34124:
        /* <DEDUP_REMOVED lines=21> */
.L_x_34127:
[----:B------:R-:W-:Y:S05]  /*0d00*/  BSYNC B0 ;  /* 0x0000000000007941 */ /* 0x000fea0003800000 */
.L_x_34126:
[----:B------:R-:W-:Y:S01]  /*0d10*/  ISETP.GE.U32.AND P1, PT, R3, 0x140, PT ;  /* 0x000001400300780c */ /* 0x000fe20003f26070 */
[----:B------:R-:W-:Y:S01]  /*0d20*/  BSSY B0, `(.L_x_34128) ;  /* 0x0000013000007945 */ /* 0x000fe20003800000 */
[----:B------:R-:W-:-:S11]  /*0d30*/  LOP3.LUT R181, R181, 0xffffffdf, RZ, 0xc0, !PT ;  /* 0xffffffdfb5b57812 */ /* 0x000fd600078ec0ff */
[----:B------:R-:W-:Y:S01]  /*0d40*/  @P1 LOP3.LUT R181, R181, 0x20, RZ, 0xfc, !PT ;  /* 0x00000020b5b51812 */ /* 0x000fe200078efcff */
[----:B------:R-:W-:Y:S06]  /*0d50*/  @!P1 BRA `(.L_x_34129) ;  /* 0x00000000003c9947 */ /* 0x000fec0003800000 */
[----:B------:R-:W-:Y:S01]  /*0d60*/  ULDC.64 UR6, c[0x0][0x278] ;  /* 0x00009e0000067ab9 */ /* 0x000fe20000000a00 */
[----:B------:R-:W0:Y:S01]  /*0d70*/  LDC.64 R116, c[0x0][0x260] ;  /* 0x00009800ff747b82 */ /* 0x000e220000000a00 */
[C---:B------:R-:W-:Y:S02]  /*0d80*/  LEA R120, P1, R119.reuse, UR6, 0x4 ;  /* 0x0000000677787c11 */ /* 0x040fe4000f8220ff */
[----:B01234-:R-:W-:Y:S02]  /*0d90*/  CS2R R10, SRZ ;  /* 0x00000000000a7805 */ /* 0x01ffe4000001ff00 */
[----:B------:R-:W-:Y:S02]  /*0da0*/  CS2R R8, SRZ ;  /* 0x0000000000087805 */ /* 0x000fe4000001ff00 */
[----:B------:R-:W-:Y:S01]  /*0db0*/  LEA.HI.X R121, R119, UR7, RZ, 0x4, P1 ;  /* 0x0000000777797c11 */ /* 0x000fe200088f24ff */
[----:B------:R-:W-:Y:S02]  /*0dc0*/  ULDC.64 UR6, c[0x0][0x2c8] ;  /* 0x0000b20000067ab9 */ /* 0x000fe40000000a00 */
[----:B------:R-:W-:-:S03]  /*0dd0*/  ISETP.NE.U32.AND P1, PT, RZ, UR6, PT ;  /* 0x00000006ff007c0c */ /* 0x000fc6000bf25070 */
[----:B------:R-:W5:Y:S01]  /*0de0*/  LDG.E.128 R120, desc[UR4][R120.64] ;  /* 0x0000000478787981 */ /* 0x000f62000c1e1d00 */
[----:B------:R-:W-:-:S13]  /*0df0*/  ISETP.NE.AND.EX P1, PT, RZ, UR7, PT, P1 ;  /* 0x00000007ff007c0c */ /* 0x000fda000bf25310 */
[C---:B------:R-:W-:Y:S01]  /*0e00*/  @P1 LEA R124, P2, R119.reuse, UR6, 0x4 ;  /* 0x00000006777c1c11 */ /* 0x040fe2000f8420ff */
[----:B------:R-:W-:-:S03]  /*0e10*/  IMAD.WIDE.U32 R116, R119, 0x10, R116 ;  /* 0x0000001077747825 */ /* 0x000fc600078e0074 */
[----:B------:R-:W-:-:S03]  /*0e20*/  @P1 LEA.HI.X R125, R119, UR7, RZ, 0x4, P2 ;  /* 0x00000007777d1c11 */ /* 0x000fc600090f24ff */
[----:B------:R-:W5:Y:S04]  /*0e30*/  LDG.E.128 R116, desc[UR4][R116.64] ;  /* 0x0000000474747981 */ /* 0x000f68000c1e1d00 */
[----:B------:R0:W5:Y:S02]  /*0e40*/  @P1 LDG.E.128 R8, desc[UR4][R124.64] ;  /* 0x000000047c081981 */ /* 0x000164000c1e1d00 */
.L_x_34129:
[----:B------:R-:W-:Y:S05]  /*0e50*/  BSYNC B0 ;  /* 0x0000000000007941 */ /* 0x000fea0003800000 */
.L_x_34128:
[----:B------:R-:W-:Y:S02]  /*0e60*/  ULDC UR6, c[0x0][0x214] ;  /* 0x0000850000067ab9 */ /* 0x000fe40000000800 */
[----:B------:R-:W-:-:S13]  /*0e70*/  ISETP.GE.AND P1, PT, R168, UR6, PT ;  /* 0x00000006a8007c0c */ /* 0x000fda000bf26270 */
[----:B------:R-:W-:Y:S05]  /*0e80*/  @P1 EXIT ;  /* 0x000000000000194d */ /* 0x000fea0003800000 */
[----:B------:R-:W-:Y:S01]  /*0e90*/  ULDC.U8 UR6, c[0x0][0x2a0] ;  /* 0x0000a80000067ab9 */ /* 0x000fe20000000000 */
[----:B------:R-:W-:Y:S01]  /*0ea0*/  LOP3.LUT R181, R181, 0xffffbfff, RZ, 0xc0, !PT ;  /* 0xffffbfffb5b57812 */ /* 0x000fe200078ec0ff */
[----:B------:R-:W-:Y:S01]  /*0eb0*/  ULDC UR7, c[0x0][0x29c] ;  /* 0x0000a70000077ab9 */ /* 0x000fe20000000800 */
[----:B------:R-:W-:Y:S01]  /*0ec0*/  ISETP.NE.AND P1, PT, RZ, UR6, PT ;  /* 0x00000006ff007c0c */ /* 0x000fe2000bf25270 */
[----:B------:R-:W-:-:S12]  /*0ed0*/  ULDC UR8, c[0x0][0x2d8] ;  /* 0x0000b60000087ab9 */ /* 0x000fd80000000800 */
[----:B------:R-:W-:-:S07]  /*0ee0*/  @P1 LOP3.LUT R181, R181, 0x4000, RZ, 0xfc, !PT ;  /* 0x00004000b5b51812 */ /* 0x000fce00078efcff */
.L_x_34251:
[----:B0-----:R-:W0:Y:S08]  /*0ef0*/  LDC.64 R172, c[0x0][0x280] ;  /* 0x0000a000ffac7b82 */ /* 0x001e300000000a00 */
        /* <DEDUP_REMOVED lines=26> */
[----:B------:R0:W2:Y:S01]  /*10a0*/  @P2 LDG.E.128 R124, desc[UR4][R174.64] ;  /* 0x00000004ae7c2981 */ /* 0x0000a2000c1e1d00 */
[----:B------:R-:W-:Y:S01]  /*10b0*/  ISETP.GT.AND P3, PT, R0, RZ, PT ;  /* 0x000000ff0000720c */ /* 0x000fe20003f64270 */
[----:B0-----:R-:W0:-:S12]  /*10c0*/  @P1 LDC.64 R174, c[0x0][0x220] ;  /* 0x00008800ffae1b82 */ /* 0x001e180000000a00 */
        /* <DEDUP_REMOVED lines=16> */
[----:B-----5:R-:W-:-:S04]  /*11d0*/  FMUL.FTZ R175, R176, UR7 ;  /* 0x00000007b0af7c20 */ /* 0x020fc80008410000 */
[----:B------:R-:W-:-:S04]  /*11e0*/  FMUL.FTZ R164, R108, R175 ;  /* 0x000000af6ca47220 */ /* 0x000fc80000410000 */
[----:B------:R-:W-:-:S07]  /*11f0*/  @P2 FADD.FTZ R164, R124, R164 ;  /* 0x000000a47ca42221 */ /* 0x000fce0000010000 */
.L_x_34133:
[----:B------:R-:W-:Y:S05]  /*1200*/  BSYNC B1 ;  /* 0x0000000000017941 */ /* 0x000fea0003800000 */
.L_x_34132:
[----:B------:R-:W-:Y:S04]  /*1210*/  BSSY B1, `(.L_x_34134) ;  /* 0x0000005000017945 */ /* 0x000fe80003800000 */
[----:B------:R-:W-:Y:S05]  /*1220*/  @!P3 BRA `(.L_x_34135) ;  /* 0x00000000000cb947 */ /* 0x000fea0003800000 */
[----:B-----5:R-:W-:-:S04]  /*1230*/  FMUL.FTZ R174, R177, UR7 ;  /* 0x00000007b1ae7c20 */ /* 0x020fc80008410000 */
[----:B------:R-:W-:-:S04]  /*1240*/  FMUL.FTZ R165, R109, R174 ;  /* 0x000000ae6da57220 */ /* 0x000fc80000410000 */
[----:B------:R-:W-:-:S07]  /*1250*/  @P2 FADD.FTZ R165, R125, R165 ;  /* 0x000000a57da52221 */ /* 0x000fce0000010000 */
.L_x_34135:
[----:B------:R-:W-:Y:S05]  /*1260*/  BSYNC B1 ;  /* 0x0000000000017941 */ /* 0x000fea0003800000 */
.L_x_34134:
[----:B------:R-:W-:Y:S04]  /*1270*/  BSSY B1, `(.L_x_34136) ;  /* 0x0000005000017945 */ /* 0x000fe80003800000 */
[----:B------:R-:W-:Y:S05]  /*1280*/  @!P3 BRA `(.L_x_34137) ;  /* 0x00000000000cb947 */ /* 0x000fea0003800000 */
[----:B-----5:R-:W-:-:S04]  /*1290*/  FMUL.FTZ R175, R178, UR7 ;  /* 0x00000007b2af7c20 */ /* 0x020fc80008410000 */
[----:B------:R-:W-:-:S04]  /*12a0*/  FMUL.FTZ R166, R110, R175 ;  /* 0x000000af6ea67220 */ /* 0x000fc80000410000 */
[----:B------:R-:W-:-:S07]  /*12b0*/  @P2 FADD.FTZ R166, R126, R166 ;  /* 0x000000a67ea62221 */ /* 0x000fce0000010000 */
.L_x_34137:
[----:B------:R-:W-:Y:S05]  /*12c0*/  BSYNC B1 ;  /* 0x0000000000017941 */ /* 0x000fea0003800000 */
.L_x_34136:
[----:B------:R-:W-:Y:S04]  /*12d0*/  BSSY B1, `(.L_x_34138) ;  /* 0x0000005000017945 */ /* 0x000fe80003800000 */
[----:B------:R-:W-:Y:S05]  /*12e0*/  @!P3 BRA `(.L_x_34139) ;  /* 0x00000000000cb947 */ /* 0x000fea0003800000 */
[----:B-----5:R-:W-:-:S04]  /*12f0*/  FMUL.FTZ R174, R179, UR7 ;  /* 0x00000007b3ae7c20 */ /* 0x020fc80008410000 */
[----:B------:R-:W-:-:S04]  /*1300*/  FMUL.FTZ R167, R111, R174 ;  /* 0x000000ae6fa77220 */ /* 0x000fc80000410000 */
[----:B------:R-:W-:-:S07]  /*1310*/  @P2 FADD.FTZ R167, R127, R167 ;  /* 0x000000a77fa72221 */ /* 0x000fce0000010000 */
.L_x_34139:
[----:B------:R-:W-:Y:S05]  /*1320*/  BSYNC B1 ;  /* 0x0000000000017941 */ /* 0x000fea0003800000 */
.L_x_34138:
[----:B------:R-:W0:Y:S01]  /*1330*/  LDC.64 R174, c[0x0][0x238] ;  /* 0x00008e00ffae7b82 */ /* 0x000e220000000a00 */
[----:B------:R-:W-:Y:S01]  /*1340*/  IADD3 R173, R173, 0x20, RZ ;  /* 0x00000020adad7810 */ /* 0x000fe20007ffe0ff */
[C---:B0-----:R-:W-:Y:S01]  /*1350*/  IMAD.WIDE.U32 R174, R172.reuse, 0x10, R174 ;  /* 0x00000010acae7825 */ /* 0x041fe200078e00ae */
[----:B------:R-:W-:-:S04]  /*1360*/  IADD3 R172, R172, 0x20, RZ ;  /* 0x00000020acac7810 */ /* 0x000fc80007ffe0ff */
[----:B------:R0:W-:Y:S03]  /*1370*/  STG.E.128 desc[UR4][R174.64], R164 ;  /* 0x000000a4ae007986 */ /* 0x0001e6000c101d04 */
.L_x_34131:
[----:B------:R-:W-:Y:S05]  /*1380*/  BSYNC B0 ;  /* 0x0000000000007941 */ /* 0x000fea0003800000 */
.L_x_34130:
[----:B------:R-:W-:Y:S01]  /*1390*/  LOP3.LUT P2, RZ, R181, 0x2000, RZ, 0xc0, !PT ;  /* 0x00002000b5ff7812 */ /* 0x000fe2000784c0ff */
[----:B------:R-:W-:-:S12]  /*13a0*/  BSSY B0, `(.L_x_34140) ;  /* 0x0000035000007945 */ /* 0x000fd80003800000 */
[----:B------:R-:W-:Y:S05]  /*13b0*/  @!P2 BRA `(.L_x_34141) ;  /* 0x0000000000cca947 */ /* 0x000fea0003800000 */
[----:B------:R-:W1:Y:S02]  /*13c0*/  LDC.64 R182, c[0x0][0x230] ;  /* 0x00008c00ffb67b82 */ /* 0x000e640000000a00 */
[----:B-1----:R-:W-:-:S04]  /*13d0*/  ISETP.NE.U32.AND P2, PT, R182, RZ, PT ;  /* 0x000000ffb600720c */ /* 0x002fc80003f45070 */
        /* <DEDUP_REMOVED lines=25> */
.L_x_34143:
[----:B------:R-:W-:Y:S05]  /*1570*/  BSYNC B1 ;  /* 0x0000000000017941 */ /* 0x000fea0003800000 */
.L_x_34142:
[----:B------:R-:W-:Y:S04]  /*1580*/  BSSY B1, `(.L_x_34144) ;  /* 0x0000005000017945 */ /* 0x000fe80003800000 */
[----:B------:R-:W-:Y:S05]  /*1590*/  @!P3 BRA `(.L_x_34145) ;  /* 0x00000000000cb947 */ /* 0x000fea0003800000 */
[----:B-----5:R-:W-:-:S04]  /*15a0*/  FMUL.FTZ R174, R177, UR7 ;  /* 0x00000007b1ae7c20 */ /* 0x020fc80008410000 */
[----:B------:R-:W-:-:S04]  /*15b0*/  FMUL.FTZ R129, R97, R174 ;  /* 0x000000ae61817220 */ /* 0x000fc80000410000 */
[----:B------:R-:W-:-:S07]  /*15c0*/  @P2 FADD.FTZ R129, R125, R129 ;  /* 0x000000817d812221 */ /* 0x000fce0000010000 */
.L_x_34145:
[----:B------:R-:W-:Y:S05]  /*15d0*/  BSYNC B1 ;  /* 0x0000000000017941 */ /* 0x000fea0003800000 */
.L_x_34144:
[----:B------:R-:W-:Y:S04]  /*15e0*/  BSSY B1, `(.L_x_34146) ;  /* 0x0000005000017945 */ /* 0x000fe80003800000 */
[----:B------:R-:W-:Y:S05]  /*15f0*/  @!P3 BRA `(.L_x_34147) ;  /* 0x00000000000cb947 */ /* 0x000fea0003800000 */
[----:B-----5:R-:W-:-:S04]  /*1600*/  FMUL.FTZ R175, R178, UR7 ;  /* 0x00000007b2af7c20 */ /* 0x020fc80008410000 */
[----:B------:R-:W-:-:S04]  /*1610*/  FMUL.FTZ R130, R98, R175 ;  /* 0x000000af62827220 */ /* 0x000fc80000410000 */
[----:B------:R-:W-:-:S07]  /*1620*/  @P2 FADD.FTZ R130, R126, R130 ;  /* 0x000000827e822221 */ /* 0x000fce0000010000 */
.L_x_34147:
[----:B------:R-:W-:Y:S05]  /*1630*/  BSYNC B1 ;  /* 0x0000000000017941 */ /* 0x000fea0003800000 */
.L_x_34146:
[----:B------:R-:W-:Y:S04]  /*1640*/  BSSY B1, `(.L_x_34148) ;  /* 0x0000005000017945 */ /* 0x000fe80003800000 */
[----:B------:R-:W-:Y:S05]  /*1650*/  @!P3 BRA `(.L_x_34149) ;  /* 0x00000000000cb947 */ /* 0x000fea0003800000 */
[----:B-----5:R-:W-:-:S04]  /*1660*/  FMUL.FTZ R174, R179, UR7 ;  /* 0x00000007b3ae7c20 */ /* 0x020fc80008410000 */
[----:B------:R-:W-:-:S04]  /*1670*/  FMUL.FTZ R131, R99, R174 ;  /* 0x000000ae63837220 */ /* 0x000fc80000410000 */
[----:B------:R-:W-:-:S07]  /*1680*/  @P2 FADD.FTZ R131, R127, R131 ;  /* 0x000000837f832221 */ /* 0x000fce0000010000 */
.L_x_34149:
[----:B------:R-:W-:Y:S05]  /*1690*/  BSYNC B1 ;  /* 0x0000000000017941 */ /* 0x000fea0003800000 */
.L_x_34148:
[----:B------:R-:W0:Y:S01]  /*16a0*/  LDC.64 R174, c[0x0][0x238] ;  /* 0x00008e00ffae7b82 */ /* 0x000e220000000a00 */
[----:B------:R-:W-:Y:S01]  /*16b0*/  IADD3 R173, R173, 0x20, RZ ;  /* 0x00000020adad7810 */ /* 0x000fe20007ffe0ff */
[C---:B0-----:R-:W-:Y:S01]  /*16c0*/  IMAD.WIDE.U32 R174, R172.reuse, 0x10, R174 ;  /* 0x00000010acae7825 */ /* 0x041fe200078e00ae */
[----:B------:R-:W-:-:S04]  /*16d0*/  IADD3 R172, R172, 0x20, RZ ;  /* 0x00000020acac7810 */ /* 0x000fc80007ffe0ff */
[----:B------:R1:W-:Y:S03]  /*16e0*/  STG.E.128 desc[UR4][R174.64], R128 ;  /* 0x00000080ae007986 */ /* 0x0003e6000c101d04 */
.L_x_34141:
[----:B------:R-:W-:Y:S05]  /*16f0*/  BSYNC B0 ;  /* 0x0000000000007941 */ /* 0x000fea0003800000 */
.L_x_34140:
[----:B------:R-:W-:Y:S01]  /*1700*/  LOP3.LUT P2, RZ, R181, 0x1000, RZ, 0xc0, !PT ;  /* 0x00001000b5ff7812 */ /* 0x000fe2000784c0ff */
[----:B------:R-:W-:-:S12]  /*1710*/  BSSY B0, `(.L_x_34150) ;  /* 0x0000035000007945 */ /* 0x000fd80003800000 */
[----:B------:R-:W-:Y:S05]  /*1720*/  @!P2 BRA `(.L_x_34151) ;  /* 0x0000000000cca947 */ /* 0x000fea0003800000 */
[----:B------:R-:W2:Y:S02]  /*1730*/  LDC.64 R182, c[0x0][0x230] ;  /* 0x00008c00ffb67b82 */ /* 0x000ea40000000a00 */
[----:B--2---:R-:W-:-:S04]  /*1740*/  ISETP.NE.U32.AND P2, PT, R182, RZ, PT ;  /* 0x000000ffb600720c */ /* 0x004fc80003f45070 */
[----:B------:R-:W-:-:S13]  /*1750*/  ISETP.NE.AND.EX P2, PT, R183, RZ, PT, P2 ;  /* 0x000000ffb700720c */ /* 0x000fda0003f45320 */
[----:B------:R-:W0:Y:S02]  /*1760*/  @P2 LDC.64 R132, c[0x0][0x230] ;  /* 0x00008c00ff842b82 */ /* 0x000e240000000a00 */
[----:B01----:R-:W-:-:S05]  /*1770*/  @P2 IMAD.WIDE.U32 R174, R172, 0x10, R132 ;  /* 0x00000010acae2825 */ /* 0x003fca00078e0084 */
        /* <DEDUP_REMOVED lines=22> */
.L_x_34153:
[----:B------:R-:W-:Y:S05]  /*18e0*/  BSYNC B1 ;  /* 0x0000000000017941 */ /* 0x000fea0003800000 */
.L_x_34152:
[----:B------:R-:W-:Y:S04]  /*18f0*/  BSSY B1, `(.L_x_34154) ;  /* 0x0000005000017945 */ /* 0x000fe80003800000 */
[----:B------:R-:W-:Y:S05]  /*1900*/  @!P3 BRA `(.L_x_34155) ;  /* 0x00000000000cb947 */ /* 0x000fea0003800000 */
[----:B-----5:R-:W-:-:S04]  /*1910*/  FMUL.FTZ R174, R177, UR7 ;  /* 0x00000007b1ae7c20 */ /* 0x020fc80008410000 */
[----:B------:R-:W-:-:S04]  /*1920*/  FMUL.FTZ R133, R85, R174 ;  /* 0x000000ae55857220 */ /* 0x000fc80000410000 */
[----:B------:R-:W-:-:S07]  /*1930*/  @P2 FADD.FTZ R133, R125, R133 ;  /* 0x000000857d852221 */ /* 0x000fce0000010000 */
.L_x_34155:
[----:B------:R-:W-:Y:S05]  /*1940*/  BSYNC B1 ;  /* 0x0000000000017941 */ /* 0x000fea0003800000 */
.L_x_34154:
[----:B------:R-:W-:Y:S04]  /*1950*/  BSSY B1, `(.L_x_34156) ;  /* 0x0000005000017945 */ /* 0x000fe80003800000 */
[----:B------:R-:W-:Y:S05]  /*1960*/  @!P3 BRA `(.L_x_34157) ;  /* 0x00000000000cb947 */ /* 0x000fea0003800000 */
[----:B-----5:R-:W-:-:S04]  /*1970*/  FMUL.FTZ R175, R178, UR7 ;  /* 0x00000007b2af7c20 */ /* 0x020fc80008410000 */
[----:B------:R-:W-:-:S04]  /*1980*/  FMUL.FTZ R134, R86, R175 ;  /* 0x000000af56867220 */ /* 0x000fc80000410000 */
[----:B------:R-:W-:-:S07]  /*1990*/  @P2 FADD.FTZ R134, R126, R134 ;  /* 0x000000867e862221 */ /* 0x000fce0000010000 */
.L_x_34157:
[----:B------:R-:W-:Y:S05]  /*19a0*/  BSYNC B1 ;  /* 0x0000000000017941 */ /* 0x000fea0003800000 */
.L_x_34156:
[----:B------:R-:W-:Y:S04]  /*19b0*/  BSSY B1, `(.L_x_34158) ;  /* 0x0000005000017945 */ /* 0x000fe80003800000 */
[----:B------:R-:W-:Y:S05]  /*19c0*/  @!P3 BRA `(.L_x_34159) ;  /* 0x00000000000cb947 */ /* 0x000fea0003800000 */
[----:B-----5:R-:W-:-:S04]  /*19d0*/  FMUL.FTZ R174, R179, UR7 ;  /* 0x00000007b3ae7c20 */ /* 0x020fc80008410000 */
[----:B------:R-:W-:-:S04]  /*19e0*/  FMUL.FTZ R135, R87, R174 ;  /* 0x000000ae57877220 */ /* 0x000fc80000410000 */
[----:B------:R-:W-:-:S07]  /*19f0*/  @P2 FADD.FTZ R135, R127, R135 ;  /* 0x000000877f872221 */ /* 0x000fce0000010000 */
.L_x_34159:
[----:B------:R-:W-:Y:S05]  /*1a00*/  BSYNC B1 ;  /* 0x0000000000017941 */ /* 0x000fea0003800000 */
.L_x_34158:
[----:B------:R-:W0:Y:S01]  /*1a10*/  LDC.64 R174, c[0x0][0x238] ;  /* 0x00008e00ffae7b82 */ /* 0x000e220000000a00 */
[----:B------:R-:W-:Y:S01]  /*1a20*/  IADD3 R173, R173, 0x20, RZ ;  /* 0x00000020adad7810 */ /* 0x000fe20007ffe0ff */
[C---:B0-----:R-:W-:Y:S01]  /*1a30*/  IMAD.WIDE.U32 R174, R172.reuse, 0x10, R174 ;  /* 0x00000010acae7825 */ /* 0x041fe200078e00ae */
[----:B------:R-:W-:-:S04]  /*1a40*/  IADD3 R172, R172, 0x20, RZ ;  /* 0x00000020acac7810 */ /* 0x000fc80007ffe0ff */
[----:B------:R2:W-:Y:S03]  /*1a50*/  STG.E.128 desc[UR4][R174.64], R132 ;  /* 0x00000084ae007986 */ /* 0x0005e6000c101d04 */
.L_x_34151:
[----:B------:R-:W-:Y:S05]  /*1a60*/  BSYNC B0 ;  /* 0x0000000000007941 */ /* 0x000fea0003800000 */
.L_x_34150:
[----:B------:R-:W-:Y:S01]  /*1a70*/  LOP3.LUT P2, RZ, R181, 0x800, RZ, 0xc0, !PT ;  /* 0x00000800b5ff7812 */ /* 0x000fe2000784c0ff */
[----:B------:R-:W-:-:S12]  /*1a80*/  BSSY B0, `(.L_x_34160) ;  /* 0x0000035000007945 */ /* 0x000fd80003800000 */
[----:B------:R-:W-:Y:S05]  /*1a90*/  @!P2 BRA `(.L_x_34161) ;  /* 0x0000000000cca947 */ /* 0x000fea0003800000 */
[----:B------:R-:W3:Y:S02]  /*1aa0*/  LDC.64 R182, c[0x0][0x230] ;  /* 0x00008c00ffb67b82 */ /* 0x000ee40000000a00 */
[----:B---3--:R-:W-:-:S04]  /*1ab0*/  ISETP.NE.U32.AND P2, PT, R182, RZ, PT ;  /* 0x000000ffb600720c */ /* 0x008fc80003f45070 */
[----:B------:R-:W-:-:S13]  /*1ac0*/  ISETP.NE.AND.EX P2, PT, R183, RZ, PT, P2 ;  /* 0x000000ffb700720c */ /* 0x000fda0003f45320 */
[----:B------:R-:W0:Y:S02]  /*1ad0*/  @P2 LDC.64 R136, c[0x0][0x230] ;  /* 0x00008c00ff882b82 */ /* 0x000e240000000a00 */
[----:B012---:R-:W-:-:S05]  /*1ae0*/  @P2 IMAD.WIDE.U32 R174, R172, 0x10, R136 ;  /* 0x00000010acae2825 */ /* 0x007fca00078e0088 */
        /* <DEDUP_REMOVED lines=22> */
.L_x_34163:
[----:B------:R-:W-:Y:S05]  /*1c50*/  BSYNC B1 ;  /* 0x0000000000017941 */ /* 0x000fea0003800000 */
.L_x_34162:
[----:B------:R-:W-:Y:S04]  /*1c60*/  BSSY B1, `(.L_x_34164) ;  /* 0x0000005000017945 */ /* 0x000fe80003800000 */
[----:B------:R-:W-:Y:S05]  /*1c70*/  @!P3 BRA `(.L_x_34165) ;  /* 0x00000000000cb947 */ /* 0x000fea0003800000 */
[----:B-----5:R-:W-:-:S04]  /*1c80*/  FMUL.FTZ R174, R177, UR7 ;  /* 0x00000007b1ae7c20 */ /* 0x020fc80008410000 */
[----:B------:R-:W-:-:S04]  /*1c90*/  FMUL.FTZ R137, R73, R174 ;  /* 0x000000ae49897220 */ /* 0x000fc80000410000 */
[----:B------:R-:W-:-:S07]  /*1ca0*/  @P2 FADD.FTZ R137, R125, R137 ;  /* 0x000000897d892221 */ /* 0x000fce0000010000 */
.L_x_34165:
[----:B------:R-:W-:Y:S05]  /*1cb0*/  BSYNC B1 ;  /* 0x0000000000017941 */ /* 0x000fea0003800000 */
.L_x_34164:
[----:B------:R-:W-:Y:S04]  /*1cc0*/  BSSY B1, `(.L_x_34166) ;  /* 0x0000005000017945 */ /* 0x000fe80003800000 */
[----:B------:R-:W-:Y:S05]  /*1cd0*/  @!P3 BRA `(.L_x_34167) ;  /* 0x00000000000cb947 */ /* 0x000fea0003800000 */
[----:B-----5:R-:W-:-:S04]  /*1ce0*/  FMUL.FTZ R175, R178, UR7 ;  /* 0x00000007b2af7c20 */ /* 0x020fc80008410000 */
[----:B------:R-:W-:-:S04]  /*1cf0*/  FMUL.FTZ R138, R74, R175 ;  /* 0x000000af4a8a7220 */ /* 0x000fc80000410000 */
[----:B------:R-:W-:-:S07]  /*1d00*/  @P2 FADD.FTZ R138, R126, R138 ;  /* 0x0000008a7e8a2221 */ /* 0x000fce0000010000 */
.L_x_34167:
[----:B------:R-:W-:Y:S05]  /*1d10*/  BSYNC B1 ;  /* 0x0000000000017941 */ /* 0x000fea0003800000 */
.L_x_34166:
[----:B------:R-:W-:Y:S04]  /*1d20*/  BSSY B1, `(.L_x_34168) ;  /* 0x0000005000017945 */ /* 0x000fe80003800000 */
[----:B------:R-:W-:Y:S05]  /*1d30*/  @!P3 BRA `(.L_x_34169) ;  /* 0x00000000000cb947 */ /* 0x000fea0003800000 */
[----:B-----5:R-:W-:-:S04]  /*1d40*/  FMUL.FTZ R174, R179, UR7 ;  /* 0x00000007b3ae7c20 */ /* 0x020fc80008410000 */
[----:B------:R-:W-:-:S04]  /*1d50*/  FMUL.FTZ R139, R75, R174 ;  /* 0x000000ae4b8b7220 */ /* 0x000fc80000410000 */
[----:B------:R-:W-:-:S07]  /*1d60*/  @P2 FADD.FTZ R139, R127, R139 ;  /* 0x0000008b7f8b2221 */ /* 0x000fce0000010000 */
.L_x_34169:
[----:B------:R-:W-:Y:S05]  /*1d70*/  BSYNC B1 ;  /* 0x0000000000017941 */ /* 0x000fea0003800000 */
.L_x_34168:
[----:B------:R-:W0:Y:S01]  /*1d80*/  LDC.64 R174, c[0x0][0x238] ;  /* 0x00008e00ffae7b82 */ /* 0x000e220000000a00 */
[----:B------:R-:W-:Y:S01]  /*1d90*/  IADD3 R173, R173, 0x20, RZ ;  /* 0x00000020adad7810 */ /* 0x000fe20007ffe0ff */
[C---:B0-----:R-:W-:Y:S01]  /*1da0*/  IMAD.WIDE.U32 R174, R172.reuse, 0x10, R174 ;  /* 0x00000010acae7825 */ /* 0x041fe200078e00ae */
[----:B------:R-:W-:-:S04]  /*1db0*/  IADD3 R172, R172, 0x20, RZ ;  /* 0x00000020acac7810 */ /* 0x000fc80007ffe0ff */
[----:B------:R3:W-:Y:S03]  /*1dc0*/  STG.E.128 desc[UR4][R174.64], R136 ;  /* 0x00000088ae007986 */ /* 0x0007e6000c101d04 */
.L_x_34161:
[----:B------:R-:W-:Y:S05]  /*1dd0*/  BSYNC B0 ;  /* 0x0000000000007941 */ /* 0x000fea0003800000 */
.L_x_34160:
[----:B------:R-:W-:Y:S01]  /*1de0*/  LOP3.LUT P2, RZ, R181, 0x400, RZ, 0xc0, !PT ;  /* 0x00000400b5ff7812 */ /* 0x000fe2000784c0ff */
[----:B------:R-:W-:-:S12]  /*1df0*/  BSSY B0, `(.L_x_34170) ;  /* 0x0000035000007945 */ /* 0x000fd80003800000 */
[----:B------:R-:W-:Y:S05]  /*1e00*/  @!P2 BRA `(.L_x_34171) ;  /* 0x0000000000cca947 */ /* 0x000fea0003800000 */
[----:B------:R-:W0:Y:S02]  /*1e10*/  LDC.64 R182, c[0x0][0x230] ;  /* 0x00008c00ffb67b82 */ /* 0x000e240000000a00 */
[----:B0-----:R-:W-:-:S04]  /*1e20*/  ISETP.NE.U32.AND P2, PT, R182, RZ, PT ;  /* 0x000000ffb600720c */ /* 0x001fc80003f45070 */
[----:B------:R-:W-:-:S13]  /*1e30*/  ISETP.NE.AND.EX P2, PT, R183, RZ, PT, P2 ;  /* 0x000000ffb700720c */ /* 0x000fda0003f45320 */
[----:B------:R-:W1:Y:S02]  /*1e40*/  @P2 LDC.64 R140, c[0x0][0x230] ;  /* 0x00008c00ff8c2b82 */ /* 0x000e640000000a00 */
[----:B-123--:R-:W-:-:S05]  /*1e50*/  @P2 IMAD.WIDE.U32 R174, R172, 0x10, R140 ;  /* 0x00000010acae2825 */ /* 0x00efca00078e008c */
        /* <DEDUP_REMOVED lines=22> */
.L_x_34173:
[----:B------:R-:W-:Y:S05]  /*1fc0*/  BSYNC B1 ;  /* 0x0000000000017941 */ /* 0x000fea0003800000 */
.L_x_34172:
[----:B------:R-:W-:Y:S04]  /*1fd0*/  BSSY B1, `(.L_x_34174) ;  /* 0x0000005000017945 */ /* 0x000fe80003800000 */
[----:B------:R-:W-:Y:S05]  /*1fe0*/  @!P3 BRA `(.L_x_34175) ;  /* 0x00000000000cb947 */ /* 0x000fea0003800000 */
[----:B-----5:R-:W-:-:S04]  /*1ff0*/  FMUL.FTZ R174, R177, UR7 ;  /* 0x00000007b1ae7c20 */ /* 0x020fc80008410000 */
[----:B------:R-:W-:-:S04]  /*2000*/  FMUL.FTZ R141, R61, R174 ;  /* 0x000000ae3d8d7220 */ /* 0x000fc80000410000 */
[----:B------:R-:W-:-:S07]  /*2010*/  @P2 FADD.FTZ R141, R125, R141 ;  /* 0x0000008d7d8d2221 */ /* 0x000fce0000010000 */
.L_x_34175:
[----:B------:R-:W-:Y:S05]  /*2020*/  BSYNC B1 ;  /* 0x0000000000017941 */ /* 0x000fea0003800000 */
.L_x_34174:
[----:B------:R-:W-:Y:S04]  /*2030*/  BSSY B1, `(.L_x_34176) ;  /* 0x0000005000017945 */ /* 0x000fe80003800000 */
[----:B------:R-:W-:Y:S05]  /*2040*/  @!P3 BRA `(.L_x_34177) ;  /* 0x00000000000cb947 */ /* 0x000fea0003800000 */
[----:B-----5:R-:W-:-:S04]  /*2050*/  FMUL.FTZ R175, R178, UR7 ;  /* 0x00000007b2af7c20 */ /* 0x020fc80008410000 */
[----:B------:R-:W-:-:S04]  /*2060*/  FMUL.FTZ R142, R62, R175 ;  /* 0x000000af3e8e7220 */ /* 0x000fc80000410000 */
[----:B------:R-:W-:-:S07]  /*2070*/  @P2 FADD.FTZ R142, R126, R142 ;  /* 0x0000008e7e8e2221 */ /* 0x000fce0000010000 */
.L_x_34177:
[----:B------:R-:W-:Y:S05]  /*2080*/  BSYNC B1 ;  /* 0x0000000000017941 */ /* 0x000fea0003800000 */
.L_x_34176:
[----:B------:R-:W-:Y:S04]  /*2090*/  BSSY B1, `(.L_x_34178) ;  /* 0x0000005000017945 */ /* 0x000fe80003800000 */
[----:B------:R-:W-:Y:S05]  /*20a0*/  @!P3 BRA `(.L_x_34179) ;  /* 0x00000000000cb947 */ /* 0x000fea0003800000 */
[----:B-----5:R-:W-:-:S04]  /*20b0*/  FMUL.FTZ R174, R179, UR7 ;  /* 0x00000007b3ae7c20 */ /* 0x020fc80008410000 */
[----:B------:R-:W-:-:S04]  /*20c0*/  FMUL.FTZ R143, R63, R174 ;  /* 0x000000ae3f8f7220 */ /* 0x000fc80000410000 */
[----:B------:R-:W-:-:S07]  /*20d0*/  @P2 FADD.FTZ R143, R127, R143 ;  /* 0x0000008f7f8f2221 */ /* 0x000fce0000010000 */
.L_x_34179:
[----:B------:R-:W-:Y:S05]  /*20e0*/  BSYNC B1 ;  /* 0x0000000000017941 */ /* 0x000fea0003800000 */
.L_x_34178:
[----:B------:R-:W0:Y:S01]  /*20f0*/  LDC.64 R174, c[0x0][0x238] ;  /* 0x00008e00ffae7b82 */ /* 0x000e220000000a00 */
[----:B------:R-:W-:Y:S01]  /*2100*/  IADD3 R173, R173, 0x20, RZ ;  /* 0x00000020adad7810 */ /* 0x000fe20007ffe0ff */
[C---:B0-----:R-:W-:Y:S01]  /*2110*/  IMAD.WIDE.U32 R174, R172.reuse, 0x10, R174 ;  /* 0x00000010acae7825 */ /* 0x041fe200078e00ae */
[----:B------:R-:W-:-:S04]  /*2120*/  IADD3 R172, R172, 0x20, RZ ;  /* 0x00000020acac7810 */ /* 0x000fc80007ffe0ff */
[----:B------:R0:W-:Y:S03]  /*2130*/  STG.E.128 desc[UR4][R174.64], R140 ;  /* 0x0000008cae007986 */ /* 0x0001e6000c101d04 */
.L_x_34171:
[----:B------:R-:W-:Y:S05]  /*2140*/  BSYNC B0 ;  /* 0x0000000000007941 */ /* 0x000fea0003800000 */
.L_x_34170:
        /* <DEDUP_REMOVED lines=30> */
.L_x_34183:
[----:B------:R-:W-:Y:S05]  /*2330*/  BSYNC B1 ;  /* 0x0000000000017941 */ /* 0x000fea0003800000 */
.L_x_34182:
[----:B------:R-:W-:Y:S04]  /*2340*/  BSSY B1, `(.L_x_34184) ;  /* 0x0000005000017945 */ /* 0x000fe80003800000 */
[----:B------:R-:W-:Y:S05]  /*2350*/  @!P3 BRA `(.L_x_34185) ;  /* 0x00000000000cb947 */ /* 0x000fea0003800000 */
[----:B-----5:R-:W-:-:S04]  /*2360*/  FMUL.FTZ R174, R177, UR7 ;  /* 0x00000007b1ae7c20 */ /* 0x020fc80008410000 */
[----:B------:R-:W-:-:S04]  /*2370*/  FMUL.FTZ R145, R49, R174 ;  /* 0x000000ae31917220 */ /* 0x000fc80000410000 */
[----:B------:R-:W-:-:S07]  /*2380*/  @P2 FADD.FTZ R145, R125, R145 ;  /* 0x000000917d912221 */ /* 0x000fce0000010000 */
.L_x_34185:
[----:B------:R-:W-:Y:S05]  /*2390*/  BSYNC B1 ;  /* 0x0000000000017941 */ /* 0x000fea0003800000 */
.L_x_34184:
[----:B------:R-:W-:Y:S04]  /*23a0*/  BSSY B1, `(.L_x_34186) ;  /* 0x0000005000017945 */ /* 0x000fe80003800000 */
[----:B------:R-:W-:Y:S05]  /*23b0*/  @!P3 BRA `(.L_x_34187) ;  /* 0x00000000000cb947 */ /* 0x000fea0003800000 */
[----:B-----5:R-:W-:-:S04]  /*23c0*/  FMUL.FTZ R175, R178, UR7 ;  /* 0x00000007b2af7c20 */ /* 0x020fc80008410000 */
[----:B------:R-:W-:-:S04]  /*23d0*/  FMUL.FTZ R146, R50, R175 ;  /* 0x000000af32927220 */ /* 0x000fc80000410000 */
[----:B------:R-:W-:-:S07]  /*23e0*/  @P2 FADD.FTZ R146, R126, R146 ;  /* 0x000000927e922221 */ /* 0x000fce0000010000 */
.L_x_34187:
[----:B------:R-:W-:Y:S05]  /*23f0*/  BSYNC B1 ;  /* 0x0000000000017941 */ /* 0x000fea0003800000 */
.L_x_34186:
[----:B------:R-:W-:Y:S04]  /*2400*/  BSSY B1, `(.L_x_34188) ;  /* 0x0000005000017945 */ /* 0x000fe80003800000 */
[----:B------:R-:W-:Y:S05]  /*2410*/  @!P3 BRA `(.L_x_34189) ;  /* 0x00000000000cb947 */ /* 0x000fea0003800000 */
[----:B-----5:R-:W-:-:S04]  /*2420*/  FMUL.FTZ R174, R179, UR7 ;  /* 0x00000007b3ae7c20 */ /* 0x020fc80008410000 */
[----:B------:R-:W-:-:S04]  /*2430*/  FMUL.FTZ R147, R51, R174 ;  /* 0x000000ae33937220 */ /* 0x000fc80000410000 */
[----:B------:R-:W-:-:S07]  /*2440*/  @P2 FADD.FTZ R147, R127, R147 ;  /* 0x000000937f932221 */ /* 0x000fce0000010000 */
.L_x_34189:
[----:B------:R-:W-:Y:S05]  /*2450*/  BSYNC B1 ;  /* 0x0000000000017941 */ /* 0x000fea0003800000 */
.L_x_34188:
[----:B------:R-:W0:Y:S01]  /*2460*/  LDC.64 R174, c[0x0][0x238] ;  /* 0x00008e00ffae7b82 */ /* 0x000e220000000a00 */
[----:B------:R-:W-:Y:S01]  /*2470*/  IADD3 R173, R173, 0x20, RZ ;  /* 0x00000020adad7810 */ /* 0x000fe20007ffe0ff */
[C---:B0-----:R-:W-:Y:S01]  /*2480*/  IMAD.WIDE.U32 R174, R172.reuse, 0x10, R174 ;  /* 0x00000010acae7825 */ /* 0x041fe200078e00ae */
[----:B------:R-:W-:-:S04]  /*2490*/  IADD3 R172, R172, 0x20, RZ ;  /* 0x00000020acac7810 */ /* 0x000fc80007ffe0ff */
[----:B------:R0:W-:Y:S03]  /*24a0*/  STG.E.128 desc[UR4][R174.64], R144 ;  /* 0x00000090ae007986 */ /* 0x0001e6000c101d04 */
.L_x_34181:
[----:B------:R-:W-:Y:S05]  /*24b0*/  BSYNC B0 ;  /* 0x0000000000007941 */ /* 0x000fea0003800000 */
.L_x_34180:
        /* <DEDUP_REMOVED lines=30> */
.L_x_34193:
[----:B------:R-:W-:Y:S05]  /*26a0*/  BSYNC B1 ;  /* 0x0000000000017941 */ /* 0x000fea0003800000 */
.L_x_34192:
[----:B------:R-:W-:Y:S04]  /*26b0*/  BSSY B1, `(.L_x_34194) ;  /* 0x0000005000017945 */ /* 0x000fe80003800000 */
[----:B------:R-:W-:Y:S05]  /*26c0*/  @!P3 BRA `(.L_x_34195) ;  /* 0x00000000000cb947 */ /* 0x000fea0003800000 */
[----:B-----5:R-:W-:-:S04]  /*26d0*/  FMUL.FTZ R174, R177, UR7 ;  /* 0x00000007b1ae7c20 */ /* 0x020fc80008410000 */
[----:B------:R-:W-:-:S04]  /*26e0*/  FMUL.FTZ R149, R37, R174 ;  /* 0x000000ae25957220 */ /* 0x000fc80000410000 */
[----:B------:R-:W-:-:S07]  /*26f0*/  @P2 FADD.FTZ R149, R125, R149 ;  /* 0x000000957d952221 */ /* 0x000fce0000010000 */
.L_x_34195:
[----:B------:R-:W-:Y:S05]  /*2700*/  BSYNC B1 ;  /* 0x0000000000017941 */ /* 0x000fea0003800000 */
.L_x_34194:
[----:B------:R-:W-:Y:S04]  /*2710*/  BSSY B1, `(.L_x_34196) ;  /* 0x0000005000017945 */ /* 0x000fe80003800000 */
[----:B------:R-:W-:Y:S05]  /*2720*/  @!P3 BRA `(.L_x_34197) ;  /* 0x00000000000cb947 */ /* 0x000fea0003800000 */
[----:B-----5:R-:W-:-:S04]  /*2730*/  FMUL.FTZ R175, R178, UR7 ;  /* 0x00000007b2af7c20 */ /* 0x020fc80008410000 */
[----:B------:R-:W-:-:S04]  /*2740*/  FMUL.FTZ R150, R38, R175 ;  /* 0x000000af26967220 */ /* 0x000fc80000410000 */
[----:B------:R-:W-:-:S07]  /*2750*/  @P2 FADD.FTZ R150, R126, R150 ;  /* 0x000000967e962221 */ /* 0x000fce0000010000 */
.L_x_34197:
[----:B------:R-:W-:Y:S05]  /*2760*/  BSYNC B1 ;  /* 0x0000000000017941 */ /* 0x000fea0003800000 */
.L_x_34196:
[----:B------:R-:W-:Y:S04]  /*2770*/  BSSY B1, `(.L_x_34198) ;  /* 0x0000005000017945 */ /* 0x000fe80003800000 */
[----:B------:R-:W-:Y:S05]  /*2780*/  @!P3 BRA `(.L_x_34199) ;  /* 0x00000000000cb947 */ /* 0x000fea0003800000 */
[----:B-----5:R-:W-:-:S04]  /*2790*/  FMUL.FTZ R174, R179, UR7 ;  /* 0x00000007b3ae7c20 */ /* 0x020fc80008410000 */
[----:B------:R-:W-:-:S04]  /*27a0*/  FMUL.FTZ R151, R39, R174 ;  /* 0x000000ae27977220 */ /* 0x000fc80000410000 */
[----:B------:R-:W-:-:S07]  /*27b0*/  @P2 FADD.FTZ R151, R127, R151 ;  /* 0x000000977f972221 */ /* 0x000fce0000010000 */
.L_x_34199:
[----:B------:R-:W-:Y:S05]  /*27c0*/  BSYNC B1 ;  /* 0x0000000000017941 */ /* 0x000fea0003800000 */
.L_x_34198:
[----:B------:R-:W0:Y:S01]  /*27d0*/  LDC.64 R174, c[0x0][0x238] ;  /* 0x00008e00ffae7b82 */ /* 0x000e220000000a00 */
[----:B------:R-:W-:Y:S01]  /*27e0*/  IADD3 R173, R173, 0x20, RZ ;  /* 0x00000020adad7810 */ /* 0x000fe20007ffe0ff */
[C---:B0-----:R-:W-:Y:S01]  /*27f0*/  IMAD.WIDE.U32 R174, R172.reuse, 0x10, R174 ;  /* 0x00000010acae7825 */ /* 0x041fe200078e00ae */
[----:B------:R-:W-:-:S04]  /*2800*/  IADD3 R172, R172, 0x20, RZ ;  /* 0x00000020acac7810 */ /* 0x000fc80007ffe0ff */
[----:B------:R0:W-:Y:S03]  /*2810*/  STG.E.128 desc[UR4][R174.64], R148 ;  /* 0x00000094ae007986 */ /* 0x0001e6000c101d04 */
.L_x_34191:
[----:B------:R-:W-:Y:S05]  /*2820*/  BSYNC B0 ;  /* 0x0000000000007941 */ /* 0x000fea0003800000 */
.L_x_34190:
        /* <DEDUP_REMOVED lines=30> */
.L_x_34203:
[----:B------:R-:W-:Y:S05]  /*2a10*/  BSYNC B1 ;  /* 0x0000000000017941 */ /* 0x000fea0003800000 */
.L_x_34202:
[----:B------:R-:W-:Y:S04]  /*2a20*/  BSSY B1, `(.L_x_34204) ;  /* 0x0000005000017945 */ /* 0x000fe80003800000 */
[----:B------:R-:W-:Y:S05]  /*2a30*/  @!P3 BRA `(.L_x_34205) ;  /* 0x00000000000cb947 */ /* 0x000fea0003800000 */
[----:B-----5:R-:W-:-:S04]  /*2a40*/  FMUL.FTZ R174, R177, UR7 ;  /* 0x00000007b1ae7c20 */ /* 0x020fc80008410000 */
[----:B------:R-:W-:-:S04]  /*2a50*/  FMUL.FTZ R153, R25, R174 ;  /* 0x000000ae19997220 */ /* 0x000fc80000410000 */
[----:B------:R-:W-:-:S07]  /*2a60*/  @P2 FADD.FTZ R153, R125, R153 ;  /* 0x000000997d992221 */ /* 0x000fce0000010000 */
.L_x_34205:
[----:B------:R-:W-:Y:S05]  /*2a70*/  BSYNC B1 ;  /* 0x0000000000017941 */ /* 0x000fea0003800000 */
.L_x_34204:
[----:B------:R-:W-:Y:S04]  /*2a80*/  BSSY B1, `(.L_x_34206) ;  /* 0x0000005000017945 */ /* 0x000fe80003800000 */
[----:B------:R-:W-:Y:S05]  /*2a90*/  @!P3 BRA `(.L_x_34207) ;  /* 0x00000000000cb947 */ /* 0x000fea0003800000 */
[----:B-----5:R-:W-:-:S04]  /*2aa0*/  FMUL.FTZ R175, R178, UR7 ;  /* 0x00000007b2af7c20 */ /* 0x020fc80008410000 */
[----:B------:R-:W-:-:S04]  /*2ab0*/  FMUL.FTZ R154, R26, R175 ;  /* 0x000000af1a9a7220 */ /* 0x000fc80000410000 */
[----:B------:R-:W-:-:S07]  /*2ac0*/  @P2 FADD.FTZ R154, R126, R154 ;  /* 0x0000009a7e9a2221 */ /* 0x000fce0000010000 */
.L_x_34207:
[----:B------:R-:W-:Y:S05]  /*2ad0*/  BSYNC B1 ;  /* 0x0000000000017941 */ /* 0x000fea0003800000 */
.L_x_34206:
[----:B------:R-:W-:Y:S04]  /*2ae0*/  BSSY B1, `(.L_x_34208) ;  /* 0x0000005000017945 */ /* 0x000fe80003800000 */
[----:B------:R-:W-:Y:S05]  /*2af0*/  @!P3 BRA `(.L_x_34209) ;  /* 0x00000000000cb947 */ /* 0x000fea0003800000 */
[----:B-----5:R-:W-:-:S04]  /*2b00*/  FMUL.FTZ R174, R179, UR7 ;  /* 0x00000007b3ae7c20 */ /* 0x020fc80008410000 */
[----:B------:R-:W-:-:S04]  /*2b10*/  FMUL.FTZ R155, R27, R174 ;  /* 0x000000ae1b9b7220 */ /* 0x000fc80000410000 */
[----:B------:R-:W-:-:S07]  /*2b20*/  @P2 FADD.FTZ R155, R127, R155 ;  /* 0x0000009b7f9b2221 */ /* 0x000fce0000010000 */
.L_x_34209:
[----:B------:R-:W-:Y:S05]  /*2b30*/  BSYNC B1 ;  /* 0x0000000000017941 */ /* 0x000fea0003800000 */
.L_x_34208:
[----:B------:R-:W0:Y:S01]  /*2b40*/  LDC.64 R174, c[0x0][0x238] ;  /* 0x00008e00ffae7b82 */ /* 0x000e220000000a00 */
[----:B------:R-:W-:Y:S01]  /*2b50*/  IADD3 R173, R173, 0x20, RZ ;  /* 0x00000020adad7810 */ /* 0x000fe20007ffe0ff */
[C---:B0-----:R-:W-:Y:S01]  /*2b60*/  IMAD.WIDE.U32 R174, R172.reuse, 0x10, R174 ;  /* 0x00000010acae7825 */ /* 0x041fe200078e00ae */
[----:B------:R-:W-:-:S04]  /*2b70*/  IADD3 R172, R172, 0x20, RZ ;  /* 0x00000020acac7810 */ /* 0x000fc80007ffe0ff */
[----:B------:R0:W-:Y:S03]  /*2b80*/  STG.E.128 desc[UR4][R174.64], R152 ;  /* 0x00000098ae007986 */ /* 0x0001e6000c101d04 */
.L_x_34201:
[----:B------:R-:W-:Y:S05]  /*2b90*/  BSYNC B0 ;  /* 0x0000000000007941 */ /* 0x000fea0003800000 */
.L_x_34200:
        /* <DEDUP_REMOVED lines=30> */
.L_x_34213:
[----:B------:R-:W-:Y:S05]  /*2d80*/  BSYNC B1 ;  /* 0x0000000000017941 */ /* 0x000fea0003800000 */
.L_x_34212:
[----:B------:R-:W-:Y:S04]  /*2d90*/  BSSY B1, `(.L_x_34214) ;  /* 0x0000005000017945 */ /* 0x000fe80003800000 */
[----:B------:R-:W-:Y:S05]  /*2da0*/  @!P3 BRA `(.L_x_34215) ;  /* 0x00000000000cb947 */ /* 0x000fea0003800000 */
[----:B-----5:R-:W-:-:S04]  /*2db0*/  FMUL.FTZ R174, R177, UR7 ;  /* 0x00000007b1ae7c20 */ /* 0x020fc80008410000 */
[----:B------:R-:W-:-:S04]  /*2dc0*/  FMUL.FTZ R157, R13, R174 ;  /* 0x000000ae0d9d7220 */ /* 0x000fc80000410000 */
[----:B------:R-:W-:-:S07]  /*2dd0*/  @P2 FADD.FTZ R157, R125, R157 ;  /* 0x0000009d7d9d2221 */ /* 0x000fce0000010000 */
.L_x_34215:
[----:B------:R-:W-:Y:S05]  /*2de0*/  BSYNC B1 ;  /* 0x0000000000017941 */ /* 0x000fea0003800000 */
.L_x_34214:
[----:B------:R-:W-:Y:S04]  /*2df0*/  BSSY B1, `(.L_x_34216) ;  /* 0x0000005000017945 */ /* 0x000fe80003800000 */
[----:B------:R-:W-:Y:S05]  /*2e00*/  @!P3 BRA `(.L_x_34217) ;  /* 0x00000000000cb947 */ /* 0x000fea0003800000 */
[----:B-----5:R-:W-:-:S04]  /*2e10*/  FMUL.FTZ R175, R178, UR7 ;  /* 0x00000007b2af7c20 */ /* 0x020fc80008410000 */
[----:B------:R-:W-:-:S04]  /*2e20*/  FMUL.FTZ R158, R14, R175 ;  /* 0x000000af0e9e7220 */ /* 0x000fc80000410000 */
[----:B------:R-:W-:-:S07]  /*2e30*/  @P2 FADD.FTZ R158, R126, R158 ;  /* 0x0000009e7e9e2221 */ /* 0x000fce0000010000 */
.L_x_34217:
[----:B------:R-:W-:Y:S05]  /*2e40*/  BSYNC B1 ;  /* 0x0000000000017941 */ /* 0x000fea0003800000 */
.L_x_34216:
[----:B------:R-:W-:Y:S04]  /*2e50*/  BSSY B1, `(.L_x_34218) ;  /* 0x0000005000017945 */ /* 0x000fe80003800000 */
[----:B------:R-:W-:Y:S05]  /*2e60*/  @!P3 BRA `(.L_x_34219) ;  /* 0x00000000000cb947 */ /* 0x000fea0003800000 */
[----:B-----5:R-:W-:-:S04]  /*2e70*/  FMUL.FTZ R174, R179, UR7 ;  /* 0x00000007b3ae7c20 */ /* 0x020fc80008410000 */
[----:B------:R-:W-:-:S04]  /*2e80*/  FMUL.FTZ R159, R15, R174 ;  /* 0x000000ae0f9f7220 */ /* 0x000fc80000410000 */
[----:B------:R-:W-:-:S07]  /*2e90*/  @P2 FADD.FTZ R159, R127, R159 ;  /* 0x0000009f7f9f2221 */ /* 0x000fce0000010000 */
.L_x_34219:
[----:B------:R-:W-:Y:S05]  /*2ea0*/  BSYNC B1 ;  /* 0x0000000000017941 */ /* 0x000fea0003800000 */
.L_x_34218:
[----:B------:R-:W0:Y:S01]  /*2eb0*/  LDC.64 R174, c[0x0][0x238] ;  /* 0x00008e00ffae7b82 */ /* 0x000e220000000a00 */
[----:B------:R-:W-:Y:S01]  /*2ec0*/  IADD3 R173, R173, 0x20, RZ ;  /* 0x00000020adad7810 */ /* 0x000fe20007ffe0ff */
[C---:B0-----:R-:W-:Y:S01]  /*2ed0*/  IMAD.WIDE.U32 R174, R172.reuse, 0x10, R174 ;  /* 0x00000010acae7825 */ /* 0x041fe200078e00ae */
[----:B------:R-:W-:-:S04]  /*2ee0*/  IADD3 R172, R172, 0x20, RZ ;  /* 0x00000020acac7810 */ /* 0x000fc80007ffe0ff */
[----:B------:R0:W-:Y:S03]  /*2ef0*/  STG.E.128 desc[UR4][R174.64], R156 ;  /* 0x0000009cae007986 */ /* 0x0001e6000c101d04 */
.L_x_34211:
[----:B------:R-:W-:Y:S05]  /*2f00*/  BSYNC B0 ;  /* 0x0000000000007941 */ /* 0x000fea0003800000 */
.L_x_34210:
[----:B------:R-:W-:Y:S01]  /*2f10*/  LOP3.LUT P2, RZ, R181, 0x20, RZ, 0xc0, !PT ;  /* 0x00000020b5ff7812 */ /* 0x000fe2000784c0ff */
[----:B------:R-:W-:-:S12]  /*2f20*/  BSSY B0, `(.L_x_34220) ;  /* 0x0000033000007945 */ /* 0x000fd80003800000 */
[----:B------:R-:W-:Y:S05]  /*2f30*/  @!P2 BRA `(.L_x_34221) ;  /* 0x0000000000c4a947 */ /* 0x000fea0003800000 */
[----:B------:R-:W0:Y:S08]  /*2f40*/  @P1 LDC.64 R162, c[0x0][0x220] ;  /* 0x00008800ffa21b82 */ /* 0x000e300000000a00 */
[----:B------:R-:W1:Y:S01]  /*2f50*/  LDC.64 R182, c[0x0][0x230] ;  /* 0x00008c00ffb67b82 */ /* 0x000e620000000a00 */
[----:B0-----:R-:W-:-:S05]  /*2f60*/  @P1 IMAD.WIDE.U32 R162, R173, 0x10, R162 ;  /* 0x00000010ada21825 */ /* 0x001fca00078e00a2 */
[----:B-----5:R0:W5:Y:S01]  /*2f70*/  @P1 LDG.E.128 R176, desc[UR4][R162.64] ;  /* 0x00000004a2b01981 */ /* 0x020162000c1e1d00 */
[----:B-1----:R-:W-:-:S04]  /*2f80*/  ISETP.NE.U32.AND P1, PT, R182, RZ, PT ;  /* 0x000000ffb600720c */ /* 0x002fc80003f25070 */
[----:B------:R-:W-:-:S13]  /*2f90*/  ISETP.NE.AND.EX P1, PT, R183, RZ, PT, P1 ;  /* 0x000000ffb700720c */ /* 0x000fda0003f25310 */
[----:B--23--:R-:W1:Y:S02]  /*2fa0*/  @P1 LDC.64 R174, c[0x0][0x230] ;  /* 0x00008c00ffae1b82 */ /* 0x00ce640000000a00 */
        /* <DEDUP_REMOVED lines=20> */
.L_x_34223:
[----:B------:R-:W-:Y:S05]  /*30f0*/  BSYNC B1 ;  /* 0x0000000000017941 */ /* 0x000fea0003800000 */
.L_x_34222:
[----:B------:R-:W-:Y:S04]  /*3100*/  BSSY B1, `(.L_x_34224) ;  /* 0x0000005000017945 */ /* 0x000fe80003800000 */
[----:B------:R-:W-:Y:S05]  /*3110*/  @!P2 BRA `(.L_x_34225) ;  /* 0x00000000000ca947 */ /* 0x000fea0003800000 */
[----:B-----5:R-:W-:-:S04]  /*3120*/  FMUL.FTZ R0, R177, UR7 ;  /* 0x00000007b1007c20 */ /* 0x020fc80008410000 */
[----:B------:R-:W-:-:S04]  /*3130*/  FMUL.FTZ R161, R121, R0 ;  /* 0x0000000079a17220 */ /* 0x000fc80000410000 */
[----:B------:R-:W-:-:S07]  /*3140*/  @P1 FADD.FTZ R161, R125, R161 ;  /* 0x000000a17da11221 */ /* 0x000fce0000010000 */
.L_x_34225:
[----:B------:R-:W-:Y:S05]  /*3150*/  BSYNC B1 ;  /* 0x0000000000017941 */ /* 0x000fea0003800000 */
.L_x_34224:
[----:B------:R-:W-:Y:S04]  /*3160*/  BSSY B1, `(.L_x_34226) ;  /* 0x0000005000017945 */ /* 0x000fe80003800000 */
[----:B------:R-:W-:Y:S05]  /*3170*/  @!P2 BRA `(.L_x_34227) ;  /* 0x00000000000ca947 */ /* 0x000fea0003800000 */
[----:B-----5:R-:W-:-:S04]  /*3180*/  FMUL.FTZ R173, R178, UR7 ;  /* 0x00000007b2ad7c20 */ /* 0x020fc80008410000 */
[----:B------:R-:W-:-:S04]  /*3190*/  FMUL.FTZ R162, R122, R173 ;  /* 0x000000ad7aa27220 */ /* 0x000fc80000410000 */
[----:B------:R-:W-:-:S07]  /*31a0*/  @P1 FADD.FTZ R162, R126, R162 ;  /* 0x000000a27ea21221 */ /* 0x000fce0000010000 */
.L_x_34227:
[----:B------:R-:W-:Y:S05]  /*31b0*/  BSYNC B1 ;  /* 0x0000000000017941 */ /* 0x000fea0003800000 */
.L_x_34226:
[----:B------:R-:W-:Y:S04]  /*31c0*/  BSSY B1, `(.L_x_34228) ;  /* 0x0000005000017945 */ /* 0x000fe80003800000 */
[----:B------:R-:W-:Y:S05]  /*31d0*/  @!P2 BRA `(.L_x_34229) ;  /* 0x00000000000ca947 */ /* 0x000fea0003800000 */
[----:B-----5:R-:W-:-:S04]  /*31e0*/  FMUL.FTZ R0, R179, UR7 ;  /* 0x00000007b3007c20 */ /* 0x020fc80008410000 */
[----:B------:R-:W-:-:S04]  /*31f0*/  FMUL.FTZ R163, R123, R0 ;  /* 0x000000007ba37220 */ /* 0x000fc80000410000 */
[----:B------:R-:W-:-:S07]  /*3200*/  @P1 FADD.FTZ R163, R127, R163 ;  /* 0x000000a37fa31221 */ /* 0x000fce0000010000 */
.L_x_34229:
[----:B------:R-:W-:Y:S05]  /*3210*/  BSYNC B1 ;  /* 0x0000000000017941 */ /* 0x000fea0003800000 */
.L_x_34228:
[----:B------:R-:W0:Y:S02]  /*3220*/  LDC.64 R174, c[0x0][0x238] ;  /* 0x00008e00ffae7b82 */ /* 0x000e240000000a00 */
[----:B0-----:R-:W-:-:S05]  /*3230*/  IMAD.WIDE.U32 R172, R172, 0x10, R174 ;  /* 0x00000010acac7825 */ /* 0x001fca00078e00ae */
[----:B------:R0:W-:Y:S02]  /*3240*/  STG.E.128 desc[UR4][R172.64], R160 ;  /* 0x000000a0ac007986 */ /* 0x0001e4000c101d04 */
.L_x_34221:
[----:B------:R-:W-:Y:S05]  /*3250*/  BSYNC B0 ;  /* 0x0000000000007941 */ /* 0x000fea0003800000 */
.L_x_34220:
[----:B------:R-:W-:Y:S01]  /*3260*/  FADD.FTZ R0, RZ, R164 ;  /* 0x000000a4ff007221 */ /* 0x000fe20000010000 */
[----:B------:R-:W-:Y:S01]  /*3270*/  ISETP.GT.U32.AND P1, PT, R3, 0x3f, PT ;  /* 0x0000003f0300780c */ /* 0x000fe20003f24070 */
[----:B------:R-:W-:Y:S01]  /*3280*/  UMOV UR6, 0xffffffff ;  /* 0xffffffff00067882 */ /* 0x000fe20000000000 */
[----:B------:R-:W-:Y:S01]  /*3290*/  LOP3.LUT R181, R181, 0xfffffff7, RZ, 0xc0, !PT ;  /* 0xfffffff7b5b57812 */ /* 0x000fe200078ec0ff */
[----:B0-----:R-:W-:Y:S01]  /*32a0*/  FADD.FTZ R173, R165, R0 ;  /* 0x00000000a5ad7221 */ /* 0x001fe20000010000 */
        /* <DEDUP_REMOVED lines=11> */
[----:B-123--:R-:W-:-:S04]  /*3360*/  FADD.FTZ R175, R129, R0 ;  /* 0x0000000081af7221 */ /* 0x00efc80000010000 */
        /* <DEDUP_REMOVED lines=158> */
.L_x_34263:
[----:B------:R-:W-:Y:S01]  /*3d50*/  LOP3.LUT P3, RZ, R180, 0x1f, RZ, 0xc0, !PT ;  /* 0x0000001fb4ff7812 */ /* 0x000fe2000786c0ff */
[----:B------:R-:W-:Y:S01]  /*3d60*/  FMUL.FTZ R0, R173, R173 ;  /* 0x000000adad007220 */ /* 0x000fe20000410000 */
[----:B------:R-:W-:Y:S01]  /*3d70*/  LOP3.LUT P2, RZ, R181, 0x4000, RZ, 0xc0, !PT ;  /* 0x00004000b5ff7812 */ /* 0x000fe2000784c0ff */
[----:B-1----:R-:W-:Y:S01]  /*3d80*/  FADD.FTZ R187, R184, R185 ;  /* 0x000000b9b8bb7221 */ /* 0x002fe20000010000 */
[----:B------:R-:W-:Y:S02]  /*3d90*/  BSSY B0, `(.L_x_34231) ;  /* 0x00000da000007945 */ /* 0x000fe40003800000 */
[----:B------:R-:W-:Y:S01]  /*3da0*/  FSEL R185, R0, RZ, P2 ;  /* 0x000000ff00b97208 */ /* 0x000fe20001000000 */
[----:B------:R-:W-:-:S04]  /*3db0*/  FFMA.FTZ R172, R187, R172, UR8 ;  /* 0x00000008bbac7e23 */ /* 0x000fc800080100ac */
[----:B------:R-:W-:Y:S02]  /*3dc0*/  FADD.FTZ R0, R172, R185 ;  /* 0x000000b9ac007221 */ /* 0x000fe40000010000 */
[----:B------:R-:W1:Y:S04]  /*3dd0*/  @!P3 LDC.64 R174, c[0x0][0x250] ;  /* 0x00009400ffaebb82 */ /* 0x000e680000000a00 */
[----:B------:R-:W2:Y:S04]  /*3de0*/  MUFU.RSQ R0, R0 ;  /* 0x0000000000007308 */ /* 0x000ea80000001400 */
[----:B------:R-:W3:Y:S01]  /*3df0*/  @!P3 LDC.64 R182, c[0x0][0x258] ;  /* 0x00009600ffb6bb82 */ /* 0x000ee20000000a00 */
[----:B-1----:R-:W-:-:S04]  /*3e00*/  @!P3 LEA R174, P1, R168, R174, 0x2 ;  /* 0x000000aea8aeb211 */ /* 0x002fc800078210ff */
[C---:B------:R-:W-:Y:S02]  /*3e10*/  @!P3 LEA.HI.X R175, R168.reuse, R175, R170, 0x2, P1 ;  /* 0x000000afa8afb211 */ /* 0x040fe400008f14aa */
[----:B---3--:R-:W-:-:S03]  /*3e20*/  @!P3 LEA R182, P1, R168, R182, 0x2 ;  /* 0x000000b6a8b6b211 */ /* 0x008fc600078210ff */
[----:B------:R1:W-:Y:S01]  /*3e30*/  @!P3 STG.E desc[UR4][R174.64], R173 ;  /* 0x000000adae00b986 */ /* 0x0003e2000c101904 */
[----:B------:R-:W-:Y:S02]  /*3e40*/  @!P3 LEA.HI.X R183, R168, R183, R170, 0x2, P1 ;  /* 0x000000b7a8b7b211 */ /* 0x000fe400008f14aa */
[----:B-----5:R-:W-:-:S03]  /*3e50*/  ISETP.GE.AND P1, PT, R169, 0x1, PT ;  /* 0x00000001a900780c */ /* 0x020fc60003f26270 */
[----:B--2---:R1:W-:Y:S10]  /*3e60*/  @!P3 STG.E desc[UR4][R182.64], R0 ;  /* 0x00000000b600b986 */ /* 0x0043f4000c101904 */
[----:B------:R-:W-:Y:S05]  /*3e70*/  @!P1 BRA `(.L_x_34232) ;  /* 0x0000000c002c9947 */ /* 0x000fea0003800000 */
[----:B------:R-:W-:Y:S01]  /*3e80*/  IADD3 R2, R169, -0x1, RZ ;  /* 0xffffffffa9027810 */ /* 0x000fe20007ffe0ff */
[----:B------:R-:W-:Y:S01]  /*3e90*/  BSSY B1, `(.L_x_34233) ;  /* 0x0000018000017945 */ /* 0x000fe20003800000 */
[----:B-1----:R-:W-:-:S03]  /*3ea0*/  FSEL R173, R173, RZ, !P2 ;  /* 0x000000ffadad7208 */ /* 0x002fc60005000000 */
[----:B------:R-:W-:Y:S01]  /*3eb0*/  IMAD R171, R2, R171, RZ ;  /* 0x000000ab02ab7224 */ /* 0x000fe200078e02ff */
[----:B------:R-:W-:-:S04]  /*3ec0*/  LOP3.LUT R2, R180, 0x1f, RZ, 0xc0, !PT ;  /* 0x0000001fb4027812 */ /* 0x000fc800078ec0ff */
        /* <DEDUP_REMOVED lines=20> */
.L_x_34234:
[----:B------:R-:W-:Y:S05]  /*4010*/  BSYNC B1 ;  /* 0x0000000000017941 */ /* 0x000fea0003800000 */
.L_x_34233:
[----:B------:R-:W-:Y:S01]  /*4020*/  LOP3.LUT P1, RZ, R181, 0x2000, RZ, 0xc0, !PT ;  /* 0x00002000b5ff7812 */ /* 0x000fe2000782c0ff */
        /* <DEDUP_REMOVED lines=18> */
.L_x_34236:
[----:B------:R-:W-:Y:S05]  /*4150*/  BSYNC B1 ;  /* 0x0000000000017941 */ /* 0x000fea0003800000 */
.L_x_34235:
[----:B------:R-:W-:Y:S01]  /*4160*/  LOP3.LUT P1, RZ, R181, 0x1000, RZ, 0xc0, !PT ;  /* 0x00001000b5ff7812 */ /* 0x000fe2000782c0ff */
        /* <DEDUP_REMOVED lines=18> */
.L_x_34238:
[----:B------:R-:W-:Y:S05]  /*4290*/  BSYNC B1 ;  /* 0x0000000000017941 */ /* 0x000fea0003800000 */
.L_x_34237:
[----:B------:R-:W-:Y:S01]  /*42a0*/  LOP3.LUT P1, RZ, R181, 0x800, RZ, 0xc0, !PT ;  /* 0x00000800b5ff7812 */ /* 0x000fe2000782c0ff */
        /* <DEDUP_REMOVED lines=18> */
.L_x_34240:
[----:B------:R-:W-:Y:S05]  /*43d0*/  BSYNC B1 ;  /* 0x0000000000017941 */ /* 0x000fea0003800000 */
.L_x_34239:
        /* <DEDUP_REMOVED lines=19> */
.L_x_34242:
[----:B------:R-:W-:Y:S05]  /*4510*/  BSYNC B1 ;  /* 0x0000000000017941 */ /* 0x000fea0003800000 */
.L_x_34241:
        /* <DEDUP_REMOVED lines=19> */
.L_x_34244:
[----:B------:R-:W-:Y:S05]  /*4650*/  BSYNC B1 ;  /* 0x0000000000017941 */ /* 0x000fea0003800000 */
.L_x_34243:
        /* <DEDUP_REMOVED lines=19> */
.L_x_34246:
[----:B------:R-:W-:Y:S05]  /*4790*/  BSYNC B1 ;  /* 0x0000000000017941 */ /* 0x000fea0003800000 */
.L_x_34245:
        /* <DEDUP_REMOVED lines=19> */
.L_x_34248:
[----:B------:R-:W-:Y:S05]  /*48d0*/  BSYNC B1 ;  /* 0x0000000000017941 */ /* 0x000fea0003800000 */
.L_x_34247:
        /* <DEDUP_REMOVED lines=19> */
.L_x_34250:
[----:B------:R-:W-:Y:S05]  /*4a10*/  BSYNC B1 ;  /* 0x0000000000017941 */ /* 0x000fea0003800000 */
.L_x_34249:
[----:B------:R-:W-:-:S13]  /*4a20*/  LOP3.LUT P1, RZ, R181, 0x20, RZ, 0xc0, !PT ;  /* 0x00000020b5ff7812 */ /* 0x000fda000782c0ff */
        /* <DEDUP_REMOVED lines=14> */
[----:B-1----:R-:W-:-:S05]  /*4b10*/  IMAD.WIDE.U32 R170, R169, 0x10, R170 ;  /* 0x00000010a9aa7825 */ /* 0x002fca00078e00aa */
[----:B------:R1:W-:Y:S02]  /*4b20*/  STG.E.128 desc[UR4][R170.64], R188 ;  /* 0x000000bcaa007986 */ /* 0x0003e4000c101d04 */
.L_x_34232:
[----:B------:R-:W-:Y:S05]  /*4b30*/  BSYNC B0 ;  /* 0x0000000000007941 */ /* 0x000fea0003800000 */
.L_x_34231:
[----:B-123--:R-:W1:Y:S02]  /*4b40*/  LDC.64 R170, c[0x0][0x210] ;  /* 0x00008400ffaa7b82 */ /* 0x00ee640000000a00 */
[----:B-1----:R-:W-:-:S04]  /*4b50*/  LEA R168, R170, R168, 0x2 ;  /* 0x000000a8aaa87211 */ /* 0x002fc800078e10ff */
[----:B------:R-:W-:-:S13]  /*4b60*/  ISETP.GE.AND P1, PT, R168, R171, PT ;  /* 0x000000aba800720c */ /* 0x000fda0003f26270 */
[----:B------:R-:W-:Y:S05]  /*4b70*/  @!P1 BRA `(.L_x_34251) ;  /* 0xffffffc000dc9947 */ /* 0x000fea000383ffff */
[----:B------:R-:W-:Y:S05]  /*4b80*/  EXIT ;  /* 0x000000000000794d */ /* 0x000fea0003800000 */
.L_x_34230:
        /* <DEDUP_REMOVED lines=8> */
.L_x_34253:
[----:B------:R-:W-:Y:S05]  /*4c10*/  BSYNC B0 ;  /* 0x0000000000007941 */ /* 0x000fea0003800000 */
.L_x_34252:
[----:B------:R-:W-:Y:S01]  /*4c20*/  MOV R0, R185 ;  /* 0x000000b900007202 */ /* 0x000fe20000000f00 */
[----:B------:R-:W-:Y:S01]  /*4c30*/  HFMA2.MMA R188, -RZ, RZ, 0, 1.1920928955078125e-07 ;  /* 0x00000002ffbc7435 */ /* 0x000fe200000001ff */
[----:B------:R-:W-:Y:S01]  /*4c40*/  MOV R189, 0x1f ;  /* 0x0000001f00bd7802 */ /* 0x000fe20000000f00 */
[----:B------:R-:W0:Y:S01]  /*4c50*/  LDC R172, c[0x0][0x290] ;  /* 0x0000a400ffac7b82 */ /* 0x000e220000000800 */
[----:B------:R-:W-:Y:S01]  /*4c60*/  MOV R186, 0xffffffff ;  /* 0xffffffff00ba7802 */ /* 0x000fe20000000f00 */
[----:B------:R-:W-:Y:S01]  /*4c70*/  FADD.FTZ R174, R173, R0 ;  /* 0x00000000adae7221 */ /* 0x000fe20000010000 */
        /* <DEDUP_REMOVED lines=8> */
.L_x_34254:
        /* <DEDUP_REMOVED lines=9> */
.L_x_34255:
[----:B------:R-:W-:Y:S01]  /*4d90*/  HFMA2.MMA R188, -RZ, RZ, 0, 4.76837158203125e-07 ;  /* 0x00000008ffbc7435 */ /* 0x000fe200000001ff */
[----:B------:R-:W-:-:S05]  /*4da0*/  MOV R0, R185 ;  /* 0x000000b900007202 */ /* 0x000fca0000000f00 */
[----:B------:R-:W-:-:S05]  /*4db0*/  FADD.FTZ R182, R175, R0 ;  /* 0x00000000afb67221 */ /* 0x000fca0000010000 */
[----:B------:R-:W-:-:S07]  /*4dc0*/  MOV R187, R182 ;  /* 0x000000b600bb7202 */ /* 0x000fce0000000f00 */
[----:B------:R-:W-:Y:S05]  /*4dd0*/  WARPSYNC.COLLECTIVE R186, `(.L_x_34256) ;  /* 0x00000000ba087348 */ /* 0x000fea0003c00000 */
[----:B------:R0:W1:Y:S02]  /*4de0*/  SHFL.BFLY P6, R185, R187, R188, R189 ;  /* 0x0c0000bcbbb97389 */ /* 0x00006400000c00bd */
[----:B01----:R-:W-:Y:S01]  /*4df0*/  ENDCOLLECTIVE ;  /* 0x000000000000791b */ /* 0x003fe20003800000 */
.L_x_34256:
[----:B------:R-:W-:Y:S01]  /*4e00*/  HFMA2.MMA R188, -RZ, RZ, 0, 9.5367431640625e-07 ;  /* 0x00000010ffbc7435 */ /* 0x000fe200000001ff */
[----:B------:R-:W-:-:S05]  /*4e10*/  MOV R183, R185 ;  /* 0x000000b900b77202 */ /* 0x000fca0000000f00 */
[----:B------:R-:W-:-:S05]  /*4e20*/  FADD.FTZ R183, R182, R183 ;  /* 0x000000b7b6b77221 */ /* 0x000fca0000010000 */
[----:B------:R-:W-:-:S07]  /*4e30*/  MOV R187, R183 ;  /* 0x000000b700bb7202 */ /* 0x000fce0000000f00 */
[----:B------:R-:W-:Y:S05]  /*4e40*/  WARPSYNC.COLLECTIVE R186, `(.L_x_34257) ;  /* 0x00000000ba087348 */ /* 0x000fea0003c00000 */
[----:B------:R0:W1:Y:S02]  /*4e50*/  SHFL.BFLY P6, R185, R187, R188, R189 ;  /* 0x0c0000bcbbb97389 */ /* 0x00006400000c00bd */
[----:B01----:R-:W-:Y:S01]  /*4e60*/  ENDCOLLECTIVE ;  /* 0x000000000000791b */ /* 0x003fe20003800000 */
.L_x_34257:
        /* <DEDUP_REMOVED lines=93> */
.L_x_34258:
[----:B------:R-:W-:Y:S01]  /*5440*/  HFMA2.MMA R188, -RZ, RZ, 0, 1.1920928955078125e-07 ;  /* 0x00000002ffbc7435 */ /* 0x000fe200000001ff */
[----:B------:R-:W-:-:S05]  /*5450*/  MOV R175, R185 ;  /* 0x000000b900af7202 */ /* 0x000fca0000000f00 */
[----:B------:R-:W-:-:S05]  /*5460*/  FADD.FTZ R175, R0, R175 ;  /* 0x000000af00af7221 */ /* 0x000fca0000010000 */
[----:B------:R-:W-:-:S07]  /*5470*/  MOV R187, R175 ;  /* 0x000000af00bb7202 */ /* 0x000fce0000000f00 */
[----:B------:R-:W-:Y:S05]  /*5480*/  WARPSYNC.COLLECTIVE R186, `(.L_x_34259) ;  /* 0x00000000ba087348 */ /* 0x000fea0003c00000 */
[----:B------:R0:W1:Y:S02]  /*5490*/  SHFL.BFLY P6, R185, R187, R188, R189 ;  /* 0x0c0000bcbbb97389 */ /* 0x00006400000c00bd */
[----:B01----:R-:W-:Y:S01]  /*54a0*/  ENDCOLLECTIVE ;  /* 0x000000000000791b */ /* 0x003fe20003800000 */
.L_x_34259:
[----:B------:R-:W-:Y:S01]  /*54b0*/  HFMA2.MMA R188, -RZ, RZ, 0, 2.384185791015625e-07 ;  /* 0x00000004ffbc7435 */ /* 0x000fe200000001ff */
[----:B------:R-:W-:-:S05]  /*54c0*/  MOV R174, R185 ;  /* 0x000000b900ae7202 */ /* 0x000fca0000000f00 */
[----:B------:R-:W-:-:S05]  /*54d0*/  FADD.FTZ R174, R175, R174 ;  /* 0x000000aeafae7221 */ /* 0x000fca0000010000 */
[----:B------:R-:W-:-:S07]  /*54e0*/  MOV R187, R174 ;  /* 0x000000ae00bb7202 */ /* 0x000fce0000000f00 */
[----:B------:R-:W-:Y:S05]  /*54f0*/  WARPSYNC.COLLECTIVE R186, `(.L_x_34260) ;  /* 0x00000000ba087348 */ /* 0x000fea0003c00000 */
[----:B------:R0:W1:Y:S02]  /*5500*/  SHFL.BFLY P6, R185, R187, R188, R189 ;  /* 0x0c0000bcbbb97389 */ /* 0x00006400000c00bd */
[----:B01----:R-:W-:Y:S01]  /*5510*/  ENDCOLLECTIVE ;  /* 0x000000000000791b */ /* 0x003fe20003800000 */
.L_x_34260:
[----:B------:R-:W-:Y:S01]  /*5520*/  HFMA2.MMA R188, -RZ, RZ, 0, 4.76837158203125e-07 ;  /* 0x00000008ffbc7435 */ /* 0x000fe200000001ff */
[----:B------:R-:W-:-:S05]  /*5530*/  MOV R183, R185 ;  /* 0x000000b900b77202 */ /* 0x000fca0000000f00 */
[----:B------:R-:W-:-:S05]  /*5540*/  FADD.FTZ R183, R174, R183 ;  /* 0x000000b7aeb77221 */ /* 0x000fca0000010000 */
[----:B------:R-:W-:-:S07]  /*5550*/  MOV R187, R183 ;  /* 0x000000b700bb7202 */ /* 0x000fce0000000f00 */
[----:B------:R-:W-:Y:S05]  /*5560*/  WARPSYNC.COLLECTIVE R186, `(.L_x_34261) ;  /* 0x00000000ba087348 */ /* 0x000fea0003c00000 */
[----:B------:R0:W1:Y:S02]  /*5570*/  SHFL.BFLY P6, R185, R187, R188, R189 ;  /* 0x0c0000bcbbb97389 */ /* 0x00006400000c00bd */
[----:B01----:R-:W-:Y:S01]  /*5580*/  ENDCOLLECTIVE ;  /* 0x000000000000791b */ /* 0x003fe20003800000 */
.L_x_34261:
[----:B------:R-:W-:Y:S01]  /*5590*/  HFMA2.MMA R188, -RZ, RZ, 0, 9.5367431640625e-07 ;  /* 0x00000010ffbc7435 */ /* 0x000fe200000001ff */
[----:B------:R-:W-:-:S05]  /*55a0*/  MOV R182, R185 ;  /* 0x000000b900b67202 */ /* 0x000fca0000000f00 */
[----:B------:R-:W-:-:S05]  /*55b0*/  FADD.FTZ R184, R183, R182 ;  /* 0x000000b6b7b87221 */ /* 0x000fca0000010000 */
[----:B------:R-:W-:-:S07]  /*55c0*/  MOV R187, R184 ;  /* 0x000000b800bb7202 */ /* 0x000fce0000000f00 */
[----:B------:R-:W-:Y:S05]  /*55d0*/  WARPSYNC.COLLECTIVE R186, `(.L_x_34262) ;  /* 0x00000000ba087348 */ /* 0x000fea0003c00000 */
[----:B------:R0:W1:Y:S02]  /*55e0*/  SHFL.BFLY P6, R185, R187, R188, R189 ;  /* 0x0c0000bcbbb97389 */ /* 0x00006400000c00bd */
[----:B01----:R-:W-:Y:S01]  /*55f0*/  ENDCOLLECTIVE ;  /* 0x000000000000791b */ /* 0x003fe20003800000 */
.L_x_34262:
[----:B------:R-:W-:Y:S05]  /*5600*/  BRA `(.L_x_34263) ;  /* 0xffffffe400d07947 */ /* 0x000fea000383ffff */
.L_x_34264:
        /* <DEDUP_REMOVED lines=15> */
.L_x_37516:


//--------------------- .text._ZN10layer_norm13ln_fwd_kernelINS_13Kernel_traitsIfffffjLj1280ELj1ELj4ELj1ELj16ENS_18Kernel_traits_baseILj1280EfffffjLj128EEEEELb0ELb1ELb1ELb1EEEvNS_9FwdParamsE --------------------------
	.section	.text._ZN10layer_norm13ln_fwd_kernelINS_13Kernel_traitsIfffffjLj1280ELj1ELj4ELj1ELj16ENS_18Kernel_traits_baseILj1280EfffffjLj128EEEEELb0ELb1ELb1ELb1EEEvNS_9FwdParamsE,"ax",@progbits
	.align	128
        .global         _ZN10layer_norm13ln_fwd_kernelINS_13Kernel_traitsIfffffjLj1280ELj1ELj4ELj1ELj16ENS_18Kernel_traits_baseILj1280EfffffjLj128EEEEELb0ELb1ELb1ELb1EEEvNS_9FwdParamsE
        .type           _ZN10layer_norm13ln_fwd_kernelINS_13Kernel_traitsIfffffjLj1280ELj1ELj4ELj1ELj16ENS_18Kernel_traits_baseILj1280EfffffjLj128EEEEELb0ELb1ELb1ELb1EEEvNS_9FwdParamsE,@function
        .size           _ZN10layer_norm13ln_fwd_kernelINS_13Kernel_traitsIfffffjLj1280ELj1ELj4ELj1ELj16ENS_18Kernel_traits_baseILj1280EfffffjLj128EEEEELb0ELb1ELb1ELb1EEEvNS_9FwdParamsE,(.L_x_37517 - _ZN10layer_norm13ln_fwd_kernelINS_13Kernel_traitsIfffffjLj1280ELj1ELj4ELj1ELj16ENS_18Kernel_traits_baseILj1280EfffffjLj128EEEEELb0ELb1ELb1ELb1EEEvNS_9FwdParamsE)
        .other          _ZN10layer_norm13ln_fwd_kernelINS_13Kernel_traitsIfffffjLj1280ELj1ELj4ELj1ELj16ENS_18Kernel_traits_baseILj1280EfffffjLj128EEEEELb0ELb1ELb1ELb1EEEvNS_9FwdParamsE,@"STO_CUDA_ENTRY STV_DEFAULT"
_ZN10layer_norm13ln_fwd_kernelINS_13Kernel_traitsIfffffjLj1280ELj1ELj4ELj1ELj16ENS_18Kernel_traits_baseILj1280EfffffjLj128EEEEELb0ELb1ELb1ELb1EEEvNS_9FwdParamsE:
.text._ZN10layer_norm13ln_fwd_kernelINS_13Kernel_traitsIfffffjLj1280ELj1ELj4ELj1ELj16ENS_18Kernel_traits_baseILj1280EfffffjLj128EEEEELb0ELb1ELb1ELb1EEEvNS_9FwdParamsE:
        /* <DEDUP_REMOVED lines=77> */
.L_x_34348:
[----:B------:R-:W1:Y:S08]  /*04d0*/  LDC.64 R178, c[0x0][0x230] ;  /* 0x00008c00ffb27b82 */ /* 0x000e700000000a00 */
[----:B------:R-:W2:Y:S08]  /*04e0*/  LDC.64 R132, c[0x0][0x280] ;  /* 0x0000a000ff847b82 */ /* 0x000eb00000000a00 */
[----:B------:R-:W3:Y:S01]  /*04f0*/  LDC R164, c[0x0][0x218] ;  /* 0x00008600ffa47b82 */ /* 0x000ee20000000800 */
[----:B-1----:R-:W-:-:S07]  /*0500*/  ISETP.NE.U32.AND P0, PT, R178, RZ, PT ;  /* 0x000000ffb200720c */ /* 0x002fce0003f05070 */
[----:B------:R-:W1:Y:S01]  /*0510*/  LDC.64 R166, c[0x0][0x238] ;  /* 0x00008e00ffa67b82 */ /* 0x000e620000000a00 */
[----:B------:R-:W-:Y:S01]  /*0520*/  ISETP.NE.AND.EX P0, PT, R179, RZ, PT, P0 ;  /* 0x000000ffb300720c */ /* 0x000fe20003f05300 */
[----:B--2---:R-:W-:-:S05]  /*0530*/  IMAD.WIDE R132, R3, 0x4, R132 ;  /* 0x0000000403847825 */ /* 0x004fca00078e0284 */
[----:B------:R2:W4:Y:S01]  /*0540*/  LDG.E R138, desc[UR4][R132.64] ;  /* 0x00000004848a7981 */ /* 0x000522000c1e1900 */
[----:B---3--:R-:W-:-:S06]  /*0550*/  IMAD R0, R3, R164, RZ ;  /* 0x000000a403007224 */ /* 0x008fcc00078e02ff */
[----:B------:R-:W3:Y:S01]  /*0560*/  @P0 LDC.64 R134, c[0x0][0x230] ;  /* 0x00008c00ff860b82 */ /* 0x000ee20000000a00 */
[----:B------:R-:W-:-:S04]  /*0570*/  SHF.R.S32.HI R137, RZ, 0x1f, R0 ;  /* 0x0000001fff897819 */ /* 0x000fc80000011400 */
[----:B------:R-:W-:-:S03]  /*0580*/  LEA.HI R169, R137, R0, RZ, 0x2 ;  /* 0x0000000089a97211 */ /* 0x000fc600078f10ff */
[----:B------:R-:W1:Y:S01]  /*0590*/  @P0 LDC.64 R140, c[0x0][0x230] ;  /* 0x00008c00ff8c0b82 */ /* 0x000e620000000a00 */
[----:B------:R-:W-:-:S07]  /*05a0*/  LEA.HI.SX32 R169, R169, R2, 0x1e ;  /* 0x00000002a9a97211 */ /* 0x000fce00078ff2ff */
[----:B------:R-:W2:Y:S01]  /*05b0*/  LDC.64 R136, c[0x0][0x288] ;  /* 0x0000a200ff887b82 */ /* 0x000ea20000000a00 */
[----:B---3--:R-:W-:-:S05]  /*05c0*/  @P0 IMAD.WIDE.U32 R134, R169, 0x10, R134 ;  /* 0x00000010a9860825 */ /* 0x008fca00078e0086 */
[----:B0-----:R-:W3:Y:S01]  /*05d0*/  @P0 LDG.E.128 R124, desc[UR4][R134.64] ;  /* 0x00000004867c0981 */ /* 0x001ee2000c1e1d00 */
[----:B--2---:R-:W-:-:S05]  /*05e0*/  IMAD.WIDE R132, R3, 0x4, R136 ;  /* 0x0000000403847825 */ /* 0x004fca00078e0288 */
[----:B-----5:R3:W5:Y:S01]  /*05f0*/  LDG.E R165, desc[UR4][R132.64] ;  /* 0x0000000484a57981 */ /* 0x020762000c1e1900 */
[----:B------:R-:W-:Y:S01]  /*0600*/  IADD3 R147, R169, 0x20, RZ ;  /* 0x00000020a9937810 */ /* 0x000fe20007ffe0ff */
[----:B------:R-:W-:Y:S04]  /*0610*/  BSSY B0, `(.L_x_34265) ;  /* 0x000001e000007945 */ /* 0x000fe80003800000 */
[----:B-1----:R-:W-:Y:S01]  /*0620*/  @P0 IMAD.WIDE.U32 R140, R147, 0x10, R140 ;  /* 0x00000010938c0825 */ /* 0x002fe200078e008c */
[C---:B----4-:R-:W-:Y:S02]  /*0630*/  ISETP.GE.AND P5, PT, R138.reuse, 0x1, PT ;  /* 0x000000018a00780c */ /* 0x050fe40003fa6270 */
[----:B------:R-:W-:-:S11]  /*0640*/  ISETP.GT.AND P6, PT, R138, RZ, PT ;  /* 0x000000ff8a00720c */ /* 0x000fd60003fc4270 */
[----:B------:R-:W-:Y:S01]  /*0650*/  @P5 IADD3 R139, R138, -0x1, RZ ;  /* 0xffffffff8a8b5810 */ /* 0x000fe20007ffe0ff */
[----:B------:R-:W0:Y:S01]  /*0660*/  @P5 LDC.64 R136, c[0x0][0x220] ;  /* 0x00008800ff885b82 */ /* 0x000e220000000a00 */
[----:B------:R-:W-:-:S03]  /*0670*/  @!P6 ISETP.NE.U32.AND P1, PT, R178, RZ, PT ;  /* 0x000000ffb200e20c */ /* 0x000fc60003f25070 */
        /* <DEDUP_REMOVED lines=8> */
[----:B---3--:R-:W-:Y:S02]  /*0700*/  @!P6 FSEL R133, R125, RZ, P2 ;  /* 0x000000ff7d85e208 */ /* 0x008fe40001000000 */
        /* <DEDUP_REMOVED lines=12> */
[----:B------:R-:W-:-:S04]  /*07d0*/  FMUL.FTZ R132, R84, R139 ;  /* 0x0000008b54847220 */ /* 0x000fc80000410000 */
[----:B------:R-:W-:-:S07]  /*07e0*/  @P0 FADD.FTZ R132, R124, R132 ;  /* 0x000000847c840221 */ /* 0x000fce0000010000 */
.L_x_34266:
[----:B------:R-:W-:Y:S05]  /*07f0*/  BSYNC B0 ;  /* 0x0000000000007941 */ /* 0x000fea0003800000 */
.L_x_34265:
[----:B------:R-:W-:Y:S04]  /*0800*/  BSSY B0, `(.L_x_34267) ;  /* 0x0000005000007945 */ /* 0x000fe80003800000 */
[----:B------:R-:W-:Y:S05]  /*0810*/  @!P6 BRA `(.L_x_34268) ;  /* 0x00000000000ce947 */ /* 0x000fea0003800000 */
[----:B-----5:R-:W-:-:S04]  /*0820*/  FMUL.FTZ R138, R129, UR6 ;  /* 0x00000006818a7c20 */ /* 0x020fc80008410000 */
[----:B------:R-:W-:-:S04]  /*0830*/  FMUL.FTZ R133, R85, R138 ;  /* 0x0000008a55857220 */ /* 0x000fc80000410000 */
[----:B------:R-:W-:-:S07]  /*0840*/  @P0 FADD.FTZ R133, R125, R133 ;  /* 0x000000857d850221 */ /* 0x000fce0000010000 */
.L_x_34268:
[----:B------:R-:W-:Y:S05]  /*0850*/  BSYNC B0 ;  /* 0x0000000000007941 */ /* 0x000fea0003800000 */
.L_x_34267:
[----:B------:R-:W-:Y:S04]  /*0860*/  BSSY B0, `(.L_x_34269) ;  /* 0x0000005000007945 */ /* 0x000fe80003800000 */
[----:B------:R-:W-:Y:S05]  /*0870*/  @!P6 BRA `(.L_x_34270) ;  /* 0x00000000000ce947 */ /* 0x000fea0003800000 */
[----:B-----5:R-:W-:-:S04]  /*0880*/  FMUL.FTZ R139, R130, UR6 ;  /* 0x00000006828b7c20 */ /* 0x020fc80008410000 */
[----:B------:R-:W-:-:S04]  /*0890*/  FMUL.FTZ R134, R86, R139 ;  /* 0x0000008b56867220 */ /* 0x000fc80000410000 */
[----:B------:R-:W-:-:S07]  /*08a0*/  @P0 FADD.FTZ R134, R126, R134 ;  /* 0x000000867e860221 */ /* 0x000fce0000010000 */
.L_x_34270:
[----:B------:R-:W-:Y:S05]  /*08b0*/  BSYNC B0 ;  /* 0x0000000000007941 */ /* 0x000fea0003800000 */
.L_x_34269:
[----:B------:R-:W-:Y:S04]  /*08c0*/  BSSY B0, `(.L_x_34271) ;  /* 0x0000005000007945 */ /* 0x000fe80003800000 */
[----:B------:R-:W-:Y:S05]  /*08d0*/  @!P6 BRA `(.L_x_34272) ;  /* 0x00000000000ce947 */ /* 0x000fea0003800000 */
[----:B-----5:R-:W-:-:S04]  /*08e0*/  FMUL.FTZ R138, R131, UR6 ;  /* 0x00000006838a7c20 */ /* 0x020fc80008410000 */
[----:B------:R-:W-:-:S04]  /*08f0*/  FMUL.FTZ R135, R87, R138 ;  /* 0x0000008a57877220 */ /* 0x000fc80000410000 */
[----:B------:R-:W-:-:S07]  /*0900*/  @P0 FADD.FTZ R135, R127, R135 ;  /* 0x000000877f870221 */ /* 0x000fce0000010000 */
.L_x_34272:
[----:B------:R-:W-:Y:S05]  /*0910*/  BSYNC B0 ;  /* 0x0000000000007941 */ /* 0x000fea0003800000 */
.L_x_34271:
[----:B------:R0:W-:Y:S01]  /*0920*/  STG.E.128 desc[UR4][R136.64], R132 ;  /* 0x0000008488007986 */ /* 0x0001e2000c101d04 */
[----:B------:R-:W1:Y:S03]  /*0930*/  @P5 LDC.64 R138, c[0x0][0x220] ;  /* 0x00008800ff8a5b82 */ /* 0x000e660000000a00 */
[----:B------:R2:W0:Y:S01]  /*0940*/  @P0 LDG.E.128 R124, desc[UR4][R140.64] ;  /* 0x000000048c7c0981 */ /* 0x000422000c1e1d00 */
        /* <DEDUP_REMOVED lines=8> */
[C---:B------:R-:W-:Y:S02]  /*09d0*/  @!P6 ISETP.NE.AND.EX P3, PT, R179.reuse, RZ, PT, P3 ;  /* 0x000000ffb300e20c */ /* 0x040fe40003f65330 */
[----:B------:R-:W-:Y:S01]  /*09e0*/  @!P6 ISETP.NE.AND.EX P1, PT, R179, RZ, PT, P1 ;  /* 0x000000ffb300e20c */ /* 0x000fe20003f25310 */
[----:B-1----:R-:W-:-:S04]  /*09f0*/  @P5 IMAD.WIDE.U32 R138, R143, 0x10, R138 ;  /* 0x000000108f8a5825 */ /* 0x002fc800078e008a */
        /* <DEDUP_REMOVED lines=11> */
[----:B------:R-:W-:-:S04]  /*0ab0*/  FMUL.FTZ R136, R88, R143 ;  /* 0x0000008f58887220 */ /* 0x000fc80000410000 */
[----:B------:R-:W-:-:S07]  /*0ac0*/  @P0 FADD.FTZ R136, R124, R136 ;  /* 0x000000887c880221 */ /* 0x000fce0000010000 */
.L_x_34274:
[----:B------:R-:W-:Y:S05]  /*0ad0*/  BSYNC B0 ;  /* 0x0000000000007941 */ /* 0x000fea0003800000 */
.L_x_34273:
[----:B------:R-:W-:Y:S04]  /*0ae0*/  BSSY B0, `(.L_x_34275) ;  /* 0x0000005000007945 */ /* 0x000fe80003800000 */
[----:B------:R-:W-:Y:S05]  /*0af0*/  @!P6 BRA `(.L_x_34276) ;  /* 0x00000000000ce947 */ /* 0x000fea0003800000 */
[----:B-----5:R-:W-:-:S04]  /*0b00*/  FMUL.FTZ R142, R129, UR6 ;  /* 0x00000006818e7c20 */ /* 0x020fc80008410000 */
[----:B------:R-:W-:-:S04]  /*0b10*/  FMUL.FTZ R137, R89, R142 ;  /* 0x0000008e59897220 */ /* 0x000fc80000410000 */
[----:B------:R-:W-:-:S07]  /*0b20*/  @P0 FADD.FTZ R137, R125, R137 ;  /* 0x000000897d890221 */ /* 0x000fce0000010000 */
.L_x_34276:
[----:B------:R-:W-:Y:S05]  /*0b30*/  BSYNC B0 ;  /* 0x0000000000007941 */ /* 0x000fea0003800000 */
.L_x_34275:
[----:B------:R-:W-:Y:S04]  /*0b40*/  BSSY B0, `(.L_x_34277) ;  /* 0x0000005000007945 */ /* 0x000fe80003800000 */
[----:B------:R-:W-:Y:S05]  /*0b50*/  @!P6 BRA `(.L_x_34278) ;  /* 0x00000000000ce947 */ /* 0x000fea0003800000 */
[----:B-----5:R-:W-:-:S04]  /*0b60*/  FMUL.FTZ R143, R130, UR6 ;  /* 0x00000006828f7c20 */ /* 0x020fc80008410000 */
[----:B------:R-:W-:-:S04]  /*0b70*/  FMUL.FTZ R138, R90, R143 ;  /* 0x0000008f5a8a7220 */ /* 0x000fc80000410000 */
[----:B------:R-:W-:-:S07]  /*0b80*/  @P0 FADD.FTZ R138, R126, R138 ;  /* 0x0000008a7e8a0221 */ /* 0x000fce0000010000 */
.L_x_34278:
[----:B------:R-:W-:Y:S05]  /*0b90*/  BSYNC B0 ;  /* 0x0000000000007941 */ /* 0x000fea0003800000 */
.L_x_34277:
[----:B------:R-:W-:Y:S04]  /*0ba0*/  BSSY B0, `(.L_x_34279) ;  /* 0x0000005000007945 */ /* 0x000fe80003800000 */
[----:B------:R-:W-:Y:S05]  /*0bb0*/  @!P6 BRA `(.L_x_34280) ;  /* 0x00000000000ce947 */ /* 0x000fea0003800000 */
[----:B-----5:R-:W-:-:S04]  /*0bc0*/  FMUL.FTZ R142, R131, UR6 ;  /* 0x00000006838e7c20 */ /* 0x020fc80008410000 */
[----:B------:R-:W-:-:S04]  /*0bd0*/  FMUL.FTZ R139, R91, R142 ;  /* 0x0000008e5b8b7220 */ /* 0x000fc80000410000 */
[----:B------:R-:W-:-:S07]  /*0be0*/  @P0 FADD.FTZ R139, R127, R139 ;  /* 0x0000008b7f8b0221 */ /* 0x000fce0000010000 */
.L_x_34280:
[----:B------:R-:W-:Y:S05]  /*0bf0*/  BSYNC B0 ;  /* 0x0000000000007941 */ /* 0x000fea0003800000 */
.L_x_34279:
        /* <DEDUP_REMOVED lines=27> */
.L_x_34282:
[----:B------:R-:W-:Y:S05]  /*0db0*/  BSYNC B0 ;  /* 0x0000000000007941 */ /* 0x000fea0003800000 */
.L_x_34281:
[----:B------:R-:W-:Y:S04]  /*0dc0*/  BSSY B0, `(.L_x_34283) ;  /* 0x0000005000007945 */ /* 0x000fe80003800000 */
[----:B------:R-:W-:Y:S05]  /*0dd0*/  @!P6 BRA `(.L_x_34284) ;  /* 0x00000000000ce947 */ /* 0x000fea0003800000 */
[----:B-----5:R-:W-:-:S04]  /*0de0*/  FMUL.FTZ R146, R129, UR6 ;  /* 0x0000000681927c20 */ /* 0x020fc80008410000 */
[----:B------:R-:W-:-:S04]  /*0df0*/  FMUL.FTZ R141, R93, R146 ;  /* 0x000000925d8d7220 */ /* 0x000fc80000410000 */
[----:B------:R-:W-:-:S07]  /*0e00*/  @P0 FADD.FTZ R141, R125, R141 ;  /* 0x0000008d7d8d0221 */ /* 0x000fce0000010000 */
.L_x_34284:
[----:B------:R-:W-:Y:S05]  /*0e10*/  BSYNC B0 ;  /* 0x0000000000007941 */ /* 0x000fea0003800000 */
.L_x_34283:
[----:B------:R-:W-:Y:S04]  /*0e20*/  BSSY B0, `(.L_x_34285) ;  /* 0x0000005000007945 */ /* 0x000fe80003800000 */
[----:B------:R-:W-:Y:S05]  /*0e30*/  @!P6 BRA `(.L_x_34286) ;  /* 0x00000000000ce947 */ /* 0x000fea0003800000 */
[----:B-----5:R-:W-:-:S04]  /*0e40*/  FMUL.FTZ R147, R130, UR6 ;  /* 0x0000000682937c20 */ /* 0x020fc80008410000 */
[----:B------:R-:W-:-:S04]  /*0e50*/  FMUL.FTZ R142, R94, R147 ;  /* 0x000000935e8e7220 */ /* 0x000fc80000410000 */
[----:B------:R-:W-:-:S07]  /*0e60*/  @P0 FADD.FTZ R142, R126, R142 ;  /* 0x0000008e7e8e0221 */ /* 0x000fce0000010000 */
.L_x_34286:
[----:B------:R-:W-:Y:S05]  /*0e70*/  BSYNC B0 ;  /* 0x0000000000007941 */ /* 0x000fea0003800000 */
.L_x_34285:
[----:B------:R-:W-:Y:S04]  /*0e80*/  BSSY B0, `(.L_x_34287) ;  /* 0x0000005000007945 */ /* 0x000fe80003800000 */
[----:B------:R-:W-:Y:S05]  /*0e90*/  @!P6 BRA `(.L_x_34288) ;  /* 0x00000000000ce947 */ /* 0x000fea0003800000 */
[----:B-----5:R-:W-:-:S04]  /*0ea0*/  FMUL.FTZ R146, R131, UR6 ;  /* 0x0000000683927c20 */ /* 0x020fc80008410000 */
[----:B------:R-:W-:-:S04]  /*0eb0*/  FMUL.FTZ R143, R95, R146 ;  /* 0x000000925f8f7220 */ /* 0x000fc80000410000 */
[----:B------:R-:W-:-:S07]  /*0ec0*/  @P0 FADD.FTZ R143, R127, R143 ;  /* 0x0000008f7f8f0221 */ /* 0x000fce0000010000 */
.L_x_34288:
[----:B------:R-:W-:Y:S05]  /*0ed0*/  BSYNC B0 ;  /* 0x0000000000007941 */ /* 0x000fea0003800000 */
.L_x_34287:
        /* <DEDUP_REMOVED lines=27> */
.L_x_34290:
[----:B------:R-:W-:Y:S05]  /*1090*/  BSYNC B0 ;  /* 0x0000000000007941 */ /* 0x000fea0003800000 */
.L_x_34289:
[----:B------:R-:W-:Y:S04]  /*10a0*/  BSSY B0, `(.L_x_34291) ;  /* 0x0000005000007945 */ /* 0x000fe80003800000 */
[----:B------:R-:W-:Y:S05]  /*10b0*/  @!P6 BRA `(.L_x_34292) ;  /* 0x00000000000ce947 */ /* 0x000fea0003800000 */
[----:B-----5:R-:W-:-:S04]  /*10c0*/  FMUL.FTZ R150, R129, UR6 ;  /* 0x0000000681967c20 */ /* 0x020fc80008410000 */
[----:B------:R-:W-:-:S04]  /*10d0*/  FMUL.FTZ R145, R97, R150 ;  /* 0x0000009661917220 */ /* 0x000fc80000410000 */
[----:B------:R-:W-:-:S07]  /*10e0*/  @P0 FADD.FTZ R145, R125, R145 ;  /* 0x000000917d910221 */ /* 0x000fce0000010000 */
.L_x_34292:
[----:B------:R-:W-:Y:S05]  /*10f0*/  BSYNC B0 ;  /* 0x0000000000007941 */ /* 0x000fea0003800000 */
.L_x_34291:
[----:B------:R-:W-:Y:S04]  /*1100*/  BSSY B0, `(.L_x_34293) ;  /* 0x0000005000007945 */ /* 0x000fe80003800000 */
[----:B------:R-:W-:Y:S05]  /*1110*/  @!P6 BRA `(.L_x_34294) ;  /* 0x00000000000ce947 */ /* 0x000fea0003800000 */
[----:B-----5:R-:W-:-:S04]  /*1120*/  FMUL.FTZ R151, R130, UR6 ;  /* 0x0000000682977c20 */ /* 0x020fc80008410000 */
[----:B------:R-:W-:-:S04]  /*1130*/  FMUL.FTZ R146, R98, R151 ;  /* 0x0000009762927220 */ /* 0x000fc80000410000 */
[----:B------:R-:W-:-:S07]  /*1140*/  @P0 FADD.FTZ R146, R126, R146 ;  /* 0x000000927e920221 */ /* 0x000fce0000010000 */
.L_x_34294:
[----:B------:R-:W-:Y:S05]  /*1150*/  BSYNC B0 ;  /* 0x0000000000007941 */ /* 0x000fea0003800000 */
.L_x_34293:
[----:B------:R-:W-:Y:S04]  /*1160*/  BSSY B0, `(.L_x_34295) ;  /* 0x0000005000007945 */ /* 0x000fe80003800000 */
[----:B------:R-:W-:Y:S05]  /*1170*/  @!P6 BRA `(.L_x_34296) ;  /* 0x00000000000ce947 */ /* 0x000fea0003800000 */
[----:B-----5:R-:W-:-:S04]  /*1180*/  FMUL.FTZ R150, R131, UR6 ;  /* 0x0000000683967c20 */ /* 0x020fc80008410000 */
[----:B------:R-:W-:-:S04]  /*1190*/  FMUL.FTZ R147, R99, R150 ;  /* 0x0000009663937220 */ /* 0x000fc80000410000 */
[----:B------:R-:W-:-:S07]  /*11a0*/  @P0 FADD.FTZ R147, R127, R147 ;  /* 0x000000937f930221 */ /* 0x000fce0000010000 */
.L_x_34296:
[----:B------:R-:W-:Y:S05]  /*11b0*/  BSYNC B0 ;  /* 0x0000000000007941 */ /* 0x000fea0003800000 */
.L_x_34295:
        /* <DEDUP_REMOVED lines=27> */
.L_x_34298:
[----:B------:R-:W-:Y:S05]  /*1370*/  BSYNC B0 ;  /* 0x0000000000007941 */ /* 0x000fea0003800000 */
.L_x_34297:
[----:B------:R-:W-:Y:S04]  /*1380*/  BSSY B0, `(.L_x_34299) ;  /* 0x0000005000007945 */ /* 0x000fe80003800000 */
[----:B------:R-:W-:Y:S05]  /*1390*/  @!P6 BRA `(.L_x_34300) ;  /* 0x00000000000ce947 */ /* 0x000fea0003800000 */
[----:B-----5:R-:W-:-:S04]  /*13a0*/  FMUL.FTZ R154, R129, UR6 ;  /* 0x00000006819a7c20 */ /* 0x020fc80008410000 */
[----:B------:R-:W-:-:S04]  /*13b0*/  FMUL.FTZ R149, R101, R154 ;  /* 0x0000009a65957220 */ /* 0x000fc80000410000 */
[----:B------:R-:W-:-:S07]  /*13c0*/  @P0 FADD.FTZ R149, R125, R149 ;  /* 0x000000957d950221 */ /* 0x000fce0000010000 */
.L_x_34300:
[----:B------:R-:W-:Y:S05]  /*13d0*/  BSYNC B0 ;  /* 0x0000000000007941 */ /* 0x000fea0003800000 */
.L_x_34299:
[----:B------:R-:W-:Y:S04]  /*13e0*/  BSSY B0, `(.L_x_34301) ;  /* 0x0000005000007945 */ /* 0x000fe80003800000 */
[----:B------:R-:W-:Y:S05]  /*13f0*/  @!P6 BRA `(.L_x_34302) ;  /* 0x00000000000ce947 */ /* 0x000fea0003800000 */
[----:B-----5:R-:W-:-:S04]  /*1400*/  FMUL.FTZ R155, R130, UR6 ;  /* 0x00000006829b7c20 */ /* 0x020fc80008410000 */
[----:B------:R-:W-:-:S04]  /*1410*/  FMUL.FTZ R150, R102, R155 ;  /* 0x0000009b66967220 */ /* 0x000fc80000410000 */
[----:B------:R-:W-:-:S07]  /*1420*/  @P0 FADD.FTZ R150, R126, R150 ;  /* 0x000000967e960221 */ /* 0x000fce0000010000 */
.L_x_34302:
[----:B------:R-:W-:Y:S05]  /*1430*/  BSYNC B0 ;  /* 0x0000000000007941 */ /* 0x000fea0003800000 */
.L_x_34301:
[----:B------:R-:W-:Y:S04]  /*1440*/  BSSY B0, `(.L_x_34303) ;  /* 0x0000005000007945 */ /* 0x000fe80003800000 */
[----:B------:R-:W-:Y:S05]  /*1450*/  @!P6 BRA `(.L_x_34304) ;  /* 0x00000000000ce947 */ /* 0x000fea0003800000 */
[----:B-----5:R-:W-:-:S04]  /*1460*/  FMUL.FTZ R154, R131, UR6 ;  /* 0x00000006839a7c20 */ /* 0x020fc80008410000 */
[----:B------:R-:W-:-:S04]  /*1470*/  FMUL.FTZ R151, R103, R154 ;  /* 0x0000009a67977220 */ /* 0x000fc80000410000 */
[----:B------:R-:W-:-:S07]  /*1480*/  @P0 FADD.FTZ R151, R127, R151 ;  /* 0x000000977f970221 */ /* 0x000fce0000010000 */
.L_x_34304:
[----:B------:R-:W-:Y:S05]  /*1490*/  BSYNC B0 ;  /* 0x0000000000007941 */ /* 0x000fea0003800000 */
.L_x_34303:
        /* <DEDUP_REMOVED lines=27> */
.L_x_34306:
[----:B------:R-:W-:Y:S05]  /*1650*/  BSYNC B0 ;  /* 0x0000000000007941 */ /* 0x000fea0003800000 */
.L_x_34305:
[----:B------:R-:W-:Y:S04]  /*1660*/  BSSY B0, `(.L_x_34307) ;  /* 0x0000005000007945 */ /* 0x000fe80003800000 */
[----:B------:R-:W-:Y:S05]  /*1670*/  @!P6 BRA `(.L_x_34308) ;  /* 0x00000000000ce947 */ /* 0x000fea0003800000 */
[----:B-----5:R-:W-:-:S04]  /*1680*/  FMUL.FTZ R158, R129, UR6 ;  /* 0x00000006819e7c20 */ /* 0x020fc80008410000 */
[----:B------:R-:W-:-:S04]  /*1690*/  FMUL.FTZ R153, R105, R158 ;  /* 0x0000009e69997220 */ /* 0x000fc80000410000 */
[----:B------:R-:W-:-:S07]  /*16a0*/  @P0 FADD.FTZ R153, R125, R153 ;  /* 0x000000997d990221 */ /* 0x000fce0000010000 */
.L_x_34308:
[----:B------:R-:W-:Y:S05]  /*16b0*/  BSYNC B0 ;  /* 0x0000000000007941 */ /* 0x000fea0003800000 */
.L_x_34307:
[----:B------:R-:W-:Y:S04]  /*16c0*/  BSSY B0, `(.L_x_34309) ;  /* 0x0000005000007945 */ /* 0x000fe80003800000 */
[----:B------:R-:W-:Y:S05]  /*16d0*/  @!P6 BRA `(.L_x_34310) ;  /* 0x00000000000ce947 */ /* 0x000fea0003800000 */
[----:B-----5:R-:W-:-:S04]  /*16e0*/  FMUL.FTZ R159, R130, UR6 ;  /* 0x00000006829f7c20 */ /* 0x020fc80008410000 */
[----:B------:R-:W-:-:S04]  /*16f0*/  FMUL.FTZ R154, R106, R159 ;  /* 0x0000009f6a9a7220 */ /* 0x000fc80000410000 */
[----:B------:R-:W-:-:S07]  /*1700*/  @P0 FADD.FTZ R154, R126, R154 ;  /* 0x0000009a7e9a0221 */ /* 0x000fce0000010000 */
.L_x_34310:
[----:B------:R-:W-:Y:S05]  /*1710*/  BSYNC B0 ;  /* 0x0000000000007941 */ /* 0x000fea0003800000 */
.L_x_34309:
[----:B------:R-:W-:Y:S04]  /*1720*/  BSSY B0, `(.L_x_34311) ;  /* 0x0000005000007945 */ /* 0x000fe80003800000 */
[----:B------:R-:W-:Y:S05]  /*1730*/  @!P6 BRA `(.L_x_34312) ;  /* 0x00000000000ce947 */ /* 0x000fea0003800000 */
[----:B-----5:R-:W-:-:S04]  /*1740*/  FMUL.FTZ R158, R131, UR6 ;  /* 0x00000006839e7c20 */ /* 0x020fc80008410000 */
[----:B------:R-:W-:-:S04]  /*1750*/  FMUL.FTZ R155, R107, R158 ;  /* 0x0000009e6b9b7220 */ /* 0x000fc80000410000 */
[----:B------:R-:W-:-:S07]  /*1760*/  @P0 FADD.FTZ R155, R127, R155 ;  /* 0x0000009b7f9b0221 */ /* 0x000fce0000010000 */
.L_x_34312:
[----:B------:R-:W-:Y:S05]  /*1770*/  BSYNC B0 ;  /* 0x0000000000007941 */ /* 0x000fea0003800000 */
.L_x_34311:
        /* <DEDUP_REMOVED lines=27> */
.L_x_34314:
[----:B------:R-:W-:Y:S05]  /*1930*/  BSYNC B0 ;  /* 0x0000000000007941 */ /* 0x000fea0003800000 */
.L_x_34313:
[----:B------:R-:W-:Y:S04]  /*1940*/  BSSY B0, `(.L_x_34315) ;  /* 0x0000005000007945 */ /* 0x000fe80003800000 */
[----:B------:R-:W-:Y:S05]  /*1950*/  @!P6 BRA `(.L_x_34316) ;  /* 0x00000000000ce947 */ /* 0x000fea0003800000 */
[----:B-----5:R-:W-:-:S04]  /*1960*/  FMUL.FTZ R162, R129, UR6 ;  /* 0x0000000681a27c20 */ /* 0x020fc80008410000 */
[----:B------:R-:W-:-:S04]  /*1970*/  FMUL.FTZ R157, R109, R162 ;  /* 0x000000a26d9d7220 */ /* 0x000fc80000410000 */
[----:B------:R-:W-:-:S07]  /*1980*/  @P0 FADD.FTZ R157, R125, R157 ;  /* 0x0000009d7d9d0221 */ /* 0x000fce0000010000 */
.L_x_34316:
[----:B------:R-:W-:Y:S05]  /*1990*/  BSYNC B0 ;  /* 0x0000000000007941 */ /* 0x000fea0003800000 */
.L_x_34315:
[----:B------:R-:W-:Y:S04]  /*19a0*/  BSSY B0, `(.L_x_34317) ;  /* 0x0000005000007945 */ /* 0x000fe80003800000 */
[----:B------:R-:W-:Y:S05]  /*19b0*/  @!P6 BRA `(.L_x_34318) ;  /* 0x00000000000ce947 */ /* 0x000fea0003800000 */
[----:B-----5:R-:W-:-:S04]  /*19c0*/  FMUL.FTZ R163, R130, UR6 ;  /* 0x0000000682a37c20 */ /* 0x020fc80008410000 */
[----:B------:R-:W-:-:S04]  /*19d0*/  FMUL.FTZ R158, R110, R163 ;  /* 0x000000a36e9e7220 */ /* 0x000fc80000410000 */
[----:B------:R-:W-:-:S07]  /*19e0*/  @P0 FADD.FTZ R158, R126, R158 ;  /* 0x0000009e7e9e0221 */ /* 0x000fce0000010000 */
.L_x_34318:
[----:B------:R-:W-:Y:S05]  /*19f0*/  BSYNC B0 ;  /* 0x0000000000007941 */ /* 0x000fea0003800000 */
.L_x_34317:
[----:B------:R-:W-:Y:S04]  /*1a00*/  BSSY B0, `(.L_x_34319) ;  /* 0x0000005000007945 */ /* 0x000fe80003800000 */
[----:B------:R-:W-:Y:S05]  /*1a10*/  @!P6 BRA `(.L_x_34320) ;  /* 0x00000000000ce947 */ /* 0x000fea0003800000 */
[----:B-----5:R-:W-:-:S04]  /*1a20*/  FMUL.FTZ R162, R131, UR6 ;  /* 0x0000000683a27c20 */ /* 0x020fc80008410000 */
[----:B------:R-:W-:-:S04]  /*1a30*/  FMUL.FTZ R159, R111, R162 ;  /* 0x000000a26f9f7220 */ /* 0x000fc80000410000 */
[----:B------:R-:W-:-:S07]  /*1a40*/  @P0 FADD.FTZ R159, R127, R159 ;  /* 0x0000009f7f9f0221 */ /* 0x000fce0000010000 */
.L_x_34320:
[----:B------:R-:W-:Y:S05]  /*1a50*/  BSYNC B0 ;  /* 0x0000000000007941 */ /* 0x000fea0003800000 */
.L_x_34319:
        /* <DEDUP_REMOVED lines=27> */
.L_x_34322:
[----:B------:R-:W-:Y:S05]  /*1c10*/  BSYNC B0 ;  /* 0x0000000000007941 */ /* 0x000fea0003800000 */
.L_x_34321:
[----:B------:R-:W-:Y:S04]  /*1c20*/  BSSY B0, `(.L_x_34323) ;  /* 0x0000005000007945 */ /* 0x000fe80003800000 */
[----:B------:R-:W-:Y:S05]  /*1c30*/  @!P6 BRA `(.L_x_34324) ;  /* 0x00000000000ce947 */ /* 0x000fea0003800000 */
[----:B-----5:R-:W-:-:S04]  /*1c40*/  FMUL.FTZ R168, R129, UR6 ;  /* 0x0000000681a87c20 */ /* 0x020fc80008410000 */
[----:B------:R-:W-:-:S04]  /*1c50*/  FMUL.FTZ R161, R113, R168 ;  /* 0x000000a871a17220 */ /* 0x000fc80000410000 */
[----:B------:R-:W-:-:S07]  /*1c60*/  @P0 FADD.FTZ R161, R125, R161 ;  /* 0x000000a17da10221 */ /* 0x000fce0000010000 */
.L_x_34324:
[----:B------:R-:W-:Y:S05]  /*1c70*/  BSYNC B0 ;  /* 0x0000000000007941 */ /* 0x000fea0003800000 */
.L_x_34323:
[----:B------:R-:W-:Y:S04]  /*1c80*/  BSSY B0, `(.L_x_34325) ;  /* 0x0000005000007945 */ /* 0x000fe80003800000 */
[----:B------:R-:W-:Y:S05]  /*1c90*/  @!P6 BRA `(.L_x_34326) ;  /* 0x00000000000ce947 */ /* 0x000fea0003800000 */
[----:B-----5:R-:W-:-:S04]  /*1ca0*/  FMUL.FTZ R173, R130, UR6 ;  /* 0x0000000682ad7c20 */ /* 0x020fc80008410000 */
[----:B------:R-:W-:-:S04]  /*1cb0*/  FMUL.FTZ R162, R114, R173 ;  /* 0x000000ad72a27220 */ /* 0x000fc80000410000 */
[----:B------:R-:W-:-:S07]  /*1cc0*/  @P0 FADD.FTZ R162, R126, R162 ;  /* 0x000000a27ea20221 */ /* 0x000fce0000010000 */
.L_x_34326:
[----:B------:R-:W-:Y:S05]  /*1cd0*/  BSYNC B0 ;  /* 0x0000000000007941 */ /* 0x000fea0003800000 */
.L_x_34325:
[----:B------:R-:W-:Y:S04]  /*1ce0*/  BSSY B0, `(.L_x_34327) ;  /* 0x0000005000007945 */ /* 0x000fe80003800000 */
[----:B------:R-:W-:Y:S05]  /*1cf0*/  @!P6 BRA `(.L_x_34328) ;  /* 0x00000000000ce947 */ /* 0x000fea0003800000 */
[----:B-----5:R-:W-:-:S04]  /*1d00*/  FMUL.FTZ R168, R131, UR6 ;  /* 0x0000000683a87c20 */ /* 0x020fc80008410000 */
[----:B------:R-:W-:-:S04]  /*1d10*/  FMUL.FTZ R163, R115, R168 ;  /* 0x000000a873a37220 */ /* 0x000fc80000410000 */
[----:B------:R-:W-:-:S07]  /*1d20*/  @P0 FADD.FTZ R163, R127, R163 ;  /* 0x000000a37fa30221 */ /* 0x000fce0000010000 */
.L_x_34328:
[----:B------:R-:W-:Y:S05]  /*1d30*/  BSYNC B0 ;  /* 0x0000000000007941 */ /* 0x000fea0003800000 */
.L_x_34327:
[----:B------:R0:W-:Y:S01]  /*1d40*/  STG.E.128 desc[UR4][R170.64], R160 ;  /* 0x000000a0aa007986 */ /* 0x0001e2000c101d04 */
[----:B------:R-:W1:Y:S03]  /*1d50*/  @P5 LDC.64 R174, c[0x0][0x220] ;  /* 0x00008800ffae5b82 */ /* 0x000e660000000a00 */
[----:B------:R-:W2:Y:S01]  /*1d60*/  @P0 LDG.E.128 R124, desc[UR4][R176.64] ;  /* 0x00000004b07c0981 */ /* 0x000ea2000c1e1d00 */
[----:B------:R-:W-:-:S04]  /*1d70*/  @P5 IADD3 R173, R0, 0x100, RZ ;  /* 0x0000010000ad5810 */ /* 0x000fc80007ffe0ff */
[----:B------:R-:W0:Y:S01]  /*1d80*/  @P0 LDC.64 R180, c[0x0][0x230] ;  /* 0x00008c00ffb40b82 */ /* 0x000e220000000a00 */
[----:B------:R-:W-:-:S04]  /*1d90*/  @!P6 ISETP.NE.U32.AND P1, PT, R178, RZ, PT ;  /* 0x000000ffb200e20c */ /* 0x000fc80003f25070 */
[----:B------:R-:W-:Y:S02]  /*1da0*/  @!P6 ISETP.NE.AND.EX P2, PT, R179, RZ, PT, P1 ;  /* 0x000000ffb300e20c */ /* 0x000fe40003f45310 */
[C---:B------:R-:W-:Y:S02]  /*1db0*/  @!P6 ISETP.NE.U32.AND P3, PT, R178.reuse, RZ, PT ;  /* 0x000000ffb200e20c */ /* 0x040fe40003f65070 */
[----:B------:R-:W-:Y:S02]  /*1dc0*/  @!P6 ISETP.NE.U32.AND P1, PT, R178, RZ, PT ;  /* 0x000000ffb200e20c */ /* 0x000fe40003f25070 */
[----:B------:R-:W-:Y:S01]  /*1dd0*/  IADD3 R185, R169, 0x120, RZ ;  /* 0x00000120a9b97810 */ /* 0x000fe20007ffe0ff */
[----:B-1----:R-:W-:Y:S01]  /*1de0*/  @P5 IMAD.WIDE.U32 R174, R173, 0x10, R174 ;  /* 0x00000010adae5825 */ /* 0x002fe200078e00ae */
[C---:B------:R-:W-:Y:S01]  /*1df0*/  @!P6 ISETP.NE.AND.EX P3, PT, R179.reuse, RZ, PT, P3 ;  /* 0x000000ffb300e20c */ /* 0x040fe20003f65330 */
[----:B------:R-:W-:Y:S01]  /*1e00*/  BSSY B0, `(.L_x_34329) ;  /* 0x000000f000007945 */ /* 0x000fe20003800000 */
[----:B------:R-:W-:Y:S01]  /*1e10*/  @!P6 ISETP.NE.AND.EX P1, PT, R179, RZ, PT, P1 ;  /* 0x000000ffb300e20c */ /* 0x000fe20003f25310 */
[----:B------:R-:W-:Y:S01]  /*1e20*/  IMAD.WIDE.U32 R168, R183, 0x10, R166 ;  /* 0x00000010b7a87825 */ /* 0x000fe200078e00a6 */
[----:B-----5:R1:W5:Y:S03]  /*1e30*/  @P5 LDG.E.128 R128, desc[UR4][R174.64] ;  /* 0x00000004ae805981 */ /* 0x020366000c1e1d00 */
[----:B0-----:R-:W-:Y:S01]  /*1e40*/  @P0 IMAD.WIDE.U32 R170, R185, 0x10, R180 ;  /* 0x00000010b9aa0825 */ /* 0x001fe200078e00b4 */
[----:B--2---:R-:W-:-:S02]  /*1e50*/  @!P6 FSEL R173, R125, RZ, P2 ;  /* 0x000000ff7dade208 */ /* 0x004fc40001000000 */
[----:B------:R-:W-:Y:S02]  /*1e60*/  @!P6 ISETP.NE.U32.AND P2, PT, R178, RZ, PT ;  /* 0x000000ffb200e20c */ /* 0x000fe40003f45070 */
[----:B-1----:R-:W-:Y:S02]  /*1e70*/  @!P6 FSEL R174, R126, RZ, P1 ;  /* 0x000000ff7eaee208 */ /* 0x002fe40000800000 */
[----:B------:R-:W-:Y:S02]  /*1e80*/  @!P6 ISETP.NE.AND.EX P2, PT, R179, RZ, PT, P2 ;  /* 0x000000ffb300e20c */ /* 0x000fe40003f45320 */
[----:B------:R-:W-:Y:S02]  /*1e90*/  @!P6 FSEL R172, R124, RZ, P3 ;  /* 0x000000ff7cace208 */ /* 0x000fe40001800000 */
[----:B------:R-:W-:Y:S01]  /*1ea0*/  @!P6 FSEL R175, R127, RZ, P2 ;  /* 0x000000ff7fafe208 */ /* 0x000fe20001000000 */
[----:B------:R-:W-:Y:S08]  /*1eb0*/  @!P6 BRA `(.L_x_34330) ;  /* 0x00000000000ce947 */ /* 0x000ff00003800000 */
[----:B-----5:R-:W-:-:S04]  /*1ec0*/  FMUL.FTZ R177, R128, UR6 ;  /* 0x0000000680b17c20 */ /* 0x020fc80008410000 */
[----:B------:R-:W-:-:S04]  /*1ed0*/  FMUL.FTZ R172, R116, R177 ;  /* 0x000000b174ac7220 */ /* 0x000fc80000410000 */
[----:B------:R-:W-:-:S07]  /*1ee0*/  @P0 FADD.FTZ R172, R124, R172 ;  /* 0x000000ac7cac0221 */ /* 0x000fce0000010000 */
.L_x_34330:
[----:B------:R-:W-:Y:S05]  /*1ef0*/  BSYNC B0 ;  /* 0x0000000000007941 */ /* 0x000fea0003800000 */
.L_x_34329:
[----:B------:R-:W-:Y:S04]  /*1f00*/  BSSY B0, `(.L_x_34331) ;  /* 0x0000005000007945 */ /* 0x000fe80003800000 */
[----:B------:R-:W-:Y:S05]  /*1f10*/  @!P6 BRA `(.L_x_34332) ;  /* 0x00000000000ce947 */ /* 0x000fea0003800000 */
[----:B-----5:R-:W-:-:S04]  /*1f20*/  FMUL.FTZ R176, R129, UR6 ;  /* 0x0000000681b07c20 */ /* 0x020fc80008410000 */
[----:B------:R-:W-:-:S04]  /*1f30*/  FMUL.FTZ R173, R117, R176 ;  /* 0x000000b075ad7220 */ /* 0x000fc80000410000 */
[----:B------:R-:W-:-:S07]  /*1f40*/  @P0 FADD.FTZ R173, R125, R173 ;  /* 0x000000ad7dad0221 */ /* 0x000fce0000010000 */
.L_x_34332:
[----:B------:R-:W-:Y:S05]  /*1f50*/  BSYNC B0 ;  /* 0x0000000000007941 */ /* 0x000fea0003800000 */
.L_x_34331:
[----:B------:R-:W-:Y:S04]  /*1f60*/  BSSY B0, `(.L_x_34333) ;  /* 0x0000005000007945 */ /* 0x000fe80003800000 */
[----:B------:R-:W-:Y:S05]  /*1f70*/  @!P6 BRA `(.L_x_34334) ;  /* 0x00000000000ce947 */ /* 0x000fea0003800000 */
[----:B-----5:R-:W-:-:S04]  /*1f80*/  FMUL.FTZ R177, R130, UR6 ;  /* 0x0000000682b17c20 */ /* 0x020fc80008410000 */
[----:B------:R-:W-:-:S04]  /*1f90*/  FMUL.FTZ R174, R118, R177 ;  /* 0x000000b176ae7220 */ /* 0x000fc80000410000 */
[----:B------:R-:W-:-:S07]  /*1fa0*/  @P0 FADD.FTZ R174, R126, R174 ;  /* 0x000000ae7eae0221 */ /* 0x000fce0000010000 */
.L_x_34334:
[----:B------:R-:W-:Y:S05]  /*1fb0*/  BSYNC B0 ;  /* 0x0000000000007941 */ /* 0x000fea0003800000 */
.L_x_34333:
[----:B------:R-:W-:Y:S04]  /*1fc0*/  BSSY B0, `(.L_x_34335) ;  /* 0x0000005000007945 */ /* 0x000fe80003800000 */
[----:B------:R-:W-:Y:S05]  /*1fd0*/  @!P6 BRA `(.L_x_34336) ;  /* 0x00000000000ce947 */ /* 0x000fea0003800000 */
[----:B-----5:R-:W-:-:S04]  /*1fe0*/  FMUL.FTZ R176, R131, UR6 ;  /* 0x0000000683b07c20 */ /* 0x020fc80008410000 */
[----:B------:R-:W-:-:S04]  /*1ff0*/  FMUL.FTZ R175, R119, R176 ;  /* 0x000000b077af7220 */ /* 0x000fc80000410000 */
[----:B------:R-:W-:-:S07]  /*2000*/  @P0 FADD.FTZ R175, R127, R175 ;  /* 0x000000af7faf0221 */ /* 0x000fce0000010000 */
.L_x_34336:
[----:B------:R-:W-:Y:S05]  /*2010*/  BSYNC B0 ;  /* 0x0000000000007941 */ /* 0x000fea0003800000 */
.L_x_34335:
[----:B------:R0:W-:Y:S01]  /*2020*/  STG.E.128 desc[UR4][R168.64], R172 ;  /* 0x000000aca8007986 */ /* 0x0001e2000c101d04 */
[----:B------:R-:W1:Y:S03]  /*2030*/  @P5 LDC.64 R176, c[0x0][0x220] ;  /* 0x00008800ffb05b82 */ /* 0x000e660000000a00 */
[----:B------:R-:W0:Y:S01]  /*2040*/  @P0 LDG.E.128 R124, desc[UR4][R170.64] ;  /* 0x00000004aa7c0981 */ /* 0x000e22000c1e1d00 */
        /* <DEDUP_REMOVED lines=12> */
[----:B0-----:R-:W-:Y:S02]  /*2110*/  @!P6 FSEL R169, R125, RZ, P1 ;  /* 0x000000ff7da9e208 */ /* 0x001fe40000800000 */
[----:B------:R-:W-:Y:S02]  /*2120*/  @!P6 FSEL R170, R126, RZ, P2 ;  /* 0x000000ff7eaae208 */ /* 0x000fe40001000000 */
[----:B------:R-:W-:-:S02]  /*2130*/  @!P6 FSEL R171, R127, RZ, P5 ;  /* 0x000000ff7fabe208 */ /* 0x000fc40002800000 */
[----:B------:R-:W-:Y:S01]  /*2140*/  @!P6 FSEL R168, R124, RZ, P3 ;  /* 0x000000ff7ca8e208 */ /* 0x000fe20001800000 */
[----:B-1----:R-:W-:Y:S06]  /*2150*/  @!P6 BRA `(.L_x_34338) ;  /* 0x00000000000ce947 */ /* 0x002fec0003800000 */
[----:B-----5:R-:W-:-:S04]  /*2160*/  FMUL.FTZ R177, R128, UR6 ;  /* 0x0000000680b17c20 */ /* 0x020fc80008410000 */
[----:B------:R-:W-:-:S04]  /*2170*/  FMUL.FTZ R168, R120, R177 ;  /* 0x000000b178a87220 */ /* 0x000fc80000410000 */
[----:B------:R-:W-:-:S07]  /*2180*/  @P0 FADD.FTZ R168, R124, R168 ;  /* 0x000000a87ca80221 */ /* 0x000fce0000010000 */
.L_x_34338:
[----:B------:R-:W-:Y:S05]  /*2190*/  BSYNC B0 ;  /* 0x0000000000007941 */ /* 0x000fea0003800000 */
.L_x_34337:
[----:B------:R-:W-:Y:S04]  /*21a0*/  BSSY B0, `(.L_x_34339) ;  /* 0x0000005000007945 */ /* 0x000fe80003800000 */
[----:B------:R-:W-:Y:S05]  /*21b0*/  @!P6 BRA `(.L_x_34340) ;  /* 0x00000000000ce947 */ /* 0x000fea0003800000 */
[----:B-----5:R-:W-:-:S04]  /*21c0*/  FMUL.FTZ R0, R129, UR6 ;  /* 0x0000000681007c20 */ /* 0x020fc80008410000 */
[----:B------:R-:W-:-:S04]  /*21d0*/  FMUL.FTZ R169, R121, R0 ;  /* 0x0000000079a97220 */ /* 0x000fc80000410000 */
[----:B------:R-:W-:-:S07]  /*21e0*/  @P0 FADD.FTZ R169, R125, R169 ;  /* 0x000000a97da90221 */ /* 0x000fce0000010000 */
.L_x_34340:
[----:B------:R-:W-:Y:S05]  /*21f0*/  BSYNC B0 ;  /* 0x0000000000007941 */ /* 0x000fea0003800000 */
.L_x_34339:
[----:B------:R-:W-:Y:S04]  /*2200*/  BSSY B0, `(.L_x_34341) ;  /* 0x0000005000007945 */ /* 0x000fe80003800000 */
[----:B------:R-:W-:Y:S05]  /*2210*/  @!P6 BRA `(.L_x_34342) ;  /* 0x00000000000ce947 */ /* 0x000fea0003800000 */
[----:B-----5:R-:W-:-:S04]  /*2220*/  FMUL.FTZ R177, R130, UR6 ;  /* 0x0000000682b17c20 */ /* 0x020fc80008410000 */
[----:B------:R-:W-:-:S04]  /*2230*/  FMUL.FTZ R170, R122, R177 ;  /* 0x000000b17aaa7220 */ /* 0x000fc80000410000 */
[----:B------:R-:W-:-:S07]  /*2240*/  @P0 FADD.FTZ R170, R126, R170 ;  /* 0x000000aa7eaa0221 */ /* 0x000fce0000010000 */
.L_x_34342:
[----:B------:R-:W-:Y:S05]  /*2250*/  BSYNC B0 ;  /* 0x0000000000007941 */ /* 0x000fea0003800000 */
.L_x_34341:
[----:B------:R-:W-:Y:S04]  /*2260*/  BSSY B0, `(.L_x_34343) ;  /* 0x0000005000007945 */ /* 0x000fe80003800000 */
[----:B------:R-:W-:Y:S05]  /*2270*/  @!P6 BRA `(.L_x_34344) ;  /* 0x00000000000ce947 */ /* 0x000fea0003800000 */
[----:B-----5:R-:W-:-:S04]  /*2280*/  FMUL.FTZ R0, R131, UR6 ;  /* 0x0000000683007c20 */ /* 0x020fc80008410000 */
[----:B------:R-:W-:-:S04]  /*2290*/  FMUL.FTZ R171, R123, R0 ;  /* 0x000000007bab7220 */ /* 0x000fc80000410000 */
[----:B------:R-:W-:-:S07]  /*22a0*/  @P0 FADD.FTZ R171, R127, R171 ;  /* 0x000000ab7fab0221 */ /* 0x000fce0000010000 */
.L_x_34344:
[----:B------:R-:W-:Y:S05]  /*22b0*/  BSYNC B0 ;  /* 0x0000000000007941 */ /* 0x000fea0003800000 */
.L_x_34343:
        /* <DEDUP_REMOVED lines=36> */
[----:B------:R-:W-:-:S03]  /*2500*/  SHF.R.S32.HI R166, RZ, 0x1f, R3 ;  /* 0x0000001fffa67819 */ /* 0x000fc60000011403 */
[----:B------:R-:W-:Y:S01]  /*2510*/  FADD.FTZ R179, R0, R173 ;  /* 0x000000ad00b37221 */ /* 0x000fe20000010000 */
[----:B------:R0:W-:Y:S03]  /*2520*/  STG.E.128 desc[UR4][R176.64], R168 ;  /* 0x000000a8b0007986 */ /* 0x0001e6000c101d04 */
        /* <DEDUP_REMOVED lines=108> */
.L_x_34360:
        /* <DEDUP_REMOVED lines=32> */
[C---:B------:R-:W-:Y:S01]  /*2df0*/  FMUL.FTZ R177, R0.reuse, R177 ;  /* 0x000000b100b17220 */ /* 0x040fe20000410000 */
[C---:B------:R-:W-:Y:S01]  /*2e00*/  FMUL.FTZ R132, R0.reuse, R133 ;  /* 0x0000008500847220 */ /* 0x040fe20000410000 */
[----:B------:R-:W-:Y:S01]  /*2e10*/  LEA.HI.SX32 R165, R165, R2, 0x1e ;  /* 0x00000002a5a57211 */ /* 0x000fe200078ff2ff */
        /* <DEDUP_REMOVED lines=39> */
[----:B-1----:R-:W-:-:S04]  /*3090*/  IMAD.WIDE.U32 R138, R165, 0x10, R136 ;  /* 0x00000010a58a7825 */ /* 0x002fc800078e0088 */
[----:B------:R-:W-:Y:S01]  /*30a0*/  FADD.FTZ R167, -R167, R171 ;  /* 0x000000aba7a77221 */ /* 0x000fe20000010100 */
[C---:B------:R-:W-:Y:S01]  /*30b0*/  FMUL.FTZ R170, R0.reuse, R153 ;  /* 0x0000009900aa7220 */ /* 0x040fe20000410000 */
[C---:B------:R-:W-:Y:S01]  /*30c0*/  FMUL.FTZ R152, R0.reuse, R145 ;  /* 0x0000009100987220 */ /* 0x040fe20000410000 */
[C---:B------:R-:W-:Y:S01]  /*30d0*/  FMUL.FTZ R172, R0.reuse, R155 ;  /* 0x0000009b00ac7220 */ /* 0x040fe20000410000 */
[C---:B------:R-:W-:Y:S01]  /*30e0*/  IADD3 R153, R165.reuse, 0x20, RZ ;  /* 0x00000020a5997810 */ /* 0x040fe20007ffe0ff */
        /* <DEDUP_REMOVED lines=29> */
[C---:B------:R-:W-:Y:S01]  /*32c0*/  IADD3 R155, R165.reuse, 0x40, RZ ;  /* 0x00000040a59b7810 */ /* 0x040fe20007ffe0ff */
[----:B------:R-:W-:Y:S01]  /*32d0*/  FMUL.FTZ R0, R0, R167 ;  /* 0x000000a700007220 */ /* 0x000fe20000410000 */
[----:B------:R0:W-:Y:S01]  /*32e0*/  STG.E.128 desc[UR4][R138.64], R148 ;  /* 0x000000948a007986 */ /* 0x0001e2000c101d04 */
        /* <DEDUP_REMOVED lines=8> */
[C---:B------:R-:W-:Y:S01]  /*3370*/  IADD3 R167, R165.reuse, 0x100, RZ ;  /* 0x00000100a5a77810 */ /* 0x040fe20007ffe0ff */
[----:B------:R-:W-:Y:S01]  /*3380*/  FFMA.FTZ R132, R48, R181, R8 ;  /* 0x000000b530847223 */ /* 0x000fe20000010008 */
[----:B------:R-:W-:Y:S01]  /*3390*/  IADD3 R169, R165, 0x120, RZ ;  /* 0x00000120a5a97810 */ /* 0x000fe20007ffe0ff */
[----:B------:R-:W-:Y:S01]  /*33a0*/  FFMA.FTZ R147, R59, R154, R19 ;  /* 0x0000009a3b937223 */ /* 0x000fe20000010013 */
[----:B------:R-:W-:-:S04]  /*33b0*/  IMAD.WIDE.U32 R152, R153, 0x10, R136 ;  /* 0x0000001099987825 */ /* 0x000fc800078e0088 */
[----:B------:R-:W-:Y:S01]  /*33c0*/  FFMA.FTZ R143, R55, R146, R15 ;  /* 0x00000092378f7223 */ /* 0x000fe2000001000f */
[----:B------:R-:W-:Y:S01]  /*33d0*/  FFMA.FTZ R142, R54, R189, R14 ;  /* 0x000000bd368e7223 */ /* 0x000fe2000001000e */
[----:B------:R-:W-:Y:S01]  /*33e0*/  FFMA.FTZ R141, R53, R144, R13 ;  /* 0x00000090358d7223 */ /* 0x000fe2000001000d */
[----:B------:R-:W-:Y:S01]  /*33f0*/  FFMA.FTZ R140, R52, R187, R12 ;  /* 0x000000bb348c7223 */ /* 0x000fe2000001000c */
[----:B0-----:R-:W-:Y:S01]  /*3400*/  IADD3 R139, R165, 0xe0, RZ ;  /* 0x000000e0a58b7810 */ /* 0x001fe20007ffe0ff */
        /* <DEDUP_REMOVED lines=23> */
[----:B------:R-:W-:-:S04]  /*3580*/  IMAD.WIDE.U32 R168, R169, 0x10, R136 ;  /* 0x00000010a9a87825 */ /* 0x000fc800078e0088 */
[----:B------:R-:W-:Y:S01]  /*3590*/  FFMA.FTZ R137, R65, R170, R25 ;  /* 0x000000aa41897223 */ /* 0x000fe20000010019 */
[----:B------:R-:W-:Y:S01]  /*35a0*/  FFMA.FTZ R136, R64, R199, R24 ;  /* 0x000000c740887223 */ /* 0x000fe20000010018 */
        /* <DEDUP_REMOVED lines=17> */
.L_x_34347:
[----:B------:R-:W-:Y:S05]  /*36c0*/  BSYNC B0 ;  /* 0x0000000000007941 */ /* 0x000fea0003800000 */
.L_x_34346:
[----:B---3--:R-:W1:Y:S02]  /*36d0*/  LDC.64 R132, c[0x0][0x210] ;  /* 0x00008400ff847b82 */ /* 0x008e640000000a00 */
[----:B-1----:R-:W-:-:S04]  /*36e0*/  LEA R3, R132, R3, 0x2 ;  /* 0x0000000384037211 */ /* 0x002fc800078e10ff */
[----:B------:R-:W-:-:S13]  /*36f0*/  ISETP.GE.AND P0, PT, R3, R133, PT ;  /* 0x000000850300720c */ /* 0x000fda0003f06270 */
[----:B------:R-:W-:Y:S05]  /*3700*/  @!P0 BRA `(.L_x_34348) ;  /* 0xffffffcc00708947 */ /* 0x000fea000383ffff */
[----:B------:R-:W-:Y:S05]  /*3710*/  EXIT ;  /* 0x000000000000794d */ /* 0x000fea0003800000 */
.L_x_34345:
        /* <DEDUP_REMOVED lines=8> */
.L_x_34350:
[----:B------:R-:W-:Y:S05]  /*37a0*/  BSYNC B0 ;  /* 0x0000000000007941 */ /* 0x000fea0003800000 */
.L_x_34349:
        /* <DEDUP_REMOVED lines=9> */
.L_x_34351:
[----:B------:R-:W-:Y:S01]  /*3840*/  HFMA2.MMA R184, -RZ, RZ, 0, 2.384185791015625e-07 ;  /* 0x00000004ffb87435 */ /* 0x000fe200000001ff */
[----:B------:R-:W-:-:S05]  /*3850*/  MOV R176, R181 ;  /* 0x000000b500b07202 */ /* 0x000fca0000000f00 */
[----:B------:R-:W-:-:S05]  /*3860*/  FADD.FTZ R178, R177, R176 ;  /* 0x000000b0b1b27221 */ /* 0x000fca0000010000 */
[----:B------:R-:W-:-:S07]  /*3870*/  MOV R183, R178 ;  /* 0x000000b200b77202 */ /* 0x000fce0000000f00 */
[----:B------:R-:W-:Y:S05]  /*3880*/  WARPSYNC.COLLECTIVE R182, `(.L_x_34352) ;  /* 0x00000000b6087348 */ /* 0x000fea0003c00000 */
[----:B------:R0:W1:Y:S02]  /*3890*/  SHFL.BFLY P1, R181, R183, R184, R185 ;  /* 0x0c0000b8b7b57389 */ /* 0x00006400000200b9 */
[----:B01----:R-:W-:Y:S01]  /*38a0*/  ENDCOLLECTIVE ;  /* 0x000000000000791b */ /* 0x003fe20003800000 */
.L_x_34352:
[----:B------:R-:W-:Y:S01]  /*38b0*/  HFMA2.MMA R184, -RZ, RZ, 0, 4.76837158203125e-07 ;  /* 0x00000008ffb87435 */ /* 0x000fe200000001ff */
[----:B------:R-:W-:-:S05]  /*38c0*/  MOV R167, R181 ;  /* 0x000000b500a77202 */ /* 0x000fca0000000f00 */
[----:B------:R-:W-:-:S05]  /*38d0*/  FADD.FTZ R179, R178, R167 ;  /* 0x000000a7b2b37221 */ /* 0x000fca0000010000 */
[----:B------:R-:W-:-:S07]  /*38e0*/  MOV R183, R179 ;  /* 0x000000b300b77202 */ /* 0x000fce0000000f00 */
[----:B------:R-:W-:Y:S05]  /*38f0*/  WARPSYNC.COLLECTIVE R182, `(.L_x_34353) ;  /* 0x00000000b6087348 */ /* 0x000fea0003c00000 */
[----:B------:R0:W1:Y:S02]  /*3900*/  SHFL.BFLY P1, R181, R183, R184, R185 ;  /* 0x0c0000b8b7b57389 */ /* 0x00006400000200b9 */
[----:B01----:R-:W-:Y:S01]  /*3910*/  ENDCOLLECTIVE ;  /* 0x000000000000791b */ /* 0x003fe20003800000 */
.L_x_34353:
        /* <DEDUP_REMOVED lines=8> */
.L_x_34354:
        /* <DEDUP_REMOVED lines=88> */
.L_x_34355:
[----:B------:R-:W-:Y:S01]  /*3f20*/  HFMA2.MMA R184, -RZ, RZ, 0, 1.1920928955078125e-07 ;  /* 0x00000002ffb87435 */ /* 0x000fe200000001ff */
[----:B------:R-:W-:-:S05]  /*3f30*/  MOV R177, R181 ;  /* 0x000000b500b17202 */ /* 0x000fca0000000f00 */
[----:B------:R-:W-:-:S05]  /*3f40*/  FADD.FTZ R177, R0, R177 ;  /* 0x000000b100b17221 */ /* 0x000fca0000010000 */
[----:B------:R-:W-:-:S07]  /*3f50*/  MOV R183, R177 ;  /* 0x000000b100b77202 */ /* 0x000fce0000000f00 */
[----:B------:R-:W-:Y:S05]  /*3f60*/  WARPSYNC.COLLECTIVE R182, `(.L_x_34356) ;  /* 0x00000000b6087348 */ /* 0x000fea0003c00000 */
[----:B------:R0:W1:Y:S02]  /*3f70*/  SHFL.BFLY P1, R181, R183, R184, R185 ;  /* 0x0c0000b8b7b57389 */ /* 0x00006400000200b9 */
[----:B01----:R-:W-:Y:S01]  /*3f80*/  ENDCOLLECTIVE ;  /* 0x000000000000791b */ /* 0x003fe20003800000 */
.L_x_34356:
[----:B------:R-:W-:Y:S01]  /*3f90*/  HFMA2.MMA R184, -RZ, RZ, 0, 2.384185791015625e-07 ;  /* 0x00000004ffb87435 */ /* 0x000fe200000001ff */
[----:B------:R-:W-:-:S05]  /*3fa0*/  MOV R178, R181 ;  /* 0x000000b500b27202 */ /* 0x000fca0000000f00 */
[----:B------:R-:W-:-:S05]  /*3fb0*/  FADD.FTZ R178, R177, R178 ;  /* 0x000000b2b1b27221 */ /* 0x000fca0000010000 */
[----:B------:R-:W-:-:S07]  /*3fc0*/  MOV R183, R178 ;  /* 0x000000b200b77202 */ /* 0x000fce0000000f00 */
[----:B------:R-:W-:Y:S05]  /*3fd0*/  WARPSYNC.COLLECTIVE R182, `(.L_x_34357) ;  /* 0x00000000b6087348 */ /* 0x000fea0003c00000 */
[----:B------:R0:W1:Y:S02]  /*3fe0*/  SHFL.BFLY P1, R181, R183, R184, R185 ;  /* 0x0c0000b8b7b57389 */ /* 0x00006400000200b9 */
[----:B01----:R-:W-:Y:S01]  /*3ff0*/  ENDCOLLECTIVE ;  /* 0x000000000000791b */ /* 0x003fe20003800000 */
.L_x_34357:
[----:B------:R-:W-:Y:S01]  /*4000*/  HFMA2.MMA R184, -RZ, RZ, 0, 4.76837158203125e-07 ;  /* 0x00000008ffb87435 */ /* 0x000fe200000001ff */
[----:B------:R-:W-:-:S05]  /*4010*/  MOV R179, R181 ;  /* 0x000000b500b37202 */ /* 0x000fca0000000f00 */
[----:B------:R-:W-:-:S05]  /*4020*/  FADD.FTZ R179, R178, R179 ;  /* 0x000000b3b2b37221 */ /* 0x000fca0000010000 */
[----:B------:R-:W-:-:S07]  /*4030*/  MOV R183, R179 ;  /* 0x000000b300b77202 */ /* 0x000fce0000000f00 */
[----:B------:R-:W-:Y:S05]  /*4040*/  WARPSYNC.COLLECTIVE R182, `(.L_x_34358) ;  /* 0x00000000b6087348 */ /* 0x000fea0003c00000 */
[----:B------:R0:W1:Y:S02]  /*4050*/  SHFL.BFLY P1, R181, R183, R184, R185 ;  /* 0x0c0000b8b7b57389 */ /* 0x00006400000200b9 */
[----:B01----:R-:W-:Y:S01]  /*4060*/  ENDCOLLECTIVE ;  /* 0x000000000000791b */ /* 0x003fe20003800000 */
.L_x_34358:
[----:B------:R-:W-:Y:S01]  /*4070*/  HFMA2.MMA R184, -RZ, RZ, 0, 9.5367431640625e-07 ;  /* 0x00000010ffb87435 */ /* 0x000fe200000001ff */
[----:B------:R-:W-:-:S05]  /*4080*/  MOV R180, R181 ;  /* 0x000000b500b47202 */ /* 0x000fca0000000f00 */
[----:B------:R-:W-:-:S05]  /*4090*/  FADD.FTZ R180, R179, R180 ;  /* 0x000000b4b3b47221 */ /* 0x000fca0000010000 */
[----:B------:R-:W-:-:S07]  /*40a0*/  MOV R183, R180 ;  /* 0x000000b400b77202 */ /* 0x000fce0000000f00 */
[----:B------:R-:W-:Y:S05]  /*40b0*/  WARPSYNC.COLLECTIVE R182, `(.L_x_34359) ;  /* 0x00000000b6087348 */ /* 0x000fea0003c00000 */
[----:B------:R0:W1:Y:S02]  /*40c0*/  SHFL.BFLY P1, R181, R183, R184, R185 ;  /* 0x0c0000b8b7b57389 */ /* 0x00006400000200b9 */
[----:B01----:R-:W-:Y:S01]  /*40d0*/  ENDCOLLECTIVE ;  /* 0x000000000000791b */ /* 0x003fe20003800000 */
.L_x_34359:
[----:B------:R-:W-:Y:S05]  /*40e0*/  BRA `(.L_x_34360) ;  /* 0xffffffe800c07947 */ /* 0x000fea000383ffff */
.L_x_34361:
        /* <DEDUP_REMOVED lines=9> */
.L_x_37517:


//--------------------- .text._ZN10layer_norm13ln_fwd_kernelINS_13Kernel_traitsIfffffjLj1280ELj1ELj4ELj1ELj16ENS_18Kernel_traits_baseILj1280EfffffjLj128EEEEELb1ELb0ELb0ELb0EEEvNS_9FwdParamsE --------------------------
	.section	.text._ZN10layer_norm13ln_fwd_kernelINS_13Kernel_traitsIfffffjLj1280ELj1ELj4ELj1ELj16ENS_18Kernel_traits_baseILj1280EfffffjLj128EEEEELb1ELb0ELb0ELb0EEEvNS_9FwdParamsE,"ax",@progbits
	.align	128
        .global         _ZN10layer_norm13ln_fwd_kernelINS_13Kernel_traitsIfffffjLj1280ELj1ELj4ELj1ELj16ENS_18Kernel_traits_baseILj1280EfffffjLj128EEEEELb1ELb0ELb0ELb0EEEvNS_9FwdParamsE
        .type           _ZN10layer_norm13ln_fwd_kernelINS_13Kernel_traitsIfffffjLj1280ELj1ELj4ELj1ELj16ENS_18Kernel_traits_baseILj1280EfffffjLj128EEEEELb1ELb0ELb0ELb0EEEvNS_9FwdParamsE,@function
        .size           _ZN10layer_norm13ln_fwd_kernelINS_13Kernel_traitsIfffffjLj1280ELj1ELj4ELj1ELj16ENS_18Kernel_traits_baseILj1280EfffffjLj128EEEEELb1ELb0ELb0ELb0EEEvNS_9FwdParamsE,(.L_x_37518 - _ZN10layer_norm13ln_fwd_kernelINS_13Kernel_traitsIfffffjLj1280ELj1ELj4ELj1ELj16ENS_18Kernel_traits_baseILj1280EfffffjLj128EEEEELb1ELb0ELb0ELb0EEEvNS_9FwdParamsE)
        .other          _ZN10layer_norm13ln_fwd_kernelINS_13Kernel_traitsIfffffjLj1280ELj1ELj4ELj1ELj16ENS_18Kernel_traits_baseILj1280EfffffjLj128EEEEELb1ELb0ELb0ELb0EEEvNS_9FwdParamsE,@"STO_CUDA_ENTRY STV_DEFAULT"
_ZN10layer_norm13ln_fwd_kernelINS_13Kernel_traitsIfffffjLj1280ELj1ELj4ELj1ELj16ENS_18Kernel_traits_baseILj1280EfffffjLj128EEEEELb1ELb0ELb0ELb0EEEvNS_9FwdParamsE:
.text._ZN10layer_norm13ln_fwd_kernelINS_13Kernel_traitsIfffffjLj1280ELj1ELj4ELj1ELj16ENS_18Kernel_traits_baseILj1280EfffffjLj128EEEEELb1ELb0ELb0ELb0EEEvNS_9FwdParamsE:
[----:B------:R-:W-:Y:S08]  /*0000*/  LDC R1, c[0x0][0x28] ;  /* 0x00000a00ff017b82 */ /* 0x000ff00000000800 */
[----:B------:R-:W0:Y:S01]  /*0010*/  LDC R6, c[0x0][0x2e8] ;  /* 0x0000ba00ff067b82 */ /* 0x000e220000000800 */
[----:B------:R-:W-:Y:S01]  /*0020*/  ULDC.U8 UR4, c[0x0][0x2f4] ;  /* 0x0000bd0000047ab9 */ /* 0x000fe20000000000 */
[----:B------:R-:W-:Y:S01]  /*0030*/  ULDC.64 UR6, c[0x0][0x208] ;  /* 0x0000820000067ab9 */ /* 0x000fe20000000a00 */
[----:B------:R-:W-:Y:S01]  /*0040*/  ISETP.NE.AND P0, PT, RZ, UR4, PT ;  /* 0x00000004ff007c0c */ /* 0x000fe2000bf05270 */
[----:B------:R-:W-:-:S02]  /*0050*/  ULDC.64 UR4, c[0x0][0x2e0] ;  /* 0x0000b80000047ab9 */ /* 0x000fc40000000a00 */
[----:B------:R-:W-:Y:S02]  /*0060*/  IMAD.U32 R2, RZ, RZ, UR4 ;  /* 0x00000004ff027e24 */ /* 0x000fe4000f8e00ff */
[----:B------:R-:W0:Y:S01]  /*0070*/  LDC R7, c[0x0][0x2ec] ;  /* 0x0000bb00ff077b82 */ /* 0x000e220000000800 */
[----:B------:R-:W-:-:S07]  /*0080*/  IMAD.U32 R3, RZ, RZ, UR5 ;  /* 0x00000005ff037e24 */ /* 0x000fce000f8e00ff */
[----:B------:R-:W2:Y:S01]  /*0090*/  @P0 LDG.E.64 R2, desc[UR6][R2.64] ;  /* 0x0000000602020981 */ /* 0x000ea2000c1e1b00 */
[----:B------:R-:W1:Y:S01]  /*00a0*/  @P0 LDC R9, c[0x0][0x2f0] ;  /* 0x0000bc00ff090b82 */ /* 0x000e620000000800 */
[----:B------:R-:W3:Y:S01]  /*00b0*/  S2R R11, SR_TID.X ;  /* 0x00000000000b7919 */ /* 0x000ee20000002100 */
[----:B------:R-:W3:Y:S01]  /*00c0*/  S2R R8, SR_CTAID.X ;  /* 0x0000000000087919 */ /* 0x000ee20000002500 */
[----:B------:R-:W-:-:S05]  /*00d0*/  ULDC UR8, c[0x0][0x0] ;  /* 0x0000000000087ab9 */ /* 0x000fca0000000800 */
[----:B------:R-:W4:Y:S01]  /*00e0*/  LDC R18, c[0x0][0x218] ;  /* 0x00008600ff127b82 */ /* 0x000f220000000800 */
[----:B0-----:R-:W1:Y:S01]  /*00f0*/  @P0 LDG.E.64 R4, desc[UR6][R6.64] ;  /* 0x0000000606040981 */ /* 0x001e62000c1e1b00 */
[----:B------:R-:W-:Y:S01]  /*0100*/  BSSY B0, `(.L_x_34362) ;  /* 0x000004e000007945 */ /* 0x000fe20003800000 */
[----:B---3--:R-:W-:Y:S01]  /*0110*/  IMAD R10, R8, UR8, R11 ;  /* 0x00000008080a7c24 */ /* 0x008fe2000f8e020b */
[----:B--2---:R-:W-:Y:S02]  /*0120*/  @P0 R2UR UR4, R2 ;  /* 0x00000000020402ca */ /* 0x004fe400000e0000 */
[----:B------:R-:W-:-:S11]  /*0130*/  @P0 R2UR UR5, R3 ;  /* 0x00000000030502ca */ /* 0x000fd600000e0000 */
[----:B------:R-:W-:Y:S02]  /*0140*/  UIADD3 UR15, UR4, -0x61c88647, URZ ;  /* 0x9e3779b9040f7890 */ /* 0x000fe4000fffe03f */
[----:B------:R-:W-:Y:S01]  /*0150*/  UIADD3 UR16, UR5, -0x4498517b, URZ ;  /* 0xbb67ae8505107890 */ /* 0x000fe2000fffe03f */
[----:B-1----:R-:W-:Y:S01]  /*0160*/  @P0 IADD3 R6, P1, R4, R9, RZ ;  /* 0x0000000904060210 */ /* 0x002fe20007f3e0ff */
[----:B------:R-:W-:Y:S02]  /*0170*/  UIADD3 UR17, UR4, 0x3c6ef372, URZ ;  /* 0x3c6ef37204117890 */ /* 0x000fe4000fffe03f */
[----:B------:R-:W-:Y:S01]  /*0180*/  UIADD3 UR18, UR5, 0x76cf5d0a, URZ ;  /* 0x76cf5d0a05127890 */ /* 0x000fe2000fffe03f */
[----:B------:R-:W-:Y:S01]  /*0190*/  @P0 IADD3.X R7, RZ, R5, RZ, P1, !PT ;  /* 0x00000005ff070210 */ /* 0x000fe20000ffe4ff */
[----:B------:R-:W-:Y:S01]  /*01a0*/  IMAD.WIDE.U32 R4, R10, -0x326172a9, RZ ;  /* 0xcd9e8d570a047825 */ /* 0x000fe200078e00ff */
[----:B------:R-:W-:Y:S02]  /*01b0*/  UIADD3 UR20, UR5, 0x32370b8f, URZ ;  /* 0x32370b8f05147890 */ /* 0x000fe4000fffe03f */
[--C-:B------:R-:W-:Y:S01]  /*01c0*/  SHF.R.U32.HI R0, RZ, 0x2, R7.reuse ;  /* 0x00000002ff007819 */ /* 0x100fe20000011607 */
[----:B------:R-:W-:Y:S01]  /*01d0*/  UIADD3 UR19, UR4, -0x255992d5, URZ ;  /* 0xdaa66d2b04137890 */ /* 0x000fe2000fffe03f */
[----:B------:R-:W-:Y:S01]  /*01e0*/  SHF.R.U64 R9, R6, 0x2, R7 ;  /* 0x0000000206097819 */ /* 0x000fe20000001207 */
[----:B------:R-:W-:-:S02]  /*01f0*/  UIADD3 UR21, UR4, 0x78dde6e4, URZ ;  /* 0x78dde6e404157890 */ /* 0x000fc4000fffe03f */
[----:B------:R-:W-:Y:S01]  /*0200*/  LOP3.LUT R12, R5, UR4, R0, 0x96, !PT ;  /* 0x00000004050c7c12 */ /* 0x000fe2000f8e9600 */
[----:B------:R-:W-:Y:S01]  /*0210*/  UIADD3 UR22, UR5, -0x126145ec, URZ ;  /* 0xed9eba1405167890 */ /* 0x000fe2000fffe03f */
[----:B------:R-:W-:Y:S01]  /*0220*/  IMAD.WIDE.U32 R2, R9, -0x2daee0ad, RZ ;  /* 0xd2511f5309027825 */ /* 0x000fe200078e00ff */
[----:B------:R-:W-:Y:S02]  /*0230*/  UIADD3 UR24, UR5, -0x56f99767, URZ ;  /* 0xa906689905187890 */ /* 0x000fe4000fffe03f */
[----:B------:R-:W-:Y:S01]  /*0240*/  UIADD3 UR23, UR4, 0x1715609d, URZ ;  /* 0x1715609d04177890 */ /* 0x000fe2000fffe03f */
[----:B------:R-:W-:Y:S01]  /*0250*/  IMAD.WIDE.U32 R12, R12, -0x2daee0ad, RZ ;  /* 0xd2511f530c0c7825 */ /* 0x000fe200078e00ff */
[----:B------:R-:W-:Y:S01]  /*0260*/  LOP3.LUT R3, R3, UR5, RZ, 0x3c, !PT ;  /* 0x0000000503037c12 */ /* 0x000fe2000f8e3cff */
[----:B------:R-:W-:Y:S02]  /*0270*/  UIADD3 UR25, UR4, -0x4ab325aa, URZ ;  /* 0xb54cda5604197890 */ /* 0x000fe4000fffe03f */
[----:B------:R-:W-:Y:S01]  /*0280*/  UIADD3 UR26, UR5, 0x646e171e, URZ ;  /* 0x646e171e051a7890 */ /* 0x000fe2000fffe03f */
[----:B------:R-:W-:Y:S01]  /*0290*/  LOP3.LUT R14, R13, UR16, R2, 0x96, !PT ;  /* 0x000000100d0e7c12 */ /* 0x000fe2000f8e9602 */
[----:B------:R-:W-:Y:S01]  /*02a0*/  IMAD.WIDE.U32 R2, R3, -0x326172a9, RZ ;  /* 0xcd9e8d5703027825 */ /* 0x000fe200078e00ff */
[----:B------:R-:W-:-:S02]  /*02b0*/  UIADD3 UR27, UR4, 0x5384540f, URZ ;  /* 0x5384540f041b7890 */ /* 0x000fc4000fffe03f */
[----:B------:R-:W-:Y:S01]  /*02c0*/  UIADD3 UR28, UR5, 0x1fd5c5a3, URZ ;  /* 0x1fd5c5a3051c7890 */ /* 0x000fe2000fffe03f */
[----:B------:R-:W-:Y:S01]  /*02d0*/  IMAD.WIDE.U32 R14, R14, -0x326172a9, RZ ;  /* 0xcd9e8d570e0e7825 */ /* 0x000fe200078e00ff */
[----:B------:R-:W-:Y:S01]  /*02e0*/  LOP3.LUT R3, R3, UR15, R4, 0x96, !PT ;  /* 0x0000000f03037c12 */ /* 0x000fe2000f8e9604 */
        /* <DEDUP_REMOVED lines=14> */
[----:B------:R-:W-:Y:S02]  /*03d0*/  LEA.HI R2, R3, R18, RZ, 0x2 ;  /* 0x0000001203027211 */ /* 0x000fe400078f10ff */
[----:B------:R-:W-:Y:S01]  /*03e0*/  LOP3.LUT R3, R11, 0x1f, RZ, 0xc0, !PT ;  /* 0x0000001f0b037812 */ /* 0x000fe200078ec0ff */
[----:B------:R-:W-:Y:S01]  /*03f0*/  IMAD.WIDE.U32 R52, R52, -0x2daee0ad, RZ ;  /* 0xd2511f5334347825 */ /* 0x000fe200078e00ff */
[----:B------:R-:W-:-:S02]  /*0400*/  LOP3.LUT R4, R13, UR22, R4, 0x96, !PT ;  /* 0x000000160d047c12 */ /* 0x000fc4000f8e9604 */
[----:B------:R-:W-:Y:S02]  /*0410*/  LOP3.LUT R5, R3, 0x1f, RZ, 0x3c, !PT ;  /* 0x0000001f03057812 */ /* 0x000fe400078e3cff */
[----:B------:R-:W-:Y:S02]  /*0420*/  LOP3.LUT R60, R53, UR24, R12, 0x96, !PT ;  /* 0x00000018353c7c12 */ /* 0x000fe4000f8e960c */
[----:B------:R-:W-:Y:S01]  /*0430*/  LEA.HI.SX32 R2, R2, R5, 0x1e ;  /* 0x0000000502027211 */ /* 0x000fe200078ff2ff */
[----:B------:R-:W-:-:S03]  /*0440*/  IMAD.WIDE.U32 R4, R4, -0x326172a9, RZ ;  /* 0xcd9e8d5704047825 */ /* 0x000fc600078e00ff */
[----:B------:R-:W-:Y:S01]  /*0450*/  LOP3.LUT P0, RZ, R2, 0xffffffe0, RZ, 0xc0, !PT ;  /* 0xffffffe002ff7812 */ /* 0x000fe2000780c0ff */
[----:B------:R-:W-:Y:S01]  /*0460*/  IMAD.WIDE.U32 R60, R60, -0x326172a9, RZ ;  /* 0xcd9e8d573c3c7825 */ /* 0x000fe200078e00ff */
[C---:B------:R-:W-:Y:S02]  /*0470*/  ISETP.GE.U32.AND P6, PT, R2.reuse, 0x40, PT ;  /* 0x000000400200780c */ /* 0x040fe40003fc6070 */
[C---:B------:R-:W-:Y:S02]  /*0480*/  ISETP.GE.U32.AND P5, PT, R2.reuse, 0x60, PT ;  /* 0x000000600200780c */ /* 0x040fe40003fa6070 */
[C---:B------:R-:W-:Y:S02]  /*0490*/  ISETP.GE.U32.AND P4, PT, R2.reuse, 0x80, PT ;  /* 0x000000800200780c */ /* 0x040fe40003f86070 */
[----:B------:R-:W-:Y:S02]  /*04a0*/  ISETP.GE.U32.AND P3, PT, R2, 0xa0, PT ;  /* 0x000000a00200780c */ /* 0x000fe40003f66070 */
[----:B------:R-:W-:-:S02]  /*04b0*/  P2R R148, PR, RZ, 0x40 ;  /* 0x00000040ff947803 */ /* 0x000fc40000000000 */
[----:B------:R-:W-:Y:S02]  /*04c0*/  P2R R147, PR, RZ, 0x20 ;  /* 0x00000020ff937803 */ /* 0x000fe40000000000 */
[----:B------:R-:W-:Y:S02]  /*04d0*/  P2R R146, PR, RZ, 0x10 ;  /* 0x00000010ff927803 */ /* 0x000fe40000000000 */
[----:B------:R-:W-:Y:S02]  /*04e0*/  LOP3.LUT R54, R5, UR23, R16, 0x96, !PT ;  /* 0x0000001705367c12 */ /* 0x000fe4000f8e9610 */
        /* <DEDUP_REMOVED lines=15> */
.L_x_34363:
[----:B------:R-:W-:Y:S05]  /*05e0*/  BSYNC B0 ;  /* 0x0000000000007941 */ /* 0x000fea0003800000 */
.L_x_34362:
[----:B------:R-:W-:Y:S04]  /*05f0*/  BSSY B0, `(.L_x_34364) ;  /* 0x000000e000007945 */ /* 0x000fe80003800000 */
[----:B------:R-:W-:Y:S05]  /*0600*/  @!P6 BRA `(.L_x_34365) ;  /* 0x000000000030e947 */ /* 0x000fea0003800000 */
[----:B------:R-:W1:Y:S01]  /*0610*/  LDC.64 R20, c[0x0][0x260] ;  /* 0x00009800ff147b82 */ /* 0x000e620000000a00 */
[----:B------:R-:W-:Y:S01]  /*0620*/  ULDC.64 UR8, c[0x0][0x2c8] ;  /* 0x0000b20000087ab9 */ /* 0x000fe20000000a00 */
[----:B------:R-:W-:Y:S02]  /*0630*/  CS2R R22, SRZ ;  /* 0x0000000000167805 */ /* 0x000fe4000001ff00 */
[----:B------:R-:W-:-:S04]  /*0640*/  ISETP.NE.U32.AND P1, PT, RZ, UR8, PT ;  /* 0x00000008ff007c0c */ /* 0x000fc8000bf25070 */
[----:B------:R-:W-:-:S13]  /*0650*/  ISETP.NE.AND.EX P1, PT, RZ, UR9, PT, P1 ;  /* 0x00000009ff007c0c */ /* 0x000fda000bf25310 */
[C---:B0-----:R-:W-:Y:S01]  /*0660*/  @P1 LEA R4, P2, R3.reuse, UR8, 0x4 ;  /* 0x0000000803041c11 */ /* 0x041fe2000f8420ff */
[C---:B-1----:R-:W-:Y:S01]  /*0670*/  IMAD.WIDE.U32 R24, R3.reuse, 0x10, R20 ;  /* 0x0000001003187825 */ /* 0x042fe200078e0014 */
[----:B------:R-:W-:Y:S02]  /*0680*/  CS2R R20, SRZ ;  /* 0x0000000000147805 */ /* 0x000fe4000001ff00 */
[----:B------:R-:W-:-:S03]  /*0690*/  @P1 LEA.HI.X R5, R3, UR9, RZ, 0x4, P2 ;  /* 0x0000000903051c11 */ /* 0x000fc600090f24ff */
[----:B------:R-:W5:Y:S04]  /*06a0*/  LDG.E.128 R24, desc[UR6][R24.64] ;  /* 0x0000000618187981 */ /* 0x000f68000c1e1d00 */
[----:B------:R1:W5:Y:S01]  /*06b0*/  @P1 LDG.E.128 R20, desc[UR6][R4.64] ;  /* 0x0000000604141981 */ /* 0x000362000c1e1d00 */
[----:B------:R-:W-:-:S07]  /*06c0*/  VIADD R3, R3, 0x20 ;  /* 0x0000002003037836 */ /* 0x000fce0000000000 */
.L_x_34365:
[----:B------:R-:W-:Y:S05]  /*06d0*/  BSYNC B0 ;  /* 0x0000000000007941 */ /* 0x000fea0003800000 */
.L_x_34364:
[----:B------:R-:W-:Y:S04]  /*06e0*/  BSSY B0, `(.L_x_34366) ;  /* 0x000000e000007945 */ /* 0x000fe80003800000 */
[----:B------:R-:W-:Y:S05]  /*06f0*/  @!P5 BRA `(.L_x_34367) ;  /* 0x000000000030d947 */ /* 0x000fea0003800000 */
[----:B------:R-:W2:Y:S01]  /*0700*/  LDC.64 R28, c[0x0][0x260] ;  /* 0x00009800ff1c7b82 */ /* 0x000ea20000000a00 */
[----:B------:R-:W-:Y:S01]  /*0710*/  ULDC.64 UR8, c[0x0][0x2c8] ;  /* 0x0000b20000087ab9 */ /* 0x000fe20000000a00 */
[----:B------:R-:W-:Y:S02]  /*0720*/  CS2R R30, SRZ ;  /* 0x00000000001e7805 */ /* 0x000fe4000001ff00 */
[----:B------:R-:W-:-:S04]  /*0730*/  ISETP.NE.U32.AND P1, PT, RZ, UR8, PT ;  /* 0x00000008ff007c0c */ /* 0x000fc8000bf25070 */
[----:B------:R-:W-:-:S13]  /*0740*/  ISETP.NE.AND.EX P1, PT, RZ, UR9, PT, P1 ;  /* 0x00000009ff007c0c */ /* 0x000fda000bf25310 */
[C---:B01----:R-:W-:Y:S01]  /*0750*/  @P1 LEA R4, P2, R3.reuse, UR8, 0x4 ;  /* 0x0000000803041c11 */ /* 0x043fe2000f8420ff */
[C---:B--2---:R-:W-:Y:S01]  /*0760*/  IMAD.WIDE.U32 R32, R3.reuse, 0x10, R28 ;  /* 0x0000001003207825 */ /* 0x044fe200078e001c */
[----:B------:R-:W-:Y:S02]  /*0770*/  CS2R R28, SRZ ;  /* 0x00000000001c7805 */ /* 0x000fe4000001ff00 */
[----:B------:R-:W-:-:S03]  /*0780*/  @P1 LEA.HI.X R5, R3, UR9, RZ, 0x4, P2 ;  /* 0x0000000903051c11 */ /* 0x000fc600090f24ff */
[----:B------:R-:W5:Y:S04]  /*0790*/  LDG.E.128 R32, desc[UR6][R32.64] ;  /* 0x0000000620207981 */ /* 0x000f68000c1e1d00 */
[----:B------:R2:W5:Y:S01]  /*07a0*/  @P1 LDG.E.128 R28, desc[UR6][R4.64] ;  /* 0x00000006041c1981 */ /* 0x000562000c1e1d00 */
[----:B------:R-:W-:-:S07]  /*07b0*/  VIADD R3, R3, 0x20 ;  /* 0x0000002003037836 */ /* 0x000fce0000000000 */
.L_x_34367:
[----:B------:R-:W-:Y:S05]  /*07c0*/  BSYNC B0 ;  /* 0x0000000000007941 */ /* 0x000fea0003800000 */
.L_x_34366:
[----:B------:R-:W-:Y:S04]  /*07d0*/  BSSY B0, `(.L_x_34368) ;  /* 0x000000e000007945 */ /* 0x000fe80003800000 */
[----:B------:R-:W-:Y:S05]  /*07e0*/  @!P4 BRA `(.L_x_34369) ;  /* 0x000000000030c947 */ /* 0x000fea0003800000 */
[----:B------:R-:W3:Y:S01]  /*07f0*/  LDC.64 R36, c[0x0][0x260] ;  /* 0x00009800ff247b82 */ /* 0x000ee20000000a00 */
[----:B------:R-:W-:Y:S01]  /*0800*/  ULDC.64 UR8, c[0x0][0x2c8] ;  /* 0x0000b20000087ab9 */ /* 0x000fe20000000a00 */
[----:B------:R-:W-:Y:S02]  /*0810*/  CS2R R38, SRZ ;  /* 0x0000000000267805 */ /* 0x000fe4000001ff00 */
[----:B------:R-:W-:-:S04]  /*0820*/  ISETP.NE.U32.AND P1, PT, RZ, UR8, PT ;  /* 0x00000008ff007c0c */ /* 0x000fc8000bf25070 */
[----:B------:R-:W-:-:S13]  /*0830*/  ISETP.NE.AND.EX P1, PT, RZ, UR9, PT, P1 ;  /* 0x00000009ff007c0c */ /* 0x000fda000bf25310 */
[C---:B012---:R-:W-:Y:S01]  /*0840*/  @P1 LEA R4, P2, R3.reuse, UR8, 0x4 ;  /* 0x0000000803041c11 */ /* 0x047fe2000f8420ff */
[C---:B---3--:R-:W-:Y:S01]  /*0850*/  IMAD.WIDE.U32 R40, R3.reuse, 0x10, R36 ;  /* 0x0000001003287825 */ /* 0x048fe200078e0024 */
[----:B------:R-:W-:Y:S02]  /*0860*/  CS2R R36, SRZ ;  /* 0x0000000000247805 */ /* 0x000fe4000001ff00 */
[----:B------:R-:W-:-:S03]  /*0870*/  @P1 LEA.HI.X R5, R3, UR9, RZ, 0x4, P2 ;  /* 0x0000000903051c11 */ /* 0x000fc600090f24ff */
[----:B------:R-:W5:Y:S04]  /*0880*/  LDG.E.128 R40, desc[UR6][R40.64] ;  /* 0x0000000628287981 */ /* 0x000f68000c1e1d00 */
[----:B------:R3:W5:Y:S01]  /*0890*/  @P1 LDG.E.128 R36, desc[UR6][R4.64] ;  /* 0x0000000604241981 */ /* 0x000762000c1e1d00 */
[----:B------:R-:W-:-:S07]  /*08a0*/  IADD3 R3, R3, 0x20, RZ ;  /* 0x0000002003037810 */ /* 0x000fce0007ffe0ff */
.L_x_34369:
[----:B------:R-:W-:Y:S05]  /*08b0*/  BSYNC B0 ;  /* 0x0000000000007941 */ /* 0x000fea0003800000 */
.L_x_34368:
[----:B------:R-:W-:Y:S04]  /*08c0*/  BSSY B0, `(.L_x_34370) ;  /* 0x000000e000007945 */ /* 0x000fe80003800000 */
[----:B------:R-:W-:Y:S05]  /*08d0*/  @!P3 BRA `(.L_x_34371) ;  /* 0x000000000030b947 */ /* 0x000fea0003800000 */
[----:B------:R-:W4:Y:S01]  /*08e0*/  LDC.64 R44, c[0x0][0x260] ;  /* 0x00009800ff2c7b82 */ /* 0x000f220000000a00 */
[----:B------:R-:W-:Y:S01]  /*08f0*/  ULDC.64 UR8, c[0x0][0x2c8] ;  /* 0x0000b20000087ab9 */ /* 0x000fe20000000a00 */
[----:B------:R-:W-:Y:S02]  /*0900*/  CS2R R46, SRZ ;  /* 0x00000000002e7805 */ /* 0x000fe4000001ff00 */
[----:B------:R-:W-:-:S04]  /*0910*/  ISETP.NE.U32.AND P1, PT, RZ, UR8, PT ;  /* 0x00000008ff007c0c */ /* 0x000fc8000bf25070 */
[----:B------:R-:W-:-:S13]  /*0920*/  ISETP.NE.AND.EX P1, PT, RZ, UR9, PT, P1 ;  /* 0x00000009ff007c0c */ /* 0x000fda000bf25310 */
[C---:B0123--:R-:W-:Y:S01]  /*0930*/  @P1 LEA R4, P2, R3.reuse, UR8, 0x4 ;  /* 0x0000000803041c11 */ /* 0x04ffe2000f8420ff */
[C---:B----4-:R-:W-:Y:S01]  /*0940*/  IMAD.WIDE.U32 R48, R3.reuse, 0x10, R44 ;  /* 0x0000001003307825 */ /* 0x050fe200078e002c */
[----:B------:R-:W-:Y:S02]  /*0950*/  CS2R R44, SRZ ;  /* 0x00000000002c7805 */ /* 0x000fe4000001ff00 */
[----:B------:R-:W-:-:S03]  /*0960*/  @P1 LEA.HI.X R5, R3, UR9, RZ, 0x4, P2 ;  /* 0x0000000903051c11 */ /* 0x000fc600090f24ff */
[----:B------:R-:W5:Y:S04]  /*0970*/  LDG.E.128 R48, desc[UR6][R48.64] ;  /* 0x0000000630307981 */ /* 0x000f68000c1e1d00 */
[----:B------:R4:W5:Y:S01]  /*0980*/  @P1 LDG.E.128 R44, desc[UR6][R4.64] ;  /* 0x00000006042c1981 */ /* 0x000962000c1e1d00 */
[----:B------:R-:W-:-:S07]  /*0990*/  VIADD R3, R3, 0x20 ;  /* 0x0000002003037836 */ /* 0x000fce0000000000 */
.L_x_34371:
[----:B------:R-:W-:Y:S05]  /*09a0*/  BSYNC B0 ;  /* 0x0000000000007941 */ /* 0x000fea0003800000 */
.L_x_34370:
[----:B------:R-:W-:Y:S01]  /*09b0*/  ISETP.GE.U32.AND P1, PT, R2, 0xc0, PT ;  /* 0x000000c00200780c */ /* 0x000fe20003f26070 */
[----:B------:R-:W-:Y:S01]  /*09c0*/  IMAD.WIDE.U32 R54, R54, -0x2daee0ad, RZ ;  /* 0xd2511f5336367825 */ /* 0x000fe200078e00ff */
[----:B------:R-:W-:Y:S01]  /*09d0*/  UIADD3 UR32, UR5, -0x695add53, URZ ;  /* 0x96a522ad05207890 */ /* 0x000fe2000fffe03f */
[----:B------:R-:W-:Y:S01]  /*09e0*/  BSSY B0, `(.L_x_34372) ;  /* 0x0000013000007945 */ /* 0x000fe20003800000 */
[----:B------:R-:W-:Y:S01]  /*09f0*/  P2R R144, PR, RZ, 0x2 ;  /* 0x00000002ff907803 */ /* 0x000fe20000000000 */
[----:B01234-:R-:W-:Y:S01]  /*0a00*/  IMAD.WIDE.U32 R4, R7, -0x2daee0ad, RZ ;  /* 0xd2511f5307047825 */ /* 0x01ffe200078e00ff */
[----:B------:R-:W-:Y:S02]  /*0a10*/  LOP3.LUT R7, R55, UR26, R52, 0x96, !PT ;  /* 0x0000001a37077c12 */ /* 0x000fe4000f8e9634 */
[----:B------:R-:W-:Y:S02]  /*0a20*/  SHF.R.U32.HI R11, RZ, 0x5, R11 ;  /* 0x00000005ff0b7819 */ /* 0x000fe4000001160b */
[----:B------:R-:W-:-:S03]  /*0a30*/  LOP3.LUT R94, R5, UR28, R54, 0x96, !PT ;  /* 0x0000001c055e7c12 */ /* 0x000fc6000f8e9636 */
[----:B------:R-:W-:Y:S05]  /*0a40*/  @!P1 BRA `(.L_x_34373) ;  /* 0x0000000000309947 */ /* 0x000fea0003800000 */
[----:B------:R-:W0:Y:S01]  /*0a50*/  LDC.64 R52, c[0x0][0x260] ;  /* 0x00009800ff347b82 */ /* 0x000e220000000a00 */
[----:B------:R-:W-:Y:S01]  /*0a60*/  ULDC.64 UR8, c[0x0][0x2c8] ;  /* 0x0000b20000087ab9 */ /* 0x000fe20000000a00 */
[----:B------:R-:W-:Y:S02]  /*0a70*/  CS2R R54, SRZ ;  /* 0x0000000000367805 */ /* 0x000fe4000001ff00 */
[----:B------:R-:W-:-:S04]  /*0a80*/  ISETP.NE.U32.AND P1, PT, RZ, UR8, PT ;  /* 0x00000008ff007c0c */ /* 0x000fc8000bf25070 */
[----:B------:R-:W-:-:S13]  /*0a90*/  ISETP.NE.AND.EX P1, PT, RZ, UR9, PT, P1 ;  /* 0x00000009ff007c0c */ /* 0x000fda000bf25310 */
[C---:B------:R-:W-:Y:S01]  /*0aa0*/  @P1 LEA R62, P2, R3.reuse, UR8, 0x4 ;  /* 0x00000008033e1c11 */ /* 0x040fe2000f8420ff */
[C---:B0-----:R-:W-:Y:S01]  /*0ab0*/  IMAD.WIDE.U32 R56, R3.reuse, 0x10, R52 ;  /* 0x0000001003387825 */ /* 0x041fe200078e0034 */
[----:B------:R-:W-:Y:S02]  /*0ac0*/  CS2R R52, SRZ ;  /* 0x0000000000347805 */ /* 0x000fe4000001ff00 */
[----:B------:R-:W-:-:S03]  /*0ad0*/  @P1 LEA.HI.X R63, R3, UR9, RZ, 0x4, P2 ;  /* 0x00000009033f1c11 */ /* 0x000fc600090f24ff */
[----:B------:R-:W5:Y:S04]  /*0ae0*/  LDG.E.128 R56, desc[UR6][R56.64] ;  /* 0x0000000638387981 */ /* 0x000f68000c1e1d00 */
[----:B------:R0:W5:Y:S01]  /*0af0*/  @P1 LDG.E.128 R52, desc[UR6][R62.64] ;  /* 0x000000063e341981 */ /* 0x000162000c1e1d00 */
[----:B------:R-:W-:-:S07]  /*0b00*/  VIADD R3, R3, 0x20 ;  /* 0x0000002003037836 */ /* 0x000fce0000000000 */
.L_x_34373:
[----:B------:R-:W-:Y:S05]  /*0b10*/  BSYNC B0 ;  /* 0x0000000000007941 */ /* 0x000fea0003800000 */
.L_x_34372:
[----:B------:R-:W-:Y:S01]  /*0b20*/  ISETP.GE.U32.AND P1, PT, R2, 0xe0, PT ;  /* 0x000000e00200780c */ /* 0x000fe20003f26070 */
[----:B0-----:R-:W-:Y:S01]  /*0b30*/  IMAD.WIDE.U32 R62, R7, -0x326172a9, RZ ;  /* 0xcd9e8d57073e7825 */ /* 0x001fe200078e00ff */
[----:B------:R-:W-:Y:S01]  /*0b40*/  BSSY B0, `(.L_x_34374) ;  /* 0x0000013000007945 */ /* 0x000fe20003800000 */
[----:B------:R-:W-:Y:S02]  /*0b50*/  LEA R11, R8, R11, 0x2 ;  /* 0x0000000b080b7211 */ /* 0x000fe400078e10ff */
[----:B------:R-:W-:Y:S01]  /*0b60*/  IMAD.HI.U32 R7, R94, -0x326172a9, RZ ;  /* 0xcd9e8d575e077827 */ /* 0x000fe200078e00ff */
[----:B------:R-:W-:Y:S02]  /*0b70*/  P2R R143, PR, RZ, 0x2 ;  /* 0x00000002ff8f7803 */ /* 0x000fe40000000000 */
[----:B------:R-:W-:Y:S02]  /*0b80*/  LOP3.LUT R8, R63, UR27, R60, 0x96, !PT ;  /* 0x0000001b3f087c12 */ /* 0x000fe4000f8e963c */
[----:B------:R-:W-:-:S03]  /*0b90*/  LOP3.LUT R95, R7, UR29, R62, 0x96, !PT ;  /* 0x0000001d075f7c12 */ /* 0x000fc6000f8e963e */
        /* <DEDUP_REMOVED lines=12> */
[----:B------:R-:W-:-:S07]  /*0c60*/  VIADD R3, R3, 0x20 ;  /* 0x0000002003037836 */ /* 0x000fce0000000000 */
.L_x_34375:
[----:B------:R-:W-:Y:S05]  /*0c70*/  BSYNC B0 ;  /* 0x0000000000007941 */ /* 0x000fea0003800000 */
.L_x_34374:
        /* <DEDUP_REMOVED lines=14> */
[----:B------:R-:W5:Y:S01]  /*0d60*/  LDG.E.128 R72, desc[UR6][R72.64] ;  /* 0x0000000648487981 */ /* 0x000f62000c1e1d00 */
[----:B------:R-:W-:-:S07]  /*0d70*/  VIADD R3, R3, 0x20 ;  /* 0x0000002003037836 */ /* 0x000fce0000000000 */
.L_x_34377:
[----:B------:R-:W-:Y:S05]  /*0d80*/  BSYNC B0 ;  /* 0x0000000000007941 */ /* 0x000fea0003800000 */
.L_x_34376:
[----:B------:R-:W-:Y:S01]  /*0d90*/  ISETP.GE.U32.AND P1, PT, R2, 0x120, PT ;  /* 0x000001200200780c */ /* 0x000fe20003f26070 */
[----:B------:R-:W-:Y:S01]  /*0da0*/  BSSY B0, `(.L_x_34378) ;  /* 0x0000010000007945 */ /* 0x000fe20003800000 */
[----:B------:R-:W-:Y:S02]  /*0db0*/  IMAD.HI.U32 R7, R8, -0x2daee0ad, RZ ;  /* 0xd2511f5308077827 */ /* 0x000fe400078e00ff */
[----:B------:R-:W-:-:S09]  /*0dc0*/  P2R R141, PR, RZ, 0x2 ;  /* 0x00000002ff8d7803 */ /* 0x000fd20000000000 */
[----:B------:R-:W-:Y:S05]  /*0dd0*/  @!P1 BRA `(.L_x_34379) ;  /* 0x0000000000309947 */ /* 0x000fea0003800000 */
[----:B------:R-:W2:Y:S01]  /*0de0*/  LDC.64 R80, c[0x0][0x260] ;  /* 0x00009800ff507b82 */ /* 0x000ea20000000a00 */
[----:B------:R-:W-:Y:S01]  /*0df0*/  ULDC.64 UR8, c[0x0][0x2c8] ;  /* 0x0000b20000087ab9 */ /* 0x000fe20000000a00 */
[----:B------:R-:W-:Y:S02]  /*0e00*/  CS2R R78, SRZ ;  /* 0x00000000004e7805 */ /* 0x000fe4000001ff00 */
[----:B------:R-:W-:Y:S02]  /*0e10*/  ISETP.NE.U32.AND P1, PT, RZ, UR8, PT ;  /* 0x00000008ff007c0c */ /* 0x000fe4000bf25070 */
[----:B-1----:R-:W-:Y:S02]  /*0e20*/  CS2R R76, SRZ ;  /* 0x00000000004c7805 */ /* 0x002fe4000001ff00 */
[----:B------:R-:W-:-:S13]  /*0e30*/  ISETP.NE.AND.EX P1, PT, RZ, UR9, PT, P1 ;  /* 0x00000009ff007c0c */ /* 0x000fda000bf25310 */
[C---:B------:R-:W-:Y:S01]  /*0e40*/  @P1 LEA R84, P2, R3.reuse, UR8, 0x4 ;  /* 0x0000000803541c11 */ /* 0x040fe2000f8420ff */
[----:B--2---:R-:W-:-:S03]  /*0e50*/  IMAD.WIDE.U32 R80, R3, 0x10, R80 ;  /* 0x0000001003507825 */ /* 0x004fc600078e0050 */
[----:B------:R-:W-:-:S05]  /*0e60*/  @P1 LEA.HI.X R85, R3, UR9, RZ, 0x4, P2 ;  /* 0x0000000903551c11 */ /* 0x000fca00090f24ff */
[----:B------:R2:W5:Y:S04]  /*0e70*/  @P1 LDG.E.128 R76, desc[UR6][R84.64] ;  /* 0x00000006544c1981 */ /* 0x000568000c1e1d00 */
[----:B------:R-:W5:Y:S01]  /*0e80*/  LDG.E.128 R80, desc[UR6][R80.64] ;  /* 0x0000000650507981 */ /* 0x000f62000c1e1d00 */
[----:B------:R-:W-:-:S07]  /*0e90*/  IADD3 R3, R3, 0x20, RZ ;  /* 0x0000002003037810 */ /* 0x000fce0007ffe0ff */
.L_x_34379:
[----:B------:R-:W-:Y:S05]  /*0ea0*/  BSYNC B0 ;  /* 0x0000000000007941 */ /* 0x000fea0003800000 */
.L_x_34378:
[----:B------:R-:W-:Y:S01]  /*0eb0*/  ISETP.GE.U32.AND P1, PT, R2, 0x140, PT ;  /* 0x000001400200780c */ /* 0x000fe20003f26070 */
[----:B------:R-:W-:Y:S03]  /*0ec0*/  BSSY B0, `(.L_x_34380) ;  /* 0x000000e000007945 */ /* 0x000fe60003800000 */
[----:B------:R-:W-:-:S09]  /*0ed0*/  P2R R140, PR, RZ, 0x2 ;  /* 0x00000002ff8c7803 */ /* 0x000fd20000000000 */
[----:B------:R-:W-:Y:S05]  /*0ee0*/  @!P1 BRA `(.L_x_34381) ;  /* 0x00000000002c9947 */ /* 0x000fea0003800000 */
[----:B------:R-:W3:Y:S01]  /*0ef0*/  LDC.64 R88, c[0x0][0x260] ;  /* 0x00009800ff587b82 */ /* 0x000ee20000000a00 */
[----:B------:R-:W-:Y:S01]  /*0f00*/  ULDC.64 UR8, c[0x0][0x2c8] ;  /* 0x0000b20000087ab9 */ /* 0x000fe20000000a00 */
[----:B------:R-:W-:Y:S02]  /*0f10*/  CS2R R86, SRZ ;  /* 0x0000000000567805 */ /* 0x000fe4000001ff00 */
[----:B------:R-:W-:Y:S02]  /*0f20*/  ISETP.NE.U32.AND P1, PT, RZ, UR8, PT ;  /* 0x00000008ff007c0c */ /* 0x000fe4000bf25070 */
[----:B--2---:R-:W-:Y:S02]  /*0f30*/  CS2R R84, SRZ ;  /* 0x0000000000547805 */ /* 0x004fe4000001ff00 */
[----:B------:R-:W-:-:S13]  /*0f40*/  ISETP.NE.AND.EX P1, PT, RZ, UR9, PT, P1 ;  /* 0x00000009ff007c0c */ /* 0x000fda000bf25310 */
[C---:B------:R-:W-:Y:S01]  /*0f50*/  @P1 LEA R92, P2, R3.reuse, UR8, 0x4 ;  /* 0x00000008035c1c11 */ /* 0x040fe2000f8420ff */
[----:B---3--:R-:W-:-:S03]  /*0f60*/  IMAD.WIDE.U32 R88, R3, 0x10, R88 ;  /* 0x0000001003587825 */ /* 0x008fc600078e0058 */
[----:B------:R-:W-:-:S05]  /*0f70*/  @P1 LEA.HI.X R93, R3, UR9, RZ, 0x4, P2 ;  /* 0x00000009035d1c11 */ /* 0x000fca00090f24ff */
[----:B------:R3:W5:Y:S04]  /*0f80*/  @P1 LDG.E.128 R84, desc[UR6][R92.64] ;  /* 0x000000065c541981 */ /* 0x000768000c1e1d00 */
[----:B------:R-:W5:Y:S02]  /*0f90*/  LDG.E.128 R88, desc[UR6][R88.64] ;  /* 0x0000000658587981 */ /* 0x000f64000c1e1d00 */
.L_x_34381:
[----:B------:R-:W-:Y:S05]  /*0fa0*/  BSYNC B0 ;  /* 0x0000000000007941 */ /* 0x000fea0003800000 */
.L_x_34380:
[----:B------:R-:W-:Y:S01]  /*0fb0*/  ULDC UR8, c[0x0][0x214] ;  /* 0x0000850000087ab9 */ /* 0x000fe20000000800 */
[----:B------:R-:W-:Y:S02]  /*0fc0*/  LOP3.LUT R7, R7, UR30, R4, 0x96, !PT ;  /* 0x0000001e07077c12 */ /* 0x000fe4000f8e9604 */
[----:B------:R-:W-:-:S13]  /*0fd0*/  ISETP.GE.AND P1, PT, R11, UR8, PT ;  /* 0x000000080b007c0c */ /* 0x000fda000bf26270 */
[----:B------:R-:W-:Y:S05]  /*0fe0*/  @P1 EXIT ;  /* 0x000000000000194d */ /* 0x000fea0003800000 */
[----:B------:R-:W-:Y:S01]  /*0ff0*/  IMAD R4, R8, -0x2daee0ad, RZ ;  /* 0xd2511f5308047824 */ /* 0x000fe200078e02ff */
[----:B------:R-:W-:Y:S01]  /*1000*/  ULDC.64 UR8, c[0x0][0x270] ;  /* 0x00009c0000087ab9 */ /* 0x000fe20000000a00 */
[----:B------:R-:W-:Y:S01]  /*1010*/  IMAD.HI.U32 R5, R95, -0x2daee0ad, RZ ;  /* 0xd2511f535f057827 */ /* 0x000fe200078e00ff */
        /* <DEDUP_REMOVED lines=10> */
[----:B------:R-:W-:Y:S01]  /*10c0*/  IMAD R8, R95, -0x2daee0ad, RZ ;  /* 0xd2511f535f087824 */ /* 0x000fe200078e02ff */
[----:B------:R-:W-:Y:S01]  /*10d0*/  ULDC UR33, c[0x0][0x218] ;  /* 0x0000860000217ab9 */ /* 0x000fe20000000800 */
[----:B------:R-:W-:Y:S01]  /*10e0*/  IMAD.MOV.U32 R7, RZ, RZ, RZ ;  /* 0x000000ffff077224 */ /* 0x000fe200078e00ff */
[----:B------:R-:W-:Y:S01]  /*10f0*/  UISETP.NE.AND UP1, UPT, UR8, URZ, UPT ;  /* 0x0000003f0800728c */ /* 0x000fe2000bf25270 */
[----:B------:R-:W-:Y:S01]  /*1100*/  ULDC UR14, c[0x0][0x2d8] ;  /* 0x0000b600000e7ab9 */ /* 0x000fe20000000800 */
[----:B------:R-:W-:Y:S01]  /*1110*/  ULDC.64 UR10, c[0x0][0x238] ;  /* 0x00008e00000a7ab9 */ /* 0x000fe20000000a00 */
[----:B------:R-:W-:-:S08]  /*1120*/  ULDC.64 UR12, c[0x0][0x240] ;  /* 0x00009000000c7ab9 */ /* 0x000fd00000000a00 */
.L_x_34704:
[----:B------:R-:W-:Y:S01]  /*1130*/  PLOP3.LUT P1, PT, PT, PT, UP0, 0x80, 0x0 ;  /* 0x000000000000781c */ /* 0x000fe20003f2f008 */
[----:B------:R-:W-:Y:S01]  /*1140*/  IMAD.MOV.U32 R136, RZ, RZ, 0x4 ;  /* 0x00000004ff887424 */ /* 0x000fe200078e00ff */
[----:B------:R-:W-:Y:S01]  /*1150*/  @UP0 ULDC.64 UR8, c[0x0][0x270] ;  /* 0x00009c0000080ab9 */ /* 0x000fe20000000a00 */
[----:B------:R-:W-:-:S10]  /*1160*/  HFMA2.MMA R139, -RZ, RZ, 1.875, 0 ;  /* 0x3f800000ff8b7435 */ /* 0x000fd400000001ff */
[----:B------:R-:W-:Y:S01]  /*1170*/  @P1 IMAD.WIDE R136, R11, R136, UR8 ;  /* 0x000000080b881e25 */ /* 0x000fe2000f8e0288 */
[----:B------:R-:W-:-:S13]  /*1180*/  PLOP3.LUT P1, PT, PT, PT, UP0, 0x80, 0x0 ;  /* 0x000000000000781c */ /* 0x000fda0003f2f008 */
[----:B-----5:R4:W5:Y:S01]  /*1190*/  @P1 LDG.E R139, desc[UR6][R136.64] ;  /* 0x00000006888b1981 */ /* 0x020962000c1e1900 */
[----:B------:R-:W-:Y:S01]  /*11a0*/  IMAD R149, R11, UR33, RZ ;  /* 0x000000210b957c24 */ /* 0x000fe2000f8e02ff */
[----:B------:R-:W-:Y:S01]  /*11b0*/  BSSY B1, `(.L_x_34383) ;  /* 0x000016f000017945 */ /* 0x000fe20003800000 */
[----:B------:R-:W0:Y:S03]  /*11c0*/  S2R R138, SR_TID.X ;  /* 0x00000000008a7919 */ /* 0x000e260000002100 */
[----:B------:R-:W-:-:S04]  /*11d0*/  SHF.R.S32.HI R150, RZ, 0x1f, R149 ;  /* 0x0000001fff967819 */ /* 0x000fc80000011495 */
[----:B------:R-:W-:Y:S02]  /*11e0*/  LEA.HI R149, R150, R149, RZ, 0x2 ;  /* 0x0000009596957211 */ /* 0x000fe400078f10ff */
[----:B0-----:R-:W-:-:S04]  /*11f0*/  LOP3.LUT R138, R138, 0x1f, RZ, 0xc0, !PT ;  /* 0x0000001f8a8a7812 */ /* 0x001fc800078ec0ff */
[----:B------:R-:W-:-:S05]  /*1200*/  LEA.HI.SX32 R149, R149, R138, 0x1e ;  /* 0x0000008a95957211 */ /* 0x000fca00078ff2ff */
[----:B------:R-:W-:Y:S01]  /*1210*/  IMAD.MOV.U32 R150, RZ, RZ, R149 ;  /* 0x000000ffff967224 */ /* 0x000fe200078e0095 */
[----:B----4-:R-:W-:Y:S06]  /*1220*/  @!P0 BRA `(.L_x_34384) ;  /* 0x00000014009c8947 */ /* 0x010fec0003800000 */
        /* <DEDUP_REMOVED lines=8> */
[----:B---3--:R0:W5:Y:S01]  /*12b0*/  @P1 LDG.E.128 R92, desc[UR6][R150.64] ;  /* 0x00000006965c1981 */ /* 0x008162000c1e1d00 */
        /* <DEDUP_REMOVED lines=12> */
.L_x_34386:
[----:B------:R-:W-:-:S07]  /*1380*/  MOV R156, R6 ;  /* 0x00000006009c7202 */ /* 0x000fce0000000f00 */
.L_x_34387:
[----:B------:R-:W-:Y:S05]  /*1390*/  BSYNC B2 ;  /* 0x0000000000027941 */ /* 0x000fea0003800000 */
.L_x_34385:
        /* <DEDUP_REMOVED lines=16> */
.L_x_34391:
[----:B------:R-:W-:Y:S05]  /*14a0*/  BSYNC B3 ;  /* 0x0000000000037941 */ /* 0x000fea0003800000 */
.L_x_34390:
        /* <DEDUP_REMOVED lines=44> */
.L_x_34389:
[----:B------:R-:W-:Y:S05]  /*1770*/  BSYNC B2 ;  /* 0x0000000000027941 */ /* 0x000fea0003800000 */
.L_x_34388:
[----:B------:R-:W0:Y:S01]  /*1780*/  LDC R154, c[0x0][0x298] ;  /* 0x0000a600ff9a7b82 */ /* 0x000e220000000800 */
[----:B------:R-:W-:Y:S01]  /*1790*/  I2FP.F32.U32 R5, R156 ;  /* 0x0000009c00057245 */ /* 0x000fe20000201000 */
[----:B------:R-:W-:Y:S01]  /*17a0*/  IMAD.MOV.U32 R156, RZ, RZ, 0x2f800000 ;  /* 0x2f800000ff9c7424 */ /* 0x000fe200078e00ff */
[----:B------:R-:W-:Y:S01]  /*17b0*/  ISETP.NE.U32.AND P1, PT, R136, RZ, PT ;  /* 0x000000ff8800720c */ /* 0x000fe20003f25070 */
[----:B-----5:R-:W-:Y:S01]  /*17c0*/  FMUL.FTZ R151, R96, R139 ;  /* 0x0000008b60977220 */ /* 0x020fe20000410000 */
[C---:B------:R-:W-:Y:S01]  /*17d0*/  ISETP.NE.AND P3, PT, R152.reuse, 0x1, PT ;  /* 0x000000019800780c */ /* 0x040fe20003f65270 */
[----:B------:R-:W-:Y:S01]  /*17e0*/  FFMA.FTZ R96, R5, R156, 1.1641532182693481445e-10 ;  /* 0x2f00000005607423 */ /* 0x000fe2000001009c */
[----:B------:R-:W-:Y:S01]  /*17f0*/  ISETP.NE.AND.EX P1, PT, R137, RZ, PT, P1 ;  /* 0x000000ff8900720c */ /* 0x000fe20003f25310 */
[----:B------:R-:W3:Y:S01]  /*1800*/  LDC R155, c[0x0][0x294] ;  /* 0x0000a500ff9b7b82 */ /* 0x000ee20000000800 */
[----:B------:R-:W-:Y:S01]  /*1810*/  BSSY B2, `(.L_x_34392) ;  /* 0x0000010000027945 */ /* 0x000fe20003800000 */
[----:B------:R-:W-:Y:S01]  /*1820*/  IADD3 R137, R152, 0x1, RZ ;  /* 0x0000000198897810 */ /* 0x000fe20007ffe0ff */
[----:B0-----:R-:W-:Y:S01]  /*1830*/  FMUL.FTZ R151, R151, R154 ;  /* 0x0000009a97977220 */ /* 0x001fe20000410000 */
[----:B---3--:R-:W-:-:S04]  /*1840*/  FSETP.GTU.FTZ.AND P2, PT, R96, R155, PT ;  /* 0x0000009b6000720b */ /* 0x008fc80003f5c000 */
        /* <DEDUP_REMOVED lines=11> */
.L_x_34393:
[----:B------:R-:W-:-:S07]  /*1900*/  IMAD.MOV.U32 R157, RZ, RZ, R6 ;  /* 0x000000ffff9d7224 */ /* 0x000fce00078e0006 */
.L_x_34394:
[----:B------:R-:W-:Y:S05]  /*1910*/  BSYNC B2 ;  /* 0x0000000000027941 */ /* 0x000fea0003800000 */
.L_x_34392:
        /* <DEDUP_REMOVED lines=16> */
.L_x_34398:
[----:B------:R-:W-:Y:S05]  /*1a20*/  BSYNC B3 ;  /* 0x0000000000037941 */ /* 0x000fea0003800000 */
.L_x_34397:
        /* <DEDUP_REMOVED lines=44> */
.L_x_34396:
[----:B------:R-:W-:Y:S05]  /*1cf0*/  BSYNC B2 ;  /* 0x0000000000027941 */ /* 0x000fea0003800000 */
.L_x_34395:
        /* <DEDUP_REMOVED lines=19> */
.L_x_34400:
[----:B------:R-:W-:-:S07]  /*1e30*/  IMAD.MOV.U32 R157, RZ, RZ, R6 ;  /* 0x000000ffff9d7224 */ /* 0x000fce00078e0006 */
.L_x_34401:
[----:B------:R-:W-:Y:S05]  /*1e40*/  BSYNC B2 ;  /* 0x0000000000027941 */ /* 0x000fea0003800000 */
.L_x_34399:
        /* <DEDUP_REMOVED lines=16> */
.L_x_34405:
[----:B------:R-:W-:Y:S05]  /*1f50*/  BSYNC B3 ;  /* 0x0000000000037941 */ /* 0x000fea0003800000 */
.L_x_34404:
        /* <DEDUP_REMOVED lines=44> */
.L_x_34403:
[----:B------:R-:W-:Y:S05]  /*2220*/  BSYNC B2 ;  /* 0x0000000000027941 */ /* 0x000fea0003800000 */
.L_x_34402:
[----:B------:R-:W-:Y:S01]  /*2230*/  I2FP.F32.U32 R5, R157 ;  /* 0x0000009d00057245 */ /* 0x000fe20000201000 */
[----:B------:R-:W-:Y:S01]  /*2240*/  FMUL.FTZ R137, R98, R139 ;  /* 0x0000008b62897220 */ /* 0x000fe20000410000 */
[C---:B------:R-:W-:Y:S01]  /*2250*/  ISETP.NE.AND P5, PT, R136.reuse, 0x1, PT ;  /* 0x000000018800780c */ /* 0x040fe20003fa5270 */
[----:B------:R-:W-:Y:S02]  /*2260*/  BSSY B2, `(.L_x_34406) ;  /* 0x0000011000027945 */ /* 0x000fe40003800000 */
[----:B------:R-:W-:Y:S01]  /*2270*/  FFMA.FTZ R98, R5, R156, 1.1641532182693481445e-10 ;  /* 0x2f00000005627423 */ /* 0x000fe2000001009c */
[----:B------:R-:W-:Y:S01]  /*2280*/  FMUL.FTZ R137, R137, R154 ;  /* 0x0000009a89897220 */ /* 0x000fe20000410000 */
[----:B------:R-:W-:-:S03]  /*2290*/  IADD3 R5, R136, 0x1, RZ ;  /* 0x0000000188057810 */ /* 0x000fc60007ffe0ff */
        /* <DEDUP_REMOVED lines=12> */
.L_x_34407:
[----:B------:R-:W-:-:S07]  /*2360*/  IMAD.MOV.U32 R157, RZ, RZ, R6 ;  /* 0x000000ffff9d7224 */ /* 0x000fce00078e0006 */
.L_x_34408:
[----:B------:R-:W-:Y:S05]  /*2370*/  BSYNC B2 ;  /* 0x0000000000027941 */ /* 0x000fea0003800000 */
.L_x_34406:
        /* <DEDUP_REMOVED lines=16> */
.L_x_34412:
[----:B------:R-:W-:Y:S05]  /*2480*/  BSYNC B3 ;  /* 0x0000000000037941 */ /* 0x000fea0003800000 */
.L_x_34411:
        /* <DEDUP_REMOVED lines=44> */
.L_x_34410:
[----:B------:R-:W-:Y:S05]  /*2750*/  BSYNC B2 ;  /* 0x0000000000027941 */ /* 0x000fea0003800000 */
.L_x_34409:
        /* <DEDUP_REMOVED lines=12> */
[----:B------:R-:W-:Y:S02]  /*2820*/  LEA R152, P2, R149, UR12, 0x2 ;  /* 0x0000000c95987c11 */ /* 0x000fe4000f8410ff */
[----:B------:R-:W-:Y:S01]  /*2830*/  IADD3 R150, R158, R150, R159 ;  /* 0x000000969e967210 */ /* 0x000fe20007ffe09f */
[----:B------:R-:W-:Y:S01]  /*2840*/  @P1 FADD.FTZ R99, R95, R99 ;  /* 0x000000635f631221 */ /* 0x000fe20000010000 */
[----:B------:R-:W-:-:S02]  /*2850*/  LEA.HI.X R153, R149, UR13, RZ, 0x2, P2 ;  /* 0x0000000d95997c11 */ /* 0x000fc400090f14ff */
[----:B------:R-:W-:Y:S01]  /*2860*/  IADD3 R161, R150, R161, RZ ;  /* 0x000000a196a17210 */ /* 0x000fe20007ffe0ff */
[----:B------:R-:W-:Y:S01]  /*2870*/  VIADD R150, R149, 0x20 ;  /* 0x0000002095967836 */ /* 0x000fe20000000000 */
[----:B------:R0:W-:Y:S04]  /*2880*/  STG.E.128 desc[UR6][R136.64], R96 ;  /* 0x0000006088007986 */ /* 0x0001e8000c101d06 */
[----:B------:R0:W-:Y:S02]  /*2890*/  STG.E desc[UR6][R152.64], R161 ;  /* 0x000000a198007986 */ /* 0x0001e4000c101906 */
.L_x_34384:
[----:B------:R-:W-:Y:S05]  /*28a0*/  BSYNC B1 ;  /* 0x0000000000017941 */ /* 0x000fea0003800000 */
.L_x_34383:
[----:B------:R-:W-:Y:S01]  /*28b0*/  ISETP.NE.AND P1, PT, R148, RZ, PT ;  /* 0x000000ff9400720c */ /* 0x000fe20003f25270 */
[----:B------:R-:W-:-:S12]  /*28c0*/  BSSY B1, `(.L_x_34413) ;  /* 0x0000169000017945 */ /* 0x000fd80003800000 */
[----:B------:R-:W-:Y:S05]  /*28d0*/  @!P1 BRA `(.L_x_34414) ;  /* 0x00000014009c9947 */ /* 0x000fea0003800000 */
[----:B------:R-:W4:Y:S08]  /*28e0*/  LDC.64 R100, c[0x0][0x220] ;  /* 0x00008800ff647b82 */ /* 0x000f300000000a00 */
[----:B0-----:R-:W0:Y:S01]  /*28f0*/  LDC.64 R136, c[0x0][0x230] ;  /* 0x00008c00ff887b82 */ /* 0x001e220000000a00 */
[----:B----4-:R-:W-:-:S06]  /*2900*/  IMAD.WIDE.U32 R100, R150, 0x10, R100 ;  /* 0x0000001096647825 */ /* 0x010fcc00078e0064 */
[----:B------:R-:W5:Y:S01]  /*2910*/  LDG.E.128 R100, desc[UR6][R100.64] ;  /* 0x0000000664647981 */ /* 0x000f62000c1e1d00 */
[----:B0-----:R-:W-:-:S04]  /*2920*/  ISETP.NE.U32.AND P1, PT, R136, RZ, PT ;  /* 0x000000ff8800720c */ /* 0x001fc80003f25070 */
        /* <DEDUP_REMOVED lines=16> */
.L_x_34416:
[----:B------:R-:W-:-:S07]  /*2a30*/  MOV R158, R6 ;  /* 0x00000006009e7202 */ /* 0x000fce0000000f00 */
.L_x_34417:
[----:B------:R-:W-:Y:S05]  /*2a40*/  BSYNC B2 ;  /* 0x0000000000027941 */ /* 0x000fea0003800000 */
.L_x_34415:
        /* <DEDUP_REMOVED lines=16> */
.L_x_34421:
[----:B------:R-:W-:Y:S05]  /*2b50*/  BSYNC B3 ;  /* 0x0000000000037941 */ /* 0x000fea0003800000 */
.L_x_34420:
        /* <DEDUP_REMOVED lines=44> */
.L_x_34419:
[----:B------:R-:W-:Y:S05]  /*2e20*/  BSYNC B2 ;  /* 0x0000000000027941 */ /* 0x000fea0003800000 */
.L_x_34418:
        /* <DEDUP_REMOVED lines=24> */
.L_x_34423:
[----:B------:R-:W-:-:S07]  /*2fb0*/  IMAD.MOV.U32 R158, RZ, RZ, R6 ;  /* 0x000000ffff9e7224 */ /* 0x000fce00078e0006 */
.L_x_34424:
[----:B------:R-:W-:Y:S05]  /*2fc0*/  BSYNC B2 ;  /* 0x0000000000027941 */ /* 0x000fea0003800000 */
.L_x_34422:
        /* <DEDUP_REMOVED lines=16> */
.L_x_34428:
[----:B------:R-:W-:Y:S05]  /*30d0*/  BSYNC B3 ;  /* 0x0000000000037941 */ /* 0x000fea0003800000 */
.L_x_34427:
        /* <DEDUP_REMOVED lines=44> */
.L_x_34426:
[----:B------:R-:W-:Y:S05]  /*33a0*/  BSYNC B2 ;  /* 0x0000000000027941 */ /* 0x000fea0003800000 */
.L_x_34425:
        /* <DEDUP_REMOVED lines=19> */
.L_x_34430:
[----:B------:R-:W-:-:S07]  /*34e0*/  IMAD.MOV.U32 R158, RZ, RZ, R6 ;  /* 0x000000ffff9e7224 */ /* 0x000fce00078e0006 */
.L_x_34431:
[----:B------:R-:W-:Y:S05]  /*34f0*/  BSYNC B2 ;  /* 0x0000000000027941 */ /* 0x000fea0003800000 */
.L_x_34429:
        /* <DEDUP_REMOVED lines=16> */
.L_x_34435:
[----:B------:R-:W-:Y:S05]  /*3600*/  BSYNC B3 ;  /* 0x0000000000037941 */ /* 0x000fea0003800000 */
.L_x_34434:
        /* <DEDUP_REMOVED lines=44> */
.L_x_34433:
[----:B------:R-:W-:Y:S05]  /*38d0*/  BSYNC B2 ;  /* 0x0000000000027941 */ /* 0x000fea0003800000 */
.L_x_34432:
        /* <DEDUP_REMOVED lines=19> */
.L_x_34437:
[----:B------:R-:W-:-:S07]  /*3a10*/  IMAD.MOV.U32 R158, RZ, RZ, R6 ;  /* 0x000000ffff9e7224 */ /* 0x000fce00078e0006 */
.L_x_34438:
[----:B------:R-:W-:Y:S05]  /*3a20*/  BSYNC B2 ;  /* 0x0000000000027941 */ /* 0x000fea0003800000 */
.L_x_34436:
        /* <DEDUP_REMOVED lines=16> */
.L_x_34442:
[----:B------:R-:W-:Y:S05]  /*3b30*/  BSYNC B3 ;  /* 0x0000000000037941 */ /* 0x000fea0003800000 */
.L_x_34441:
        /* <DEDUP_REMOVED lines=44> */
.L_x_34440:
[----:B------:R-:W-:Y:S05]  /*3e00*/  BSYNC B2 ;  /* 0x0000000000027941 */ /* 0x000fea0003800000 */
.L_x_34439:
        /* <DEDUP_REMOVED lines=20> */
.L_x_34414:
[----:B------:R-:W-:Y:S05]  /*3f50*/  BSYNC B1 ;  /* 0x0000000000017941 */ /* 0x000fea0003800000 */
.L_x_34413:
[----:B------:R-:W-:Y:S01]  /*3f60*/  ISETP.NE.AND P1, PT, R147, RZ, PT ;  /* 0x000000ff9300720c */ /* 0x000fe20003f25270 */
[----:B------:R-:W-:-:S12]  /*3f70*/  BSSY B1, `(.L_x_34443) ;  /* 0x0000169000017945 */ /* 0x000fd80003800000 */
[----:B------:R-:W-:Y:S05]  /*3f80*/  @!P1 BRA `(.L_x_34444) ;  /* 0x00000014009c9947 */ /* 0x000fea0003800000 */
[----:B------:R-:W1:Y:S08]  /*3f90*/  LDC.64 R104, c[0x0][0x220] ;  /* 0x00008800ff687b82 */ /* 0x000e700000000a00 */
[----:B0---4-:R-:W0:Y:S01]  /*3fa0*/  LDC.64 R136, c[0x0][0x230] ;  /* 0x00008c00ff887b82 */ /* 0x011e220000000a00 */
[----:B-1----:R-:W-:-:S06]  /*3fb0*/  IMAD.WIDE.U32 R104, R150, 0x10, R104 ;  /* 0x0000001096687825 */ /* 0x002fcc00078e0068 */
        /* <DEDUP_REMOVED lines=18> */
.L_x_34446:
[----:B------:R-:W-:-:S07]  /*40e0*/  MOV R158, R6 ;  /* 0x00000006009e7202 */ /* 0x000fce0000000f00 */
.L_x_34447:
[----:B------:R-:W-:Y:S05]  /*40f0*/  BSYNC B2 ;  /* 0x0000000000027941 */ /* 0x000fea0003800000 */
.L_x_34445:
        /* <DEDUP_REMOVED lines=16> */
.L_x_34451:
[----:B------:R-:W-:Y:S05]  /*4200*/  BSYNC B3 ;  /* 0x0000000000037941 */ /* 0x000fea0003800000 */
.L_x_34450:
        /* <DEDUP_REMOVED lines=44> */
.L_x_34449:
[----:B------:R-:W-:Y:S05]  /*44d0*/  BSYNC B2 ;  /* 0x0000000000027941 */ /* 0x000fea0003800000 */
.L_x_34448:
        /* <DEDUP_REMOVED lines=24> */
.L_x_34453:
[----:B------:R-:W-:-:S07]  /*4660*/  IMAD.MOV.U32 R158, RZ, RZ, R6 ;  /* 0x000000ffff9e7224 */ /* 0x000fce00078e0006 */
.L_x_34454:
[----:B------:R-:W-:Y:S05]  /*4670*/  BSYNC B2 ;  /* 0x0000000000027941 */ /* 0x000fea0003800000 */
.L_x_34452:
        /* <DEDUP_REMOVED lines=16> */
.L_x_34458:
[----:B------:R-:W-:Y:S05]  /*4780*/  BSYNC B3 ;  /* 0x0000000000037941 */ /* 0x000fea0003800000 */
.L_x_34457:
        /* <DEDUP_REMOVED lines=44> */
.L_x_34456:
[----:B------:R-:W-:Y:S05]  /*4a50*/  BSYNC B2 ;  /* 0x0000000000027941 */ /* 0x000fea0003800000 */
.L_x_34455:
        /* <DEDUP_REMOVED lines=19> */
.L_x_34460:
[----:B------:R-:W-:-:S07]  /*4b90*/  IMAD.MOV.U32 R158, RZ, RZ, R6 ;  /* 0x000000ffff9e7224 */ /* 0x000fce00078e0006 */
.L_x_34461:
[----:B------:R-:W-:Y:S05]  /*4ba0*/  BSYNC B2 ;  /* 0x0000000000027941 */ /* 0x000fea0003800000 */
.L_x_34459:
        /* <DEDUP_REMOVED lines=16> */
.L_x_34465:
[----:B------:R-:W-:Y:S05]  /*4cb0*/  BSYNC B3 ;  /* 0x0000000000037941 */ /* 0x000fea0003800000 */
.L_x_34464:
        /* <DEDUP_REMOVED lines=44> */
.L_x_34463:
[----:B------:R-:W-:Y:S05]  /*4f80*/  BSYNC B2 ;  /* 0x0000000000027941 */ /* 0x000fea0003800000 */
.L_x_34462:
        /* <DEDUP_REMOVED lines=19> */
.L_x_34467:
[----:B------:R-:W-:-:S07]  /*50c0*/  IMAD.MOV.U32 R158, RZ, RZ, R6 ;  /* 0x000000ffff9e7224 */ /* 0x000fce00078e0006 */
.L_x_34468:
[----:B------:R-:W-:Y:S05]  /*50d0*/  BSYNC B2 ;  /* 0x0000000000027941 */ /* 0x000fea0003800000 */
.L_x_34466:
        /* <DEDUP_REMOVED lines=16> */
.L_x_34472:
[----:B------:R-:W-:Y:S05]  /*51e0*/  BSYNC B3 ;  /* 0x0000000000037941 */ /* 0x000fea0003800000 */
.L_x_34471:
        /* <DEDUP_REMOVED lines=44> */
.L_x_34470:
[----:B------:R-:W-:Y:S05]  /*54b0*/  BSYNC B2 ;  /* 0x0000000000027941 */ /* 0x000fea0003800000 */
.L_x_34469:
        /* <DEDUP_REMOVED lines=20> */
.L_x_34444:
[----:B------:R-:W-:Y:S05]  /*5600*/  BSYNC B1 ;  /* 0x0000000000017941 */ /* 0x000fea0003800000 */
.L_x_34443:
        /* <DEDUP_REMOVED lines=24> */
.L_x_34476:
[----:B------:R-:W-:-:S07]  /*5790*/  MOV R158, R6 ;  /* 0x00000006009e7202 */ /* 0x000fce0000000f00 */
.L_x_34477:
[----:B------:R-:W-:Y:S05]  /*57a0*/  BSYNC B2 ;  /* 0x0000000000027941 */ /* 0x000fea0003800000 */
.L_x_34475:
        /* <DEDUP_REMOVED lines=16> */
.L_x_34481:
[----:B------:R-:W-:Y:S05]  /*58b0*/  BSYNC B3 ;  /* 0x0000000000037941 */ /* 0x000fea0003800000 */
.L_x_34480:
        /* <DEDUP_REMOVED lines=44> */
.L_x_34479:
[----:B------:R-:W-:Y:S05]  /*5b80*/  BSYNC B2 ;  /* 0x0000000000027941 */ /* 0x000fea0003800000 */
.L_x_34478:
        /* <DEDUP_REMOVED lines=24> */
.L_x_34483:
[----:B------:R-:W-:-:S07]  /*5d10*/  IMAD.MOV.U32 R158, RZ, RZ, R6 ;  /* 0x000000ffff9e7224 */ /* 0x000fce00078e0006 */
.L_x_34484:
[----:B------:R-:W-:Y:S05]  /*5d20*/  BSYNC B2 ;  /* 0x0000000000027941 */ /* 0x000fea0003800000 */
.L_x_34482:
        /* <DEDUP_REMOVED lines=16> */
.L_x_34488:
[----:B------:R-:W-:Y:S05]  /*5e30*/  BSYNC B3 ;  /* 0x0000000000037941 */ /* 0x000fea0003800000 */
.L_x_34487:
        /* <DEDUP_REMOVED lines=44> */
.L_x_34486:
[----:B------:R-:W-:Y:S05]  /*6100*/  BSYNC B2 ;  /* 0x0000000000027941 */ /* 0x000fea0003800000 */
.L_x_34485:
        /* <DEDUP_REMOVED lines=19> */
.L_x_34490:
[----:B------:R-:W-:-:S07]  /*6240*/  IMAD.MOV.U32 R158, RZ, RZ, R6 ;  /* 0x000000ffff9e7224 */ /* 0x000fce00078e0006 */
.L_x_34491:
[----:B------:R-:W-:Y:S05]  /*6250*/  BSYNC B2 ;  /* 0x0000000000027941 */ /* 0x000fea0003800000 */
.L_x_34489:
        /* <DEDUP_REMOVED lines=16> */
.L_x_34495:
[----:B------:R-:W-:Y:S05]  /*6360*/  BSYNC B3 ;  /* 0x0000000000037941 */ /* 0x000fea0003800000 */
.L_x_34494:
        /* <DEDUP_REMOVED lines=44> */
.L_x_34493:
[----:B------:R-:W-:Y:S05]  /*6630*/  BSYNC B2 ;  /* 0x0000000000027941 */ /* 0x000fea0003800000 */
.L_x_34492:
        /* <DEDUP_REMOVED lines=19> */
.L_x_34497:
[----:B------:R-:W-:-:S07]  /*6770*/  IMAD.MOV.U32 R158, RZ, RZ, R6 ;  /* 0x000000ffff9e7224 */ /* 0x000fce00078e0006 */
.L_x_34498:
[----:B------:R-:W-:Y:S05]  /*6780*/  BSYNC B2 ;  /* 0x0000000000027941 */ /* 0x000fea0003800000 */
.L_x_34496:
        /* <DEDUP_REMOVED lines=16> */
.L_x_34502:
[----:B------:R-:W-:Y:S05]  /*6890*/  BSYNC B3 ;  /* 0x0000000000037941 */ /* 0x000fea0003800000 */
.L_x_34501:
        /* <DEDUP_REMOVED lines=44> */
.L_x_34500:
[----:B------:R-:W-:Y:S05]  /*6b60*/  BSYNC B2 ;  /* 0x0000000000027941 */ /* 0x000fea0003800000 */
.L_x_34499:
        /* <DEDUP_REMOVED lines=20> */
.L_x_34474:
[----:B------:R-:W-:Y:S05]  /*6cb0*/  BSYNC B1 ;  /* 0x0000000000017941 */ /* 0x000fea0003800000 */
.L_x_34473:
        /* <DEDUP_REMOVED lines=24> */
.L_x_34506:
[----:B------:R-:W-:-:S07]  /*6e40*/  IMAD.MOV.U32 R158, RZ, RZ, R6 ;  /* 0x000000ffff9e7224 */ /* 0x000fce00078e0006 */
.L_x_34507:
[----:B------:R-:W-:Y:S05]  /*6e50*/  BSYNC B2 ;  /* 0x0000000000027941 */ /* 0x000fea0003800000 */
.L_x_34505:
        /* <DEDUP_REMOVED lines=16> */
.L_x_34511:
[----:B------:R-:W-:Y:S05]  /*6f60*/  BSYNC B3 ;  /* 0x0000000000037941 */ /* 0x000fea0003800000 */
.L_x_34510:
        /* <DEDUP_REMOVED lines=44> */
.L_x_34509:
[----:B------:R-:W-:Y:S05]  /*7230*/  BSYNC B2 ;  /* 0x0000000000027941 */ /* 0x000fea0003800000 */
.L_x_34508:
        /* <DEDUP_REMOVED lines=24> */
.L_x_34513:
[----:B------:R-:W-:-:S07]  /*73c0*/  IMAD.MOV.U32 R158, RZ, RZ, R6 ;  /* 0x000000ffff9e7224 */ /* 0x000fce00078e0006 */
.L_x_34514:
[----:B------:R-:W-:Y:S05]  /*73d0*/  BSYNC B2 ;  /* 0x0000000000027941 */ /* 0x000fea0003800000 */
.L_x_34512:
        /* <DEDUP_REMOVED lines=16> */
.L_x_34518:
[----:B------:R-:W-:Y:S05]  /*74e0*/  BSYNC B3 ;  /* 0x0000000000037941 */ /* 0x000fea0003800000 */
.L_x_34517:
        /* <DEDUP_REMOVED lines=44> */
.L_x_34516:
[----:B------:R-:W-:Y:S05]  /*77b0*/  BSYNC B2 ;  /* 0x0000000000027941 */ /* 0x000fea0003800000 */
.L_x_34515:
        /* <DEDUP_REMOVED lines=19> */
.L_x_34520:
[----:B------:R-:W-:-:S07]  /*78f0*/  MOV R158, R6 ;  /* 0x00000006009e7202 */ /* 0x000fce0000000f00 */
.L_x_34521:
[----:B------:R-:W-:Y:S05]  /*7900*/  BSYNC B2 ;  /* 0x0000000000027941 */ /* 0x000fea0003800000 */
.L_x_34519:
        /* <DEDUP_REMOVED lines=16> */
.L_x_34525:
[----:B------:R-:W-:Y:S05]  /*7a10*/  BSYNC B3 ;  /* 0x0000000000037941 */ /* 0x000fea0003800000 */
.L_x_34524:
        /* <DEDUP_REMOVED lines=44> */
.L_x_34523:
[----:B------:R-:W-:Y:S05]  /*7ce0*/  BSYNC B2 ;  /* 0x0000000000027941 */ /* 0x000fea0003800000 */
.L_x_34522:
        /* <DEDUP_REMOVED lines=19> */
.L_x_34527:
[----:B------:R-:W-:-:S07]  /*7e20*/  IMAD.MOV.U32 R158, RZ, RZ, R6 ;  /* 0x000000ffff9e7224 */ /* 0x000fce00078e0006 */
.L_x_34528:
[----:B------:R-:W-:Y:S05]  /*7e30*/  BSYNC B2 ;  /* 0x0000000000027941 */ /* 0x000fea0003800000 */
.L_x_34526:
        /* <DEDUP_REMOVED lines=16> */
.L_x_34532:
[----:B------:R-:W-:Y:S05]  /*7f40*/  BSYNC B3 ;  /* 0x0000000000037941 */ /* 0x000fea0003800000 */
.L_x_34531:
        /* <DEDUP_REMOVED lines=44> */
.L_x_34530:
[----:B------:R-:W-:Y:S05]  /*8210*/  BSYNC B2 ;  /* 0x0000000000027941 */ /* 0x000fea0003800000 */
.L_x_34529:
        /* <DEDUP_REMOVED lines=20> */
.L_x_34504:
[----:B------:R-:W-:Y:S05]  /*8360*/  BSYNC B1 ;  /* 0x0000000000017941 */ /* 0x000fea0003800000 */
.L_x_34503:
        /* <DEDUP_REMOVED lines=24> */
.L_x_34536:
[----:B------:R-:W-:-:S07]  /*84f0*/  MOV R158, R6 ;  /* 0x00000006009e7202 */ /* 0x000fce0000000f00 */
.L_x_34537:
[----:B------:R-:W-:Y:S05]  /*8500*/  BSYNC B2 ;  /* 0x0000000000027941 */ /* 0x000fea0003800000 */
.L_x_34535:
        /* <DEDUP_REMOVED lines=16> */
.L_x_34541:
[----:B------:R-:W-:Y:S05]  /*8610*/  BSYNC B3 ;  /* 0x0000000000037941 */ /* 0x000fea0003800000 */
.L_x_34540:
        /* <DEDUP_REMOVED lines=44> */
.L_x_34539:
[----:B------:R-:W-:Y:S05]  /*88e0*/  BSYNC B2 ;  /* 0x0000000000027941 */ /* 0x000fea0003800000 */
.L_x_34538:
        /* <DEDUP_REMOVED lines=24> */
.L_x_34543:
[----:B------:R-:W-:-:S07]  /*8a70*/  MOV R158, R6 ;  /* 0x00000006009e7202 */ /* 0x000fce0000000f00 */
.L_x_34544:
[----:B------:R-:W-:Y:S05]  /*8a80*/  BSYNC B2 ;  /* 0x0000000000027941 */ /* 0x000fea0003800000 */
.L_x_34542:
        /* <DEDUP_REMOVED lines=16> */
.L_x_34548:
[----:B------:R-:W-:Y:S05]  /*8b90*/  BSYNC B3 ;  /* 0x0000000000037941 */ /* 0x000fea0003800000 */
.L_x_34547:
        /* <DEDUP_REMOVED lines=44> */
.L_x_34546:
[----:B------:R-:W-:Y:S05]  /*8e60*/  BSYNC B2 ;  /* 0x0000000000027941 */ /* 0x000fea0003800000 */
.L_x_34545:
        /* <DEDUP_REMOVED lines=19> */
.L_x_34550:
[----:B------:R-:W-:-:S07]  /*8fa0*/  IMAD.MOV.U32 R158, RZ, RZ, R6 ;  /* 0x000000ffff9e7224 */ /* 0x000fce00078e0006 */
.L_x_34551:
[----:B------:R-:W-:Y:S05]  /*8fb0*/  BSYNC B2 ;  /* 0x0000000000027941 */ /* 0x000fea0003800000 */
.L_x_34549:
        /* <DEDUP_REMOVED lines=16> */
.L_x_34555:
[----:B------:R-:W-:Y:S05]  /*90c0*/  BSYNC B3 ;  /* 0x0000000000037941 */ /* 0x000fea0003800000 */
.L_x_34554:
        /* <DEDUP_REMOVED lines=44> */
.L_x_34553:
[----:B------:R-:W-:Y:S05]  /*9390*/  BSYNC B2 ;  /* 0x0000000000027941 */ /* 0x000fea0003800000 */
.L_x_34552:
        /* <DEDUP_REMOVED lines=19> */
.L_x_34557:
[----:B------:R-:W-:-:S07]  /*94d0*/  MOV R158, R6 ;  /* 0x00000006009e7202 */ /* 0x000fce0000000f00 */
.L_x_34558:
[----:B------:R-:W-:Y:S05]  /*94e0*/  BSYNC B2 ;  /* 0x0000000000027941 */ /* 0x000fea0003800000 */
.L_x_34556:
        /* <DEDUP_REMOVED lines=16> */
.L_x_34562:
[----:B------:R-:W-:Y:S05]  /*95f0*/  BSYNC B3 ;  /* 0x0000000000037941 */ /* 0x000fea0003800000 */
.L_x_34561:
        /* <DEDUP_REMOVED lines=44> */
.L_x_34560:
[----:B------:R-:W-:Y:S05]  /*98c0*/  BSYNC B2 ;  /* 0x0000000000027941 */ /* 0x000fea0003800000 */
.L_x_34559:
        /* <DEDUP_REMOVED lines=20> */
.L_x_34534:
[----:B------:R-:W-:Y:S05]  /*9a10*/  BSYNC B1 ;  /* 0x0000000000017941 */ /* 0x000fea0003800000 */
.L_x_34533:
        /* <DEDUP_REMOVED lines=24> */
.L_x_34566:
[----:B------:R-:W-:-:S07]  /*9ba0*/  IMAD.MOV.U32 R158, RZ, RZ, R6 ;  /* 0x000000ffff9e7224 */ /* 0x000fce00078e0006 */
.L_x_34567:
[----:B------:R-:W-:Y:S05]  /*9bb0*/  BSYNC B2 ;  /* 0x0000000000027941 */ /* 0x000fea0003800000 */
.L_x_34565:
        /* <DEDUP_REMOVED lines=16> */
.L_x_34571:
[----:B------:R-:W-:Y:S05]  /*9cc0*/  BSYNC B3 ;  /* 0x0000000000037941 */ /* 0x000fea0003800000 */
.L_x_34570:
        /* <DEDUP_REMOVED lines=44> */
.L_x_34569:
[----:B------:R-:W-:Y:S05]  /*9f90*/  BSYNC B2 ;  /* 0x0000000000027941 */ /* 0x000fea0003800000 */
.L_x_34568:
        /* <DEDUP_REMOVED lines=24> */
.L_x_34573:
[----:B------:R-:W-:-:S07]  /*a120*/  IMAD.MOV.U32 R158, RZ, RZ, R6 ;  /* 0x000000ffff9e7224 */ /* 0x000fce00078e0006 */
.L_x_34574:
[----:B------:R-:W-:Y:S05]  /*a130*/  BSYNC B2 ;  /* 0x0000000000027941 */ /* 0x000fea0003800000 */
.L_x_34572:
        /* <DEDUP_REMOVED lines=16> */
.L_x_34578:
[----:B------:R-:W-:Y:S05]  /*a240*/  BSYNC B3 ;  /* 0x0000000000037941 */ /* 0x000fea0003800000 */
.L_x_34577:
        /* <DEDUP_REMOVED lines=44> */
.L_x_34576:
[----:B------:R-:W-:Y:S05]  /*a510*/  BSYNC B2 ;  /* 0x0000000000027941 */ /* 0x000fea0003800000 */
.L_x_34575:
        /* <DEDUP_REMOVED lines=19> */
.L_x_34580:
[----:B------:R-:W-:-:S07]  /*a650*/  MOV R158, R6 ;  /* 0x00000006009e7202 */ /* 0x000fce0000000f00 */
.L_x_34581:
[----:B------:R-:W-:Y:S05]  /*a660*/  BSYNC B2 ;  /* 0x0000000000027941 */ /* 0x000fea0003800000 */
.L_x_34579:
        /* <DEDUP_REMOVED lines=16> */
.L_x_34585:
[----:B------:R-:W-:Y:S05]  /*a770*/  BSYNC B3 ;  /* 0x0000000000037941 */ /* 0x000fea0003800000 */
.L_x_34584:
        /* <DEDUP_REMOVED lines=44> */
.L_x_34583:
[----:B------:R-:W-:Y:S05]  /*aa40*/  BSYNC B2 ;  /* 0x0000000000027941 */ /* 0x000fea0003800000 */
.L_x_34582:
        /* <DEDUP_REMOVED lines=19> */
.L_x_34587:
[----:B------:R-:W-:-:S07]  /*ab80*/  IMAD.MOV.U32 R158, RZ, RZ, R6 ;  /* 0x000000ffff9e7224 */ /* 0x000fce00078e0006 */
.L_x_34588:
[----:B------:R-:W-:Y:S05]  /*ab90*/  BSYNC B2 ;  /* 0x0000000000027941 */ /* 0x000fea0003800000 */
.L_x_34586:
        /* <DEDUP_REMOVED lines=16> */
.L_x_34592:
[----:B------:R-:W-:Y:S05]  /*aca0*/  BSYNC B3 ;  /* 0x0000000000037941 */ /* 0x000fea0003800000 */
.L_x_34591:
        /* <DEDUP_REMOVED lines=44> */
.L_x_34590:
[----:B------:R-:W-:Y:S05]  /*af70*/  BSYNC B2 ;  /* 0x0000000000027941 */ /* 0x000fea0003800000 */
.L_x_34589:
        /* <DEDUP_REMOVED lines=20> */
.L_x_34564:
[----:B------:R-:W-:Y:S05]  /*b0c0*/  BSYNC B1 ;  /* 0x0000000000017941 */ /* 0x000fea0003800000 */
.L_x_34563:
        /* <DEDUP_REMOVED lines=24> */
.L_x_34596:
[----:B------:R-:W-:-:S07]  /*b250*/  MOV R158, R6 ;  /* 0x00000006009e7202 */ /* 0x000fce0000000f00 */
.L_x_34597:
[----:B------:R-:W-:Y:S05]  /*b260*/  BSYNC B2 ;  /* 0x0000000000027941 */ /* 0x000fea0003800000 */
.L_x_34595:
        /* <DEDUP_REMOVED lines=16> */
.L_x_34601:
[----:B------:R-:W-:Y:S05]  /*b370*/  BSYNC B3 ;  /* 0x0000000000037941 */ /* 0x000fea0003800000 */
.L_x_34600:
        /* <DEDUP_REMOVED lines=44> */
.L_x_34599:
[----:B------:R-:W-:Y:S05]  /*b640*/  BSYNC B2 ;  /* 0x0000000000027941 */ /* 0x000fea0003800000 */
.L_x_34598:
        /* <DEDUP_REMOVED lines=24> */
.L_x_34603:
[----:B------:R-:W-:-:S07]  /*b7d0*/  MOV R158, R6 ;  /* 0x00000006009e7202 */ /* 0x000fce0000000f00 */
.L_x_34604:
[----:B------:R-:W-:Y:S05]  /*b7e0*/  BSYNC B2 ;  /* 0x0000000000027941 */ /* 0x000fea0003800000 */
.L_x_34602:
        /* <DEDUP_REMOVED lines=16> */
.L_x_34608:
[----:B------:R-:W-:Y:S05]  /*b8f0*/  BSYNC B3 ;  /* 0x0000000000037941 */ /* 0x000fea0003800000 */
.L_x_34607:
        /* <DEDUP_REMOVED lines=44> */
.L_x_34606:
[----:B------:R-:W-:Y:S05]  /*bbc0*/  BSYNC B2 ;  /* 0x0000000000027941 */ /* 0x000fea0003800000 */
.L_x_34605:
        /* <DEDUP_REMOVED lines=19> */
.L_x_34610:
[----:B------:R-:W-:-:S07]  /*bd00*/  IMAD.MOV.U32 R158, RZ, RZ, R6 ;  /* 0x000000ffff9e7224 */ /* 0x000fce00078e0006 */
.L_x_34611:
[----:B------:R-:W-:Y:S05]  /*bd10*/  BSYNC B2 ;  /* 0x0000000000027941 */ /* 0x000fea0003800000 */
.L_x_34609:
        /* <DEDUP_REMOVED lines=16> */
.L_x_34615:
[----:B------:R-:W-:Y:S05]  /*be20*/  BSYNC B3 ;  /* 0x0000000000037941 */ /* 0x000fea0003800000 */
.L_x_34614:
        /* <DEDUP_REMOVED lines=44> */
.L_x_34613:
[----:B------:R-:W-:Y:S05]  /*c0f0*/  BSYNC B2 ;  /* 0x0000000000027941 */ /* 0x000fea0003800000 */
.L_x_34612:
        /* <DEDUP_REMOVED lines=19> */
.L_x_34617:
[----:B------:R-:W-:-:S07]  /*c230*/  MOV R158, R6 ;  /* 0x00000006009e7202 */ /* 0x000fce0000000f00 */
.L_x_34618:
[----:B------:R-:W-:Y:S05]  /*c240*/  BSYNC B2 ;  /* 0x0000000000027941 */ /* 0x000fea0003800000 */
.L_x_34616:
        /* <DEDUP_REMOVED lines=16> */
.L_x_34622:
[----:B------:R-:W-:Y:S05]  /*c350*/  BSYNC B3 ;  /* 0x0000000000037941 */ /* 0x000fea0003800000 */
.L_x_34621:
        /* <DEDUP_REMOVED lines=44> */
.L_x_34620:
[----:B------:R-:W-:Y:S05]  /*c620*/  BSYNC B2 ;  /* 0x0000000000027941 */ /* 0x000fea0003800000 */
.L_x_34619:
        /* <DEDUP_REMOVED lines=20> */
.L_x_34594:
[----:B------:R-:W-:Y:S05]  /*c770*/  BSYNC B1 ;  /* 0x0000000000017941 */ /* 0x000fea0003800000 */
.L_x_34593:
        /* <DEDUP_REMOVED lines=24> */
.L_x_34626:
[----:B------:R-:W-:-:S07]  /*c900*/  IMAD.MOV.U32 R158, RZ, RZ, R6 ;  /* 0x000000ffff9e7224 */ /* 0x000fce00078e0006 */
.L_x_34627:
[----:B------:R-:W-:Y:S05]  /*c910*/  BSYNC B2 ;  /* 0x0000000000027941 */ /* 0x000fea0003800000 */
.L_x_34625:
        /* <DEDUP_REMOVED lines=16> */
.L_x_34631:
[----:B------:R-:W-:Y:S05]  /*ca20*/  BSYNC B3 ;  /* 0x0000000000037941 */ /* 0x000fea0003800000 */
.L_x_34630:
        /* <DEDUP_REMOVED lines=44> */
.L_x_34629:
[----:B------:R-:W-:Y:S05]  /*ccf0*/  BSYNC B2 ;  /* 0x0000000000027941 */ /* 0x000fea0003800000 */
.L_x_34628:
        /* <DEDUP_REMOVED lines=24> */
.L_x_34633:
[----:B------:R-:W-:-:S07]  /*ce80*/  IMAD.MOV.U32 R158, RZ, RZ, R6 ;  /* 0x000000ffff9e7224 */ /* 0x000fce00078e0006 */
.L_x_34634:
[----:B------:R-:W-:Y:S05]  /*ce90*/  BSYNC B2 ;  /* 0x0000000000027941 */ /* 0x000fea0003800000 */
.L_x_34632:
        /* <DEDUP_REMOVED lines=16> */
.L_x_34638:
[----:B------:R-:W-:Y:S05]  /*cfa0*/  BSYNC B3 ;  /* 0x0000000000037941 */ /* 0x000fea0003800000 */
.L_x_34637:
        /* <DEDUP_REMOVED lines=44> */
.L_x_34636:
[----:B------:R-:W-:Y:S05]  /*d270*/  BSYNC B2 ;  /* 0x0000000000027941 */ /* 0x000fea0003800000 */
.L_x_34635:
        /* <DEDUP_REMOVED lines=19> */
.L_x_34640:
[----:B------:R-:W-:-:S07]  /*d3b0*/  MOV R158, R6 ;  /* 0x00000006009e7202 */ /* 0x000fce0000000f00 */
.L_x_34641:
[----:B------:R-:W-:Y:S05]  /*d3c0*/  BSYNC B2 ;  /* 0x0000000000027941 */ /* 0x000fea0003800000 */
.L_x_34639:
        /* <DEDUP_REMOVED lines=16> */
.L_x_34645:
[----:B------:R-:W-:Y:S05]  /*d4d0*/  BSYNC B3 ;  /* 0x0000000000037941 */ /* 0x000fea0003800000 */
.L_x_34644:
        /* <DEDUP_REMOVED lines=44> */
.L_x_34643:
[----:B------:R-:W-:Y:S05]  /*d7a0*/  BSYNC B2 ;  /* 0x0000000000027941 */ /* 0x000fea0003800000 */
.L_x_34642:
        /* <DEDUP_REMOVED lines=19> */
.L_x_34647:
[----:B------:R-:W-:-:S07]  /*d8e0*/  IMAD.MOV.U32 R158, RZ, RZ, R6 ;  /* 0x000000ffff9e7224 */ /* 0x000fce00078e0006 */
.L_x_34648:
[----:B------:R-:W-:Y:S05]  /*d8f0*/  BSYNC B2 ;  /* 0x0000000000027941 */ /* 0x000fea0003800000 */
.L_x_34646:
        /* <DEDUP_REMOVED lines=16> */
.L_x_34652:
[----:B------:R-:W-:Y:S05]  /*da00*/  BSYNC B3 ;  /* 0x0000000000037941 */ /* 0x000fea0003800000 */
.L_x_34651:
        /* <DEDUP_REMOVED lines=44> */
.L_x_34650:
[----:B------:R-:W-:Y:S05]  /*dcd0*/  BSYNC B2 ;  /* 0x0000000000027941 */ /* 0x000fea0003800000 */
.L_x_34649:
        /* <DEDUP_REMOVED lines=20> */
.L_x_34624:
[----:B------:R-:W-:Y:S05]  /*de20*/  BSYNC B1 ;  /* 0x0000000000017941 */ /* 0x000fea0003800000 */
.L_x_34623:
        /* <DEDUP_REMOVED lines=24> */
.L_x_34656:
[----:B------:R-:W-:-:S07]  /*dfb0*/  MOV R158, R6 ;  /* 0x00000006009e7202 */ /* 0x000fce0000000f00 */
.L_x_34657:
[----:B------:R-:W-:Y:S05]  /*dfc0*/  BSYNC B2 ;  /* 0x0000000000027941 */ /* 0x000fea0003800000 */
.L_x_34655:
        /* <DEDUP_REMOVED lines=16> */
.L_x_34661:
[----:B------:R-:W-:Y:S05]  /*e0d0*/  BSYNC B3 ;  /* 0x0000000000037941 */ /* 0x000fea0003800000 */
.L_x_34660:
        /* <DEDUP_REMOVED lines=44> */
.L_x_34659:
[----:B------:R-:W-:Y:S05]  /*e3a0*/  BSYNC B2 ;  /* 0x0000000000027941 */ /* 0x000fea0003800000 */
.L_x_34658:
        /* <DEDUP_REMOVED lines=24> */
.L_x_34663:
[----:B------:R-:W-:-:S07]  /*e530*/  MOV R158, R6 ;  /* 0x00000006009e7202 */ /* 0x000fce0000000f00 */
.L_x_34664:
[----:B------:R-:W-:Y:S05]  /*e540*/  BSYNC B2 ;  /* 0x0000000000027941 */ /* 0x000fea0003800000 */
.L_x_34662:
        /* <DEDUP_REMOVED lines=16> */
.L_x_34668:
[----:B------:R-:W-:Y:S05]  /*e650*/  BSYNC B3 ;  /* 0x0000000000037941 */ /* 0x000fea0003800000 */
.L_x_34667:
        /* <DEDUP_REMOVED lines=44> */
.L_x_34666:
[----:B------:R-:W-:Y:S05]  /*e920*/  BSYNC B2 ;  /* 0x0000000000027941 */ /* 0x000fea0003800000 */
.L_x_34665:
        /* <DEDUP_REMOVED lines=19> */
.L_x_34670:
[----:B------:R-:W-:-:S07]  /*ea60*/  IMAD.MOV.U32 R158, RZ, RZ, R6 ;  /* 0x000000ffff9e7224 */ /* 0x000fce00078e0006 */
.L_x_34671:
[----:B------:R-:W-:Y:S05]  /*ea70*/  BSYNC B2 ;  /* 0x0000000000027941 */ /* 0x000fea0003800000 */
.L_x_34669:
        /* <DEDUP_REMOVED lines=16> */
.L_x_34675:
[----:B------:R-:W-:Y:S05]  /*eb80*/  BSYNC B3 ;  /* 0x0000000000037941 */ /* 0x000fea0003800000 */
.L_x_34674:
        /* <DEDUP_REMOVED lines=44> */
.L_x_34673:
[----:B------:R-:W-:Y:S05]  /*ee50*/  BSYNC B2 ;  /* 0x0000000000027941 */ /* 0x000fea0003800000 */
.L_x_34672:
        /* <DEDUP_REMOVED lines=19> */
.L_x_34677:
[----:B------:R-:W-:-:S07]  /*ef90*/  MOV R158, R6 ;  /* 0x00000006009e7202 */ /* 0x000fce0000000f00 */
.L_x_34678:
[----:B------:R-:W-:Y:S05]  /*efa0*/  BSYNC B2 ;  /* 0x0000000000027941 */ /* 0x000fea0003800000 */
.L_x_34676:
        /* <DEDUP_REMOVED lines=16> */
.L_x_34682:
[----:B------:R-:W-:Y:S05]  /*f0b0*/  BSYNC B3 ;  /* 0x0000000000037941 */ /* 0x000fea0003800000 */
.L_x_34681:
        /* <DEDUP_REMOVED lines=44> */
.L_x_34680:
[----:B------:R-:W-:Y:S05]  /*f380*/  BSYNC B2 ;  /* 0x0000000000027941 */ /* 0x000fea0003800000 */
.L_x_34679:
        /* <DEDUP_REMOVED lines=19> */
.L_x_34654:
[----:B------:R-:W-:Y:S05]  /*f4c0*/  BSYNC B1 ;  /* 0x0000000000017941 */ /* 0x000fea0003800000 */
.L_x_34653:
[----:B0---4-:R-:W-:Y:S01]  /*f4d0*/  FADD.FTZ R136, RZ, R96 ;  /* 0x00000060ff887221 */ /* 0x011fe20000010000 */
        /* <DEDUP_REMOVED lines=63> */
[----:B------:R-:W4:Y:S01]  /*f8d0*/  LDC R151, c[0x0][0x290] ;  /* 0x0000a400ff977b82 */ /* 0x000f220000000800 */
        /* <DEDUP_REMOVED lines=106> */
.L_x_34716:
[----:B------:R-:W-:Y:S01]  /*ff80*/  FMUL.FTZ R136, R153, R153 ;  /* 0x0000009999887220 */ /* 0x000fe20000410000 */
[----:B------:R-:W-:Y:S01]  /*ff90*/  PLOP3.LUT P1, PT, PT, PT, UP1, 0x40, 0x0 ;  /* 0x000000000000781c */ /* 0x000fe20003f2e818 */
[----:B----4-:R-:W-:Y:S01]  /*ffa0*/  FADD.FTZ R152, R156, R152 ;  /* 0x000000989c987221 */ /* 0x010fe20000010000 */
[----:B------:R-:W4:Y:S01]  /*ffb0*/  @!P5 LDC.64 R138, c[0x0][0x250] ;  /* 0x00009400ff8adb82 */ /* 0x000f220000000a00 */
[----:B------:R-:W-:Y:S01]  /*ffc0*/  BSSY B1, `(.L_x_34684) ;  /* 0x000001d000017945 */ /* 0x000fe20003800000 */
[----:B------:R-:W-:Y:S01]  /*ffd0*/  FSEL R154, R136, RZ, !P1 ;  /* 0x000000ff889a7208 */ /* 0x000fe20004800000 */
[----:B------:R-:W-:Y:S01]  /*ffe0*/  FFMA.FTZ R151, R152, R151, UR14 ;  /* 0x0000000e98977e23 */ /* 0x000fe20008010097 */
[----:B------:R-:W-:-:S03]  /*fff0*/  PLOP3.LUT P1, PT, PT, PT, UP1, 0x40, 0x0 ;  /* 0x000000000000781c */ /* 0x000fc60003f2e818 */
[----:B------:R-:W-:Y:S01]  /*10000*/  FADD.FTZ R151, R151, R154 ;  /* 0x0000009a97977221 */ /* 0x000fe20000010000 */
[----:B------:R-:W5:Y:S01]  /*10010*/  @!P5 LDC.64 R136, c[0x0][0x258] ;  /* 0x00009600ff88db82 */ /* 0x000f620000000a00 */
[----:B------:R-:W-:-:S04]  /*10020*/  FSEL R150, R153, RZ, P1 ;  /* 0x000000ff99967208 */ /* 0x000fc80000800000 */
[----:B------:R-:W1:Y:S01]  /*10030*/  MUFU.RSQ R151, R151 ;  /* 0x0000009700977308 */ /* 0x000e620000001400 */
[----:B----4-:R-:W-:-:S05]  /*10040*/  @!P5 IMAD.WIDE R138, R11, 0x4, R138 ;  /* 0x000000040b8ad825 */ /* 0x010fca00078e028a */
[----:B------:R4:W-:Y:S01]  /*10050*/  @!P5 STG.E desc[UR6][R138.64], R153 ;  /* 0x000000998a00d986 */ /* 0x0009e2000c101906 */
[----:B-----5:R-:W-:-:S05]  /*10060*/  @!P5 IMAD.WIDE R136, R11, 0x4, R136 ;  /* 0x000000040b88d825 */ /* 0x020fca00078e0288 */
[----:B-1----:R4:W-:Y:S01]  /*10070*/  @!P5 STG.E desc[UR6][R136.64], R151 ;  /* 0x000000978800d986 */ /* 0x0029e2000c101906 */
[----:B------:R-:W-:Y:S05]  /*10080*/  @!P0 BRA `(.L_x_34685) ;  /* 0x0000000000408947 */ /* 0x000fea0003800000 */
[----:B----4-:R-:W1:Y:S01]  /*10090*/  LDC.64 R152, c[0x0][0x2b8] ;  /* 0x0000ae00ff987b82 */ /* 0x010e620000000a00 */
        /* <DEDUP_REMOVED lines=15> */
.L_x_34685:
[----:B------:R-:W-:Y:S05]  /*10190*/  BSYNC B1 ;  /* 0x0000000000017941 */ /* 0x000fea0003800000 */
.L_x_34684:
[----:B------:R-:W-:Y:S01]  /*101a0*/  ISETP.NE.AND P1, PT, R148, RZ, PT ;  /* 0x000000ff9400720c */ /* 0x000fe20003f25270 */
[----:B------:R-:W-:-:S12]  /*101b0*/  BSSY B1, `(.L_x_34686) ;  /* 0x0000012000017945 */ /* 0x000fd80003800000 */
[----:B------:R-:W-:Y:S05]  /*101c0*/  @!P1 BRA `(.L_x_34687) ;  /* 0x0000000000409947 */ /* 0x000fea0003800000 */
[----:B-1--4-:R-:W1:Y:S01]  /*101d0*/  LDC.64 R152, c[0x0][0x2b8] ;  /* 0x0000ae00ff987b82 */ /* 0x012e620000000a00 */
        /* <DEDUP_REMOVED lines=15> */
.L_x_34687:
[----:B------:R-:W-:Y:S05]  /*102d0*/  BSYNC B1 ;  /* 0x0000000000017941 */ /* 0x000fea0003800000 */
.L_x_34686:
[----:B------:R-:W-:Y:S01]  /*102e0*/  ISETP.NE.AND P1, PT, R147, RZ, PT ;  /* 0x000000ff9300720c */ /* 0x000fe20003f25270 */
[----:B------:R-:W-:-:S12]  /*102f0*/  BSSY B1, `(.L_x_34688) ;  /* 0x0000012000017945 */ /* 0x000fd80003800000 */
[----:B------:R-:W-:Y:S05]  /*10300*/  @!P1 BRA `(.L_x_34689) ;  /* 0x0000000000409947 */ /* 0x000fea0003800000 */
[----:B01--4-:R-:W0:Y:S01]  /*10310*/  LDC.64 R152, c[0x0][0x2b8] ;  /* 0x0000ae00ff987b82 */ /* 0x013e220000000a00 */
        /* <DEDUP_REMOVED lines=15> */
.L_x_34689:
[----:B------:R-:W-:Y:S05]  /*10410*/  BSYNC B1 ;  /* 0x0000000000017941 */ /* 0x000fea0003800000 */
.L_x_34688:
        /* <DEDUP_REMOVED lines=19> */
.L_x_34691:
[----:B------:R-:W-:Y:S05]  /*10550*/  BSYNC B1 ;  /* 0x0000000000017941 */ /* 0x000fea0003800000 */
.L_x_34690:
        /* <DEDUP_REMOVED lines=19> */
.L_x_34693:
[----:B------:R-:W-:Y:S05]  /*10690*/  BSYNC B1 ;  /* 0x0000000000017941 */ /* 0x000fea0003800000 */
.L_x_34692:
        /* <DEDUP_REMOVED lines=19> */
.L_x_34695:
[----:B------:R-:W-:Y:S05]  /*107d0*/  BSYNC B1 ;  /* 0x0000000000017941 */ /* 0x000fea0003800000 */
.L_x_34694:
        /* <DEDUP_REMOVED lines=19> */
.L_x_34697:
[----:B------:R-:W-:Y:S05]  /*10910*/  BSYNC B1 ;  /* 0x0000000000017941 */ /* 0x000fea0003800000 */
.L_x_34696:
        /* <DEDUP_REMOVED lines=19> */
.L_x_34699:
[----:B------:R-:W-:Y:S05]  /*10a50*/  BSYNC B1 ;  /* 0x0000000000017941 */ /* 0x000fea0003800000 */
.L_x_34698:
        /* <DEDUP_REMOVED lines=19> */
.L_x_34701:
[----:B------:R-:W-:Y:S05]  /*10b90*/  BSYNC B1 ;  /* 0x0000000000017941 */ /* 0x000fea0003800000 */
.L_x_34700:
        /* <DEDUP_REMOVED lines=18> */
.L_x_34703:
[----:B------:R-:W-:Y:S05]  /*10cc0*/  BSYNC B1 ;  /* 0x0000000000017941 */ /* 0x000fea0003800000 */
.L_x_34702:
[----:B01--4-:R-:W0:Y:S02]  /*10cd0*/  LDC.64 R136, c[0x0][0x210] ;  /* 0x00008400ff887b82 */ /* 0x013e240000000a00 */
[----:B0-----:R-:W-:-:S05]  /*10ce0*/  IMAD R11, R136, 0x4, R11 ;  /* 0x00000004880b7824 */ /* 0x001fca00078e020b */
[----:B------:R-:W-:-:S13]  /*10cf0*/  ISETP.GE.AND P1, PT, R11, R137, PT ;  /* 0x000000890b00720c */ /* 0x000fda0003f26270 */
[----:B------:R-:W-:Y:S05]  /*10d00*/  @!P1 BRA `(.L_x_34704) ;  /* 0xffffff0400089947 */ /* 0x000fea000383ffff */
[----:B------:R-:W-:Y:S05]  /*10d10*/  BSYNC B0 ;  /* 0x0000000000007941 */ /* 0x000fea0003800000 */
.L_x_34382:
[----:B------:R-:W-:Y:S05]  /*10d20*/  EXIT ;  /* 0x000000000000794d */ /* 0x000fea0003800000 */
.L_x_34683:
[----:B------:R-:W-:Y:S01]  /*10d30*/  HFMA2.MMA R139, -RZ, RZ, 0, 1.847743988037109375e-06 ;  /* 0x0000001fff8b7435 */ /* 0x000fe200000001ff */
[----:B------:R-:W-:Y:S01]  /*10d40*/  BSSY B1, `(.L_x_34705) ;  /* 0x0000007000017945 */ /* 0x000fe20003800000 */
[----:B------:R-:W-:Y:S01]  /*10d50*/  MOV R163, R137 ;  /* 0x0000008900a37202 */ /* 0x000fe20000000f00 */
[----:B------:R-:W-:Y:S02]  /*10d60*/  IMAD.MOV.U32 R150, RZ, RZ, 0x1 ;  /* 0x00000001ff967424 */ /* 0x000fe400078e00ff */
[----:B------:R-:W-:-:S07]  /*10d70*/  IMAD.MOV.U32 R138, RZ, RZ, -0x1 ;  /* 0xffffffffff8a7424 */ /* 0x000fce00078e00ff */
[----:B-123--:R-:W-:Y:S05]  /*10d80*/  WARPSYNC.COLLECTIVE R138, `(.L_x_34706) ;  /* 0x000000008a087348 */ /* 0x00efea0003c00000 */
[----:B------:R0:W4:Y:S02]  /*10d90*/  SHFL.BFLY P6, R152, R163, R150, R139 ;  /* 0x0c000096a3987389 */ /* 0x00012400000c008b */
[----:B01234-:R-:W-:Y:S01]  /*10da0*/  ENDCOLLECTIVE ;  /* 0x000000000000791b */ /* 0x01ffe20003800000 */
.L_x_34706:
[----:B------:R-:W-:Y:S05]  /*10db0*/  BSYNC B1 ;  /* 0x0000000000017941 */ /* 0x000fea0003800000 */
.L_x_34705:
        /* <DEDUP_REMOVED lines=14> */
.L_x_34707:
[----:B------:R-:W-:Y:S02]  /*10ea0*/  IMAD.MOV.U32 R150, RZ, RZ, 0x4 ;  /* 0x00000004ff967424 */ /* 0x000fe400078e00ff */
[----:B------:R-:W-:-:S05]  /*10eb0*/  FADD.FTZ R156, R154, R152 ;  /* 0x000000989a9c7221 */ /* 0x000fca0000010000 */
[----:B------:R-:W-:-:S07]  /*10ec0*/  MOV R163, R156 ;  /* 0x0000009c00a37202 */ /* 0x000fce0000000f00 */
[----:B------:R-:W-:Y:S05]  /*10ed0*/  WARPSYNC.COLLECTIVE R138, `(.L_x_34708) ;  /* 0x000000008a087348 */ /* 0x000fea0003c00000 */
[----:B------:R0:W1:Y:S02]  /*10ee0*/  SHFL.BFLY P6, R152, R163, R150, R139 ;  /* 0x0c000096a3987389 */ /* 0x00006400000c008b */
[----:B01----:R-:W-:Y:S01]  /*10ef0*/  ENDCOLLECTIVE ;  /* 0x000000000000791b */ /* 0x003fe20003800000 */
.L_x_34708:
[----:B------:R-:W-:Y:S02]  /*10f00*/  IMAD.MOV.U32 R150, RZ, RZ, 0x8 ;  /* 0x00000008ff967424 */ /* 0x000fe400078e00ff */
[----:B------:R-:W-:-:S05]  /*10f10*/  FADD.FTZ R160, R156, R152 ;  /* 0x000000989ca07221 */ /* 0x000fca0000010000 */
[----:B------:R-:W-:-:S07]  /*10f20*/  MOV R163, R160 ;  /* 0x000000a000a37202 */ /* 0x000fce0000000f00 */
[----:B------:R-:W-:Y:S05]  /*10f30*/  WARPSYNC.COLLECTIVE R138, `(.L_x_34709) ;  /* 0x000000008a087348 */ /* 0x000fea0003c00000 */
[----:B------:R0:W1:Y:S02]  /*10f40*/  SHFL.BFLY P6, R152, R163, R150, R139 ;  /* 0x0c000096a3987389 */ /* 0x00006400000c008b */
[----:B01----:R-:W-:Y:S01]  /*10f50*/  ENDCOLLECTIVE ;  /* 0x000000000000791b */ /* 0x003fe20003800000 */
.L_x_34709:
[----:B------:R-:W-:Y:S02]  /*10f60*/  IMAD.MOV.U32 R150, RZ, RZ, 0x10 ;  /* 0x00000010ff967424 */ /* 0x000fe400078e00ff */
[----:B------:R-:W-:-:S05]  /*10f70*/  FADD.FTZ R161, R160, R152 ;  /* 0x00000098a0a17221 */ /* 0x000fca0000010000 */
[----:B------:R-:W-:-:S07]  /*10f80*/  MOV R163, R161 ;  /* 0x000000a100a37202 */ /* 0x000fce0000000f00 */
[----:B------:R-:W-:Y:S05]  /*10f90*/  WARPSYNC.COLLECTIVE R138, `(.L_x_34710) ;  /* 0x000000008a087348 */ /* 0x000fea0003c00000 */
[----:B------:R0:W1:Y:S02]  /*10fa0*/  SHFL.BFLY P6, R152, R163, R150, R139 ;  /* 0x0c000096a3987389 */ /* 0x00006400000c008b */
[----:B01----:R-:W-:Y:S01]  /*10fb0*/  ENDCOLLECTIVE ;  /* 0x000000000000791b */ /* 0x003fe20003800000 */
.L_x_34710:
        /* <DEDUP_REMOVED lines=95> */
.L_x_34711:
[----:B------:R-:W-:Y:S01]  /*115b0*/  HFMA2.MMA R150, -RZ, RZ, 0, 1.1920928955078125e-07 ;  /* 0x00000002ff967435 */ /* 0x000fe200000001ff */
[----:B------:R-:W-:-:S04]  /*115c0*/  FADD.FTZ R137, R136, R152 ;  /* 0x0000009888897221 */ /* 0x000fc80000010000 */
[----:B------:R-:W-:-:S07]  /*115d0*/  IMAD.MOV.U32 R163, RZ, RZ, R137 ;  /* 0x000000ffffa37224 */ /* 0x000fce00078e0089 */
[----:B------:R-:W-:Y:S05]  /*115e0*/  WARPSYNC.COLLECTIVE R138, `(.L_x_34712) ;  /* 0x000000008a087348 */ /* 0x000fea0003c00000 */
[----:B------:R0:W1:Y:S02]  /*115f0*/  SHFL.BFLY P6, R152, R163, R150, R139 ;  /* 0x0c000096a3987389 */ /* 0x00006400000c008b */
[----:B01----:R-:W-:Y:S01]  /*11600*/  ENDCOLLECTIVE ;  /* 0x000000000000791b */ /* 0x003fe20003800000 */
.L_x_34712:
[----:B------:R-:W-:Y:S01]  /*11610*/  MOV R150, 0x4 ;  /* 0x0000000400967802 */ /* 0x000fe20000000f00 */
[----:B------:R-:W-:-:S04]  /*11620*/  FADD.FTZ R154, R137, R152 ;  /* 0x00000098899a7221 */ /* 0x000fc80000010000 */
[----:B------:R-:W-:-:S07]  /*11630*/  IMAD.MOV.U32 R163, RZ, RZ, R154 ;  /* 0x000000ffffa37224 */ /* 0x000fce00078e009a */
[----:B------:R-:W-:Y:S05]  /*11640*/  WARPSYNC.COLLECTIVE R138, `(.L_x_34713) ;  /* 0x000000008a087348 */ /* 0x000fea0003c00000 */
[----:B------:R0:W1:Y:S02]  /*11650*/  SHFL.BFLY P6, R152, R163, R150, R139 ;  /* 0x0c000096a3987389 */ /* 0x00006400000c008b */
[----:B01----:R-:W-:Y:S01]  /*11660*/  ENDCOLLECTIVE ;  /* 0x000000000000791b */ /* 0x003fe20003800000 */
.L_x_34713:
[----:B------:R-:W-:Y:S01]  /*11670*/  HFMA2.MMA R150, -RZ, RZ, 0, 4.76837158203125e-07 ;  /* 0x00000008ff967435 */ /* 0x000fe200000001ff */
[----:B------:R-:W-:-:S04]  /*11680*/  FADD.FTZ R155, R154, R152 ;  /* 0x000000989a9b7221 */ /* 0x000fc80000010000 */
[----:B------:R-:W-:-:S07]  /*11690*/  IMAD.MOV.U32 R163, RZ, RZ, R155 ;  /* 0x000000ffffa37224 */ /* 0x000fce00078e009b */
[----:B------:R-:W-:Y:S05]  /*116a0*/  WARPSYNC.COLLECTIVE R138, `(.L_x_34714) ;  /* 0x000000008a087348 */ /* 0x000fea0003c00000 */
[----:B------:R0:W1:Y:S02]  /*116b0*/  SHFL.BFLY P6, R152, R163, R150, R139 ;  /* 0x0c000096a3987389 */ /* 0x00006400000c008b */
[----:B01----:R-:W-:Y:S01]  /*116c0*/  ENDCOLLECTIVE ;  /* 0x000000000000791b */ /* 0x003fe20003800000 */
.L_x_34714:
[----:B------:R-:W-:Y:S01]  /*116d0*/  MOV R150, 0x10 ;  /* 0x0000001000967802 */ /* 0x000fe20000000f00 */
[----:B------:R-:W-:-:S04]  /*116e0*/  FADD.FTZ R156, R155, R152 ;  /* 0x000000989b9c7221 */ /* 0x000fc80000010000 */
[----:B------:R-:W-:-:S07]  /*116f0*/  IMAD.MOV.U32 R163, RZ, RZ, R156 ;  /* 0x000000ffffa37224 */ /* 0x000fce00078e009c */
[----:B------:R-:W-:Y:S05]  /*11700*/  WARPSYNC.COLLECTIVE R138, `(.L_x_34715) ;  /* 0x000000008a087348 */ /* 0x000fea0003c00000 */
[----:B------:R0:W1:Y:S02]  /*11710*/  SHFL.BFLY P6, R152, R163, R150, R139 ;  /* 0x0c000096a3987389 */ /* 0x00006400000c008b */
[----:B01----:R-:W-:Y:S01]  /*11720*/  ENDCOLLECTIVE ;  /* 0x000000000000791b */ /* 0x003fe20003800000 */
.L_x_34715:
[----:B------:R-:W-:Y:S05]  /*11730*/  BRA `(.L_x_34716) ;  /* 0xffffffe800107947 */ /* 0x000fea000383ffff */
.L_x_34717:
        /* <DEDUP_REMOVED lines=12> */
.L_x_37518:


//--------------------- .text._ZN10layer_norm13ln_fwd_kernelINS_13Kernel_traitsIfffffjLj1280ELj1ELj4ELj1ELj16ENS_18Kernel_traits_baseILj1280EfffffjLj128EEEEELb1ELb0ELb0ELb1EEEvNS_9FwdParamsE --------------------------
	.section	.text._ZN10layer_norm13ln_fwd_kernelINS_13Kernel_traitsIfffffjLj1280ELj1ELj4ELj1ELj16ENS_18Kernel_traits_baseILj1280EfffffjLj128EEEEELb1ELb0ELb0ELb1EEEvNS_9FwdParamsE,"ax",@progbits
	.align	128
        .global         _ZN10layer_norm13ln_fwd_kernelINS_13Kernel_traitsIfffffjLj1280ELj1ELj4ELj1ELj16ENS_18Kernel_traits_baseILj1280EfffffjLj128EEEEELb1ELb0ELb0ELb1EEEvNS_9FwdParamsE
        .type           _ZN10layer_norm13ln_fwd_kernelINS_13Kernel_traitsIfffffjLj1280ELj1ELj4ELj1ELj16ENS_18Kernel_traits_baseILj1280EfffffjLj128EEEEELb1ELb0ELb0ELb1EEEvNS_9FwdParamsE,@function
        .size           _ZN10layer_norm13ln_fwd_kernelINS_13Kernel_traitsIfffffjLj1280ELj1ELj4ELj1ELj16ENS_18Kernel_traits_baseILj1280EfffffjLj128EEEEELb1ELb0ELb0ELb1EEEvNS_9FwdParamsE,(.L_x_37519 - _ZN10layer_norm13ln_fwd_kernelINS_13Kernel_traitsIfffffjLj1280ELj1ELj4ELj1ELj16ENS_18Kernel_traits_baseILj1280EfffffjLj128EEEEELb1ELb0ELb0ELb1EEEvNS_9FwdParamsE)
        .other          _ZN10layer_norm13ln_fwd_kernelINS_13Kernel_traitsIfffffjLj1280ELj1ELj4ELj1ELj16ENS_18Kernel_traits_baseILj1280EfffffjLj128EEEEELb1ELb0ELb0ELb1EEEvNS_9FwdParamsE,@"STO_CUDA_ENTRY STV_DEFAULT"
_ZN10layer_norm13ln_fwd_kernelINS_13Kernel_traitsIfffffjLj1280ELj1ELj4ELj1ELj16ENS_18Kernel_traits_baseILj1280EfffffjLj128EEEEELb1ELb0ELb0ELb1EEEvNS_9FwdParamsE:
.text._ZN10layer_norm13ln_fwd_kernelINS_13Kernel_traitsIfffffjLj1280ELj1ELj4ELj1ELj16ENS_18Kernel_traits_baseILj1280EfffffjLj128EEEEELb1ELb0ELb0ELb1EEEvNS_9FwdParamsE:
        /* <DEDUP_REMOVED lines=27> */
[----:B------:R-:W-:Y:S01]  /*01b0*/  SHF.L.U32 R0, R0, 0x4, RZ ;  /* 0x0000000400007819 */ /* 0x000fe200000006ff */
[----:B------:R-:W-:Y:S01]  /*01c0*/  IMAD R137, R11, 0x4, R137 ;  /* 0x000000040b897824 */ /* 0x000fe200078e0289 */
[----:B------:R-:W-:Y:S02]  /*01d0*/  CS2R R116, SRZ ;  /* 0x0000000000747805 */ /* 0x000fe4000001ff00 */
[----:B------:R-:W-:Y:S02]  /*01e0*/  CS2R R118, SRZ ;  /* 0x0000000000767805 */ /* 0x000fe4000001ff00 */
[----:B------:R-:W-:Y:S02]  /*01f0*/  LOP3.LUT R0, R0, 0x1f0, RZ, 0xc0, !PT ;  /* 0x000001f000007812 */ /* 0x000fe400078ec0ff */
        /* <DEDUP_REMOVED lines=12> */
[----:B----4-:R-:W-:-:S02]  /*02c0*/  @P0 R2UR UR6, R2 ;  /* 0x00000000020602ca */ /* 0x010fc400000e0000 */
        /* <DEDUP_REMOVED lines=54> */
[----:B------:R-:W-:Y:S01]  /*0630*/  IMAD.HI.U32 R5, R136, -0x326172a9, RZ ;  /* 0xcd9e8d5788057827 */ /* 0x000fe200078e00ff */
[----:B------:R-:W-:Y:S02]  /*0640*/  LOP3.LUT R11, R3, UR30, R4, 0x96, !PT ;  /* 0x0000001e030b7c12 */ /* 0x000fe4000f8e9604 */
[C---:B------:R-:W-:Y:S01]  /*0650*/  IADD3 R4, P2, R0.reuse, UR8, RZ ;  /* 0x0000000800047c10 */ /* 0x040fe2000ff5e0ff */
        /* <DEDUP_REMOVED lines=32> */
[----:B0-----:R-:W-:Y:S01]  /*0860*/  IMAD.HI.U32 R5, R7, -0x326172a9, RZ ;  /* 0xcd9e8d5707057827 */ /* 0x001fe200078e00ff */
[----:B------:R-:W-:Y:S01]  /*0870*/  ULDC.64 UR8, c[0x0][0x270] ;  /* 0x00009c0000087ab9 */ /* 0x000fe20000000a00 */
[----:B------:R-:W-:Y:S01]  /*0880*/  BSSY B0, `(.L_x_34718) ;  /* 0x0000ef7000007945 */ /* 0x000fe20003800000 */
[----:B------:R-:W-:Y:S01]  /*0890*/  UISETP.NE.U32.AND UP0, UPT, UR8, URZ, UPT ;  /* 0x0000003f0800728c */ /* 0x000fe2000bf05070 */
[----:B------:R-:W-:Y:S01]  /*08a0*/  IMAD R11, R11, -0x2daee0ad, RZ ;  /* 0xd2511f530b0b7824 */ /* 0x000fe200078e02ff */
[----:B------:R-:W-:Y:S01]  /*08b0*/  LOP3.LUT R136, R5, UR34, R136, 0x96, !PT ;  /* 0x0000002205887c12 */ /* 0x000fe2000f8e9688 */
[----:B------:R-:W-:Y:S01]  /*08c0*/  IMAD.HI.U32 R0, R14, -0x2daee0ad, RZ ;  /* 0xd2511f530e007827 */ /* 0x000fe200078e00ff */
[----:B------:R-:W-:Y:S01]  /*08d0*/  MOV R8, R13 ;  /* 0x0000000d00087202 */ /* 0x000fe20000000f00 */
[----:B------:R-:W-:Y:S01]  /*08e0*/  ULDC.U8 UR8, c[0x0][0x2a0] ;  /* 0x0000a80000087ab9 */ /* 0x000fe20000000000 */
[----:B------:R-:W-:Y:S01]  /*08f0*/  LOP3.LUT R149, R149, 0x3, RZ, 0xc0, !PT ;  /* 0x0000000395957812 */ /* 0x000fe200078ec0ff */
[----:B------:R-:W-:Y:S01]  /*0900*/  IMAD.MOV.U32 R9, RZ, RZ, R12 ;  /* 0x000000ffff097224 */ /* 0x000fe200078e000c */
[----:B------:R-:W-:Y:S01]  /*0910*/  LOP3.LUT R11, R0, UR35, R11, 0x96, !PT ;  /* 0x00000023000b7c12 */ /* 0x000fe2000f8e960b */
[----:B------:R-:W-:Y:S01]  /*0920*/  IMAD R7, R7, -0x326172a9, RZ ;  /* 0xcd9e8d5707077824 */ /* 0x000fe200078e02ff */
[----:B------:R-:W-:Y:S01]  /*0930*/  UISETP.NE.AND.EX UP0, UPT, UR9, URZ, UPT, UP0 ;  /* 0x0000003f0900728c */ /* 0x000fe2000bf05300 */
[----:B------:R-:W-:Y:S01]  /*0940*/  IMAD R6, R14, -0x2daee0ad, RZ ;  /* 0xd2511f530e067824 */ /* 0x000fe200078e02ff */
[----:B------:R-:W-:Y:S01]  /*0950*/  ULDC UR10, c[0x0][0x218] ;  /* 0x00008600000a7ab9 */ /* 0x000fe20000000800 */
[----:B------:R-:W-:Y:S01]  /*0960*/  IMAD.MOV.U32 R5, RZ, RZ, RZ ;  /* 0x000000ffff057224 */ /* 0x000fe200078e00ff */
[----:B------:R-:W-:Y:S01]  /*0970*/  ULDC UR11, c[0x0][0x2d8] ;  /* 0x0000b600000b7ab9 */ /* 0x000fe20000000800 */
[----:B------:R-:W-:Y:S01]  /*0980*/  UISETP.NE.AND UP1, UPT, UR8, URZ, UPT ;  /* 0x0000003f0800728c */ /* 0x000fe2000bf25270 */
[----:B------:R-:W-:Y:S01]  /*0990*/  ULDC.64 UR12, c[0x0][0x238] ;  /* 0x00008e00000c7ab9 */ /* 0x000fe20000000a00 */
[----:B------:R-:W-:Y:S01]  /*09a0*/  ULDC.64 UR14, c[0x0][0x240] ;  /* 0x00009000000e7ab9 */ /* 0x000fe20000000a00 */
[----:B-1----:R-:W-:-:S08]  /*09b0*/  ULDC.64 UR16, c[0x0][0x2b8] ;  /* 0x0000ae0000107ab9 */ /* 0x002fd00000000a00 */
.L_x_35000:
[----:B------:R-:W0:Y:S01]  /*09c0*/  LDC.64 R16, c[0x0][0x230] ;  /* 0x00008c00ff107b82 */ /* 0x000e220000000a00 */
[----:B------:R-:W1:Y:S01]  /*09d0*/  S2R R4, SR_TID.X ;  /* 0x0000000000047919 */ /* 0x000e620000002100 */
[----:B------:R-:W-:Y:S01]  /*09e0*/  IMAD R0, R137, UR10, RZ ;  /* 0x0000000a89007c24 */ /* 0x000fe2000f8e02ff */
[----:B------:R-:W-:Y:S01]  /*09f0*/  PLOP3.LUT P2, PT, PT, PT, UP0, 0x80, 0x0 ;  /* 0x000000000000781c */ /* 0x000fe20003f4f008 */
[----:B------:R-:W-:Y:S01]  /*0a00*/  @UP0 ULDC.64 UR8, c[0x0][0x270] ;  /* 0x00009c0000080ab9 */ /* 0x000fe20000000a00 */
[----:B------:R-:W-:Y:S01]  /*0a10*/  PLOP3.LUT P3, PT, PT, PT, UP0, 0x80, 0x0 ;  /* 0x000000000000781c */ /* 0x000fe20003f6f008 */
[----:B--2---:R-:W-:Y:S01]  /*0a20*/  HFMA2.MMA R141, -RZ, RZ, 1.875, 0 ;  /* 0x3f800000ff8d7435 */ /* 0x004fe200000001ff */
[----:B------:R-:W-:Y:S01]  /*0a30*/  SHF.R.S32.HI R3, RZ, 0x1f, R0 ;  /* 0x0000001fff037819 */ /* 0x000fe20000011400 */
[----:B------:R-:W2:Y:S01]  /*0a40*/  LDC.64 R132, c[0x0][0x220] ;  /* 0x00008800ff847b82 */ /* 0x000ea20000000a00 */
[----:B------:R-:W-:Y:S01]  /*0a50*/  MOV R18, UR8 ;  /* 0x0000000800127c02 */ /* 0x000fe20008000f00 */
[----:B------:R-:W-:Y:S01]  /*0a60*/  IMAD.U32 R19, RZ, RZ, UR9 ;  /* 0x00000009ff137e24 */ /* 0x000fe2000f8e00ff */
[----:B------:R-:W-:-:S05]  /*0a70*/  LEA.HI R3, R3, R0, RZ, 0x2 ;  /* 0x0000000003037211 */ /* 0x000fca00078f10ff */
[----:B------:R-:W-:-:S05]  /*0a80*/  @P2 IMAD.WIDE R18, R137, 0x4, R18 ;  /* 0x0000000489122825 */ /* 0x000fca00078e0212 */
[----:B-----5:R3:W5:Y:S01]  /*0a90*/  @P3 LDG.E R141, desc[UR4][R18.64] ;  /* 0x00000004128d3981 */ /* 0x020762000c1e1900 */
[----:B0-----:R-:W-:-:S04]  /*0aa0*/  ISETP.NE.U32.AND P0, PT, R16, RZ, PT ;  /* 0x000000ff1000720c */ /* 0x001fc80003f05070 */
[----:B------:R-:W-:Y:S02]  /*0ab0*/  ISETP.NE.AND.EX P0, PT, R17, RZ, PT, P0 ;  /* 0x000000ff1100720c */ /* 0x000fe40003f05300 */
[----:B-1----:R-:W-:-:S04]  /*0ac0*/  LOP3.LUT R4, R4, 0x1f, RZ, 0xc0, !PT ;  /* 0x0000001f04047812 */ /* 0x002fc800078ec0ff */
[----:B------:R-:W-:-:S07]  /*0ad0*/  LEA.HI.SX32 R3, R3, R4, 0x1e ;  /* 0x0000000403037211 */ /* 0x000fce00078ff2ff */
[C---:B------:R-:W-:Y:S01]  /*0ae0*/  @P0 LEA R20, P1, R3.reuse, R16, 0x4 ;  /* 0x0000001003140211 */ /* 0x040fe200078220ff */
[----:B--2---:R-:W-:-:S03]  /*0af0*/  IMAD.WIDE.U32 R12, R3, 0x10, R132 ;  /* 0x00000010030c7825 */ /* 0x004fc600078e0084 */
[----:B------:R-:W-:-:S03]  /*0b00*/  @P0 LEA.HI.X R21, R3, R17, RZ, 0x4, P1 ;  /* 0x0000001103150211 */ /* 0x000fc600008f24ff */
[----:B------:R-:W5:Y:S04]  /*0b10*/  LDG.E.128 R12, desc[UR4][R12.64] ;  /* 0x000000040c0c7981 */ /* 0x000f68000c1e1d00 */
[----:B------:R3:W5:Y:S01]  /*0b20*/  @P0 LDG.E.128 R48, desc[UR4][R20.64] ;  /* 0x0000000414300981 */ /* 0x000762000c1e1d00 */
[C---:B------:R-:W-:Y:S01]  /*0b30*/  ISETP.NE.AND P1, PT, R149.reuse, 0x1, PT ;  /* 0x000000019500780c */ /* 0x040fe20003f25270 */
[----:B------:R-:W-:Y:S01]  /*0b40*/  BSSY B1, `(.L_x_34719) ;  /* 0x000000c000017945 */ /* 0x000fe20003800000 */
[----:B------:R-:W-:-:S11]  /*0b50*/  VIADD R2, R149, 0x1 ;  /* 0x0000000195027836 */ /* 0x000fd60000000000 */
        /* <DEDUP_REMOVED lines=9> */
.L_x_34720:
[----:B------:R-:W-:-:S07]  /*0bf0*/  IMAD.MOV.U32 R0, RZ, RZ, R7 ;  /* 0x000000ffff007224 */ /* 0x000fce00078e0007 */
.L_x_34721:
[----:B------:R-:W-:Y:S05]  /*0c00*/  BSYNC B1 ;  /* 0x0000000000017941 */ /* 0x000fea0003800000 */
.L_x_34719:
        /* <DEDUP_REMOVED lines=16> */
.L_x_34725:
[----:B------:R-:W-:Y:S05]  /*0d10*/  BSYNC B2 ;  /* 0x0000000000027941 */ /* 0x000fea0003800000 */
.L_x_34724:
        /* <DEDUP_REMOVED lines=44> */
.L_x_34723:
[----:B------:R-:W-:Y:S05]  /*0fe0*/  BSYNC B1 ;  /* 0x0000000000017941 */ /* 0x000fea0003800000 */
.L_x_34722:
        /* <DEDUP_REMOVED lines=24> */
.L_x_34727:
[----:B------:R-:W-:-:S07]  /*1170*/  IMAD.MOV.U32 R0, RZ, RZ, R7 ;  /* 0x000000ffff007224 */ /* 0x000fce00078e0007 */
.L_x_34728:
[----:B------:R-:W-:Y:S05]  /*1180*/  BSYNC B1 ;  /* 0x0000000000017941 */ /* 0x000fea0003800000 */
.L_x_34726:
        /* <DEDUP_REMOVED lines=16> */
.L_x_34732:
[----:B------:R-:W-:Y:S05]  /*1290*/  BSYNC B2 ;  /* 0x0000000000027941 */ /* 0x000fea0003800000 */
.L_x_34731:
        /* <DEDUP_REMOVED lines=44> */
.L_x_34730:
[----:B------:R-:W-:Y:S05]  /*1560*/  BSYNC B1 ;  /* 0x0000000000017941 */ /* 0x000fea0003800000 */
.L_x_34729:
        /* <DEDUP_REMOVED lines=19> */
.L_x_34734:
[----:B------:R-:W-:-:S07]  /*16a0*/  MOV R0, R7 ;  /* 0x0000000700007202 */ /* 0x000fce0000000f00 */
.L_x_34735:
[----:B------:R-:W-:Y:S05]  /*16b0*/  BSYNC B1 ;  /* 0x0000000000017941 */ /* 0x000fea0003800000 */
.L_x_34733:
        /* <DEDUP_REMOVED lines=16> */
.L_x_34739:
[----:B------:R-:W-:Y:S05]  /*17c0*/  BSYNC B2 ;  /* 0x0000000000027941 */ /* 0x000fea0003800000 */
.L_x_34738:
        /* <DEDUP_REMOVED lines=44> */
.L_x_34737:
[----:B------:R-:W-:Y:S05]  /*1a90*/  BSYNC B1 ;  /* 0x0000000000017941 */ /* 0x000fea0003800000 */
.L_x_34736:
        /* <DEDUP_REMOVED lines=19> */
.L_x_34741:
[----:B------:R-:W-:-:S07]  /*1bd0*/  IMAD.MOV.U32 R0, RZ, RZ, R7 ;  /* 0x000000ffff007224 */ /* 0x000fce00078e0007 */
.L_x_34742:
[----:B------:R-:W-:Y:S05]  /*1be0*/  BSYNC B1 ;  /* 0x0000000000017941 */ /* 0x000fea0003800000 */
.L_x_34740:
        /* <DEDUP_REMOVED lines=16> */
.L_x_34746:
[----:B------:R-:W-:Y:S05]  /*1cf0*/  BSYNC B2 ;  /* 0x0000000000027941 */ /* 0x000fea0003800000 */
.L_x_34745:
        /* <DEDUP_REMOVED lines=44> */
.L_x_34744:
[----:B------:R-:W-:Y:S05]  /*1fc0*/  BSYNC B1 ;  /* 0x0000000000017941 */ /* 0x000fea0003800000 */
.L_x_34743:
[----:B------:R-:W-:Y:S01]  /*1fd0*/  I2FP.F32.U32 R13, R0 ;  /* 0x00000000000d7245 */ /* 0x000fe20000201000 */
[----:B------:R-:W0:Y:S01]  /*1fe0*/  @P0 LDC.64 R16, c[0x0][0x230] ;  /* 0x00008c00ff100b82 */ /* 0x000e220000000a00 */
[----:B------:R-:W-:Y:S01]  /*1ff0*/  FMUL.FTZ R0, R15, R141 ;  /* 0x0000008d0f007220 */ /* 0x000fe20000410000 */
[----:B------:R-:W-:Y:S02]  /*2000*/  SEL R12, RZ, 0x100, P3 ;  /* 0x00000100ff0c7807 */ /* 0x000fe40001800000 */
[----:B------:R-:W-:Y:S01]  /*2010*/  FFMA.FTZ R13, R13, R140, 1.1641532182693481445e-10 ;  /* 0x2f0000000d0d7423 */ /* 0x000fe2000001008c */
[----:B------:R-:W-:Y:S01]  /*2020*/  FMUL.FTZ R0, R0, R139 ;  /* 0x0000008b00007220 */ /* 0x000fe20000410000 */
[----:B------:R-:W-:-:S03]  /*2030*/  LEA R18, P3, R3, UR12, 0x4 ;  /* 0x0000000c03127c11 */ /* 0x000fc6000f8620ff */
[----:B------:R-:W-:Y:S02]  /*2040*/  FSETP.GTU.FTZ.AND P5, PT, R13, R138, PT ;  /* 0x0000008a0d00720b */ /* 0x000fe40003fbc000 */
[----:B------:R-:W-:Y:S02]  /*2050*/  SEL R13, RZ, 0x10000, P4 ;  /* 0x00010000ff0d7807 */ /* 0x000fe40002000000 */
[----:B------:R-:W-:Y:S02]  /*2060*/  SEL R2, RZ, 0x1000000, P5 ;  /* 0x01000000ff027807 */ /* 0x000fe40002800000 */
[----:B------:R-:W-:Y:S02]  /*2070*/  FSEL R47, R0, RZ, !P5 ;  /* 0x000000ff002f7208 */ /* 0x000fe40006800000 */
[----:B------:R-:W-:Y:S02]  /*2080*/  IADD3 R12, R12, R2, R13 ;  /* 0x000000020c0c7210 */ /* 0x000fe40007ffe00d */
[----:B------:R-:W-:Y:S01]  /*2090*/  SEL R13, RZ, 0x1, P2 ;  /* 0x00000001ff0d7807 */ /* 0x000fe20001000000 */
[----:B------:R-:W-:Y:S01]  /*20a0*/  @P1 FADD.FTZ R47, R51, R47 ;  /* 0x0000002f332f1221 */ /* 0x000fe20000010000 */
[----:B------:R-:W-:-:S02]  /*20b0*/  IADD3 R2, R3, 0x20, RZ ;  /* 0x0000002003027810 */ /* 0x000fc40007ffe0ff */
[C---:B------:R-:W-:Y:S01]  /*20c0*/  LEA R20, P2, R3.reuse, UR14, 0x2 ;  /* 0x0000000e03147c11 */ /* 0x040fe2000f8410ff */
[----:B------:R-:W-:Y:S01]  /*20d0*/  IMAD.IADD R23, R12, 0x1, R13 ;  /* 0x000000010c177824 */ /* 0x000fe200078e020d */
[C---:B------:R-:W-:Y:S01]  /*20e0*/  LEA.HI.X R19, R3.reuse, UR13, RZ, 0x4, P3 ;  /* 0x0000000d03137c11 */ /* 0x040fe200098f24ff */
[----:B------:R-:W-:Y:S01]  /*20f0*/  IMAD.WIDE.U32 R12, R2, 0x10, R132 ;  /* 0x00000010020c7825 */ /* 0x000fe200078e0084 */
[----:B------:R-:W-:-:S03]  /*2100*/  LEA.HI.X R21, R3, UR15, RZ, 0x2, P2 ;  /* 0x0000000f03157c11 */ /* 0x000fc600090f14ff */
[----:B0-----:R-:W-:Y:S01]  /*2110*/  @P0 IMAD.WIDE.U32 R16, R2, 0x10, R16 ;  /* 0x0000001002100825 */ /* 0x001fe200078e0010 */
        /* <DEDUP_REMOVED lines=16> */
.L_x_34748:
[----:B------:R-:W-:-:S07]  /*2220*/  MOV R0, R7 ;  /* 0x0000000700007202 */ /* 0x000fce0000000f00 */
.L_x_34749:
[----:B------:R-:W-:Y:S05]  /*2230*/  BSYNC B1 ;  /* 0x0000000000017941 */ /* 0x000fea0003800000 */
.L_x_34747:
        /* <DEDUP_REMOVED lines=16> */
.L_x_34753:
[----:B------:R-:W-:Y:S05]  /*2340*/  BSYNC B2 ;  /* 0x0000000000027941 */ /* 0x000fea0003800000 */
.L_x_34752:
        /* <DEDUP_REMOVED lines=44> */
.L_x_34751:
[----:B------:R-:W-:Y:S05]  /*2610*/  BSYNC B1 ;  /* 0x0000000000017941 */ /* 0x000fea0003800000 */
.L_x_34750:
[----:B------:R-:W-:Y:S01]  /*2620*/  I2FP.F32.U32 R17, R0 ;  /* 0x0000000000117245 */ /* 0x000fe20000201000 */
[----:B-----5:R-:W-:Y:S01]  /*2630*/  FMUL.FTZ R12, R12, R141 ;  /* 0x0000008d0c0c7220 */ /* 0x020fe20000410000 */
        /* <DEDUP_REMOVED lines=17> */
.L_x_34755:
[----:B------:R-:W-:-:S07]  /*2750*/  IMAD.MOV.U32 R0, RZ, RZ, R7 ;  /* 0x000000ffff007224 */ /* 0x000fce00078e0007 */
.L_x_34756:
[----:B------:R-:W-:Y:S05]  /*2760*/  BSYNC B1 ;  /* 0x0000000000017941 */ /* 0x000fea0003800000 */
.L_x_34754:
        /* <DEDUP_REMOVED lines=16> */
.L_x_34760:
[----:B------:R-:W-:Y:S05]  /*2870*/  BSYNC B2 ;  /* 0x0000000000027941 */ /* 0x000fea0003800000 */
.L_x_34759:
        /* <DEDUP_REMOVED lines=44> */
.L_x_34758:
[----:B------:R-:W-:Y:S05]  /*2b40*/  BSYNC B1 ;  /* 0x0000000000017941 */ /* 0x000fea0003800000 */
.L_x_34757:
        /* <DEDUP_REMOVED lines=19> */
.L_x_34762:
[----:B------:R-:W-:-:S07]  /*2c80*/  MOV R0, R7 ;  /* 0x0000000700007202 */ /* 0x000fce0000000f00 */
.L_x_34763:
[----:B------:R-:W-:Y:S05]  /*2c90*/  BSYNC B1 ;  /* 0x0000000000017941 */ /* 0x000fea0003800000 */
.L_x_34761:
        /* <DEDUP_REMOVED lines=16> */
.L_x_34767:
[----:B------:R-:W-:Y:S05]  /*2da0*/  BSYNC B2 ;  /* 0x0000000000027941 */ /* 0x000fea0003800000 */
.L_x_34766:
        /* <DEDUP_REMOVED lines=44> */
.L_x_34765:
[----:B------:R-:W-:Y:S05]  /*3070*/  BSYNC B1 ;  /* 0x0000000000017941 */ /* 0x000fea0003800000 */
.L_x_34764:
        /* <DEDUP_REMOVED lines=19> */
.L_x_34769:
[----:B------:R-:W-:-:S07]  /*31b0*/  IMAD.MOV.U32 R0, RZ, RZ, R7 ;  /* 0x000000ffff007224 */ /* 0x000fce00078e0007 */
.L_x_34770:
[----:B------:R-:W-:Y:S05]  /*31c0*/  BSYNC B1 ;  /* 0x0000000000017941 */ /* 0x000fea0003800000 */
.L_x_34768:
        /* <DEDUP_REMOVED lines=16> */
.L_x_34774:
[----:B------:R-:W-:Y:S05]  /*32d0*/  BSYNC B2 ;  /* 0x0000000000027941 */ /* 0x000fea0003800000 */
.L_x_34773:
        /* <DEDUP_REMOVED lines=44> */
.L_x_34772:
[----:B------:R-:W-:Y:S05]  /*35a0*/  BSYNC B1 ;  /* 0x0000000000017941 */ /* 0x000fea0003800000 */
.L_x_34771:
[----:B------:R-:W-:Y:S01]  /*35b0*/  I2FP.F32.U32 R13, R0 ;  /* 0x00000000000d7245 */ /* 0x000fe20000201000 */
[----:B------:R-:W0:Y:S01]  /*35c0*/  LDC.64 R152, c[0x0][0x238] ;  /* 0x00008e00ff987b82 */ /* 0x000e220000000a00 */
[----:B------:R-:W-:Y:S01]  /*35d0*/  FMUL.FTZ R0, R15, R141 ;  /* 0x0000008d0f007220 */ /* 0x000fe20000410000 */
[----:B------:R-:W-:Y:S02]  /*35e0*/  SEL R14, RZ, 0x100, P3 ;  /* 0x00000100ff0e7807 */ /* 0x000fe40001800000 */
[----:B------:R-:W-:Y:S01]  /*35f0*/  FFMA.FTZ R13, R13, R140, 1.1641532182693481445e-10 ;  /* 0x2f0000000d0d7423 */ /* 0x000fe2000001008c */
[----:B------:R-:W-:-:S03]  /*3600*/  FMUL.FTZ R0, R0, R139 ;  /* 0x0000008b00007220 */ /* 0x000fc60000410000 */
[----:B------:R-:W1:Y:S01]  /*3610*/  LDC.64 R150, c[0x0][0x240] ;  /* 0x00009000ff967b82 */ /* 0x000e620000000a00 */
[----:B------:R-:W-:Y:S02]  /*3620*/  FSETP.GTU.FTZ.AND P5, PT, R13, R138, PT ;  /* 0x0000008a0d00720b */ /* 0x000fe40003fbc000 */
[----:B------:R-:W-:Y:S02]  /*3630*/  SEL R13, RZ, 0x10000, P4 ;  /* 0x00010000ff0d7807 */ /* 0x000fe40002000000 */
[----:B------:R-:W-:Y:S02]  /*3640*/  SEL R12, RZ, 0x1000000, P5 ;  /* 0x01000000ff0c7807 */ /* 0x000fe40002800000 */
[----:B------:R-:W-:Y:S01]  /*3650*/  FSEL R43, R0, RZ, !P5 ;  /* 0x000000ff002b7208 */ /* 0x000fe20006800000 */
[----:B------:R-:W2:Y:S01]  /*3660*/  @P0 LDC.64 R20, c[0x0][0x230] ;  /* 0x00008c00ff140b82 */ /* 0x000ea20000000a00 */
[----:B------:R-:W-:Y:S02]  /*3670*/  IADD3 R12, R14, R12, R13 ;  /* 0x0000000c0e0c7210 */ /* 0x000fe40007ffe00d */
[----:B------:R-:W-:Y:S01]  /*3680*/  SEL R13, RZ, 0x1, P2 ;  /* 0x00000001ff0d7807 */ /* 0x000fe20001000000 */
[----:B------:R-:W-:Y:S01]  /*3690*/  @P1 FADD.FTZ R43, R51, R43 ;  /* 0x0000002b332b1221 */ /* 0x000fe20000010000 */
[----:B------:R-:W-:-:S03]  /*36a0*/  IADD3 R0, R3, 0x40, RZ ;  /* 0x0000004003007810 */ /* 0x000fc60007ffe0ff */
[----:B------:R-:W-:Y:S02]  /*36b0*/  IMAD.IADD R23, R12, 0x1, R13 ;  /* 0x000000010c177824 */ /* 0x000fe400078e020d */
[----:B0-----:R-:W-:-:S04]  /*36c0*/  IMAD.WIDE.U32 R16, R2, 0x10, R152 ;  /* 0x0000001002107825 */ /* 0x001fc800078e0098 */
[----:B------:R-:W-:Y:S01]  /*36d0*/  IMAD.WIDE.U32 R12, R0, 0x10, R132 ;  /* 0x00000010000c7825 */ /* 0x000fe200078e0084 */
[----:B------:R0:W-:Y:S03]  /*36e0*/  STG.E.128 desc[UR4][R16.64], R40 ;  /* 0x0000002810007986 */ /* 0x0001e6000c101d04 */
[----:B-1----:R-:W-:-:S05]  /*36f0*/  IMAD.WIDE.U32 R18, R2, 0x4, R150 ;  /* 0x0000000402127825 */ /* 0x002fca00078e0096 */
[----:B------:R0:W-:Y:S01]  /*3700*/  STG.E desc[UR4][R18.64], R23 ;  /* 0x0000001712007986 */ /* 0x0001e2000c101904 */
[----:B--2---:R-:W-:-:S03]  /*3710*/  @P0 IMAD.WIDE.U32 R20, R0, 0x10, R20 ;  /* 0x0000001000140825 */ /* 0x004fc600078e0014 */
[----:B------:R-:W5:Y:S04]  /*3720*/  LDG.E.128 R12, desc[UR4][R12.64] ;  /* 0x000000040c0c7981 */ /* 0x000f68000c1e1d00 */
        /* <DEDUP_REMOVED lines=13> */
.L_x_34776:
[----:B------:R-:W-:-:S07]  /*3800*/  MOV R16, R7 ;  /* 0x0000000700107202 */ /* 0x000fce0000000f00 */
.L_x_34777:
[----:B------:R-:W-:Y:S05]  /*3810*/  BSYNC B1 ;  /* 0x0000000000017941 */ /* 0x000fea0003800000 */
.L_x_34775:
        /* <DEDUP_REMOVED lines=16> */
.L_x_34781:
[----:B------:R-:W-:Y:S05]  /*3920*/  BSYNC B2 ;  /* 0x0000000000027941 */ /* 0x000fea0003800000 */
.L_x_34780:
        /* <DEDUP_REMOVED lines=44> */
.L_x_34779:
[----:B------:R-:W-:Y:S05]  /*3bf0*/  BSYNC B1 ;  /* 0x0000000000017941 */ /* 0x000fea0003800000 */
.L_x_34778:
        /* <DEDUP_REMOVED lines=19> */
.L_x_34783:
[----:B------:R-:W-:-:S07]  /*3d30*/  IMAD.MOV.U32 R12, RZ, RZ, R7 ;  /* 0x000000ffff0c7224 */ /* 0x000fce00078e0007 */
.L_x_34784:
[----:B------:R-:W-:Y:S05]  /*3d40*/  BSYNC B1 ;  /* 0x0000000000017941 */ /* 0x000fea0003800000 */
.L_x_34782:
        /* <DEDUP_REMOVED lines=16> */
.L_x_34788:
[----:B------:R-:W-:Y:S05]  /*3e50*/  BSYNC B2 ;  /* 0x0000000000027941 */ /* 0x000fea0003800000 */
.L_x_34787:
        /* <DEDUP_REMOVED lines=44> */
.L_x_34786:
[----:B------:R-:W-:Y:S05]  /*4120*/  BSYNC B1 ;  /* 0x0000000000017941 */ /* 0x000fea0003800000 */
.L_x_34785:
        /* <DEDUP_REMOVED lines=19> */
.L_x_34790:
[----:B------:R-:W-:-:S07]  /*4260*/  MOV R12, R7 ;  /* 0x00000007000c7202 */ /* 0x000fce0000000f00 */
.L_x_34791:
[----:B------:R-:W-:Y:S05]  /*4270*/  BSYNC B1 ;  /* 0x0000000000017941 */ /* 0x000fea0003800000 */
.L_x_34789:
        /* <DEDUP_REMOVED lines=16> */
.L_x_34795:
[----:B------:R-:W-:Y:S05]  /*4380*/  BSYNC B2 ;  /* 0x0000000000027941 */ /* 0x000fea0003800000 */
.L_x_34794:
        /* <DEDUP_REMOVED lines=44> */
.L_x_34793:
[----:B------:R-:W-:Y:S05]  /*4650*/  BSYNC B1 ;  /* 0x0000000000017941 */ /* 0x000fea0003800000 */
.L_x_34792:
        /* <DEDUP_REMOVED lines=19> */
.L_x_34797:
[----:B------:R-:W-:-:S07]  /*4790*/  IMAD.MOV.U32 R12, RZ, RZ, R7 ;  /* 0x000000ffff0c7224 */ /* 0x000fce00078e0007 */
.L_x_34798:
[----:B------:R-:W-:Y:S05]  /*47a0*/  BSYNC B1 ;  /* 0x0000000000017941 */ /* 0x000fea0003800000 */
.L_x_34796:
        /* <DEDUP_REMOVED lines=16> */
.L_x_34802:
[----:B------:R-:W-:Y:S05]  /*48b0*/  BSYNC B2 ;  /* 0x0000000000027941 */ /* 0x000fea0003800000 */
.L_x_34801:
        /* <DEDUP_REMOVED lines=44> */
.L_x_34800:
[----:B------:R-:W-:Y:S05]  /*4b80*/  BSYNC B1 ;  /* 0x0000000000017941 */ /* 0x000fea0003800000 */
.L_x_34799:
[----:B------:R-:W-:Y:S01]  /*4b90*/  I2FP.F32.U32 R17, R12 ;  /* 0x0000000c00117245 */ /* 0x000fe20000201000 */
[----:B------:R-:W-:Y:S01]  /*4ba0*/  FMUL.FTZ R14, R15, R141 ;  /* 0x0000008d0f0e7220 */ /* 0x000fe20000410000 */
[----:B------:R-:W0:Y:S01]  /*4bb0*/  @P0 LDC.64 R12, c[0x0][0x230] ;  /* 0x00008c00ff0c0b82 */ /* 0x000e220000000a00 */
        /* <DEDUP_REMOVED lines=11> */
[----:B------:R-:W-:-:S04]  /*4c70*/  @P1 FADD.FTZ R39, R51, R39 ;  /* 0x0000002733271221 */ /* 0x000fc80000010000 */
[----:B------:R-:W-:Y:S02]  /*4c80*/  IMAD.IADD R23, R15, 0x1, R16 ;  /* 0x000000010f177824 */ /* 0x000fe400078e0210 */
[----:B------:R-:W-:-:S04]  /*4c90*/  IMAD.WIDE.U32 R16, R0, 0x10, R152 ;  /* 0x0000001000107825 */ /* 0x000fc800078e0098 */
[C---:B0-----:R-:W-:Y:S01]  /*4ca0*/  @P0 IMAD.WIDE.U32 R20, R142.reuse, 0x10, R12 ;  /* 0x000000108e140825 */ /* 0x041fe200078e000c */
        /* <DEDUP_REMOVED lines=17> */
.L_x_34804:
[----:B------:R-:W-:-:S07]  /*4dc0*/  MOV R16, R7 ;  /* 0x0000000700107202 */ /* 0x000fce0000000f00 */
.L_x_34805:
[----:B------:R-:W-:Y:S05]  /*4dd0*/  BSYNC B1 ;  /* 0x0000000000017941 */ /* 0x000fea0003800000 */
.L_x_34803:
        /* <DEDUP_REMOVED lines=16> */
.L_x_34809:
[----:B------:R-:W-:Y:S05]  /*4ee0*/  BSYNC B2 ;  /* 0x0000000000027941 */ /* 0x000fea0003800000 */
.L_x_34808:
        /* <DEDUP_REMOVED lines=44> */
.L_x_34807:
[----:B------:R-:W-:Y:S05]  /*51b0*/  BSYNC B1 ;  /* 0x0000000000017941 */ /* 0x000fea0003800000 */
.L_x_34806:
        /* <DEDUP_REMOVED lines=19> */
.L_x_34811:
[----:B------:R-:W-:-:S07]  /*52f0*/  IMAD.MOV.U32 R12, RZ, RZ, R7 ;  /* 0x000000ffff0c7224 */ /* 0x000fce00078e0007 */
.L_x_34812:
[----:B------:R-:W-:Y:S05]  /*5300*/  BSYNC B1 ;  /* 0x0000000000017941 */ /* 0x000fea0003800000 */
.L_x_34810:
        /* <DEDUP_REMOVED lines=16> */
.L_x_34816:
[----:B------:R-:W-:Y:S05]  /*5410*/  BSYNC B2 ;  /* 0x0000000000027941 */ /* 0x000fea0003800000 */
.L_x_34815:
        /* <DEDUP_REMOVED lines=44> */
.L_x_34814:
[----:B------:R-:W-:Y:S05]  /*56e0*/  BSYNC B1 ;  /* 0x0000000000017941 */ /* 0x000fea0003800000 */
.L_x_34813:
        /* <DEDUP_REMOVED lines=19> */
.L_x_34818:
[----:B------:R-:W-:-:S07]  /*5820*/  MOV R12, R7 ;  /* 0x00000007000c7202 */ /* 0x000fce0000000f00 */
.L_x_34819:
[----:B------:R-:W-:Y:S05]  /*5830*/  BSYNC B1 ;  /* 0x0000000000017941 */ /* 0x000fea0003800000 */
.L_x_34817:
        /* <DEDUP_REMOVED lines=16> */
.L_x_34823:
[----:B------:R-:W-:Y:S05]  /*5940*/  BSYNC B2 ;  /* 0x0000000000027941 */ /* 0x000fea0003800000 */
.L_x_34822:
        /* <DEDUP_REMOVED lines=44> */
.L_x_34821:
[----:B------:R-:W-:Y:S05]  /*5c10*/  BSYNC B1 ;  /* 0x0000000000017941 */ /* 0x000fea0003800000 */
.L_x_34820:
        /* <DEDUP_REMOVED lines=19> */
.L_x_34825:
[----:B------:R-:W-:-:S07]  /*5d50*/  IMAD.MOV.U32 R12, RZ, RZ, R7 ;  /* 0x000000ffff0c7224 */ /* 0x000fce00078e0007 */
.L_x_34826:
[----:B------:R-:W-:Y:S05]  /*5d60*/  BSYNC B1 ;  /* 0x0000000000017941 */ /* 0x000fea0003800000 */
.L_x_34824:
        /* <DEDUP_REMOVED lines=16> */
.L_x_34830:
[----:B------:R-:W-:Y:S05]  /*5e70*/  BSYNC B2 ;  /* 0x0000000000027941 */ /* 0x000fea0003800000 */
.L_x_34829:
        /* <DEDUP_REMOVED lines=44> */
.L_x_34828:
[----:B------:R-:W-:Y:S05]  /*6140*/  BSYNC B1 ;  /* 0x0000000000017941 */ /* 0x000fea0003800000 */
.L_x_34827:
        /* <DEDUP_REMOVED lines=35> */
.L_x_34832:
[----:B------:R-:W-:-:S07]  /*6380*/  MOV R16, R7 ;  /* 0x0000000700107202 */ /* 0x000fce0000000f00 */
.L_x_34833:
[----:B------:R-:W-:Y:S05]  /*6390*/  BSYNC B1 ;  /* 0x0000000000017941 */ /* 0x000fea0003800000 */
.L_x_34831:
        /* <DEDUP_REMOVED lines=16> */
.L_x_34837:
[----:B------:R-:W-:Y:S05]  /*64a0*/  BSYNC B2 ;  /* 0x0000000000027941 */ /* 0x000fea0003800000 */
.L_x_34836:
        /* <DEDUP_REMOVED lines=44> */
.L_x_34835:
[----:B------:R-:W-:Y:S05]  /*6770*/  BSYNC B1 ;  /* 0x0000000000017941 */ /* 0x000fea0003800000 */
.L_x_34834:
        /* <DEDUP_REMOVED lines=19> */
.L_x_34839:
[----:B------:R-:W-:-:S07]  /*68b0*/  MOV R12, R7 ;  /* 0x00000007000c7202 */ /* 0x000fce0000000f00 */
.L_x_34840:
[----:B------:R-:W-:Y:S05]  /*68c0*/  BSYNC B1 ;  /* 0x0000000000017941 */ /* 0x000fea0003800000 */
.L_x_34838:
        /* <DEDUP_REMOVED lines=16> */
.L_x_34844:
[----:B------:R-:W-:Y:S05]  /*69d0*/  BSYNC B2 ;  /* 0x0000000000027941 */ /* 0x000fea0003800000 */
.L_x_34843:
        /* <DEDUP_REMOVED lines=44> */
.L_x_34842:
[----:B------:R-:W-:Y:S05]  /*6ca0*/  BSYNC B1 ;  /* 0x0000000000017941 */ /* 0x000fea0003800000 */
.L_x_34841:
        /* <DEDUP_REMOVED lines=19> */
.L_x_34846:
[----:B------:R-:W-:-:S07]  /*6de0*/  MOV R12, R7 ;  /* 0x00000007000c7202 */ /* 0x000fce0000000f00 */
.L_x_34847:
[----:B------:R-:W-:Y:S05]  /*6df0*/  BSYNC B1 ;  /* 0x0000000000017941 */ /* 0x000fea0003800000 */
.L_x_34845:
        /* <DEDUP_REMOVED lines=16> */
.L_x_34851:
[----:B------:R-:W-:Y:S05]  /*6f00*/  BSYNC B2 ;  /* 0x0000000000027941 */ /* 0x000fea0003800000 */
.L_x_34850:
        /* <DEDUP_REMOVED lines=44> */
.L_x_34849:
[----:B------:R-:W-:Y:S05]  /*71d0*/  BSYNC B1 ;  /* 0x0000000000017941 */ /* 0x000fea0003800000 */
.L_x_34848:
        /* <DEDUP_REMOVED lines=19> */
.L_x_34853:
[----:B------:R-:W-:-:S07]  /*7310*/  MOV R12, R7 ;  /* 0x00000007000c7202 */ /* 0x000fce0000000f00 */
.L_x_34854:
[----:B------:R-:W-:Y:S05]  /*7320*/  BSYNC B1 ;  /* 0x0000000000017941 */ /* 0x000fea0003800000 */
.L_x_34852:
        /* <DEDUP_REMOVED lines=16> */
.L_x_34858:
[----:B------:R-:W-:Y:S05]  /*7430*/  BSYNC B2 ;  /* 0x0000000000027941 */ /* 0x000fea0003800000 */
.L_x_34857:
        /* <DEDUP_REMOVED lines=44> */
.L_x_34856:
[----:B------:R-:W-:Y:S05]  /*7700*/  BSYNC B1 ;  /* 0x0000000000017941 */ /* 0x000fea0003800000 */
.L_x_34855:
[----:B------:R-:W-:Y:S01]  /*7710*/  I2FP.F32.U32 R17, R12 ;  /* 0x0000000c00117245 */ /* 0x000fe20000201000 */
[----:B------:R-:W-:Y:S01]  /*7720*/  FMUL.FTZ R14, R15, R141 ;  /* 0x0000008d0f0e7220 */ /* 0x000fe20000410000 */
[----:B------:R-:W0:Y:S01]  /*7730*/  @P0 LDC.64 R12, c[0x0][0x230] ;  /* 0x00008c00ff0c0b82 */ /* 0x000e220000000a00 */
[----:B------:R-:W-:Y:S01]  /*7740*/  SEL R16, RZ, 0x10000, P4 ;  /* 0x00010000ff107807 */ /* 0x000fe20002000000 */
[----:B------:R-:W-:Y:S02]  /*7750*/  VIADD R144, R3, 0xa0 ;  /* 0x000000a003907836 */ /* 0x000fe40000000000 */
[----:B------:R-:W-:Y:S01]  /*7760*/  FFMA.FTZ R17, R17, R140, 1.1641532182693481445e-10 ;  /* 0x2f00000011117423 */ /* 0x000fe2000001008c */
[----:B------:R-:W-:Y:S01]  /*7770*/  FMUL.FTZ R14, R14, R139 ;  /* 0x0000008b0e0e7220 */ /* 0x000fe20000410000 */
[----:B------:R-:W-:-:S03]  /*7780*/  IMAD.WIDE.U32 R18, R143, 0x4, R150 ;  /* 0x000000048f127825 */ /* 0x000fc600078e0096 */
[----:B------:R-:W-:Y:S02]  /*7790*/  FSETP.GTU.FTZ.AND P5, PT, R17, R138, PT ;  /* 0x0000008a1100720b */ /* 0x000fe40003fbc000 */
[----:B------:R-:W-:Y:S02]  /*77a0*/  SEL R17, RZ, 0x100, P3 ;  /* 0x00000100ff117807 */ /* 0x000fe40001800000 */
[----:B------:R-:W-:Y:S02]  /*77b0*/  SEL R15, RZ, 0x1000000, P5 ;  /* 0x01000000ff0f7807 */ /* 0x000fe40002800000 */
[----:B------:R-:W-:Y:S02]  /*77c0*/  FSEL R31, R14, RZ, !P5 ;  /* 0x000000ff0e1f7208 */ /* 0x000fe40006800000 */
[----:B------:R-:W-:Y:S02]  /*77d0*/  IADD3 R15, R17, R15, R16 ;  /* 0x0000000f110f7210 */ /* 0x000fe40007ffe010 */
[----:B------:R-:W-:Y:S01]  /*77e0*/  SEL R16, RZ, 0x1, P2 ;  /* 0x00000001ff107807 */ /* 0x000fe20001000000 */
[----:B------:R-:W-:-:S03]  /*77f0*/  @P1 FADD.FTZ R31, R51, R31 ;  /* 0x0000001f331f1221 */ /* 0x000fc60000010000 */
[----:B------:R-:W-:Y:S01]  /*7800*/  IADD3 R23, R15, R16, RZ ;  /* 0x000000100f177210 */ /* 0x000fe20007ffe0ff */
        /* <DEDUP_REMOVED lines=19> */
.L_x_34860:
[----:B------:R-:W-:-:S07]  /*7940*/  IMAD.MOV.U32 R16, RZ, RZ, R7 ;  /* 0x000000ffff107224 */ /* 0x000fce00078e0007 */
.L_x_34861:
[----:B------:R-:W-:Y:S05]  /*7950*/  BSYNC B1 ;  /* 0x0000000000017941 */ /* 0x000fea0003800000 */
.L_x_34859:
        /* <DEDUP_REMOVED lines=16> */
.L_x_34865:
[----:B------:R-:W-:Y:S05]  /*7a60*/  BSYNC B2 ;  /* 0x0000000000027941 */ /* 0x000fea0003800000 */
.L_x_34864:
        /* <DEDUP_REMOVED lines=44> */
.L_x_34863:
[----:B------:R-:W-:Y:S05]  /*7d30*/  BSYNC B1 ;  /* 0x0000000000017941 */ /* 0x000fea0003800000 */
.L_x_34862:
        /* <DEDUP_REMOVED lines=19> */
.L_x_34867:
[----:B------:R-:W-:-:S07]  /*7e70*/  IMAD.MOV.U32 R12, RZ, RZ, R7 ;  /* 0x000000ffff0c7224 */ /* 0x000fce00078e0007 */
.L_x_34868:
[----:B------:R-:W-:Y:S05]  /*7e80*/  BSYNC B1 ;  /* 0x0000000000017941 */ /* 0x000fea0003800000 */
.L_x_34866:
        /* <DEDUP_REMOVED lines=16> */
.L_x_34872:
[----:B------:R-:W-:Y:S05]  /*7f90*/  BSYNC B2 ;  /* 0x0000000000027941 */ /* 0x000fea0003800000 */
.L_x_34871:
        /* <DEDUP_REMOVED lines=44> */
.L_x_34870:
[----:B------:R-:W-:Y:S05]  /*8260*/  BSYNC B1 ;  /* 0x0000000000017941 */ /* 0x000fea0003800000 */
.L_x_34869:
        /* <DEDUP_REMOVED lines=19> */
.L_x_34874:
[----:B------:R-:W-:-:S07]  /*83a0*/  IMAD.MOV.U32 R12, RZ, RZ, R7 ;  /* 0x000000ffff0c7224 */ /* 0x000fce00078e0007 */
.L_x_34875:
[----:B------:R-:W-:Y:S05]  /*83b0*/  BSYNC B1 ;  /* 0x0000000000017941 */ /* 0x000fea0003800000 */
.L_x_34873:
        /* <DEDUP_REMOVED lines=16> */
.L_x_34879:
[----:B------:R-:W-:Y:S05]  /*84c0*/  BSYNC B2 ;  /* 0x0000000000027941 */ /* 0x000fea0003800000 */
.L_x_34878:
        /* <DEDUP_REMOVED lines=44> */
.L_x_34877:
[----:B------:R-:W-:Y:S05]  /*8790*/  BSYNC B1 ;  /* 0x0000000000017941 */ /* 0x000fea0003800000 */
.L_x_34876:
        /* <DEDUP_REMOVED lines=19> */
.L_x_34881:
[----:B------:R-:W-:-:S07]  /*88d0*/  IMAD.MOV.U32 R12, RZ, RZ, R7 ;  /* 0x000000ffff0c7224 */ /* 0x000fce00078e0007 */
.L_x_34882:
[----:B------:R-:W-:Y:S05]  /*88e0*/  BSYNC B1 ;  /* 0x0000000000017941 */ /* 0x000fea0003800000 */
.L_x_34880:
        /* <DEDUP_REMOVED lines=16> */
.L_x_34886:
[----:B------:R-:W-:Y:S05]  /*89f0*/  BSYNC B2 ;  /* 0x0000000000027941 */ /* 0x000fea0003800000 */
.L_x_34885:
        /* <DEDUP_REMOVED lines=44> */
.L_x_34884:
[----:B------:R-:W-:Y:S05]  /*8cc0*/  BSYNC B1 ;  /* 0x0000000000017941 */ /* 0x000fea0003800000 */
.L_x_34883:
        /* <DEDUP_REMOVED lines=15> */
[----:B------:R-:W-:Y:S01]  /*8dc0*/  IMAD.IADD R23, R15, 0x1, R16 ;  /* 0x000000010f177824 */ /* 0x000fe200078e0210 */
[----:B------:R1:W-:Y:S01]  /*8dd0*/  STG.E.128 desc[UR4][R18.64], R24 ;  /* 0x0000001812007986 */ /* 0x0003e2000c101d04 */
[----:B0-----:R-:W-:-:S04]  /*8de0*/  @P0 IMAD.WIDE.U32 R20, R145, 0x10, R12 ;  /* 0x0000001091140825 */ /* 0x001fc800078e000c */
        /* <DEDUP_REMOVED lines=17> */
.L_x_34888:
[----:B------:R-:W-:-:S07]  /*8f00*/  MOV R22, R7 ;  /* 0x0000000700167202 */ /* 0x000fce0000000f00 */
.L_x_34889:
[----:B------:R-:W-:Y:S05]  /*8f10*/  BSYNC B1 ;  /* 0x0000000000017941 */ /* 0x000fea0003800000 */
.L_x_34887:
        /* <DEDUP_REMOVED lines=16> */
.L_x_34893:
[----:B------:R-:W-:Y:S05]  /*9020*/  BSYNC B2 ;  /* 0x0000000000027941 */ /* 0x000fea0003800000 */
.L_x_34892:
        /* <DEDUP_REMOVED lines=44> */
.L_x_34891:
[----:B------:R-:W-:Y:S05]  /*92f0*/  BSYNC B1 ;  /* 0x0000000000017941 */ /* 0x000fea0003800000 */
.L_x_34890:
        /* <DEDUP_REMOVED lines=19> */
.L_x_34895:
[----:B------:R-:W-:-:S07]  /*9430*/  MOV R12, R7 ;  /* 0x00000007000c7202 */ /* 0x000fce0000000f00 */
.L_x_34896:
[----:B------:R-:W-:Y:S05]  /*9440*/  BSYNC B1 ;  /* 0x0000000000017941 */ /* 0x000fea0003800000 */
.L_x_34894:
        /* <DEDUP_REMOVED lines=16> */
.L_x_34900:
[----:B------:R-:W-:Y:S05]  /*9550*/  BSYNC B2 ;  /* 0x0000000000027941 */ /* 0x000fea0003800000 */
.L_x_34899:
        /* <DEDUP_REMOVED lines=44> */
.L_x_34898:
[----:B------:R-:W-:Y:S05]  /*9820*/  BSYNC B1 ;  /* 0x0000000000017941 */ /* 0x000fea0003800000 */
.L_x_34897:
        /* <DEDUP_REMOVED lines=19> */
.L_x_34902:
[----:B------:R-:W-:-:S07]  /*9960*/  MOV R22, R7 ;  /* 0x0000000700167202 */ /* 0x000fce0000000f00 */
.L_x_34903:
[----:B------:R-:W-:Y:S05]  /*9970*/  BSYNC B1 ;  /* 0x0000000000017941 */ /* 0x000fea0003800000 */
.L_x_34901:
        /* <DEDUP_REMOVED lines=16> */
.L_x_34907:
[----:B------:R-:W-:Y:S05]  /*9a80*/  BSYNC B2 ;  /* 0x0000000000027941 */ /* 0x000fea0003800000 */
.L_x_34906:
        /* <DEDUP_REMOVED lines=44> */
.L_x_34905:
[----:B------:R-:W-:Y:S05]  /*9d50*/  BSYNC B1 ;  /* 0x0000000000017941 */ /* 0x000fea0003800000 */
.L_x_34904:
        /* <DEDUP_REMOVED lines=19> */
.L_x_34909:
[----:B------:R-:W-:-:S07]  /*9e90*/  MOV R14, R7 ;  /* 0x00000007000e7202 */ /* 0x000fce0000000f00 */
.L_x_34910:
[----:B------:R-:W-:Y:S05]  /*9ea0*/  BSYNC B1 ;  /* 0x0000000000017941 */ /* 0x000fea0003800000 */
.L_x_34908:
        /* <DEDUP_REMOVED lines=16> */
.L_x_34914:
[----:B------:R-:W-:Y:S05]  /*9fb0*/  BSYNC B2 ;  /* 0x0000000000027941 */ /* 0x000fea0003800000 */
.L_x_34913:
        /* <DEDUP_REMOVED lines=44> */
.L_x_34912:
[----:B------:R-:W-:Y:S05]  /*a280*/  BSYNC B1 ;  /* 0x0000000000017941 */ /* 0x000fea0003800000 */
.L_x_34911:
[----:B------:R-:W-:Y:S01]  /*a290*/  I2FP.F32.U32 R17, R14 ;  /* 0x0000000e00117245 */ /* 0x000fe20000201000 */
[----:B------:R-:W0:Y:S01]  /*a2a0*/  @P0 LDC.64 R12, c[0x0][0x230] ;  /* 0x00008c00ff0c0b82 */ /* 0x000e220000000a00 */
[----:B------:R-:W-:Y:S01]  /*a2b0*/  FMUL.FTZ R14, R15, R141 ;  /* 0x0000008d0f0e7220 */ /* 0x000fe20000410000 */
[----:B------:R-:W-:Y:S02]  /*a2c0*/  SEL R16, RZ, 0x10000, P4 ;  /* 0x00010000ff107807 */ /* 0x000fe40002000000 */
[----:B------:R-:W-:Y:S01]  /*a2d0*/  FFMA.FTZ R17, R17, R140, 1.1641532182693481445e-10 ;  /* 0x2f00000011117423 */ /* 0x000fe2000001008c */
[----:B------:R-:W-:Y:S01]  /*a2e0*/  FMUL.FTZ R14, R14, R139 ;  /* 0x0000008b0e0e7220 */ /* 0x000fe20000410000 */
[----:B------:R-:W-:-:S03]  /*a2f0*/  IADD3 R146, R3, 0xe0, RZ ;  /* 0x000000e003927810 */ /* 0x000fc60007ffe0ff */
[----:B------:R-:W-:Y:S02]  /*a300*/  FSETP.GTU.FTZ.AND P5, PT, R17, R138, PT ;  /* 0x0000008a1100720b */ /* 0x000fe40003fbc000 */
[----:B------:R-:W-:Y:S01]  /*a310*/  SEL R17, RZ, 0x100, P3 ;  /* 0x00000100ff117807 */ /* 0x000fe20001800000 */
        /* <DEDUP_REMOVED lines=26> */
.L_x_34916:
[----:B------:R-:W-:-:S07]  /*a4c0*/  MOV R147, R7 ;  /* 0x0000000700937202 */ /* 0x000fce0000000f00 */
.L_x_34917:
[----:B------:R-:W-:Y:S05]  /*a4d0*/  BSYNC B1 ;  /* 0x0000000000017941 */ /* 0x000fea0003800000 */
.L_x_34915:
        /* <DEDUP_REMOVED lines=16> */
.L_x_34921:
[----:B------:R-:W-:Y:S05]  /*a5e0*/  BSYNC B2 ;  /* 0x0000000000027941 */ /* 0x000fea0003800000 */
.L_x_34920:
        /* <DEDUP_REMOVED lines=44> */
.L_x_34919:
[----:B------:R-:W-:Y:S05]  /*a8b0*/  BSYNC B1 ;  /* 0x0000000000017941 */ /* 0x000fea0003800000 */
.L_x_34918:
        /* <DEDUP_REMOVED lines=19> */
.L_x_34923:
[----:B------:R-:W-:-:S07]  /*a9f0*/  MOV R12, R7 ;  /* 0x00000007000c7202 */ /* 0x000fce0000000f00 */
.L_x_34924:
[----:B------:R-:W-:Y:S05]  /*aa00*/  BSYNC B1 ;  /* 0x0000000000017941 */ /* 0x000fea0003800000 */
.L_x_34922:
        /* <DEDUP_REMOVED lines=16> */
.L_x_34928:
[----:B------:R-:W-:Y:S05]  /*ab10*/  BSYNC B2 ;  /* 0x0000000000027941 */ /* 0x000fea0003800000 */
.L_x_34927:
        /* <DEDUP_REMOVED lines=44> */
.L_x_34926:
[----:B------:R-:W-:Y:S05]  /*ade0*/  BSYNC B1 ;  /* 0x0000000000017941 */ /* 0x000fea0003800000 */
.L_x_34925:
        /* <DEDUP_REMOVED lines=19> */
.L_x_34930:
[----:B------:R-:W-:-:S07]  /*af20*/  MOV R147, R7 ;  /* 0x0000000700937202 */ /* 0x000fce0000000f00 */
.L_x_34931:
[----:B------:R-:W-:Y:S05]  /*af30*/  BSYNC B1 ;  /* 0x0000000000017941 */ /* 0x000fea0003800000 */
.L_x_34929:
        /* <DEDUP_REMOVED lines=16> */
.L_x_34935:
[----:B------:R-:W-:Y:S05]  /*b040*/  BSYNC B2 ;  /* 0x0000000000027941 */ /* 0x000fea0003800000 */
.L_x_34934:
        /* <DEDUP_REMOVED lines=44> */
.L_x_34933:
[----:B------:R-:W-:Y:S05]  /*b310*/  BSYNC B1 ;  /* 0x0000000000017941 */ /* 0x000fea0003800000 */
.L_x_34932:
        /* <DEDUP_REMOVED lines=19> */
.L_x_34937:
[----:B------:R-:W-:-:S07]  /*b450*/  MOV R14, R7 ;  /* 0x00000007000e7202 */ /* 0x000fce0000000f00 */
.L_x_34938:
[----:B------:R-:W-:Y:S05]  /*b460*/  BSYNC B1 ;  /* 0x0000000000017941 */ /* 0x000fea0003800000 */
.L_x_34936:
        /* <DEDUP_REMOVED lines=16> */
.L_x_34942:
[----:B------:R-:W-:Y:S05]  /*b570*/  BSYNC B2 ;  /* 0x0000000000027941 */ /* 0x000fea0003800000 */
.L_x_34941:
        /* <DEDUP_REMOVED lines=44> */
.L_x_34940:
[----:B------:R-:W-:Y:S05]  /*b840*/  BSYNC B1 ;  /* 0x0000000000017941 */ /* 0x000fea0003800000 */
.L_x_34939:
        /* <DEDUP_REMOVED lines=8> */
[----:B------:R-:W-:-:S02]  /*b8d0*/  FSETP.GTU.FTZ.AND P5, PT, R15, R138, PT ;  /* 0x0000008a0f00720b */ /* 0x000fc40003fbc000 */
[----:B------:R-:W-:Y:S02]  /*b8e0*/  SEL R15, RZ, 0x10000, P4 ;  /* 0x00010000ff0f7807 */ /* 0x000fe40002000000 */
[----:B------:R-:W-:Y:S02]  /*b8f0*/  FSEL R19, R14, RZ, !P5 ;  /* 0x000000ff0e137208 */ /* 0x000fe40006800000 */
[----:B------:R-:W-:-:S03]  /*b900*/  SEL R14, RZ, 0x1000000, P5 ;  /* 0x01000000ff0e7807 */ /* 0x000fc60002800000 */
[----:B------:R-:W-:Y:S01]  /*b910*/  @P1 FADD.FTZ R19, R51, R19 ;  /* 0x0000001333131221 */ /* 0x000fe20000010000 */
[----:B------:R-:W-:Y:S01]  /*b920*/  IADD3 R135, R135, R14, R15 ;  /* 0x0000000e87877210 */ /* 0x000fe20007ffe00f */
[----:B------:R-:W-:-:S04]  /*b930*/  IMAD.WIDE.U32 R14, R146, 0x10, R152 ;  /* 0x00000010920e7825 */ /* 0x000fc800078e0098 */
[----:B------:R-:W-:Y:S01]  /*b940*/  IMAD.IADD R135, R135, 0x1, R148 ;  /* 0x0000000187877824 */ /* 0x000fe200078e0294 */
[----:B------:R1:W-:Y:S01]  /*b950*/  STG.E.128 desc[UR4][R14.64], R16 ;  /* 0x000000100e007986 */ /* 0x0003e2000c101d04 */
        /* <DEDUP_REMOVED lines=18> */
.L_x_34944:
[----:B------:R-:W-:-:S07]  /*ba80*/  IMAD.MOV.U32 R154, RZ, RZ, R7 ;  /* 0x000000ffff9a7224 */ /* 0x000fce00078e0007 */
.L_x_34945:
[----:B------:R-:W-:Y:S05]  /*ba90*/  BSYNC B1 ;  /* 0x0000000000017941 */ /* 0x000fea0003800000 */
.L_x_34943:
        /* <DEDUP_REMOVED lines=16> */
.L_x_34949:
[----:B------:R-:W-:Y:S05]  /*bba0*/  BSYNC B2 ;  /* 0x0000000000027941 */ /* 0x000fea0003800000 */
.L_x_34948:
        /* <DEDUP_REMOVED lines=44> */
.L_x_34947:
[----:B------:R-:W-:Y:S05]  /*be70*/  BSYNC B1 ;  /* 0x0000000000017941 */ /* 0x000fea0003800000 */
.L_x_34946:
        /* <DEDUP_REMOVED lines=19> */
.L_x_34951:
[----:B------:R-:W-:-:S07]  /*bfb0*/  IMAD.MOV.U32 R154, RZ, RZ, R7 ;  /* 0x000000ffff9a7224 */ /* 0x000fce00078e0007 */
.L_x_34952:
[----:B------:R-:W-:Y:S05]  /*bfc0*/  BSYNC B1 ;  /* 0x0000000000017941 */ /* 0x000fea0003800000 */
.L_x_34950:
        /* <DEDUP_REMOVED lines=16> */
.L_x_34956:
[----:B------:R-:W-:Y:S05]  /*c0d0*/  BSYNC B2 ;  /* 0x0000000000027941 */ /* 0x000fea0003800000 */
.L_x_34955:
        /* <DEDUP_REMOVED lines=44> */
.L_x_34954:
[----:B------:R-:W-:Y:S05]  /*c3a0*/  BSYNC B1 ;  /* 0x0000000000017941 */ /* 0x000fea0003800000 */
.L_x_34953:
        /* <DEDUP_REMOVED lines=19> */
.L_x_34958:
[----:B------:R-:W-:-:S07]  /*c4e0*/  IMAD.MOV.U32 R154, RZ, RZ, R7 ;  /* 0x000000ffff9a7224 */ /* 0x000fce00078e0007 */
.L_x_34959:
[----:B------:R-:W-:Y:S05]  /*c4f0*/  BSYNC B1 ;  /* 0x0000000000017941 */ /* 0x000fea0003800000 */
.L_x_34957:
        /* <DEDUP_REMOVED lines=16> */
.L_x_34963:
[----:B------:R-:W-:Y:S05]  /*c600*/  BSYNC B2 ;  /* 0x0000000000027941 */ /* 0x000fea0003800000 */
.L_x_34962:
        /* <DEDUP_REMOVED lines=44> */
.L_x_34961:
[----:B------:R-:W-:Y:S05]  /*c8d0*/  BSYNC B1 ;  /* 0x0000000000017941 */ /* 0x000fea0003800000 */
.L_x_34960:
        /* <DEDUP_REMOVED lines=19> */
.L_x_34965:
[----:B------:R-:W-:-:S07]  /*ca10*/  IMAD.MOV.U32 R155, RZ, RZ, R7 ;  /* 0x000000ffff9b7224 */ /* 0x000fce00078e0007 */
.L_x_34966:
[----:B------:R-:W-:Y:S05]  /*ca20*/  BSYNC B1 ;  /* 0x0000000000017941 */ /* 0x000fea0003800000 */
.L_x_34964:
        /* <DEDUP_REMOVED lines=16> */
.L_x_34970:
[----:B------:R-:W-:Y:S05]  /*cb30*/  BSYNC B2 ;  /* 0x0000000000027941 */ /* 0x000fea0003800000 */
.L_x_34969:
        /* <DEDUP_REMOVED lines=43> */
[----:B------:R-:W-:-:S07]  /*cdf0*/  IMAD.MOV.U32 R6, RZ, RZ, R134 ;  /* 0x000000ffff067224 */ /* 0x000fce00078e0086 */
.L_x_34968:
[----:B------:R-:W-:Y:S05]  /*ce00*/  BSYNC B1 ;  /* 0x0000000000017941 */ /* 0x000fea0003800000 */
.L_x_34967:
[----:B------:R-:W-:Y:S01]  /*ce10*/  I2FP.F32.U32 R135, R155 ;  /* 0x0000009b00877245 */ /* 0x000fe20000201000 */
[----:B------:R-:W-:Y:S01]  /*ce20*/  FMUL.FTZ R134, R15, R141 ;  /* 0x0000008d0f867220 */ /* 0x000fe20000410000 */
[----:B------:R-:W-:Y:S02]  /*ce30*/  SEL R148, RZ, 0x100, P3 ;  /* 0x00000100ff947807 */ /* 0x000fe40001800000 */
[----:B------:R-:W-:Y:S01]  /*ce40*/  SEL R149, RZ, 0x1, P2 ;  /* 0x00000001ff957807 */ /* 0x000fe20001000000 */
[----:B------:R-:W-:Y:S01]  /*ce50*/  FFMA.FTZ R135, R135, R140, 1.1641532182693481445e-10 ;  /* 0x2f00000087877423 */ /* 0x000fe2000001008c */
[----:B------:R-:W-:-:S04]  /*ce60*/  FMUL.FTZ R134, R134, R139 ;  /* 0x0000008b86867220 */ /* 0x000fc80000410000 */
[----:B------:R-:W-:Y:S02]  /*ce70*/  FSETP.GTU.FTZ.AND P5, PT, R135, R138, PT ;  /* 0x0000008a8700720b */ /* 0x000fe40003fbc000 */
[----:B------:R-:W-:Y:S02]  /*ce80*/  SEL R135, RZ, 0x10000, P4 ;  /* 0x00010000ff877807 */ /* 0x000fe40002000000 */
[----:B------:R-:W-:Y:S02]  /*ce90*/  FSEL R15, R134, RZ, !P5 ;  /* 0x000000ff860f7208 */ /* 0x000fe40006800000 */
[----:B------:R-:W-:-:S03]  /*cea0*/  SEL R134, RZ, 0x1000000, P5 ;  /* 0x01000000ff867807 */ /* 0x000fc60002800000 */
[----:B------:R-:W-:Y:S01]  /*ceb0*/  @P1 FADD.FTZ R15, R51, R15 ;  /* 0x0000000f330f1221 */ /* 0x000fe20000010000 */
[----:B------:R-:W-:Y:S01]  /*cec0*/  IADD3 R148, R148, R134, R135 ;  /* 0x0000008694947210 */ /* 0x000fe20007ffe087 */
[----:B------:R-:W-:-:S03]  /*ced0*/  IMAD.WIDE.U32 R134, R147, 0x10, R152 ;  /* 0x0000001093867825 */ /* 0x000fc600078e0098 */
[----:B------:R-:W-:Y:S01]  /*cee0*/  IADD3 R155, R148, R149, RZ ;  /* 0x00000095949b7210 */ /* 0x000fe20007ffe0ff */
[----:B------:R-:W-:Y:S01]  /*cef0*/  IMAD.WIDE.U32 R148, R147, 0x4, R150 ;  /* 0x0000000493947825 */ /* 0x000fe200078e0096 */
[----:B------:R-:W-:Y:S04]  /*cf00*/  STG.E.128 desc[UR4][R134.64], R12 ;  /* 0x0000000c86007986 */ /* 0x000fe8000c101d04 */
[----:B------:R0:W-:Y:S02]  /*cf10*/  STG.E desc[UR4][R148.64], R155 ;  /* 0x0000009b94007986 */ /* 0x0001e4000c101904 */
[----:B0-----:R-:W-:Y:S01]  /*cf20*/  VIADD R148, R3, 0x120 ;  /* 0x0000012003947836 */ /* 0x001fe20000000000 */
[----:B------:R-:W0:Y:S03]  /*cf30*/  @P0 LDC.64 R134, c[0x0][0x230] ;  /* 0x00008c00ff860b82 */ /* 0x000e260000000a00 */
[----:B------:R-:W-:-:S04]  /*cf40*/  IMAD.WIDE.U32 R132, R148, 0x10, R132 ;  /* 0x0000001094847825 */ /* 0x000fc800078e0084 */
[----:B0-----:R-:W-:-:S05]  /*cf50*/  @P0 IMAD.WIDE.U32 R134, R148, 0x10, R134 ;  /* 0x0000001094860825 */ /* 0x001fca00078e0086 */
        /* <DEDUP_REMOVED lines=14> */
.L_x_34972:
[----:B------:R-:W-:-:S07]  /*d040*/  MOV R149, R7 ;  /* 0x0000000700957202 */ /* 0x000fce0000000f00 */
.L_x_34973:
[----:B------:R-:W-:Y:S05]  /*d050*/  BSYNC B1 ;  /* 0x0000000000017941 */ /* 0x000fea0003800000 */
.L_x_34971:
        /* <DEDUP_REMOVED lines=16> */
.L_x_34977:
[----:B------:R-:W-:Y:S05]  /*d160*/  BSYNC B2 ;  /* 0x0000000000027941 */ /* 0x000fea0003800000 */
.L_x_34976:
        /* <DEDUP_REMOVED lines=44> */
.L_x_34975:
[----:B------:R-:W-:Y:S05]  /*d430*/  BSYNC B1 ;  /* 0x0000000000017941 */ /* 0x000fea0003800000 */
.L_x_34974:
        /* <DEDUP_REMOVED lines=19> */
.L_x_34979:
[----:B------:R-:W-:-:S07]  /*d570*/  MOV R149, R7 ;  /* 0x0000000700957202 */ /* 0x000fce0000000f00 */
.L_x_34980:
[----:B------:R-:W-:Y:S05]  /*d580*/  BSYNC B1 ;  /* 0x0000000000017941 */ /* 0x000fea0003800000 */
.L_x_34978:
        /* <DEDUP_REMOVED lines=16> */
.L_x_34984:
[----:B------:R-:W-:Y:S05]  /*d690*/  BSYNC B2 ;  /* 0x0000000000027941 */ /* 0x000fea0003800000 */
.L_x_34983:
        /* <DEDUP_REMOVED lines=44> */
.L_x_34982:
[----:B------:R-:W-:Y:S05]  /*d960*/  BSYNC B1 ;  /* 0x0000000000017941 */ /* 0x000fea0003800000 */
.L_x_34981:
        /* <DEDUP_REMOVED lines=19> */
.L_x_34986:
[----:B------:R-:W-:-:S07]  /*daa0*/  MOV R149, R7 ;  /* 0x0000000700957202 */ /* 0x000fce0000000f00 */
.L_x_34987:
[----:B------:R-:W-:Y:S05]  /*dab0*/  BSYNC B1 ;  /* 0x0000000000017941 */ /* 0x000fea0003800000 */
.L_x_34985:
        /* <DEDUP_REMOVED lines=16> */
.L_x_34991:
[----:B------:R-:W-:Y:S05]  /*dbc0*/  BSYNC B2 ;  /* 0x0000000000027941 */ /* 0x000fea0003800000 */
.L_x_34990:
        /* <DEDUP_REMOVED lines=42> */
[----:B------:R-:W-:Y:S01]  /*de70*/  MOV R6, R154 ;  /* 0x0000009a00067202 */ /* 0x000fe20000000f00 */
[----:B------:R-:W-:-:S07]  /*de80*/  IMAD.MOV.U32 R154, RZ, RZ, RZ ;  /* 0x000000ffff9a7224 */ /* 0x000fce00078e00ff */
.L_x_34989:
[----:B------:R-:W-:Y:S05]  /*de90*/  BSYNC B1 ;  /* 0x0000000000017941 */ /* 0x000fea0003800000 */
.L_x_34988:
        /* <DEDUP_REMOVED lines=19> */
.L_x_34993:
[----:B------:R-:W-:-:S07]  /*dfd0*/  MOV R158, R7 ;  /* 0x00000007009e7202 */ /* 0x000fce0000000f00 */
.L_x_34994:
[----:B------:R-:W-:Y:S05]  /*dfe0*/  BSYNC B1 ;  /* 0x0000000000017941 */ /* 0x000fea0003800000 */
.L_x_34992:
        /* <DEDUP_REMOVED lines=16> */
.L_x_34998:
[----:B------:R-:W-:Y:S05]  /*e0f0*/  BSYNC B2 ;  /* 0x0000000000027941 */ /* 0x000fea0003800000 */
.L_x_34997:
        /* <DEDUP_REMOVED lines=44> */
.L_x_34996:
[----:B------:R-:W-:Y:S05]  /*e3c0*/  BSYNC B1 ;  /* 0x0000000000017941 */ /* 0x000fea0003800000 */
.L_x_34995:
[----:B------:R-:W-:Y:S01]  /*e3d0*/  I2FP.F32.U32 R155, R158 ;  /* 0x0000009e009b7245 */ /* 0x000fe20000201000 */
[----:B------:R-:W-:Y:S01]  /*e3e0*/  IMAD.WIDE.U32 R152, R148, 0x10, R152 ;  /* 0x0000001094987825 */ /* 0x000fe200078e0098 */
[----:B------:R-:W-:-:S03]  /*e3f0*/  UMOV UR8, 0xffffffff ;  /* 0xffffffff00087882 */ /* 0x000fc60000000000 */
[----:B------:R-:W-:Y:S01]  /*e400*/  FFMA.FTZ R155, R155, R140, 1.1641532182693481445e-10 ;  /* 0x2f0000009b9b7423 */ /* 0x000fe2000001008c */
[----:B------:R-:W-:-:S04]  /*e410*/  IMAD.WIDE.U32 R150, R148, 0x4, R150 ;  /* 0x0000000494967825 */ /* 0x000fc800078e0096 */
[----:B------:R-:W-:Y:S01]  /*e420*/  FSETP.GTU.FTZ.AND P4, PT, R155, R138, PT ;  /* 0x0000008a9b00720b */ /* 0x000fe20003f9c000 */
        /* <DEDUP_REMOVED lines=24> */
[----:B------:R-:W-:-:S03]  /*e5b0*/  FMUL.FTZ R138, R135, R141 ;  /* 0x0000008d878a7220 */ /* 0x000fc60000410000 */
[----:B------:R-:W-:Y:S01]  /*e5c0*/  FADD.FTZ R140, R20, R155 ;  /* 0x0000009b148c7221 */ /* 0x000fe20000010000 */
[----:B------:R-:W-:-:S03]  /*e5d0*/  FMUL.FTZ R138, R138, R139 ;  /* 0x0000008b8a8a7220 */ /* 0x000fc60000410000 */
[----:B------:R-:W-:-:S04]  /*e5e0*/  FADD.FTZ R135, R21, R140 ;  /* 0x0000008c15877221 */ /* 0x000fc80000010000 */
[----:B------:R-:W-:Y:S01]  /*e5f0*/  FADD.FTZ R140, R22, R135 ;  /* 0x00000087168c7221 */ /* 0x000fe20000010000 */
[----:B------:R-:W-:-:S03]  /*e600*/  FSEL R135, R138, RZ, !P4 ;  /* 0x000000ff8a877208 */ /* 0x000fc60006000000 */
[----:B------:R-:W-:Y:S01]  /*e610*/  FADD.FTZ R139, R23, R140 ;  /* 0x0000008c178b7221 */ /* 0x000fe20000010000 */
[----:B------:R-:W-:Y:S01]  /*e620*/  SEL R140, RZ, 0x100, P2 ;  /* 0x00000100ff8c7807 */ /* 0x000fe20001000000 */
[----:B------:R-:W-:Y:S02]  /*e630*/  @P1 FADD.FTZ R135, R51, R135 ;  /* 0x0000008733871221 */ /* 0x000fe40000010000 */
[----:B------:R-:W-:-:S03]  /*e640*/  FADD.FTZ R138, R16, R139 ;  /* 0x0000008b108a7221 */ /* 0x000fc60000010000 */
[----:B------:R0:W-:Y:S01]  /*e650*/  STG.E.128 desc[UR4][R152.64], R132 ;  /* 0x0000008498007986 */ /* 0x0001e2000c101d04 */
[----:B------:R-:W-:-:S04]  /*e660*/  FADD.FTZ R139, R17, R138 ;  /* 0x0000008a118b7221 */ /* 0x000fc80000010000 */
[----:B------:R-:W-:Y:S01]  /*e670*/  FADD.FTZ R138, R18, R139 ;  /* 0x0000008b128a7221 */ /* 0x000fe20000010000 */
[----:B------:R-:W-:-:S03]  /*e680*/  SEL R139, RZ, 0x10000, P3 ;  /* 0x00010000ff8b7807 */ /* 0x000fc60001800000 */
[----:B------:R-:W-:Y:S01]  /*e690*/  FADD.FTZ R141, R19, R138 ;  /* 0x0000008a138d7221 */ /* 0x000fe20000010000 */
[----:B------:R-:W-:-:S04]  /*e6a0*/  SEL R138, RZ, 0x1000000, P4 ;  /* 0x01000000ff8a7807 */ /* 0x000fc80002000000 */
[----:B------:R-:W-:Y:S01]  /*e6b0*/  IADD3 R138, R140, R138, R139 ;  /* 0x0000008a8c8a7210 */ /* 0x000fe20007ffe08b */
[----:B------:R-:W-:Y:S01]  /*e6c0*/  FADD.FTZ R140, R12, R141 ;  /* 0x0000008d0c8c7221 */ /* 0x000fe20000010000 */
[----:B------:R-:W-:Y:S02]  /*e6d0*/  SEL R139, RZ, 0x1, P0 ;  /* 0x00000001ff8b7807 */ /* 0x000fe40000000000 */
[----:B------:R-:W-:Y:S01]  /*e6e0*/  ISETP.NE.AND P0, PT, R4, RZ, PT ;  /* 0x000000ff0400720c */ /* 0x000fe20003f05270 */
[----:B------:R-:W-:Y:S01]  /*e6f0*/  FADD.FTZ R141, R13, R140 ;  /* 0x0000008c0d8d7221 */ /* 0x000fe20000010000 */
[----:B------:R-:W-:-:S03]  /*e700*/  IADD3 R139, R138, R139, RZ ;  /* 0x0000008b8a8b7210 */ /* 0x000fc60007ffe0ff */
[----:B------:R-:W-:Y:S02]  /*e710*/  FADD.FTZ R138, R14, R141 ;  /* 0x0000008d0e8a7221 */ /* 0x000fe40000010000 */
[----:B------:R0:W-:Y:S02]  /*e720*/  STG.E desc[UR4][R150.64], R139 ;  /* 0x0000008b96007986 */ /* 0x0001e4000c101904 */
        /* <DEDUP_REMOVED lines=107> */
.L_x_35012:
[----:B------:R-:W2:Y:S01]  /*ede0*/  @!P0 LDC.64 R140, c[0x0][0x250] ;  /* 0x00009400ff8c8b82 */ /* 0x000ea20000000a00 */
[----:B-1----:R-:W-:Y:S01]  /*edf0*/  FADD.FTZ R139, R150, R153 ;  /* 0x00000099968b7221 */ /* 0x002fe20000010000 */
[----:B------:R-:W-:Y:S01]  /*ee00*/  FMUL.FTZ R4, R151, R151 ;  /* 0x0000009797047220 */ /* 0x000fe20000410000 */
[----:B------:R-:W-:Y:S02]  /*ee10*/  PLOP3.LUT P1, PT, PT, PT, UP1, 0x40, 0x0 ;  /* 0x000000000000781c */ /* 0x000fe40003f2e818 */
[----:B------:R-:W-:Y:S01]  /*ee20*/  PLOP3.LUT P2, PT, PT, PT, UP1, 0x40, 0x0 ;  /* 0x000000000000781c */ /* 0x000fe20003f4e818 */
[----:B------:R-:W-:Y:S01]  /*ee30*/  FFMA.FTZ R139, R139, R138, UR11 ;  /* 0x0000000b8b8b7e23 */ /* 0x000fe2000801008a */
[----:B------:R-:W-:Y:S02]  /*ee40*/  FSEL R138, R4, RZ, !P1 ;  /* 0x000000ff048a7208 */ /* 0x000fe40004800000 */
[----:B------:R-:W-:Y:S02]  /*ee50*/  FSEL R4, R151, RZ, P2 ;  /* 0x000000ff97047208 */ /* 0x000fe40001000000 */
[----:B------:R-:W-:Y:S01]  /*ee60*/  LEA R152, P1, R3, UR16, 0x4 ;  /* 0x0000001003987c11 */ /* 0x000fe2000f8220ff */
[----:B------:R-:W-:-:S02]  /*ee70*/  FADD.FTZ R139, R139, R138 ;  /* 0x0000008a8b8b7221 */ /* 0x000fc40000010000 */
        /* <DEDUP_REMOVED lines=19> */
[C---:B-1----:R-:W-:Y:S01]  /*efb0*/  FMUL.FTZ R44, R20.reuse, R44 ;  /* 0x0000002c142c7220 */ /* 0x042fe20000410000 */
[C---:B------:R-:W-:Y:S01]  /*efc0*/  FMUL.FTZ R45, R20.reuse, R45 ;  /* 0x0000002d142d7220 */ /* 0x040fe20000410000 */
[----:B------:R-:W-:Y:S01]  /*efd0*/  FMUL.FTZ R46, R20, R46 ;  /* 0x0000002e142e7220 */ /* 0x000fe20000410000 */
[--C-:B------:R-:W-:Y:S01]  /*efe0*/  FADD.FTZ R38, R38, -R4.reuse ;  /* 0x8000000426267221 */ /* 0x100fe20000010000 */
[--C-:B------:R-:W-:Y:S01]  /*eff0*/  FADD.FTZ R39, R39, -R4.reuse ;  /* 0x8000000427277221 */ /* 0x100fe20000010000 */
[--C-:B------:R-:W-:Y:S01]  /*f000*/  FADD.FTZ R32, R32, -R4.reuse ;  /* 0x8000000420207221 */ /* 0x100fe20000010000 */
[--C-:B------:R-:W-:Y:S01]  /*f010*/  FADD.FTZ R33, R33, -R4.reuse ;  /* 0x8000000421217221 */ /* 0x100fe20000010000 */
[--C-:B------:R-:W-:Y:S01]  /*f020*/  FADD.FTZ R34, R34, -R4.reuse ;  /* 0x8000000422227221 */ /* 0x100fe20000010000 */
[----:B--2---:R-:W1:Y:S01]  /*f030*/  @!P0 LDC.64 R140, c[0x0][0x258] ;  /* 0x00009600ff8c8b82 */ /* 0x004e620000000a00 */
[--C-:B------:R-:W-:Y:S01]  /*f040*/  FADD.FTZ R35, R35, -R4.reuse ;  /* 0x8000000423237221 */ /* 0x100fe20000010000 */
[--C-:B------:R-:W-:Y:S01]  /*f050*/  FADD.FTZ R28, R28, -R4.reuse ;  /* 0x800000041c1c7221 */ /* 0x100fe20000010000 */
[--C-:B------:R-:W-:Y:S01]  /*f060*/  FADD.FTZ R29, R29, -R4.reuse ;  /* 0x800000041d1d7221 */ /* 0x100fe20000010000 */
[--C-:B------:R-:W-:Y:S01]  /*f070*/  FADD.FTZ R30, R30, -R4.reuse ;  /* 0x800000041e1e7221 */ /* 0x100fe20000010000 */
[--C-:B------:R-:W-:Y:S01]  /*f080*/  FADD.FTZ R31, R31, -R4.reuse ;  /* 0x800000041f1f7221 */ /* 0x100fe20000010000 */
[--C-:B------:R-:W-:Y:S01]  /*f090*/  FADD.FTZ R24, R24, -R4.reuse ;  /* 0x8000000418187221 */ /* 0x100fe20000010000 */
[--C-:B------:R-:W-:Y:S01]  /*f0a0*/  FADD.FTZ R25, R25, -R4.reuse ;  /* 0x8000000419197221 */ /* 0x100fe20000010000 */
        /* <DEDUP_REMOVED lines=13> */
[----:B------:R-:W-:Y:S01]  /*f180*/  LEA.HI.X R153, R3, UR17, RZ, 0x4, P1 ;  /* 0x0000001103997c11 */ /* 0x000fe200088f24ff */
[C---:B------:R-:W-:Y:S01]  /*f190*/  FMUL.FTZ R139, R20.reuse, R19 ;  /* 0x00000013148b7220 */ /* 0x040fe20000410000 */
[----:B------:R-:W-:Y:S01]  /*f1a0*/  FMUL.FTZ R3, R20, R12 ;  /* 0x0000000c14037220 */ /* 0x000fe20000410000 */
[----:B-1----:R-:W-:-:S04]  /*f1b0*/  @!P0 IMAD.WIDE R140, R137, 0x4, R140 ;  /* 0x00000004898c8825 */ /* 0x002fc800078e028c */
[C---:B------:R-:W-:Y:S01]  /*f1c0*/  FMUL.FTZ R19, R20.reuse, R13 ;  /* 0x0000000d14137220 */ /* 0x040fe20000410000 */
[----:B------:R-:W-:Y:S01]  /*f1d0*/  FMUL.FTZ R135, R20, R15 ;  /* 0x0000000f14877220 */ /* 0x000fe20000410000 */
[----:B------:R-:W-:Y:S01]  /*f1e0*/  FFMA.FTZ R13, R89, R45, R129 ;  /* 0x0000002d590d7223 */ /* 0x000fe20000010081 */
[----:B------:R-:W-:Y:S01]  /*f1f0*/  FFMA.FTZ R12, R88, R44, R128 ;  /* 0x0000002c580c7223 */ /* 0x000fe20000010080 */
        /* <DEDUP_REMOVED lines=13> */
[----:B------:R-:W-:Y:S01]  /*f2d0*/  FMUL.FTZ R47, R20, R14 ;  /* 0x0000000e142f7220 */ /* 0x000fe20000410000 */
[----:B------:R-:W-:Y:S01]  /*f2e0*/  FFMA.FTZ R14, R90, R46, R130 ;  /* 0x0000002e5a0e7223 */ /* 0x000fe20000010082 */
[----:B------:R-:W-:Y:S01]  /*f2f0*/  FMUL.FTZ R35, R20, R35 ;  /* 0x0000002314237220 */ /* 0x000fe20000410000 */
[----:B------:R-:W-:Y:S01]  /*f300*/  FFMA.FTZ R15, R91, R140, R131 ;  /* 0x0000008c5b0f7223 */ /* 0x000fe20000010083 */
[----:B------:R-:W-:Y:S01]  /*f310*/  FFMA.FTZ R43, R87, R43, R127 ;  /* 0x0000002b572b7223 */ /* 0x000fe2000001007f */
[----:B------:R-:W-:Y:S01]  /*f320*/  FFMA.FTZ R42, R86, R42, R126 ;  /* 0x0000002a562a7223 */ /* 0x000fe2000001007e */
[----:B------:R-:W-:Y:S01]  /*f330*/  FFMA.FTZ R41, R85, R41, R125 ;  /* 0x0000002955297223 */ /* 0x000fe2000001007d */
[----:B------:R-:W-:Y:S01]  /*f340*/  FFMA.FTZ R40, R84, R40, R124 ;  /* 0x0000002854287223 */ /* 0x000fe2000001007c */
[----:B------:R0:W-:Y:S01]  /*f350*/  STG.E.128 desc[UR4][R152.64], R12 ;  /* 0x0000000c98007986 */ /* 0x0001e2000c101d04 */
        /* <DEDUP_REMOVED lines=21> */
[----:B------:R-:W-:Y:S01]  /*f4b0*/  IMAD.WIDE.U32 R14, R0, 0x10, R150 ;  /* 0x00000010000e7825 */ /* 0x000fe200078e0096 */
[----:B------:R-:W-:Y:S03]  /*f4c0*/  STG.E.128 desc[UR4][R12.64], R40 ;  /* 0x000000280c007986 */ /* 0x000fe6000c101d04 */
[----:B------:R-:W-:Y:S01]  /*f4d0*/  FFMA.FTZ R31, R75, R31, R115 ;  /* 0x0000001f4b1f7223 */ /* 0x000fe20000010073 */
[----:B------:R-:W-:Y:S01]  /*f4e0*/  FFMA.FTZ R30, R74, R30, R114 ;  /* 0x0000001e4a1e7223 */ /* 0x000fe20000010072 */
[----:B------:R-:W-:Y:S01]  /*f4f0*/  IMAD.WIDE.U32 R152, R142, 0x10, R150 ;  /* 0x000000108e987825 */ /* 0x000fe200078e0096 */
[----:B------:R-:W-:Y:S03]  /*f500*/  STG.E.128 desc[UR4][R14.64], R36 ;  /* 0x000000240e007986 */ /* 0x000fe6000c101d04 */
[----:B------:R-:W-:Y:S01]  /*f510*/  FFMA.FTZ R29, R73, R29, R113 ;  /* 0x0000001d491d7223 */ /* 0x000fe20000010071 */
[----:B------:R-:W-:Y:S01]  /*f520*/  FFMA.FTZ R28, R72, R28, R112 ;  /* 0x0000001c481c7223 */ /* 0x000fe20000010070 */
[--C-:B------:R-:W-:Y:S01]  /*f530*/  IMAD.WIDE.U32 R154, R143, 0x10, R150.reuse ;  /* 0x000000108f9a7825 */ /* 0x100fe200078e0096 */
[----:B------:R0:W-:Y:S03]  /*f540*/  STG.E.128 desc[UR4][R152.64], R32 ;  /* 0x0000002098007986 */ /* 0x0001e6000c101d04 */
[C---:B------:R-:W-:Y:S01]  /*f550*/  FMUL.FTZ R16, R20.reuse, R16 ;  /* 0x0000001014107220 */ /* 0x040fe20000410000 */
        /* <DEDUP_REMOVED lines=16> */
[----:B0-----:R-:W0:Y:S01]  /*f660*/  LDC.64 R32, c[0x0][0x210] ;  /* 0x00008400ff207b82 */ /* 0x001e220000000a00 */
[----:B------:R-:W-:Y:S01]  /*f670*/  IMAD.WIDE.U32 R142, R146, 0x10, R150 ;  /* 0x00000010928e7825 */ /* 0x000fe200078e0096 */
[----:B------:R1:W-:Y:S03]  /*f680*/  STG.E.128 desc[UR4][R154.64], R28 ;  /* 0x0000001c9a007986 */ /* 0x0003e6000c101d04 */
        /* <DEDUP_REMOVED lines=9> */
[----:B------:R2:W-:Y:S04]  /*f720*/  STG.E.128 desc[UR4][R44.64], R24 ;  /* 0x000000182c007986 */ /* 0x0005e8000c101d04 */
[----:B------:R2:W-:Y:S01]  /*f730*/  STG.E.128 desc[UR4][R140.64], R20 ;  /* 0x000000148c007986 */ /* 0x0005e2000c101d04 */
[----:B-1----:R-:W-:Y:S01]  /*f740*/  FFMA.FTZ R31, R59, R135, R99 ;  /* 0x000000873b1f7223 */ /* 0x002fe20000010063 */
[----:B------:R-:W-:Y:S01]  /*f750*/  FFMA.FTZ R30, R58, R47, R98 ;  /* 0x0000002f3a1e7223 */ /* 0x000fe20000010062 */
[----:B------:R-:W-:Y:S01]  /*f760*/  FFMA.FTZ R29, R57, R19, R97 ;  /* 0x00000013391d7223 */ /* 0x000fe20000010061 */
[----:B------:R-:W-:Y:S01]  /*f770*/  FFMA.FTZ R28, R56, R3, R96 ;  /* 0x00000003381c7223 */ /* 0x000fe20000010060 */
[----:B------:R-:W-:Y:S01]  /*f780*/  FFMA.FTZ R135, R55, R4, R95 ;  /* 0x0000000437877223 */ /* 0x000fe2000001005f */
[----:B------:R2:W-:Y:S01]  /*f790*/  STG.E.128 desc[UR4][R142.64], R12 ;  /* 0x0000000c8e007986 */ /* 0x0005e2000c101d04 */
[----:B0-----:R-:W-:-:S03]  /*f7a0*/  LEA R137, R32, R137, 0x2 ;  /* 0x0000008920897211 */ /* 0x001fc600078e10ff */
[----:B------:R2:W-:Y:S01]  /*f7b0*/  STG.E.128 desc[UR4][R144.64], R28 ;  /* 0x0000001c90007986 */ /* 0x0005e2000c101d04 */
[----:B------:R-:W-:-:S03]  /*f7c0*/  ISETP.GE.AND P0, PT, R137, R33, PT ;  /* 0x000000218900720c */ /* 0x000fc60003f06270 */
[----:B------:R2:W-:Y:S10]  /*f7d0*/  STG.E.128 desc[UR4][R150.64], R132 ;  /* 0x0000008496007986 */ /* 0x0005f4000c101d04 */
[----:B------:R-:W-:Y:S05]  /*f7e0*/  @!P0 BRA `(.L_x_35000) ;  /* 0xffffff1000748947 */ /* 0x000fea000383ffff */
[----:B------:R-:W-:Y:S05]  /*f7f0*/  BSYNC B0 ;  /* 0x0000000000007941 */ /* 0x000fea0003800000 */
.L_x_34718:
[----:B------:R-:W-:Y:S05]  /*f800*/  EXIT ;  /* 0x000000000000794d */ /* 0x000fea0003800000 */
.L_x_34999:
        /* <DEDUP_REMOVED lines=8> */
.L_x_35002:
[----:B------:R-:W-:Y:S05]  /*f890*/  BSYNC B1 ;  /* 0x0000000000017941 */ /* 0x000fea0003800000 */
.L_x_35001:
        /* <DEDUP_REMOVED lines=9> */
.L_x_35003:
[----:B------:R-:W-:Y:S01]  /*f930*/  HFMA2.MMA R154, -RZ, RZ, 0, 2.384185791015625e-07 ;  /* 0x00000004ff9a7435 */ /* 0x000fe200000001ff */
[----:B------:R-:W-:-:S04]  /*f940*/  IMAD.MOV.U32 R138, RZ, RZ, R153 ;  /* 0x000000ffff8a7224 */ /* 0x000fc800078e0099 */
[----:B------:R-:W-:-:S05]  /*f950*/  FADD.FTZ R140, R139, R138 ;  /* 0x0000008a8b8c7221 */ /* 0x000fca0000010000 */
[----:B------:R-:W-:-:S07]  /*f960*/  MOV R155, R140 ;  /* 0x0000008c009b7202 */ /* 0x000fce0000000f00 */
[----:B------:R-:W-:Y:S05]  /*f970*/  WARPSYNC.COLLECTIVE R152, `(.L_x_35004) ;  /* 0x0000000098087348 */ /* 0x000fea0003c00000 */
[----:B------:R0:W1:Y:S02]  /*f980*/  SHFL.BFLY P1, R153, R155, R154, R157 ;  /* 0x0c00009a9b997389 */ /* 0x000064000002009d */
[----:B01----:R-:W-:Y:S01]  /*f990*/  ENDCOLLECTIVE ;  /* 0x000000000000791b */ /* 0x003fe20003800000 */
.L_x_35004:
[----:B------:R-:W-:Y:S01]  /*f9a0*/  HFMA2.MMA R154, -RZ, RZ, 0, 4.76837158203125e-07 ;  /* 0x00000008ff9a7435 */ /* 0x000fe200000001ff */
[----:B------:R-:W-:-:S04]  /*f9b0*/  IMAD.MOV.U32 R141, RZ, RZ, R153 ;  /* 0x000000ffff8d7224 */ /* 0x000fc800078e0099 */
[----:B------:R-:W-:-:S05]  /*f9c0*/  FADD.FTZ R141, R140, R141 ;  /* 0x0000008d8c8d7221 */ /* 0x000fca0000010000 */
[----:B------:R-:W-:-:S07]  /*f9d0*/  MOV R155, R141 ;  /* 0x0000008d009b7202 */ /* 0x000fce0000000f00 */
[----:B------:R-:W-:Y:S05]  /*f9e0*/  WARPSYNC.COLLECTIVE R152, `(.L_x_35005) ;  /* 0x0000000098087348 */ /* 0x000fea0003c00000 */
[----:B------:R0:W1:Y:S02]  /*f9f0*/  SHFL.BFLY P1, R153, R155, R154, R157 ;  /* 0x0c00009a9b997389 */ /* 0x000064000002009d */
[----:B01----:R-:W-:Y:S01]  /*fa00*/  ENDCOLLECTIVE ;  /* 0x000000000000791b */ /* 0x003fe20003800000 */
.L_x_35005:
        /* <DEDUP_REMOVED lines=8> */
.L_x_35006:
        /* <DEDUP_REMOVED lines=88> */
.L_x_35007:
[----:B------:R-:W-:Y:S01]  /*10010*/  HFMA2.MMA R154, -RZ, RZ, 0, 1.1920928955078125e-07 ;  /* 0x00000002ff9a7435 */ /* 0x000fe200000001ff */
[----:B------:R-:W-:-:S04]  /*10020*/  IMAD.MOV.U32 R139, RZ, RZ, R153 ;  /* 0x000000ffff8b7224 */ /* 0x000fc800078e0099 */
[----:B------:R-:W-:-:S05]  /*10030*/  FADD.FTZ R139, R4, R139 ;  /* 0x0000008b048b7221 */ /* 0x000fca0000010000 */
[----:B------:R-:W-:-:S07]  /*10040*/  MOV R155, R139 ;  /* 0x0000008b009b7202 */ /* 0x000fce0000000f00 */
[----:B------:R-:W-:Y:S05]  /*10050*/  WARPSYNC.COLLECTIVE R152, `(.L_x_35008) ;  /* 0x0000000098087348 */ /* 0x000fea0003c00000 */
[----:B------:R0:W1:Y:S02]  /*10060*/  SHFL.BFLY P1, R153, R155, R154, R157 ;  /* 0x0c00009a9b997389 */ /* 0x000064000002009d */
[----:B01----:R-:W-:Y:S01]  /*10070*/  ENDCOLLECTIVE ;  /* 0x000000000000791b */ /* 0x003fe20003800000 */
.L_x_35008:
[----:B------:R-:W-:Y:S01]  /*10080*/  HFMA2.MMA R154, -RZ, RZ, 0, 2.384185791015625e-07 ;  /* 0x00000004ff9a7435 */ /* 0x000fe200000001ff */
[----:B------:R-:W-:-:S04]  /*10090*/  IMAD.MOV.U32 R140, RZ, RZ, R153 ;  /* 0x000000ffff8c7224 */ /* 0x000fc800078e0099 */
[----:B------:R-:W-:-:S05]  /*100a0*/  FADD.FTZ R140, R139, R140 ;  /* 0x0000008c8b8c7221 */ /* 0x000fca0000010000 */
[----:B------:R-:W-:-:S07]  /*100b0*/  MOV R155, R140 ;  /* 0x0000008c009b7202 */ /* 0x000fce0000000f00 */
[----:B------:R-:W-:Y:S05]  /*100c0*/  WARPSYNC.COLLECTIVE R152, `(.L_x_35009) ;  /* 0x0000000098087348 */ /* 0x000fea0003c00000 */
[----:B------:R0:W1:Y:S02]  /*100d0*/  SHFL.BFLY P1, R153, R155, R154, R157 ;  /* 0x0c00009a9b997389 */ /* 0x000064000002009d */
[----:B01----:R-:W-:Y:S01]  /*100e0*/  ENDCOLLECTIVE ;  /* 0x000000000000791b */ /* 0x003fe20003800000 */
.L_x_35009:
[----:B------:R-:W-:Y:S01]  /*100f0*/  HFMA2.MMA R154, -RZ, RZ, 0, 4.76837158203125e-07 ;  /* 0x00000008ff9a7435 */ /* 0x000fe200000001ff */
[----:B------:R-:W-:-:S04]  /*10100*/  IMAD.MOV.U32 R141, RZ, RZ, R153 ;  /* 0x000000ffff8d7224 */ /* 0x000fc800078e0099 */
[----:B------:R-:W-:-:S05]  /*10110*/  FADD.FTZ R141, R140, R141 ;  /* 0x0000008d8c8d7221 */ /* 0x000fca0000010000 */
[----:B------:R-:W-:-:S07]  /*10120*/  MOV R155, R141 ;  /* 0x0000008d009b7202 */ /* 0x000fce0000000f00 */
[----:B------:R-:W-:Y:S05]  /*10130*/  WARPSYNC.COLLECTIVE R152, `(.L_x_35010) ;  /* 0x0000000098087348 */ /* 0x000fea0003c00000 */
[----:B------:R0:W1:Y:S02]  /*10140*/  SHFL.BFLY P1, R153, R155, R154, R157 ;  /* 0x0c00009a9b997389 */ /* 0x000064000002009d */
[----:B01----:R-:W-:Y:S01]  /*10150*/  ENDCOLLECTIVE ;  /* 0x000000000000791b */ /* 0x003fe20003800000 */
.L_x_35010:
[----:B------:R-:W-:Y:S01]  /*10160*/  HFMA2.MMA R154, -RZ, RZ, 0, 9.5367431640625e-07 ;  /* 0x00000010ff9a7435 */ /* 0x000fe200000001ff */
[----:B------:R-:W-:-:S04]  /*10170*/  IMAD.MOV.U32 R150, RZ, RZ, R153 ;  /* 0x000000ffff967224 */ /* 0x000fc800078e0099 */
[----:B------:R-:W-:-:S05]  /*10180*/  FADD.FTZ R150, R141, R150 ;  /* 0x000000968d967221 */ /* 0x000fca0000010000 */
[----:B------:R-:W-:-:S07]  /*10190*/  MOV R155, R150 ;  /* 0x00000096009b7202 */ /* 0x000fce0000000f00 */
[----:B------:R-:W-:Y:S05]  /*101a0*/  WARPSYNC.COLLECTIVE R152, `(.L_x_35011) ;  /* 0x0000000098087348 */ /* 0x000fea0003c00000 */
[----:B------:R0:W1:Y:S02]  /*101b0*/  SHFL.BFLY P1, R153, R155, R154, R157 ;  /* 0x0c00009a9b997389 */ /* 0x000064000002009d */
[----:B01----:R-:W-:Y:S01]  /*101c0*/  ENDCOLLECTIVE ;  /* 0x000000000000791b */ /* 0x003fe20003800000 */
.L_x_35011:
[----:B------:R-:W-:Y:S05]  /*101d0*/  BRA `(.L_x_35012) ;  /* 0xffffffec00007947 */ /* 0x000fea000383ffff */
.L_x_35013:
        /* <DEDUP_REMOVED lines=10> */
.L_x_37519:


//--------------------- .text._ZN10layer_norm13ln_fwd_kernelINS_13Kernel_traitsIfffffjLj1280ELj1ELj4ELj1ELj16ENS_18Kernel_traits_baseILj1280EfffffjLj128EEEEELb1ELb0ELb1ELb0EEEvNS_9FwdParamsE --------------------------
	.section	.text._ZN10layer_norm13ln_fwd_kernelINS_13Kernel_traitsIfffffjLj1280ELj1ELj4ELj1ELj16ENS_18Kernel_traits_baseILj1280EfffffjLj128EEEEELb1ELb0ELb1ELb0EEEvNS_9FwdParamsE,"ax",@progbits
	.align	128
        .global         _ZN10layer_norm13ln_fwd_kernelINS_13Kernel_traitsIfffffjLj1280ELj1ELj4ELj1ELj16ENS_18Kernel_traits_baseILj1280EfffffjLj128EEEEELb1ELb0ELb1ELb0EEEvNS_9FwdParamsE
        .type           _ZN10layer_norm13ln_fwd_kernelINS_13Kernel_traitsIfffffjLj1280ELj1ELj4ELj1ELj16ENS_18Kernel_traits_baseILj1280EfffffjLj128EEEEELb1ELb0ELb1ELb0EEEvNS_9FwdParamsE,@function
        .size           _ZN10layer_norm13ln_fwd_kernelINS_13Kernel_traitsIfffffjLj1280ELj1ELj4ELj1ELj16ENS_18Kernel_traits_baseILj1280EfffffjLj128EEEEELb1ELb0ELb1ELb0EEEvNS_9FwdParamsE,(.L_x_37520 - _ZN10layer_norm13ln_fwd_kernelINS_13Kernel_traitsIfffffjLj1280ELj1ELj4ELj1ELj16ENS_18Kernel_traits_baseILj1280EfffffjLj128EEEEELb1ELb0ELb1ELb0EEEvNS_9FwdParamsE)
        .other          _ZN10layer_norm13ln_fwd_kernelINS_13Kernel_traitsIfffffjLj1280ELj1ELj4ELj1ELj16ENS_18Kernel_traits_baseILj1280EfffffjLj128EEEEELb1ELb0ELb1ELb0EEEvNS_9FwdParamsE,@"STO_CUDA_ENTRY STV_DEFAULT"
_ZN10layer_norm13ln_fwd_kernelINS_13Kernel_traitsIfffffjLj1280ELj1ELj4ELj1ELj16ENS_18Kernel_traits_baseILj1280EfffffjLj128EEEEELb1ELb0ELb1ELb0EEEvNS_9FwdParamsE:
.text._ZN10layer_norm13ln_fwd_kernelINS_13Kernel_traitsIfffffjLj1280ELj1ELj4ELj1ELj16ENS_18Kernel_traits_baseILj1280EfffffjLj128EEEEELb1ELb0ELb1ELb0EEEvNS_9FwdParamsE:
        /* <DEDUP_REMOVED lines=12> */
[----:B-1----:R-:W-:-:S05]  /*00c0*/  @P0 IMAD.MOV.U32 R7, RZ, RZ, R9 ;  /* 0x000000ffff070224 */ /* 0x002fca00078e0009 */
[----:B------:R-:W3:Y:S01]  /*00d0*/  @P0 LDG.E.64 R4, desc[UR6][R6.64] ;  /* 0x0000000606040981 */ /* 0x000ee2000c1e1b00 */
[----:B------:R-:W-:Y:S01]  /*00e0*/  ULDC UR8, c[0x0][0x0] ;  /* 0x0000000000087ab9 */ /* 0x000fe20000000800 */
[----:B------:R-:W-:Y:S01]  /*00f0*/  BSSY B0, `(.L_x_35014) ;  /* 0x0000052000007945 */ /* 0x000fe20003800000 */
[----:B------:R-:W0:Y:S01]  /*0100*/  S2R R165, SR_TID.X ;  /* 0x0000000000a57919 */ /* 0x000e220000002100 */
[----:B------:R-:W1:Y:S01]  /*0110*/  S2R R50, SR_CTAID.X ;  /* 0x0000000000327919 */ /* 0x000e620000002500 */
[----:B0-----:R-:W-:Y:S01]  /*0120*/  LOP3.LUT R150, R165, 0x1f, RZ, 0xc0, !PT ;  /* 0x0000001fa5967812 */ /* 0x001fe200078ec0ff */
[----:B-1----:R-:W-:Y:S01]  /*0130*/  IMAD R15, R50, UR8, R165 ;  /* 0x00000008320f7c24 */ /* 0x002fe2000f8e02a5 */
        /* <DEDUP_REMOVED lines=18> */
[----:B------:R-:W0:Y:S01]  /*0260*/  LDC R9, c[0x0][0x218] ;  /* 0x00008600ff097b82 */ /* 0x000e220000000800 */
[----:B------:R-:W-:Y:S01]  /*0270*/  UIADD3 UR22, UR4, -0x4ab325aa, URZ ;  /* 0xb54cda5604167890 */ /* 0x000fe2000fffe03f */
        /* <DEDUP_REMOVED lines=14> */
[----:B------:R-:W-:Y:S01]  /*0360*/  IMAD.WIDE.U32 R2, R3, -0x2daee0ad, RZ ;  /* 0xd2511f5303027825 */ /* 0x000fe200078e00ff */
[----:B0-----:R-:W-:-:S03]  /*0370*/  SHF.R.S32.HI R0, RZ, 0x1f, R9 ;  /* 0x0000001fff007819 */ /* 0x001fc60000011409 */
[----:B------:R-:W-:Y:S01]  /*0380*/  IMAD.WIDE.U32 R4, R4, -0x2daee0ad, RZ ;  /* 0xd2511f5304047825 */ /* 0x000fe200078e00ff */
[----:B------:R-:W-:Y:S02]  /*0390*/  LOP3.LUT R3, R3, UR15, R6, 0x96, !PT ;  /* 0x0000000f03037c12 */ /* 0x000fe4000f8e9606 */
[----:B------:R-:W-:Y:S02]  /*03a0*/  LEA.HI R12, R0, R9, RZ, 0x2 ;  /* 0x00000009000c7211 */ /* 0x000fe400078f10ff */
[----:B------:R-:W-:Y:S01]  /*03b0*/  LOP3.LUT R6, R5, UR17, R2, 0x96, !PT ;  /* 0x0000001105067c12 */ /* 0x000fe2000f8e9602 */
[----:B------:R-:W-:Y:S01]  /*03c0*/  IMAD.WIDE.U32 R2, R3, -0x326172a9, RZ ;  /* 0xcd9e8d5703027825 */ /* 0x000fe200078e00ff */
[----:B------:R-:W-:-:S03]  /*03d0*/  MOV R0, R150 ;  /* 0x0000009600007202 */ /* 0x000fc60000000f00 */
[----:B------:R-:W-:Y:S01]  /*03e0*/  IMAD.WIDE.U32 R6, R6, -0x326172a9, RZ ;  /* 0xcd9e8d5706067825 */ /* 0x000fe200078e00ff */
[----:B------:R-:W-:Y:S02]  /*03f0*/  LOP3.LUT R5, R0, 0x1f, RZ, 0x3c, !PT ;  /* 0x0000001f00057812 */ /* 0x000fe400078e3cff */
[----:B------:R-:W-:Y:S02]  /*0400*/  LOP3.LUT R3, R3, UR16, R10, 0x96, !PT ;  /* 0x0000001003037c12 */ /* 0x000fe4000f8e960a */
[----:B------:R-:W-:Y:S02]  /*0410*/  LOP3.LUT R10, R7, UR18, R2, 0x96, !PT ;  /* 0x00000012070a7c12 */ /* 0x000fe4000f8e9602 */
[----:B------:R-:W-:Y:S01]  /*0420*/  LEA.HI.SX32 R12, R12, R5, 0x1e ;  /* 0x000000050c0c7211 */ /* 0x000fe200078ff2ff */
[----:B------:R-:W-:-:S03]  /*0430*/  IMAD.WIDE.U32 R2, R3, -0x2daee0ad, RZ ;  /* 0xd2511f5303027825 */ /* 0x000fc600078e00ff */
[----:B------:R-:W-:Y:S01]  /*0440*/  LOP3.LUT P0, RZ, R12, 0xffffffe0, RZ, 0xc0, !PT ;  /* 0xffffffe00cff7812 */ /* 0x000fe2000780c0ff */
[----:B------:R-:W-:Y:S01]  /*0450*/  IMAD.WIDE.U32 R10, R10, -0x2daee0ad, RZ ;  /* 0xd2511f530a0a7825 */ /* 0x000fe200078e00ff */
[----:B------:R-:W-:Y:S02]  /*0460*/  LOP3.LUT R3, R3, UR19, R4, 0x96, !PT ;  /* 0x0000001303037c12 */ /* 0x000fe4000f8e9604 */
[C---:B------:R-:W-:Y:S02]  /*0470*/  ISETP.GE.U32.AND P6, PT, R12.reuse, 0x40, PT ;  /* 0x000000400c00780c */ /* 0x040fe40003fc6070 */
[----:B------:R-:W-:Y:S01]  /*0480*/  LOP3.LUT R48, R11, UR21, R2, 0x96, !PT ;  /* 0x000000150b307c12 */ /* 0x000fe2000f8e9602 */
[----:B------:R-:W-:Y:S01]  /*0490*/  IMAD.WIDE.U32 R2, R3, -0x326172a9, RZ ;  /* 0xcd9e8d5703027825 */ /* 0x000fe200078e00ff */
[C---:B------:R-:W-:Y:S02]  /*04a0*/  ISETP.GE.U32.AND P5, PT, R12.reuse, 0x60, PT ;  /* 0x000000600c00780c */ /* 0x040fe40003fa6070 */
[----:B------:R-:W-:Y:S01]  /*04b0*/  ISETP.GE.U32.AND P4, PT, R12, 0x80, PT ;  /* 0x000000800c00780c */ /* 0x000fe20003f86070 */
[----:B------:R-:W-:Y:S01]  /*04c0*/  IMAD.WIDE.U32 R48, R48, -0x326172a9, RZ ;  /* 0xcd9e8d5730307825 */ /* 0x000fe200078e00ff */
[----:B------:R-:W-:-:S02]  /*04d0*/  ISETP.GE.U32.AND P3, PT, R12, 0xa0, PT ;  /* 0x000000a00c00780c */ /* 0x000fc40003f66070 */
[----:B------:R-:W-:Y:S02]  /*04e0*/  P2R R164, PR, RZ, 0x40 ;  /* 0x00000040ffa47803 */ /* 0x000fe40000000000 */
        /* <DEDUP_REMOVED lines=18> */
.L_x_35015:
[----:B------:R-:W-:Y:S05]  /*0610*/  BSYNC B0 ;  /* 0x0000000000007941 */ /* 0x000fea0003800000 */
.L_x_35014:
        /* <DEDUP_REMOVED lines=13> */
[----:B------:R-:W-:-:S07]  /*06f0*/  VIADD R0, R0, 0x20 ;  /* 0x0000002000007836 */ /* 0x000fce0000000000 */
.L_x_35017:
[----:B------:R-:W-:Y:S05]  /*0700*/  BSYNC B0 ;  /* 0x0000000000007941 */ /* 0x000fea0003800000 */
.L_x_35016:
        /* <DEDUP_REMOVED lines=14> */
.L_x_35019:
[----:B------:R-:W-:Y:S05]  /*07f0*/  BSYNC B0 ;  /* 0x0000000000007941 */ /* 0x000fea0003800000 */
.L_x_35018:
        /* <DEDUP_REMOVED lines=14> */
.L_x_35021:
[----:B------:R-:W-:Y:S05]  /*08e0*/  BSYNC B0 ;  /* 0x0000000000007941 */ /* 0x000fea0003800000 */
.L_x_35020:
        /* <DEDUP_REMOVED lines=14> */
.L_x_35023:
[----:B------:R-:W-:Y:S05]  /*09d0*/  BSYNC B0 ;  /* 0x0000000000007941 */ /* 0x000fea0003800000 */
.L_x_35022:
[----:B------:R-:W-:Y:S01]  /*09e0*/  ISETP.GE.U32.AND P1, PT, R12, 0xc0, PT ;  /* 0x000000c00c00780c */ /* 0x000fe20003f26070 */
[----:B-1234-:R-:W-:Y:S01]  /*09f0*/  IMAD.WIDE.U32 R4, R6, -0x2daee0ad, RZ ;  /* 0xd2511f5306047825 */ /* 0x01efe200078e00ff */
[----:B------:R-:W-:Y:S01]  /*0a00*/  UIADD3 UR29, UR5, -0x695add53, URZ ;  /* 0x96a522ad051d7890 */ /* 0x000fe2000fffe03f */
[----:B------:R-:W-:Y:S01]  /*0a10*/  BSSY B0, `(.L_x_35024) ;  /* 0x0000013000007945 */ /* 0x000fe20003800000 */
[----:B------:R-:W-:Y:S01]  /*0a20*/  P2R R159, PR, RZ, 0x2 ;  /* 0x00000002ff9f7803 */ /* 0x000fe20000000000 */
[----:B0-----:R-:W-:Y:S01]  /*0a30*/  IMAD.WIDE.U32 R2, R7, -0x2daee0ad, RZ ;  /* 0xd2511f5307027825 */ /* 0x001fe200078e00ff */
[----:B------:R-:W-:Y:S02]  /*0a40*/  LOP3.LUT R10, R5, UR23, R10, 0x96, !PT ;  /* 0x00000017050a7c12 */ /* 0x000fe4000f8e960a */
[----:B------:R-:W-:Y:S02]  /*0a50*/  SHF.R.U32.HI R11, RZ, 0x5, R165 ;  /* 0x00000005ff0b7819 */ /* 0x000fe400000116a5 */
        /* <DEDUP_REMOVED lines=13> */
[----:B------:R-:W-:-:S07]  /*0b30*/  VIADD R0, R0, 0x20 ;  /* 0x0000002000007836 */ /* 0x000fce0000000000 */
.L_x_35025:
[----:B------:R-:W-:Y:S05]  /*0b40*/  BSYNC B0 ;  /* 0x0000000000007941 */ /* 0x000fea0003800000 */
.L_x_35024:
        /* <DEDUP_REMOVED lines=21> */
.L_x_35027:
[----:B------:R-:W-:Y:S05]  /*0ca0*/  BSYNC B0 ;  /* 0x0000000000007941 */ /* 0x000fea0003800000 */
.L_x_35026:
[----:B------:R-:W-:Y:S01]  /*0cb0*/  ISETP.GE.U32.AND P1, PT, R12, 0x100, PT ;  /* 0x000001000c00780c */ /* 0x000fe20003f26070 */
[----:B------:R-:W-:Y:S03]  /*0cc0*/  BSSY B0, `(.L_x_35028) ;  /* 0x000000f000007945 */ /* 0x000fe60003800000 */
[----:B------:R-:W-:-:S09]  /*0cd0*/  P2R R157, PR, RZ, 0x2 ;  /* 0x00000002ff9d7803 */ /* 0x000fd20000000000 */
[----:B------:R-:W-:Y:S05]  /*0ce0*/  @!P1 BRA `(.L_x_35029) ;  /* 0x0000000000309947 */ /* 0x000fea0003800000 */
[----:B0-----:R-:W0:Y:S01]  /*0cf0*/  LDC.64 R6, c[0x0][0x260] ;  /* 0x00009800ff067b82 */ /* 0x001e220000000a00 */
        /* <DEDUP_REMOVED lines=11> */
.L_x_35029:
[----:B------:R-:W-:Y:S05]  /*0db0*/  BSYNC B0 ;  /* 0x0000000000007941 */ /* 0x000fea0003800000 */
.L_x_35028:
[----:B------:R-:W-:Y:S01]  /*0dc0*/  ISETP.GE.U32.AND P1, PT, R12, 0x120, PT ;  /* 0x000001200c00780c */ /* 0x000fe20003f26070 */
[----:B------:R-:W-:Y:S01]  /*0dd0*/  BSSY B0, `(.L_x_35030) ;  /* 0x0000010000007945 */ /* 0x000fe20003800000 */
[----:B------:R-:W-:Y:S02]  /*0de0*/  IMAD.HI.U32 R9, R76, -0x2daee0ad, RZ ;  /* 0xd2511f534c097827 */ /* 0x000fe400078e00ff */
[----:B------:R-:W-:-:S09]  /*0df0*/  P2R R156, PR, RZ, 0x2 ;  /* 0x00000002ff9c7803 */ /* 0x000fd20000000000 */
[----:B------:R-:W-:Y:S05]  /*0e00*/  @!P1 BRA `(.L_x_35031) ;  /* 0x0000000000309947 */ /* 0x000fea0003800000 */
[----:B01----:R-:W0:Y:S01]  /*0e10*/  LDC.64 R6, c[0x0][0x260] ;  /* 0x00009800ff067b82 */ /* 0x003e220000000a00 */
        /* <DEDUP_REMOVED lines=11> */
.L_x_35031:
[----:B------:R-:W-:Y:S05]  /*0ed0*/  BSYNC B0 ;  /* 0x0000000000007941 */ /* 0x000fea0003800000 */
.L_x_35030:
        /* <DEDUP_REMOVED lines=8> */
[----:B------:R-:W-:Y:S02]  /*0f60*/  CS2R R72, SRZ ;  /* 0x0000000000487805 */ /* 0x000fe4000001ff00 */
[----:B------:R-:W-:-:S13]  /*0f70*/  ISETP.NE.AND.EX P1, PT, RZ, UR9, PT, P1 ;  /* 0x00000009ff007c0c */ /* 0x000fda000bf25310 */
[C---:B012---:R-:W-:Y:S01]  /*0f80*/  @P1 LEA R4, P2, R0.reuse, UR8, 0x4 ;  /* 0x0000000800041c11 */ /* 0x047fe2000f8420ff */
[----:B---3--:R-:W-:-:S03]  /*0f90*/  IMAD.WIDE.U32 R144, R0, 0x10, R144 ;  /* 0x0000001000907825 */ /* 0x008fc600078e0090 */
[----:B------:R-:W-:-:S05]  /*0fa0*/  @P1 LEA.HI.X R5, R0, UR9, RZ, 0x4, P2 ;  /* 0x0000000900051c11 */ /* 0x000fca00090f24ff */
[----:B------:R3:W5:Y:S04]  /*0fb0*/  @P1 LDG.E.128 R72, desc[UR6][R4.64] ;  /* 0x0000000604481981 */ /* 0x000768000c1e1d00 */
[----:B------:R-:W5:Y:S02]  /*0fc0*/  LDG.E.128 R144, desc[UR6][R144.64] ;  /* 0x0000000690907981 */ /* 0x000f64000c1e1d00 */
.L_x_35033:
[----:B------:R-:W-:Y:S05]  /*0fd0*/  BSYNC B0 ;  /* 0x0000000000007941 */ /* 0x000fea0003800000 */
.L_x_35032:
        /* <DEDUP_REMOVED lines=12> */
[----:B------:R-:W-:Y:S01]  /*10a0*/  IMAD.HI.U32 R0, R78, -0x2daee0ad, RZ ;  /* 0xd2511f534e007827 */ /* 0x000fe200078e00ff */
[----:B------:R-:W-:Y:S01]  /*10b0*/  ULDC UR8, c[0x0][0x294] ;  /* 0x0000a50000087ab9 */ /* 0x000fe20000000800 */
[----:B------:R-:W-:Y:S01]  /*10c0*/  ULDC UR9, c[0x0][0x2d8] ;  /* 0x0000b60000097ab9 */ /* 0x000fe20000000800 */
[----:B------:R-:W-:Y:S01]  /*10d0*/  ULDC.64 UR10, c[0x0][0x298] ;  /* 0x0000a600000a7ab9 */ /* 0x000fe20000000a00 */
[----:B012---:R-:W-:Y:S01]  /*10e0*/  IMAD R7, R2, -0x326172a9, RZ ;  /* 0xcd9e8d5702077824 */ /* 0x007fe200078e02ff */
[----:B------:R-:W-:Y:S01]  /*10f0*/  LOP3.LUT R9, R0, UR29, R9, 0x96, !PT ;  /* 0x0000001d00097c12 */ /* 0x000fe2000f8e9609 */
[----:B------:R-:W-:-:S02]  /*1100*/  IMAD R6, R78, -0x2daee0ad, RZ ;  /* 0xd2511f534e067824 */ /* 0x000fc400078e02ff */
[----:B---3--:R-:W-:-:S07]  /*1110*/  IMAD.MOV.U32 R5, RZ, RZ, RZ ;  /* 0x000000ffff057224 */ /* 0x008fce00078e00ff */
.L_x_35454:
[----:B------:R-:W0:Y:S08]  /*1120*/  LDC.64 R124, c[0x0][0x280] ;  /* 0x0000a000ff7c7b82 */ /* 0x000e300000000a00 */
[----:B------:R-:W1:Y:S08]  /*1130*/  LDC R128, c[0x0][0x218] ;  /* 0x00008600ff807b82 */ /* 0x000e700000000800 */
[----:B------:R-:W2:Y:S01]  /*1140*/  LDC.64 R130, c[0x0][0x288] ;  /* 0x0000a200ff827b82 */ /* 0x000ea20000000a00 */
[----:B0-----:R-:W-:-:S06]  /*1150*/  IMAD.WIDE R124, R11, 0x4, R124 ;  /* 0x000000040b7c7825 */ /* 0x001fcc00078e027c */
[----:B------:R-:W3:Y:S01]  /*1160*/  LDG.E R124, desc[UR6][R124.64] ;  /* 0x000000067c7c7981 */ /* 0x000ee2000c1e1900 */
[C---:B-1----:R-:W-:Y:S01]  /*1170*/  IMAD R126, R11.reuse, R128, RZ ;  /* 0x000000800b7e7224 */ /* 0x042fe200078e02ff */
[----:B------:R-:W-:Y:S01]  /*1180*/  BSSY B1, `(.L_x_35035) ;  /* 0x000019d000017945 */ /* 0x000fe20003800000 */
[----:B--2---:R-:W-:-:S06]  /*1190*/  IMAD.WIDE R130, R11, 0x4, R130 ;  /* 0x000000040b827825 */ /* 0x004fcc00078e0282 */
[----:B-----5:R0:W5:Y:S02]  /*11a0*/  LDG.E R130, desc[UR6][R130.64] ;  /* 0x0000000682827981 */ /* 0x020164000c1e1900 */
[----:B0-----:R-:W-:Y:S02]  /*11b0*/  SHF.R.S32.HI R131, RZ, 0x1f, R11 ;  /* 0x0000001fff837819 */ /* 0x001fe4000001140b */
[----:B---3--:R-:W-:-:S13]  /*11c0*/  ISETP.GE.AND P1, PT, R124, 0x1, PT ;  /* 0x000000017c00780c */ /* 0x008fda0003f26270 */
[----:B------:R-:W-:-:S04]  /*11d0*/  @P1 VIADD R127, R124, 0xffffffff ;  /* 0xffffffff7c7f1836 */ /* 0x000fc80000000000 */
[----:B------:R-:W-:Y:S01]  /*11e0*/  @P1 IMAD R128, R127, R128, RZ ;  /* 0x000000807f801224 */ /* 0x000fe200078e02ff */
[----:B------:R-:W-:-:S04]  /*11f0*/  SHF.R.S32.HI R127, RZ, 0x1f, R126 ;  /* 0x0000001fff7f7819 */ /* 0x000fc8000001147e */
[----:B------:R-:W-:Y:S02]  /*1200*/  @P1 SHF.R.S32.HI R125, RZ, 0x1f, R128 ;  /* 0x0000001fff7d1819 */ /* 0x000fe40000011480 */
[----:B------:R-:W-:Y:S01]  /*1210*/  LEA.HI R127, R127, R126, RZ, 0x2 ;  /* 0x0000007e7f7f7211 */ /* 0x000fe200078f10ff */
[----:B------:R-:W-:Y:S01]  /*1220*/  HFMA2.MMA R126, -RZ, RZ, 0, 0 ;  /* 0x00000000ff7e7435 */ /* 0x000fe200000001ff */
[----:B------:R-:W-:Y:S02]  /*1230*/  @P1 LEA.HI R129, R125, R128, RZ, 0x2 ;  /* 0x000000807d811211 */ /* 0x000fe400078f10ff */
[----:B------:R-:W-:Y:S02]  /*1240*/  LEA.HI.SX32 R125, R127, R150, 0x1e ;  /* 0x000000967f7d7211 */ /* 0x000fe400078ff2ff */
[----:B------:R-:W-:-:S04]  /*1250*/  @P1 LOP3.LUT R150, R165, 0x1f, RZ, 0xc0, !PT ;  /* 0x0000001fa5961812 */ /* 0x000fc800078ec0ff */
        /* <DEDUP_REMOVED lines=30> */
.L_x_35040:
[----:B------:R-:W-:-:S07]  /*1440*/  MOV R4, R7 ;  /* 0x0000000700047202 */ /* 0x000fce0000000f00 */
.L_x_35041:
[----:B------:R-:W-:Y:S05]  /*1450*/  BSYNC B3 ;  /* 0x0000000000037941 */ /* 0x000fea0003800000 */
.L_x_35039:
        /* <DEDUP_REMOVED lines=16> */
.L_x_35045:
[----:B------:R-:W-:Y:S05]  /*1560*/  BSYNC B4 ;  /* 0x0000000000047941 */ /* 0x000fea0003800000 */
.L_x_35044:
        /* <DEDUP_REMOVED lines=44> */
.L_x_35043:
[----:B------:R-:W-:Y:S05]  /*1830*/  BSYNC B3 ;  /* 0x0000000000037941 */ /* 0x000fea0003800000 */
.L_x_35042:
        /* <DEDUP_REMOVED lines=9> */
.L_x_35038:
[----:B------:R-:W-:Y:S05]  /*18d0*/  BSYNC B2 ;  /* 0x0000000000027941 */ /* 0x000fea0003800000 */
.L_x_35037:
        /* <DEDUP_REMOVED lines=18> */
.L_x_35049:
[----:B------:R-:W-:-:S07]  /*1a00*/  IMAD.MOV.U32 R3, RZ, RZ, R7 ;  /* 0x000000ffff037224 */ /* 0x000fce00078e0007 */
.L_x_35050:
[----:B------:R-:W-:Y:S05]  /*1a10*/  BSYNC B3 ;  /* 0x0000000000037941 */ /* 0x000fea0003800000 */
.L_x_35048:
        /* <DEDUP_REMOVED lines=16> */
.L_x_35054:
[----:B------:R-:W-:Y:S05]  /*1b20*/  BSYNC B4 ;  /* 0x0000000000047941 */ /* 0x000fea0003800000 */
.L_x_35053:
        /* <DEDUP_REMOVED lines=42> */
[----:B------:R-:W-:Y:S01]  /*1dd0*/  IMAD.MOV.U32 R6, RZ, RZ, R8 ;  /* 0x000000ffff067224 */ /* 0x000fe200078e0008 */
[----:B------:R-:W-:-:S11]  /*1de0*/  HFMA2.MMA R8, -RZ, RZ, 0, 0 ;  /* 0x00000000ff087435 */ /* 0x000fd600000001ff */
.L_x_35052:
[----:B------:R-:W-:Y:S05]  /*1df0*/  BSYNC B3 ;  /* 0x0000000000037941 */ /* 0x000fea0003800000 */
.L_x_35051:
        /* <DEDUP_REMOVED lines=9> */
.L_x_35047:
[----:B------:R-:W-:Y:S05]  /*1e90*/  BSYNC B2 ;  /* 0x0000000000027941 */ /* 0x000fea0003800000 */
.L_x_35046:
        /* <DEDUP_REMOVED lines=18> */
.L_x_35058:
[----:B------:R-:W-:-:S07]  /*1fc0*/  IMAD.MOV.U32 R2, RZ, RZ, R7 ;  /* 0x000000ffff027224 */ /* 0x000fce00078e0007 */
.L_x_35059:
[----:B------:R-:W-:Y:S05]  /*1fd0*/  BSYNC B3 ;  /* 0x0000000000037941 */ /* 0x000fea0003800000 */
.L_x_35057:
        /* <DEDUP_REMOVED lines=16> */
.L_x_35063:
[----:B------:R-:W-:Y:S05]  /*20e0*/  BSYNC B4 ;  /* 0x0000000000047941 */ /* 0x000fea0003800000 */
.L_x_35062:
        /* <DEDUP_REMOVED lines=44> */
.L_x_35061:
[----:B------:R-:W-:Y:S05]  /*23b0*/  BSYNC B3 ;  /* 0x0000000000037941 */ /* 0x000fea0003800000 */
.L_x_35060:
        /* <DEDUP_REMOVED lines=9> */
.L_x_35056:
[----:B------:R-:W-:Y:S05]  /*2450*/  BSYNC B2 ;  /* 0x0000000000027941 */ /* 0x000fea0003800000 */
.L_x_35055:
        /* <DEDUP_REMOVED lines=18> */
.L_x_35067:
[----:B------:R-:W-:-:S07]  /*2580*/  MOV R0, R7 ;  /* 0x0000000700007202 */ /* 0x000fce0000000f00 */
.L_x_35068:
[----:B------:R-:W-:Y:S05]  /*2590*/  BSYNC B3 ;  /* 0x0000000000037941 */ /* 0x000fea0003800000 */
.L_x_35066:
        /* <DEDUP_REMOVED lines=16> */
.L_x_35072:
[----:B------:R-:W-:Y:S05]  /*26a0*/  BSYNC B4 ;  /* 0x0000000000047941 */ /* 0x000fea0003800000 */
.L_x_35071:
        /* <DEDUP_REMOVED lines=42> */
[----:B------:R-:W-:Y:S01]  /*2950*/  MOV R6, R8 ;  /* 0x0000000800067202 */ /* 0x000fe20000000f00 */
[----:B------:R-:W-:-:S07]  /*2960*/  IMAD.MOV.U32 R8, RZ, RZ, RZ ;  /* 0x000000ffff087224 */ /* 0x000fce00078e00ff */
.L_x_35070:
[----:B------:R-:W-:Y:S05]  /*2970*/  BSYNC B3 ;  /* 0x0000000000037941 */ /* 0x000fea0003800000 */
.L_x_35069:
        /* <DEDUP_REMOVED lines=9> */
.L_x_35065:
[----:B------:R-:W-:Y:S05]  /*2a10*/  BSYNC B2 ;  /* 0x0000000000027941 */ /* 0x000fea0003800000 */
.L_x_35064:
        /* <DEDUP_REMOVED lines=16> */
.L_x_35074:
[----:B------:R-:W-:Y:S05]  /*2b20*/  BSYNC B2 ;  /* 0x0000000000027941 */ /* 0x000fea0003800000 */
.L_x_35073:
[----:B------:R-:W-:Y:S02]  /*2b30*/  VIADD R125, R125, 0x20 ;  /* 0x000000207d7d7836 */ /* 0x000fe40000000000 */
[----:B------:R-:W-:-:S07]  /*2b40*/  VIADD R126, R126, 0x20 ;  /* 0x000000207e7e7836 */ /* 0x000fce0000000000 */
.L_x_35036:
[----:B------:R-:W-:Y:S05]  /*2b50*/  BSYNC B1 ;  /* 0x0000000000017941 */ /* 0x000fea0003800000 */
.L_x_35035:
        /* <DEDUP_REMOVED lines=31> */
.L_x_35080:
[----:B------:R-:W-:-:S07]  /*2d50*/  IMAD.MOV.U32 R4, RZ, RZ, R7 ;  /* 0x000000ffff047224 */ /* 0x000fce00078e0007 */
.L_x_35081:
[----:B------:R-:W-:Y:S05]  /*2d60*/  BSYNC B3 ;  /* 0x0000000000037941 */ /* 0x000fea0003800000 */
.L_x_35079:
        /* <DEDUP_REMOVED lines=16> */
.L_x_35085:
[----:B------:R-:W-:Y:S05]  /*2e70*/  BSYNC B4 ;  /* 0x0000000000047941 */ /* 0x000fea0003800000 */
.L_x_35084:
        /* <DEDUP_REMOVED lines=43> */
[----:B------:R-:W-:-:S07]  /*3130*/  IMAD.MOV.U32 R6, RZ, RZ, R8 ;  /* 0x000000ffff067224 */ /* 0x000fce00078e0008 */
.L_x_35083:
[----:B------:R-:W-:Y:S05]  /*3140*/  BSYNC B3 ;  /* 0x0000000000037941 */ /* 0x000fea0003800000 */
.L_x_35082:
        /* <DEDUP_REMOVED lines=9> */
.L_x_35078:
[----:B------:R-:W-:Y:S05]  /*31e0*/  BSYNC B2 ;  /* 0x0000000000027941 */ /* 0x000fea0003800000 */
.L_x_35077:
        /* <DEDUP_REMOVED lines=18> */
.L_x_35089:
[----:B------:R-:W-:-:S07]  /*3310*/  IMAD.MOV.U32 R3, RZ, RZ, R7 ;  /* 0x000000ffff037224 */ /* 0x000fce00078e0007 */
.L_x_35090:
[----:B------:R-:W-:Y:S05]  /*3320*/  BSYNC B3 ;  /* 0x0000000000037941 */ /* 0x000fea0003800000 */
.L_x_35088:
        /* <DEDUP_REMOVED lines=16> */
.L_x_35094:
[----:B------:R-:W-:Y:S05]  /*3430*/  BSYNC B4 ;  /* 0x0000000000047941 */ /* 0x000fea0003800000 */
.L_x_35093:
        /* <DEDUP_REMOVED lines=42> */
[----:B------:R-:W-:Y:S02]  /*36e0*/  IMAD.MOV.U32 R6, RZ, RZ, R8 ;  /* 0x000000ffff067224 */ /* 0x000fe400078e0008 */
[----:B------:R-:W-:-:S07]  /*36f0*/  IMAD.MOV.U32 R8, RZ, RZ, RZ ;  /* 0x000000ffff087224 */ /* 0x000fce00078e00ff */
.L_x_35092:
[----:B------:R-:W-:Y:S05]  /*3700*/  BSYNC B3 ;  /* 0x0000000000037941 */ /* 0x000fea0003800000 */
.L_x_35091:
        /* <DEDUP_REMOVED lines=9> */
.L_x_35087:
[----:B------:R-:W-:Y:S05]  /*37a0*/  BSYNC B2 ;  /* 0x0000000000027941 */ /* 0x000fea0003800000 */
.L_x_35086:
        /* <DEDUP_REMOVED lines=18> */
.L_x_35098:
[----:B------:R-:W-:-:S07]  /*38d0*/  MOV R2, R7 ;  /* 0x0000000700027202 */ /* 0x000fce0000000f00 */
.L_x_35099:
[----:B------:R-:W-:Y:S05]  /*38e0*/  BSYNC B3 ;  /* 0x0000000000037941 */ /* 0x000fea0003800000 */
.L_x_35097:
        /* <DEDUP_REMOVED lines=16> */
.L_x_35103:
[----:B------:R-:W-:Y:S05]  /*39f0*/  BSYNC B4 ;  /* 0x0000000000047941 */ /* 0x000fea0003800000 */
.L_x_35102:
        /* <DEDUP_REMOVED lines=44> */
.L_x_35101:
[----:B------:R-:W-:Y:S05]  /*3cc0*/  BSYNC B3 ;  /* 0x0000000000037941 */ /* 0x000fea0003800000 */
.L_x_35100:
        /* <DEDUP_REMOVED lines=9> */
.L_x_35096:
[----:B------:R-:W-:Y:S05]  /*3d60*/  BSYNC B2 ;  /* 0x0000000000027941 */ /* 0x000fea0003800000 */
.L_x_35095:
        /* <DEDUP_REMOVED lines=18> */
.L_x_35107:
[----:B------:R-:W-:-:S07]  /*3e90*/  IMAD.MOV.U32 R0, RZ, RZ, R7 ;  /* 0x000000ffff007224 */ /* 0x000fce00078e0007 */
.L_x_35108:
[----:B------:R-:W-:Y:S05]  /*3ea0*/  BSYNC B3 ;  /* 0x0000000000037941 */ /* 0x000fea0003800000 */
.L_x_35106:
        /* <DEDUP_REMOVED lines=16> */
.L_x_35112:
[----:B------:R-:W-:Y:S05]  /*3fb0*/  BSYNC B4 ;  /* 0x0000000000047941 */ /* 0x000fea0003800000 */
.L_x_35111:
        /* <DEDUP_REMOVED lines=44> */
.L_x_35110:
[----:B------:R-:W-:Y:S05]  /*4280*/  BSYNC B3 ;  /* 0x0000000000037941 */ /* 0x000fea0003800000 */
.L_x_35109:
        /* <DEDUP_REMOVED lines=9> */
.L_x_35105:
[----:B------:R-:W-:Y:S05]  /*4320*/  BSYNC B2 ;  /* 0x0000000000027941 */ /* 0x000fea0003800000 */
.L_x_35104:
        /* <DEDUP_REMOVED lines=16> */
.L_x_35114:
[----:B------:R-:W-:Y:S05]  /*4430*/  BSYNC B2 ;  /* 0x0000000000027941 */ /* 0x000fea0003800000 */
.L_x_35113:
[----:B------:R-:W-:Y:S01]  /*4440*/  IADD3 R125, R125, 0x20, RZ ;  /* 0x000000207d7d7810 */ /* 0x000fe20007ffe0ff */
[----:B------:R-:W-:-:S07]  /*4450*/  VIADD R126, R126, 0x20 ;  /* 0x000000207e7e7836 */ /* 0x000fce0000000000 */
.L_x_35076:
[----:B------:R-:W-:Y:S05]  /*4460*/  BSYNC B1 ;  /* 0x0000000000017941 */ /* 0x000fea0003800000 */
.L_x_35075:
        /* <DEDUP_REMOVED lines=31> */
.L_x_35120:
[----:B------:R-:W-:-:S07]  /*4660*/  IMAD.MOV.U32 R4, RZ, RZ, R7 ;  /* 0x000000ffff047224 */ /* 0x000fce00078e0007 */
.L_x_35121:
[----:B------:R-:W-:Y:S05]  /*4670*/  BSYNC B3 ;  /* 0x0000000000037941 */ /* 0x000fea0003800000 */
.L_x_35119:
        /* <DEDUP_REMOVED lines=16> */
.L_x_35125:
[----:B------:R-:W-:Y:S05]  /*4780*/  BSYNC B4 ;  /* 0x0000000000047941 */ /* 0x000fea0003800000 */
.L_x_35124:
        /* <DEDUP_REMOVED lines=43> */
[----:B------:R-:W-:-:S07]  /*4a40*/  IMAD.MOV.U32 R6, RZ, RZ, R8 ;  /* 0x000000ffff067224 */ /* 0x000fce00078e0008 */
.L_x_35123:
[----:B------:R-:W-:Y:S05]  /*4a50*/  BSYNC B3 ;  /* 0x0000000000037941 */ /* 0x000fea0003800000 */
.L_x_35122:
        /* <DEDUP_REMOVED lines=9> */
.L_x_35118:
[----:B------:R-:W-:Y:S05]  /*4af0*/  BSYNC B2 ;  /* 0x0000000000027941 */ /* 0x000fea0003800000 */
.L_x_35117:
        /* <DEDUP_REMOVED lines=18> */
.L_x_35129:
[----:B------:R-:W-:-:S07]  /*4c20*/  MOV R3, R7 ;  /* 0x0000000700037202 */ /* 0x000fce0000000f00 */
.L_x_35130:
[----:B------:R-:W-:Y:S05]  /*4c30*/  BSYNC B3 ;  /* 0x0000000000037941 */ /* 0x000fea0003800000 */
.L_x_35128:
        /* <DEDUP_REMOVED lines=16> */
.L_x_35134:
[----:B------:R-:W-:Y:S05]  /*4d40*/  BSYNC B4 ;  /* 0x0000000000047941 */ /* 0x000fea0003800000 */
.L_x_35133:
        /* <DEDUP_REMOVED lines=44> */
.L_x_35132:
[----:B------:R-:W-:Y:S05]  /*5010*/  BSYNC B3 ;  /* 0x0000000000037941 */ /* 0x000fea0003800000 */
.L_x_35131:
        /* <DEDUP_REMOVED lines=9> */
.L_x_35127:
[----:B------:R-:W-:Y:S05]  /*50b0*/  BSYNC B2 ;  /* 0x0000000000027941 */ /* 0x000fea0003800000 */
.L_x_35126:
        /* <DEDUP_REMOVED lines=18> */
.L_x_35138:
[----:B------:R-:W-:-:S07]  /*51e0*/  IMAD.MOV.U32 R2, RZ, RZ, R7 ;  /* 0x000000ffff027224 */ /* 0x000fce00078e0007 */
.L_x_35139:
[----:B------:R-:W-:Y:S05]  /*51f0*/  BSYNC B3 ;  /* 0x0000000000037941 */ /* 0x000fea0003800000 */
.L_x_35137:
        /* <DEDUP_REMOVED lines=16> */
.L_x_35143:
[----:B------:R-:W-:Y:S05]  /*5300*/  BSYNC B4 ;  /* 0x0000000000047941 */ /* 0x000fea0003800000 */
.L_x_35142:
        /* <DEDUP_REMOVED lines=44> */
.L_x_35141:
[----:B------:R-:W-:Y:S05]  /*55d0*/  BSYNC B3 ;  /* 0x0000000000037941 */ /* 0x000fea0003800000 */
.L_x_35140:
        /* <DEDUP_REMOVED lines=9> */
.L_x_35136:
[----:B------:R-:W-:Y:S05]  /*5670*/  BSYNC B2 ;  /* 0x0000000000027941 */ /* 0x000fea0003800000 */
.L_x_35135:
        /* <DEDUP_REMOVED lines=18> */
.L_x_35147:
[----:B------:R-:W-:-:S07]  /*57a0*/  IMAD.MOV.U32 R0, RZ, RZ, R7 ;  /* 0x000000ffff007224 */ /* 0x000fce00078e0007 */
.L_x_35148:
[----:B------:R-:W-:Y:S05]  /*57b0*/  BSYNC B3 ;  /* 0x0000000000037941 */ /* 0x000fea0003800000 */
.L_x_35146:
        /* <DEDUP_REMOVED lines=16> */
.L_x_35152:
[----:B------:R-:W-:Y:S05]  /*58c0*/  BSYNC B4 ;  /* 0x0000000000047941 */ /* 0x000fea0003800000 */
.L_x_35151:
        /* <DEDUP_REMOVED lines=44> */
.L_x_35150:
[----:B------:R-:W-:Y:S05]  /*5b90*/  BSYNC B3 ;  /* 0x0000000000037941 */ /* 0x000fea0003800000 */
.L_x_35149:
        /* <DEDUP_REMOVED lines=9> */
.L_x_35145:
[----:B------:R-:W-:Y:S05]  /*5c30*/  BSYNC B2 ;  /* 0x0000000000027941 */ /* 0x000fea0003800000 */
.L_x_35144:
        /* <DEDUP_REMOVED lines=16> */
.L_x_35154:
[----:B------:R-:W-:Y:S05]  /*5d40*/  BSYNC B2 ;  /* 0x0000000000027941 */ /* 0x000fea0003800000 */
.L_x_35153:
[----:B------:R-:W-:Y:S01]  /*5d50*/  VIADD R125, R125, 0x20 ;  /* 0x000000207d7d7836 */ /* 0x000fe20000000000 */
[----:B------:R-:W-:-:S07]  /*5d60*/  IADD3 R126, R126, 0x20, RZ ;  /* 0x000000207e7e7810 */ /* 0x000fce0007ffe0ff */
.L_x_35116:
[----:B------:R-:W-:Y:S05]  /*5d70*/  BSYNC B1 ;  /* 0x0000000000017941 */ /* 0x000fea0003800000 */
.L_x_35115:
        /* <DEDUP_REMOVED lines=31> */
.L_x_35160:
[----:B------:R-:W-:-:S07]  /*5f70*/  MOV R4, R7 ;  /* 0x0000000700047202 */ /* 0x000fce0000000f00 */
.L_x_35161:
[----:B------:R-:W-:Y:S05]  /*5f80*/  BSYNC B3 ;  /* 0x0000000000037941 */ /* 0x000fea0003800000 */
.L_x_35159:
        /* <DEDUP_REMOVED lines=16> */
.L_x_35165:
[----:B------:R-:W-:Y:S05]  /*6090*/  BSYNC B4 ;  /* 0x0000000000047941 */ /* 0x000fea0003800000 */
.L_x_35164:
        /* <DEDUP_REMOVED lines=44> */
.L_x_35163:
[----:B------:R-:W-:Y:S05]  /*6360*/  BSYNC B3 ;  /* 0x0000000000037941 */ /* 0x000fea0003800000 */
.L_x_35162:
        /* <DEDUP_REMOVED lines=9> */
.L_x_35158:
[----:B------:R-:W-:Y:S05]  /*6400*/  BSYNC B2 ;  /* 0x0000000000027941 */ /* 0x000fea0003800000 */
.L_x_35157:
        /* <DEDUP_REMOVED lines=18> */
.L_x_35169:
[----:B------:R-:W-:-:S07]  /*6530*/  IMAD.MOV.U32 R3, RZ, RZ, R7 ;  /* 0x000000ffff037224 */ /* 0x000fce00078e0007 */
.L_x_35170:
[----:B------:R-:W-:Y:S05]  /*6540*/  BSYNC B3 ;  /* 0x0000000000037941 */ /* 0x000fea0003800000 */
.L_x_35168:
        /* <DEDUP_REMOVED lines=16> */
.L_x_35174:
[----:B------:R-:W-:Y:S05]  /*6650*/  BSYNC B4 ;  /* 0x0000000000047941 */ /* 0x000fea0003800000 */
.L_x_35173:
        /* <DEDUP_REMOVED lines=44> */
.L_x_35172:
[----:B------:R-:W-:Y:S05]  /*6920*/  BSYNC B3 ;  /* 0x0000000000037941 */ /* 0x000fea0003800000 */
.L_x_35171:
        /* <DEDUP_REMOVED lines=9> */
.L_x_35167:
[----:B------:R-:W-:Y:S05]  /*69c0*/  BSYNC B2 ;  /* 0x0000000000027941 */ /* 0x000fea0003800000 */
.L_x_35166:
        /* <DEDUP_REMOVED lines=18> */
.L_x_35178:
[----:B------:R-:W-:-:S07]  /*6af0*/  IMAD.MOV.U32 R2, RZ, RZ, R7 ;  /* 0x000000ffff027224 */ /* 0x000fce00078e0007 */
.L_x_35179:
[----:B------:R-:W-:Y:S05]  /*6b00*/  BSYNC B3 ;  /* 0x0000000000037941 */ /* 0x000fea0003800000 */
.L_x_35177:
        /* <DEDUP_REMOVED lines=16> */
.L_x_35183:
[----:B------:R-:W-:Y:S05]  /*6c10*/  BSYNC B4 ;  /* 0x0000000000047941 */ /* 0x000fea0003800000 */
.L_x_35182:
        /* <DEDUP_REMOVED lines=44> */
.L_x_35181:
[----:B------:R-:W-:Y:S05]  /*6ee0*/  BSYNC B3 ;  /* 0x0000000000037941 */ /* 0x000fea0003800000 */
.L_x_35180:
        /* <DEDUP_REMOVED lines=9> */
.L_x_35176:
[----:B------:R-:W-:Y:S05]  /*6f80*/  BSYNC B2 ;  /* 0x0000000000027941 */ /* 0x000fea0003800000 */
.L_x_35175:
        /* <DEDUP_REMOVED lines=18> */
.L_x_35187:
[----:B------:R-:W-:-:S07]  /*70b0*/  MOV R0, R7 ;  /* 0x0000000700007202 */ /* 0x000fce0000000f00 */
.L_x_35188:
[----:B------:R-:W-:Y:S05]  /*70c0*/  BSYNC B3 ;  /* 0x0000000000037941 */ /* 0x000fea0003800000 */
.L_x_35186:
        /* <DEDUP_REMOVED lines=16> */
.L_x_35192:
[----:B------:R-:W-:Y:S05]  /*71d0*/  BSYNC B4 ;  /* 0x0000000000047941 */ /* 0x000fea0003800000 */
.L_x_35191:
        /* <DEDUP_REMOVED lines=44> */
.L_x_35190:
[----:B------:R-:W-:Y:S05]  /*74a0*/  BSYNC B3 ;  /* 0x0000000000037941 */ /* 0x000fea0003800000 */
.L_x_35189:
        /* <DEDUP_REMOVED lines=9> */
.L_x_35185:
[----:B------:R-:W-:Y:S05]  /*7540*/  BSYNC B2 ;  /* 0x0000000000027941 */ /* 0x000fea0003800000 */
.L_x_35184:
        /* <DEDUP_REMOVED lines=16> */
.L_x_35194:
[----:B------:R-:W-:Y:S05]  /*7650*/  BSYNC B2 ;  /* 0x0000000000027941 */ /* 0x000fea0003800000 */
.L_x_35193:
[----:B------:R-:W-:Y:S02]  /*7660*/  VIADD R125, R125, 0x20 ;  /* 0x000000207d7d7836 */ /* 0x000fe40000000000 */
[----:B------:R-:W-:-:S07]  /*7670*/  VIADD R126, R126, 0x20 ;  /* 0x000000207e7e7836 */ /* 0x000fce0000000000 */
.L_x_35156:
[----:B------:R-:W-:Y:S05]  /*7680*/  BSYNC B1 ;  /* 0x0000000000017941 */ /* 0x000fea0003800000 */
.L_x_35155:
        /* <DEDUP_REMOVED lines=31> */
.L_x_35200:
[----:B------:R-:W-:-:S07]  /*7880*/  IMAD.MOV.U32 R4, RZ, RZ, R7 ;  /* 0x000000ffff047224 */ /* 0x000fce00078e0007 */
.L_x_35201:
[----:B------:R-:W-:Y:S05]  /*7890*/  BSYNC B3 ;  /* 0x0000000000037941 */ /* 0x000fea0003800000 */
.L_x_35199:
        /* <DEDUP_REMOVED lines=16> */
.L_x_35205:
[----:B------:R-:W-:Y:S05]  /*79a0*/  BSYNC B4 ;  /* 0x0000000000047941 */ /* 0x000fea0003800000 */
.L_x_35204:
        /* <DEDUP_REMOVED lines=44> */
.L_x_35203:
[----:B------:R-:W-:Y:S05]  /*7c70*/  BSYNC B3 ;  /* 0x0000000000037941 */ /* 0x000fea0003800000 */
.L_x_35202:
        /* <DEDUP_REMOVED lines=9> */
.L_x_35198:
[----:B------:R-:W-:Y:S05]  /*7d10*/  BSYNC B2 ;  /* 0x0000000000027941 */ /* 0x000fea0003800000 */
.L_x_35197:
        /* <DEDUP_REMOVED lines=18> */
.L_x_35209:
[----:B------:R-:W-:-:S07]  /*7e40*/  IMAD.MOV.U32 R3, RZ, RZ, R7 ;  /* 0x000000ffff037224 */ /* 0x000fce00078e0007 */
.L_x_35210:
[----:B------:R-:W-:Y:S05]  /*7e50*/  BSYNC B3 ;  /* 0x0000000000037941 */ /* 0x000fea0003800000 */
.L_x_35208:
        /* <DEDUP_REMOVED lines=16> */
.L_x_35214:
[----:B------:R-:W-:Y:S05]  /*7f60*/  BSYNC B4 ;  /* 0x0000000000047941 */ /* 0x000fea0003800000 */
.L_x_35213:
        /* <DEDUP_REMOVED lines=44> */
.L_x_35212:
[----:B------:R-:W-:Y:S05]  /*8230*/  BSYNC B3 ;  /* 0x0000000000037941 */ /* 0x000fea0003800000 */
.L_x_35211:
        /* <DEDUP_REMOVED lines=9> */
.L_x_35207:
[----:B------:R-:W-:Y:S05]  /*82d0*/  BSYNC B2 ;  /* 0x0000000000027941 */ /* 0x000fea0003800000 */
.L_x_35206:
        /* <DEDUP_REMOVED lines=18> */
.L_x_35218:
[----:B------:R-:W-:-:S07]  /*8400*/  MOV R2, R7 ;  /* 0x0000000700027202 */ /* 0x000fce0000000f00 */
.L_x_35219:
[----:B------:R-:W-:Y:S05]  /*8410*/  BSYNC B3 ;  /* 0x0000000000037941 */ /* 0x000fea0003800000 */
.L_x_35217:
        /* <DEDUP_REMOVED lines=16> */
.L_x_35223:
[----:B------:R-:W-:Y:S05]  /*8520*/  BSYNC B4 ;  /* 0x0000000000047941 */ /* 0x000fea0003800000 */
.L_x_35222:
        /* <DEDUP_REMOVED lines=44> */
.L_x_35221:
[----:B------:R-:W-:Y:S05]  /*87f0*/  BSYNC B3 ;  /* 0x0000000000037941 */ /* 0x000fea0003800000 */
.L_x_35220:
        /* <DEDUP_REMOVED lines=9> */
.L_x_35216:
[----:B------:R-:W-:Y:S05]  /*8890*/  BSYNC B2 ;  /* 0x0000000000027941 */ /* 0x000fea0003800000 */
.L_x_35215:
        /* <DEDUP_REMOVED lines=18> */
.L_x_35227:
[----:B------:R-:W-:-:S07]  /*89c0*/  IMAD.MOV.U32 R0, RZ, RZ, R7 ;  /* 0x000000ffff007224 */ /* 0x000fce00078e0007 */
.L_x_35228:
[----:B------:R-:W-:Y:S05]  /*89d0*/  BSYNC B3 ;  /* 0x0000000000037941 */ /* 0x000fea0003800000 */
.L_x_35226:
        /* <DEDUP_REMOVED lines=16> */
.L_x_35232:
[----:B------:R-:W-:Y:S05]  /*8ae0*/  BSYNC B4 ;  /* 0x0000000000047941 */ /* 0x000fea0003800000 */
.L_x_35231:
        /* <DEDUP_REMOVED lines=44> */
.L_x_35230:
[----:B------:R-:W-:Y:S05]  /*8db0*/  BSYNC B3 ;  /* 0x0000000000037941 */ /* 0x000fea0003800000 */
.L_x_35229:
        /* <DEDUP_REMOVED lines=9> */
.L_x_35225:
[----:B------:R-:W-:Y:S05]  /*8e50*/  BSYNC B2 ;  /* 0x0000000000027941 */ /* 0x000fea0003800000 */
.L_x_35224:
        /* <DEDUP_REMOVED lines=16> */
.L_x_35234:
[----:B------:R-:W-:Y:S05]  /*8f60*/  BSYNC B2 ;  /* 0x0000000000027941 */ /* 0x000fea0003800000 */
.L_x_35233:
[----:B------:R-:W-:Y:S01]  /*8f70*/  IADD3 R125, R125, 0x20, RZ ;  /* 0x000000207d7d7810 */ /* 0x000fe20007ffe0ff */
[----:B------:R-:W-:-:S07]  /*8f80*/  VIADD R126, R126, 0x20 ;  /* 0x000000207e7e7836 */ /* 0x000fce0000000000 */
.L_x_35196:
[----:B------:R-:W-:Y:S05]  /*8f90*/  BSYNC B1 ;  /* 0x0000000000017941 */ /* 0x000fea0003800000 */
.L_x_35195:
        /* <DEDUP_REMOVED lines=31> */
.L_x_35240:
[----:B------:R-:W-:-:S07]  /*9190*/  IMAD.MOV.U32 R4, RZ, RZ, R7 ;  /* 0x000000ffff047224 */ /* 0x000fce00078e0007 */
.L_x_35241:
[----:B------:R-:W-:Y:S05]  /*91a0*/  BSYNC B3 ;  /* 0x0000000000037941 */ /* 0x000fea0003800000 */
.L_x_35239:
        /* <DEDUP_REMOVED lines=16> */
.L_x_35245:
[----:B------:R-:W-:Y:S05]  /*92b0*/  BSYNC B4 ;  /* 0x0000000000047941 */ /* 0x000fea0003800000 */
.L_x_35244:
        /* <DEDUP_REMOVED lines=44> */
.L_x_35243:
[----:B------:R-:W-:Y:S05]  /*9580*/  BSYNC B3 ;  /* 0x0000000000037941 */ /* 0x000fea0003800000 */
.L_x_35242:
        /* <DEDUP_REMOVED lines=9> */
.L_x_35238:
[----:B------:R-:W-:Y:S05]  /*9620*/  BSYNC B2 ;  /* 0x0000000000027941 */ /* 0x000fea0003800000 */
.L_x_35237:
        /* <DEDUP_REMOVED lines=18> */
.L_x_35249:
[----:B------:R-:W-:-:S07]  /*9750*/  MOV R3, R7 ;  /* 0x0000000700037202 */ /* 0x000fce0000000f00 */
.L_x_35250:
[----:B------:R-:W-:Y:S05]  /*9760*/  BSYNC B3 ;  /* 0x0000000000037941 */ /* 0x000fea0003800000 */
.L_x_35248:
        /* <DEDUP_REMOVED lines=16> */
.L_x_35254:
[----:B------:R-:W-:Y:S05]  /*9870*/  BSYNC B4 ;  /* 0x0000000000047941 */ /* 0x000fea0003800000 */
.L_x_35253:
        /* <DEDUP_REMOVED lines=44> */
.L_x_35252:
[----:B------:R-:W-:Y:S05]  /*9b40*/  BSYNC B3 ;  /* 0x0000000000037941 */ /* 0x000fea0003800000 */
.L_x_35251:
        /* <DEDUP_REMOVED lines=9> */
.L_x_35247:
[----:B------:R-:W-:Y:S05]  /*9be0*/  BSYNC B2 ;  /* 0x0000000000027941 */ /* 0x000fea0003800000 */
.L_x_35246:
        /* <DEDUP_REMOVED lines=18> */
.L_x_35258:
[----:B------:R-:W-:-:S07]  /*9d10*/  IMAD.MOV.U32 R2, RZ, RZ, R7 ;  /* 0x000000ffff027224 */ /* 0x000fce00078e0007 */
.L_x_35259:
[----:B------:R-:W-:Y:S05]  /*9d20*/  BSYNC B3 ;  /* 0x0000000000037941 */ /* 0x000fea0003800000 */
.L_x_35257:
        /* <DEDUP_REMOVED lines=16> */
.L_x_35263:
[----:B------:R-:W-:Y:S05]  /*9e30*/  BSYNC B4 ;  /* 0x0000000000047941 */ /* 0x000fea0003800000 */
.L_x_35262:
        /* <DEDUP_REMOVED lines=44> */
.L_x_35261:
[----:B------:R-:W-:Y:S05]  /*a100*/  BSYNC B3 ;  /* 0x0000000000037941 */ /* 0x000fea0003800000 */
.L_x_35260:
        /* <DEDUP_REMOVED lines=9> */
.L_x_35256:
[----:B------:R-:W-:Y:S05]  /*a1a0*/  BSYNC B2 ;  /* 0x0000000000027941 */ /* 0x000fea0003800000 */
.L_x_35255:
        /* <DEDUP_REMOVED lines=18> */
.L_x_35267:
[----:B------:R-:W-:-:S07]  /*a2d0*/  IMAD.MOV.U32 R0, RZ, RZ, R7 ;  /* 0x000000ffff007224 */ /* 0x000fce00078e0007 */
.L_x_35268:
[----:B------:R-:W-:Y:S05]  /*a2e0*/  BSYNC B3 ;  /* 0x0000000000037941 */ /* 0x000fea0003800000 */
.L_x_35266:
        /* <DEDUP_REMOVED lines=16> */
.L_x_35272:
[----:B------:R-:W-:Y:S05]  /*a3f0*/  BSYNC B4 ;  /* 0x0000000000047941 */ /* 0x000fea0003800000 */
.L_x_35271:
        /* <DEDUP_REMOVED lines=44> */
.L_x_35270:
[----:B------:R-:W-:Y:S05]  /*a6c0*/  BSYNC B3 ;  /* 0x0000000000037941 */ /* 0x000fea0003800000 */
.L_x_35269:
        /* <DEDUP_REMOVED lines=9> */
.L_x_35265:
[----:B------:R-:W-:Y:S05]  /*a760*/  BSYNC B2 ;  /* 0x0000000000027941 */ /* 0x000fea0003800000 */
.L_x_35264:
        /* <DEDUP_REMOVED lines=16> */
.L_x_35274:
[----:B------:R-:W-:Y:S05]  /*a870*/  BSYNC B2 ;  /* 0x0000000000027941 */ /* 0x000fea0003800000 */
.L_x_35273:
[----:B------:R-:W-:Y:S01]  /*a880*/  VIADD R125, R125, 0x20 ;  /* 0x000000207d7d7836 */ /* 0x000fe20000000000 */
[----:B------:R-:W-:-:S07]  /*a890*/  IADD3 R126, R126, 0x20, RZ ;  /* 0x000000207e7e7810 */ /* 0x000fce0007ffe0ff */
.L_x_35236:
[----:B------:R-:W-:Y:S05]  /*a8a0*/  BSYNC B1 ;  /* 0x0000000000017941 */ /* 0x000fea0003800000 */
.L_x_35235:
        /* <DEDUP_REMOVED lines=31> */
.L_x_35280:
[----:B------:R-:W-:-:S07]  /*aaa0*/  MOV R4, R7 ;  /* 0x0000000700047202 */ /* 0x000fce0000000f00 */
.L_x_35281:
[----:B------:R-:W-:Y:S05]  /*aab0*/  BSYNC B3 ;  /* 0x0000000000037941 */ /* 0x000fea0003800000 */
.L_x_35279:
        /* <DEDUP_REMOVED lines=16> */
.L_x_35285:
[----:B------:R-:W-:Y:S05]  /*abc0*/  BSYNC B4 ;  /* 0x0000000000047941 */ /* 0x000fea0003800000 */
.L_x_35284:
        /* <DEDUP_REMOVED lines=44> */
.L_x_35283:
[----:B------:R-:W-:Y:S05]  /*ae90*/  BSYNC B3 ;  /* 0x0000000000037941 */ /* 0x000fea0003800000 */
.L_x_35282:
        /* <DEDUP_REMOVED lines=9> */
.L_x_35278:
[----:B------:R-:W-:Y:S05]  /*af30*/  BSYNC B2 ;  /* 0x0000000000027941 */ /* 0x000fea0003800000 */
.L_x_35277:
        /* <DEDUP_REMOVED lines=18> */
.L_x_35289:
[----:B------:R-:W-:-:S07]  /*b060*/  IMAD.MOV.U32 R3, RZ, RZ, R7 ;  /* 0x000000ffff037224 */ /* 0x000fce00078e0007 */
.L_x_35290:
[----:B------:R-:W-:Y:S05]  /*b070*/  BSYNC B3 ;  /* 0x0000000000037941 */ /* 0x000fea0003800000 */
.L_x_35288:
        /* <DEDUP_REMOVED lines=16> */
.L_x_35294:
[----:B------:R-:W-:Y:S05]  /*b180*/  BSYNC B4 ;  /* 0x0000000000047941 */ /* 0x000fea0003800000 */
.L_x_35293:
        /* <DEDUP_REMOVED lines=44> */
.L_x_35292:
[----:B------:R-:W-:Y:S05]  /*b450*/  BSYNC B3 ;  /* 0x0000000000037941 */ /* 0x000fea0003800000 */
.L_x_35291:
        /* <DEDUP_REMOVED lines=9> */
.L_x_35287:
[----:B------:R-:W-:Y:S05]  /*b4f0*/  BSYNC B2 ;  /* 0x0000000000027941 */ /* 0x000fea0003800000 */
.L_x_35286:
        /* <DEDUP_REMOVED lines=18> */
.L_x_35298:
[----:B------:R-:W-:-:S07]  /*b620*/  MOV R2, R7 ;  /* 0x0000000700027202 */ /* 0x000fce0000000f00 */
.L_x_35299:
[----:B------:R-:W-:Y:S05]  /*b630*/  BSYNC B3 ;  /* 0x0000000000037941 */ /* 0x000fea0003800000 */
.L_x_35297:
        /* <DEDUP_REMOVED lines=16> */
.L_x_35303:
[----:B------:R-:W-:Y:S05]  /*b740*/  BSYNC B4 ;  /* 0x0000000000047941 */ /* 0x000fea0003800000 */
.L_x_35302:
        /* <DEDUP_REMOVED lines=44> */
.L_x_35301:
[----:B------:R-:W-:Y:S05]  /*ba10*/  BSYNC B3 ;  /* 0x0000000000037941 */ /* 0x000fea0003800000 */
.L_x_35300:
        /* <DEDUP_REMOVED lines=9> */
.L_x_35296:
[----:B------:R-:W-:Y:S05]  /*bab0*/  BSYNC B2 ;  /* 0x0000000000027941 */ /* 0x000fea0003800000 */
.L_x_35295:
        /* <DEDUP_REMOVED lines=18> */
.L_x_35307:
[----:B------:R-:W-:-:S07]  /*bbe0*/  IMAD.MOV.U32 R0, RZ, RZ, R7 ;  /* 0x000000ffff007224 */ /* 0x000fce00078e0007 */
.L_x_35308:
[----:B------:R-:W-:Y:S05]  /*bbf0*/  BSYNC B3 ;  /* 0x0000000000037941 */ /* 0x000fea0003800000 */
.L_x_35306:
        /* <DEDUP_REMOVED lines=16> */
.L_x_35312:
[----:B------:R-:W-:Y:S05]  /*bd00*/  BSYNC B4 ;  /* 0x0000000000047941 */ /* 0x000fea0003800000 */
.L_x_35311:
        /* <DEDUP_REMOVED lines=44> */
.L_x_35310:
[----:B------:R-:W-:Y:S05]  /*bfd0*/  BSYNC B3 ;  /* 0x0000000000037941 */ /* 0x000fea0003800000 */
.L_x_35309:
        /* <DEDUP_REMOVED lines=9> */
.L_x_35305:
[----:B------:R-:W-:Y:S05]  /*c070*/  BSYNC B2 ;  /* 0x0000000000027941 */ /* 0x000fea0003800000 */
.L_x_35304:
        /* <DEDUP_REMOVED lines=16> */
.L_x_35314:
[----:B------:R-:W-:Y:S05]  /*c180*/  BSYNC B2 ;  /* 0x0000000000027941 */ /* 0x000fea0003800000 */
.L_x_35313:
[----:B------:R-:W-:Y:S01]  /*c190*/  VIADD R125, R125, 0x20 ;  /* 0x000000207d7d7836 */ /* 0x000fe20000000000 */
[----:B------:R-:W-:-:S07]  /*c1a0*/  IADD3 R126, R126, 0x20, RZ ;  /* 0x000000207e7e7810 */ /* 0x000fce0007ffe0ff */
.L_x_35276:
[----:B------:R-:W-:Y:S05]  /*c1b0*/  BSYNC B1 ;  /* 0x0000000000017941 */ /* 0x000fea0003800000 */
.L_x_35275:
        /* <DEDUP_REMOVED lines=31> */
.L_x_35320:
[----:B------:R-:W-:-:S07]  /*c3b0*/  MOV R4, R7 ;  /* 0x0000000700047202 */ /* 0x000fce0000000f00 */
.L_x_35321:
[----:B------:R-:W-:Y:S05]  /*c3c0*/  BSYNC B3 ;  /* 0x0000000000037941 */ /* 0x000fea0003800000 */
.L_x_35319:
        /* <DEDUP_REMOVED lines=16> */
.L_x_35325:
[----:B------:R-:W-:Y:S05]  /*c4d0*/  BSYNC B4 ;  /* 0x0000000000047941 */ /* 0x000fea0003800000 */
.L_x_35324:
        /* <DEDUP_REMOVED lines=44> */
.L_x_35323:
[----:B------:R-:W-:Y:S05]  /*c7a0*/  BSYNC B3 ;  /* 0x0000000000037941 */ /* 0x000fea0003800000 */
.L_x_35322:
        /* <DEDUP_REMOVED lines=9> */
.L_x_35318:
[----:B------:R-:W-:Y:S05]  /*c840*/  BSYNC B2 ;  /* 0x0000000000027941 */ /* 0x000fea0003800000 */
.L_x_35317:
        /* <DEDUP_REMOVED lines=18> */
.L_x_35329:
[----:B------:R-:W-:-:S07]  /*c970*/  IMAD.MOV.U32 R3, RZ, RZ, R7 ;  /* 0x000000ffff037224 */ /* 0x000fce00078e0007 */
.L_x_35330:
[----:B------:R-:W-:Y:S05]  /*c980*/  BSYNC B3 ;  /* 0x0000000000037941 */ /* 0x000fea0003800000 */
.L_x_35328:
        /* <DEDUP_REMOVED lines=16> */
.L_x_35334:
[----:B------:R-:W-:Y:S05]  /*ca90*/  BSYNC B4 ;  /* 0x0000000000047941 */ /* 0x000fea0003800000 */
.L_x_35333:
        /* <DEDUP_REMOVED lines=44> */
.L_x_35332:
[----:B------:R-:W-:Y:S05]  /*cd60*/  BSYNC B3 ;  /* 0x0000000000037941 */ /* 0x000fea0003800000 */
.L_x_35331:
        /* <DEDUP_REMOVED lines=9> */
.L_x_35327:
[----:B------:R-:W-:Y:S05]  /*ce00*/  BSYNC B2 ;  /* 0x0000000000027941 */ /* 0x000fea0003800000 */
.L_x_35326:
        /* <DEDUP_REMOVED lines=18> */
.L_x_35338:
[----:B------:R-:W-:-:S07]  /*cf30*/  MOV R2, R7 ;  /* 0x0000000700027202 */ /* 0x000fce0000000f00 */
.L_x_35339:
[----:B------:R-:W-:Y:S05]  /*cf40*/  BSYNC B3 ;  /* 0x0000000000037941 */ /* 0x000fea0003800000 */
.L_x_35337:
        /* <DEDUP_REMOVED lines=16> */
.L_x_35343:
[----:B------:R-:W-:Y:S05]  /*d050*/  BSYNC B4 ;  /* 0x0000000000047941 */ /* 0x000fea0003800000 */
.L_x_35342:
        /* <DEDUP_REMOVED lines=44> */
.L_x_35341:
[----:B------:R-:W-:Y:S05]  /*d320*/  BSYNC B3 ;  /* 0x0000000000037941 */ /* 0x000fea0003800000 */
.L_x_35340:
        /* <DEDUP_REMOVED lines=9> */
.L_x_35336:
[----:B------:R-:W-:Y:S05]  /*d3c0*/  BSYNC B2 ;  /* 0x0000000000027941 */ /* 0x000fea0003800000 */
.L_x_35335:
        /* <DEDUP_REMOVED lines=18> */
.L_x_35347:
[----:B------:R-:W-:-:S07]  /*d4f0*/  IMAD.MOV.U32 R0, RZ, RZ, R7 ;  /* 0x000000ffff007224 */ /* 0x000fce00078e0007 */
.L_x_35348:
[----:B------:R-:W-:Y:S05]  /*d500*/  BSYNC B3 ;  /* 0x0000000000037941 */ /* 0x000fea0003800000 */
.L_x_35346:
        /* <DEDUP_REMOVED lines=16> */
.L_x_35352:
[----:B------:R-:W-:Y:S05]  /*d610*/  BSYNC B4 ;  /* 0x0000000000047941 */ /* 0x000fea0003800000 */
.L_x_35351:
        /* <DEDUP_REMOVED lines=44> */
.L_x_35350:
[----:B------:R-:W-:Y:S05]  /*d8e0*/  BSYNC B3 ;  /* 0x0000000000037941 */ /* 0x000fea0003800000 */
.L_x_35349:
        /* <DEDUP_REMOVED lines=9> */
.L_x_35345:
[----:B------:R-:W-:Y:S05]  /*d980*/  BSYNC B2 ;  /* 0x0000000000027941 */ /* 0x000fea0003800000 */
.L_x_35344:
        /* <DEDUP_REMOVED lines=16> */
.L_x_35354:
[----:B------:R-:W-:Y:S05]  /*da90*/  BSYNC B2 ;  /* 0x0000000000027941 */ /* 0x000fea0003800000 */
.L_x_35353:
[----:B------:R-:W-:Y:S01]  /*daa0*/  VIADD R125, R125, 0x20 ;  /* 0x000000207d7d7836 */ /* 0x000fe20000000000 */
[----:B------:R-:W-:-:S07]  /*dab0*/  IADD3 R126, R126, 0x20, RZ ;  /* 0x000000207e7e7810 */ /* 0x000fce0007ffe0ff */
.L_x_35316:
[----:B------:R-:W-:Y:S05]  /*dac0*/  BSYNC B1 ;  /* 0x0000000000017941 */ /* 0x000fea0003800000 */
.L_x_35315:
        /* <DEDUP_REMOVED lines=31> */
.L_x_35360:
[----:B------:R-:W-:-:S07]  /*dcc0*/  MOV R4, R7 ;  /* 0x0000000700047202 */ /* 0x000fce0000000f00 */
.L_x_35361:
[----:B------:R-:W-:Y:S05]  /*dcd0*/  BSYNC B3 ;  /* 0x0000000000037941 */ /* 0x000fea0003800000 */
.L_x_35359:
        /* <DEDUP_REMOVED lines=16> */
.L_x_35365:
[----:B------:R-:W-:Y:S05]  /*dde0*/  BSYNC B4 ;  /* 0x0000000000047941 */ /* 0x000fea0003800000 */
.L_x_35364:
        /* <DEDUP_REMOVED lines=44> */
.L_x_35363:
[----:B------:R-:W-:Y:S05]  /*e0b0*/  BSYNC B3 ;  /* 0x0000000000037941 */ /* 0x000fea0003800000 */
.L_x_35362:
        /* <DEDUP_REMOVED lines=9> */
.L_x_35358:
[----:B------:R-:W-:Y:S05]  /*e150*/  BSYNC B2 ;  /* 0x0000000000027941 */ /* 0x000fea0003800000 */
.L_x_35357:
        /* <DEDUP_REMOVED lines=18> */
.L_x_35369:
[----:B------:R-:W-:-:S07]  /*e280*/  IMAD.MOV.U32 R3, RZ, RZ, R7 ;  /* 0x000000ffff037224 */ /* 0x000fce00078e0007 */
.L_x_35370:
[----:B------:R-:W-:Y:S05]  /*e290*/  BSYNC B3 ;  /* 0x0000000000037941 */ /* 0x000fea0003800000 */
.L_x_35368:
        /* <DEDUP_REMOVED lines=16> */
.L_x_35374:
[----:B------:R-:W-:Y:S05]  /*e3a0*/  BSYNC B4 ;  /* 0x0000000000047941 */ /* 0x000fea0003800000 */
.L_x_35373:
        /* <DEDUP_REMOVED lines=44> */
.L_x_35372:
[----:B------:R-:W-:Y:S05]  /*e670*/  BSYNC B3 ;  /* 0x0000000000037941 */ /* 0x000fea0003800000 */
.L_x_35371:
        /* <DEDUP_REMOVED lines=9> */
.L_x_35367:
[----:B------:R-:W-:Y:S05]  /*e710*/  BSYNC B2 ;  /* 0x0000000000027941 */ /* 0x000fea0003800000 */
.L_x_35366:
        /* <DEDUP_REMOVED lines=18> */
.L_x_35378:
[----:B------:R-:W-:-:S07]  /*e840*/  MOV R2, R7 ;  /* 0x0000000700027202 */ /* 0x000fce0000000f00 */
.L_x_35379:
[----:B------:R-:W-:Y:S05]  /*e850*/  BSYNC B3 ;  /* 0x0000000000037941 */ /* 0x000fea0003800000 */
.L_x_35377:
        /* <DEDUP_REMOVED lines=16> */
.L_x_35383:
[----:B------:R-:W-:Y:S05]  /*e960*/  BSYNC B4 ;  /* 0x0000000000047941 */ /* 0x000fea0003800000 */
.L_x_35382:
        /* <DEDUP_REMOVED lines=44> */
.L_x_35381:
[----:B------:R-:W-:Y:S05]  /*ec30*/  BSYNC B3 ;  /* 0x0000000000037941 */ /* 0x000fea0003800000 */
.L_x_35380:
        /* <DEDUP_REMOVED lines=9> */
.L_x_35376:
[----:B------:R-:W-:Y:S05]  /*ecd0*/  BSYNC B2 ;  /* 0x0000000000027941 */ /* 0x000fea0003800000 */
.L_x_35375:
        /* <DEDUP_REMOVED lines=18> */
.L_x_35387:
[----:B------:R-:W-:-:S07]  /*ee00*/  IMAD.MOV.U32 R0, RZ, RZ, R7 ;  /* 0x000000ffff007224 */ /* 0x000fce00078e0007 */
.L_x_35388:
[----:B------:R-:W-:Y:S05]  /*ee10*/  BSYNC B3 ;  /* 0x0000000000037941 */ /* 0x000fea0003800000 */
.L_x_35386:
        /* <DEDUP_REMOVED lines=16> */
.L_x_35392:
[----:B------:R-:W-:Y:S05]  /*ef20*/  BSYNC B4 ;  /* 0x0000000000047941 */ /* 0x000fea0003800000 */
.L_x_35391:
        /* <DEDUP_REMOVED lines=44> */
.L_x_35390:
[----:B------:R-:W-:Y:S05]  /*f1f0*/  BSYNC B3 ;  /* 0x0000000000037941 */ /* 0x000fea0003800000 */
.L_x_35389:
        /* <DEDUP_REMOVED lines=9> */
.L_x_35385:
[----:B------:R-:W-:Y:S05]  /*f290*/  BSYNC B2 ;  /* 0x0000000000027941 */ /* 0x000fea0003800000 */
.L_x_35384:
        /* <DEDUP_REMOVED lines=16> */
.L_x_35394:
[----:B------:R-:W-:Y:S05]  /*f3a0*/  BSYNC B2 ;  /* 0x0000000000027941 */ /* 0x000fea0003800000 */
.L_x_35393:
[----:B------:R-:W-:Y:S01]  /*f3b0*/  VIADD R125, R125, 0x20 ;  /* 0x000000207d7d7836 */ /* 0x000fe20000000000 */
[----:B------:R-:W-:-:S07]  /*f3c0*/  IADD3 R126, R126, 0x20, RZ ;  /* 0x000000207e7e7810 */ /* 0x000fce0007ffe0ff */
.L_x_35356:
[----:B------:R-:W-:Y:S05]  /*f3d0*/  BSYNC B1 ;  /* 0x0000000000017941 */ /* 0x000fea0003800000 */
.L_x_35355:
        /* <DEDUP_REMOVED lines=31> */
.L_x_35400:
[----:B------:R-:W-:-:S07]  /*f5d0*/  MOV R4, R7 ;  /* 0x0000000700047202 */ /* 0x000fce0000000f00 */
.L_x_35401:
[----:B------:R-:W-:Y:S05]  /*f5e0*/  BSYNC B3 ;  /* 0x0000000000037941 */ /* 0x000fea0003800000 */
.L_x_35399:
        /* <DEDUP_REMOVED lines=16> */
.L_x_35405:
[----:B------:R-:W-:Y:S05]  /*f6f0*/  BSYNC B4 ;  /* 0x0000000000047941 */ /* 0x000fea0003800000 */
.L_x_35404:
        /* <DEDUP_REMOVED lines=44> */
.L_x_35403:
[----:B------:R-:W-:Y:S05]  /*f9c0*/  BSYNC B3 ;  /* 0x0000000000037941 */ /* 0x000fea0003800000 */
.L_x_35402:
        /* <DEDUP_REMOVED lines=9> */
.L_x_35398:
[----:B------:R-:W-:Y:S05]  /*fa60*/  BSYNC B2 ;  /* 0x0000000000027941 */ /* 0x000fea0003800000 */
.L_x_35397:
        /* <DEDUP_REMOVED lines=18> */
.L_x_35409:
[----:B------:R-:W-:-:S07]  /*fb90*/  IMAD.MOV.U32 R3, RZ, RZ, R7 ;  /* 0x000000ffff037224 */ /* 0x000fce00078e0007 */
.L_x_35410:
[----:B------:R-:W-:Y:S05]  /*fba0*/  BSYNC B3 ;  /* 0x0000000000037941 */ /* 0x000fea0003800000 */
.L_x_35408:
        /* <DEDUP_REMOVED lines=16> */
.L_x_35414:
[----:B------:R-:W-:Y:S05]  /*fcb0*/  BSYNC B4 ;  /* 0x0000000000047941 */ /* 0x000fea0003800000 */
.L_x_35413:
        /* <DEDUP_REMOVED lines=44> */
.L_x_35412:
[----:B------:R-:W-:Y:S05]  /*ff80*/  BSYNC B3 ;  /* 0x0000000000037941 */ /* 0x000fea0003800000 */
.L_x_35411:
        /* <DEDUP_REMOVED lines=9> */
.L_x_35407:
[----:B------:R-:W-:Y:S05]  /*10020*/  BSYNC B2 ;  /* 0x0000000000027941 */ /* 0x000fea0003800000 */
.L_x_35406:
        /* <DEDUP_REMOVED lines=18> */
.L_x_35418:
[----:B------:R-:W-:-:S07]  /*10150*/  MOV R2, R7 ;  /* 0x0000000700027202 */ /* 0x000fce0000000f00 */
.L_x_35419:
[----:B------:R-:W-:Y:S05]  /*10160*/  BSYNC B3 ;  /* 0x0000000000037941 */ /* 0x000fea0003800000 */
.L_x_35417:
        /* <DEDUP_REMOVED lines=16> */
.L_x_35423:
[----:B------:R-:W-:Y:S05]  /*10270*/  BSYNC B4 ;  /* 0x0000000000047941 */ /* 0x000fea0003800000 */
.L_x_35422:
        /* <DEDUP_REMOVED lines=44> */
.L_x_35421:
[----:B------:R-:W-:Y:S05]  /*10540*/  BSYNC B3 ;  /* 0x0000000000037941 */ /* 0x000fea0003800000 */
.L_x_35420:
        /* <DEDUP_REMOVED lines=9> */
.L_x_35416:
[----:B------:R-:W-:Y:S05]  /*105e0*/  BSYNC B2 ;  /* 0x0000000000027941 */ /* 0x000fea0003800000 */
.L_x_35415:
        /* <DEDUP_REMOVED lines=18> */
.L_x_35427:
[----:B------:R-:W-:-:S07]  /*10710*/  IMAD.MOV.U32 R0, RZ, RZ, R7 ;  /* 0x000000ffff007224 */ /* 0x000fce00078e0007 */
.L_x_35428:
[----:B------:R-:W-:Y:S05]  /*10720*/  BSYNC B3 ;  /* 0x0000000000037941 */ /* 0x000fea0003800000 */
.L_x_35426:
        /* <DEDUP_REMOVED lines=16> */
.L_x_35432:
[----:B------:R-:W-:Y:S05]  /*10830*/  BSYNC B4 ;  /* 0x0000000000047941 */ /* 0x000fea0003800000 */
.L_x_35431:
        /* <DEDUP_REMOVED lines=44> */
.L_x_35430:
[----:B------:R-:W-:Y:S05]  /*10b00*/  BSYNC B3 ;  /* 0x0000000000037941 */ /* 0x000fea0003800000 */
.L_x_35429:
        /* <DEDUP_REMOVED lines=9> */
.L_x_35425:
[----:B------:R-:W-:Y:S05]  /*10ba0*/  BSYNC B2 ;  /* 0x0000000000027941 */ /* 0x000fea0003800000 */
.L_x_35424:
[----:B------:R-:W0:Y:S02]  /*10bb0*/  LDC.64 R128, c[0x0][0x238] ;  /* 0x00008e00ff807b82 */ /* 0x000e240000000a00 */
[----:B0-----:R-:W-:-:S05]  /*10bc0*/  IMAD.WIDE.U32 R124, R125, 0x10, R128 ;  /* 0x000000107d7c7825 */ /* 0x001fca00078e0080 */
[----:B------:R2:W-:Y:S01]  /*10bd0*/  STG.E.128 desc[UR6][R124.64], R120 ;  /* 0x000000787c007986 */ /* 0x0005e2000c101d06 */
[----:B------:R-:W-:Y:S05]  /*10be0*/  @!P1 BRA `(.L_x_35396) ;  /* 0x00000000002c9947 */ /* 0x000fea0003800000 */
[----:B--2---:R-:W0:Y:S02]  /*10bf0*/  LDC.64 R124, c[0x0][0x240] ;  /* 0x00009000ff7c7b82 */ /* 0x004e240000000a00 */
[----:B0-----:R-:W-:-:S04]  /*10c00*/  IMAD.WIDE.U32 R126, R126, 0x4, R124 ;  /* 0x000000047e7e7825 */ /* 0x001fc800078e007c */
[----:B------:R-:W-:-:S05]  /*10c10*/  IMAD.U32 R124, R2, 0x10000, RZ ;  /* 0x00010000027c7824 */ /* 0x000fca00078e00ff */
        /* <DEDUP_REMOVED lines=8> */
.L_x_35396:
[----:B------:R-:W-:Y:S05]  /*10ca0*/  BSYNC B1 ;  /* 0x0000000000017941 */ /* 0x000fea0003800000 */
.L_x_35395:
[----:B--2---:R-:W-:Y:S01]  /*10cb0*/  FADD.FTZ R124, RZ, R80 ;  /* 0x00000050ff7c7221 */ /* 0x004fe20000010000 */
[C---:B------:R-:W-:Y:S01]  /*10cc0*/  ISETP.GT.U32.AND P1, PT, R12.reuse, 0x3f, PT ;  /* 0x0000003f0c00780c */ /* 0x040fe20003f24070 */
[----:B------:R-:W-:Y:S01]  /*10cd0*/  UMOV UR30, 0xffffffff ;  /* 0xffffffff001e7882 */ /* 0x000fe20000000000 */
[C---:B------:R-:W-:Y:S01]  /*10ce0*/  ISETP.GT.U32.AND P2, PT, R12.reuse, 0xdf, PT ;  /* 0x000000df0c00780c */ /* 0x040fe20003f44070 */
[----:B---3--:R-:W-:Y:S01]  /*10cf0*/  FADD.FTZ R125, R81, R124 ;  /* 0x0000007c517d7221 */ /* 0x008fe20000010000 */
[----:B01----:R-:W-:Y:S02]  /*10d00*/  P2R R128, PR, RZ, 0x2 ;  /* 0x00000002ff807803 */ /* 0x003fe40000000000 */
[----:B------:R-:W-:Y:S01]  /*10d10*/  ISETP.GT.U32.AND P3, PT, R12, 0xff, PT ;  /* 0x000000ff0c00780c */ /* 0x000fe20003f64070 */
        /* <DEDUP_REMOVED lines=50> */
[----:B------:R-:W-:Y:S02]  /*11040*/  P2R R126, PR, RZ, 0x20 ;  /* 0x00000020ff7e7803 */ /* 0x000fe40000000000 */
[----:B------:R-:W-:Y:S02]  /*11050*/  ISETP.NE.AND P5, PT, R129, RZ, PT ;  /* 0x000000ff8100720c */ /* 0x000fe40003fa5270 */
[----:B------:R-:W0:Y:S01]  /*11060*/  SHFL.BFLY PT, R129, R149, 0x1, 0x1f ;  /* 0x0c201f0095817f89 */ /* 0x000e2200000e0000 */
[----:B------:R-:W-:Y:S02]  /*11070*/  ISETP.NE.AND P6, PT, R162, RZ, PT ;  /* 0x000000ffa200720c */ /* 0x000fe40003fc5270 */
[----:B------:R-:W1:Y:S01]  /*11080*/  LDC R162, c[0x0][0x290] ;  /* 0x0000a400ffa27b82 */ /* 0x000e620000000800 */
        /* <DEDUP_REMOVED lines=107> */
.L_x_35466:
        /* <DEDUP_REMOVED lines=15> */
[----:B0-----:R-:W-:-:S06]  /*11830*/  FADD.FTZ R128, R162, R131 ;  /* 0x00000083a2807221 */ /* 0x001fcc0000010000 */
[----:B------:R-:W0:Y:S02]  /*11840*/  MUFU.RSQ R128, R128 ;  /* 0x0000008000807308 */ /* 0x000e240000001400 */
[----:B0-----:R1:W-:Y:S02]  /*11850*/  @!P2 STG.E desc[UR6][R124.64], R128 ;  /* 0x000000807c00a986 */ /* 0x0013e4000c101906 */
[----:B------:R-:W-:Y:S05]  /*11860*/  @!P1 BRA `(.L_x_35435) ;  /* 0x0000000c00349947 */ /* 0x000fea0003800000 */
[----:B------:R-:W0:Y:S01]  /*11870*/  LDC R148, c[0x0][0x218] ;  /* 0x00008600ff947b82 */ /* 0x000e220000000800 */
[----:B------:R-:W-:Y:S01]  /*11880*/  VIADD R130, R130, 0xffffffff ;  /* 0xffffffff82827836 */ /* 0x000fe20000000000 */
[----:B------:R-:W-:Y:S01]  /*11890*/  PLOP3.LUT P1, PT, PT, PT, UP0, 0x40, 0x0 ;  /* 0x000000000000781c */ /* 0x000fe20003f2e808 */
[----:B------:R-:W-:Y:S01]  /*118a0*/  BSSY B2, `(.L_x_35436) ;  /* 0x0000018000027945 */ /* 0x000fe20003800000 */
[----:B------:R-:W-:Y:S02]  /*118b0*/  LOP3.LUT R150, R165, 0x1f, RZ, 0xc0, !PT ;  /* 0x0000001fa5967812 */ /* 0x000fe400078ec0ff */
[----:B-1----:R-:W-:Y:S01]  /*118c0*/  FSEL R129, R129, RZ, P1 ;  /* 0x000000ff81817208 */ /* 0x002fe20000800000 */
[----:B0-----:R-:W-:-:S05]  /*118d0*/  IMAD R130, R130, R148, RZ ;  /* 0x0000009482827224 */ /* 0x001fca00078e02ff */
        /* <DEDUP_REMOVED lines=20> */
.L_x_35437:
[----:B------:R-:W-:Y:S05]  /*11a20*/  BSYNC B2 ;  /* 0x0000000000027941 */ /* 0x000fea0003800000 */
.L_x_35436:
        /* <DEDUP_REMOVED lines=19> */
.L_x_35439:
[----:B------:R-:W-:Y:S05]  /*11b60*/  BSYNC B2 ;  /* 0x0000000000027941 */ /* 0x000fea0003800000 */
.L_x_35438:
        /* <DEDUP_REMOVED lines=19> */
.L_x_35441:
[----:B------:R-:W-:Y:S05]  /*11ca0*/  BSYNC B2 ;  /* 0x0000000000027941 */ /* 0x000fea0003800000 */
.L_x_35440:
        /* <DEDUP_REMOVED lines=19> */
.L_x_35443:
[----:B------:R-:W-:Y:S05]  /*11de0*/  BSYNC B2 ;  /* 0x0000000000027941 */ /* 0x000fea0003800000 */
.L_x_35442:
        /* <DEDUP_REMOVED lines=19> */
.L_x_35445:
[----:B------:R-:W-:Y:S05]  /*11f20*/  BSYNC B2 ;  /* 0x0000000000027941 */ /* 0x000fea0003800000 */
.L_x_35444:
        /* <DEDUP_REMOVED lines=19> */
.L_x_35447:
[----:B------:R-:W-:Y:S05]  /*12060*/  BSYNC B2 ;  /* 0x0000000000027941 */ /* 0x000fea0003800000 */
.L_x_35446:
        /* <DEDUP_REMOVED lines=19> */
.L_x_35449:
[----:B------:R-:W-:Y:S05]  /*121a0*/  BSYNC B2 ;  /* 0x0000000000027941 */ /* 0x000fea0003800000 */
.L_x_35448:
        /* <DEDUP_REMOVED lines=19> */
.L_x_35451:
[----:B------:R-:W-:Y:S05]  /*122e0*/  BSYNC B2 ;  /* 0x0000000000027941 */ /* 0x000fea0003800000 */
.L_x_35450:
        /* <DEDUP_REMOVED lines=19> */
.L_x_35453:
[----:B------:R-:W-:Y:S05]  /*12420*/  BSYNC B2 ;  /* 0x0000000000027941 */ /* 0x000fea0003800000 */
.L_x_35452:
        /* <DEDUP_REMOVED lines=17> */
.L_x_35435:
[----:B------:R-:W-:Y:S05]  /*12540*/  BSYNC B1 ;  /* 0x0000000000017941 */ /* 0x000fea0003800000 */
.L_x_35434:
[----:B01234-:R-:W0:Y:S02]  /*12550*/  LDC.64 R124, c[0x0][0x210] ;  /* 0x00008400ff7c7b82 */ /* 0x01fe240000000a00 */
[----:B0-----:R-:W-:-:S05]  /*12560*/  IMAD R11, R124, 0x4, R11 ;  /* 0x000000047c0b7824 */ /* 0x001fca00078e020b */
[----:B------:R-:W-:-:S13]  /*12570*/  ISETP.GE.AND P1, PT, R11, R125, PT ;  /* 0x0000007d0b00720c */ /* 0x000fda0003f26270 */
[----:B------:R-:W-:Y:S05]  /*12580*/  @!P1 BRA `(.L_x_35454) ;  /* 0xfffffee800e49947 */ /* 0x000fea000383ffff */
[----:B------:R-:W-:Y:S05]  /*12590*/  BSYNC B0 ;  /* 0x0000000000007941 */ /* 0x000fea0003800000 */
.L_x_35034:
[----:B------:R-:W-:Y:S05]  /*125a0*/  EXIT ;  /* 0x000000000000794d */ /* 0x000fea0003800000 */
.L_x_35433:
[----:B------:R-:W-:Y:S01]  /*125b0*/  HFMA2.MMA R124, -RZ, RZ, 0, 5.9604644775390625e-08 ;  /* 0x00000001ff7c7435 */ /* 0x000fe200000001ff */
[----:B------:R-:W-:Y:S01]  /*125c0*/  BSSY B1, `(.L_x_35455) ;  /* 0x0000006000017945 */ /* 0x000fe20003800000 */
[----:B------:R-:W-:Y:S01]  /*125d0*/  IMAD.MOV.U32 R125, RZ, RZ, 0x1f ;  /* 0x0000001fff7d7424 */ /* 0x000fe200078e00ff */
[----:B------:R-:W-:-:S08]  /*125e0*/  MOV R126, 0xffffffff ;  /* 0xffffffff007e7802 */ /* 0x000fd00000000f00 */
[----:B-----5:R-:W-:Y:S05]  /*125f0*/  WARPSYNC.COLLECTIVE R126, `(.L_x_35456) ;  /* 0x000000007e087348 */ /* 0x020fea0003c00000 */
[----:B------:R0:W1:Y:S02]  /*12600*/  SHFL.BFLY P6, R124, R149, R124, R125 ;  /* 0x0c00007c957c7389 */ /* 0x00006400000c007d */
[----:B01---5:R-:W-:Y:S01]  /*12610*/  ENDCOLLECTIVE ;  /* 0x000000000000791b */ /* 0x023fe20003800000 */
.L_x_35456:
[----:B------:R-:W-:Y:S05]  /*12620*/  BSYNC B1 ;  /* 0x0000000000017941 */ /* 0x000fea0003800000 */
.L_x_35455:
[----:B------:R-:W-:Y:S01]  /*12630*/  P2R R127, PR, RZ, 0x8 ;  /* 0x00000008ff7f7803 */ /* 0x000fe20000000000 */
[----:B------:R-:W-:Y:S01]  /*12640*/  IMAD.MOV.U32 R125, RZ, RZ, 0x1f ;  /* 0x0000001fff7d7424 */ /* 0x000fe200078e00ff */
[----:B------:R-:W-:Y:S02]  /*12650*/  ISETP.NE.AND P3, PT, R128, RZ, PT ;  /* 0x000000ff8000720c */ /* 0x000fe40003f65270 */
[----:B------:R-:W-:Y:S02]  /*12660*/  P2R R128, PR, RZ, 0x10 ;  /* 0x00000010ff807803 */ /* 0x000fe40000000000 */
[----:B------:R-:W-:Y:S02]  /*12670*/  ISETP.NE.AND P4, PT, R148, RZ, PT ;  /* 0x000000ff9400720c */ /* 0x000fe40003f85270 */
[----:B------:R-:W-:Y:S02]  /*12680*/  P2R R148, PR, RZ, 0x20 ;  /* 0x00000020ff947803 */ /* 0x000fe40000000000 */
[----:B------:R-:W-:Y:S01]  /*12690*/  ISETP.NE.AND P5, PT, R129, RZ, PT ;  /* 0x000000ff8100720c */ /* 0x000fe20003fa5270 */
[----:B------:R-:W-:Y:S01]  /*126a0*/  IMAD.MOV.U32 R129, RZ, RZ, R124 ;  /* 0x000000ffff817224 */ /* 0x000fe200078e007c */
[----:B------:R-:W-:Y:S01]  /*126b0*/  HFMA2.MMA R124, -RZ, RZ, 0, 1.1920928955078125e-07 ;  /* 0x00000002ff7c7435 */ /* 0x000fe200000001ff */
[----:B------:R-:W-:-:S02]  /*126c0*/  MOV R126, 0xffffffff ;  /* 0xffffffff007e7802 */ /* 0x000fc40000000f00 */
[----:B------:R-:W-:-:S08]  /*126d0*/  FADD.FTZ R149, R149, R129 ;  /* 0x0000008195957221 */ /* 0x000fd00000010000 */
[----:B------:R-:W-:Y:S05]  /*126e0*/  WARPSYNC.COLLECTIVE R126, `(.L_x_35457) ;  /* 0x000000007e087348 */ /* 0x000fea0003c00000 */
[----:B------:R0:W1:Y:S02]  /*126f0*/  SHFL.BFLY P6, R124, R149, R124, R125 ;  /* 0x0c00007c957c7389 */ /* 0x00006400000c007d */
[----:B01----:R-:W-:Y:S01]  /*12700*/  ENDCOLLECTIVE ;  /* 0x000000000000791b */ /* 0x003fe20003800000 */
.L_x_35457:
[----:B------:R-:W-:Y:S01]  /*12710*/  IMAD.MOV.U32 R129, RZ, RZ, R124 ;  /* 0x000000ffff817224 */ /* 0x000fe200078e007c */
[----:B------:R-:W-:-:S03]  /*12720*/  HFMA2.MMA R124, -RZ, RZ, 0, 2.384185791015625e-07 ;  /* 0x00000004ff7c7435 */ /* 0x000fc600000001ff */
[----:B------:R-:W-:-:S08]  /*12730*/  FADD.FTZ R149, R149, R129 ;  /* 0x0000008195957221 */ /* 0x000fd00000010000 */
[----:B------:R-:W-:Y:S05]  /*12740*/  WARPSYNC.COLLECTIVE R126, `(.L_x_35458) ;  /* 0x000000007e087348 */ /* 0x000fea0003c00000 */
[----:B------:R0:W1:Y:S02]  /*12750*/  SHFL.BFLY P6, R124, R149, R124, R125 ;  /* 0x0c00007c957c7389 */ /* 0x00006400000c007d */
[----:B01----:R-:W-:Y:S01]  /*12760*/  ENDCOLLECTIVE ;  /* 0x000000000000791b */ /* 0x003fe20003800000 */
.L_x_35458:
[----:B------:R-:W-:Y:S01]  /*12770*/  IMAD.MOV.U32 R129, RZ, RZ, R124 ;  /* 0x000000ffff817224 */ /* 0x000fe200078e007c */
[----:B------:R-:W-:-:S03]  /*12780*/  MOV R124, 0x8 ;  /* 0x00000008007c7802 */ /* 0x000fc60000000f00 */
[----:B------:R-:W-:-:S07]  /*12790*/  FADD.FTZ R149, R149, R129 ;  /* 0x0000008195957221 */ /* 0x000fce0000010000 */
[----:B------:R-:W-:Y:S05]  /*127a0*/  WARPSYNC.COLLECTIVE R126, `(.L_x_35459) ;  /* 0x000000007e087348 */ /* 0x000fea0003c00000 */
[----:B------:R0:W1:Y:S02]  /*127b0*/  SHFL.BFLY P6, R124, R149, R124, R125 ;  /* 0x0c00007c957c7389 */ /* 0x00006400000c007d */
[----:B01----:R-:W-:Y:S01]  /*127c0*/  ENDCOLLECTIVE ;  /* 0x000000000000791b */ /* 0x003fe20003800000 */
.L_x_35459:
[----:B------:R-:W-:Y:S01]  /*127d0*/  IMAD.MOV.U32 R129, RZ, RZ, R124 ;  /* 0x000000ffff817224 */ /* 0x000fe200078e007c */
[----:B------:R-:W-:-:S03]  /*127e0*/  HFMA2.MMA R124, -RZ, RZ, 0, 9.5367431640625e-07 ;  /* 0x00000010ff7c7435 */ /* 0x000fc600000001ff */
[----:B------:R-:W-:-:S08]  /*127f0*/  FADD.FTZ R149, R149, R129 ;  /* 0x0000008195957221 */ /* 0x000fd00000010000 */
[----:B------:R-:W-:Y:S05]  /*12800*/  WARPSYNC.COLLECTIVE R126, `(.L_x_35460) ;  /* 0x000000007e087348 */ /* 0x000fea0003c00000 */
[----:B------:R0:W1:Y:S02]  /*12810*/  SHFL.BFLY P6, R124, R149, R124, R125 ;  /* 0x0c00007c957c7389 */ /* 0x00006400000c007d */
[----:B01----:R-:W-:Y:S01]  /*12820*/  ENDCOLLECTIVE ;  /* 0x000000000000791b */ /* 0x003fe20003800000 */
.L_x_35460:
[----:B------:R-:W-:Y:S01]  /*12830*/  ISETP.NE.AND P6, PT, R162, RZ, PT ;  /* 0x000000ffa200720c */ /* 0x000fe20003fc5270 */
[----:B------:R-:W-:Y:S01]  /*12840*/  IMAD.MOV.U32 R129, RZ, RZ, R124 ;  /* 0x000000ffff817224 */ /* 0x000fe200078e007c */
[----:B------:R-:W0:Y:S03]  /*12850*/  LDC R162, c[0x0][0x290] ;  /* 0x0000a400ffa27b82 */ /* 0x000e260000000800 */
[----:B------:R-:W-:-:S04]  /*12860*/  FADD.FTZ R129, R149, R129 ;  /* 0x0000008195817221 */ /* 0x000fc80000010000 */
        /* <DEDUP_REMOVED lines=85> */
[----:B------:R-:W-:Y:S01]  /*12dc0*/  MOV R124, 0x1 ;  /* 0x00000001007c7802 */ /* 0x000fe20000000f00 */
[----:B------:R-:W-:-:S07]  /*12dd0*/  IMAD.MOV.U32 R125, RZ, RZ, 0x1f ;  /* 0x0000001fff7d7424 */ /* 0x000fce00078e00ff */
[----:B------:R-:W-:Y:S05]  /*12de0*/  WARPSYNC.COLLECTIVE R126, `(.L_x_35461) ;  /* 0x000000007e087348 */ /* 0x000fea0003c00000 */
[----:B------:R0:W1:Y:S02]  /*12df0*/  SHFL.BFLY P6, R124, R149, R124, R125 ;  /* 0x0c00007c957c7389 */ /* 0x00006400000c007d */
[----:B01----:R-:W-:Y:S01]  /*12e00*/  ENDCOLLECTIVE ;  /* 0x000000000000791b */ /* 0x003fe20003800000 */
.L_x_35461:
[----:B------:R-:W-:Y:S01]  /*12e10*/  MOV R128, R124 ;  /* 0x0000007c00807202 */ /* 0x000fe20000000f00 */
[----:B------:R-:W-:-:S04]  /*12e20*/  HFMA2.MMA R124, -RZ, RZ, 0, 1.1920928955078125e-07 ;  /* 0x00000002ff7c7435 */ /* 0x000fc800000001ff */
[----:B------:R-:W-:-:S04]  /*12e30*/  FADD.FTZ R127, R149, R128 ;  /* 0x00000080957f7221 */ /* 0x000fc80000010000 */
[----:B------:R-:W-:-:S07]  /*12e40*/  IMAD.MOV.U32 R149, RZ, RZ, R127 ;  /* 0x000000ffff957224 */ /* 0x000fce00078e007f */
[----:B------:R-:W-:Y:S05]  /*12e50*/  WARPSYNC.COLLECTIVE R126, `(.L_x_35462) ;  /* 0x000000007e087348 */ /* 0x000fea0003c00000 */
[----:B------:R0:W1:Y:S02]  /*12e60*/  SHFL.BFLY P6, R124, R149, R124, R125 ;  /* 0x0c00007c957c7389 */ /* 0x00006400000c007d */
[----:B01----:R-:W-:Y:S01]  /*12e70*/  ENDCOLLECTIVE ;  /* 0x000000000000791b */ /* 0x003fe20003800000 */
.L_x_35462:
[----:B------:R-:W-:Y:S02]  /*12e80*/  IMAD.MOV.U32 R128, RZ, RZ, R124 ;  /* 0x000000ffff807224 */ /* 0x000fe400078e007c */
[----:B------:R-:W-:Y:S02]  /*12e90*/  IMAD.MOV.U32 R124, RZ, RZ, 0x4 ;  /* 0x00000004ff7c7424 */ /* 0x000fe400078e00ff */
[----:B------:R-:W-:-:S05]  /*12ea0*/  FADD.FTZ R127, R127, R128 ;  /* 0x000000807f7f7221 */ /* 0x000fca0000010000 */
[----:B------:R-:W-:-:S07]  /*12eb0*/  MOV R149, R127 ;  /* 0x0000007f00957202 */ /* 0x000fce0000000f00 */
[----:B------:R-:W-:Y:S05]  /*12ec0*/  WARPSYNC.COLLECTIVE R126, `(.L_x_35463) ;  /* 0x000000007e087348 */ /* 0x000fea0003c00000 */
[----:B------:R0:W1:Y:S02]  /*12ed0*/  SHFL.BFLY P6, R124, R149, R124, R125 ;  /* 0x0c00007c957c7389 */ /* 0x00006400000c007d */
[----:B01----:R-:W-:Y:S01]  /*12ee0*/  ENDCOLLECTIVE ;  /* 0x000000000000791b */ /* 0x003fe20003800000 */
.L_x_35463:
[----:B------:R-:W-:Y:S01]  /*12ef0*/  MOV R128, R124 ;  /* 0x0000007c00807202 */ /* 0x000fe20000000f00 */
[----:B------:R-:W-:-:S04]  /*12f00*/  HFMA2.MMA R124, -RZ, RZ, 0, 4.76837158203125e-07 ;  /* 0x00000008ff7c7435 */ /* 0x000fc800000001ff */
[----:B------:R-:W-:-:S04]  /*12f10*/  FADD.FTZ R128, R127, R128 ;  /* 0x000000807f807221 */ /* 0x000fc80000010000 */
[----:B------:R-:W-:-:S07]  /*12f20*/  IMAD.MOV.U32 R149, RZ, RZ, R128 ;  /* 0x000000ffff957224 */ /* 0x000fce00078e0080 */
[----:B------:R-:W-:Y:S05]  /*12f30*/  WARPSYNC.COLLECTIVE R126, `(.L_x_35464) ;  /* 0x000000007e087348 */ /* 0x000fea0003c00000 */
[----:B------:R0:W1:Y:S02]  /*12f40*/  SHFL.BFLY P6, R124, R149, R124, R125 ;  /* 0x0c00007c957c7389 */ /* 0x00006400000c007d */
[----:B01----:R-:W-:Y:S01]  /*12f50*/  ENDCOLLECTIVE ;  /* 0x000000000000791b */ /* 0x003fe20003800000 */
.L_x_35464:
[----:B------:R-:W-:Y:S02]  /*12f60*/  IMAD.MOV.U32 R148, RZ, RZ, R124 ;  /* 0x000000ffff947224 */ /* 0x000fe400078e007c */
[----:B------:R-:W-:Y:S02]  /*12f70*/  IMAD.MOV.U32 R124, RZ, RZ, 0x10 ;  /* 0x00000010ff7c7424 */ /* 0x000fe400078e00ff */
[----:B------:R-:W-:-:S05]  /*12f80*/  FADD.FTZ R128, R128, R148 ;  /* 0x0000009480807221 */ /* 0x000fca0000010000 */
[----:B------:R-:W-:-:S07]  /*12f90*/  MOV R149, R128 ;  /* 0x0000008000957202 */ /* 0x000fce0000000f00 */
[----:B------:R-:W-:Y:S05]  /*12fa0*/  WARPSYNC.COLLECTIVE R126, `(.L_x_35465) ;  /* 0x000000007e087348 */ /* 0x000fea0003c00000 */
[----:B------:R0:W1:Y:S02]  /*12fb0*/  SHFL.BFLY P6, R124, R149, R124, R125 ;  /* 0x0c00007c957c7389 */ /* 0x00006400000c007d */
[----:B01----:R-:W-:Y:S01]  /*12fc0*/  ENDCOLLECTIVE ;  /* 0x000000000000791b */ /* 0x003fe20003800000 */
.L_x_35465:
[----:B------:R-:W-:Y:S01]  /*12fd0*/  MOV R148, R124 ;  /* 0x0000007c00947202 */ /* 0x000fe20000000f00 */
[----:B------:R-:W-:Y:S06]  /*12fe0*/  BRA `(.L_x_35466) ;  /* 0xffffffe400d47947 */ /* 0x000fec000383ffff */
.L_x_35467:
        /* <DEDUP_REMOVED lines=9> */
.L_x_37520:


//--------------------- .text._ZN10layer_norm13ln_fwd_kernelINS_13Kernel_traitsIfffffjLj1280ELj1ELj4ELj1ELj16ENS_18Kernel_traits_baseILj1280EfffffjLj128EEEEELb1ELb0ELb1ELb1EEEvNS_9FwdParamsE --------------------------
	.section	.text._ZN10layer_norm13ln_fwd_kernelINS_13Kernel_traitsIfffffjLj1280ELj1ELj4ELj1ELj16ENS_18Kernel_traits_baseILj1280EfffffjLj128EEEEELb1ELb0ELb1ELb1EEEvNS_9FwdParamsE,"ax",@progbits
	.align	128
        .global         _ZN10layer_norm13ln_fwd_kernelINS_13Kernel_traitsIfffffjLj1280ELj1ELj4ELj1ELj16ENS_18Kernel_traits_baseILj1280EfffffjLj128EEEEELb1ELb0ELb1ELb1EEEvNS_9FwdParamsE
        .type           _ZN10layer_norm13ln_fwd_kernelINS_13Kernel_traitsIfffffjLj1280ELj1ELj4ELj1ELj16ENS_18Kernel_traits_baseILj1280EfffffjLj128EEEEELb1ELb0ELb1ELb1EEEvNS_9FwdParamsE,@function
        .size           _ZN10layer_norm13ln_fwd_kernelINS_13Kernel_traitsIfffffjLj1280ELj1ELj4ELj1ELj16ENS_18Kernel_traits_baseILj1280EfffffjLj128EEEEELb1ELb0ELb1ELb1EEEvNS_9FwdParamsE,(.L_x_37521 - _ZN10layer_norm13ln_fwd_kernelINS_13Kernel_traitsIfffffjLj1280ELj1ELj4ELj1ELj16ENS_18Kernel_traits_baseILj1280EfffffjLj128EEEEELb1ELb0ELb1ELb1EEEvNS_9FwdParamsE)
        .other          _ZN10layer_norm13ln_fwd_kernelINS_13Kernel_traitsIfffffjLj1280ELj1ELj4ELj1ELj16ENS_18Kernel_traits_baseILj1280EfffffjLj128EEEEELb1ELb0ELb1ELb1EEEvNS_9FwdParamsE,@"STO_CUDA_ENTRY STV_DEFAULT"
_ZN10layer_norm13ln_fwd_kernelINS_13Kernel_traitsIfffffjLj1280ELj1ELj4ELj1ELj16ENS_18Kernel_traits_baseILj1280EfffffjLj128EEEEELb1ELb0ELb1ELb1EEEvNS_9FwdParamsE:
.text._ZN10layer_norm13ln_fwd_kernelINS_13Kernel_traitsIfffffjLj1280ELj1ELj4ELj1ELj16ENS_18Kernel_traits_baseILj1280EfffffjLj128EEEEELb1ELb0ELb1ELb1EEEvNS_9FwdParamsE:
        /* <DEDUP_REMOVED lines=41> */
[----:B------:R-:W-:Y:S02]  /*0290*/  CS2R R48, SRZ ;  /* 0x0000000000307805 */ /* 0x000fe4000001ff00 */
[----:B------:R-:W-:-:S02]  /*02a0*/  CS2R R50, SRZ ;  /* 0x0000000000327805 */ /* 0x000fc4000001ff00 */
        /* <DEDUP_REMOVED lines=63> */
[----:B------:R-:W-:Y:S01]  /*06a0*/  LOP3.LUT R8, R5, UR27, R8, 0x96, !PT ;  /* 0x0000001b05087c12 */ /* 0x000fe2000f8e9608 */
[----:B------:R-:W-:Y:S01]  /*06b0*/  IMAD.X R5, RZ, RZ, UR11, P1 ;  /* 0x0000000bff057e24 */ /* 0x000fe200088e06ff */
[----:B------:R-:W-:Y:S02]  /*06c0*/  ISETP.GE.AND P1, PT, R144, UR8, PT ;  /* 0x0000000890007c0c */ /* 0x000fe4000bf26270 */
        /* <DEDUP_REMOVED lines=11> */
[----:B------:R-:W-:Y:S01]  /*0780*/  IMAD R0, R2, -0x2daee0ad, RZ ;  /* 0xd2511f5302007824 */ /* 0x000fe200078e02ff */
[----:B------:R-:W-:Y:S01]  /*0790*/  UIADD3 UR28, UR4, -0x700cb87f, URZ ;  /* 0x8ff34781041c7890 */ /* 0x000fe2000fffe03f */
[----:B------:R-:W-:Y:S01]  /*07a0*/  IMAD R2, R9, -0x326172a9, RZ ;  /* 0xcd9e8d5709027824 */ /* 0x000fe200078e02ff */
[----:B------:R-:W-:Y:S01]  /*07b0*/  UIADD3 UR29, UR5, -0x695add53, URZ ;  /* 0x96a522ad051d7890 */ /* 0x000fe2000fffe03f */
[----:B------:R-:W-:Y:S01]  /*07c0*/  IMAD.HI.U32 R9, R8, -0x326172a9, RZ ;  /* 0xcd9e8d5708097827 */ /* 0x000fe200078e00ff */
[----:B------:R-:W5:Y:S03]  /*07d0*/  LDG.E.128 R52, desc[UR6][R4.64] ;  /* 0x0000000604347981 */ /* 0x000f66000c1e1d00 */
[----:B0-----:R-:W-:Y:S01]  /*07e0*/  IMAD.HI.U32 R7, R10, -0x2daee0ad, RZ ;  /* 0xd2511f530a077827 */ /* 0x001fe200078e00ff */
[----:B------:R-:W-:Y:S01]  /*07f0*/  BSSY B0, `(.L_x_35468) ;  /* 0x0001099000007945 */ /* 0x000fe20003800000 */
[----:B------:R-:W5:Y:S01]  /*0800*/  LDG.E.128 R56, desc[UR6][R4.64+0x200] ;  /* 0x0002000604387981 */ /* 0x000f62000c1e1d00 */
[----:B------:R-:W-:Y:S01]  /*0810*/  LOP3.LUT R2, R9, UR28, R2, 0x96, !PT ;  /* 0x0000001c09027c12 */ /* 0x000fe2000f8e9602 */
[----:B------:R-:W-:Y:S01]  /*0820*/  IMAD R6, R8, -0x326172a9, RZ ;  /* 0xcd9e8d5708067824 */ /* 0x000fe200078e02ff */
[----:B------:R-:W-:Y:S01]  /*0830*/  LOP3.LUT R0, R7, UR29, R0, 0x96, !PT ;  /* 0x0000001d07007c12 */ /* 0x000fe2000f8e9600 */
[----:B------:R-:W5:Y:S01]  /*0840*/  LDG.E.128 R60, desc[UR6][R4.64+0x400] ;  /* 0x00040006043c7981 */ /* 0x000f62000c1e1d00 */
[----:B------:R-:W-:Y:S01]  /*0850*/  ULDC.U8 UR8, c[0x0][0x2a0] ;  /* 0x0000a80000087ab9 */ /* 0x000fe20000000000 */
[----:B------:R-:W-:Y:S01]  /*0860*/  IMAD R7, R10, -0x2daee0ad, RZ ;  /* 0xd2511f530a077824 */ /* 0x000fe200078e02ff */
[----:B------:R-:W-:Y:S01]  /*0870*/  LOP3.LUT R9, R3, 0x1f, RZ, 0xc0, !PT ;  /* 0x0000001f03097812 */ /* 0x000fe200078ec0ff */
[----:B------:R-:W5:Y:S01]  /*0880*/  LDG.E.128 R64, desc[UR6][R4.64+0x600] ;  /* 0x0006000604407981 */ /* 0x000f62000c1e1d00 */
[----:B------:R-:W-:-:S03]  /*0890*/  IMAD.MOV.U32 R8, RZ, RZ, RZ ;  /* 0x000000ffff087224 */ /* 0x000fc600078e00ff */
[----:B------:R-:W5:Y:S01]  /*08a0*/  LDG.E.128 R68, desc[UR6][R4.64+0x800] ;  /* 0x0008000604447981 */ /* 0x000f62000c1e1d00 */
[----:B------:R-:W-:Y:S01]  /*08b0*/  ISETP.NE.AND P2, PT, RZ, UR8, PT ;  /* 0x00000008ff007c0c */ /* 0x000fe2000bf45270 */
[----:B------:R-:W-:Y:S01]  /*08c0*/  ULDC UR8, c[0x0][0x294] ;  /* 0x0000a50000087ab9 */ /* 0x000fe20000000800 */
[----:B------:R-:W-:Y:S01]  /*08d0*/  ULDC UR9, c[0x0][0x2d8] ;  /* 0x0000b60000097ab9 */ /* 0x000fe20000000800 */
[----:B------:R-:W5:Y:S01]  /*08e0*/  LDG.E.128 R72, desc[UR6][R4.64+0xa00] ;  /* 0x000a000604487981 */ /* 0x000f62000c1e1d00 */
[----:B------:R-:W-:-:S03]  /*08f0*/  ULDC.64 UR10, c[0x0][0x298] ;  /* 0x0000a600000a7ab9 */ /* 0x000fc60000000a00 */
[----:B------:R-:W5:Y:S04]  /*0900*/  LDG.E.128 R76, desc[UR6][R4.64+0xc00] ;  /* 0x000c0006044c7981 */ /* 0x000f68000c1e1d00 */
[----:B------:R-:W5:Y:S04]  /*0910*/  LDG.E.128 R80, desc[UR6][R4.64+0xe00] ;  /* 0x000e000604507981 */ /* 0x000f68000c1e1d00 */
[----:B------:R-:W5:Y:S04]  /*0920*/  LDG.E.128 R84, desc[UR6][R4.64+0x1000] ;  /* 0x0010000604547981 */ /* 0x000f68000c1e1d00 */
[----:B------:R0:W5:Y:S02]  /*0930*/  LDG.E.128 R88, desc[UR6][R4.64+0x1200] ;  /* 0x0012000604587981 */ /* 0x000164000c1e1d00 */
[----:B0-----:R-:W-:-:S02]  /*0940*/  MOV R4, R93 ;  /* 0x0000005d00047202 */ /* 0x001fc40000000f00 */
[----:B------:R-:W-:-:S07]  /*0950*/  LOP3.LUT R5, R92, 0x3, RZ, 0xc0, !PT ;  /* 0x000000035c057812 */ /* 0x000fce00078ec0ff */
.L_x_35852:
        /* <DEDUP_REMOVED lines=12> */
[----:B------:R-:W-:-:S04]  /*0a20*/  LEA.HI R108, R101, R108, RZ, 0x2 ;  /* 0x0000006c656c7211 */ /* 0x000fc800078f10ff */
[----:B------:R-:W-:-:S05]  /*0a30*/  LEA.HI.SX32 R153, R108, R9, 0x1e ;  /* 0x000000096c997211 */ /* 0x000fca00078ff2ff */
[----:B-1----:R-:W-:-:S05]  /*0a40*/  @P0 IMAD.WIDE.U32 R104, R153, 0x10, R104 ;  /* 0x0000001099680825 */ /* 0x002fca00078e0068 */
[----:B------:R-:W2:Y:S01]  /*0a50*/  @P0 LDG.E.128 R92, desc[UR6][R104.64] ;  /* 0x00000006685c0981 */ /* 0x000ea2000c1e1d00 */
[----:B----4-:R-:W-:-:S13]  /*0a60*/  ISETP.GE.AND P3, PT, R109, 0x1, PT ;  /* 0x000000016d00780c */ /* 0x010fda0003f66270 */
[----:B------:R-:W1:Y:S01]  /*0a70*/  @P3 LDC.64 R106, c[0x0][0x220] ;  /* 0x00008800ff6a3b82 */ /* 0x000e620000000a00 */
[----:B------:R-:W-:Y:S01]  /*0a80*/  @P3 VIADD R110, R109, 0xffffffff ;  /* 0xffffffff6d6e3836 */ /* 0x000fe20000000000 */
[----:B------:R-:W-:-:S03]  /*0a90*/  @P3 LOP3.LUT R9, R3, 0x1f, RZ, 0xc0, !PT ;  /* 0x0000001f03093812 */ /* 0x000fc600078ec0ff */
[----:B------:R-:W-:-:S05]  /*0aa0*/  @P3 IMAD R110, R110, R145, RZ ;  /* 0x000000916e6e3224 */ /* 0x000fca00078e02ff */
[----:B------:R-:W-:-:S04]  /*0ab0*/  @P3 SHF.R.S32.HI R101, RZ, 0x1f, R110 ;  /* 0x0000001fff653819 */ /* 0x000fc8000001146e */
[----:B------:R-:W-:-:S04]  /*0ac0*/  @P3 LEA.HI R110, R101, R110, RZ, 0x2 ;  /* 0x0000006e656e3211 */ /* 0x000fc800078f10ff */
[----:B------:R-:W-:Y:S01]  /*0ad0*/  @P3 LEA.HI.SX32 R150, R110, R9, 0x1e ;  /* 0x000000096e963211 */ /* 0x000fe200078ff2ff */
[----:B0-----:R-:W-:-:S04]  /*0ae0*/  IMAD.WIDE R100, R144, 0x4, R102 ;  /* 0x0000000490647825 */ /* 0x001fc800078e0266 */
[----:B-1----:R-:W-:Y:S01]  /*0af0*/  @P3 IMAD.WIDE.U32 R102, R150, 0x10, R106 ;  /* 0x0000001096663825 */ /* 0x002fe200078e006a */
[----:B-----5:R0:W5:Y:S04]  /*0b00*/  LDG.E R152, desc[UR6][R100.64] ;  /* 0x0000000664987981 */ /* 0x020168000c1e1900 */
        /* <DEDUP_REMOVED lines=21> */
.L_x_35472:
[----:B------:R-:W-:-:S07]  /*0c60*/  MOV R10, R6 ;  /* 0x00000006000a7202 */ /* 0x000fce0000000f00 */
.L_x_35473:
[----:B------:R-:W-:Y:S05]  /*0c70*/  BSYNC B2 ;  /* 0x0000000000027941 */ /* 0x000fea0003800000 */
.L_x_35471:
        /* <DEDUP_REMOVED lines=16> */
.L_x_35477:
[----:B------:R-:W-:Y:S05]  /*0d80*/  BSYNC B3 ;  /* 0x0000000000037941 */ /* 0x000fea0003800000 */
.L_x_35476:
        /* <DEDUP_REMOVED lines=43> */
.L_x_35475:
[----:B------:R-:W-:Y:S05]  /*1040*/  BSYNC B2 ;  /* 0x0000000000027941 */ /* 0x000fea0003800000 */
.L_x_35474:
        /* <DEDUP_REMOVED lines=9> */
.L_x_35470:
[----:B------:R-:W-:Y:S05]  /*10e0*/  BSYNC B1 ;  /* 0x0000000000017941 */ /* 0x000fea0003800000 */
.L_x_35469:
        /* <DEDUP_REMOVED lines=18> */
.L_x_35481:
[----:B------:R-:W-:-:S07]  /*1210*/  IMAD.MOV.U32 R5, RZ, RZ, R6 ;  /* 0x000000ffff057224 */ /* 0x000fce00078e0006 */
.L_x_35482:
[----:B------:R-:W-:Y:S05]  /*1220*/  BSYNC B2 ;  /* 0x0000000000027941 */ /* 0x000fea0003800000 */
.L_x_35480:
        /* <DEDUP_REMOVED lines=16> */
.L_x_35486:
[----:B------:R-:W-:Y:S05]  /*1330*/  BSYNC B3 ;  /* 0x0000000000037941 */ /* 0x000fea0003800000 */
.L_x_35485:
        /* <DEDUP_REMOVED lines=43> */
.L_x_35484:
[----:B------:R-:W-:Y:S05]  /*15f0*/  BSYNC B2 ;  /* 0x0000000000027941 */ /* 0x000fea0003800000 */
.L_x_35483:
        /* <DEDUP_REMOVED lines=9> */
.L_x_35479:
[----:B------:R-:W-:Y:S05]  /*1690*/  BSYNC B1 ;  /* 0x0000000000017941 */ /* 0x000fea0003800000 */
.L_x_35478:
        /* <DEDUP_REMOVED lines=18> */
.L_x_35490:
[----:B------:R-:W-:-:S07]  /*17c0*/  MOV R5, R6 ;  /* 0x0000000600057202 */ /* 0x000fce0000000f00 */
.L_x_35491:
[----:B------:R-:W-:Y:S05]  /*17d0*/  BSYNC B2 ;  /* 0x0000000000027941 */ /* 0x000fea0003800000 */
.L_x_35489:
        /* <DEDUP_REMOVED lines=16> */
.L_x_35495:
[----:B------:R-:W-:Y:S05]  /*18e0*/  BSYNC B3 ;  /* 0x0000000000037941 */ /* 0x000fea0003800000 */
.L_x_35494:
        /* <DEDUP_REMOVED lines=43> */
.L_x_35493:
[----:B------:R-:W-:Y:S05]  /*1ba0*/  BSYNC B2 ;  /* 0x0000000000027941 */ /* 0x000fea0003800000 */
.L_x_35492:
        /* <DEDUP_REMOVED lines=9> */
.L_x_35488:
[----:B------:R-:W-:Y:S05]  /*1c40*/  BSYNC B1 ;  /* 0x0000000000017941 */ /* 0x000fea0003800000 */
.L_x_35487:
        /* <DEDUP_REMOVED lines=18> */
.L_x_35499:
[----:B------:R-:W-:-:S07]  /*1d70*/  MOV R5, R6 ;  /* 0x0000000600057202 */ /* 0x000fce0000000f00 */
.L_x_35500:
[----:B------:R-:W-:Y:S05]  /*1d80*/  BSYNC B2 ;  /* 0x0000000000027941 */ /* 0x000fea0003800000 */
.L_x_35498:
        /* <DEDUP_REMOVED lines=16> */
.L_x_35504:
[----:B------:R-:W-:Y:S05]  /*1e90*/  BSYNC B3 ;  /* 0x0000000000037941 */ /* 0x000fea0003800000 */
.L_x_35503:
        /* <DEDUP_REMOVED lines=43> */
.L_x_35502:
[----:B------:R-:W-:Y:S05]  /*2150*/  BSYNC B2 ;  /* 0x0000000000027941 */ /* 0x000fea0003800000 */
.L_x_35501:
        /* <DEDUP_REMOVED lines=9> */
.L_x_35497:
[----:B------:R-:W-:Y:S05]  /*21f0*/  BSYNC B1 ;  /* 0x0000000000017941 */ /* 0x000fea0003800000 */
.L_x_35496:
        /* <DEDUP_REMOVED lines=10> */
[----:B0-----:R-:W0:Y:S01]  /*22a0*/  LDC.64 R106, c[0x0][0x240] ;  /* 0x00009000ff6a7b82 */ /* 0x001e220000000a00 */
        /* <DEDUP_REMOVED lines=10> */
.L_x_35506:
[----:B------:R-:W-:Y:S05]  /*2350*/  BSYNC B1 ;  /* 0x0000000000017941 */ /* 0x000fea0003800000 */
.L_x_35505:
[----:B--2---:R-:W-:Y:S01]  /*2360*/  @P3 IMAD.WIDE.U32 R102, R5, 0x10, R102 ;  /* 0x0000001005663825 */ /* 0x004fe200078e0066 */
[----:B------:R-:W2:Y:S04]  /*2370*/  @P0 LDG.E.128 R92, desc[UR6][R104.64] ;  /* 0x00000006685c0981 */ /* 0x000ea8000c1e1d00 */
[----:B-----5:R3:W5:Y:S01]  /*2380*/  @P3 LDG.E.128 R96, desc[UR6][R102.64] ;  /* 0x0000000666603981 */ /* 0x020762000c1e1d00 */
[----:B------:R-:W-:Y:S01]  /*2390*/  @!P4 ISETP.NE.U32.AND P1, PT, R146, RZ, PT ;  /* 0x000000ff9200c20c */ /* 0x000fe20003f25070 */
[----:B------:R-:W-:Y:S01]  /*23a0*/  BSSY B1, `(.L_x_35507) ;  /* 0x0000059000017945 */ /* 0x000fe20003800000 */
[----:B01----:R-:W-:Y:S02]  /*23b0*/  @!P4 IMAD.MOV.U32 R106, RZ, RZ, R100 ;  /* 0x000000ffff6ac224 */ /* 0x003fe400078e0064 */
[----:B------:R-:W-:-:S04]  /*23c0*/  @!P4 ISETP.NE.AND.EX P1, PT, R147, RZ, PT, P1 ;  /* 0x000000ff9300c20c */ /* 0x000fc80003f25310 */
[----:B--2---:R-:W-:Y:S01]  /*23d0*/  @!P4 FSEL R132, R92, RZ, P1 ;  /* 0x000000ff5c84c208 */ /* 0x004fe20000800000 */
[----:B---3--:R-:W-:Y:S08]  /*23e0*/  @!P4 BRA `(.L_x_35508) ;  /* 0x000000040050c947 */ /* 0x008ff00003800000 */
        /* <DEDUP_REMOVED lines=12> */
.L_x_35510:
[----:B------:R-:W-:-:S07]  /*24b0*/  MOV R10, R6 ;  /* 0x00000006000a7202 */ /* 0x000fce0000000f00 */
.L_x_35511:
[----:B------:R-:W-:Y:S05]  /*24c0*/  BSYNC B2 ;  /* 0x0000000000027941 */ /* 0x000fea0003800000 */
.L_x_35509:
        /* <DEDUP_REMOVED lines=16> */
.L_x_35515:
[----:B------:R-:W-:Y:S05]  /*25d0*/  BSYNC B3 ;  /* 0x0000000000037941 */ /* 0x000fea0003800000 */
.L_x_35514:
        /* <DEDUP_REMOVED lines=43> */
.L_x_35513:
[----:B------:R-:W-:Y:S05]  /*2890*/  BSYNC B2 ;  /* 0x0000000000027941 */ /* 0x000fea0003800000 */
.L_x_35512:
        /* <DEDUP_REMOVED lines=9> */
.L_x_35508:
[----:B------:R-:W-:Y:S05]  /*2930*/  BSYNC B1 ;  /* 0x0000000000017941 */ /* 0x000fea0003800000 */
.L_x_35507:
        /* <DEDUP_REMOVED lines=18> */
.L_x_35519:
[----:B------:R-:W-:-:S07]  /*2a60*/  MOV R11, R6 ;  /* 0x00000006000b7202 */ /* 0x000fce0000000f00 */
.L_x_35520:
[----:B------:R-:W-:Y:S05]  /*2a70*/  BSYNC B2 ;  /* 0x0000000000027941 */ /* 0x000fea0003800000 */
.L_x_35518:
        /* <DEDUP_REMOVED lines=16> */
.L_x_35524:
[----:B------:R-:W-:Y:S05]  /*2b80*/  BSYNC B3 ;  /* 0x0000000000037941 */ /* 0x000fea0003800000 */
.L_x_35523:
        /* <DEDUP_REMOVED lines=43> */
.L_x_35522:
[----:B------:R-:W-:Y:S05]  /*2e40*/  BSYNC B2 ;  /* 0x0000000000027941 */ /* 0x000fea0003800000 */
.L_x_35521:
        /* <DEDUP_REMOVED lines=9> */
.L_x_35517:
[----:B------:R-:W-:Y:S05]  /*2ee0*/  BSYNC B1 ;  /* 0x0000000000017941 */ /* 0x000fea0003800000 */
.L_x_35516:
        /* <DEDUP_REMOVED lines=18> */
.L_x_35528:
[----:B------:R-:W-:-:S07]  /*3010*/  MOV R100, R6 ;  /* 0x0000000600647202 */ /* 0x000fce0000000f00 */
.L_x_35529:
[----:B------:R-:W-:Y:S05]  /*3020*/  BSYNC B2 ;  /* 0x0000000000027941 */ /* 0x000fea0003800000 */
.L_x_35527:
        /* <DEDUP_REMOVED lines=16> */
.L_x_35533:
[----:B------:R-:W-:Y:S05]  /*3130*/  BSYNC B3 ;  /* 0x0000000000037941 */ /* 0x000fea0003800000 */
.L_x_35532:
        /* <DEDUP_REMOVED lines=43> */
.L_x_35531:
[----:B------:R-:W-:Y:S05]  /*33f0*/  BSYNC B2 ;  /* 0x0000000000027941 */ /* 0x000fea0003800000 */
.L_x_35530:
        /* <DEDUP_REMOVED lines=9> */
.L_x_35526:
[----:B------:R-:W-:Y:S05]  /*3490*/  BSYNC B1 ;  /* 0x0000000000017941 */ /* 0x000fea0003800000 */
.L_x_35525:
        /* <DEDUP_REMOVED lines=18> */
.L_x_35537:
[----:B------:R-:W-:-:S07]  /*35c0*/  MOV R100, R6 ;  /* 0x0000000600647202 */ /* 0x000fce0000000f00 */
.L_x_35538:
[----:B------:R-:W-:Y:S05]  /*35d0*/  BSYNC B2 ;  /* 0x0000000000027941 */ /* 0x000fea0003800000 */
.L_x_35536:
        /* <DEDUP_REMOVED lines=16> */
.L_x_35542:
[----:B------:R-:W-:Y:S05]  /*36e0*/  BSYNC B3 ;  /* 0x0000000000037941 */ /* 0x000fea0003800000 */
.L_x_35541:
        /* <DEDUP_REMOVED lines=43> */
.L_x_35540:
[----:B------:R-:W-:Y:S05]  /*39a0*/  BSYNC B2 ;  /* 0x0000000000027941 */ /* 0x000fea0003800000 */
.L_x_35539:
        /* <DEDUP_REMOVED lines=9> */
.L_x_35535:
[----:B------:R-:W-:Y:S05]  /*3a40*/  BSYNC B1 ;  /* 0x0000000000017941 */ /* 0x000fea0003800000 */
.L_x_35534:
        /* <DEDUP_REMOVED lines=20> */
.L_x_35544:
[----:B------:R-:W-:Y:S05]  /*3b90*/  BSYNC B1 ;  /* 0x0000000000017941 */ /* 0x000fea0003800000 */
.L_x_35543:
[----:B--2---:R-:W-:Y:S01]  /*3ba0*/  @P3 IMAD.WIDE.U32 R104, R100, 0x10, R104 ;  /* 0x0000001064683825 */ /* 0x004fe200078e0068 */
[----:B------:R-:W2:Y:S04]  /*3bb0*/  @P0 LDG.E.128 R92, desc[UR6][R106.64] ;  /* 0x000000066a5c0981 */ /* 0x000ea8000c1e1d00 */
[----:B-----5:R1:W5:Y:S01]  /*3bc0*/  @P3 LDG.E.128 R96, desc[UR6][R104.64] ;  /* 0x0000000668603981 */ /* 0x020362000c1e1d00 */
[----:B------:R-:W-:Y:S01]  /*3bd0*/  @!P4 ISETP.NE.U32.AND P1, PT, R146, RZ, PT ;  /* 0x000000ff9200c20c */ /* 0x000fe20003f25070 */
[----:B------:R-:W-:Y:S01]  /*3be0*/  BSSY B1, `(.L_x_35545) ;  /* 0x0000059000017945 */ /* 0x000fe20003800000 */
[----:B0-----:R-:W-:Y:S02]  /*3bf0*/  @!P4 IMAD.MOV.U32 R101, RZ, RZ, R102 ;  /* 0x000000ffff65c224 */ /* 0x001fe400078e0066 */
[----:B------:R-:W-:-:S04]  /*3c00*/  @!P4 ISETP.NE.AND.EX P1, PT, R147, RZ, PT, P1 ;  /* 0x000000ff9300c20c */ /* 0x000fc80003f25310 */
        /* <DEDUP_REMOVED lines=14> */
.L_x_35548:
[----:B------:R-:W-:-:S07]  /*3cf0*/  MOV R5, R6 ;  /* 0x0000000600057202 */ /* 0x000fce0000000f00 */
.L_x_35549:
[----:B------:R-:W-:Y:S05]  /*3d00*/  BSYNC B2 ;  /* 0x0000000000027941 */ /* 0x000fea0003800000 */
.L_x_35547:
        /* <DEDUP_REMOVED lines=16> */
.L_x_35553:
[----:B------:R-:W-:Y:S05]  /*3e10*/  BSYNC B3 ;  /* 0x0000000000037941 */ /* 0x000fea0003800000 */
.L_x_35552:
        /* <DEDUP_REMOVED lines=42> */
[----:B------:R-:W-:-:S07]  /*40c0*/  MOV R7, R104 ;  /* 0x0000006800077202 */ /* 0x000fce0000000f00 */
.L_x_35551:
[----:B------:R-:W-:Y:S05]  /*40d0*/  BSYNC B2 ;  /* 0x0000000000027941 */ /* 0x000fea0003800000 */
.L_x_35550:
        /* <DEDUP_REMOVED lines=9> */
.L_x_35546:
[----:B------:R-:W-:Y:S05]  /*4170*/  BSYNC B1 ;  /* 0x0000000000017941 */ /* 0x000fea0003800000 */
.L_x_35545:
        /* <DEDUP_REMOVED lines=18> */
.L_x_35557:
[----:B------:R-:W-:-:S07]  /*42a0*/  MOV R5, R6 ;  /* 0x0000000600057202 */ /* 0x000fce0000000f00 */
.L_x_35558:
[----:B------:R-:W-:Y:S05]  /*42b0*/  BSYNC B2 ;  /* 0x0000000000027941 */ /* 0x000fea0003800000 */
.L_x_35556:
        /* <DEDUP_REMOVED lines=16> */
.L_x_35562:
[----:B------:R-:W-:Y:S05]  /*43c0*/  BSYNC B3 ;  /* 0x0000000000037941 */ /* 0x000fea0003800000 */
.L_x_35561:
        /* <DEDUP_REMOVED lines=43> */
.L_x_35560:
[----:B------:R-:W-:Y:S05]  /*4680*/  BSYNC B2 ;  /* 0x0000000000027941 */ /* 0x000fea0003800000 */
.L_x_35559:
        /* <DEDUP_REMOVED lines=9> */
.L_x_35555:
[----:B------:R-:W-:Y:S05]  /*4720*/  BSYNC B1 ;  /* 0x0000000000017941 */ /* 0x000fea0003800000 */
.L_x_35554:
        /* <DEDUP_REMOVED lines=18> */
.L_x_35566:
[----:B------:R-:W-:-:S07]  /*4850*/  MOV R5, R6 ;  /* 0x0000000600057202 */ /* 0x000fce0000000f00 */
.L_x_35567:
[----:B------:R-:W-:Y:S05]  /*4860*/  BSYNC B2 ;  /* 0x0000000000027941 */ /* 0x000fea0003800000 */
.L_x_35565:
        /* <DEDUP_REMOVED lines=16> */
.L_x_35571:
[----:B------:R-:W-:Y:S05]  /*4970*/  BSYNC B3 ;  /* 0x0000000000037941 */ /* 0x000fea0003800000 */
.L_x_35570:
        /* <DEDUP_REMOVED lines=43> */
.L_x_35569:
[----:B------:R-:W-:Y:S05]  /*4c30*/  BSYNC B2 ;  /* 0x0000000000027941 */ /* 0x000fea0003800000 */
.L_x_35568:
        /* <DEDUP_REMOVED lines=9> */
.L_x_35564:
[----:B------:R-:W-:Y:S05]  /*4cd0*/  BSYNC B1 ;  /* 0x0000000000017941 */ /* 0x000fea0003800000 */
.L_x_35563:
        /* <DEDUP_REMOVED lines=18> */
.L_x_35575:
[----:B------:R-:W-:-:S07]  /*4e00*/  MOV R5, R6 ;  /* 0x0000000600057202 */ /* 0x000fce0000000f00 */
.L_x_35576:
[----:B------:R-:W-:Y:S05]  /*4e10*/  BSYNC B2 ;  /* 0x0000000000027941 */ /* 0x000fea0003800000 */
.L_x_35574:
        /* <DEDUP_REMOVED lines=16> */
.L_x_35580:
[----:B------:R-:W-:Y:S05]  /*4f20*/  BSYNC B3 ;  /* 0x0000000000037941 */ /* 0x000fea0003800000 */
.L_x_35579:
        /* <DEDUP_REMOVED lines=43> */
.L_x_35578:
[----:B------:R-:W-:Y:S05]  /*51e0*/  BSYNC B2 ;  /* 0x0000000000027941 */ /* 0x000fea0003800000 */
.L_x_35577:
        /* <DEDUP_REMOVED lines=9> */
.L_x_35573:
[----:B------:R-:W-:Y:S05]  /*5280*/  BSYNC B1 ;  /* 0x0000000000017941 */ /* 0x000fea0003800000 */
.L_x_35572:
        /* <DEDUP_REMOVED lines=20> */
.L_x_35582:
[----:B------:R-:W-:Y:S05]  /*53d0*/  BSYNC B1 ;  /* 0x0000000000017941 */ /* 0x000fea0003800000 */
.L_x_35581:
[----:B0-2---:R-:W-:Y:S01]  /*53e0*/  @P3 IMAD.WIDE.U32 R100, R108, 0x10, R104 ;  /* 0x000000106c643825 */ /* 0x005fe200078e0068 */
[----:B------:R-:W2:Y:S04]  /*53f0*/  @P0 LDG.E.128 R92, desc[UR6][R102.64] ;  /* 0x00000006665c0981 */ /* 0x000ea8000c1e1d00 */
[----:B-----5:R0:W5:Y:S01]  /*5400*/  @P3 LDG.E.128 R96, desc[UR6][R100.64] ;  /* 0x0000000664603981 */ /* 0x020162000c1e1d00 */
[----:B------:R-:W-:Y:S01]  /*5410*/  @!P4 ISETP.NE.U32.AND P1, PT, R146, RZ, PT ;  /* 0x000000ff9200c20c */ /* 0x000fe20003f25070 */
[----:B------:R-:W-:Y:S01]  /*5420*/  BSSY B1, `(.L_x_35583) ;  /* 0x0000059000017945 */ /* 0x000fe20003800000 */
[----:B------:R-:W-:Y:S02]  /*5430*/  @!P4 IMAD.MOV.U32 R106, RZ, RZ, R109 ;  /* 0x000000ffff6ac224 */ /* 0x000fe400078e006d */
        /* <DEDUP_REMOVED lines=15> */
.L_x_35586:
[----:B------:R-:W-:-:S07]  /*5530*/  MOV R10, R6 ;  /* 0x00000006000a7202 */ /* 0x000fce0000000f00 */
.L_x_35587:
[----:B------:R-:W-:Y:S05]  /*5540*/  BSYNC B2 ;  /* 0x0000000000027941 */ /* 0x000fea0003800000 */
.L_x_35585:
        /* <DEDUP_REMOVED lines=16> */
.L_x_35591:
[----:B------:R-:W-:Y:S05]  /*5650*/  BSYNC B3 ;  /* 0x0000000000037941 */ /* 0x000fea0003800000 */
.L_x_35590:
        /* <DEDUP_REMOVED lines=43> */
.L_x_35589:
[----:B------:R-:W-:Y:S05]  /*5910*/  BSYNC B2 ;  /* 0x0000000000027941 */ /* 0x000fea0003800000 */
.L_x_35588:
        /* <DEDUP_REMOVED lines=9> */
.L_x_35584:
[----:B------:R-:W-:Y:S05]  /*59b0*/  BSYNC B1 ;  /* 0x0000000000017941 */ /* 0x000fea0003800000 */
.L_x_35583:
        /* <DEDUP_REMOVED lines=18> */
.L_x_35595:
[----:B------:R-:W-:-:S07]  /*5ae0*/  MOV R11, R6 ;  /* 0x00000006000b7202 */ /* 0x000fce0000000f00 */
.L_x_35596:
[----:B------:R-:W-:Y:S05]  /*5af0*/  BSYNC B2 ;  /* 0x0000000000027941 */ /* 0x000fea0003800000 */
.L_x_35594:
        /* <DEDUP_REMOVED lines=16> */
.L_x_35600:
[----:B------:R-:W-:Y:S05]  /*5c00*/  BSYNC B3 ;  /* 0x0000000000037941 */ /* 0x000fea0003800000 */
.L_x_35599:
        /* <DEDUP_REMOVED lines=43> */
.L_x_35598:
[----:B------:R-:W-:Y:S05]  /*5ec0*/  BSYNC B2 ;  /* 0x0000000000027941 */ /* 0x000fea0003800000 */
.L_x_35597:
        /* <DEDUP_REMOVED lines=9> */
.L_x_35593:
[----:B------:R-:W-:Y:S05]  /*5f60*/  BSYNC B1 ;  /* 0x0000000000017941 */ /* 0x000fea0003800000 */
.L_x_35592:
        /* <DEDUP_REMOVED lines=18> */
.L_x_35604:
[----:B------:R-:W-:-:S07]  /*6090*/  MOV R100, R6 ;  /* 0x0000000600647202 */ /* 0x000fce0000000f00 */
.L_x_35605:
[----:B------:R-:W-:Y:S05]  /*60a0*/  BSYNC B2 ;  /* 0x0000000000027941 */ /* 0x000fea0003800000 */
.L_x_35603:
        /* <DEDUP_REMOVED lines=16> */
.L_x_35609:
[----:B------:R-:W-:Y:S05]  /*61b0*/  BSYNC B3 ;  /* 0x0000000000037941 */ /* 0x000fea0003800000 */
.L_x_35608:
        /* <DEDUP_REMOVED lines=43> */
.L_x_35607:
[----:B------:R-:W-:Y:S05]  /*6470*/  BSYNC B2 ;  /* 0x0000000000027941 */ /* 0x000fea0003800000 */
.L_x_35606:
        /* <DEDUP_REMOVED lines=9> */
.L_x_35602:
[----:B------:R-:W-:Y:S05]  /*6510*/  BSYNC B1 ;  /* 0x0000000000017941 */ /* 0x000fea0003800000 */
.L_x_35601:
        /* <DEDUP_REMOVED lines=18> */
.L_x_35613:
[----:B------:R-:W-:-:S07]  /*6640*/  MOV R100, R6 ;  /* 0x0000000600647202 */ /* 0x000fce0000000f00 */
.L_x_35614:
[----:B------:R-:W-:Y:S05]  /*6650*/  BSYNC B2 ;  /* 0x0000000000027941 */ /* 0x000fea0003800000 */
.L_x_35612:
        /* <DEDUP_REMOVED lines=16> */
.L_x_35618:
[----:B------:R-:W-:Y:S05]  /*6760*/  BSYNC B3 ;  /* 0x0000000000037941 */ /* 0x000fea0003800000 */
.L_x_35617:
        /* <DEDUP_REMOVED lines=43> */
.L_x_35616:
[----:B------:R-:W-:Y:S05]  /*6a20*/  BSYNC B2 ;  /* 0x0000000000027941 */ /* 0x000fea0003800000 */
.L_x_35615:
        /* <DEDUP_REMOVED lines=9> */
.L_x_35611:
[----:B------:R-:W-:Y:S05]  /*6ac0*/  BSYNC B1 ;  /* 0x0000000000017941 */ /* 0x000fea0003800000 */
.L_x_35610:
        /* <DEDUP_REMOVED lines=20> */
.L_x_35620:
[----:B------:R-:W-:Y:S05]  /*6c10*/  BSYNC B1 ;  /* 0x0000000000017941 */ /* 0x000fea0003800000 */
.L_x_35619:
        /* <DEDUP_REMOVED lines=21> */
.L_x_35624:
[----:B------:R-:W-:-:S07]  /*6d70*/  MOV R10, R6 ;  /* 0x00000006000a7202 */ /* 0x000fce0000000f00 */
.L_x_35625:
[----:B------:R-:W-:Y:S05]  /*6d80*/  BSYNC B2 ;  /* 0x0000000000027941 */ /* 0x000fea0003800000 */
.L_x_35623:
        /* <DEDUP_REMOVED lines=16> */
.L_x_35629:
[----:B------:R-:W-:Y:S05]  /*6e90*/  BSYNC B3 ;  /* 0x0000000000037941 */ /* 0x000fea0003800000 */
.L_x_35628:
        /* <DEDUP_REMOVED lines=43> */
.L_x_35627:
[----:B------:R-:W-:Y:S05]  /*7150*/  BSYNC B2 ;  /* 0x0000000000027941 */ /* 0x000fea0003800000 */
.L_x_35626:
        /* <DEDUP_REMOVED lines=9> */
.L_x_35622:
[----:B------:R-:W-:Y:S05]  /*71f0*/  BSYNC B1 ;  /* 0x0000000000017941 */ /* 0x000fea0003800000 */
.L_x_35621:
        /* <DEDUP_REMOVED lines=18> */
.L_x_35633:
[----:B------:R-:W-:-:S07]  /*7320*/  MOV R11, R6 ;  /* 0x00000006000b7202 */ /* 0x000fce0000000f00 */
.L_x_35634:
[----:B------:R-:W-:Y:S05]  /*7330*/  BSYNC B2 ;  /* 0x0000000000027941 */ /* 0x000fea0003800000 */
.L_x_35632:
        /* <DEDUP_REMOVED lines=16> */
.L_x_35638:
[----:B------:R-:W-:Y:S05]  /*7440*/  BSYNC B3 ;  /* 0x0000000000037941 */ /* 0x000fea0003800000 */
.L_x_35637:
        /* <DEDUP_REMOVED lines=41> */
[----:B------:R-:W-:Y:S02]  /*76e0*/  LOP3.LUT R0, R109, UR29, R102, 0x96, !PT ;  /* 0x0000001d6d007c12 */ /* 0x000fe4000f8e9666 */
[----:B------:R-:W-:-:S07]  /*76f0*/  MOV R7, R108 ;  /* 0x0000006c00077202 */ /* 0x000fce0000000f00 */
.L_x_35636:
[----:B------:R-:W-:Y:S05]  /*7700*/  BSYNC B2 ;  /* 0x0000000000027941 */ /* 0x000fea0003800000 */
.L_x_35635:
        /* <DEDUP_REMOVED lines=9> */
.L_x_35631:
[----:B------:R-:W-:Y:S05]  /*77a0*/  BSYNC B1 ;  /* 0x0000000000017941 */ /* 0x000fea0003800000 */
.L_x_35630:
        /* <DEDUP_REMOVED lines=18> */
.L_x_35642:
[----:B------:R-:W-:-:S07]  /*78d0*/  MOV R102, R6 ;  /* 0x0000000600667202 */ /* 0x000fce0000000f00 */
.L_x_35643:
[----:B------:R-:W-:Y:S05]  /*78e0*/  BSYNC B2 ;  /* 0x0000000000027941 */ /* 0x000fea0003800000 */
.L_x_35641:
        /* <DEDUP_REMOVED lines=16> */
.L_x_35647:
[----:B------:R-:W-:Y:S05]  /*79f0*/  BSYNC B3 ;  /* 0x0000000000037941 */ /* 0x000fea0003800000 */
.L_x_35646:
        /* <DEDUP_REMOVED lines=43> */
.L_x_35645:
[----:B------:R-:W-:Y:S05]  /*7cb0*/  BSYNC B2 ;  /* 0x0000000000027941 */ /* 0x000fea0003800000 */
.L_x_35644:
        /* <DEDUP_REMOVED lines=9> */
.L_x_35640:
[----:B------:R-:W-:Y:S05]  /*7d50*/  BSYNC B1 ;  /* 0x0000000000017941 */ /* 0x000fea0003800000 */
.L_x_35639:
        /* <DEDUP_REMOVED lines=18> */
.L_x_35651:
[----:B------:R-:W-:-:S07]  /*7e80*/  MOV R103, R6 ;  /* 0x0000000600677202 */ /* 0x000fce0000000f00 */
.L_x_35652:
[----:B------:R-:W-:Y:S05]  /*7e90*/  BSYNC B2 ;  /* 0x0000000000027941 */ /* 0x000fea0003800000 */
.L_x_35650:
        /* <DEDUP_REMOVED lines=16> */
.L_x_35656:
[----:B------:R-:W-:Y:S05]  /*7fa0*/  BSYNC B3 ;  /* 0x0000000000037941 */ /* 0x000fea0003800000 */
.L_x_35655:
        /* <DEDUP_REMOVED lines=43> */
.L_x_35654:
[----:B------:R-:W-:Y:S05]  /*8260*/  BSYNC B2 ;  /* 0x0000000000027941 */ /* 0x000fea0003800000 */
.L_x_35653:
        /* <DEDUP_REMOVED lines=9> */
.L_x_35649:
[----:B------:R-:W-:Y:S05]  /*8300*/  BSYNC B1 ;  /* 0x0000000000017941 */ /* 0x000fea0003800000 */
.L_x_35648:
        /* <DEDUP_REMOVED lines=20> */
.L_x_35658:
[----:B------:R-:W-:Y:S05]  /*8450*/  BSYNC B1 ;  /* 0x0000000000017941 */ /* 0x000fea0003800000 */
.L_x_35657:
        /* <DEDUP_REMOVED lines=21> */
.L_x_35662:
[----:B------:R-:W-:-:S07]  /*85b0*/  MOV R5, R6 ;  /* 0x0000000600057202 */ /* 0x000fce0000000f00 */
.L_x_35663:
[----:B------:R-:W-:Y:S05]  /*85c0*/  BSYNC B2 ;  /* 0x0000000000027941 */ /* 0x000fea0003800000 */
.L_x_35661:
        /* <DEDUP_REMOVED lines=16> */
.L_x_35667:
[----:B------:R-:W-:Y:S05]  /*86d0*/  BSYNC B3 ;  /* 0x0000000000037941 */ /* 0x000fea0003800000 */
.L_x_35666:
        /* <DEDUP_REMOVED lines=43> */
.L_x_35665:
[----:B------:R-:W-:Y:S05]  /*8990*/  BSYNC B2 ;  /* 0x0000000000027941 */ /* 0x000fea0003800000 */
.L_x_35664:
        /* <DEDUP_REMOVED lines=9> */
.L_x_35660:
[----:B------:R-:W-:Y:S05]  /*8a30*/  BSYNC B1 ;  /* 0x0000000000017941 */ /* 0x000fea0003800000 */
.L_x_35659:
        /* <DEDUP_REMOVED lines=18> */
.L_x_35671:
[----:B------:R-:W-:-:S07]  /*8b60*/  MOV R5, R6 ;  /* 0x0000000600057202 */ /* 0x000fce0000000f00 */
.L_x_35672:
[----:B------:R-:W-:Y:S05]  /*8b70*/  BSYNC B2 ;  /* 0x0000000000027941 */ /* 0x000fea0003800000 */
.L_x_35670:
        /* <DEDUP_REMOVED lines=16> */
.L_x_35676:
[----:B------:R-:W-:Y:S05]  /*8c80*/  BSYNC B3 ;  /* 0x0000000000037941 */ /* 0x000fea0003800000 */
.L_x_35675:
        /* <DEDUP_REMOVED lines=43> */
.L_x_35674:
[----:B------:R-:W-:Y:S05]  /*8f40*/  BSYNC B2 ;  /* 0x0000000000027941 */ /* 0x000fea0003800000 */
.L_x_35673:
        /* <DEDUP_REMOVED lines=9> */
.L_x_35669:
[----:B------:R-:W-:Y:S05]  /*8fe0*/  BSYNC B1 ;  /* 0x0000000000017941 */ /* 0x000fea0003800000 */
.L_x_35668:
        /* <DEDUP_REMOVED lines=18> */
.L_x_35680:
[----:B------:R-:W-:-:S07]  /*9110*/  MOV R5, R6 ;  /* 0x0000000600057202 */ /* 0x000fce0000000f00 */
.L_x_35681:
[----:B------:R-:W-:Y:S05]  /*9120*/  BSYNC B2 ;  /* 0x0000000000027941 */ /* 0x000fea0003800000 */
.L_x_35679:
        /* <DEDUP_REMOVED lines=16> */
.L_x_35685:
[----:B------:R-:W-:Y:S05]  /*9230*/  BSYNC B3 ;  /* 0x0000000000037941 */ /* 0x000fea0003800000 */
.L_x_35684:
        /* <DEDUP_REMOVED lines=43> */
.L_x_35683:
[----:B------:R-:W-:Y:S05]  /*94f0*/  BSYNC B2 ;  /* 0x0000000000027941 */ /* 0x000fea0003800000 */
.L_x_35682:
        /* <DEDUP_REMOVED lines=9> */
.L_x_35678:
[----:B------:R-:W-:Y:S05]  /*9590*/  BSYNC B1 ;  /* 0x0000000000017941 */ /* 0x000fea0003800000 */
.L_x_35677:
        /* <DEDUP_REMOVED lines=18> */
.L_x_35689:
[----:B------:R-:W-:-:S07]  /*96c0*/  MOV R5, R6 ;  /* 0x0000000600057202 */ /* 0x000fce0000000f00 */
.L_x_35690:
[----:B------:R-:W-:Y:S05]  /*96d0*/  BSYNC B2 ;  /* 0x0000000000027941 */ /* 0x000fea0003800000 */
.L_x_35688:
        /* <DEDUP_REMOVED lines=16> */
.L_x_35694:
[----:B------:R-:W-:Y:S05]  /*97e0*/  BSYNC B3 ;  /* 0x0000000000037941 */ /* 0x000fea0003800000 */
.L_x_35693:
        /* <DEDUP_REMOVED lines=43> */
.L_x_35692:
[----:B------:R-:W-:Y:S05]  /*9aa0*/  BSYNC B2 ;  /* 0x0000000000027941 */ /* 0x000fea0003800000 */
.L_x_35691:
        /* <DEDUP_REMOVED lines=9> */
.L_x_35687:
[----:B------:R-:W-:Y:S05]  /*9b40*/  BSYNC B1 ;  /* 0x0000000000017941 */ /* 0x000fea0003800000 */
.L_x_35686:
        /* <DEDUP_REMOVED lines=20> */
.L_x_35696:
[----:B------:R-:W-:Y:S05]  /*9c90*/  BSYNC B1 ;  /* 0x0000000000017941 */ /* 0x000fea0003800000 */
.L_x_35695:
        /* <DEDUP_REMOVED lines=21> */
.L_x_35700:
[----:B------:R-:W-:-:S07]  /*9df0*/  MOV R10, R6 ;  /* 0x00000006000a7202 */ /* 0x000fce0000000f00 */
.L_x_35701:
[----:B------:R-:W-:Y:S05]  /*9e00*/  BSYNC B2 ;  /* 0x0000000000027941 */ /* 0x000fea0003800000 */
.L_x_35699:
        /* <DEDUP_REMOVED lines=16> */
.L_x_35705:
[----:B------:R-:W-:Y:S05]  /*9f10*/  BSYNC B3 ;  /* 0x0000000000037941 */ /* 0x000fea0003800000 */
.L_x_35704:
        /* <DEDUP_REMOVED lines=43> */
.L_x_35703:
[----:B------:R-:W-:Y:S05]  /*a1d0*/  BSYNC B2 ;  /* 0x0000000000027941 */ /* 0x000fea0003800000 */
.L_x_35702:
        /* <DEDUP_REMOVED lines=9> */
.L_x_35698:
[----:B------:R-:W-:Y:S05]  /*a270*/  BSYNC B1 ;  /* 0x0000000000017941 */ /* 0x000fea0003800000 */
.L_x_35697:
        /* <DEDUP_REMOVED lines=18> */
.L_x_35709:
[----:B------:R-:W-:-:S07]  /*a3a0*/  MOV R11, R6 ;  /* 0x00000006000b7202 */ /* 0x000fce0000000f00 */
.L_x_35710:
[----:B------:R-:W-:Y:S05]  /*a3b0*/  BSYNC B2 ;  /* 0x0000000000027941 */ /* 0x000fea0003800000 */
.L_x_35708:
        /* <DEDUP_REMOVED lines=16> */
.L_x_35714:
[----:B------:R-:W-:Y:S05]  /*a4c0*/  BSYNC B3 ;  /* 0x0000000000037941 */ /* 0x000fea0003800000 */
.L_x_35713:
        /* <DEDUP_REMOVED lines=43> */
.L_x_35712:
[----:B------:R-:W-:Y:S05]  /*a780*/  BSYNC B2 ;  /* 0x0000000000027941 */ /* 0x000fea0003800000 */
.L_x_35711:
        /* <DEDUP_REMOVED lines=9> */
.L_x_35707:
[----:B------:R-:W-:Y:S05]  /*a820*/  BSYNC B1 ;  /* 0x0000000000017941 */ /* 0x000fea0003800000 */
.L_x_35706:
        /* <DEDUP_REMOVED lines=18> */
.L_x_35718:
[----:B------:R-:W-:-:S07]  /*a950*/  MOV R114, R6 ;  /* 0x0000000600727202 */ /* 0x000fce0000000f00 */
.L_x_35719:
[----:B------:R-:W-:Y:S05]  /*a960*/  BSYNC B2 ;  /* 0x0000000000027941 */ /* 0x000fea0003800000 */
.L_x_35717:
        /* <DEDUP_REMOVED lines=16> */
.L_x_35723:
[----:B------:R-:W-:Y:S05]  /*aa70*/  BSYNC B3 ;  /* 0x0000000000037941 */ /* 0x000fea0003800000 */
.L_x_35722:
        /* <DEDUP_REMOVED lines=43> */
.L_x_35721:
[----:B------:R-:W-:Y:S05]  /*ad30*/  BSYNC B2 ;  /* 0x0000000000027941 */ /* 0x000fea0003800000 */
.L_x_35720:
        /* <DEDUP_REMOVED lines=9> */
.L_x_35716:
[----:B------:R-:W-:Y:S05]  /*add0*/  BSYNC B1 ;  /* 0x0000000000017941 */ /* 0x000fea0003800000 */
.L_x_35715:
        /* <DEDUP_REMOVED lines=18> */
.L_x_35727:
[----:B------:R-:W-:-:S07]  /*af00*/  MOV R114, R6 ;  /* 0x0000000600727202 */ /* 0x000fce0000000f00 */
.L_x_35728:
[----:B------:R-:W-:Y:S05]  /*af10*/  BSYNC B2 ;  /* 0x0000000000027941 */ /* 0x000fea0003800000 */
.L_x_35726:
        /* <DEDUP_REMOVED lines=16> */
.L_x_35732:
[----:B------:R-:W-:Y:S05]  /*b020*/  BSYNC B3 ;  /* 0x0000000000037941 */ /* 0x000fea0003800000 */
.L_x_35731:
        /* <DEDUP_REMOVED lines=43> */
.L_x_35730:
[----:B------:R-:W-:Y:S05]  /*b2e0*/  BSYNC B2 ;  /* 0x0000000000027941 */ /* 0x000fea0003800000 */
.L_x_35729:
        /* <DEDUP_REMOVED lines=9> */
.L_x_35725:
[----:B------:R-:W-:Y:S05]  /*b380*/  BSYNC B1 ;  /* 0x0000000000017941 */ /* 0x000fea0003800000 */
.L_x_35724:
        /* <DEDUP_REMOVED lines=10> */
[----:B------:R-:W-:-:S05]  /*b430*/  IMAD.U32 R116, R140, 0x10000, RZ ;  /* 0x000100008c747824 */ /* 0x000fca00078e00ff */
[----:B------:R-:W-:Y:S01]  /*b440*/  LOP3.LUT R116, R116, 0xff0000, RZ, 0xc0, !PT ;  /* 0x00ff000074747812 */ /* 0x000fe200078ec0ff */
[----:B0-----:R-:W-:Y:S01]  /*b450*/  IMAD.WIDE.U32 R110, R115, 0x4, R110 ;  /* 0x00000004736e7825 */ /* 0x001fe200078e006e */
[----:B------:R-:W-:-:S04]  /*b460*/  LOP3.LUT R115, R141, 0xffff, RZ, 0xc0, !PT ;  /* 0x0000ffff8d737812 */ /* 0x000fc800078ec0ff */
[----:B------:R-:W-:Y:S02]  /*b470*/  LEA R115, R115, R116, 0x18 ;  /* 0x0000007473737211 */ /* 0x000fe400078ec0ff */
[----:B------:R-:W-:-:S05]  /*b480*/  LOP3.LUT R116, R11, 0xff, RZ, 0xc0, !PT ;  /* 0x000000ff0b747812 */ /* 0x000fca00078ec0ff */
[----:B------:R-:W-:Y:S01]  /*b490*/  IMAD R115, R116, 0x100, R115 ;  /* 0x0000010074737824 */ /* 0x000fe200078e0273 */
[----:B------:R-:W-:-:S04]  /*b4a0*/  LOP3.LUT R116, R10, 0xff, RZ, 0xc0, !PT ;  /* 0x000000ff0a747812 */ /* 0x000fc800078ec0ff */
[----:B------:R-:W-:-:S05]  /*b4b0*/  IADD3 R115, R115, R116, RZ ;  /* 0x0000007473737210 */ /* 0x000fca0007ffe0ff */
[----:B------:R0:W-:Y:S02]  /*b4c0*/  STG.E desc[UR6][R110.64], R115 ;  /* 0x000000736e007986 */ /* 0x0001e4000c101906 */
.L_x_35734:
[----:B------:R-:W-:Y:S05]  /*b4d0*/  BSYNC B1 ;  /* 0x0000000000017941 */ /* 0x000fea0003800000 */
.L_x_35733:
        /* <DEDUP_REMOVED lines=21> */
.L_x_35738:
[----:B------:R-:W-:-:S07]  /*b630*/  MOV R10, R6 ;  /* 0x00000006000a7202 */ /* 0x000fce0000000f00 */
.L_x_35739:
[----:B------:R-:W-:Y:S05]  /*b640*/  BSYNC B2 ;  /* 0x0000000000027941 */ /* 0x000fea0003800000 */
.L_x_35737:
        /* <DEDUP_REMOVED lines=16> */
.L_x_35743:
[----:B------:R-:W-:Y:S05]  /*b750*/  BSYNC B3 ;  /* 0x0000000000037941 */ /* 0x000fea0003800000 */
.L_x_35742:
        /* <DEDUP_REMOVED lines=43> */
.L_x_35741:
[----:B------:R-:W-:Y:S05]  /*ba10*/  BSYNC B2 ;  /* 0x0000000000027941 */ /* 0x000fea0003800000 */
.L_x_35740:
        /* <DEDUP_REMOVED lines=9> */
.L_x_35736:
[----:B------:R-:W-:Y:S05]  /*bab0*/  BSYNC B1 ;  /* 0x0000000000017941 */ /* 0x000fea0003800000 */
.L_x_35735:
        /* <DEDUP_REMOVED lines=18> */
.L_x_35747:
[----:B------:R-:W-:-:S07]  /*bbe0*/  MOV R11, R6 ;  /* 0x00000006000b7202 */ /* 0x000fce0000000f00 */
.L_x_35748:
[----:B------:R-:W-:Y:S05]  /*bbf0*/  BSYNC B2 ;  /* 0x0000000000027941 */ /* 0x000fea0003800000 */
.L_x_35746:
        /* <DEDUP_REMOVED lines=16> */
.L_x_35752:
[----:B------:R-:W-:Y:S05]  /*bd00*/  BSYNC B3 ;  /* 0x0000000000037941 */ /* 0x000fea0003800000 */
.L_x_35751:
        /* <DEDUP_REMOVED lines=43> */
.L_x_35750:
[----:B------:R-:W-:Y:S05]  /*bfc0*/  BSYNC B2 ;  /* 0x0000000000027941 */ /* 0x000fea0003800000 */
.L_x_35749:
        /* <DEDUP_REMOVED lines=9> */
.L_x_35745:
[----:B------:R-:W-:Y:S05]  /*c060*/  BSYNC B1 ;  /* 0x0000000000017941 */ /* 0x000fea0003800000 */
.L_x_35744:
        /* <DEDUP_REMOVED lines=18> */
.L_x_35756:
[----:B------:R-:W-:-:S07]  /*c190*/  MOV R115, R6 ;  /* 0x0000000600737202 */ /* 0x000fce0000000f00 */
.L_x_35757:
[----:B------:R-:W-:Y:S05]  /*c1a0*/  BSYNC B2 ;  /* 0x0000000000027941 */ /* 0x000fea0003800000 */
.L_x_35755:
        /* <DEDUP_REMOVED lines=16> */
.L_x_35761:
[----:B------:R-:W-:Y:S05]  /*c2b0*/  BSYNC B3 ;  /* 0x0000000000037941 */ /* 0x000fea0003800000 */
.L_x_35760:
        /* <DEDUP_REMOVED lines=43> */
.L_x_35759:
[----:B------:R-:W-:Y:S05]  /*c570*/  BSYNC B2 ;  /* 0x0000000000027941 */ /* 0x000fea0003800000 */
.L_x_35758:
        /* <DEDUP_REMOVED lines=9> */
.L_x_35754:
[----:B------:R-:W-:Y:S05]  /*c610*/  BSYNC B1 ;  /* 0x0000000000017941 */ /* 0x000fea0003800000 */
.L_x_35753:
        /* <DEDUP_REMOVED lines=18> */
.L_x_35765:
[----:B------:R-:W-:-:S07]  /*c740*/  MOV R119, R6 ;  /* 0x0000000600777202 */ /* 0x000fce0000000f00 */
.L_x_35766:
[----:B------:R-:W-:Y:S05]  /*c750*/  BSYNC B2 ;  /* 0x0000000000027941 */ /* 0x000fea0003800000 */
.L_x_35764:
        /* <DEDUP_REMOVED lines=16> */
.L_x_35770:
[----:B------:R-:W-:Y:S05]  /*c860*/  BSYNC B3 ;  /* 0x0000000000037941 */ /* 0x000fea0003800000 */
.L_x_35769:
        /* <DEDUP_REMOVED lines=43> */
.L_x_35768:
[----:B------:R-:W-:Y:S05]  /*cb20*/  BSYNC B2 ;  /* 0x0000000000027941 */ /* 0x000fea0003800000 */
.L_x_35767:
        /* <DEDUP_REMOVED lines=9> */
.L_x_35763:
[----:B------:R-:W-:Y:S05]  /*cbc0*/  BSYNC B1 ;  /* 0x0000000000017941 */ /* 0x000fea0003800000 */
.L_x_35762:
[----:B------:R-:W-:Y:S01]  /*cbd0*/  IMAD.WIDE.U32 R110, R5, 0x10, R148 ;  /* 0x00000010056e7825 */ /* 0x000fe200078e0094 */
[----:B------:R-:W0:Y:S01]  /*cbe0*/  @P0 LDC.64 R112, c[0x0][0x230] ;  /* 0x00008c00ff700b82 */ /* 0x000e220000000a00 */
[----:B------:R-:W-:Y:S02]  /*cbf0*/  BSSY B1, `(.L_x_35771) ;  /* 0x0000011000017945 */ /* 0x000fe40003800000 */
[----:B------:R-:W-:Y:S01]  /*cc00*/  VIADD R5, R153, 0x100 ;  /* 0x0000010099057836 */ /* 0x000fe20000000000 */
[----:B------:R1:W-:Y:S04]  /*cc10*/  STG.E.128 desc[UR6][R110.64], R116 ;  /* 0x000000746e007986 */ /* 0x0003e8000c101d06 */
[----:B------:R-:W2:Y:S01]  /*cc20*/  @P3 LDC.64 R108, c[0x0][0x220] ;  /* 0x00008800ff6c3b82 */ /* 0x000ea20000000a00 */
[----:B0-----:R-:W-:Y:S01]  /*cc30*/  @P0 IMAD.WIDE.U32 R112, R5, 0x10, R112 ;  /* 0x0000001005700825 */ /* 0x001fe200078e0070 */
[----:B-1----:R-:W-:Y:S06]  /*cc40*/  @!P3 BRA `(.L_x_35772) ;  /* 0x00000000002cb947 */ /* 0x002fec0003800000 */
[----:B------:R-:W0:Y:S02]  /*cc50*/  LDC.64 R110, c[0x0][0x240] ;  /* 0x00009000ff6e7b82 */ /* 0x000e240000000a00 */
[----:B0-----:R-:W-:Y:S01]  /*cc60*/  IMAD.WIDE.U32 R110, R114, 0x4, R110 ;  /* 0x00000004726e7825 */ /* 0x001fe200078e006e */
[----:B------:R-:W-:-:S04]  /*cc70*/  SHF.L.U32 R114, R140, 0x10, RZ ;  /* 0x000000108c727819 */ /* 0x000fc800000006ff */
        /* <DEDUP_REMOVED lines=8> */
.L_x_35772:
[----:B------:R-:W-:Y:S05]  /*cd00*/  BSYNC B1 ;  /* 0x0000000000017941 */ /* 0x000fea0003800000 */
.L_x_35771:
[----:B------:R-:W-:Y:S01]  /*cd10*/  IADD3 R156, R150, 0x100, RZ ;  /* 0x00000100969c7810 */ /* 0x000fe20007ffe0ff */
[----:B------:R-:W3:Y:S04]  /*cd20*/  @P0 LDG.E.128 R92, desc[UR6][R112.64] ;  /* 0x00000006705c0981 */ /* 0x000ee8000c1e1d00 */
[----:B--2---:R-:W-:-:S05]  /*cd30*/  @P3 IMAD.WIDE.U32 R108, R156, 0x10, R108 ;  /* 0x000000109c6c3825 */ /* 0x004fca00078e006c */
[----:B-----5:R1:W5:Y:S01]  /*cd40*/  @P3 LDG.E.128 R96, desc[UR6][R108.64] ;  /* 0x000000066c603981 */ /* 0x020362000c1e1d00 */
[----:B------:R-:W-:Y:S01]  /*cd50*/  @!P4 ISETP.NE.U32.AND P1, PT, R146, RZ, PT ;  /* 0x000000ff9200c20c */ /* 0x000fe20003f25070 */
[----:B------:R-:W-:Y:S01]  /*cd60*/  BSSY B1, `(.L_x_35773) ;  /* 0x0000059000017945 */ /* 0x000fe20003800000 */
[----:B0-----:R-:W-:Y:S02]  /*cd70*/  @!P4 IMAD.MOV.U32 R110, RZ, RZ, R115 ;  /* 0x000000ffff6ec224 */ /* 0x001fe400078e0073 */
[----:B------:R-:W-:-:S04]  /*cd80*/  @!P4 ISETP.NE.AND.EX P1, PT, R147, RZ, PT, P1 ;  /* 0x000000ff9300c20c */ /* 0x000fc80003f25310 */
[----:B---3--:R-:W-:Y:S01]  /*cd90*/  @!P4 FSEL R112, R92, RZ, P1 ;  /* 0x000000ff5c70c208 */ /* 0x008fe20000800000 */
        /* <DEDUP_REMOVED lines=13> */
.L_x_35776:
[----:B------:R-:W-:-:S07]  /*ce70*/  MOV R10, R6 ;  /* 0x00000006000a7202 */ /* 0x000fce0000000f00 */
.L_x_35777:
[----:B------:R-:W-:Y:S05]  /*ce80*/  BSYNC B2 ;  /* 0x0000000000027941 */ /* 0x000fea0003800000 */
.L_x_35775:
        /* <DEDUP_REMOVED lines=16> */
.L_x_35781:
[----:B------:R-:W-:Y:S05]  /*cf90*/  BSYNC B3 ;  /* 0x0000000000037941 */ /* 0x000fea0003800000 */
.L_x_35780:
        /* <DEDUP_REMOVED lines=43> */
.L_x_35779:
[----:B------:R-:W-:Y:S05]  /*d250*/  BSYNC B2 ;  /* 0x0000000000027941 */ /* 0x000fea0003800000 */
.L_x_35778:
        /* <DEDUP_REMOVED lines=9> */
.L_x_35774:
[----:B------:R-:W-:Y:S05]  /*d2f0*/  BSYNC B1 ;  /* 0x0000000000017941 */ /* 0x000fea0003800000 */
.L_x_35773:
        /* <DEDUP_REMOVED lines=18> */
.L_x_35785:
[----:B------:R-:W-:-:S07]  /*d420*/  MOV R11, R6 ;  /* 0x00000006000b7202 */ /* 0x000fce0000000f00 */
.L_x_35786:
[----:B------:R-:W-:Y:S05]  /*d430*/  BSYNC B2 ;  /* 0x0000000000027941 */ /* 0x000fea0003800000 */
.L_x_35784:
        /* <DEDUP_REMOVED lines=16> */
.L_x_35790:
[----:B------:R-:W-:Y:S05]  /*d540*/  BSYNC B3 ;  /* 0x0000000000037941 */ /* 0x000fea0003800000 */
.L_x_35789:
        /* <DEDUP_REMOVED lines=43> */
.L_x_35788:
[----:B------:R-:W-:Y:S05]  /*d800*/  BSYNC B2 ;  /* 0x0000000000027941 */ /* 0x000fea0003800000 */
.L_x_35787:
        /* <DEDUP_REMOVED lines=9> */
.L_x_35783:
[----:B------:R-:W-:Y:S05]  /*d8a0*/  BSYNC B1 ;  /* 0x0000000000017941 */ /* 0x000fea0003800000 */
.L_x_35782:
        /* <DEDUP_REMOVED lines=18> */
.L_x_35794:
[----:B------:R-:W-:-:S07]  /*d9d0*/  MOV R114, R6 ;  /* 0x0000000600727202 */ /* 0x000fce0000000f00 */
.L_x_35795:
[----:B------:R-:W-:Y:S05]  /*d9e0*/  BSYNC B2 ;  /* 0x0000000000027941 */ /* 0x000fea0003800000 */
.L_x_35793:
        /* <DEDUP_REMOVED lines=16> */
.L_x_35799:
[----:B------:R-:W-:Y:S05]  /*daf0*/  BSYNC B3 ;  /* 0x0000000000037941 */ /* 0x000fea0003800000 */
.L_x_35798:
        /* <DEDUP_REMOVED lines=42> */
[----:B------:R-:W-:-:S07]  /*dda0*/  MOV R7, R108 ;  /* 0x0000006c00077202 */ /* 0x000fce0000000f00 */
.L_x_35797:
[----:B------:R-:W-:Y:S05]  /*ddb0*/  BSYNC B2 ;  /* 0x0000000000027941 */ /* 0x000fea0003800000 */
.L_x_35796:
        /* <DEDUP_REMOVED lines=9> */
.L_x_35792:
[----:B------:R-:W-:Y:S05]  /*de50*/  BSYNC B1 ;  /* 0x0000000000017941 */ /* 0x000fea0003800000 */
.L_x_35791:
        /* <DEDUP_REMOVED lines=18> */
.L_x_35803:
[----:B------:R-:W-:-:S07]  /*df80*/  MOV R115, R6 ;  /* 0x0000000600737202 */ /* 0x000fce0000000f00 */
.L_x_35804:
[----:B------:R-:W-:Y:S05]  /*df90*/  BSYNC B2 ;  /* 0x0000000000027941 */ /* 0x000fea0003800000 */
.L_x_35802:
        /* <DEDUP_REMOVED lines=16> */
.L_x_35808:
[----:B------:R-:W-:Y:S05]  /*e0a0*/  BSYNC B3 ;  /* 0x0000000000037941 */ /* 0x000fea0003800000 */
.L_x_35807:
        /* <DEDUP_REMOVED lines=42> */
[----:B------:R-:W-:-:S07]  /*e350*/  MOV R7, R108 ;  /* 0x0000006c00077202 */ /* 0x000fce0000000f00 */
.L_x_35806:
[----:B------:R-:W-:Y:S05]  /*e360*/  BSYNC B2 ;  /* 0x0000000000027941 */ /* 0x000fea0003800000 */
.L_x_35805:
        /* <DEDUP_REMOVED lines=9> */
.L_x_35801:
[----:B------:R-:W-:Y:S05]  /*e400*/  BSYNC B1 ;  /* 0x0000000000017941 */ /* 0x000fea0003800000 */
.L_x_35800:
        /* <DEDUP_REMOVED lines=19> */
.L_x_35810:
[----:B------:R-:W-:Y:S05]  /*e540*/  BSYNC B1 ;  /* 0x0000000000017941 */ /* 0x000fea0003800000 */
.L_x_35809:
[----:B------:R-:W3:Y:S01]  /*e550*/  @P0 LDG.E.128 R92, desc[UR6][R154.64] ;  /* 0x000000069a5c0981 */ /* 0x000ee2000c1e1d00 */
[----:B------:R-:W-:Y:S02]  /*e560*/  IADD3 R150, R150, 0x120, RZ ;  /* 0x0000012096967810 */ /* 0x000fe40007ffe0ff */
[----:B------:R-:W-:-:S03]  /*e570*/  @!P4 ISETP.NE.U32.AND P1, PT, R146, RZ, PT ;  /* 0x000000ff9200c20c */ /* 0x000fc60003f25070 */
[----:B--2---:R-:W-:Y:S01]  /*e580*/  @P3 IMAD.WIDE.U32 R108, R150, 0x10, R108 ;  /* 0x00000010966c3825 */ /* 0x004fe200078e006c */
[----:B------:R-:W-:Y:S01]  /*e590*/  @!P4 ISETP.NE.AND.EX P1, PT, R147, RZ, PT, P1 ;  /* 0x000000ff9300c20c */ /* 0x000fe20003f25310 */
[----:B------:R-:W-:Y:S02]  /*e5a0*/  BSSY B1, `(.L_x_35811) ;  /* 0x0000059000017945 */ /* 0x000fe40003800000 */
[----:B0-----:R-:W-:Y:S01]  /*e5b0*/  @!P4 IMAD.MOV.U32 R110, RZ, RZ, R157 ;  /* 0x000000ffff6ec224 */ /* 0x001fe200078e009d */
[----:B-----5:R3:W5:Y:S02]  /*e5c0*/  @P3 LDG.E.128 R96, desc[UR6][R108.64] ;  /* 0x000000066c603981 */ /* 0x020764000c1e1d00 */
[----:B---3--:R-:W-:Y:S01]  /*e5d0*/  @!P4 FSEL R108, R92, RZ, P1 ;  /* 0x000000ff5c6cc208 */ /* 0x008fe20000800000 */
[----:B------:R-:W-:Y:S06]  /*e5e0*/  @!P4 BRA `(.L_x_35812) ;  /* 0x000000040050c947 */ /* 0x000fec0003800000 */
        /* <DEDUP_REMOVED lines=12> */
.L_x_35814:
[----:B------:R-:W-:-:S07]  /*e6b0*/  MOV R5, R6 ;  /* 0x0000000600057202 */ /* 0x000fce0000000f00 */
.L_x_35815:
[----:B------:R-:W-:Y:S05]  /*e6c0*/  BSYNC B2 ;  /* 0x0000000000027941 */ /* 0x000fea0003800000 */
.L_x_35813:
        /* <DEDUP_REMOVED lines=16> */
.L_x_35819:
[----:B------:R-:W-:Y:S05]  /*e7d0*/  BSYNC B3 ;  /* 0x0000000000037941 */ /* 0x000fea0003800000 */
.L_x_35818:
        /* <DEDUP_REMOVED lines=43> */
.L_x_35817:
[----:B------:R-:W-:Y:S05]  /*ea90*/  BSYNC B2 ;  /* 0x0000000000027941 */ /* 0x000fea0003800000 */
.L_x_35816:
        /* <DEDUP_REMOVED lines=9> */
.L_x_35812:
[----:B------:R-:W-:Y:S05]  /*eb30*/  BSYNC B1 ;  /* 0x0000000000017941 */ /* 0x000fea0003800000 */
.L_x_35811:
        /* <DEDUP_REMOVED lines=18> */
.L_x_35823:
[----:B------:R-:W-:-:S07]  /*ec60*/  MOV R5, R6 ;  /* 0x0000000600057202 */ /* 0x000fce0000000f00 */
.L_x_35824:
[----:B------:R-:W-:Y:S05]  /*ec70*/  BSYNC B2 ;  /* 0x0000000000027941 */ /* 0x000fea0003800000 */
.L_x_35822:
        /* <DEDUP_REMOVED lines=16> */
.L_x_35828:
[----:B------:R-:W-:Y:S05]  /*ed80*/  BSYNC B3 ;  /* 0x0000000000037941 */ /* 0x000fea0003800000 */
.L_x_35827:
        /* <DEDUP_REMOVED lines=43> */
.L_x_35826:
[----:B------:R-:W-:Y:S05]  /*f040*/  BSYNC B2 ;  /* 0x0000000000027941 */ /* 0x000fea0003800000 */
.L_x_35825:
        /* <DEDUP_REMOVED lines=9> */
.L_x_35821:
[----:B------:R-:W-:Y:S05]  /*f0e0*/  BSYNC B1 ;  /* 0x0000000000017941 */ /* 0x000fea0003800000 */
.L_x_35820:
        /* <DEDUP_REMOVED lines=18> */
.L_x_35832:
[----:B------:R-:W-:-:S07]  /*f210*/  MOV R5, R6 ;  /* 0x0000000600057202 */ /* 0x000fce0000000f00 */
.L_x_35833:
[----:B------:R-:W-:Y:S05]  /*f220*/  BSYNC B2 ;  /* 0x0000000000027941 */ /* 0x000fea0003800000 */
.L_x_35831:
        /* <DEDUP_REMOVED lines=16> */
.L_x_35837:
[----:B------:R-:W-:Y:S05]  /*f330*/  BSYNC B3 ;  /* 0x0000000000037941 */ /* 0x000fea0003800000 */
.L_x_35836:
        /* <DEDUP_REMOVED lines=43> */
.L_x_35835:
[----:B------:R-:W-:Y:S05]  /*f5f0*/  BSYNC B2 ;  /* 0x0000000000027941 */ /* 0x000fea0003800000 */
.L_x_35834:
        /* <DEDUP_REMOVED lines=9> */
.L_x_35830:
[----:B------:R-:W-:Y:S05]  /*f690*/  BSYNC B1 ;  /* 0x0000000000017941 */ /* 0x000fea0003800000 */
.L_x_35829:
        /* <DEDUP_REMOVED lines=18> */
.L_x_35841:
[----:B------:R-:W-:-:S07]  /*f7c0*/  MOV R111, R6 ;  /* 0x00000006006f7202 */ /* 0x000fce0000000f00 */
.L_x_35842:
[----:B------:R-:W-:Y:S05]  /*f7d0*/  BSYNC B2 ;  /* 0x0000000000027941 */ /* 0x000fea0003800000 */
.L_x_35840:
        /* <DEDUP_REMOVED lines=16> */
.L_x_35846:
[----:B------:R-:W-:Y:S05]  /*f8e0*/  BSYNC B3 ;  /* 0x0000000000037941 */ /* 0x000fea0003800000 */
.L_x_35845:
        /* <DEDUP_REMOVED lines=43> */
.L_x_35844:
[----:B------:R-:W-:Y:S05]  /*fba0*/  BSYNC B2 ;  /* 0x0000000000027941 */ /* 0x000fea0003800000 */
.L_x_35843:
        /* <DEDUP_REMOVED lines=9> */
.L_x_35839:
[----:B------:R-:W-:Y:S05]  /*fc40*/  BSYNC B1 ;  /* 0x0000000000017941 */ /* 0x000fea0003800000 */
.L_x_35838:
        /* <DEDUP_REMOVED lines=55> */
.L_x_35848:
[----:B------:R-:W-:Y:S05]  /*ffc0*/  BSYNC B1 ;  /* 0x0000000000017941 */ /* 0x000fea0003800000 */
.L_x_35847:
        /* <DEDUP_REMOVED lines=104> */
.L_x_35864:
[----:B01----:R-:W-:Y:S01]  /*10650*/  FADD.FTZ R150, R150, R157 ;  /* 0x0000009d96967221 */ /* 0x003fe20000010000 */
[----:B------:R-:W0:Y:S01]  /*10660*/  @!P0 LDC.64 R148, c[0x0][0x258] ;  /* 0x00009600ff948b82 */ /* 0x000e220000000a00 */
[----:B------:R-:W-:Y:S01]  /*10670*/  FMUL.FTZ R154, R153, R153 ;  /* 0x00000099999a7220 */ /* 0x000fe20000410000 */
[----:B------:R-:W-:Y:S01]  /*10680*/  BSSY B1, `(.L_x_35850) ;  /* 0x00000ab000017945 */ /* 0x000fe20003800000 */
[----:B------:R-:W-:-:S03]  /*10690*/  FFMA.FTZ R150, R150, R147, UR9 ;  /* 0x0000000996967e23 */ /* 0x000fc60008010093 */
        /* <DEDUP_REMOVED lines=22> */
[C---:B------:R-:W-:Y:S01]  /*10800*/  FMUL.FTZ R138, R150.reuse, R139 ;  /* 0x0000008b968a7220 */ /* 0x040fe20000410000 */
[----:B------:R-:W-:Y:S01]  /*10810*/  LEA.HI R152, R9, R152, RZ, 0x2 ;  /* 0x0000009809987211 */ /* 0x000fe200078f10ff */
[C---:B------:R-:W-:Y:S01]  /*10820*/  FMUL.FTZ R149, R150.reuse, R149 ;  /* 0x0000009596957220 */ /* 0x040fe20000410000 */
        /* <DEDUP_REMOVED lines=18> */
[----:B------:R0:W-:Y:S01]  /*10950*/  STG.E.128 desc[UR6][R148.64], R136 ;  /* 0x0000008894007986 */ /* 0x0001e2000c101d06 */
[C---:B------:R-:W-:Y:S01]  /*10960*/  FADD.FTZ R130, -R146.reuse, R130 ;  /* 0x0000008292827221 */ /* 0x040fe20000010100 */
[C---:B------:R-:W-:Y:S01]  /*10970*/  FADD.FTZ R100, -R146.reuse, R100 ;  /* 0x0000006492647221 */ /* 0x040fe20000010100 */
[C---:B------:R-:W-:Y:S01]  /*10980*/  FADD.FTZ R101, -R146.reuse, R101 ;  /* 0x0000006592657221 */ /* 0x040fe20000010100 */
[C---:B------:R-:W-:Y:S01]  /*10990*/  FADD.FTZ R102, -R146.reuse, R102 ;  /* 0x0000006692667221 */ /* 0x040fe20000010100 */
[C---:B------:R-:W-:Y:S01]  /*109a0*/  FADD.FTZ R103, -R146.reuse, R103 ;  /* 0x0000006792677221 */ /* 0x040fe20000010100 */
[----:B------:R-:W-:Y:S01]  /*109b0*/  FADD.FTZ R114, -R146, R114 ;  /* 0x0000007292727221 */ /* 0x000fe20000010100 */
[C---:B------:R-:W-:Y:S01]  /*109c0*/  IADD3 R115, R145.reuse, 0x20, RZ ;  /* 0x0000002091737810 */ /* 0x040fe20007ffe0ff */
[C---:B------:R-:W-:Y:S01]  /*109d0*/  FMUL.FTZ R133, R150.reuse, R133 ;  /* 0x0000008596857220 */ /* 0x040fe20000410000 */
[----:B------:R-:W-:Y:S01]  /*109e0*/  FMUL.FTZ R159, R150, R135 ;  /* 0x00000087969f7220 */ /* 0x000fe20000410000 */
        /* <DEDUP_REMOVED lines=8> */
[C---:B0-----:R-:W-:Y:S01]  /*10a70*/  FMUL.FTZ R136, R150.reuse, R132 ;  /* 0x0000008496887220 */ /* 0x041fe20000410000 */
[C---:B------:R-:W-:Y:S01]  /*10a80*/  FMUL.FTZ R149, R150.reuse, R134 ;  /* 0x0000008696957220 */ /* 0x040fe20000410000 */
[C---:B------:R-:W-:Y:S01]  /*10a90*/  FMUL.FTZ R132, R150.reuse, R128 ;  /* 0x0000008096847220 */ /* 0x040fe20000410000 */
[----:B------:R-:W-:Y:S01]  /*10aa0*/  FMUL.FTZ R134, R150, R129 ;  /* 0x0000008196867220 */ /* 0x000fe20000410000 */
[----:B------:R-:W-:Y:S01]  /*10ab0*/  FADD.FTZ R109, -R146, R109 ;  /* 0x0000006d926d7221 */ /* 0x000fe20000010100 */
[C---:B------:R-:W-:Y:S01]  /*10ac0*/  FMUL.FTZ R138, R150.reuse, R130 ;  /* 0x00000082968a7220 */ /* 0x040fe20000410000 */
[C---:B------:R-:W-:Y:S01]  /*10ad0*/  FMUL.FTZ R129, R150.reuse, R100 ;  /* 0x0000006496817220 */ /* 0x040fe20000410000 */
[C---:B------:R-:W-:Y:S01]  /*10ae0*/  FMUL.FTZ R131, R150.reuse, R101 ;  /* 0x0000006596837220 */ /* 0x040fe20000410000 */
[C---:B------:R-:W-:Y:S01]  /*10af0*/  FMUL.FTZ R148, R150.reuse, R102 ;  /* 0x0000006696947220 */ /* 0x040fe20000410000 */
[C---:B------:R-:W-:Y:S01]  /*10b00*/  FMUL.FTZ R156, R150.reuse, R103 ;  /* 0x00000067969c7220 */ /* 0x040fe20000410000 */
[----:B------:R-:W-:Y:S01]  /*10b10*/  FMUL.FTZ R151, R150, R114 ;  /* 0x0000007296977220 */ /* 0x000fe20000410000 */
[----:B------:R-:W-:-:S02]  /*10b20*/  VIADD R113, R145, 0x40 ;  /* 0x0000004091717836 */ /* 0x000fc40000000000 */
        /* <DEDUP_REMOVED lines=31> */
[----:B------:R-:W-:Y:S01]  /*10d20*/  IADD3 R109, R145, 0x60, RZ ;  /* 0x00000060916d7810 */ /* 0x000fe20007ffe0ff */
[----:B------:R0:W-:Y:S01]  /*10d30*/  STG.E.128 desc[UR6][R114.64], R100 ;  /* 0x0000006472007986 */ /* 0x0001e2000c101d06 */
        /* <DEDUP_REMOVED lines=12> */
[C---:B------:R-:W-:Y:S01]  /*10e00*/  IADD3 R149, R145.reuse, 0xa0, RZ ;  /* 0x000000a091957810 */ /* 0x040fe20007ffe0ff */
[C---:B------:R-:W-:Y:S01]  /*10e10*/  FMUL.FTZ R124, R150.reuse, R124 ;  /* 0x0000007c967c7220 */ /* 0x040fe20000410000 */
[C---:B------:R-:W-:Y:S01]  /*10e20*/  FMUL.FTZ R125, R150.reuse, R125 ;  /* 0x0000007d967d7220 */ /* 0x040fe20000410000 */
[C---:B------:R-:W-:Y:S01]  /*10e30*/  FMUL.FTZ R120, R150.reuse, R120 ;  /* 0x0000007896787220 */ /* 0x040fe20000410000 */
[----:B------:R-:W-:Y:S01]  /*10e40*/  FMUL.FTZ R154, R150, R123 ;  /* 0x0000007b969a7220 */ /* 0x000fe20000410000 */
[----:B0-----:R-:W-:-:S02]  /*10e50*/  VIADD R101, R145, 0x80 ;  /* 0x0000008091657836 */ /* 0x001fc40000000000 */
[----:B------:R-:W-:Y:S01]  /*10e60*/  FFMA.FTZ R115, R67, R157, R27 ;  /* 0x0000009d43737223 */ /* 0x000fe2000001001b */
[----:B------:R-:W-:Y:S01]  /*10e70*/  FFMA.FTZ R114, R66, R137, R26 ;  /* 0x0000008942727223 */ /* 0x000fe2000001001a */
[----:B------:R-:W-:-:S04]  /*10e80*/  IMAD.WIDE.U32 R102, R109, 0x10, R160 ;  /* 0x000000106d667825 */ /* 0x000fc800078e00a0 */
[----:B-1----:R-:W-:Y:S01]  /*10e90*/  FFMA.FTZ R113, R65, R130, R25 ;  /* 0x0000008241717223 */ /* 0x002fe20000010019 */
[----:B------:R-:W-:Y:S01]  /*10ea0*/  FFMA.FTZ R112, R64, R128, R24 ;  /* 0x0000008040707223 */ /* 0x000fe20000010018 */
[----:B------:R-:W-:Y:S01]  /*10eb0*/  IADD3 R131, R145, 0xe0, RZ ;  /* 0x000000e091837810 */ /* 0x000fe20007ffe0ff */
[----:B------:R-:W-:-:S04]  /*10ec0*/  IMAD.WIDE.U32 R100, R101, 0x10, R160 ;  /* 0x0000001065647825 */ /* 0x000fc800078e00a0 */
[C---:B------:R-:W-:Y:S01]  /*10ed0*/  FMUL.FTZ R123, R150.reuse, R108 ;  /* 0x0000006c967b7220 */ /* 0x040fe20000410000 */
[C---:B------:R-:W-:Y:S01]  /*10ee0*/  FMUL.FTZ R133, R150.reuse, R110 ;  /* 0x0000006e96857220 */ /* 0x040fe20000410000 */
[----:B------:R0:W-:Y:S01]  /*10ef0*/  STG.E.128 desc[UR6][R102.64], R112 ;  /* 0x0000007066007986 */ /* 0x0001e2000c101d06 */
[C---:B------:R-:W-:Y:S02]  /*10f00*/  VIADD R137, R145.reuse, 0xc0 ;  /* 0x000000c091897836 */ /* 0x040fe40000000000 */
[----:B------:R-:W-:Y:S01]  /*10f10*/  FMUL.FTZ R150, R150, R111 ;  /* 0x0000006f96967220 */ /* 0x000fe20000410000 */
[C---:B------:R-:W-:Y:S01]  /*10f20*/  VIADD R129, R145.reuse, 0x100 ;  /* 0x0000010091817836 */ /* 0x040fe20000000000 */
[----:B------:R-:W-:Y:S01]  /*10f30*/  IADD3 R145, R145, 0x120, RZ ;  /* 0x0000012091917810 */ /* 0x000fe20007ffe0ff */
[----:B------:R1:W-:Y:S01]  /*10f40*/  STG.E.128 desc[UR6][R100.64], R116 ;  /* 0x0000007464007986 */ /* 0x0003e2000c101d06 */
        /* <DEDUP_REMOVED lines=11> */
[----:B0-----:R-:W-:Y:S01]  /*11000*/  FFMA.FTZ R103, R75, R155, R35 ;  /* 0x0000009b4b677223 */ /* 0x001fe20000010023 */
[----:B------:R-:W-:Y:S01]  /*11010*/  FFMA.FTZ R102, R74, R147, R34 ;  /* 0x000000934a667223 */ /* 0x000fe20000010022 */
[----:B------:R-:W-:-:S04]  /*11020*/  IMAD.WIDE.U32 R128, R129, 0x10, R160 ;  /* 0x0000001081807825 */ /* 0x000fc800078e00a0 */
[----:B------:R-:W-:Y:S01]  /*11030*/  FFMA.FTZ R115, R87, R153, R47 ;  /* 0x0000009957737223 */ /* 0x000fe2000001002f */
[----:B------:R-:W-:Y:S01]  /*11040*/  FFMA.FTZ R114, R86, R151, R46 ;  /* 0x0000009756727223 */ /* 0x000fe2000001002e */
[----:B-1----:R-:W-:Y:S01]  /*11050*/  FFMA.FTZ R101, R73, R125, R33 ;  /* 0x0000007d49657223 */ /* 0x002fe20000010021 */
        /* <DEDUP_REMOVED lines=13> */
.L_x_35851:
[----:B------:R-:W-:Y:S05]  /*11130*/  BSYNC B1 ;  /* 0x0000000000017941 */ /* 0x000fea0003800000 */
.L_x_35850:
[----:B0-----:R-:W0:Y:S02]  /*11140*/  LDC.64 R100, c[0x0][0x210] ;  /* 0x00008400ff647b82 */ /* 0x001e240000000a00 */
[----:B0-----:R-:W-:-:S05]  /*11150*/  IMAD R144, R100, 0x4, R144 ;  /* 0x0000000464907824 */ /* 0x001fca00078e0290 */
[----:B------:R-:W-:-:S13]  /*11160*/  ISETP.GE.AND P0, PT, R144, R101, PT ;  /* 0x000000659000720c */ /* 0x000fda0003f06270 */
[----:B------:R-:W-:Y:S05]  /*11170*/  @!P0 BRA `(.L_x_35852) ;  /* 0xfffffef400f88947 */ /* 0x000fea000383ffff */
[----:B------:R-:W-:Y:S05]  /*11180*/  BSYNC B0 ;  /* 0x0000000000007941 */ /* 0x000fea0003800000 */
.L_x_35468:
[----:B------:R-:W-:Y:S05]  /*11190*/  EXIT ;  /* 0x000000000000794d */ /* 0x000fea0003800000 */
.L_x_35849:
[----:B------:R-:W-:Y:S01]  /*111a0*/  HFMA2.MMA R161, -RZ, RZ, 0, 1.847743988037109375e-06 ;  /* 0x0000001fffa17435 */ /* 0x000fe200000001ff */
[----:B------:R-:W-:Y:S01]  /*111b0*/  BSSY B1, `(.L_x_35853) ;  /* 0x0000007000017945 */ /* 0x000fe20003800000 */
[----:B------:R-:W-:Y:S01]  /*111c0*/  MOV R159, R148 ;  /* 0x00000094009f7202 */ /* 0x000fe20000000f00 */
[----:B------:R-:W-:Y:S02]  /*111d0*/  IMAD.MOV.U32 R158, RZ, RZ, 0x1 ;  /* 0x00000001ff9e7424 */ /* 0x000fe400078e00ff */
[----:B------:R-:W-:-:S07]  /*111e0*/  IMAD.MOV.U32 R156, RZ, RZ, -0x1 ;  /* 0xffffffffff9c7424 */ /* 0x000fce00078e00ff */
[----:B0----5:R-:W-:Y:S05]  /*111f0*/  WARPSYNC.COLLECTIVE R156, `(.L_x_35854) ;  /* 0x000000009c087348 */ /* 0x021fea0003c00000 */
[----:B------:R1:W2:Y:S02]  /*11200*/  SHFL.BFLY P1, R157, R159, R158, R161 ;  /* 0x0c00009e9f9d7389 */ /* 0x0002a400000200a1 */
[----:B012--5:R-:W-:Y:S01]  /*11210*/  ENDCOLLECTIVE ;  /* 0x000000000000791b */ /* 0x027fe20003800000 */
.L_x_35854:
[----:B------:R-:W-:Y:S05]  /*11220*/  BSYNC B1 ;  /* 0x0000000000017941 */ /* 0x000fea0003800000 */
.L_x_35853:
        /* <DEDUP_REMOVED lines=9> */
.L_x_35855:
[----:B------:R-:W-:Y:S02]  /*112c0*/  IMAD.MOV.U32 R158, RZ, RZ, 0x4 ;  /* 0x00000004ff9e7424 */ /* 0x000fe400078e00ff */
[----:B------:R-:W-:-:S04]  /*112d0*/  IMAD.MOV.U32 R146, RZ, RZ, R157 ;  /* 0x000000ffff927224 */ /* 0x000fc800078e009d */
[----:B------:R-:W-:-:S05]  /*112e0*/  FADD.FTZ R150, R149, R146 ;  /* 0x0000009295967221 */ /* 0x000fca0000010000 */
[----:B------:R-:W-:-:S07]  /*112f0*/  MOV R159, R150 ;  /* 0x00000096009f7202 */ /* 0x000fce0000000f00 */
[----:B------:R-:W-:Y:S05]  /*11300*/  WARPSYNC.COLLECTIVE R156, `(.L_x_35856) ;  /* 0x000000009c087348 */ /* 0x000fea0003c00000 */
[----:B------:R0:W1:Y:S02]  /*11310*/  SHFL.BFLY P1, R157, R159, R158, R161 ;  /* 0x0c00009e9f9d7389 */ /* 0x00006400000200a1 */
[----:B01----:R-:W-:Y:S01]  /*11320*/  ENDCOLLECTIVE ;  /* 0x000000000000791b */ /* 0x003fe20003800000 */
.L_x_35856:
[----:B------:R-:W-:Y:S01]  /*11330*/  HFMA2.MMA R158, -RZ, RZ, 0, 4.76837158203125e-07 ;  /* 0x00000008ff9e7435 */ /* 0x000fe200000001ff */
[----:B------:R-:W-:-:S05]  /*11340*/  MOV R147, R157 ;  /* 0x0000009d00937202 */ /* 0x000fca0000000f00 */
[----:B------:R-:W-:-:S04]  /*11350*/  FADD.FTZ R154, R150, R147 ;  /* 0x00000093969a7221 */ /* 0x000fc80000010000 */
[----:B------:R-:W-:-:S07]  /*11360*/  IMAD.MOV.U32 R159, RZ, RZ, R154 ;  /* 0x000000ffff9f7224 */ /* 0x000fce00078e009a */
[----:B------:R-:W-:Y:S05]  /*11370*/  WARPSYNC.COLLECTIVE R156, `(.L_x_35857) ;  /* 0x000000009c087348 */ /* 0x000fea0003c00000 */
[----:B------:R0:W1:Y:S02]  /*11380*/  SHFL.BFLY P1, R157, R159, R158, R161 ;  /* 0x0c00009e9f9d7389 */ /* 0x00006400000200a1 */
[----:B01----:R-:W-:Y:S01]  /*11390*/  ENDCOLLECTIVE ;  /* 0x000000000000791b */ /* 0x003fe20003800000 */
.L_x_35857:
        /* <DEDUP_REMOVED lines=8> */
.L_x_35858:
        /* <DEDUP_REMOVED lines=88> */
.L_x_35859:
[----:B------:R-:W-:Y:S02]  /*119a0*/  IMAD.MOV.U32 R158, RZ, RZ, 0x2 ;  /* 0x00000002ff9e7424 */ /* 0x000fe400078e00ff */
[----:B------:R-:W-:-:S04]  /*119b0*/  IMAD.MOV.U32 R149, RZ, RZ, R157 ;  /* 0x000000ffff957224 */ /* 0x000fc800078e009d */
[----:B------:R-:W-:-:S05]  /*119c0*/  FADD.FTZ R149, R146, R149 ;  /* 0x0000009592957221 */ /* 0x000fca0000010000 */
[----:B------:R-:W-:-:S07]  /*119d0*/  MOV R159, R149 ;  /* 0x00000095009f7202 */ /* 0x000fce0000000f00 */
[----:B------:R-:W-:Y:S05]  /*119e0*/  WARPSYNC.COLLECTIVE R156, `(.L_x_35860) ;  /* 0x000000009c087348 */ /* 0x000fea0003c00000 */
[----:B------:R0:W1:Y:S02]  /*119f0*/  SHFL.BFLY P1, R157, R159, R158, R161 ;  /* 0x0c00009e9f9d7389 */ /* 0x00006400000200a1 */
[----:B01----:R-:W-:Y:S01]  /*11a00*/  ENDCOLLECTIVE ;  /* 0x000000000000791b */ /* 0x003fe20003800000 */
.L_x_35860:
[----:B------:R-:W-:Y:S01]  /*11a10*/  HFMA2.MMA R158, -RZ, RZ, 0, 2.384185791015625e-07 ;  /* 0x00000004ff9e7435 */ /* 0x000fe200000001ff */
[----:B------:R-:W-:-:S05]  /*11a20*/  MOV R148, R157 ;  /* 0x0000009d00947202 */ /* 0x000fca0000000f00 */
[----:B------:R-:W-:-:S04]  /*11a30*/  FADD.FTZ R148, R149, R148 ;  /* 0x0000009495947221 */ /* 0x000fc80000010000 */
[----:B------:R-:W-:-:S07]  /*11a40*/  IMAD.MOV.U32 R159, RZ, RZ, R148 ;  /* 0x000000ffff9f7224 */ /* 0x000fce00078e0094 */
[----:B------:R-:W-:Y:S05]  /*11a50*/  WARPSYNC.COLLECTIVE R156, `(.L_x_35861) ;  /* 0x000000009c087348 */ /* 0x000fea0003c00000 */
[----:B------:R0:W1:Y:S02]  /*11a60*/  SHFL.BFLY P1, R157, R159, R158, R161 ;  /* 0x0c00009e9f9d7389 */ /* 0x00006400000200a1 */
[----:B01----:R-:W-:Y:S01]  /*11a70*/  ENDCOLLECTIVE ;  /* 0x000000000000791b */ /* 0x003fe20003800000 */
.L_x_35861:
[----:B------:R-:W-:Y:S02]  /*11a80*/  IMAD.MOV.U32 R158, RZ, RZ, 0x8 ;  /* 0x00000008ff9e7424 */ /* 0x000fe400078e00ff */
[----:B------:R-:W-:-:S04]  /*11a90*/  IMAD.MOV.U32 R155, RZ, RZ, R157 ;  /* 0x000000ffff9b7224 */ /* 0x000fc800078e009d */
[----:B------:R-:W-:-:S05]  /*11aa0*/  FADD.FTZ R155, R148, R155 ;  /* 0x0000009b949b7221 */ /* 0x000fca0000010000 */
[----:B------:R-:W-:-:S07]  /*11ab0*/  MOV R159, R155 ;  /* 0x0000009b009f7202 */ /* 0x000fce0000000f00 */
[----:B------:R-:W-:Y:S05]  /*11ac0*/  WARPSYNC.COLLECTIVE R156, `(.L_x_35862) ;  /* 0x000000009c087348 */ /* 0x000fea0003c00000 */
[----:B------:R0:W1:Y:S02]  /*11ad0*/  SHFL.BFLY P1, R157, R159, R158, R161 ;  /* 0x0c00009e9f9d7389 */ /* 0x00006400000200a1 */
[----:B01----:R-:W-:Y:S01]  /*11ae0*/  ENDCOLLECTIVE ;  /* 0x000000000000791b */ /* 0x003fe20003800000 */
.L_x_35862:
[----:B------:R-:W-:Y:S01]  /*11af0*/  HFMA2.MMA R158, -RZ, RZ, 0, 9.5367431640625e-07 ;  /* 0x00000010ff9e7435 */ /* 0x000fe200000001ff */
[----:B------:R-:W-:-:S05]  /*11b00*/  MOV R150, R157 ;  /* 0x0000009d00967202 */ /* 0x000fca0000000f00 */
[----:B------:R-:W-:-:S04]  /*11b10*/  FADD.FTZ R150, R155, R150 ;  /* 0x000000969b967221 */ /* 0x000fc80000010000 */
[----:B------:R-:W-:-:S07]  /*11b20*/  IMAD.MOV.U32 R159, RZ, RZ, R150 ;  /* 0x000000ffff9f7224 */ /* 0x000fce00078e0096 */
[----:B------:R-:W-:Y:S05]  /*11b30*/  WARPSYNC.COLLECTIVE R156, `(.L_x_35863) ;  /* 0x000000009c087348 */ /* 0x000fea0003c00000 */
[----:B------:R0:W1:Y:S02]  /*11b40*/  SHFL.BFLY P1, R157, R159, R158, R161 ;  /* 0x0c00009e9f9d7389 */ /* 0x00006400000200a1 */
[----:B01----:R-:W-:Y:S01]  /*11b50*/  ENDCOLLECTIVE ;  /* 0x000000000000791b */ /* 0x003fe20003800000 */
.L_x_35863:
[----:B------:R-:W-:Y:S05]  /*11b60*/  BRA `(.L_x_35864) ;  /* 0xffffffe800b87947 */ /* 0x000fea000383ffff */
.L_x_35865:
        /* <DEDUP_REMOVED lines=9> */
.L_x_37521:


//--------------------- .text._ZN10layer_norm13ln_fwd_kernelINS_13Kernel_traitsIfffffjLj1280ELj1ELj4ELj1ELj16ENS_18Kernel_traits_baseILj1280EfffffjLj128EEEEELb1ELb1ELb0ELb0EEEvNS_9FwdParamsE --------------------------
	.section	.text._ZN10layer_norm13ln_fwd_kernelINS_13Kernel_traitsIfffffjLj1280ELj1ELj4ELj1ELj16ENS_18Kernel_traits_baseILj1280EfffffjLj128EEEEELb1ELb1ELb0ELb0EEEvNS_9FwdParamsE,"ax",@progbits
	.align	128
        .global         _ZN10layer_norm13ln_fwd_kernelINS_13Kernel_traitsIfffffjLj1280ELj1ELj4ELj1ELj16ENS_18Kernel_traits_baseILj1280EfffffjLj128EEEEELb1ELb1ELb0ELb0EEEvNS_9FwdParamsE
        .type           _ZN10layer_norm13ln_fwd_kernelINS_13Kernel_traitsIfffffjLj1280ELj1ELj4ELj1ELj16ENS_18Kernel_traits_baseILj1280EfffffjLj128EEEEELb1ELb1ELb0ELb0EEEvNS_9FwdParamsE,@function
        .size           _ZN10layer_norm13ln_fwd_kernelINS_13Kernel_traitsIfffffjLj1280ELj1ELj4ELj1ELj16ENS_18Kernel_traits_baseILj1280EfffffjLj128EEEEELb1ELb1ELb0ELb0EEEvNS_9FwdParamsE,(.L_x_37522 - _ZN10layer_norm13ln_fwd_kernelINS_13Kernel_traitsIfffffjLj1280ELj1ELj4ELj1ELj16ENS_18Kernel_traits_baseILj1280EfffffjLj128EEEEELb1ELb1ELb0ELb0EEEvNS_9FwdParamsE)
        .other          _ZN10layer_norm13ln_fwd_kernelINS_13Kernel_traitsIfffffjLj1280ELj1ELj4ELj1ELj16ENS_18Kernel_traits_baseILj1280EfffffjLj128EEEEELb1ELb1ELb0ELb0EEEvNS_9FwdParamsE,@"STO_CUDA_ENTRY STV_DEFAULT"
_ZN10layer_norm13ln_fwd_kernelINS_13Kernel_traitsIfffffjLj1280ELj1ELj4ELj1ELj16ENS_18Kernel_traits_baseILj1280EfffffjLj128EEEEELb1ELb1ELb0ELb0EEEvNS_9FwdParamsE:
.text._ZN10layer_norm13ln_fwd_kernelINS_13Kernel_traitsIfffffjLj1280ELj1ELj4ELj1ELj16ENS_18Kernel_traits_baseILj1280EfffffjLj128EEEEELb1ELb1ELb0ELb0EEEvNS_9FwdParamsE:
        /* <DEDUP_REMOVED lines=20> */
[----:B------:R-:W-:Y:S01]  /*0140*/  BSSY B0, `(.L_x_35866) ;  /* 0x0000050000007945 */ /* 0x000fe20003800000 */
[----:B---3--:R-:W-:Y:S02]  /*0150*/  @P0 IADD3 R0, P1, R2, R5, RZ ;  /* 0x0000000502000210 */ /* 0x008fe40007f3e0ff */
[----:B------:R-:W-:-:S04]  /*0160*/  IMAD.WIDE.U32 R4, R196, -0x326172a9, RZ ;  /* 0xcd9e8d57c4047825 */ /* 0x000fc800078e00ff */
[----:B------:R-:W-:Y:S01]  /*0170*/  @P0 IMAD.X R193, RZ, RZ, R3, P1 ;  /* 0x000000ffffc10224 */ /* 0x000fe200008e0603 */
[----:B----4-:R-:W-:Y:S01]  /*0180*/  IADD3 R21, R201, -0x4498517b, RZ ;  /* 0xbb67ae85c9157810 */ /* 0x010fe20007ffe0ff */
        /* <DEDUP_REMOVED lines=22> */
[----:B0-----:R-:W-:-:S03]  /*02f0*/  SHF.R.S32.HI R3, RZ, 0x1f, R12 ;  /* 0x0000001fff037819 */ /* 0x001fc6000001140c */
[----:B------:R-:W-:Y:S01]  /*0300*/  IMAD.WIDE.U32 R8, R8, -0x326172a9, RZ ;  /* 0xcd9e8d5708087825 */ /* 0x000fe200078e00ff */
[----:B------:R-:W-:Y:S02]  /*0310*/  LOP3.LUT R10, R7, R2, R17, 0x96, !PT ;  /* 0x00000002070a7212 */ /* 0x000fe400078e9611 */
[----:B------:R-:W-:Y:S02]  /*0320*/  LOP3.LUT R2, R197, 0x1f, RZ, 0xc0, !PT ;  /* 0x0000001fc5027812 */ /* 0x000fe400078ec0ff */
[----:B------:R-:W-:Y:S01]  /*0330*/  LEA.HI R3, R3, R12, RZ, 0x2 ;  /* 0x0000000c03037211 */ /* 0x000fe200078f10ff */
[----:B------:R-:W-:Y:S01]  /*0340*/  IMAD.WIDE.U32 R10, R10, -0x326172a9, RZ ;  /* 0xcd9e8d570a0a7825 */ /* 0x000fe200078e00ff */
[----:B------:R-:W-:Y:S02]  /*0350*/  LOP3.LUT R22, R2, 0x1f, RZ, 0x3c, !PT ;  /* 0x0000001f02167812 */ /* 0x000fe400078e3cff */
[----:B------:R-:W-:Y:S02]  /*0360*/  LOP3.LUT R4, R9, R4, R16, 0x96, !PT ;  /* 0x0000000409047212 */ /* 0x000fe400078e9610 */
[----:B------:R-:W-:-:S02]  /*0370*/  LOP3.LUT R7, R11, R8, R15, 0x96, !PT ;  /* 0x000000080b077212 */ /* 0x000fc400078e960f */
[----:B------:R-:W-:Y:S01]  /*0380*/  LEA.HI.SX32 R11, R3, R22, 0x1e ;  /* 0x00000016030b7211 */ /* 0x000fe200078ff2ff */
[----:B------:R-:W-:Y:S01]  /*0390*/  IMAD.WIDE.U32 R4, R4, -0x2daee0ad, RZ ;  /* 0xd2511f5304047825 */ /* 0x000fe200078e00ff */
[----:B------:R-:W-:Y:S02]  /*03a0*/  IADD3 R12, R200, 0x1715609d, RZ ;  /* 0x1715609dc80c7810 */ /* 0x000fe40007ffe0ff */
[C---:B------:R-:W-:Y:S02]  /*03b0*/  ISETP.GE.U32.AND P6, PT, R11.reuse, 0x40, PT ;  /* 0x000000400b00780c */ /* 0x040fe40003fc6070 */
[C---:B------:R-:W-:Y:S02]  /*03c0*/  ISETP.GE.U32.AND P5, PT, R11.reuse, 0x60, PT ;  /* 0x000000600b00780c */ /* 0x040fe40003fa6070 */
[----:B------:R-:W-:Y:S02]  /*03d0*/  ISETP.GE.U32.AND P4, PT, R11, 0x80, PT ;  /* 0x000000800b00780c */ /* 0x000fe40003f86070 */
[----:B------:R-:W-:Y:S01]  /*03e0*/  LOP3.LUT R8, R5, R6, R14, 0x96, !PT ;  /* 0x0000000605087212 */ /* 0x000fe200078e960e */
[----:B------:R-:W-:Y:S01]  /*03f0*/  IMAD.WIDE.U32 R6, R7, -0x2daee0ad, RZ ;  /* 0xd2511f5307067825 */ /* 0x000fe200078e00ff */
[----:B------:R-:W-:-:S02]  /*0400*/  LOP3.LUT P0, RZ, R11, 0xffffffe0, RZ, 0xc0, !PT ;  /* 0xffffffe00bff7812 */ /* 0x000fc4000780c0ff */
[----:B------:R-:W-:Y:S01]  /*0410*/  ISETP.GE.U32.AND P3, PT, R11, 0xa0, PT ;  /* 0x000000a00b00780c */ /* 0x000fe20003f66070 */
[----:B------:R-:W-:Y:S01]  /*0420*/  IMAD.WIDE.U32 R8, R8, -0x326172a9, RZ ;  /* 0xcd9e8d5708087825 */ /* 0x000fe200078e00ff */
[----:B------:R-:W-:Y:S02]  /*0430*/  LOP3.LUT R22, R7, R4, R13, 0x96, !PT ;  /* 0x0000000407167212 */ /* 0x000fe400078e960d */
[----:B------:R-:W-:Y:S02]  /*0440*/  @P6 LOP3.LUT R198, R198, 0x4000, RZ, 0xfc, !PT ;  /* 0x00004000c6c66812 */ /* 0x000fe400078efcff */
[----:B------:R-:W-:Y:S01]  /*0450*/  LOP3.LUT R4, R9, R10, R12, 0x96, !PT ;  /* 0x0000000a09047212 */ /* 0x000fe200078e960c */
[----:B------:R-:W-:Y:S01]  /*0460*/  VIADD R10, R200, 0xb54cda56 ;  /* 0xb54cda56c80a7836 */ /* 0x000fe20000000000 */
[----:B------:R-:W-:Y:S01]  /*0470*/  LOP3.LUT R198, R198, 0xffffdfff, RZ, 0xc0, !PT ;  /* 0xffffdfffc6c67812 */ /* 0x000fe200078ec0ff */
[----:B------:R-:W-:-:S03]  /*0480*/  IMAD.WIDE.U32 R22, R22, -0x326172a9, RZ ;  /* 0xcd9e8d5716167825 */ /* 0x000fc600078e00ff */
[----:B------:R-:W-:Y:S01]  /*0490*/  @P5 LOP3.LUT R198, R198, 0x2000, RZ, 0xfc, !PT ;  /* 0x00002000c6c65812 */ /* 0x000fe200078efcff */
[----:B------:R-:W-:Y:S01]  /*04a0*/  IMAD.WIDE.U32 R4, R4, -0x2daee0ad, RZ ;  /* 0xd2511f5304047825 */ /* 0x000fe200078e00ff */
[----:B------:R-:W-:Y:S02]  /*04b0*/  LOP3.LUT R96, R23, R8, R10, 0x96, !PT ;  /* 0x0000000817607212 */ /* 0x000fe400078e960a */
[----:B------:R-:W-:Y:S01]  /*04c0*/  LOP3.LUT R198, R198, 0xffffefff, RZ, 0xc0, !PT ;  /* 0xffffefffc6c67812 */ /* 0x000fe200078ec0ff */
[C---:B------:R-:W-:Y:S01]  /*04d0*/  VIADD R9, R201.reuse, 0x646e171e ;  /* 0x646e171ec9097836 */ /* 0x040fe20000000000 */
[----:B------:R-:W-:Y:S02]  /*04e0*/  IADD3 R8, R201, 0x1fd5c5a3, RZ ;  /* 0x1fd5c5a3c9087810 */ /* 0x000fe40007ffe0ff */
[----:B------:R-:W-:Y:S02]  /*04f0*/  @P4 LOP3.LUT R198, R198, 0x1000, RZ, 0xfc, !PT ;  /* 0x00001000c6c64812 */ /* 0x000fe400078efcff */
[----:B------:R-:W-:-:S02]  /*0500*/  LOP3.LUT R98, R5, R6, R9, 0x96, !PT ;  /* 0x0000000605627212 */ /* 0x000fc400078e9609 */
        /* <DEDUP_REMOVED lines=19> */
.L_x_35867:
[----:B------:R-:W-:Y:S05]  /*0640*/  BSYNC B0 ;  /* 0x0000000000007941 */ /* 0x000fea0003800000 */
.L_x_35866:
        /* <DEDUP_REMOVED lines=17> */
[----:B------:R-:W-:-:S07]  /*0760*/  VIADD R2, R2, 0x20 ;  /* 0x0000002002027836 */ /* 0x000fce0000000000 */
.L_x_35869:
[----:B------:R-:W-:Y:S05]  /*0770*/  BSYNC B0 ;  /* 0x0000000000007941 */ /* 0x000fea0003800000 */
.L_x_35868:
[----:B------:R-:W-:Y:S04]  /*0780*/  BSSY B0, `(.L_x_35870) ;  /* 0x0000012000007945 */ /* 0x000fe80003800000 */
[----:B------:R-:W-:Y:S05]  /*0790*/  @!P5 BRA `(.L_x_35871) ;  /* 0x000000000040d947 */ /* 0x000fea0003800000 */
[----:B------:R-:W-:Y:S01]  /*07a0*/  ULDC.64 UR6, c[0x0][0x2c8] ;  /* 0x0000b20000067ab9 */ /* 0x000fe20000000a00 */
[----:B------:R-:W1:Y:S01]  /*07b0*/  LDC.64 R48, c[0x0][0x260] ;  /* 0x00009800ff307b82 */ /* 0x000e620000000a00 */
[----:B------:R-:W-:Y:S01]  /*07c0*/  ISETP.NE.U32.AND P1, PT, RZ, UR6, PT ;  /* 0x00000006ff007c0c */ /* 0x000fe2000bf25070 */
[----:B------:R-:W-:Y:S01]  /*07d0*/  ULDC.64 UR8, c[0x0][0x278] ;  /* 0x00009e0000087ab9 */ /* 0x000fe20000000a00 */
[----:B------:R-:W-:Y:S02]  /*07e0*/  CS2R R50, SRZ ;  /* 0x0000000000327805 */ /* 0x000fe4000001ff00 */
[----:B------:R-:W-:-:S13]  /*07f0*/  ISETP.NE.AND.EX P1, PT, RZ, UR7, PT, P1 ;  /* 0x00000007ff007c0c */ /* 0x000fda000bf25310 */
[----:B0-----:R-:W-:-:S04]  /*0800*/  @P1 LEA R6, P2, R2, UR6, 0x4 ;  /* 0x0000000602061c11 */ /* 0x001fc8000f8420ff */
        /* <DEDUP_REMOVED lines=8> */
[----:B------:R-:W-:-:S07]  /*0890*/  VIADD R2, R2, 0x20 ;  /* 0x0000002002027836 */ /* 0x000fce0000000000 */
.L_x_35871:
[----:B------:R-:W-:Y:S05]  /*08a0*/  BSYNC B0 ;  /* 0x0000000000007941 */ /* 0x000fea0003800000 */
.L_x_35870:
[----:B------:R-:W-:Y:S04]  /*08b0*/  BSSY B0, `(.L_x_35872) ;  /* 0x0000012000007945 */ /* 0x000fe80003800000 */
[----:B------:R-:W-:Y:S05]  /*08c0*/  @!P4 BRA `(.L_x_35873) ;  /* 0x000000000040c947 */ /* 0x000fea0003800000 */
[----:B------:R-:W-:Y:S01]  /*08d0*/  ULDC.64 UR6, c[0x0][0x2c8] ;  /* 0x0000b20000067ab9 */ /* 0x000fe20000000a00 */
[----:B------:R-:W2:Y:S01]  /*08e0*/  LDC.64 R60, c[0x0][0x260] ;  /* 0x00009800ff3c7b82 */ /* 0x000ea20000000a00 */
[----:B------:R-:W-:Y:S01]  /*08f0*/  ISETP.NE.U32.AND P1, PT, RZ, UR6, PT ;  /* 0x00000006ff007c0c */ /* 0x000fe2000bf25070 */
[----:B------:R-:W-:Y:S01]  /*0900*/  ULDC.64 UR8, c[0x0][0x278] ;  /* 0x00009e0000087ab9 */ /* 0x000fe20000000a00 */
[----:B------:R-:W-:Y:S02]  /*0910*/  CS2R R62, SRZ ;  /* 0x00000000003e7805 */ /* 0x000fe4000001ff00 */
[----:B------:R-:W-:-:S13]  /*0920*/  ISETP.NE.AND.EX P1, PT, RZ, UR7, PT, P1 ;  /* 0x00000007ff007c0c */ /* 0x000fda000bf25310 */
[----:B01----:R-:W-:-:S04]  /*0930*/  @P1 LEA R6, P2, R2, UR6, 0x4 ;  /* 0x0000000602061c11 */ /* 0x003fc8000f8420ff */
        /* <DEDUP_REMOVED lines=9> */
.L_x_35873:
[----:B------:R-:W-:Y:S05]  /*09d0*/  BSYNC B0 ;  /* 0x0000000000007941 */ /* 0x000fea0003800000 */
.L_x_35872:
[----:B------:R-:W-:Y:S04]  /*09e0*/  BSSY B0, `(.L_x_35874) ;  /* 0x0000012000007945 */ /* 0x000fe80003800000 */
[----:B------:R-:W-:Y:S05]  /*09f0*/  @!P3 BRA `(.L_x_35875) ;  /* 0x000000000040b947 */ /* 0x000fea0003800000 */
[----:B------:R-:W-:Y:S01]  /*0a00*/  ULDC.64 UR6, c[0x0][0x2c8] ;  /* 0x0000b20000067ab9 */ /* 0x000fe20000000a00 */
[----:B------:R-:W3:Y:S01]  /*0a10*/  LDC.64 R72, c[0x0][0x260] ;  /* 0x00009800ff487b82 */ /* 0x000ee20000000a00 */
[----:B------:R-:W-:Y:S01]  /*0a20*/  ISETP.NE.U32.AND P1, PT, RZ, UR6, PT ;  /* 0x00000006ff007c0c */ /* 0x000fe2000bf25070 */
[----:B------:R-:W-:Y:S01]  /*0a30*/  ULDC.64 UR8, c[0x0][0x278] ;  /* 0x00009e0000087ab9 */ /* 0x000fe20000000a00 */
[----:B------:R-:W-:Y:S02]  /*0a40*/  CS2R R74, SRZ ;  /* 0x00000000004a7805 */ /* 0x000fe4000001ff00 */
[----:B------:R-:W-:-:S13]  /*0a50*/  ISETP.NE.AND.EX P1, PT, RZ, UR7, PT, P1 ;  /* 0x00000007ff007c0c */ /* 0x000fda000bf25310 */
[----:B012---:R-:W-:-:S04]  /*0a60*/  @P1 LEA R6, P2, R2, UR6, 0x4 ;  /* 0x0000000602061c11 */ /* 0x007fc8000f8420ff */
[C---:B------:R-:W-:Y:S02]  /*0a70*/  @P1 LEA.HI.X R7, R2.reuse, UR7, RZ, 0x4, P2 ;  /* 0x0000000702071c11 */ /* 0x040fe400090f24ff */
[C---:B------:R-:W-:Y:S01]  /*0a80*/  LEA R80, P2, R2.reuse, UR8, 0x4 ;  /* 0x0000000802507c11 */ /* 0x040fe2000f8420ff */
[C---:B---3--:R-:W-:Y:S01]  /*0a90*/  IMAD.WIDE.U32 R76, R2.reuse, 0x10, R72 ;  /* 0x00000010024c7825 */ /* 0x048fe200078e0048 */
[----:B------:R-:W-:Y:S02]  /*0aa0*/  CS2R R72, SRZ ;  /* 0x0000000000487805 */ /* 0x000fe4000001ff00 */
[----:B------:R-:W-:-:S03]  /*0ab0*/  LEA.HI.X R81, R2, UR9, RZ, 0x4, P2 ;  /* 0x0000000902517c11 */ /* 0x000fc600090f24ff */
[----:B------:R-:W5:Y:S04]  /*0ac0*/  LDG.E.128 R76, desc[UR4][R76.64] ;  /* 0x000000044c4c7981 */ /* 0x000f68000c1e1d00 */
[----:B------:R-:W5:Y:S04]  /*0ad0*/  LDG.E.128 R80, desc[UR4][R80.64] ;  /* 0x0000000450507981 */ /* 0x000f68000c1e1d00 */
[----:B------:R3:W5:Y:S01]  /*0ae0*/  @P1 LDG.E.128 R72, desc[UR4][R6.64] ;  /* 0x0000000406481981 */ /* 0x000762000c1e1d00 */
[----:B------:R-:W-:-:S07]  /*0af0*/  VIADD R2, R2, 0x20 ;  /* 0x0000002002027836 */ /* 0x000fce0000000000 */
.L_x_35875:
[----:B------:R-:W-:Y:S05]  /*0b00*/  BSYNC B0 ;  /* 0x0000000000007941 */ /* 0x000fea0003800000 */
.L_x_35874:
[----:B------:R-:W-:Y:S01]  /*0b10*/  ISETP.GE.U32.AND P1, PT, R11, 0xc0, PT ;  /* 0x000000c00b00780c */ /* 0x000fe20003f26070 */
[----:B------:R-:W-:Y:S01]  /*0b20*/  IMAD.WIDE.U32 R96, R96, -0x2daee0ad, RZ ;  /* 0xd2511f5360607825 */ /* 0x000fe200078e00ff */
[----:B------:R-:W-:Y:S01]  /*0b30*/  LOP3.LUT R198, R198, 0xfffffbff, RZ, 0xc0, !PT ;  /* 0xfffffbffc6c67812 */ /* 0x000fe200078ec0ff */
[----:B------:R-:W-:Y:S01]  /*0b40*/  BSSY B0, `(.L_x_35876) ;  /* 0x0000019000007945 */ /* 0x000fe20003800000 */
[----:B------:R-:W-:Y:S01]  /*0b50*/  SHF.R.U32.HI R197, RZ, 0x5, R197 ;  /* 0x00000005ffc57819 */ /* 0x000fe200000116c5 */
[----:B------:R-:W-:Y:S01]  /*0b60*/  IMAD.WIDE.U32 R98, R98, -0x326172a9, RZ ;  /* 0xcd9e8d5762627825 */ /* 0x000fe200078e00ff */
[----:B------:R-:W-:Y:S02]  /*0b70*/  LOP3.LUT R145, R97, R4, R8, 0x96, !PT ;  /* 0x0000000461917212 */ /* 0x000fe400078e9608 */
[C---:B0123--:R-:W-:Y:S01]  /*0b80*/  IADD3 R6, R200.reuse, -0xe443238, RZ ;  /* 0xf1bbcdc8c8067810 */ /* 0x04ffe20007ffe0ff */
[----:B------:R-:W-:-:S04]  /*0b90*/  VIADD R7, R200, 0x5384540f ;  /* 0x5384540fc8077836 */ /* 0x000fc80000000000 */
[----:B------:R-:W-:Y:S02]  /*0ba0*/  @P1 LOP3.LUT R198, R198, 0x400, RZ, 0xfc, !PT ;  /* 0x00000400c6c61812 */ /* 0x000fe400078efcff */
[----:B------:R-:W-:Y:S01]  /*0bb0*/  LOP3.LUT R144, R99, R22, R7, 0x96, !PT ;  /* 0x0000001663907212 */ /* 0x000fe200078e9607 */
[----:B------:R-:W-:Y:S06]  /*0bc0*/  @!P1 BRA `(.L_x_35877) ;  /* 0x0000000000409947 */ /* 0x000fec0003800000 */
[----:B------:R-:W-:Y:S01]  /*0bd0*/  ULDC.64 UR8, c[0x0][0x278] ;  /* 0x00009e0000087ab9 */ /* 0x000fe20000000a00 */
[----:B------:R-:W0:Y:S01]  /*0be0*/  LDC.64 R22, c[0x0][0x260] ;  /* 0x00009800ff167b82 */ /* 0x000e220000000a00 */
        /* <DEDUP_REMOVED lines=13> */
[----:B------:R-:W-:-:S07]  /*0cc0*/  VIADD R2, R2, 0x20 ;  /* 0x0000002002027836 */ /* 0x000fce0000000000 */
.L_x_35877:
[----:B------:R-:W-:Y:S05]  /*0cd0*/  BSYNC B0 ;  /* 0x0000000000007941 */ /* 0x000fea0003800000 */
.L_x_35876:
[----:B------:R-:W-:Y:S01]  /*0ce0*/  ISETP.GE.U32.AND P1, PT, R11, 0xe0, PT ;  /* 0x000000e00b00780c */ /* 0x000fe20003f26070 */
[----:B0-----:R-:W-:Y:S01]  /*0cf0*/  IMAD.HI.U32 R23, R145, -0x326172a9, RZ ;  /* 0xcd9e8d5791177827 */ /* 0x001fe200078e00ff */
        /* <DEDUP_REMOVED lines=8> */
[----:B------:R-:W-:Y:S06]  /*0d80*/  @!P1 BRA `(.L_x_35879) ;  /* 0x0000000000409947 */ /* 0x000fec0003800000 */
[----:B------:R-:W-:Y:S01]  /*0d90*/  ULDC.64 UR6, c[0x0][0x278] ;  /* 0x00009e0000067ab9 */ /* 0x000fe20000000a00 */
[----:B------:R-:W0:Y:S01]  /*0da0*/  LDC.64 R100, c[0x0][0x260] ;  /* 0x00009800ff647b82 */ /* 0x000e220000000a00 */
        /* <DEDUP_REMOVED lines=13> */
[----:B------:R-:W-:-:S07]  /*0e80*/  VIADD R2, R2, 0x20 ;  /* 0x0000002002027836 */ /* 0x000fce0000000000 */
.L_x_35879:
[----:B------:R-:W-:Y:S05]  /*0e90*/  BSYNC B0 ;  /* 0x0000000000007941 */ /* 0x000fea0003800000 */
.L_x_35878:
        /* <DEDUP_REMOVED lines=15> */
[C---:B0-----:R-:W-:Y:S01]  /*0f90*/  @P1 LEA R22, P2, R2.reuse, UR6, 0x4 ;  /* 0x0000000602161c11 */ /* 0x041fe2000f8420ff */
[----:B-1----:R-:W-:-:S03]  /*0fa0*/  IMAD.WIDE.U32 R112, R2, 0x10, R112 ;  /* 0x0000001002707825 */ /* 0x002fc600078e0070 */
[----:B------:R-:W-:-:S03]  /*0fb0*/  @P1 LEA.HI.X R23, R2, UR7, RZ, 0x4, P2 ;  /* 0x0000000702171c11 */ /* 0x000fc600090f24ff */
[----:B------:R-:W5:Y:S04]  /*0fc0*/  LDG.E.128 R112, desc[UR4][R112.64] ;  /* 0x0000000470707981 */ /* 0x000f68000c1e1d00 */
[----:B------:R1:W5:Y:S01]  /*0fd0*/  @P1 LDG.E.128 R108, desc[UR4][R22.64] ;  /* 0x00000004166c1981 */ /* 0x000362000c1e1d00 */
[----:B------:R-:W-:-:S07]  /*0fe0*/  VIADD R2, R2, 0x20 ;  /* 0x0000002002027836 */ /* 0x000fce0000000000 */
.L_x_35881:
[----:B------:R-:W-:Y:S05]  /*0ff0*/  BSYNC B0 ;  /* 0x0000000000007941 */ /* 0x000fea0003800000 */
.L_x_35880:
[----:B------:R-:W-:Y:S01]  /*1000*/  ISETP.GE.U32.AND P1, PT, R11, 0x120, PT ;  /* 0x000001200b00780c */ /* 0x000fe20003f26070 */
[----:B------:R-:W-:Y:S01]  /*1010*/  BSSY B0, `(.L_x_35882) ;  /* 0x0000014000007945 */ /* 0x000fe20003800000 */
[----:B------:R-:W-:-:S11]  /*1020*/  LOP3.LUT R198, R198, 0xffffff7f, RZ, 0xc0, !PT ;  /* 0xffffff7fc6c67812 */ /* 0x000fd600078ec0ff */
[----:B------:R-:W-:Y:S01]  /*1030*/  @P1 LOP3.LUT R198, R198, 0x80, RZ, 0xfc, !PT ;  /* 0x00000080c6c61812 */ /* 0x000fe200078efcff */
[----:B------:R-:W-:Y:S06]  /*1040*/  @!P1 BRA `(.L_x_35883) ;  /* 0x0000000000409947 */ /* 0x000fec0003800000 */
[----:B------:R-:W-:Y:S01]  /*1050*/  ULDC.64 UR6, c[0x0][0x278] ;  /* 0x00009e0000067ab9 */ /* 0x000fe20000000a00 */
[----:B------:R-:W2:Y:S01]  /*1060*/  LDC.64 R124, c[0x0][0x260] ;  /* 0x00009800ff7c7b82 */ /* 0x000ea20000000a00 */
        /* <DEDUP_REMOVED lines=8> */
[C---:B01----:R-:W-:Y:S01]  /*10f0*/  @P1 LEA R22, P2, R2.reuse, UR6, 0x4 ;  /* 0x0000000602161c11 */ /* 0x043fe2000f8420ff */
[----:B--2---:R-:W-:-:S03]  /*1100*/  IMAD.WIDE.U32 R124, R2, 0x10, R124 ;  /* 0x00000010027c7825 */ /* 0x004fc600078e007c */
[----:B------:R-:W-:-:S03]  /*1110*/  @P1 LEA.HI.X R23, R2, UR7, RZ, 0x4, P2 ;  /* 0x0000000702171c11 */ /* 0x000fc600090f24ff */
[----:B------:R-:W5:Y:S04]  /*1120*/  LDG.E.128 R124, desc[UR4][R124.64] ;  /* 0x000000047c7c7981 */ /* 0x000f68000c1e1d00 */
[----:B------:R2:W5:Y:S01]  /*1130*/  @P1 LDG.E.128 R120, desc[UR4][R22.64] ;  /* 0x0000000416781981 */ /* 0x000562000c1e1d00 */
[----:B------:R-:W-:-:S07]  /*1140*/  IADD3 R2, R2, 0x20, RZ ;  /* 0x0000002002027810 */ /* 0x000fce0007ffe0ff */
.L_x_35883:
[----:B------:R-:W-:Y:S05]  /*1150*/  BSYNC B0 ;  /* 0x0000000000007941 */ /* 0x000fea0003800000 */
.L_x_35882:
[----:B------:R-:W-:Y:S01]  /*1160*/  ISETP.GE.U32.AND P1, PT, R11, 0x140, PT ;  /* 0x000001400b00780c */ /* 0x000fe20003f26070 */
[----:B------:R-:W-:Y:S01]  /*1170*/  BSSY B0, `(.L_x_35884) ;  /* 0x0000013000007945 */ /* 0x000fe20003800000 */
[----:B------:R-:W-:-:S11]  /*1180*/  LOP3.LUT R198, R198, 0xffffffbf, RZ, 0xc0, !PT ;  /* 0xffffffbfc6c67812 */ /* 0x000fd600078ec0ff */
[----:B------:R-:W-:Y:S01]  /*1190*/  @P1 LOP3.LUT R198, R198, 0x40, RZ, 0xfc, !PT ;  /* 0x00000040c6c61812 */ /* 0x000fe200078efcff */
[----:B------:R-:W-:Y:S06]  /*11a0*/  @!P1 BRA `(.L_x_35885) ;  /* 0x00000000003c9947 */ /* 0x000fec0003800000 */
[----:B------:R-:W-:Y:S01]  /*11b0*/  ULDC.64 UR6, c[0x0][0x278] ;  /* 0x00009e0000067ab9 */ /* 0x000fe20000000a00 */
[----:B------:R-:W3:Y:S01]  /*11c0*/  LDC.64 R136, c[0x0][0x260] ;  /* 0x00009800ff887b82 */ /* 0x000ee20000000a00 */
        /* <DEDUP_REMOVED lines=8> */
[C---:B012---:R-:W-:Y:S01]  /*1250*/  @P1 LEA R22, P2, R2.reuse, UR6, 0x4 ;  /* 0x0000000602161c11 */ /* 0x047fe2000f8420ff */
[----:B---3--:R-:W-:-:S03]  /*1260*/  IMAD.WIDE.U32 R136, R2, 0x10, R136 ;  /* 0x0000001002887825 */ /* 0x008fc600078e0088 */
[----:B------:R-:W-:-:S03]  /*1270*/  @P1 LEA.HI.X R23, R2, UR7, RZ, 0x4, P2 ;  /* 0x0000000702171c11 */ /* 0x000fc600090f24ff */
[----:B------:R-:W5:Y:S04]  /*1280*/  LDG.E.128 R136, desc[UR4][R136.64] ;  /* 0x0000000488887981 */ /* 0x000f68000c1e1d00 */
[----:B------:R3:W5:Y:S02]  /*1290*/  @P1 LDG.E.128 R132, desc[UR4][R22.64] ;  /* 0x0000000416841981 */ /* 0x000764000c1e1d00 */
.L_x_35885:
[----:B------:R-:W-:Y:S05]  /*12a0*/  BSYNC B0 ;  /* 0x0000000000007941 */ /* 0x000fea0003800000 */
.L_x_35884:
[----:B------:R-:W-:Y:S01]  /*12b0*/  ULDC UR6, c[0x0][0x214] ;  /* 0x0000850000067ab9 */ /* 0x000fe20000000800 */
[----:B------:R-:W-:Y:S01]  /*12c0*/  VIADD R4, R200, 0x8ff34781 ;  /* 0x8ff34781c8047836 */ /* 0x000fe20000000000 */
[----:B------:R-:W-:-:S13]  /*12d0*/  ISETP.GE.AND P1, PT, R197, UR6, PT ;  /* 0x00000006c5007c0c */ /* 0x000fda000bf26270 */
[----:B------:R-:W-:Y:S05]  /*12e0*/  @P1 EXIT ;  /* 0x000000000000194d */ /* 0x000fea0003800000 */
[----:B------:R-:W-:Y:S01]  /*12f0*/  ULDC.64 UR6, c[0x0][0x270] ;  /* 0x00009c0000067ab9 */ /* 0x000fe20000000a00 */
[----:B------:R-:W-:Y:S01]  /*1300*/  LOP3.LUT R198, R198, 0xffffffdf, RZ, 0xc0, !PT ;  /* 0xffffffdfc6c67812 */ /* 0x000fe200078ec0ff */
[----:B0123--:R-:W-:Y:S01]  /*1310*/  IMAD R22, R144, -0x2daee0ad, RZ ;  /* 0xd2511f5390167824 */ /* 0x00ffe200078e02ff */
[----:B------:R-:W-:Y:S01]  /*1320*/  ISETP.NE.U32.AND P1, PT, RZ, UR6, PT ;  /* 0x00000006ff007c0c */ /* 0x000fe2000bf25070 */
[----:B------:R-:W-:Y:S01]  /*1330*/  ULDC.U8 UR6, c[0x0][0x2a0] ;  /* 0x0000a80000067ab9 */ /* 0x000fe20000000000 */
[----:B------:R-:W-:Y:S01]  /*1340*/  IMAD.HI.U32 R23, R192, -0x2daee0ad, RZ ;  /* 0xd2511f53c0177827 */ /* 0x000fe200078e00ff */
[----:B------:R-:W-:Y:S01]  /*1350*/  ULDC UR12, c[0x0][0x218] ;  /* 0x00008600000c7ab9 */ /* 0x000fe20000000800 */
[----:B------:R-:W-:Y:S01]  /*1360*/  ISETP.NE.AND.EX P1, PT, RZ, UR7, PT, P1 ;  /* 0x00000007ff007c0c */ /* 0x000fe2000bf25310 */
[----:B------:R-:W-:Y:S01]  /*1370*/  ULDC UR7, c[0x0][0x2d8] ;  /* 0x0000b60000077ab9 */ /* 0x000fe20000000800 */
[----:B------:R-:W-:Y:S01]  /*1380*/  VIADD R3, R201, 0x96a522ad ;  /* 0x96a522adc9037836 */ /* 0x000fe20000000000 */
[----:B------:R-:W-:Y:S01]  /*1390*/  ULDC.64 UR8, c[0x0][0x238] ;  /* 0x00008e0000087ab9 */ /* 0x000fe20000000a00 */
[----:B------:R-:W-:Y:S01]  /*13a0*/  IMAD R145, R145, -0x326172a9, RZ ;  /* 0xcd9e8d5791917824 */ /* 0x000fe200078e02ff */
[----:B------:R-:W-:Y:S01]  /*13b0*/  ULDC.64 UR10, c[0x0][0x240] ;  /* 0x00009000000a7ab9 */ /* 0x000fe20000000a00 */
[----:B------:R-:W-:Y:S01]  /*13c0*/  IMAD.HI.U32 R2, R194, -0x326172a9, RZ ;  /* 0xcd9e8d57c2027827 */ /* 0x000fe200078e00ff */
[----:B------:R-:W-:-:S02]  /*13d0*/  LOP3.LUT R22, R23, R22, R3, 0x96, !PT ;  /* 0x0000001617167212 */ /* 0x000fc400078e9603 */
[----:B------:R-:W-:Y:S01]  /*13e0*/  LOP3.LUT R23, R0, 0x3, RZ, 0xc0, !PT ;  /* 0x0000000300177812 */ /* 0x000fe200078ec0ff */
[----:B------:R-:W-:Y:S01]  /*13f0*/  HFMA2.MMA R0, -RZ, RZ, 0, 0 ;  /* 0x00000000ff007435 */ /* 0x000fe200000001ff */
[----:B------:R-:W-:Y:S01]  /*1400*/  LOP3.LUT R2, R2, R145, R4, 0x96, !PT ;  /* 0x0000009102027212 */ /* 0x000fe200078e9604 */
[----:B------:R-:W-:Y:S01]  /*1410*/  IMAD R194, R194, -0x326172a9, RZ ;  /* 0xcd9e8d57c2c27824 */ /* 0x000fe200078e02ff */
[----:B------:R-:W-:Y:S01]  /*1420*/  @P1 LOP3.LUT R198, R198, 0x20, RZ, 0xfc, !PT ;  /* 0x00000020c6c61812 */ /* 0x000fe200078efcff */
[----:B------:R-:W-:Y:S01]  /*1430*/  IMAD R192, R192, -0x2daee0ad, RZ ;  /* 0xd2511f53c0c07824 */ /* 0x000fe200078e02ff */
[----:B------:R-:W-:Y:S02]  /*1440*/  ISETP.NE.AND P1, PT, RZ, UR6, PT ;  /* 0x00000006ff007c0c */ /* 0x000fe4000bf25270 */
[----:B------:R-:W-:-:S11]  /*1450*/  LOP3.LUT R198, R198, 0xffff7fff, RZ, 0xc0, !PT ;  /* 0xffff7fffc6c67812 */ /* 0x000fd600078ec0ff */
[----:B------:R-:W-:-:S07]  /*1460*/  @P1 LOP3.LUT R198, R198, 0x8000, RZ, 0xfc, !PT ;  /* 0x00008000c6c61812 */ /* 0x000fce00078efcff */
.L_x_36207:
[----:B------:R-:W-:Y:S01]  /*1470*/  LOP3.LUT P1, RZ, R198, 0x20, RZ, 0xc0, !PT ;  /* 0x00000020c6ff7812 */ /* 0x000fe2000782c0ff */
[----:B------:R-:W-:-:S12]  /*1480*/  IMAD.MOV.U32 R189, RZ, RZ, 0x3f800000 ;  /* 0x3f800000ffbd7424 */ /* 0x000fd800078e00ff */
        /* <DEDUP_REMOVED lines=33> */
.L_x_35889:
[----:B------:R-:W-:-:S07]  /*16a0*/  IMAD.MOV.U32 R204, RZ, RZ, R194 ;  /* 0x000000ffffcc7224 */ /* 0x000fce00078e00c2 */
.L_x_35890:
[----:B------:R-:W-:Y:S05]  /*16b0*/  BSYNC B1 ;  /* 0x0000000000017941 */ /* 0x000fea0003800000 */
.L_x_35888:
        /* <DEDUP_REMOVED lines=16> */
.L_x_35894:
[----:B------:R-:W-:Y:S05]  /*17c0*/  BSYNC B2 ;  /* 0x0000000000027941 */ /* 0x000fea0003800000 */
.L_x_35893:
        /* <DEDUP_REMOVED lines=44> */
.L_x_35892:
[----:B------:R-:W-:Y:S05]  /*1a90*/  BSYNC B1 ;  /* 0x0000000000017941 */ /* 0x000fea0003800000 */
.L_x_35891:
[----:B------:R-:W0:Y:S01]  /*1aa0*/  LDC R202, c[0x0][0x298] ;  /* 0x0000a600ffca7b82 */ /* 0x000e220000000800 */
[----:B------:R-:W-:Y:S01]  /*1ab0*/  I2FP.F32.U32 R23, R204 ;  /* 0x000000cc00177245 */ /* 0x000fe20000201000 */
[----:B------:R-:W-:Y:S01]  /*1ac0*/  HFMA2.MMA R204, -RZ, RZ, 0.1171875, 0 ;  /* 0x2f800000ffcc7435 */ /* 0x000fe200000001ff */
        /* <DEDUP_REMOVED lines=22> */
.L_x_35896:
[----:B------:R-:W-:-:S07]  /*1c30*/  IMAD.MOV.U32 R205, RZ, RZ, R194 ;  /* 0x000000ffffcd7224 */ /* 0x000fce00078e00c2 */
.L_x_35897:
[----:B------:R-:W-:Y:S05]  /*1c40*/  BSYNC B1 ;  /* 0x0000000000017941 */ /* 0x000fea0003800000 */
.L_x_35895:
        /* <DEDUP_REMOVED lines=16> */
.L_x_35901:
[----:B------:R-:W-:Y:S05]  /*1d50*/  BSYNC B2 ;  /* 0x0000000000027941 */ /* 0x000fea0003800000 */
.L_x_35900:
        /* <DEDUP_REMOVED lines=42> */
[----:B------:R-:W-:Y:S01]  /*2000*/  LOP3.LUT R22, R207, R22, R3, 0x96, !PT ;  /* 0x00000016cf167212 */ /* 0x000fe200078e9603 */
[----:B------:R-:W-:-:S07]  /*2010*/  IMAD.MOV.U32 R192, RZ, RZ, R206 ;  /* 0x000000ffffc07224 */ /* 0x000fce00078e00ce */
.L_x_35899:
[----:B------:R-:W-:Y:S05]  /*2020*/  BSYNC B1 ;  /* 0x0000000000017941 */ /* 0x000fea0003800000 */
.L_x_35898:
        /* <DEDUP_REMOVED lines=20> */
.L_x_35903:
[----:B------:R-:W-:-:S07]  /*2170*/  IMAD.MOV.U32 R23, RZ, RZ, R194 ;  /* 0x000000ffff177224 */ /* 0x000fce00078e00c2 */
.L_x_35904:
[----:B------:R-:W-:Y:S05]  /*2180*/  BSYNC B1 ;  /* 0x0000000000017941 */ /* 0x000fea0003800000 */
.L_x_35902:
        /* <DEDUP_REMOVED lines=16> */
.L_x_35908:
[----:B------:R-:W-:Y:S05]  /*2290*/  BSYNC B2 ;  /* 0x0000000000027941 */ /* 0x000fea0003800000 */
.L_x_35907:
        /* <DEDUP_REMOVED lines=44> */
.L_x_35906:
[----:B------:R-:W-:Y:S05]  /*2560*/  BSYNC B1 ;  /* 0x0000000000017941 */ /* 0x000fea0003800000 */
.L_x_35905:
[----:B------:R-:W-:Y:S01]  /*2570*/  I2FP.F32.U32 R23, R23 ;  /* 0x0000001700177245 */ /* 0x000fe20000201000 */
[----:B------:R-:W-:Y:S01]  /*2580*/  FMUL.FTZ R191, R150, R189 ;  /* 0x000000bd96bf7220 */ /* 0x000fe20000410000 */
[----:B------:R-:W-:Y:S01]  /*2590*/  ISETP.NE.AND P5, PT, R205, 0x1, PT ;  /* 0x00000001cd00780c */ /* 0x000fe20003fa5270 */
[----:B------:R-:W-:Y:S02]  /*25a0*/  BSSY B1, `(.L_x_35909) ;  /* 0x0000012000017945 */ /* 0x000fe40003800000 */
[----:B------:R-:W-:Y:S01]  /*25b0*/  FFMA.FTZ R150, R23, R204, 1.1641532182693481445e-10 ;  /* 0x2f00000017967423 */ /* 0x000fe200000100cc */
[----:B------:R-:W-:Y:S01]  /*25c0*/  FMUL.FTZ R191, R191, R202 ;  /* 0x000000cabfbf7220 */ /* 0x000fe20000410000 */
[----:B------:R-:W-:-:S03]  /*25d0*/  VIADD R23, R205, 0x1 ;  /* 0x00000001cd177836 */ /* 0x000fc60000000000 */
        /* <DEDUP_REMOVED lines=13> */
.L_x_35910:
[----:B------:R-:W-:-:S07]  /*26b0*/  IMAD.MOV.U32 R190, RZ, RZ, R194 ;  /* 0x000000ffffbe7224 */ /* 0x000fce00078e00c2 */
.L_x_35911:
[----:B------:R-:W-:Y:S05]  /*26c0*/  BSYNC B1 ;  /* 0x0000000000017941 */ /* 0x000fea0003800000 */
.L_x_35909:
        /* <DEDUP_REMOVED lines=16> */
.L_x_35915:
[----:B------:R-:W-:Y:S05]  /*27d0*/  BSYNC B2 ;  /* 0x0000000000027941 */ /* 0x000fea0003800000 */
.L_x_35914:
        /* <DEDUP_REMOVED lines=44> */
.L_x_35913:
[----:B------:R-:W-:Y:S05]  /*2aa0*/  BSYNC B1 ;  /* 0x0000000000017941 */ /* 0x000fea0003800000 */
.L_x_35912:
        /* <DEDUP_REMOVED lines=15> */
[----:B------:R-:W-:Y:S01]  /*2ba0*/  IADD3 R191, R205, R191, R210 ;  /* 0x000000bfcdbf7210 */ /* 0x000fe20007ffe0d2 */
[----:B------:R-:W-:Y:S02]  /*2bb0*/  VIADD R190, R199, 0x20 ;  /* 0x00000020c7be7836 */ /* 0x000fe40000000000 */
[----:B------:R-:W-:Y:S02]  /*2bc0*/  @P1 FADD.FTZ R151, R147, R151 ;  /* 0x0000009793971221 */ /* 0x000fe40000010000 */
[----:B------:R-:W-:-:S03]  /*2bd0*/  IMAD.IADD R191, R191, 0x1, R212 ;  /* 0x00000001bfbf7824 */ /* 0x000fc600078e02d4 */
[----:B------:R0:W-:Y:S04]  /*2be0*/  STG.E.128 desc[UR4][R206.64], R148 ;  /* 0x00000094ce007986 */ /* 0x0001e8000c101d04 */
[----:B------:R0:W-:Y:S02]  /*2bf0*/  STG.E desc[UR4][R208.64], R191 ;  /* 0x000000bfd0007986 */ /* 0x0001e4000c101904 */
.L_x_35887:
[----:B------:R-:W-:Y:S05]  /*2c00*/  BSYNC B0 ;  /* 0x0000000000007941 */ /* 0x000fea0003800000 */
.L_x_35886:
        /* <DEDUP_REMOVED lines=11> */
[----:B------:R1:W5:Y:S01]  /*2cc0*/  @P1 LDG.E.128 R144, desc[UR4][R202.64] ;  /* 0x00000004ca901981 */ /* 0x000362000c1e1d00 */
[C---:B------:R-:W-:Y:S01]  /*2cd0*/  ISETP.NE.AND P1, PT, R23.reuse, 0x1, PT ;  /* 0x000000011700780c */ /* 0x040fe20003f25270 */
[----:B------:R-:W-:Y:S01]  /*2ce0*/  BSSY B1, `(.L_x_35918) ;  /* 0x000000c000017945 */ /* 0x000fe20003800000 */
[----:B0-----:R-:W-:-:S11]  /*2cf0*/  IADD3 R207, R23, 0x1, RZ ;  /* 0x0000000117cf7810 */ /* 0x001fd60007ffe0ff */
[----:B-1----:R-:W-:Y:S05]  /*2d00*/  @!P1 BRA `(.L_x_35919) ;  /* 0x0000000000209947 */ /* 0x002fea0003800000 */
        /* <DEDUP_REMOVED lines=8> */
.L_x_35919:
[----:B------:R-:W-:-:S07]  /*2d90*/  IMAD.MOV.U32 R203, RZ, RZ, R194 ;  /* 0x000000ffffcb7224 */ /* 0x000fce00078e00c2 */
.L_x_35920:
[----:B------:R-:W-:Y:S05]  /*2da0*/  BSYNC B1 ;  /* 0x0000000000017941 */ /* 0x000fea0003800000 */
.L_x_35918:
        /* <DEDUP_REMOVED lines=16> */
.L_x_35924:
[----:B------:R-:W-:Y:S05]  /*2eb0*/  BSYNC B2 ;  /* 0x0000000000027941 */ /* 0x000fea0003800000 */
.L_x_35923:
        /* <DEDUP_REMOVED lines=44> */
.L_x_35922:
[----:B------:R-:W-:Y:S05]  /*3180*/  BSYNC B1 ;  /* 0x0000000000017941 */ /* 0x000fea0003800000 */
.L_x_35921:
[----:B------:R-:W0:Y:S01]  /*3190*/  LDC R191, c[0x0][0x298] ;  /* 0x0000a600ffbf7b82 */ /* 0x000e220000000800 */
[----:B------:R-:W-:Y:S01]  /*31a0*/  I2FP.F32.U32 R206, R203 ;  /* 0x000000cb00ce7245 */ /* 0x000fe20000201000 */
[----:B------:R-:W-:Y:S01]  /*31b0*/  HFMA2.MMA R203, -RZ, RZ, 0.1171875, 0 ;  /* 0x2f800000ffcb7435 */ /* 0x000fe200000001ff */
[----:B-----5:R-:W-:Y:S01]  /*31c0*/  FMUL.FTZ R152, R152, R189 ;  /* 0x000000bd98987220 */ /* 0x020fe20000410000 */
[----:B------:R-:W-:Y:S01]  /*31d0*/  ISETP.NE.U32.AND P1, PT, R204, RZ, PT ;  /* 0x000000ffcc00720c */ /* 0x000fe20003f25070 */
[----:B------:R-:W-:Y:S01]  /*31e0*/  BSSY B1, `(.L_x_35925) ;  /* 0x0000015000017945 */ /* 0x000fe20003800000 */
[----:B------:R-:W-:Y:S02]  /*31f0*/  ISETP.NE.AND P3, PT, R207, 0x1, PT ;  /* 0x00000001cf00780c */ /* 0x000fe40003f65270 */
        /* <DEDUP_REMOVED lines=18> */
.L_x_35926:
[----:B------:R-:W-:-:S07]  /*3320*/  IMAD.MOV.U32 R206, RZ, RZ, R194 ;  /* 0x000000ffffce7224 */ /* 0x000fce00078e00c2 */
.L_x_35927:
[----:B------:R-:W-:Y:S05]  /*3330*/  BSYNC B1 ;  /* 0x0000000000017941 */ /* 0x000fea0003800000 */
.L_x_35925:
        /* <DEDUP_REMOVED lines=16> */
.L_x_35931:
[----:B------:R-:W-:Y:S05]  /*3440*/  BSYNC B2 ;  /* 0x0000000000027941 */ /* 0x000fea0003800000 */
.L_x_35930:
        /* <DEDUP_REMOVED lines=44> */
.L_x_35929:
[----:B------:R-:W-:Y:S05]  /*3710*/  BSYNC B1 ;  /* 0x0000000000017941 */ /* 0x000fea0003800000 */
.L_x_35928:
        /* <DEDUP_REMOVED lines=20> */
.L_x_35933:
[----:B------:R-:W-:-:S07]  /*3860*/  IMAD.MOV.U32 R206, RZ, RZ, R194 ;  /* 0x000000ffffce7224 */ /* 0x000fce00078e00c2 */
.L_x_35934:
[----:B------:R-:W-:Y:S05]  /*3870*/  BSYNC B1 ;  /* 0x0000000000017941 */ /* 0x000fea0003800000 */
.L_x_35932:
        /* <DEDUP_REMOVED lines=16> */
.L_x_35938:
[----:B------:R-:W-:Y:S05]  /*3980*/  BSYNC B2 ;  /* 0x0000000000027941 */ /* 0x000fea0003800000 */
.L_x_35937:
        /* <DEDUP_REMOVED lines=44> */
.L_x_35936:
[----:B------:R-:W-:Y:S05]  /*3c50*/  BSYNC B1 ;  /* 0x0000000000017941 */ /* 0x000fea0003800000 */
.L_x_35935:
        /* <DEDUP_REMOVED lines=20> */
.L_x_35940:
[----:B------:R-:W-:-:S07]  /*3da0*/  IMAD.MOV.U32 R208, RZ, RZ, R194 ;  /* 0x000000ffffd07224 */ /* 0x000fce00078e00c2 */
.L_x_35941:
[----:B------:R-:W-:Y:S05]  /*3db0*/  BSYNC B1 ;  /* 0x0000000000017941 */ /* 0x000fea0003800000 */
.L_x_35939:
        /* <DEDUP_REMOVED lines=16> */
.L_x_35945:
[----:B------:R-:W-:Y:S05]  /*3ec0*/  BSYNC B2 ;  /* 0x0000000000027941 */ /* 0x000fea0003800000 */
.L_x_35944:
        /* <DEDUP_REMOVED lines=42> */
[----:B------:R-:W-:Y:S01]  /*4170*/  LOP3.LUT R22, R207, R204, R3, 0x96, !PT ;  /* 0x000000cccf167212 */ /* 0x000fe200078e9603 */
[----:B------:R-:W-:-:S07]  /*4180*/  IMAD.MOV.U32 R192, RZ, RZ, R206 ;  /* 0x000000ffffc07224 */ /* 0x000fce00078e00ce */
.L_x_35943:
[----:B------:R-:W-:Y:S05]  /*4190*/  BSYNC B1 ;  /* 0x0000000000017941 */ /* 0x000fea0003800000 */
.L_x_35942:
        /* <DEDUP_REMOVED lines=17> */
[----:B------:R-:W-:Y:S02]  /*42b0*/  @P1 FADD.FTZ R155, R147, R155 ;  /* 0x0000009b939b1221 */ /* 0x000fe40000010000 */
[----:B------:R-:W-:-:S03]  /*42c0*/  IMAD.IADD R191, R191, 0x1, R214 ;  /* 0x00000001bfbf7824 */ /* 0x000fc600078e02d6 */
[----:B------:R1:W-:Y:S04]  /*42d0*/  STG.E.128 desc[UR4][R204.64], R152 ;  /* 0x00000098cc007986 */ /* 0x0003e8000c101d04 */
[----:B------:R1:W-:Y:S02]  /*42e0*/  STG.E desc[UR4][R206.64], R191 ;  /* 0x000000bfce007986 */ /* 0x0003e4000c101904 */
.L_x_35917:
[----:B------:R-:W-:Y:S05]  /*42f0*/  BSYNC B0 ;  /* 0x0000000000007941 */ /* 0x000fea0003800000 */
.L_x_35916:
[----:B------:R-:W-:Y:S01]  /*4300*/  LOP3.LUT P1, RZ, R198, 0x2000, RZ, 0xc0, !PT ;  /* 0x00002000c6ff7812 */ /* 0x000fe2000782c0ff */
[----:B------:R-:W-:-:S12]  /*4310*/  BSSY B0, `(.L_x_35946) ;  /* 0x000016d000007945 */ /* 0x000fd80003800000 */
[----:B------:R-:W-:Y:S05]  /*4320*/  @!P1 BRA `(.L_x_35947) ;  /* 0x0000001400ac9947 */ /* 0x000fea0003800000 */
[----:B------:R-:W2:Y:S08]  /*4330*/  LDC.64 R156, c[0x0][0x220] ;  /* 0x00008800ff9c7b82 */ /* 0x000eb00000000a00 */
[----:B-1----:R-:W1:Y:S01]  /*4340*/  LDC.64 R204, c[0x0][0x230] ;  /* 0x00008c00ffcc7b82 */ /* 0x002e620000000a00 */
[----:B--2---:R-:W-:-:S06]  /*4350*/  IMAD.WIDE.U32 R156, R190, 0x10, R156 ;  /* 0x00000010be9c7825 */ /* 0x004fcc00078e009c */
        /* <DEDUP_REMOVED lines=18> */
.L_x_35949:
[----:B------:R-:W-:-:S07]  /*4480*/  IMAD.MOV.U32 R203, RZ, RZ, R194 ;  /* 0x000000ffffcb7224 */ /* 0x000fce00078e00c2 */
.L_x_35950:
[----:B------:R-:W-:Y:S05]  /*4490*/  BSYNC B1 ;  /* 0x0000000000017941 */ /* 0x000fea0003800000 */
.L_x_35948:
        /* <DEDUP_REMOVED lines=16> */
.L_x_35954:
[----:B------:R-:W-:Y:S05]  /*45a0*/  BSYNC B2 ;  /* 0x0000000000027941 */ /* 0x000fea0003800000 */
.L_x_35953:
        /* <DEDUP_REMOVED lines=44> */
.L_x_35952:
[----:B------:R-:W-:Y:S05]  /*4870*/  BSYNC B1 ;  /* 0x0000000000017941 */ /* 0x000fea0003800000 */
.L_x_35951:
        /* <DEDUP_REMOVED lines=25> */
.L_x_35956:
[----:B------:R-:W-:-:S07]  /*4a10*/  IMAD.MOV.U32 R206, RZ, RZ, R194 ;  /* 0x000000ffffce7224 */ /* 0x000fce00078e00c2 */
.L_x_35957:
[----:B------:R-:W-:Y:S05]  /*4a20*/  BSYNC B1 ;  /* 0x0000000000017941 */ /* 0x000fea0003800000 */
.L_x_35955:
        /* <DEDUP_REMOVED lines=16> */
.L_x_35961:
[----:B------:R-:W-:Y:S05]  /*4b30*/  BSYNC B2 ;  /* 0x0000000000027941 */ /* 0x000fea0003800000 */
.L_x_35960:
        /* <DEDUP_REMOVED lines=44> */
.L_x_35959:
[----:B------:R-:W-:Y:S05]  /*4e00*/  BSYNC B1 ;  /* 0x0000000000017941 */ /* 0x000fea0003800000 */
.L_x_35958:
        /* <DEDUP_REMOVED lines=20> */
.L_x_35963:
[----:B------:R-:W-:-:S07]  /*4f50*/  IMAD.MOV.U32 R206, RZ, RZ, R194 ;  /* 0x000000ffffce7224 */ /* 0x000fce00078e00c2 */
.L_x_35964:
[----:B------:R-:W-:Y:S05]  /*4f60*/  BSYNC B1 ;  /* 0x0000000000017941 */ /* 0x000fea0003800000 */
.L_x_35962:
        /* <DEDUP_REMOVED lines=16> */
.L_x_35968:
[----:B------:R-:W-:Y:S05]  /*5070*/  BSYNC B2 ;  /* 0x0000000000027941 */ /* 0x000fea0003800000 */
.L_x_35967:
        /* <DEDUP_REMOVED lines=44> */
.L_x_35966:
[----:B------:R-:W-:Y:S05]  /*5340*/  BSYNC B1 ;  /* 0x0000000000017941 */ /* 0x000fea0003800000 */
.L_x_35965:
        /* <DEDUP_REMOVED lines=20> */
.L_x_35970:
[----:B------:R-:W-:-:S07]  /*5490*/  IMAD.MOV.U32 R208, RZ, RZ, R194 ;  /* 0x000000ffffd07224 */ /* 0x000fce00078e00c2 */
.L_x_35971:
[----:B------:R-:W-:Y:S05]  /*54a0*/  BSYNC B1 ;  /* 0x0000000000017941 */ /* 0x000fea0003800000 */
.L_x_35969:
        /* <DEDUP_REMOVED lines=16> */
.L_x_35975:
[----:B------:R-:W-:Y:S05]  /*55b0*/  BSYNC B2 ;  /* 0x0000000000027941 */ /* 0x000fea0003800000 */
.L_x_35974:
        /* <DEDUP_REMOVED lines=44> */
.L_x_35973:
[----:B------:R-:W-:Y:S05]  /*5880*/  BSYNC B1 ;  /* 0x0000000000017941 */ /* 0x000fea0003800000 */
.L_x_35972:
        /* <DEDUP_REMOVED lines=21> */
.L_x_35947:
[----:B------:R-:W-:Y:S05]  /*59e0*/  BSYNC B0 ;  /* 0x0000000000007941 */ /* 0x000fea0003800000 */
.L_x_35946:
[----:B------:R-:W-:Y:S01]  /*59f0*/  LOP3.LUT P1, RZ, R198, 0x1000, RZ, 0xc0, !PT ;  /* 0x00001000c6ff7812 */ /* 0x000fe2000782c0ff */
[----:B------:R-:W-:-:S12]  /*5a00*/  BSSY B0, `(.L_x_35976) ;  /* 0x000016d000007945 */ /* 0x000fd80003800000 */
[----:B------:R-:W-:Y:S05]  /*5a10*/  @!P1 BRA `(.L_x_35977) ;  /* 0x0000001400ac9947 */ /* 0x000fea0003800000 */
[----:B------:R-:W3:Y:S08]  /*5a20*/  LDC.64 R160, c[0x0][0x220] ;  /* 0x00008800ffa07b82 */ /* 0x000ef00000000a00 */
[----:B-12---:R-:W1:Y:S01]  /*5a30*/  LDC.64 R204, c[0x0][0x230] ;  /* 0x00008c00ffcc7b82 */ /* 0x006e620000000a00 */
[----:B---3--:R-:W-:-:S06]  /*5a40*/  IMAD.WIDE.U32 R160, R190, 0x10, R160 ;  /* 0x00000010bea07825 */ /* 0x008fcc00078e00a0 */
        /* <DEDUP_REMOVED lines=18> */
.L_x_35979:
[----:B------:R-:W-:-:S07]  /*5b70*/  IMAD.MOV.U32 R203, RZ, RZ, R194 ;  /* 0x000000ffffcb7224 */ /* 0x000fce00078e00c2 */
.L_x_35980:
[----:B------:R-:W-:Y:S05]  /*5b80*/  BSYNC B1 ;  /* 0x0000000000017941 */ /* 0x000fea0003800000 */
.L_x_35978:
        /* <DEDUP_REMOVED lines=16> */
.L_x_35984:
[----:B------:R-:W-:Y:S05]  /*5c90*/  BSYNC B2 ;  /* 0x0000000000027941 */ /* 0x000fea0003800000 */
.L_x_35983:
        /* <DEDUP_REMOVED lines=44> */
.L_x_35982:
[----:B------:R-:W-:Y:S05]  /*5f60*/  BSYNC B1 ;  /* 0x0000000000017941 */ /* 0x000fea0003800000 */
.L_x_35981:
        /* <DEDUP_REMOVED lines=25> */
.L_x_35986:
[----:B------:R-:W-:-:S07]  /*6100*/  IMAD.MOV.U32 R206, RZ, RZ, R194 ;  /* 0x000000ffffce7224 */ /* 0x000fce00078e00c2 */
.L_x_35987:
[----:B------:R-:W-:Y:S05]  /*6110*/  BSYNC B1 ;  /* 0x0000000000017941 */ /* 0x000fea0003800000 */
.L_x_35985:
        /* <DEDUP_REMOVED lines=16> */
.L_x_35991:
[----:B------:R-:W-:Y:S05]  /*6220*/  BSYNC B2 ;  /* 0x0000000000027941 */ /* 0x000fea0003800000 */
.L_x_35990:
        /* <DEDUP_REMOVED lines=44> */
.L_x_35989:
[----:B------:R-:W-:Y:S05]  /*64f0*/  BSYNC B1 ;  /* 0x0000000000017941 */ /* 0x000fea0003800000 */
.L_x_35988:
        /* <DEDUP_REMOVED lines=20> */
.L_x_35993:
[----:B------:R-:W-:-:S07]  /*6640*/  MOV R206, R194 ;  /* 0x000000c200ce7202 */ /* 0x000fce0000000f00 */
.L_x_35994:
[----:B------:R-:W-:Y:S05]  /*6650*/  BSYNC B1 ;  /* 0x0000000000017941 */ /* 0x000fea0003800000 */
.L_x_35992:
        /* <DEDUP_REMOVED lines=16> */
.L_x_35998:
[----:B------:R-:W-:Y:S05]  /*6760*/  BSYNC B2 ;  /* 0x0000000000027941 */ /* 0x000fea0003800000 */
.L_x_35997:
        /* <DEDUP_REMOVED lines=44> */
.L_x_35996:
[----:B------:R-:W-:Y:S05]  /*6a30*/  BSYNC B1 ;  /* 0x0000000000017941 */ /* 0x000fea0003800000 */
.L_x_35995:
        /* <DEDUP_REMOVED lines=20> */
.L_x_36000:
[----:B------:R-:W-:-:S07]  /*6b80*/  IMAD.MOV.U32 R208, RZ, RZ, R194 ;  /* 0x000000ffffd07224 */ /* 0x000fce00078e00c2 */
.L_x_36001:
[----:B------:R-:W-:Y:S05]  /*6b90*/  BSYNC B1 ;  /* 0x0000000000017941 */ /* 0x000fea0003800000 */
.L_x_35999:
        /* <DEDUP_REMOVED lines=16> */
.L_x_36005:
[----:B------:R-:W-:Y:S05]  /*6ca0*/  BSYNC B2 ;  /* 0x0000000000027941 */ /* 0x000fea0003800000 */
.L_x_36004:
        /* <DEDUP_REMOVED lines=44> */
.L_x_36003:
[----:B------:R-:W-:Y:S05]  /*6f70*/  BSYNC B1 ;  /* 0x0000000000017941 */ /* 0x000fea0003800000 */
.L_x_36002:
        /* <DEDUP_REMOVED lines=21> */
.L_x_35977:
[----:B------:R-:W-:Y:S05]  /*70d0*/  BSYNC B0 ;  /* 0x0000000000007941 */ /* 0x000fea0003800000 */
.L_x_35976:
[----:B------:R-:W-:Y:S01]  /*70e0*/  LOP3.LUT P1, RZ, R198, 0x800, RZ, 0xc0, !PT ;  /* 0x00000800c6ff7812 */ /* 0x000fe2000782c0ff */
[----:B------:R-:W-:-:S12]  /*70f0*/  BSSY B0, `(.L_x_36006) ;  /* 0x000016d000007945 */ /* 0x000fd80003800000 */
[----:B------:R-:W-:Y:S05]  /*7100*/  @!P1 BRA `(.L_x_36007) ;  /* 0x0000001400ac9947 */ /* 0x000fea0003800000 */
[----:B------:R-:W4:Y:S08]  /*7110*/  LDC.64 R164, c[0x0][0x220] ;  /* 0x00008800ffa47b82 */ /* 0x000f300000000a00 */
[----:B-123--:R-:W1:Y:S01]  /*7120*/  LDC.64 R204, c[0x0][0x230] ;  /* 0x00008c00ffcc7b82 */ /* 0x00ee620000000a00 */
[----:B----4-:R-:W-:-:S06]  /*7130*/  IMAD.WIDE.U32 R164, R190, 0x10, R164 ;  /* 0x00000010bea47825 */ /* 0x010fcc00078e00a4 */
        /* <DEDUP_REMOVED lines=18> */
.L_x_36009:
[----:B------:R-:W-:-:S07]  /*7260*/  MOV R203, R194 ;  /* 0x000000c200cb7202 */ /* 0x000fce0000000f00 */
.L_x_36010:
[----:B------:R-:W-:Y:S05]  /*7270*/  BSYNC B1 ;  /* 0x0000000000017941 */ /* 0x000fea0003800000 */
.L_x_36008:
        /* <DEDUP_REMOVED lines=16> */
.L_x_36014:
[----:B------:R-:W-:Y:S05]  /*7380*/  BSYNC B2 ;  /* 0x0000000000027941 */ /* 0x000fea0003800000 */
.L_x_36013:
        /* <DEDUP_REMOVED lines=44> */
.L_x_36012:
[----:B------:R-:W-:Y:S05]  /*7650*/  BSYNC B1 ;  /* 0x0000000000017941 */ /* 0x000fea0003800000 */
.L_x_36011:
        /* <DEDUP_REMOVED lines=25> */
.L_x_36016:
[----:B------:R-:W-:-:S07]  /*77f0*/  MOV R206, R194 ;  /* 0x000000c200ce7202 */ /* 0x000fce0000000f00 */
.L_x_36017:
[----:B------:R-:W-:Y:S05]  /*7800*/  BSYNC B1 ;  /* 0x0000000000017941 */ /* 0x000fea0003800000 */
.L_x_36015:
        /* <DEDUP_REMOVED lines=16> */
.L_x_36021:
[----:B------:R-:W-:Y:S05]  /*7910*/  BSYNC B2 ;  /* 0x0000000000027941 */ /* 0x000fea0003800000 */
.L_x_36020:
        /* <DEDUP_REMOVED lines=44> */
.L_x_36019:
[----:B------:R-:W-:Y:S05]  /*7be0*/  BSYNC B1 ;  /* 0x0000000000017941 */ /* 0x000fea0003800000 */
.L_x_36018:
        /* <DEDUP_REMOVED lines=20> */
.L_x_36023:
[----:B------:R-:W-:-:S07]  /*7d30*/  IMAD.MOV.U32 R206, RZ, RZ, R194 ;  /* 0x000000ffffce7224 */ /* 0x000fce00078e00c2 */
.L_x_36024:
[----:B------:R-:W-:Y:S05]  /*7d40*/  BSYNC B1 ;  /* 0x0000000000017941 */ /* 0x000fea0003800000 */
.L_x_36022:
        /* <DEDUP_REMOVED lines=16> */
.L_x_36028:
[----:B------:R-:W-:Y:S05]  /*7e50*/  BSYNC B2 ;  /* 0x0000000000027941 */ /* 0x000fea0003800000 */
.L_x_36027:
        /* <DEDUP_REMOVED lines=44> */
.L_x_36026:
[----:B------:R-:W-:Y:S05]  /*8120*/  BSYNC B1 ;  /* 0x0000000000017941 */ /* 0x000fea0003800000 */
.L_x_36025:
        /* <DEDUP_REMOVED lines=20> */
.L_x_36030:
[----:B------:R-:W-:-:S07]  /*8270*/  MOV R208, R194 ;  /* 0x000000c200d07202 */ /* 0x000fce0000000f00 */
.L_x_36031:
[----:B------:R-:W-:Y:S05]  /*8280*/  BSYNC B1 ;  /* 0x0000000000017941 */ /* 0x000fea0003800000 */
.L_x_36029:
        /* <DEDUP_REMOVED lines=16> */
.L_x_36035:
[----:B------:R-:W-:Y:S05]  /*8390*/  BSYNC B2 ;  /* 0x0000000000027941 */ /* 0x000fea0003800000 */
.L_x_36034:
        /* <DEDUP_REMOVED lines=44> */
.L_x_36033:
[----:B------:R-:W-:Y:S05]  /*8660*/  BSYNC B1 ;  /* 0x0000000000017941 */ /* 0x000fea0003800000 */
.L_x_36032:
        /* <DEDUP_REMOVED lines=21> */
.L_x_36007:
[----:B------:R-:W-:Y:S05]  /*87c0*/  BSYNC B0 ;  /* 0x0000000000007941 */ /* 0x000fea0003800000 */
.L_x_36006:
[----:B------:R-:W-:Y:S01]  /*87d0*/  LOP3.LUT P1, RZ, R198, 0x400, RZ, 0xc0, !PT ;  /* 0x00000400c6ff7812 */ /* 0x000fe2000782c0ff */
[----:B------:R-:W-:-:S12]  /*87e0*/  BSSY B0, `(.L_x_36036) ;  /* 0x000016d000007945 */ /* 0x000fd80003800000 */
[----:B------:R-:W-:Y:S05]  /*87f0*/  @!P1 BRA `(.L_x_36037) ;  /* 0x0000001400ac9947 */ /* 0x000fea0003800000 */
[----:B------:R-:W0:Y:S08]  /*8800*/  LDC.64 R168, c[0x0][0x220] ;  /* 0x00008800ffa87b82 */ /* 0x000e300000000a00 */
[----:B-1234-:R-:W1:Y:S01]  /*8810*/  LDC.64 R204, c[0x0][0x230] ;  /* 0x00008c00ffcc7b82 */ /* 0x01ee620000000a00 */
        /* <DEDUP_REMOVED lines=19> */
.L_x_36039:
[----:B------:R-:W-:-:S07]  /*8950*/  IMAD.MOV.U32 R203, RZ, RZ, R194 ;  /* 0x000000ffffcb7224 */ /* 0x000fce00078e00c2 */
.L_x_36040:
[----:B------:R-:W-:Y:S05]  /*8960*/  BSYNC B1 ;  /* 0x0000000000017941 */ /* 0x000fea0003800000 */
.L_x_36038:
        /* <DEDUP_REMOVED lines=16> */
.L_x_36044:
[----:B------:R-:W-:Y:S05]  /*8a70*/  BSYNC B2 ;  /* 0x0000000000027941 */ /* 0x000fea0003800000 */
.L_x_36043:
        /* <DEDUP_REMOVED lines=44> */
.L_x_36042:
[----:B------:R-:W-:Y:S05]  /*8d40*/  BSYNC B1 ;  /* 0x0000000000017941 */ /* 0x000fea0003800000 */
.L_x_36041:
        /* <DEDUP_REMOVED lines=25> */
.L_x_36046:
[----:B------:R-:W-:-:S07]  /*8ee0*/  IMAD.MOV.U32 R206, RZ, RZ, R194 ;  /* 0x000000ffffce7224 */ /* 0x000fce00078e00c2 */
.L_x_36047:
[----:B------:R-:W-:Y:S05]  /*8ef0*/  BSYNC B1 ;  /* 0x0000000000017941 */ /* 0x000fea0003800000 */
.L_x_36045:
        /* <DEDUP_REMOVED lines=16> */
.L_x_36051:
[----:B------:R-:W-:Y:S05]  /*9000*/  BSYNC B2 ;  /* 0x0000000000027941 */ /* 0x000fea0003800000 */
.L_x_36050:
        /* <DEDUP_REMOVED lines=44> */
.L_x_36049:
[----:B------:R-:W-:Y:S05]  /*92d0*/  BSYNC B1 ;  /* 0x0000000000017941 */ /* 0x000fea0003800000 */
.L_x_36048:
        /* <DEDUP_REMOVED lines=20> */
.L_x_36053:
[----:B------:R-:W-:-:S07]  /*9420*/  MOV R206, R194 ;  /* 0x000000c200ce7202 */ /* 0x000fce0000000f00 */
.L_x_36054:
[----:B------:R-:W-:Y:S05]  /*9430*/  BSYNC B1 ;  /* 0x0000000000017941 */ /* 0x000fea0003800000 */
.L_x_36052:
        /* <DEDUP_REMOVED lines=16> */
.L_x_36058:
[----:B------:R-:W-:Y:S05]  /*9540*/  BSYNC B2 ;  /* 0x0000000000027941 */ /* 0x000fea0003800000 */
.L_x_36057:
        /* <DEDUP_REMOVED lines=44> */
.L_x_36056:
[----:B------:R-:W-:Y:S05]  /*9810*/  BSYNC B1 ;  /* 0x0000000000017941 */ /* 0x000fea0003800000 */
.L_x_36055:
        /* <DEDUP_REMOVED lines=20> */
.L_x_36060:
[----:B------:R-:W-:-:S07]  /*9960*/  IMAD.MOV.U32 R208, RZ, RZ, R194 ;  /* 0x000000ffffd07224 */ /* 0x000fce00078e00c2 */
.L_x_36061:
[----:B------:R-:W-:Y:S05]  /*9970*/  BSYNC B1 ;  /* 0x0000000000017941 */ /* 0x000fea0003800000 */
.L_x_36059:
        /* <DEDUP_REMOVED lines=16> */
.L_x_36065:
[----:B------:R-:W-:Y:S05]  /*9a80*/  BSYNC B2 ;  /* 0x0000000000027941 */ /* 0x000fea0003800000 */
.L_x_36064:
        /* <DEDUP_REMOVED lines=44> */
.L_x_36063:
[----:B------:R-:W-:Y:S05]  /*9d50*/  BSYNC B1 ;  /* 0x0000000000017941 */ /* 0x000fea0003800000 */
.L_x_36062:
        /* <DEDUP_REMOVED lines=21> */
.L_x_36037:
[----:B------:R-:W-:Y:S05]  /*9eb0*/  BSYNC B0 ;  /* 0x0000000000007941 */ /* 0x000fea0003800000 */
.L_x_36036:
        /* <DEDUP_REMOVED lines=24> */
.L_x_36069:
[----:B------:R-:W-:-:S07]  /*a040*/  MOV R203, R194 ;  /* 0x000000c200cb7202 */ /* 0x000fce0000000f00 */
.L_x_36070:
[----:B------:R-:W-:Y:S05]  /*a050*/  BSYNC B1 ;  /* 0x0000000000017941 */ /* 0x000fea0003800000 */
.L_x_36068:
        /* <DEDUP_REMOVED lines=16> */
.L_x_36074:
[----:B------:R-:W-:Y:S05]  /*a160*/  BSYNC B2 ;  /* 0x0000000000027941 */ /* 0x000fea0003800000 */
.L_x_36073:
        /* <DEDUP_REMOVED lines=44> */
.L_x_36072:
[----:B------:R-:W-:Y:S05]  /*a430*/  BSYNC B1 ;  /* 0x0000000000017941 */ /* 0x000fea0003800000 */
.L_x_36071:
        /* <DEDUP_REMOVED lines=25> */
.L_x_36076:
[----:B------:R-:W-:-:S07]  /*a5d0*/  MOV R206, R194 ;  /* 0x000000c200ce7202 */ /* 0x000fce0000000f00 */
.L_x_36077:
[----:B------:R-:W-:Y:S05]  /*a5e0*/  BSYNC B1 ;  /* 0x0000000000017941 */ /* 0x000fea0003800000 */
.L_x_36075:
        /* <DEDUP_REMOVED lines=16> */
.L_x_36081:
[----:B------:R-:W-:Y:S05]  /*a6f0*/  BSYNC B2 ;  /* 0x0000000000027941 */ /* 0x000fea0003800000 */
.L_x_36080:
        /* <DEDUP_REMOVED lines=44> */
.L_x_36079:
[----:B------:R-:W-:Y:S05]  /*a9c0*/  BSYNC B1 ;  /* 0x0000000000017941 */ /* 0x000fea0003800000 */
.L_x_36078:
        /* <DEDUP_REMOVED lines=20> */
.L_x_36083:
[----:B------:R-:W-:-:S07]  /*ab10*/  IMAD.MOV.U32 R206, RZ, RZ, R194 ;  /* 0x000000ffffce7224 */ /* 0x000fce00078e00c2 */
.L_x_36084:
[----:B------:R-:W-:Y:S05]  /*ab20*/  BSYNC B1 ;  /* 0x0000000000017941 */ /* 0x000fea0003800000 */
.L_x_36082:
        /* <DEDUP_REMOVED lines=16> */
.L_x_36088:
[----:B------:R-:W-:Y:S05]  /*ac30*/  BSYNC B2 ;  /* 0x0000000000027941 */ /* 0x000fea0003800000 */
.L_x_36087:
        /* <DEDUP_REMOVED lines=44> */
.L_x_36086:
[----:B------:R-:W-:Y:S05]  /*af00*/  BSYNC B1 ;  /* 0x0000000000017941 */ /* 0x000fea0003800000 */
.L_x_36085:
        /* <DEDUP_REMOVED lines=20> */
.L_x_36090:
[----:B------:R-:W-:-:S07]  /*b050*/  MOV R208, R194 ;  /* 0x000000c200d07202 */ /* 0x000fce0000000f00 */
.L_x_36091:
[----:B------:R-:W-:Y:S05]  /*b060*/  BSYNC B1 ;  /* 0x0000000000017941 */ /* 0x000fea0003800000 */
.L_x_36089:
        /* <DEDUP_REMOVED lines=16> */
.L_x_36095:
[----:B------:R-:W-:Y:S05]  /*b170*/  BSYNC B2 ;  /* 0x0000000000027941 */ /* 0x000fea0003800000 */
.L_x_36094:
        /* <DEDUP_REMOVED lines=44> */
.L_x_36093:
[----:B------:R-:W-:Y:S05]  /*b440*/  BSYNC B1 ;  /* 0x0000000000017941 */ /* 0x000fea0003800000 */
.L_x_36092:
        /* <DEDUP_REMOVED lines=21> */
.L_x_36067:
[----:B------:R-:W-:Y:S05]  /*b5a0*/  BSYNC B0 ;  /* 0x0000000000007941 */ /* 0x000fea0003800000 */
.L_x_36066:
        /* <DEDUP_REMOVED lines=24> */
.L_x_36099:
[----:B------:R-:W-:-:S07]  /*b730*/  IMAD.MOV.U32 R203, RZ, RZ, R194 ;  /* 0x000000ffffcb7224 */ /* 0x000fce00078e00c2 */
.L_x_36100:
[----:B------:R-:W-:Y:S05]  /*b740*/  BSYNC B1 ;  /* 0x0000000000017941 */ /* 0x000fea0003800000 */
.L_x_36098:
        /* <DEDUP_REMOVED lines=16> */
.L_x_36104:
[----:B------:R-:W-:Y:S05]  /*b850*/  BSYNC B2 ;  /* 0x0000000000027941 */ /* 0x000fea0003800000 */
.L_x_36103:
        /* <DEDUP_REMOVED lines=44> */
.L_x_36102:
[----:B------:R-:W-:Y:S05]  /*bb20*/  BSYNC B1 ;  /* 0x0000000000017941 */ /* 0x000fea0003800000 */
.L_x_36101:
        /* <DEDUP_REMOVED lines=25> */
.L_x_36106:
[----:B------:R-:W-:-:S07]  /*bcc0*/  IMAD.MOV.U32 R206, RZ, RZ, R194 ;  /* 0x000000ffffce7224 */ /* 0x000fce00078e00c2 */
.L_x_36107:
[----:B------:R-:W-:Y:S05]  /*bcd0*/  BSYNC B1 ;  /* 0x0000000000017941 */ /* 0x000fea0003800000 */
.L_x_36105:
        /* <DEDUP_REMOVED lines=16> */
.L_x_36111:
[----:B------:R-:W-:Y:S05]  /*bde0*/  BSYNC B2 ;  /* 0x0000000000027941 */ /* 0x000fea0003800000 */
.L_x_36110:
        /* <DEDUP_REMOVED lines=44> */
.L_x_36109:
[----:B------:R-:W-:Y:S05]  /*c0b0*/  BSYNC B1 ;  /* 0x0000000000017941 */ /* 0x000fea0003800000 */
.L_x_36108:
        /* <DEDUP_REMOVED lines=20> */
.L_x_36113:
[----:B------:R-:W-:-:S07]  /*c200*/  MOV R206, R194 ;  /* 0x000000c200ce7202 */ /* 0x000fce0000000f00 */
.L_x_36114:
[----:B------:R-:W-:Y:S05]  /*c210*/  BSYNC B1 ;  /* 0x0000000000017941 */ /* 0x000fea0003800000 */
.L_x_36112:
        /* <DEDUP_REMOVED lines=16> */
.L_x_36118:
[----:B------:R-:W-:Y:S05]  /*c320*/  BSYNC B2 ;  /* 0x0000000000027941 */ /* 0x000fea0003800000 */
.L_x_36117:
        /* <DEDUP_REMOVED lines=44> */
.L_x_36116:
[----:B------:R-:W-:Y:S05]  /*c5f0*/  BSYNC B1 ;  /* 0x0000000000017941 */ /* 0x000fea0003800000 */
.L_x_36115:
        /* <DEDUP_REMOVED lines=20> */
.L_x_36120:
[----:B------:R-:W-:-:S07]  /*c740*/  IMAD.MOV.U32 R208, RZ, RZ, R194 ;  /* 0x000000ffffd07224 */ /* 0x000fce00078e00c2 */
.L_x_36121:
[----:B------:R-:W-:Y:S05]  /*c750*/  BSYNC B1 ;  /* 0x0000000000017941 */ /* 0x000fea0003800000 */
.L_x_36119:
        /* <DEDUP_REMOVED lines=16> */
.L_x_36125:
[----:B------:R-:W-:Y:S05]  /*c860*/  BSYNC B2 ;  /* 0x0000000000027941 */ /* 0x000fea0003800000 */
.L_x_36124:
        /* <DEDUP_REMOVED lines=44> */
.L_x_36123:
[----:B------:R-:W-:Y:S05]  /*cb30*/  BSYNC B1 ;  /* 0x0000000000017941 */ /* 0x000fea0003800000 */
.L_x_36122:
        /* <DEDUP_REMOVED lines=21> */
.L_x_36097:
[----:B------:R-:W-:Y:S05]  /*cc90*/  BSYNC B0 ;  /* 0x0000000000007941 */ /* 0x000fea0003800000 */
.L_x_36096:
        /* <DEDUP_REMOVED lines=24> */
.L_x_36129:
[----:B------:R-:W-:-:S07]  /*ce20*/  MOV R203, R194 ;  /* 0x000000c200cb7202 */ /* 0x000fce0000000f00 */
.L_x_36130:
[----:B------:R-:W-:Y:S05]  /*ce30*/  BSYNC B1 ;  /* 0x0000000000017941 */ /* 0x000fea0003800000 */
.L_x_36128:
        /* <DEDUP_REMOVED lines=16> */
.L_x_36134:
[----:B------:R-:W-:Y:S05]  /*cf40*/  BSYNC B2 ;  /* 0x0000000000027941 */ /* 0x000fea0003800000 */
.L_x_36133:
        /* <DEDUP_REMOVED lines=44> */
.L_x_36132:
[----:B------:R-:W-:Y:S05]  /*d210*/  BSYNC B1 ;  /* 0x0000000000017941 */ /* 0x000fea0003800000 */
.L_x_36131:
        /* <DEDUP_REMOVED lines=25> */
.L_x_36136:
[----:B------:R-:W-:-:S07]  /*d3b0*/  MOV R206, R194 ;  /* 0x000000c200ce7202 */ /* 0x000fce0000000f00 */
.L_x_36137:
[----:B------:R-:W-:Y:S05]  /*d3c0*/  BSYNC B1 ;  /* 0x0000000000017941 */ /* 0x000fea0003800000 */
.L_x_36135:
        /* <DEDUP_REMOVED lines=16> */
.L_x_36141:
[----:B------:R-:W-:Y:S05]  /*d4d0*/  BSYNC B2 ;  /* 0x0000000000027941 */ /* 0x000fea0003800000 */
.L_x_36140:
        /* <DEDUP_REMOVED lines=44> */
.L_x_36139:
[----:B------:R-:W-:Y:S05]  /*d7a0*/  BSYNC B1 ;  /* 0x0000000000017941 */ /* 0x000fea0003800000 */
.L_x_36138:
        /* <DEDUP_REMOVED lines=20> */
.L_x_36143:
[----:B------:R-:W-:-:S07]  /*d8f0*/  IMAD.MOV.U32 R206, RZ, RZ, R194 ;  /* 0x000000ffffce7224 */ /* 0x000fce00078e00c2 */
.L_x_36144:
[----:B------:R-:W-:Y:S05]  /*d900*/  BSYNC B1 ;  /* 0x0000000000017941 */ /* 0x000fea0003800000 */
.L_x_36142:
        /* <DEDUP_REMOVED lines=16> */
.L_x_36148:
[----:B------:R-:W-:Y:S05]  /*da10*/  BSYNC B2 ;  /* 0x0000000000027941 */ /* 0x000fea0003800000 */
.L_x_36147:
        /* <DEDUP_REMOVED lines=44> */
.L_x_36146:
[----:B------:R-:W-:Y:S05]  /*dce0*/  BSYNC B1 ;  /* 0x0000000000017941 */ /* 0x000fea0003800000 */
.L_x_36145:
        /* <DEDUP_REMOVED lines=20> */
.L_x_36150:
[----:B------:R-:W-:-:S07]  /*de30*/  MOV R208, R194 ;  /* 0x000000c200d07202 */ /* 0x000fce0000000f00 */
.L_x_36151:
[----:B------:R-:W-:Y:S05]  /*de40*/  BSYNC B1 ;  /* 0x0000000000017941 */ /* 0x000fea0003800000 */
.L_x_36149:
        /* <DEDUP_REMOVED lines=16> */
.L_x_36155:
[----:B------:R-:W-:Y:S05]  /*df50*/  BSYNC B2 ;  /* 0x0000000000027941 */ /* 0x000fea0003800000 */
.L_x_36154:
        /* <DEDUP_REMOVED lines=44> */
.L_x_36153:
[----:B------:R-:W-:Y:S05]  /*e220*/  BSYNC B1 ;  /* 0x0000000000017941 */ /* 0x000fea0003800000 */
.L_x_36152:
        /* <DEDUP_REMOVED lines=21> */
.L_x_36127:
[----:B------:R-:W-:Y:S05]  /*e380*/  BSYNC B0 ;  /* 0x0000000000007941 */ /* 0x000fea0003800000 */
.L_x_36126:
        /* <DEDUP_REMOVED lines=24> */
.L_x_36159:
[----:B------:R-:W-:-:S07]  /*e510*/  IMAD.MOV.U32 R203, RZ, RZ, R194 ;  /* 0x000000ffffcb7224 */ /* 0x000fce00078e00c2 */
.L_x_36160:
[----:B------:R-:W-:Y:S05]  /*e520*/  BSYNC B1 ;  /* 0x0000000000017941 */ /* 0x000fea0003800000 */
.L_x_36158:
        /* <DEDUP_REMOVED lines=16> */
.L_x_36164:
[----:B------:R-:W-:Y:S05]  /*e630*/  BSYNC B2 ;  /* 0x0000000000027941 */ /* 0x000fea0003800000 */
.L_x_36163:
        /* <DEDUP_REMOVED lines=44> */
.L_x_36162:
[----:B------:R-:W-:Y:S05]  /*e900*/  BSYNC B1 ;  /* 0x0000000000017941 */ /* 0x000fea0003800000 */
.L_x_36161:
        /* <DEDUP_REMOVED lines=25> */
.L_x_36166:
[----:B------:R-:W-:-:S07]  /*eaa0*/  IMAD.MOV.U32 R206, RZ, RZ, R194 ;  /* 0x000000ffffce7224 */ /* 0x000fce00078e00c2 */
.L_x_36167:
[----:B------:R-:W-:Y:S05]  /*eab0*/  BSYNC B1 ;  /* 0x0000000000017941 */ /* 0x000fea0003800000 */
.L_x_36165:
        /* <DEDUP_REMOVED lines=16> */
.L_x_36171:
[----:B------:R-:W-:Y:S05]  /*ebc0*/  BSYNC B2 ;  /* 0x0000000000027941 */ /* 0x000fea0003800000 */
.L_x_36170:
        /* <DEDUP_REMOVED lines=44> */
.L_x_36169:
[----:B------:R-:W-:Y:S05]  /*ee90*/  BSYNC B1 ;  /* 0x0000000000017941 */ /* 0x000fea0003800000 */
.L_x_36168:
        /* <DEDUP_REMOVED lines=20> */
.L_x_36173:
[----:B------:R-:W-:-:S07]  /*efe0*/  MOV R206, R194 ;  /* 0x000000c200ce7202 */ /* 0x000fce0000000f00 */
.L_x_36174:
[----:B------:R-:W-:Y:S05]  /*eff0*/  BSYNC B1 ;  /* 0x0000000000017941 */ /* 0x000fea0003800000 */
.L_x_36172:
        /* <DEDUP_REMOVED lines=16> */
.L_x_36178:
[----:B------:R-:W-:Y:S05]  /*f100*/  BSYNC B2 ;  /* 0x0000000000027941 */ /* 0x000fea0003800000 */
.L_x_36177:
        /* <DEDUP_REMOVED lines=44> */
.L_x_36176:
[----:B------:R-:W-:Y:S05]  /*f3d0*/  BSYNC B1 ;  /* 0x0000000000017941 */ /* 0x000fea0003800000 */
.L_x_36175:
        /* <DEDUP_REMOVED lines=20> */
.L_x_36180:
[----:B------:R-:W-:-:S07]  /*f520*/  IMAD.MOV.U32 R208, RZ, RZ, R194 ;  /* 0x000000ffffd07224 */ /* 0x000fce00078e00c2 */
.L_x_36181:
[----:B------:R-:W-:Y:S05]  /*f530*/  BSYNC B1 ;  /* 0x0000000000017941 */ /* 0x000fea0003800000 */
.L_x_36179:
        /* <DEDUP_REMOVED lines=16> */
.L_x_36185:
[----:B------:R-:W-:Y:S05]  /*f640*/  BSYNC B2 ;  /* 0x0000000000027941 */ /* 0x000fea0003800000 */
.L_x_36184:
        /* <DEDUP_REMOVED lines=44> */
.L_x_36183:
[----:B------:R-:W-:Y:S05]  /*f910*/  BSYNC B1 ;  /* 0x0000000000017941 */ /* 0x000fea0003800000 */
.L_x_36182:
[----:B------:R-:W-:Y:S02]  /*f920*/  SEL R212, RZ, 0x1, P2 ;  /* 0x00000001ffd47807 */ /* 0x000fe40001000000 */
[C---:B------:R-:W-:Y:S02]  /*f930*/  LEA R204, P2, R190.reuse, UR8, 0x4 ;  /* 0x00000008becc7c11 */ /* 0x040fe4000f8420ff */
[----:B------:R-:W-:Y:S02]  /*f940*/  SEL R210, RZ, 0x10000, P4 ;  /* 0x00010000ffd27807 */ /* 0x000fe40002000000 */
[C---:B------:R-:W-:Y:S02]  /*f950*/  LEA.HI.X R205, R190.reuse, UR9, RZ, 0x4, P2 ;  /* 0x00000009becd7c11 */ /* 0x040fe400090f24ff */
[----:B------:R-:W-:Y:S02]  /*f960*/  LEA R206, P2, R190, UR10, 0x2 ;  /* 0x0000000abece7c11 */ /* 0x000fe4000f8410ff */
[----:B------:R-:W-:-:S02]  /*f970*/  SEL R209, RZ, 0x100, P3 ;  /* 0x00000100ffd17807 */ /* 0x000fc40001800000 */
[----:B------:R-:W-:Y:S02]  /*f980*/  LEA.HI.X R207, R190, UR11, RZ, 0x2, P2 ;  /* 0x0000000bbecf7c11 */ /* 0x000fe400090f14ff */
[----:B------:R-:W-:Y:S01]  /*f990*/  I2FP.F32.U32 R190, R208 ;  /* 0x000000d000be7245 */ /* 0x000fe20000201000 */
[----:B------:R-:W-:-:S04]  /*f9a0*/  FMUL.FTZ R208, R187, R189 ;  /* 0x000000bdbbd07220 */ /* 0x000fc80000410000 */
[----:B------:R-:W-:Y:S01]  /*f9b0*/  FFMA.FTZ R203, R190, R203, 1.1641532182693481445e-10 ;  /* 0x2f000000becb7423 */ /* 0x000fe200000100cb */
[----:B------:R-:W-:-:S04]  /*f9c0*/  FMUL.FTZ R208, R208, R191 ;  /* 0x000000bfd0d07220 */ /* 0x000fc80000410000 */
        /* <DEDUP_REMOVED lines=9> */
.L_x_36157:
[----:B------:R-:W-:Y:S05]  /*fa60*/  BSYNC B0 ;  /* 0x0000000000007941 */ /* 0x000fea0003800000 */
.L_x_36156:
[----:B------:R-:W-:Y:S01]  /*fa70*/  FADD.FTZ R190, RZ, R148 ;  /* 0x00000094ffbe7221 */ /* 0x000fe20000010000 */
[----:B------:R-:W-:Y:S01]  /*fa80*/  ISETP.GT.U32.AND P1, PT, R11, 0x3f, PT ;  /* 0x0000003f0b00780c */ /* 0x000fe20003f24070 */
[----:B------:R-:W-:Y:S01]  /*fa90*/  UMOV UR6, 0xffffffff ;  /* 0xffffffff00067882 */ /* 0x000fe20000000000 */
[----:B------:R-:W-:Y:S01]  /*faa0*/  LOP3.LUT R198, R198, 0xffffffef, RZ, 0xc0, !PT ;  /* 0xffffffefc6c67812 */ /* 0x000fe200078ec0ff */
[----:B0----5:R-:W-:Y:S01]  /*fab0*/  FADD.FTZ R189, R149, R190 ;  /* 0x000000be95bd7221 */ /* 0x021fe20000010000 */
        /* <DEDUP_REMOVED lines=10> */
[----:B-1234-:R-:W-:-:S04]  /*fb60*/  FADD.FTZ R191, R153, R190 ;  /* 0x000000be99bf7221 */ /* 0x01efc80000010000 */
        /* <DEDUP_REMOVED lines=160> */
.L_x_36219:
[----:B------:R-:W-:Y:S01]  /*10570*/  FMUL.FTZ R188, R189, R189 ;  /* 0x000000bdbdbc7220 */ /* 0x000fe20000410000 */
[----:B------:R-:W-:Y:S01]  /*10580*/  LOP3.LUT P1, RZ, R198, 0x8000, RZ, 0xc0, !PT ;  /* 0x00008000c6ff7812 */ /* 0x000fe2000782c0ff */
[----:B-1----:R-:W-:Y:S01]  /*10590*/  FADD.FTZ R203, R204, R205 ;  /* 0x000000cdcccb7221 */ /* 0x002fe20000010000 */
[----:B------:R-:W1:Y:S01]  /*105a0*/  @!P5 LDC.64 R206, c[0x0][0x258] ;  /* 0x00009600ffcedb82 */ /* 0x000e620000000a00 */
[----:B------:R-:W-:Y:S01]  /*105b0*/  BSSY B0, `(.L_x_36187) ;  /* 0x000001c000007945 */ /* 0x000fe20003800000 */
[----:B------:R-:W-:Y:S01]  /*105c0*/  FSEL R191, R188, RZ, P1 ;  /* 0x000000ffbcbf7208 */ /* 0x000fe20000800000 */
[----:B------:R-:W-:Y:S01]  /*105d0*/  FFMA.FTZ R190, R203, R190, UR7 ;  /* 0x00000007cbbe7e23 */ /* 0x000fe200080100be */
[----:B------:R-:W-:-:S03]  /*105e0*/  FSEL R203, R189, RZ, !P1 ;  /* 0x000000ffbdcb7208 */ /* 0x000fc60004800000 */
[----:B------:R-:W-:Y:S01]  /*105f0*/  FADD.FTZ R202, R190, R191 ;  /* 0x000000bfbeca7221 */ /* 0x000fe20000010000 */
[----:B0-----:R-:W0:Y:S05]  /*10600*/  @!P5 LDC.64 R204, c[0x0][0x250] ;  /* 0x00009400ffccdb82 */ /* 0x001e2a0000000a00 */
[----:B------:R-:W2:Y:S01]  /*10610*/  MUFU.RSQ R202, R202 ;  /* 0x000000ca00ca7308 */ /* 0x000ea20000001400 */
[----:B0-----:R-:W-:-:S04]  /*10620*/  @!P5 IMAD.WIDE R190, R197, 0x4, R204 ;  /* 0x00000004c5bed825 */ /* 0x001fc800078e02cc */
[----:B-1----:R-:W-:Y:S01]  /*10630*/  @!P5 IMAD.WIDE R204, R197, 0x4, R206 ;  /* 0x00000004c5ccd825 */ /* 0x002fe200078e02ce */
[----:B------:R0:W-:Y:S04]  /*10640*/  @!P5 STG.E desc[UR4][R190.64], R189 ;  /* 0x000000bdbe00d986 */ /* 0x0001e8000c101904 */
        /* <DEDUP_REMOVED lines=18> */
.L_x_36188:
[----:B------:R-:W-:Y:S05]  /*10770*/  BSYNC B0 ;  /* 0x0000000000007941 */ /* 0x000fea0003800000 */
.L_x_36187:
        /* <DEDUP_REMOVED lines=16> */
[----:B------:R-:W-:Y:S01]  /*10880*/  FFMA.FTZ R191, R43, R206, R39 ;  /* 0x000000ce2bbf7223 */ /* 0x000fe20000010027 */
[----:B------:R-:W-:-:S04]  /*10890*/  IADD3 R199, R199, 0x20, RZ ;  /* 0x00000020c7c77810 */ /* 0x000fc80007ffe0ff */
[----:B------:R2:W-:Y:S03]  /*108a0*/  STG.E.128 desc[UR4][R204.64], R188 ;  /* 0x000000bccc007986 */ /* 0x0005e6000c101d04 */
.L_x_36190:
[----:B------:R-:W-:Y:S05]  /*108b0*/  BSYNC B0 ;  /* 0x0000000000007941 */ /* 0x000fea0003800000 */
.L_x_36189:
        /* <DEDUP_REMOVED lines=17> */
[----:B------:R-:W-:-:S04]  /*109d0*/  VIADD R199, R199, 0x20 ;  /* 0x00000020c7c77836 */ /* 0x000fc80000000000 */
[----:B------:R3:W-:Y:S03]  /*109e0*/  STG.E.128 desc[UR4][R204.64], R188 ;  /* 0x000000bccc007986 */ /* 0x0007e6000c101d04 */
.L_x_36192:
[----:B------:R-:W-:Y:S05]  /*109f0*/  BSYNC B0 ;  /* 0x0000000000007941 */ /* 0x000fea0003800000 */
.L_x_36191:
        /* <DEDUP_REMOVED lines=19> */
.L_x_36194:
[----:B------:R-:W-:Y:S05]  /*10b30*/  BSYNC B0 ;  /* 0x0000000000007941 */ /* 0x000fea0003800000 */
.L_x_36193:
        /* <DEDUP_REMOVED lines=19> */
.L_x_36196:
[----:B------:R-:W-:Y:S05]  /*10c70*/  BSYNC B0 ;  /* 0x0000000000007941 */ /* 0x000fea0003800000 */
.L_x_36195:
        /* <DEDUP_REMOVED lines=19> */
.L_x_36198:
[----:B------:R-:W-:Y:S05]  /*10db0*/  BSYNC B0 ;  /* 0x0000000000007941 */ /* 0x000fea0003800000 */
.L_x_36197:
        /* <DEDUP_REMOVED lines=19> */
.L_x_36200:
[----:B------:R-:W-:Y:S05]  /*10ef0*/  BSYNC B0 ;  /* 0x0000000000007941 */ /* 0x000fea0003800000 */
.L_x_36199:
        /* <DEDUP_REMOVED lines=19> */
.L_x_36202:
[----:B------:R-:W-:Y:S05]  /*11030*/  BSYNC B0 ;  /* 0x0000000000007941 */ /* 0x000fea0003800000 */
.L_x_36201:
        /* <DEDUP_REMOVED lines=19> */
.L_x_36204:
[----:B------:R-:W-:Y:S05]  /*11170*/  BSYNC B0 ;  /* 0x0000000000007941 */ /* 0x000fea0003800000 */
.L_x_36203:
        /* <DEDUP_REMOVED lines=18> */
.L_x_36206:
[----:B------:R-:W-:Y:S05]  /*112a0*/  BSYNC B0 ;  /* 0x0000000000007941 */ /* 0x000fea0003800000 */
.L_x_36205:
[----:B01234-:R-:W0:Y:S02]  /*112b0*/  LDC.64 R188, c[0x0][0x210] ;  /* 0x00008400ffbc7b82 */ /* 0x01fe240000000a00 */
[----:B0-----:R-:W-:-:S04]  /*112c0*/  LEA R197, R188, R197, 0x2 ;  /* 0x000000c5bcc57211 */ /* 0x001fc800078e10ff */
[----:B------:R-:W-:-:S13]  /*112d0*/  ISETP.GE.AND P1, PT, R197, R189, PT ;  /* 0x000000bdc500720c */ /* 0x000fda0003f26270 */
[----:B------:R-:W-:Y:S05]  /*112e0*/  @!P1 BRA `(.L_x_36207) ;  /* 0xffffff0000609947 */ /* 0x000fea000383ffff */
[----:B------:R-:W-:Y:S05]  /*112f0*/  EXIT ;  /* 0x000000000000794d */ /* 0x000fea0003800000 */
.L_x_36186:
        /* <DEDUP_REMOVED lines=8> */
.L_x_36209:
[----:B------:R-:W-:Y:S05]  /*11380*/  BSYNC B0 ;  /* 0x0000000000007941 */ /* 0x000fea0003800000 */
.L_x_36208:
        /* <DEDUP_REMOVED lines=14> */
.L_x_36210:
        /* <DEDUP_REMOVED lines=9> */
.L_x_36211:
[----:B------:R-:W-:Y:S02]  /*11500*/  IMAD.MOV.U32 R208, RZ, RZ, 0x8 ;  /* 0x00000008ffd07424 */ /* 0x000fe400078e00ff */
[----:B------:R-:W-:-:S04]  /*11510*/  IMAD.MOV.U32 R203, RZ, RZ, R205 ;  /* 0x000000ffffcb7224 */ /* 0x000fc800078e00cd */
[----:B------:R-:W-:-:S05]  /*11520*/  FADD.FTZ R203, R202, R203 ;  /* 0x000000cbcacb7221 */ /* 0x000fca0000010000 */
[----:B------:R-:W-:-:S07]  /*11530*/  MOV R207, R203 ;  /* 0x000000cb00cf7202 */ /* 0x000fce0000000f00 */
[----:B------:R-:W-:Y:S05]  /*11540*/  WARPSYNC.COLLECTIVE R206, `(.L_x_36212) ;  /* 0x00000000ce087348 */ /* 0x000fea0003c00000 */
[----:B------:R0:W1:Y:S02]  /*11550*/  SHFL.BFLY P6, R205, R207, R208, R211 ;  /* 0x0c0000d0cfcd7389 */ /* 0x00006400000c00d3 */
[----:B01----:R-:W-:Y:S01]  /*11560*/  ENDCOLLECTIVE ;  /* 0x000000000000791b */ /* 0x003fe20003800000 */
.L_x_36212:
[----:B------:R-:W-:Y:S01]  /*11570*/  HFMA2.MMA R208, -RZ, RZ, 0, 9.5367431640625e-07 ;  /* 0x00000010ffd07435 */ /* 0x000fe200000001ff */
[----:B------:R-:W-:-:S05]  /*11580*/  MOV R188, R205 ;  /* 0x000000cd00bc7202 */ /* 0x000fca0000000f00 */
[----:B------:R-:W-:-:S04]  /*11590*/  FADD.FTZ R204, R203, R188 ;  /* 0x000000bccbcc7221 */ /* 0x000fc80000010000 */
[----:B------:R-:W-:-:S07]  /*115a0*/  IMAD.MOV.U32 R207, RZ, RZ, R204 ;  /* 0x000000ffffcf7224 */ /* 0x000fce00078e00cc */
[----:B------:R-:W-:Y:S05]  /*115b0*/  WARPSYNC.COLLECTIVE R206, `(.L_x_36213) ;  /* 0x00000000ce087348 */ /* 0x000fea0003c00000 */
[----:B------:R0:W1:Y:S02]  /*115c0*/  SHFL.BFLY P6, R205, R207, R208, R211 ;  /* 0x0c0000d0cfcd7389 */ /* 0x00006400000c00d3 */
[----:B01----:R-:W-:Y:S01]  /*115d0*/  ENDCOLLECTIVE ;  /* 0x000000000000791b */ /* 0x003fe20003800000 */
.L_x_36213:
[----:B------:R-:W-:Y:S01]  /*115e0*/  MOV R208, 0x1 ;  /* 0x0000000100d07802 */ /* 0x000fe20000000f00 */
[----:B------:R-:W-:Y:S01]  /*115f0*/  FADD.FTZ R189, R204, R205 ;  /* 0x000000cdccbd7221 */ /* 0x000fe20000010000 */
[----:B------:R-:W-:-:S03]  /*11600*/  LOP3.LUT P6, RZ, R198, 0x10, RZ, 0xc0, !PT ;  /* 0x00000010c6ff7812 */ /* 0x000fc600078cc0ff */
        /* <DEDUP_REMOVED lines=90> */
.L_x_36214:
[----:B------:R-:W-:Y:S02]  /*11bb0*/  IMAD.MOV.U32 R208, RZ, RZ, 0x2 ;  /* 0x00000002ffd07424 */ /* 0x000fe400078e00ff */
[----:B------:R-:W-:-:S04]  /*11bc0*/  IMAD.MOV.U32 R191, RZ, RZ, R205 ;  /* 0x000000ffffbf7224 */ /* 0x000fc800078e00cd */
[----:B------:R-:W-:-:S05]  /*11bd0*/  FADD.FTZ R191, R188, R191 ;  /* 0x000000bfbcbf7221 */ /* 0x000fca0000010000 */
[----:B------:R-:W-:-:S07]  /*11be0*/  MOV R207, R191 ;  /* 0x000000bf00cf7202 */ /* 0x000fce0000000f00 */
[----:B------:R-:W-:Y:S05]  /*11bf0*/  WARPSYNC.COLLECTIVE R206, `(.L_x_36215) ;  /* 0x00000000ce087348 */ /* 0x000fea0003c00000 */
[----:B------:R0:W1:Y:S02]  /*11c00*/  SHFL.BFLY P6, R205, R207, R208, R211 ;  /* 0x0c0000d0cfcd7389 */ /* 0x00006400000c00d3 */
[----:B01----:R-:W-:Y:S01]  /*11c10*/  ENDCOLLECTIVE ;  /* 0x000000000000791b */ /* 0x003fe20003800000 */
.L_x_36215:
[----:B------:R-:W-:Y:S01]  /*11c20*/  HFMA2.MMA R208, -RZ, RZ, 0, 2.384185791015625e-07 ;  /* 0x00000004ffd07435 */ /* 0x000fe200000001ff */
[----:B------:R-:W-:-:S05]  /*11c30*/  MOV R202, R205 ;  /* 0x000000cd00ca7202 */ /* 0x000fca0000000f00 */
[----:B------:R-:W-:-:S04]  /*11c40*/  FADD.FTZ R202, R191, R202 ;  /* 0x000000cabfca7221 */ /* 0x000fc80000010000 */
[----:B------:R-:W-:-:S07]  /*11c50*/  IMAD.MOV.U32 R207, RZ, RZ, R202 ;  /* 0x000000ffffcf7224 */ /* 0x000fce00078e00ca */
[----:B------:R-:W-:Y:S05]  /*11c60*/  WARPSYNC.COLLECTIVE R206, `(.L_x_36216) ;  /* 0x00000000ce087348 */ /* 0x000fea0003c00000 */
[----:B------:R0:W1:Y:S02]  /*11c70*/  SHFL.BFLY P6, R205, R207, R208, R211 ;  /* 0x0c0000d0cfcd7389 */ /* 0x00006400000c00d3 */
[----:B01----:R-:W-:Y:S01]  /*11c80*/  ENDCOLLECTIVE ;  /* 0x000000000000791b */ /* 0x003fe20003800000 */
.L_x_36216:
[----:B------:R-:W-:Y:S02]  /*11c90*/  IMAD.MOV.U32 R208, RZ, RZ, 0x8 ;  /* 0x00000008ffd07424 */ /* 0x000fe400078e00ff */
[----:B------:R-:W-:-:S04]  /*11ca0*/  IMAD.MOV.U32 R203, RZ, RZ, R205 ;  /* 0x000000ffffcb7224 */ /* 0x000fc800078e00cd */
[----:B------:R-:W-:-:S05]  /*11cb0*/  FADD.FTZ R203, R202, R203 ;  /* 0x000000cbcacb7221 */ /* 0x000fca0000010000 */
[----:B------:R-:W-:-:S07]  /*11cc0*/  MOV R207, R203 ;  /* 0x000000cb00cf7202 */ /* 0x000fce0000000f00 */
[----:B------:R-:W-:Y:S05]  /*11cd0*/  WARPSYNC.COLLECTIVE R206, `(.L_x_36217) ;  /* 0x00000000ce087348 */ /* 0x000fea0003c00000 */
[----:B------:R0:W1:Y:S02]  /*11ce0*/  SHFL.BFLY P6, R205, R207, R208, R211 ;  /* 0x0c0000d0cfcd7389 */ /* 0x00006400000c00d3 */
[----:B01----:R-:W-:Y:S01]  /*11cf0*/  ENDCOLLECTIVE ;  /* 0x000000000000791b */ /* 0x003fe20003800000 */
.L_x_36217:
[----:B------:R-:W-:Y:S01]  /*11d00*/  HFMA2.MMA R208, -RZ, RZ, 0, 9.5367431640625e-07 ;  /* 0x00000010ffd07435 */ /* 0x000fe200000001ff */
[----:B------:R-:W-:-:S05]  /*11d10*/  MOV R204, R205 ;  /* 0x000000cd00cc7202 */ /* 0x000fca0000000f00 */
[----:B------:R-:W-:-:S04]  /*11d20*/  FADD.FTZ R204, R203, R204 ;  /* 0x000000cccbcc7221 */ /* 0x000fc80000010000 */
[----:B------:R-:W-:-:S07]  /*11d30*/  IMAD.MOV.U32 R207, RZ, RZ, R204 ;  /* 0x000000ffffcf7224 */ /* 0x000fce00078e00cc */
[----:B------:R-:W-:Y:S05]  /*11d40*/  WARPSYNC.COLLECTIVE R206, `(.L_x_36218) ;  /* 0x00000000ce087348 */ /* 0x000fea0003c00000 */
[----:B------:R0:W1:Y:S02]  /*11d50*/  SHFL.BFLY P6, R205, R207, R208, R211 ;  /* 0x0c0000d0cfcd7389 */ /* 0x00006400000c00d3 */
[----:B01----:R-:W-:Y:S01]  /*11d60*/  ENDCOLLECTIVE ;  /* 0x000000000000791b */ /* 0x003fe20003800000 */
.L_x_36218:
[----:B------:R-:W-:Y:S05]  /*11d70*/  BRA `(.L_x_36219) ;  /* 0xffffffe400fc7947 */ /* 0x000fea000383ffff */
.L_x_36220:
        /* <DEDUP_REMOVED lines=16> */
.L_x_37522:


//--------------------- .text._ZN10layer_norm13ln_fwd_kernelINS_13Kernel_traitsIfffffjLj1280ELj1ELj4ELj1ELj16ENS_18Kernel_traits_baseILj1280EfffffjLj128EEEEELb1ELb1ELb0ELb1EEEvNS_9FwdParamsE --------------------------
	.section	.text._ZN10layer_norm13ln_fwd_kernelINS_13Kernel_traitsIfffffjLj1280ELj1ELj4ELj1ELj16ENS_18Kernel_traits_baseILj1280EfffffjLj128EEEEELb1ELb1ELb0ELb1EEEvNS_9FwdParamsE,"ax",@progbits
	.align	128
        .global         _ZN10layer_norm13ln_fwd_kernelINS_13Kernel_traitsIfffffjLj1280ELj1ELj4ELj1ELj16ENS_18Kernel_traits_baseILj1280EfffffjLj128EEEEELb1ELb1ELb0ELb1EEEvNS_9FwdParamsE
        .type           _ZN10layer_norm13ln_fwd_kernelINS_13Kernel_traitsIfffffjLj1280ELj1ELj4ELj1ELj16ENS_18Kernel_traits_baseILj1280EfffffjLj128EEEEELb1ELb1ELb0ELb1EEEvNS_9FwdParamsE,@function
        .size           _ZN10layer_norm13ln_fwd_kernelINS_13Kernel_traitsIfffffjLj1280ELj1ELj4ELj1ELj16ENS_18Kernel_traits_baseILj1280EfffffjLj128EEEEELb1ELb1ELb0ELb1EEEvNS_9FwdParamsE,(.L_x_37523 - _ZN10layer_norm13ln_fwd_kernelINS_13Kernel_traitsIfffffjLj1280ELj1ELj4ELj1ELj16ENS_18Kernel_traits_baseILj1280EfffffjLj128EEEEELb1ELb1ELb0ELb1EEEvNS_9FwdParamsE)
        .other          _ZN10layer_norm13ln_fwd_kernelINS_13Kernel_traitsIfffffjLj1280ELj1ELj4ELj1ELj16ENS_18Kernel_traits_baseILj1280EfffffjLj128EEEEELb1ELb1ELb0ELb1EEEvNS_9FwdParamsE,@"STO_CUDA_ENTRY STV_DEFAULT"
_ZN10layer_norm13ln_fwd_kernelINS_13Kernel_traitsIfffffjLj1280ELj1ELj4ELj1ELj16ENS_18Kernel_traits_baseILj1280EfffffjLj128EEEEELb1ELb1ELb0ELb1EEEvNS_9FwdParamsE:
.text._ZN10layer_norm13ln_fwd_kernelINS_13Kernel_traitsIfffffjLj1280ELj1ELj4ELj1ELj16ENS_18Kernel_traits_baseILj1280EfffffjLj128EEEEELb1ELb1ELb0ELb1EEEvNS_9FwdParamsE:
        /* <DEDUP_REMOVED lines=30> */
[----:B0-----:R-:W-:Y:S01]  /*01e0*/  SHF.R.U32.HI R191, RZ, 0x5, R0 ;  /* 0x00000005ffbf7819 */ /* 0x001fe20000011600 */
        /* <DEDUP_REMOVED lines=45> */
[----:B0-----:R-:W-:Y:S01]  /*04c0*/  IMAD.WIDE.U32 R6, R26, -0x326172a9, RZ ;  /* 0xcd9e8d571a067825 */ /* 0x001fe200078e00ff */
[----:B------:R-:W-:-:S02]  /*04d0*/  ULDC.64 UR6, c[0x0][0x270] ;  /* 0x00009c0000067ab9 */ /* 0x000fc40000000a00 */
[----:B------:R-:W5:Y:S04]  /*04e0*/  LDG.E.128 R100, desc[UR4][R8.64] ;  /* 0x0000000408647981 */ /* 0x000f68000c1e1d00 */
[----:B------:R-:W5:Y:S04]  /*04f0*/  LDG.E.128 R96, desc[UR4][R8.64+0x200] ;  /* 0x0002000408607981 */ /* 0x000f68000c1e1d00 */
[----:B------:R-:W5:Y:S01]  /*0500*/  LDG.E.128 R92, desc[UR4][R8.64+0x400] ;  /* 0x00040004085c7981 */ /* 0x000f62000c1e1d00 */
[----:B-1----:R-:W0:Y:S03]  /*0510*/  @P1 LDC R5, c[0x0][0x2f0] ;  /* 0x0000bc00ff051b82 */ /* 0x002e260000000800 */
[----:B------:R-:W5:Y:S04]  /*0520*/  LDG.E.128 R88, desc[UR4][R8.64+0x600] ;  /* 0x0006000408587981 */ /* 0x000f68000c1e1d00 */
[----:B------:R-:W5:Y:S04]  /*0530*/  LDG.E.128 R84, desc[UR4][R8.64+0x800] ;  /* 0x0008000408547981 */ /* 0x000f68000c1e1d00 */
[----:B------:R-:W5:Y:S04]  /*0540*/  LDG.E.128 R80, desc[UR4][R8.64+0xa00] ;  /* 0x000a000408507981 */ /* 0x000f68000c1e1d00 */
[----:B------:R-:W5:Y:S04]  /*0550*/  LDG.E.128 R76, desc[UR4][R8.64+0xc00] ;  /* 0x000c0004084c7981 */ /* 0x000f68000c1e1d00 */
[----:B------:R-:W5:Y:S04]  /*0560*/  LDG.E.128 R72, desc[UR4][R8.64+0xe00] ;  /* 0x000e000408487981 */ /* 0x000f68000c1e1d00 */
[----:B------:R-:W5:Y:S02]  /*0570*/  LDG.E.128 R68, desc[UR4][R8.64+0x1000] ;  /* 0x0010000408447981 */ /* 0x000f64000c1e1d00 */
[----:B0----5:R-:W-:-:S02]  /*0580*/  @P1 IADD3 R195, P0, R2, R5, RZ ;  /* 0x0000000502c31210 */ /* 0x021fc40007f1e0ff */
[----:B------:R0:W5:Y:S01]  /*0590*/  LDG.E.128 R64, desc[UR4][R8.64+0x1200] ;  /* 0x0012000408407981 */ /* 0x000162000c1e1d00 */
[----:B------:R-:W-:Y:S02]  /*05a0*/  IADD3 R2, R197, -0x4498517b, RZ ;  /* 0xbb67ae85c5027810 */ /* 0x000fe40007ffe0ff */
[----:B------:R-:W-:Y:S01]  /*05b0*/  @P1 IMAD.X R188, RZ, RZ, R3, P0 ;  /* 0x000000ffffbc1224 */ /* 0x000fe200000e0603 */
[----:B------:R-:W-:Y:S01]  /*05c0*/  ISETP.NE.U32.AND P0, PT, RZ, UR6, PT ;  /* 0x00000006ff007c0c */ /* 0x000fe2000bf05070 */
[----:B------:R-:W-:Y:S01]  /*05d0*/  ULDC.U8 UR6, c[0x0][0x2a0] ;  /* 0x0000a80000067ab9 */ /* 0x000fe20000000000 */
[----:B------:R-:W-:Y:S01]  /*05e0*/  HFMA2.MMA R189, -RZ, RZ, 0, 0 ;  /* 0x00000000ffbd7435 */ /* 0x000fe200000001ff */
[----:B------:R-:W-:Y:S01]  /*05f0*/  ULDC.64 UR8, c[0x0][0x238] ;  /* 0x00008e0000087ab9 */ /* 0x000fe20000000a00 */
[--C-:B------:R-:W-:Y:S01]  /*0600*/  SHF.R.U64 R27, R195, 0x2, R188.reuse ;  /* 0x00000002c31b7819 */ /* 0x100fe200000012bc */
[----:B------:R-:W-:Y:S01]  /*0610*/  ULDC.64 UR10, c[0x0][0x240] ;  /* 0x00009000000a7ab9 */ /* 0x000fe20000000a00 */
[----:B------:R-:W-:Y:S01]  /*0620*/  SHF.R.U32.HI R188, RZ, 0x2, R188 ;  /* 0x00000002ffbc7819 */ /* 0x000fe200000116bc */
[----:B------:R-:W-:Y:S01]  /*0630*/  ULDC.64 UR12, c[0x0][0x2b8] ;  /* 0x0000ae00000c7ab9 */ /* 0x000fe20000000a00 */
[----:B------:R-:W-:Y:S01]  /*0640*/  ISETP.NE.AND.EX P0, PT, RZ, UR7, PT, P0 ;  /* 0x00000007ff007c0c */ /* 0x000fe2000bf05300 */
[----:B------:R-:W-:Y:S01]  /*0650*/  IMAD.WIDE.U32 R4, R27, -0x2daee0ad, RZ ;  /* 0xd2511f531b047825 */ /* 0x000fe200078e00ff */
[----:B------:R-:W-:Y:S01]  /*0660*/  LOP3.LUT R3, R7, R188, R196, 0x96, !PT ;  /* 0x000000bc07037212 */ /* 0x000fe200078e96c4 */
[----:B------:R-:W-:Y:S01]  /*0670*/  ULDC UR7, c[0x0][0x2d8] ;  /* 0x0000b60000077ab9 */ /* 0x000fe20000000800 */
[----:B------:R-:W-:Y:S01]  /*0680*/  P2R R194, PR, RZ, 0x1 ;  /* 0x00000001ffc27803 */ /* 0x000fe20000000000 */
[----:B------:R-:W-:Y:S01]  /*0690*/  VIADD R7, R196, 0xdaa66d2b ;  /* 0xdaa66d2bc4077836 */ /* 0x000fe20000000000 */
[----:B------:R-:W-:Y:S01]  /*06a0*/  LOP3.LUT R10, R5, R197, RZ, 0x3c, !PT ;  /* 0x000000c5050a7212 */ /* 0x000fe200078e3cff */
[----:B0-----:R-:W-:Y:S01]  /*06b0*/  IMAD.WIDE.U32 R8, R3, -0x2daee0ad, RZ ;  /* 0xd2511f5303087825 */ /* 0x001fe200078e00ff */
[----:B------:R-:W-:Y:S01]  /*06c0*/  ISETP.NE.AND P0, PT, RZ, UR6, PT ;  /* 0x00000006ff007c0c */ /* 0x000fe2000bf05270 */
[----:B------:R-:W-:Y:S01]  /*06d0*/  ULDC UR6, c[0x0][0x218] ;  /* 0x0000860000067ab9 */ /* 0x000fe20000000800 */
[----:B------:R-:W-:Y:S01]  /*06e0*/  LOP3.LUT R195, R195, 0x3, RZ, 0xc0, !PT ;  /* 0x00000003c3c37812 */ /* 0x000fe200078ec0ff */
[----:B------:R-:W-:Y:S01]  /*06f0*/  IMAD.WIDE.U32 R10, R10, -0x326172a9, RZ ;  /* 0xcd9e8d570a0a7825 */ /* 0x000fe200078e00ff */
[----:B------:R-:W-:-:S02]  /*0700*/  LOP3.LUT R14, R9, R4, R2, 0x96, !PT ;  /* 0x00000004090e7212 */ /* 0x000fc400078e9602 */
[C---:B------:R-:W-:Y:S01]  /*0710*/  IADD3 R4, R196.reuse, 0x3c6ef372, RZ ;  /* 0x3c6ef372c4047810 */ /* 0x040fe20007ffe0ff */
[----:B------:R-:W-:Y:S01]  /*0720*/  VIADD R3, R196, 0x9e3779b9 ;  /* 0x9e3779b9c4037836 */ /* 0x000fe20000000000 */
[----:B------:R-:W-:Y:S01]  /*0730*/  P2R R193, PR, RZ, 0x1 ;  /* 0x00000001ffc17803 */ /* 0x000fe20000000000 */
[----:B------:R-:W-:-:S03]  /*0740*/  IMAD.WIDE.U32 R14, R14, -0x326172a9, RZ ;  /* 0xcd9e8d570e0e7825 */ /* 0x000fc600078e00ff */
[----:B------:R-:W-:Y:S01]  /*0750*/  LOP3.LUT R12, R11, R3, R6, 0x96, !PT ;  /* 0x000000030b0c7212 */ /* 0x000fe200078e9606 */
[----:B------:R-:W-:Y:S01]  /*0760*/  VIADD R5, R197, 0x76cf5d0a ;  /* 0x76cf5d0ac5057836 */ /* 0x000fe20000000000 */
[----:B------:R-:W-:Y:S01]  /*0770*/  LOP3.LUT R10, R15, R10, R4, 0x96, !PT ;  /* 0x0000000a0f0a7212 */ /* 0x000fe200078e9604 */
[C---:B------:R-:W-:Y:S01]  /*0780*/  VIADD R9, R197.reuse, 0xed9eba14 ;  /* 0xed9eba14c5097836 */ /* 0x040fe20000000000 */
[----:B------:R-:W-:Y:S01]  /*0790*/  IADD3 R6, R197, 0x32370b8f, RZ ;  /* 0x32370b8fc5067810 */ /* 0x000fe20007ffe0ff */
[----:B------:R-:W-:-:S04]  /*07a0*/  IMAD.WIDE.U32 R12, R12, -0x2daee0ad, RZ ;  /* 0xd2511f530c0c7825 */ /* 0x000fc800078e00ff */
[----:B------:R-:W-:Y:S01]  /*07b0*/  IMAD.WIDE.U32 R10, R10, -0x2daee0ad, RZ ;  /* 0xd2511f530a0a7825 */ /* 0x000fe200078e00ff */
[----:B------:R-:W-:Y:S02]  /*07c0*/  LOP3.LUT R16, R13, R8, R5, 0x96, !PT ;  /* 0x000000080d107212 */ /* 0x000fe400078e9605 */
[----:B------:R-:W-:Y:S02]  /*07d0*/  IADD3 R8, R196, 0x78dde6e4, RZ ;  /* 0x78dde6e4c4087810 */ /* 0x000fe40007ffe0ff */
[----:B------:R-:W-:Y:S01]  /*07e0*/  LOP3.LUT R15, R11, R12, R6, 0x96, !PT ;  /* 0x0000000c0b0f7212 */ /* 0x000fe200078e9606 */
[----:B------:R-:W-:-:S04]  /*07f0*/  IMAD.WIDE.U32 R16, R16, -0x326172a9, RZ ;  /* 0xcd9e8d5710107825 */ /* 0x000fc800078e00ff */
        /* <DEDUP_REMOVED lines=8> */
[----:B------:R-:W-:-:S03]  /*0880*/  IADD3 R10, R197, -0x56f99767, RZ ;  /* 0xa9066899c50a7810 */ /* 0x000fc60007ffe0ff */
[----:B------:R-:W-:Y:S01]  /*0890*/  IMAD.WIDE.U32 R18, R18, -0x326172a9, RZ ;  /* 0xcd9e8d5712127825 */ /* 0x000fe200078e00ff */
[----:B------:R-:W-:Y:S02]  /*08a0*/  LOP3.LUT R22, R17, R12, R10, 0x96, !PT ;  /* 0x0000000c11167212 */ /* 0x000fe400078e960a */
[----:B------:R-:W-:Y:S01]  /*08b0*/  IADD3 R12, R196, -0x4ab325aa, RZ ;  /* 0xb54cda56c40c7810 */ /* 0x000fe20007ffe0ff */
        /* <DEDUP_REMOVED lines=8> */
[----:B------:R-:W-:Y:S01]  /*0940*/  IMAD.WIDE.U32 R18, R18, -0x2daee0ad, RZ ;  /* 0xd2511f5312127825 */ /* 0x000fe200078e00ff */
[----:B------:R-:W-:-:S03]  /*0950*/  IADD3 R16, R196, -0xe443238, RZ ;  /* 0xf1bbcdc8c4107810 */ /* 0x000fc60007ffe0ff */
        /* <DEDUP_REMOVED lines=8> */
[----:B------:R-:W-:Y:S01]  /*09e0*/  IMAD R21, R23, -0x2daee0ad, RZ ;  /* 0xd2511f5317157824 */ /* 0x000fe200078e02ff */
[----:B------:R-:W-:Y:S01]  /*09f0*/  IADD3 R18, R197, -0x695add53, RZ ;  /* 0x96a522adc5127810 */ /* 0x000fe20007ffe0ff */
[----:B------:R-:W-:-:S04]  /*0a00*/  IMAD.HI.U32 R20, R24, -0x2daee0ad, RZ ;  /* 0xd2511f5318147827 */ /* 0x000fc800078e00ff */
[----:B------:R-:W-:Y:S01]  /*0a10*/  IMAD.HI.U32 R23, R192, -0x326172a9, RZ ;  /* 0xcd9e8d57c0177827 */ /* 0x000fe200078e00ff */
[----:B------:R-:W-:-:S03]  /*0a20*/  LOP3.LUT R20, R20, R21, R18, 0x96, !PT ;  /* 0x0000001514147212 */ /* 0x000fc600078e9612 */
[----:B------:R-:W-:Y:S02]  /*0a30*/  VIADD R19, R196, 0x8ff34781 ;  /* 0x8ff34781c4137836 */ /* 0x000fe40000000000 */
[----:B------:R-:W-:Y:S02]  /*0a40*/  IMAD R190, R24, -0x2daee0ad, RZ ;  /* 0xd2511f5318be7824 */ /* 0x000fe400078e02ff */
[----:B------:R-:W-:Y:S01]  /*0a50*/  IMAD R192, R192, -0x326172a9, RZ ;  /* 0xcd9e8d57c0c07824 */ /* 0x000fe200078e02ff */
[----:B------:R-:W-:Y:S01]  /*0a60*/  LOP3.LUT R21, R23, R22, R19, 0x96, !PT ;  /* 0x0000001617157212 */ /* 0x000fe200078e9613 */
[----:B------:R-:W-:Y:S01]  /*0a70*/  IMAD.MOV.U32 R23, RZ, RZ, R27 ;  /* 0x000000ffff177224 */ /* 0x000fe200078e001b */
[----:B------:R-:W-:-:S07]  /*0a80*/  MOV R22, R26 ;  /* 0x0000001a00167202 */ /* 0x000fce0000000f00 */
.L_x_36502:
[----:B----4-:R-:W0:Y:S01]  /*0a90*/  LDC.64 R28, c[0x0][0x230] ;  /* 0x00008c00ff1c7b82 */ /* 0x010e220000000a00 */
[----:B------:R-:W-:Y:S01]  /*0aa0*/  ISETP.NE.AND P2, PT, R194, RZ, PT ;  /* 0x000000ffc200720c */ /* 0x000fe20003f45270 */
[----:B------:R-:W-:Y:S02]  /*0ab0*/  IMAD R24, R191, UR6, RZ ;  /* 0x00000006bf187c24 */ /* 0x000fe4000f8e02ff */
[----:B------:R-:W-:-:S03]  /*0ac0*/  IMAD.MOV.U32 R213, RZ, RZ, 0x3f800000 ;  /* 0x3f800000ffd57424 */ /* 0x000fc600078e00ff */
        /* <DEDUP_REMOVED lines=26> */
.L_x_36222:
[----:B------:R-:W-:-:S07]  /*0c70*/  MOV R36, R192 ;  /* 0x000000c000247202 */ /* 0x000fce0000000f00 */
.L_x_36223:
[----:B------:R-:W-:Y:S05]  /*0c80*/  BSYNC B0 ;  /* 0x0000000000007941 */ /* 0x000fea0003800000 */
.L_x_36221:
        /* <DEDUP_REMOVED lines=16> */
.L_x_36227:
[----:B------:R-:W-:Y:S05]  /*0d90*/  BSYNC B1 ;  /* 0x0000000000017941 */ /* 0x000fea0003800000 */
.L_x_36226:
        /* <DEDUP_REMOVED lines=44> */
.L_x_36225:
[----:B------:R-:W-:Y:S05]  /*1060*/  BSYNC B0 ;  /* 0x0000000000007941 */ /* 0x000fea0003800000 */
.L_x_36224:
        /* <DEDUP_REMOVED lines=25> */
.L_x_36229:
[----:B------:R-:W-:-:S07]  /*1200*/  MOV R24, R192 ;  /* 0x000000c000187202 */ /* 0x000fce0000000f00 */
.L_x_36230:
[----:B------:R-:W-:Y:S05]  /*1210*/  BSYNC B0 ;  /* 0x0000000000007941 */ /* 0x000fea0003800000 */
.L_x_36228:
        /* <DEDUP_REMOVED lines=16> */
.L_x_36234:
[----:B------:R-:W-:Y:S05]  /*1320*/  BSYNC B1 ;  /* 0x0000000000017941 */ /* 0x000fea0003800000 */
.L_x_36233:
        /* <DEDUP_REMOVED lines=44> */
.L_x_36232:
[----:B------:R-:W-:Y:S05]  /*15f0*/  BSYNC B0 ;  /* 0x0000000000007941 */ /* 0x000fea0003800000 */
.L_x_36231:
        /* <DEDUP_REMOVED lines=20> */
.L_x_36236:
[----:B------:R-:W-:-:S07]  /*1740*/  IMAD.MOV.U32 R32, RZ, RZ, R192 ;  /* 0x000000ffff207224 */ /* 0x000fce00078e00c0 */
.L_x_36237:
[----:B------:R-:W-:Y:S05]  /*1750*/  BSYNC B0 ;  /* 0x0000000000007941 */ /* 0x000fea0003800000 */
.L_x_36235:
        /* <DEDUP_REMOVED lines=16> */
.L_x_36241:
[----:B------:R-:W-:Y:S05]  /*1860*/  BSYNC B1 ;  /* 0x0000000000017941 */ /* 0x000fea0003800000 */
.L_x_36240:
        /* <DEDUP_REMOVED lines=44> */
.L_x_36239:
[----:B------:R-:W-:Y:S05]  /*1b30*/  BSYNC B0 ;  /* 0x0000000000007941 */ /* 0x000fea0003800000 */
.L_x_36238:
        /* <DEDUP_REMOVED lines=20> */
.L_x_36243:
[----:B------:R-:W-:-:S07]  /*1c80*/  MOV R26, R192 ;  /* 0x000000c0001a7202 */ /* 0x000fce0000000f00 */
.L_x_36244:
[----:B------:R-:W-:Y:S05]  /*1c90*/  BSYNC B0 ;  /* 0x0000000000007941 */ /* 0x000fea0003800000 */
.L_x_36242:
        /* <DEDUP_REMOVED lines=16> */
.L_x_36248:
[----:B------:R-:W-:Y:S05]  /*1da0*/  BSYNC B1 ;  /* 0x0000000000017941 */ /* 0x000fea0003800000 */
.L_x_36247:
        /* <DEDUP_REMOVED lines=44> */
.L_x_36246:
[----:B------:R-:W-:Y:S05]  /*2070*/  BSYNC B0 ;  /* 0x0000000000007941 */ /* 0x000fea0003800000 */
.L_x_36245:
[----:B------:R-:W-:Y:S01]  /*2080*/  I2FP.F32.U32 R25, R26 ;  /* 0x0000001a00197245 */ /* 0x000fe20000201000 */
[----:B------:R-:W0:Y:S01]  /*2090*/  @P1 LDC.64 R28, c[0x0][0x230] ;  /* 0x00008c00ff1c1b82 */ /* 0x000e220000000a00 */
[----:B------:R-:W-:Y:S01]  /*20a0*/  FMUL.FTZ R27, R27, R213 ;  /* 0x000000d51b1b7220 */ /* 0x000fe20000410000 */
[----:B------:R-:W-:Y:S01]  /*20b0*/  SEL R26, RZ, 0x10000, P4 ;  /* 0x00010000ff1a7807 */ /* 0x000fe20002000000 */
[----:B------:R-:W-:Y:S02]  /*20c0*/  VIADD R199, R198, 0x20 ;  /* 0x00000020c6c77836 */ /* 0x000fe40000000000 */
[----:B------:R-:W-:Y:S01]  /*20d0*/  FFMA.FTZ R24, R25, R210, 1.1641532182693481445e-10 ;  /* 0x2f00000019187423 */ /* 0x000fe200000100d2 */
[----:B------:R-:W-:Y:S01]  /*20e0*/  FMUL.FTZ R27, R27, R212 ;  /* 0x000000d41b1b7220 */ /* 0x000fe20000410000 */
[----:B------:R-:W-:-:S03]  /*20f0*/  SEL R30, RZ, 0x100, P3 ;  /* 0x00000100ff1e7807 */ /* 0x000fc60001800000 */
[----:B------:R-:W-:-:S04]  /*2100*/  FSETP.GTU.FTZ.AND P4, PT, R24, R211, PT ;  /* 0x000000d31800720b */ /* 0x000fc80003f9c000 */
[----:B------:R-:W-:Y:S02]  /*2110*/  SEL R25, RZ, 0x1000000, P4 ;  /* 0x01000000ff197807 */ /* 0x000fe40002000000 */
[----:B------:R-:W-:Y:S02]  /*2120*/  FSEL R24, R27, RZ, !P4 ;  /* 0x000000ff1b187208 */ /* 0x000fe40006000000 */
[----:B------:R-:W-:Y:S02]  /*2130*/  IADD3 R25, R30, R25, R26 ;  /* 0x000000191e197210 */ /* 0x000fe40007ffe01a */
[C---:B------:R-:W-:Y:S01]  /*2140*/  LEA R30, P3, R198.reuse, UR8, 0x4 ;  /* 0x00000008c61e7c11 */ /* 0x040fe2000f8620ff */
[----:B------:R-:W-:Y:S01]  /*2150*/  FMUL.FTZ R59, R103, R24 ;  /* 0x00000018673b7220 */ /* 0x000fe20000410000 */
[----:B------:R-:W-:Y:S02]  /*2160*/  SEL R26, RZ, 0x1, P2 ;  /* 0x00000001ff1a7807 */ /* 0x000fe40001000000 */
[C---:B------:R-:W-:Y:S01]  /*2170*/  LEA R32, P2, R198.reuse, UR10, 0x2 ;  /* 0x0000000ac6207c11 */ /* 0x040fe2000f8410ff */
[----:B------:R-:W-:Y:S01]  /*2180*/  @P0 FADD.FTZ R59, R63, R59 ;  /* 0x0000003b3f3b0221 */ /* 0x000fe20000010000 */
[----:B------:R-:W-:Y:S01]  /*2190*/  IADD3 R35, R25, R26, RZ ;  /* 0x0000001a19237210 */ /* 0x000fe20007ffe0ff */
[----:B------:R-:W-:Y:S01]  /*21a0*/  IMAD.WIDE.U32 R24, R199, 0x10, R184 ;  /* 0x00000010c7187825 */ /* 0x000fe200078e00b8 */
[----:B------:R-:W-:-:S02]  /*21b0*/  LEA.HI.X R31, R198, UR9, RZ, 0x4, P3 ;  /* 0x00000009c61f7c11 */ /* 0x000fc400098f24ff */
[----:B------:R-:W-:Y:S01]  /*21c0*/  LEA.HI.X R33, R198, UR11, RZ, 0x2, P2 ;  /* 0x0000000bc6217c11 */ /* 0x000fe200090f14ff */
[----:B0-----:R-:W-:Y:S02]  /*21d0*/  @P1 IMAD.WIDE.U32 R28, R199, 0x10, R28 ;  /* 0x00000010c71c1825 */ /* 0x001fe400078e001c */
[----:B------:R0:W-:Y:S04]  /*21e0*/  STG.E.128 desc[UR4][R30.64], R56 ;  /* 0x000000381e007986 */ /* 0x0001e8000c101d04 */
        /* <DEDUP_REMOVED lines=15> */
.L_x_36250:
[----:B------:R-:W-:-:S07]  /*22e0*/  IMAD.MOV.U32 R35, RZ, RZ, R192 ;  /* 0x000000ffff237224 */ /* 0x000fce00078e00c0 */
.L_x_36251:
[----:B------:R-:W-:Y:S05]  /*22f0*/  BSYNC B0 ;  /* 0x0000000000007941 */ /* 0x000fea0003800000 */
.L_x_36249:
        /* <DEDUP_REMOVED lines=16> */
.L_x_36255:
[----:B------:R-:W-:Y:S05]  /*2400*/  BSYNC B1 ;  /* 0x0000000000017941 */ /* 0x000fea0003800000 */
.L_x_36254:
        /* <DEDUP_REMOVED lines=44> */
.L_x_36253:
[----:B------:R-:W-:Y:S05]  /*26d0*/  BSYNC B0 ;  /* 0x0000000000007941 */ /* 0x000fea0003800000 */
.L_x_36252:
        /* <DEDUP_REMOVED lines=20> */
.L_x_36257:
[----:B------:R-:W-:-:S07]  /*2820*/  MOV R24, R192 ;  /* 0x000000c000187202 */ /* 0x000fce0000000f00 */
.L_x_36258:
[----:B------:R-:W-:Y:S05]  /*2830*/  BSYNC B0 ;  /* 0x0000000000007941 */ /* 0x000fea0003800000 */
.L_x_36256:
        /* <DEDUP_REMOVED lines=16> */
.L_x_36262:
[----:B------:R-:W-:Y:S05]  /*2940*/  BSYNC B1 ;  /* 0x0000000000017941 */ /* 0x000fea0003800000 */
.L_x_36261:
        /* <DEDUP_REMOVED lines=44> */
.L_x_36260:
[----:B------:R-:W-:Y:S05]  /*2c10*/  BSYNC B0 ;  /* 0x0000000000007941 */ /* 0x000fea0003800000 */
.L_x_36259:
        /* <DEDUP_REMOVED lines=20> */
.L_x_36264:
[----:B------:R-:W-:-:S07]  /*2d60*/  IMAD.MOV.U32 R32, RZ, RZ, R192 ;  /* 0x000000ffff207224 */ /* 0x000fce00078e00c0 */
.L_x_36265:
[----:B------:R-:W-:Y:S05]  /*2d70*/  BSYNC B0 ;  /* 0x0000000000007941 */ /* 0x000fea0003800000 */
.L_x_36263:
        /* <DEDUP_REMOVED lines=16> */
.L_x_36269:
[----:B------:R-:W-:Y:S05]  /*2e80*/  BSYNC B1 ;  /* 0x0000000000017941 */ /* 0x000fea0003800000 */
.L_x_36268:
        /* <DEDUP_REMOVED lines=44> */
.L_x_36267:
[----:B------:R-:W-:Y:S05]  /*3150*/  BSYNC B0 ;  /* 0x0000000000007941 */ /* 0x000fea0003800000 */
.L_x_36266:
        /* <DEDUP_REMOVED lines=20> */
.L_x_36271:
[----:B------:R-:W-:-:S07]  /*32a0*/  MOV R26, R192 ;  /* 0x000000c0001a7202 */ /* 0x000fce0000000f00 */
.L_x_36272:
[----:B------:R-:W-:Y:S05]  /*32b0*/  BSYNC B0 ;  /* 0x0000000000007941 */ /* 0x000fea0003800000 */
.L_x_36270:
        /* <DEDUP_REMOVED lines=16> */
.L_x_36276:
[----:B------:R-:W-:Y:S05]  /*33c0*/  BSYNC B1 ;  /* 0x0000000000017941 */ /* 0x000fea0003800000 */
.L_x_36275:
        /* <DEDUP_REMOVED lines=44> */
.L_x_36274:
[----:B------:R-:W-:Y:S05]  /*3690*/  BSYNC B0 ;  /* 0x0000000000007941 */ /* 0x000fea0003800000 */
.L_x_36273:
[----:B------:R-:W0:Y:S01]  /*36a0*/  LDC.64 R214, c[0x0][0x238] ;  /* 0x00008e00ffd67b82 */ /* 0x000e220000000a00 */
[----:B------:R-:W-:Y:S01]  /*36b0*/  I2FP.F32.U32 R25, R26 ;  /* 0x0000001a00197245 */ /* 0x000fe20000201000 */
[----:B------:R-:W-:Y:S01]  /*36c0*/  FMUL.FTZ R27, R27, R213 ;  /* 0x000000d51b1b7220 */ /* 0x000fe20000410000 */
[----:B------:R-:W-:Y:S01]  /*36d0*/  SEL R26, RZ, 0x10000, P4 ;  /* 0x00010000ff1a7807 */ /* 0x000fe20002000000 */
[----:B------:R-:W-:Y:S01]  /*36e0*/  VIADD R200, R198, 0x40 ;  /* 0x00000040c6c87836 */ /* 0x000fe20000000000 */
[----:B------:R-:W-:Y:S01]  /*36f0*/  SEL R28, RZ, 0x100, P3 ;  /* 0x00000100ff1c7807 */ /* 0x000fe20001800000 */
[----:B------:R-:W-:Y:S01]  /*3700*/  FFMA.FTZ R24, R25, R210, 1.1641532182693481445e-10 ;  /* 0x2f00000019187423 */ /* 0x000fe200000100d2 */
[----:B------:R-:W-:Y:S01]  /*3710*/  FMUL.FTZ R27, R27, R212 ;  /* 0x000000d41b1b7220 */ /* 0x000fe20000410000 */
[----:B------:R-:W1:Y:S03]  /*3720*/  LDC.64 R208, c[0x0][0x240] ;  /* 0x00009000ffd07b82 */ /* 0x000e660000000a00 */
[----:B------:R-:W-:-:S04]  /*3730*/  FSETP.GTU.FTZ.AND P4, PT, R24, R211, PT ;  /* 0x000000d31800720b */ /* 0x000fc80003f9c000 */
[----:B------:R-:W-:Y:S01]  /*3740*/  SEL R25, RZ, 0x1000000, P4 ;  /* 0x01000000ff197807 */ /* 0x000fe20002000000 */
[----:B------:R-:W2:Y:S01]  /*3750*/  @P1 LDC.64 R32, c[0x0][0x230] ;  /* 0x00008c00ff201b82 */ /* 0x000ea20000000a00 */
[----:B------:R-:W-:Y:S02]  /*3760*/  FSEL R24, R27, RZ, !P4 ;  /* 0x000000ff1b187208 */ /* 0x000fe40006000000 */
[----:B------:R-:W-:Y:S02]  /*3770*/  IADD3 R25, R28, R25, R26 ;  /* 0x000000191c197210 */ /* 0x000fe40007ffe01a */
[----:B------:R-:W-:Y:S01]  /*3780*/  SEL R26, RZ, 0x1, P2 ;  /* 0x00000001ff1a7807 */ /* 0x000fe20001000000 */
[----:B------:R-:W-:Y:S01]  /*3790*/  FMUL.FTZ R55, R99, R24 ;  /* 0x0000001863377220 */ /* 0x000fe20000410000 */
[----:B0-----:R-:W-:Y:S02]  /*37a0*/  IMAD.WIDE.U32 R28, R199, 0x10, R214 ;  /* 0x00000010c71c7825 */ /* 0x001fe400078e00d6 */
[----:B------:R-:W-:-:S02]  /*37b0*/  IADD3 R35, R25, R26, RZ ;  /* 0x0000001a19237210 */ /* 0x000fc40007ffe0ff */
[----:B------:R-:W-:Y:S01]  /*37c0*/  @P0 FADD.FTZ R55, R63, R55 ;  /* 0x000000373f370221 */ /* 0x000fe20000010000 */
[----:B------:R-:W-:-:S04]  /*37d0*/  IMAD.WIDE.U32 R24, R200, 0x10, R184 ;  /* 0x00000010c8187825 */ /* 0x000fc800078e00b8 */
[----:B------:R0:W-:Y:S01]  /*37e0*/  STG.E.128 desc[UR4][R28.64], R52 ;  /* 0x000000341c007986 */ /* 0x0001e2000c101d04 */
[----:B-1----:R-:W-:-:S05]  /*37f0*/  IMAD.WIDE.U32 R30, R199, 0x4, R208 ;  /* 0x00000004c71e7825 */ /* 0x002fca00078e00d0 */
[----:B------:R0:W-:Y:S01]  /*3800*/  STG.E desc[UR4][R30.64], R35 ;  /* 0x000000231e007986 */ /* 0x0001e2000c101904 */
[----:B--2---:R-:W-:-:S03]  /*3810*/  @P1 IMAD.WIDE.U32 R32, R200, 0x10, R32 ;  /* 0x00000010c8201825 */ /* 0x004fc600078e0020 */
        /* <DEDUP_REMOVED lines=14> */
.L_x_36278:
[----:B------:R-:W-:-:S07]  /*3900*/  IMAD.MOV.U32 R35, RZ, RZ, R192 ;  /* 0x000000ffff237224 */ /* 0x000fce00078e00c0 */
.L_x_36279:
[----:B------:R-:W-:Y:S05]  /*3910*/  BSYNC B0 ;  /* 0x0000000000007941 */ /* 0x000fea0003800000 */
.L_x_36277:
        /* <DEDUP_REMOVED lines=16> */
.L_x_36283:
[----:B------:R-:W-:Y:S05]  /*3a20*/  BSYNC B1 ;  /* 0x0000000000017941 */ /* 0x000fea0003800000 */
.L_x_36282:
        /* <DEDUP_REMOVED lines=44> */
.L_x_36281:
[----:B------:R-:W-:Y:S05]  /*3cf0*/  BSYNC B0 ;  /* 0x0000000000007941 */ /* 0x000fea0003800000 */
.L_x_36280:
        /* <DEDUP_REMOVED lines=20> */
.L_x_36285:
[----:B------:R-:W-:-:S07]  /*3e40*/  MOV R24, R192 ;  /* 0x000000c000187202 */ /* 0x000fce0000000f00 */
.L_x_36286:
[----:B------:R-:W-:Y:S05]  /*3e50*/  BSYNC B0 ;  /* 0x0000000000007941 */ /* 0x000fea0003800000 */
.L_x_36284:
        /* <DEDUP_REMOVED lines=16> */
.L_x_36290:
[----:B------:R-:W-:Y:S05]  /*3f60*/  BSYNC B1 ;  /* 0x0000000000017941 */ /* 0x000fea0003800000 */
.L_x_36289:
        /* <DEDUP_REMOVED lines=44> */
.L_x_36288:
[----:B------:R-:W-:Y:S05]  /*4230*/  BSYNC B0 ;  /* 0x0000000000007941 */ /* 0x000fea0003800000 */
.L_x_36287:
        /* <DEDUP_REMOVED lines=20> */
.L_x_36292:
[----:B------:R-:W-:-:S07]  /*4380*/  IMAD.MOV.U32 R32, RZ, RZ, R192 ;  /* 0x000000ffff207224 */ /* 0x000fce00078e00c0 */
.L_x_36293:
[----:B------:R-:W-:Y:S05]  /*4390*/  BSYNC B0 ;  /* 0x0000000000007941 */ /* 0x000fea0003800000 */
.L_x_36291:
        /* <DEDUP_REMOVED lines=16> */
.L_x_36297:
[----:B------:R-:W-:Y:S05]  /*44a0*/  BSYNC B1 ;  /* 0x0000000000017941 */ /* 0x000fea0003800000 */
.L_x_36296:
        /* <DEDUP_REMOVED lines=44> */
.L_x_36295:
[----:B------:R-:W-:Y:S05]  /*4770*/  BSYNC B0 ;  /* 0x0000000000007941 */ /* 0x000fea0003800000 */
.L_x_36294:
        /* <DEDUP_REMOVED lines=20> */
.L_x_36299:
[----:B------:R-:W-:-:S07]  /*48c0*/  IMAD.MOV.U32 R26, RZ, RZ, R192 ;  /* 0x000000ffff1a7224 */ /* 0x000fce00078e00c0 */
.L_x_36300:
[----:B------:R-:W-:Y:S05]  /*48d0*/  BSYNC B0 ;  /* 0x0000000000007941 */ /* 0x000fea0003800000 */
.L_x_36298:
        /* <DEDUP_REMOVED lines=16> */
.L_x_36304:
[----:B------:R-:W-:Y:S05]  /*49e0*/  BSYNC B1 ;  /* 0x0000000000017941 */ /* 0x000fea0003800000 */
.L_x_36303:
        /* <DEDUP_REMOVED lines=44> */
.L_x_36302:
[----:B------:R-:W-:Y:S05]  /*4cb0*/  BSYNC B0 ;  /* 0x0000000000007941 */ /* 0x000fea0003800000 */
.L_x_36301:
        /* <DEDUP_REMOVED lines=8> */
[----:B------:R-:W-:-:S04]  /*4d40*/  FSETP.GTU.FTZ.AND P4, PT, R26, R211, PT ;  /* 0x000000d31a00720b */ /* 0x000fc80003f9c000 */
[----:B------:R-:W-:Y:S02]  /*4d50*/  SEL R28, RZ, 0x1000000, P4 ;  /* 0x01000000ff1c7807 */ /* 0x000fe40002000000 */
[----:B------:R-:W-:Y:S02]  /*4d60*/  FSEL R26, R27, RZ, !P4 ;  /* 0x000000ff1b1a7208 */ /* 0x000fe40006000000 */
[----:B------:R-:W-:Y:S01]  /*4d70*/  IADD3 R28, R30, R28, R29 ;  /* 0x0000001c1e1c7210 */ /* 0x000fe20007ffe01d */
[----:B------:R-:W-:Y:S01]  /*4d80*/  IMAD.WIDE.U32 R30, R200, 0x4, R208 ;  /* 0x00000004c81e7825 */ /* 0x000fe200078e00d0 */
[----:B------:R-:W-:-:S03]  /*4d90*/  SEL R27, RZ, 0x1, P2 ;  /* 0x00000001ff1b7807 */ /* 0x000fc60001000000 */
[----:B------:R-:W-:Y:S02]  /*4da0*/  FMUL.FTZ R51, R95, R26 ;  /* 0x0000001a5f337220 */ /* 0x000fe40000410000 */
[----:B------:R-:W-:Y:S02]  /*4db0*/  IMAD.IADD R35, R28, 0x1, R27 ;  /* 0x000000011c237824 */ /* 0x000fe400078e021b */
[----:B------:R-:W-:Y:S01]  /*4dc0*/  @P0 FADD.FTZ R51, R63, R51 ;  /* 0x000000333f330221 */ /* 0x000fe20000010000 */
        /* <DEDUP_REMOVED lines=19> */
.L_x_36306:
[----:B------:R-:W-:-:S07]  /*4f00*/  MOV R35, R192 ;  /* 0x000000c000237202 */ /* 0x000fce0000000f00 */
.L_x_36307:
[----:B------:R-:W-:Y:S05]  /*4f10*/  BSYNC B0 ;  /* 0x0000000000007941 */ /* 0x000fea0003800000 */
.L_x_36305:
        /* <DEDUP_REMOVED lines=16> */
.L_x_36311:
[----:B------:R-:W-:Y:S05]  /*5020*/  BSYNC B1 ;  /* 0x0000000000017941 */ /* 0x000fea0003800000 */
.L_x_36310:
        /* <DEDUP_REMOVED lines=44> */
.L_x_36309:
[----:B------:R-:W-:Y:S05]  /*52f0*/  BSYNC B0 ;  /* 0x0000000000007941 */ /* 0x000fea0003800000 */
.L_x_36308:
        /* <DEDUP_REMOVED lines=20> */
.L_x_36313:
[----:B------:R-:W-:-:S07]  /*5440*/  MOV R24, R192 ;  /* 0x000000c000187202 */ /* 0x000fce0000000f00 */
.L_x_36314:
[----:B------:R-:W-:Y:S05]  /*5450*/  BSYNC B0 ;  /* 0x0000000000007941 */ /* 0x000fea0003800000 */
.L_x_36312:
        /* <DEDUP_REMOVED lines=16> */
.L_x_36318:
[----:B------:R-:W-:Y:S05]  /*5560*/  BSYNC B1 ;  /* 0x0000000000017941 */ /* 0x000fea0003800000 */
.L_x_36317:
        /* <DEDUP_REMOVED lines=41> */
[----:B------:R-:W-:Y:S01]  /*5800*/  MOV R190, R28 ;  /* 0x0000001c00be7202 */ /* 0x000fe20000000f00 */
[----:B------:R-:W-:Y:S01]  /*5810*/  IMAD.MOV.U32 R28, RZ, RZ, RZ ;  /* 0x000000ffff1c7224 */ /* 0x000fe200078e00ff */
[----:B------:R-:W-:-:S07]  /*5820*/  LOP3.LUT R20, R29, R30, R18, 0x96, !PT ;  /* 0x0000001e1d147212 */ /* 0x000fce00078e9612 */
.L_x_36316:
[----:B------:R-:W-:Y:S05]  /*5830*/  BSYNC B0 ;  /* 0x0000000000007941 */ /* 0x000fea0003800000 */
.L_x_36315:
        /* <DEDUP_REMOVED lines=20> */
.L_x_36320:
[----:B------:R-:W-:-:S07]  /*5980*/  MOV R32, R192 ;  /* 0x000000c000207202 */ /* 0x000fce0000000f00 */
.L_x_36321:
[----:B------:R-:W-:Y:S05]  /*5990*/  BSYNC B0 ;  /* 0x0000000000007941 */ /* 0x000fea0003800000 */
.L_x_36319:
        /* <DEDUP_REMOVED lines=16> */
.L_x_36325:
[----:B------:R-:W-:Y:S05]  /*5aa0*/  BSYNC B1 ;  /* 0x0000000000017941 */ /* 0x000fea0003800000 */
.L_x_36324:
        /* <DEDUP_REMOVED lines=44> */
.L_x_36323:
[----:B------:R-:W-:Y:S05]  /*5d70*/  BSYNC B0 ;  /* 0x0000000000007941 */ /* 0x000fea0003800000 */
.L_x_36322:
        /* <DEDUP_REMOVED lines=20> */
.L_x_36327:
[----:B------:R-:W-:-:S07]  /*5ec0*/  MOV R26, R192 ;  /* 0x000000c0001a7202 */ /* 0x000fce0000000f00 */
.L_x_36328:
[----:B------:R-:W-:Y:S05]  /*5ed0*/  BSYNC B0 ;  /* 0x0000000000007941 */ /* 0x000fea0003800000 */
.L_x_36326:
        /* <DEDUP_REMOVED lines=16> */
.L_x_36332:
[----:B------:R-:W-:Y:S05]  /*5fe0*/  BSYNC B1 ;  /* 0x0000000000017941 */ /* 0x000fea0003800000 */
.L_x_36331:
        /* <DEDUP_REMOVED lines=44> */
.L_x_36330:
[----:B------:R-:W-:Y:S05]  /*62b0*/  BSYNC B0 ;  /* 0x0000000000007941 */ /* 0x000fea0003800000 */
.L_x_36329:
[----:B------:R-:W0:Y:S01]  /*62c0*/  @P1 LDC.64 R24, c[0x0][0x230] ;  /* 0x00008c00ff181b82 */ /* 0x000e220000000a00 */
[----:B------:R-:W-:Y:S01]  /*62d0*/  I2FP.F32.U32 R29, R26 ;  /* 0x0000001a001d7245 */ /* 0x000fe20000201000 */
[----:B------:R-:W-:Y:S01]  /*62e0*/  FMUL.FTZ R27, R27, R213 ;  /* 0x000000d51b1b7220 */ /* 0x000fe20000410000 */
[----:B------:R-:W-:Y:S02]  /*62f0*/  SEL R30, RZ, 0x100, P3 ;  /* 0x00000100ff1e7807 */ /* 0x000fe40001800000 */
[----:B------:R-:W-:Y:S01]  /*6300*/  IADD3 R202, R198, 0x80, RZ ;  /* 0x00000080c6ca7810 */ /* 0x000fe20007ffe0ff */
[----:B------:R-:W-:Y:S01]  /*6310*/  FFMA.FTZ R26, R29, R210, 1.1641532182693481445e-10 ;  /* 0x2f0000001d1a7423 */ /* 0x000fe200000100d2 */
[----:B------:R-:W-:Y:S01]  /*6320*/  SEL R29, RZ, 0x10000, P4 ;  /* 0x00010000ff1d7807 */ /* 0x000fe20002000000 */
[----:B------:R-:W-:-:S03]  /*6330*/  FMUL.FTZ R27, R27, R212 ;  /* 0x000000d41b1b7220 */ /* 0x000fc60000410000 */
[----:B------:R-:W-:-:S04]  /*6340*/  FSETP.GTU.FTZ.AND P4, PT, R26, R211, PT ;  /* 0x000000d31a00720b */ /* 0x000fc80003f9c000 */
[----:B------:R-:W-:Y:S02]  /*6350*/  SEL R28, RZ, 0x1000000, P4 ;  /* 0x01000000ff1c7807 */ /* 0x000fe40002000000 */
[----:B------:R-:W-:Y:S02]  /*6360*/  FSEL R26, R27, RZ, !P4 ;  /* 0x000000ff1b1a7208 */ /* 0x000fe40006000000 */
[----:B------:R-:W-:Y:S01]  /*6370*/  IADD3 R28, R30, R28, R29 ;  /* 0x0000001c1e1c7210 */ /* 0x000fe20007ffe01d */
[----:B------:R-:W-:Y:S01]  /*6380*/  IMAD.WIDE.U32 R30, R201, 0x4, R208 ;  /* 0x00000004c91e7825 */ /* 0x000fe200078e00d0 */
[----:B------:R-:W-:-:S03]  /*6390*/  SEL R27, RZ, 0x1, P2 ;  /* 0x00000001ff1b7807 */ /* 0x000fc60001000000 */
[----:B------:R-:W-:Y:S01]  /*63a0*/  FMUL.FTZ R47, R91, R26 ;  /* 0x0000001a5b2f7220 */ /* 0x000fe20000410000 */
[----:B0-----:R-:W-:Y:S01]  /*63b0*/  @P1 IMAD.WIDE.U32 R32, R202, 0x10, R24 ;  /* 0x00000010ca201825 */ /* 0x001fe200078e0018 */
[----:B------:R-:W-:-:S03]  /*63c0*/  IADD3 R35, R28, R27, RZ ;  /* 0x0000001b1c237210 */ /* 0x000fc60007ffe0ff */
[----:B------:R-:W-:Y:S01]  /*63d0*/  @P0 FADD.FTZ R47, R63, R47 ;  /* 0x0000002f3f2f0221 */ /* 0x000fe20000010000 */
[----:B------:R-:W-:-:S04]  /*63e0*/  IMAD.WIDE.U32 R28, R201, 0x10, R214 ;  /* 0x00000010c91c7825 */ /* 0x000fc800078e00d6 */
[----:B------:R-:W-:Y:S01]  /*63f0*/  IMAD.WIDE.U32 R24, R202, 0x10, R184 ;  /* 0x00000010ca187825 */ /* 0x000fe200078e00b8 */
        /* <DEDUP_REMOVED lines=16> */
.L_x_36334:
[----:B------:R-:W-:-:S07]  /*6500*/  MOV R28, R192 ;  /* 0x000000c0001c7202 */ /* 0x000fce0000000f00 */
.L_x_36335:
[----:B------:R-:W-:Y:S05]  /*6510*/  BSYNC B0 ;  /* 0x0000000000007941 */ /* 0x000fea0003800000 */
.L_x_36333:
        /* <DEDUP_REMOVED lines=16> */
.L_x_36339:
[----:B------:R-:W-:Y:S05]  /*6620*/  BSYNC B1 ;  /* 0x0000000000017941 */ /* 0x000fea0003800000 */
.L_x_36338:
        /* <DEDUP_REMOVED lines=44> */
.L_x_36337:
[----:B------:R-:W-:Y:S05]  /*68f0*/  BSYNC B0 ;  /* 0x0000000000007941 */ /* 0x000fea0003800000 */
.L_x_36336:
        /* <DEDUP_REMOVED lines=20> */
.L_x_36341:
[----:B------:R-:W-:-:S07]  /*6a40*/  MOV R24, R192 ;  /* 0x000000c000187202 */ /* 0x000fce0000000f00 */
.L_x_36342:
[----:B------:R-:W-:Y:S05]  /*6a50*/  BSYNC B0 ;  /* 0x0000000000007941 */ /* 0x000fea0003800000 */
.L_x_36340:
        /* <DEDUP_REMOVED lines=16> */
.L_x_36346:
[----:B------:R-:W-:Y:S05]  /*6b60*/  BSYNC B1 ;  /* 0x0000000000017941 */ /* 0x000fea0003800000 */
.L_x_36345:
        /* <DEDUP_REMOVED lines=44> */
.L_x_36344:
[----:B------:R-:W-:Y:S05]  /*6e30*/  BSYNC B0 ;  /* 0x0000000000007941 */ /* 0x000fea0003800000 */
.L_x_36343:
        /* <DEDUP_REMOVED lines=20> */
.L_x_36348:
[----:B------:R-:W-:-:S07]  /*6f80*/  MOV R24, R192 ;  /* 0x000000c000187202 */ /* 0x000fce0000000f00 */
.L_x_36349:
[----:B------:R-:W-:Y:S05]  /*6f90*/  BSYNC B0 ;  /* 0x0000000000007941 */ /* 0x000fea0003800000 */
.L_x_36347:
        /* <DEDUP_REMOVED lines=16> */
.L_x_36353:
[----:B------:R-:W-:Y:S05]  /*70a0*/  BSYNC B1 ;  /* 0x0000000000017941 */ /* 0x000fea0003800000 */
.L_x_36352:
        /* <DEDUP_REMOVED lines=44> */
.L_x_36351:
[----:B------:R-:W-:Y:S05]  /*7370*/  BSYNC B0 ;  /* 0x0000000000007941 */ /* 0x000fea0003800000 */
.L_x_36350:
        /* <DEDUP_REMOVED lines=20> */
.L_x_36355:
[----:B------:R-:W-:-:S07]  /*74c0*/  MOV R24, R192 ;  /* 0x000000c000187202 */ /* 0x000fce0000000f00 */
.L_x_36356:
[----:B------:R-:W-:Y:S05]  /*74d0*/  BSYNC B0 ;  /* 0x0000000000007941 */ /* 0x000fea0003800000 */
.L_x_36354:
        /* <DEDUP_REMOVED lines=16> */
.L_x_36360:
[----:B------:R-:W-:Y:S05]  /*75e0*/  BSYNC B1 ;  /* 0x0000000000017941 */ /* 0x000fea0003800000 */
.L_x_36359:
        /* <DEDUP_REMOVED lines=44> */
.L_x_36358:
[----:B------:R-:W-:Y:S05]  /*78b0*/  BSYNC B0 ;  /* 0x0000000000007941 */ /* 0x000fea0003800000 */
.L_x_36357:
[----:B------:R-:W-:Y:S01]  /*78c0*/  I2FP.F32.U32 R29, R24 ;  /* 0x00000018001d7245 */ /* 0x000fe20000201000 */
[----:B------:R-:W-:Y:S01]  /*78d0*/  FMUL.FTZ R27, R27, R213 ;  /* 0x000000d51b1b7220 */ /* 0x000fe20000410000 */
[----:B------:R-:W0:Y:S01]  /*78e0*/  @P1 LDC.64 R24, c[0x0][0x230] ;  /* 0x00008c00ff181b82 */ /* 0x000e220000000a00 */
[----:B------:R-:W-:Y:S01]  /*78f0*/  SEL R30, RZ, 0x100, P3 ;  /* 0x00000100ff1e7807 */ /* 0x000fe20001800000 */
[----:B------:R-:W-:Y:S02]  /*7900*/  VIADD R203, R198, 0xa0 ;  /* 0x000000a0c6cb7836 */ /* 0x000fe40000000000 */
        /* <DEDUP_REMOVED lines=10> */
[----:B------:R-:W-:Y:S01]  /*79b0*/  IADD3 R35, R28, R27, RZ ;  /* 0x0000001b1c237210 */ /* 0x000fe20007ffe0ff */
[----:B------:R-:W-:-:S04]  /*79c0*/  IMAD.WIDE.U32 R28, R202, 0x10, R214 ;  /* 0x00000010ca1c7825 */ /* 0x000fc800078e00d6 */
[----:B------:R-:W-:Y:S01]  /*79d0*/  @P0 FADD.FTZ R43, R63, R43 ;  /* 0x0000002b3f2b0221 */ /* 0x000fe20000010000 */
[----:B0-----:R-:W-:-:S04]  /*79e0*/  @P1 IMAD.WIDE.U32 R32, R203, 0x10, R24 ;  /* 0x00000010cb201825 */ /* 0x001fc800078e0018 */
[----:B------:R0:W-:Y:S01]  /*79f0*/  STG.E.128 desc[UR4][R28.64], R40 ;  /* 0x000000281c007986 */ /* 0x0001e2000c101d04 */
[----:B------:R-:W-:-:S03]  /*7a00*/  IMAD.WIDE.U32 R24, R203, 0x10, R184 ;  /* 0x00000010cb187825 */ /* 0x000fc600078e00b8 */
        /* <DEDUP_REMOVED lines=15> */
.L_x_36362:
[----:B------:R-:W-:-:S07]  /*7b00*/  IMAD.MOV.U32 R28, RZ, RZ, R192 ;  /* 0x000000ffff1c7224 */ /* 0x000fce00078e00c0 */
.L_x_36363:
[----:B------:R-:W-:Y:S05]  /*7b10*/  BSYNC B0 ;  /* 0x0000000000007941 */ /* 0x000fea0003800000 */
.L_x_36361:
        /* <DEDUP_REMOVED lines=16> */
.L_x_36367:
[----:B------:R-:W-:Y:S05]  /*7c20*/  BSYNC B1 ;  /* 0x0000000000017941 */ /* 0x000fea0003800000 */
.L_x_36366:
        /* <DEDUP_REMOVED lines=44> */
.L_x_36365:
[----:B------:R-:W-:Y:S05]  /*7ef0*/  BSYNC B0 ;  /* 0x0000000000007941 */ /* 0x000fea0003800000 */
.L_x_36364:
        /* <DEDUP_REMOVED lines=20> */
.L_x_36369:
[----:B------:R-:W-:-:S07]  /*8040*/  IMAD.MOV.U32 R24, RZ, RZ, R192 ;  /* 0x000000ffff187224 */ /* 0x000fce00078e00c0 */
.L_x_36370:
[----:B------:R-:W-:Y:S05]  /*8050*/  BSYNC B0 ;  /* 0x0000000000007941 */ /* 0x000fea0003800000 */
.L_x_36368:
        /* <DEDUP_REMOVED lines=16> */
.L_x_36374:
[----:B------:R-:W-:Y:S05]  /*8160*/  BSYNC B1 ;  /* 0x0000000000017941 */ /* 0x000fea0003800000 */
.L_x_36373:
        /* <DEDUP_REMOVED lines=44> */
.L_x_36372:
[----:B------:R-:W-:Y:S05]  /*8430*/  BSYNC B0 ;  /* 0x0000000000007941 */ /* 0x000fea0003800000 */
.L_x_36371:
        /* <DEDUP_REMOVED lines=20> */
.L_x_36376:
[----:B------:R-:W-:-:S07]  /*8580*/  IMAD.MOV.U32 R24, RZ, RZ, R192 ;  /* 0x000000ffff187224 */ /* 0x000fce00078e00c0 */
.L_x_36377:
[----:B------:R-:W-:Y:S05]  /*8590*/  BSYNC B0 ;  /* 0x0000000000007941 */ /* 0x000fea0003800000 */
.L_x_36375:
        /* <DEDUP_REMOVED lines=16> */
.L_x_36381:
[----:B------:R-:W-:Y:S05]  /*86a0*/  BSYNC B1 ;  /* 0x0000000000017941 */ /* 0x000fea0003800000 */
.L_x_36380:
        /* <DEDUP_REMOVED lines=44> */
.L_x_36379:
[----:B------:R-:W-:Y:S05]  /*8970*/  BSYNC B0 ;  /* 0x0000000000007941 */ /* 0x000fea0003800000 */
.L_x_36378:
        /* <DEDUP_REMOVED lines=20> */
.L_x_36383:
[----:B------:R-:W-:-:S07]  /*8ac0*/  IMAD.MOV.U32 R26, RZ, RZ, R192 ;  /* 0x000000ffff1a7224 */ /* 0x000fce00078e00c0 */
.L_x_36384:
[----:B------:R-:W-:Y:S05]  /*8ad0*/  BSYNC B0 ;  /* 0x0000000000007941 */ /* 0x000fea0003800000 */
.L_x_36382:
        /* <DEDUP_REMOVED lines=16> */
.L_x_36388:
[----:B------:R-:W-:Y:S05]  /*8be0*/  BSYNC B1 ;  /* 0x0000000000017941 */ /* 0x000fea0003800000 */
.L_x_36387:
        /* <DEDUP_REMOVED lines=44> */
.L_x_36386:
[----:B------:R-:W-:Y:S05]  /*8eb0*/  BSYNC B0 ;  /* 0x0000000000007941 */ /* 0x000fea0003800000 */
.L_x_36385:
        /* <DEDUP_REMOVED lines=36> */
.L_x_36390:
[----:B------:R-:W-:-:S07]  /*9100*/  MOV R34, R192 ;  /* 0x000000c000227202 */ /* 0x000fce0000000f00 */
.L_x_36391:
[----:B------:R-:W-:Y:S05]  /*9110*/  BSYNC B0 ;  /* 0x0000000000007941 */ /* 0x000fea0003800000 */
.L_x_36389:
        /* <DEDUP_REMOVED lines=16> */
.L_x_36395:
[----:B------:R-:W-:Y:S05]  /*9220*/  BSYNC B1 ;  /* 0x0000000000017941 */ /* 0x000fea0003800000 */
.L_x_36394:
        /* <DEDUP_REMOVED lines=44> */
.L_x_36393:
[----:B------:R-:W-:Y:S05]  /*94f0*/  BSYNC B0 ;  /* 0x0000000000007941 */ /* 0x000fea0003800000 */
.L_x_36392:
        /* <DEDUP_REMOVED lines=20> */
.L_x_36397:
[----:B------:R-:W-:-:S07]  /*9640*/  MOV R24, R192 ;  /* 0x000000c000187202 */ /* 0x000fce0000000f00 */
.L_x_36398:
[----:B------:R-:W-:Y:S05]  /*9650*/  BSYNC B0 ;  /* 0x0000000000007941 */ /* 0x000fea0003800000 */
.L_x_36396:
        /* <DEDUP_REMOVED lines=16> */
.L_x_36402:
[----:B------:R-:W-:Y:S05]  /*9760*/  BSYNC B1 ;  /* 0x0000000000017941 */ /* 0x000fea0003800000 */
.L_x_36401:
        /* <DEDUP_REMOVED lines=44> */
.L_x_36400:
[----:B------:R-:W-:Y:S05]  /*9a30*/  BSYNC B0 ;  /* 0x0000000000007941 */ /* 0x000fea0003800000 */
.L_x_36399:
        /* <DEDUP_REMOVED lines=20> */
.L_x_36404:
[----:B------:R-:W-:-:S07]  /*9b80*/  MOV R34, R192 ;  /* 0x000000c000227202 */ /* 0x000fce0000000f00 */
.L_x_36405:
[----:B------:R-:W-:Y:S05]  /*9b90*/  BSYNC B0 ;  /* 0x0000000000007941 */ /* 0x000fea0003800000 */
.L_x_36403:
        /* <DEDUP_REMOVED lines=16> */
.L_x_36409:
[----:B------:R-:W-:Y:S05]  /*9ca0*/  BSYNC B1 ;  /* 0x0000000000017941 */ /* 0x000fea0003800000 */
.L_x_36408:
        /* <DEDUP_REMOVED lines=44> */
.L_x_36407:
[----:B------:R-:W-:Y:S05]  /*9f70*/  BSYNC B0 ;  /* 0x0000000000007941 */ /* 0x000fea0003800000 */
.L_x_36406:
        /* <DEDUP_REMOVED lines=20> */
.L_x_36411:
[----:B------:R-:W-:-:S07]  /*a0c0*/  MOV R26, R192 ;  /* 0x000000c0001a7202 */ /* 0x000fce0000000f00 */
.L_x_36412:
[----:B------:R-:W-:Y:S05]  /*a0d0*/  BSYNC B0 ;  /* 0x0000000000007941 */ /* 0x000fea0003800000 */
.L_x_36410:
        /* <DEDUP_REMOVED lines=16> */
.L_x_36416:
[----:B------:R-:W-:Y:S05]  /*a1e0*/  BSYNC B1 ;  /* 0x0000000000017941 */ /* 0x000fea0003800000 */
.L_x_36415:
        /* <DEDUP_REMOVED lines=44> */
.L_x_36414:
[----:B------:R-:W-:Y:S05]  /*a4b0*/  BSYNC B0 ;  /* 0x0000000000007941 */ /* 0x000fea0003800000 */
.L_x_36413:
        /* <DEDUP_REMOVED lines=36> */
.L_x_36418:
[----:B------:R-:W-:-:S07]  /*a700*/  MOV R195, R192 ;  /* 0x000000c000c37202 */ /* 0x000fce0000000f00 */
.L_x_36419:
[----:B------:R-:W-:Y:S05]  /*a710*/  BSYNC B0 ;  /* 0x0000000000007941 */ /* 0x000fea0003800000 */
.L_x_36417:
        /* <DEDUP_REMOVED lines=16> */
.L_x_36423:
[----:B------:R-:W-:Y:S05]  /*a820*/  BSYNC B1 ;  /* 0x0000000000017941 */ /* 0x000fea0003800000 */
.L_x_36422:
        /* <DEDUP_REMOVED lines=44> */
.L_x_36421:
[----:B------:R-:W-:Y:S05]  /*aaf0*/  BSYNC B0 ;  /* 0x0000000000007941 */ /* 0x000fea0003800000 */
.L_x_36420:
        /* <DEDUP_REMOVED lines=20> */
.L_x_36425:
[----:B------:R-:W-:-:S07]  /*ac40*/  MOV R24, R192 ;  /* 0x000000c000187202 */ /* 0x000fce0000000f00 */
.L_x_36426:
[----:B------:R-:W-:Y:S05]  /*ac50*/  BSYNC B0 ;  /* 0x0000000000007941 */ /* 0x000fea0003800000 */
.L_x_36424:
        /* <DEDUP_REMOVED lines=16> */
.L_x_36430:
[----:B------:R-:W-:Y:S05]  /*ad60*/  BSYNC B1 ;  /* 0x0000000000017941 */ /* 0x000fea0003800000 */
.L_x_36429:
        /* <DEDUP_REMOVED lines=44> */
.L_x_36428:
[----:B------:R-:W-:Y:S05]  /*b030*/  BSYNC B0 ;  /* 0x0000000000007941 */ /* 0x000fea0003800000 */
.L_x_36427:
        /* <DEDUP_REMOVED lines=20> */
.L_x_36432:
[----:B------:R-:W-:-:S07]  /*b180*/  MOV R195, R192 ;  /* 0x000000c000c37202 */ /* 0x000fce0000000f00 */
.L_x_36433:
[----:B------:R-:W-:Y:S05]  /*b190*/  BSYNC B0 ;  /* 0x0000000000007941 */ /* 0x000fea0003800000 */
.L_x_36431:
        /* <DEDUP_REMOVED lines=16> */
.L_x_36437:
[----:B------:R-:W-:Y:S05]  /*b2a0*/  BSYNC B1 ;  /* 0x0000000000017941 */ /* 0x000fea0003800000 */
.L_x_36436:
        /* <DEDUP_REMOVED lines=44> */
.L_x_36435:
[----:B------:R-:W-:Y:S05]  /*b570*/  BSYNC B0 ;  /* 0x0000000000007941 */ /* 0x000fea0003800000 */
.L_x_36434:
        /* <DEDUP_REMOVED lines=20> */
.L_x_36439:
[----:B------:R-:W-:-:S07]  /*b6c0*/  MOV R26, R192 ;  /* 0x000000c0001a7202 */ /* 0x000fce0000000f00 */
.L_x_36440:
[----:B------:R-:W-:Y:S05]  /*b6d0*/  BSYNC B0 ;  /* 0x0000000000007941 */ /* 0x000fea0003800000 */
.L_x_36438:
        /* <DEDUP_REMOVED lines=16> */
.L_x_36444:
[----:B------:R-:W-:Y:S05]  /*b7e0*/  BSYNC B1 ;  /* 0x0000000000017941 */ /* 0x000fea0003800000 */
.L_x_36443:
        /* <DEDUP_REMOVED lines=44> */
.L_x_36442:
[----:B------:R-:W-:Y:S05]  /*bab0*/  BSYNC B0 ;  /* 0x0000000000007941 */ /* 0x000fea0003800000 */
.L_x_36441:
[----:B------:R-:W0:Y:S01]  /*bac0*/  @P1 LDC.64 R24, c[0x0][0x230] ;  /* 0x00008c00ff181b82 */ /* 0x000e220000000a00 */
[----:B------:R-:W-:Y:S01]  /*bad0*/  I2FP.F32.U32 R31, R26 ;  /* 0x0000001a001f7245 */ /* 0x000fe20000201000 */
[----:B------:R-:W-:Y:S01]  /*bae0*/  FMUL.FTZ R27, R27, R213 ;  /* 0x000000d51b1b7220 */ /* 0x000fe20000410000 */
[----:B------:R-:W-:Y:S01]  /*baf0*/  SEL R186, RZ, 0x10000, P4 ;  /* 0x00010000ffba7807 */ /* 0x000fe20002000000 */
[----:B------:R-:W-:Y:S01]  /*bb00*/  VIADD R207, R198, 0x100 ;  /* 0x00000100c6cf7836 */ /* 0x000fe20000000000 */
[----:B------:R-:W-:Y:S01]  /*bb10*/  SEL R187, RZ, 0x100, P3 ;  /* 0x00000100ffbb7807 */ /* 0x000fe20001800000 */
[----:B------:R-:W-:Y:S01]  /*bb20*/  FFMA.FTZ R26, R31, R210, 1.1641532182693481445e-10 ;  /* 0x2f0000001f1a7423 */ /* 0x000fe200000100d2 */
[----:B------:R-:W-:Y:S01]  /*bb30*/  FMUL.FTZ R27, R27, R212 ;  /* 0x000000d41b1b7220 */ /* 0x000fe20000410000 */
[----:B------:R-:W-:-:S03]  /*bb40*/  IMAD.WIDE.U32 R216, R206, 0x10, R214 ;  /* 0x00000010ced87825 */ /* 0x000fc600078e00d6 */
[----:B------:R-:W-:-:S04]  /*bb50*/  FSETP.GTU.FTZ.AND P4, PT, R26, R211, PT ;  /* 0x000000d31a00720b */ /* 0x000fc80003f9c000 */
[----:B------:R-:W-:Y:S02]  /*bb60*/  SEL R31, RZ, 0x1000000, P4 ;  /* 0x01000000ff1f7807 */ /* 0x000fe40002000000 */
[----:B------:R-:W-:Y:S02]  /*bb70*/  FSEL R26, R27, RZ, !P4 ;  /* 0x000000ff1b1a7208 */ /* 0x000fe40006000000 */
[----:B------:R-:W-:Y:S02]  /*bb80*/  IADD3 R186, R187, R31, R186 ;  /* 0x0000001fbbba7210 */ /* 0x000fe40007ffe0ba */
[----:B------:R-:W-:Y:S01]  /*bb90*/  SEL R27, RZ, 0x1, P2 ;  /* 0x00000001ff1b7807 */ /* 0x000fe20001000000 */
[----:B------:R-:W-:Y:S01]  /*bba0*/  FMUL.FTZ R31, R75, R26 ;  /* 0x0000001a4b1f7220 */ /* 0x000fe20000410000 */
[----:B0-----:R-:W-:Y:S02]  /*bbb0*/  @P1 IMAD.WIDE.U32 R218, R207, 0x10, R24 ;  /* 0x00000010cfda1825 */ /* 0x001fe400078e0018 */
[----:B------:R-:W-:-:S02]  /*bbc0*/  IADD3 R195, R186, R27, RZ ;  /* 0x0000001bbac37210 */ /* 0x000fc40007ffe0ff */
[----:B------:R-:W-:Y:S01]  /*bbd0*/  @P0 FADD.FTZ R31, R63, R31 ;  /* 0x0000001f3f1f0221 */ /* 0x000fe20000010000 */
[----:B------:R-:W-:-:S04]  /*bbe0*/  IMAD.WIDE.U32 R186, R206, 0x4, R208 ;  /* 0x00000004ceba7825 */ /* 0x000fc800078e00d0 */
        /* <DEDUP_REMOVED lines=17> */
.L_x_36446:
[----:B------:R-:W-:-:S07]  /*bd00*/  IMAD.MOV.U32 R195, RZ, RZ, R192 ;  /* 0x000000ffffc37224 */ /* 0x000fce00078e00c0 */
.L_x_36447:
[----:B------:R-:W-:Y:S05]  /*bd10*/  BSYNC B0 ;  /* 0x0000000000007941 */ /* 0x000fea0003800000 */
.L_x_36445:
        /* <DEDUP_REMOVED lines=16> */
.L_x_36451:
[----:B------:R-:W-:Y:S05]  /*be20*/  BSYNC B1 ;  /* 0x0000000000017941 */ /* 0x000fea0003800000 */
.L_x_36450:
        /* <DEDUP_REMOVED lines=44> */
.L_x_36449:
[----:B------:R-:W-:Y:S05]  /*c0f0*/  BSYNC B0 ;  /* 0x0000000000007941 */ /* 0x000fea0003800000 */
.L_x_36448:
        /* <DEDUP_REMOVED lines=20> */
.L_x_36453:
[----:B------:R-:W-:-:S07]  /*c240*/  IMAD.MOV.U32 R195, RZ, RZ, R192 ;  /* 0x000000ffffc37224 */ /* 0x000fce00078e00c0 */
.L_x_36454:
[----:B------:R-:W-:Y:S05]  /*c250*/  BSYNC B0 ;  /* 0x0000000000007941 */ /* 0x000fea0003800000 */
.L_x_36452:
        /* <DEDUP_REMOVED lines=16> */
.L_x_36458:
[----:B------:R-:W-:Y:S05]  /*c360*/  BSYNC B1 ;  /* 0x0000000000017941 */ /* 0x000fea0003800000 */
.L_x_36457:
        /* <DEDUP_REMOVED lines=44> */
.L_x_36456:
[----:B------:R-:W-:Y:S05]  /*c630*/  BSYNC B0 ;  /* 0x0000000000007941 */ /* 0x000fea0003800000 */
.L_x_36455:
        /* <DEDUP_REMOVED lines=20> */
.L_x_36460:
[----:B------:R-:W-:-:S07]  /*c780*/  IMAD.MOV.U32 R195, RZ, RZ, R192 ;  /* 0x000000ffffc37224 */ /* 0x000fce00078e00c0 */
.L_x_36461:
[----:B------:R-:W-:Y:S05]  /*c790*/  BSYNC B0 ;  /* 0x0000000000007941 */ /* 0x000fea0003800000 */
.L_x_36459:
        /* <DEDUP_REMOVED lines=16> */
.L_x_36465:
[----:B------:R-:W-:Y:S05]  /*c8a0*/  BSYNC B1 ;  /* 0x0000000000017941 */ /* 0x000fea0003800000 */
.L_x_36464:
        /* <DEDUP_REMOVED lines=44> */
.L_x_36463:
[----:B------:R-:W-:Y:S05]  /*cb70*/  BSYNC B0 ;  /* 0x0000000000007941 */ /* 0x000fea0003800000 */
.L_x_36462:
        /* <DEDUP_REMOVED lines=20> */
.L_x_36467:
[----:B------:R-:W-:-:S07]  /*ccc0*/  IMAD.MOV.U32 R195, RZ, RZ, R192 ;  /* 0x000000ffffc37224 */ /* 0x000fce00078e00c0 */
.L_x_36468:
[----:B------:R-:W-:Y:S05]  /*ccd0*/  BSYNC B0 ;  /* 0x0000000000007941 */ /* 0x000fea0003800000 */
.L_x_36466:
        /* <DEDUP_REMOVED lines=16> */
.L_x_36472:
[----:B------:R-:W-:Y:S05]  /*cde0*/  BSYNC B1 ;  /* 0x0000000000017941 */ /* 0x000fea0003800000 */
.L_x_36471:
        /* <DEDUP_REMOVED lines=44> */
.L_x_36470:
[----:B------:R-:W-:Y:S05]  /*d0b0*/  BSYNC B0 ;  /* 0x0000000000007941 */ /* 0x000fea0003800000 */
.L_x_36469:
[----:B------:R-:W-:Y:S01]  /*d0c0*/  I2FP.F32.U32 R195, R195 ;  /* 0x000000c300c37245 */ /* 0x000fe20000201000 */
[----:B------:R-:W-:Y:S01]  /*d0d0*/  FMUL.FTZ R27, R27, R213 ;  /* 0x000000d51b1b7220 */ /* 0x000fe20000410000 */
[----:B------:R-:W0:Y:S01]  /*d0e0*/  @P1 LDC.64 R186, c[0x0][0x230] ;  /* 0x00008c00ffba1b82 */ /* 0x000e220000000a00 */
[----:B------:R-:W-:Y:S01]  /*d0f0*/  SEL R216, RZ, 0x10000, P4 ;  /* 0x00010000ffd87807 */ /* 0x000fe20002000000 */
[----:B------:R-:W-:-:S04]  /*d100*/  IMAD.WIDE.U32 R218, R207, 0x10, R214 ;  /* 0x00000010cfda7825 */ /* 0x000fc800078e00d6 */
[----:B------:R-:W-:Y:S01]  /*d110*/  FFMA.FTZ R204, R195, R210, 1.1641532182693481445e-10 ;  /* 0x2f000000c3cc7423 */ /* 0x000fe200000100d2 */
[----:B------:R-:W-:Y:S01]  /*d120*/  FMUL.FTZ R27, R27, R212 ;  /* 0x000000d41b1b7220 */ /* 0x000fe20000410000 */
[----:B------:R-:W-:-:S03]  /*d130*/  SEL R217, RZ, 0x100, P3 ;  /* 0x00000100ffd97807 */ /* 0x000fc60001800000 */
[----:B------:R-:W-:-:S04]  /*d140*/  FSETP.GTU.FTZ.AND P4, PT, R204, R211, PT ;  /* 0x000000d3cc00720b */ /* 0x000fc80003f9c000 */
[----:B------:R-:W-:Y:S02]  /*d150*/  SEL R195, RZ, 0x1000000, P4 ;  /* 0x01000000ffc37807 */ /* 0x000fe40002000000 */
[----:B------:R-:W-:Y:S02]  /*d160*/  FSEL R204, R27, RZ, !P4 ;  /* 0x000000ff1bcc7208 */ /* 0x000fe40006000000 */
[----:B------:R-:W-:Y:S02]  /*d170*/  IADD3 R195, R217, R195, R216 ;  /* 0x000000c3d9c37210 */ /* 0x000fe40007ffe0d8 */
[----:B------:R-:W-:Y:S01]  /*d180*/  SEL R216, RZ, 0x1, P2 ;  /* 0x00000001ffd87807 */ /* 0x000fe20001000000 */
[----:B------:R-:W-:Y:S01]  /*d190*/  FMUL.FTZ R27, R71, R204 ;  /* 0x000000cc471b7220 */ /* 0x000fe20000410000 */
[----:B------:R-:W-:-:S03]  /*d1a0*/  IADD3 R204, R198, 0x120, RZ ;  /* 0x00000120c6cc7810 */ /* 0x000fc60007ffe0ff */
[----:B------:R-:W-:Y:S02]  /*d1b0*/  IMAD.IADD R195, R195, 0x1, R216 ;  /* 0x00000001c3c37824 */ /* 0x000fe400078e02d8 */
[----:B------:R-:W-:Y:S01]  /*d1c0*/  @P0 FADD.FTZ R27, R63, R27 ;  /* 0x0000001b3f1b0221 */ /* 0x000fe20000010000 */
[----:B------:R-:W-:-:S04]  /*d1d0*/  IMAD.WIDE.U32 R216, R207, 0x4, R208 ;  /* 0x00000004cfd87825 */ /* 0x000fc800078e00d0 */
[C---:B------:R-:W-:Y:S01]  /*d1e0*/  IMAD.WIDE.U32 R184, R204.reuse, 0x10, R184 ;  /* 0x00000010ccb87825 */ /* 0x040fe200078e00b8 */
[----:B------:R1:W-:Y:S03]  /*d1f0*/  STG.E.128 desc[UR4][R218.64], R24 ;  /* 0x00000018da007986 */ /* 0x0003e6000c101d04 */
[----:B0-----:R-:W-:Y:S01]  /*d200*/  @P1 IMAD.WIDE.U32 R220, R204, 0x10, R186 ;  /* 0x00000010ccdc1825 */ /* 0x001fe200078e00ba */
[----:B------:R1:W-:Y:S04]  /*d210*/  STG.E desc[UR4][R216.64], R195 ;  /* 0x000000c3d8007986 */ /* 0x0003e8000c101904 */
        /* <DEDUP_REMOVED lines=14> */
.L_x_36474:
[----:B------:R-:W-:-:S07]  /*d300*/  MOV R195, R192 ;  /* 0x000000c000c37202 */ /* 0x000fce0000000f00 */
.L_x_36475:
[----:B------:R-:W-:Y:S05]  /*d310*/  BSYNC B0 ;  /* 0x0000000000007941 */ /* 0x000fea0003800000 */
.L_x_36473:
        /* <DEDUP_REMOVED lines=16> */
.L_x_36479:
[----:B------:R-:W-:Y:S05]  /*d420*/  BSYNC B1 ;  /* 0x0000000000017941 */ /* 0x000fea0003800000 */
.L_x_36478:
        /* <DEDUP_REMOVED lines=44> */
.L_x_36477:
[----:B------:R-:W-:Y:S05]  /*d6f0*/  BSYNC B0 ;  /* 0x0000000000007941 */ /* 0x000fea0003800000 */
.L_x_36476:
[----:B------:R-:W-:Y:S01]  /*d700*/  I2FP.F32.U32 R195, R195 ;  /* 0x000000c300c37245 */ /* 0x000fe20000201000 */
[----:B-----5:R-:W-:Y:S01]  /*d710*/  FMUL.FTZ R217, R184, R213 ;  /* 0x000000d5b8d97220 */ /* 0x020fe20000410000 */
        /* <DEDUP_REMOVED lines=18> */
.L_x_36481:
[----:B------:R-:W-:-:S07]  /*d840*/  MOV R195, R192 ;  /* 0x000000c000c37202 */ /* 0x000fce0000000f00 */
.L_x_36482:
[----:B------:R-:W-:Y:S05]  /*d850*/  BSYNC B0 ;  /* 0x0000000000007941 */ /* 0x000fea0003800000 */
.L_x_36480:
        /* <DEDUP_REMOVED lines=16> */
.L_x_36486:
[----:B------:R-:W-:Y:S05]  /*d960*/  BSYNC B1 ;  /* 0x0000000000017941 */ /* 0x000fea0003800000 */
.L_x_36485:
        /* <DEDUP_REMOVED lines=44> */
.L_x_36484:
[----:B------:R-:W-:Y:S05]  /*dc30*/  BSYNC B0 ;  /* 0x0000000000007941 */ /* 0x000fea0003800000 */
.L_x_36483:
        /* <DEDUP_REMOVED lines=20> */
.L_x_36488:
[----:B------:R-:W-:-:S07]  /*dd80*/  MOV R195, R192 ;  /* 0x000000c000c37202 */ /* 0x000fce0000000f00 */
.L_x_36489:
[----:B------:R-:W-:Y:S05]  /*dd90*/  BSYNC B0 ;  /* 0x0000000000007941 */ /* 0x000fea0003800000 */
.L_x_36487:
        /* <DEDUP_REMOVED lines=16> */
.L_x_36493:
[----:B------:R-:W-:Y:S05]  /*dea0*/  BSYNC B1 ;  /* 0x0000000000017941 */ /* 0x000fea0003800000 */
.L_x_36492:
        /* <DEDUP_REMOVED lines=44> */
.L_x_36491:
[----:B------:R-:W-:Y:S05]  /*e170*/  BSYNC B0 ;  /* 0x0000000000007941 */ /* 0x000fea0003800000 */
.L_x_36490:
        /* <DEDUP_REMOVED lines=20> */
.L_x_36495:
[----:B------:R-:W-:-:S07]  /*e2c0*/  MOV R222, R192 ;  /* 0x000000c000de7202 */ /* 0x000fce0000000f00 */
.L_x_36496:
[----:B------:R-:W-:Y:S05]  /*e2d0*/  BSYNC B0 ;  /* 0x0000000000007941 */ /* 0x000fea0003800000 */
.L_x_36494:
        /* <DEDUP_REMOVED lines=16> */
.L_x_36500:
[----:B------:R-:W-:Y:S05]  /*e3e0*/  BSYNC B1 ;  /* 0x0000000000017941 */ /* 0x000fea0003800000 */
.L_x_36499:
        /* <DEDUP_REMOVED lines=44> */
.L_x_36498:
[----:B------:R-:W-:Y:S05]  /*e6b0*/  BSYNC B0 ;  /* 0x0000000000007941 */ /* 0x000fea0003800000 */
.L_x_36497:
[----:B------:R-:W-:Y:S01]  /*e6c0*/  FADD.FTZ R216, RZ, R56 ;  /* 0x00000038ffd87221 */ /* 0x000fe20000010000 */
[----:B------:R-:W-:Y:S01]  /*e6d0*/  FMUL.FTZ R187, R187, R213 ;  /* 0x000000d5bbbb7220 */ /* 0x000fe20000410000 */
[----:B------:R-:W-:Y:S01]  /*e6e0*/  SEL R213, RZ, 0x100, P2 ;  /* 0x00000100ffd57807 */ /* 0x000fe20001000000 */
[----:B------:R-:W-:-:S04]  /*e6f0*/  IMAD.WIDE.U32 R214, R204, 0x10, R214 ;  /* 0x00000010ccd67825 */ /* 0x000fc800078e00d6 */
[----:B------:R-:W-:Y:S01]  /*e700*/  FADD.FTZ R217, R57, R216 ;  /* 0x000000d839d97221 */ /* 0x000fe20000010000 */
[----:B------:R-:W-:Y:S01]  /*e710*/  FMUL.FTZ R187, R187, R212 ;  /* 0x000000d4bbbb7220 */ /* 0x000fe20000410000 */
[----:B------:R-:W-:Y:S01]  /*e720*/  SEL R212, RZ, 0x10000, P3 ;  /* 0x00010000ffd47807 */ /* 0x000fe20001800000 */
[----:B------:R-:W-:-:S04]  /*e730*/  IMAD.WIDE.U32 R208, R204, 0x4, R208 ;  /* 0x00000004ccd07825 */ /* 0x000fc800078e00d0 */
        /* <DEDUP_REMOVED lines=31> */
[----:B------:R-:W-:-:S03]  /*e930*/  FADD.FTZ R217, R29, R216 ;  /* 0x000000d81dd97221 */ /* 0x000fc60000010000 */
[----:B------:R-:W-:Y:S01]  /*e940*/  FSEL R210, R187, RZ, !P4 ;  /* 0x000000ffbbd27208 */ /* 0x000fe20006000000 */
[----:B------:R-:W-:Y:S01]  /*e950*/  FADD.FTZ R216, R30, R217 ;  /* 0x000000d91ed87221 */ /* 0x000fe20000010000 */
[----:B------:R-:W-:-:S03]  /*e960*/  SEL R211, RZ, 0x1000000, P4 ;  /* 0x01000000ffd37807 */ /* 0x000fc60002000000 */
[----:B------:R-:W-:Y:S01]  /*e970*/  FADD.FTZ R187, R31, R216 ;  /* 0x000000d81fbb7221 */ /* 0x000fe20000010000 */
[----:B------:R-:W-:Y:S02]  /*e980*/  IADD3 R211, R213, R211, R212 ;  /* 0x000000d3d5d37210 */ /* 0x000fe40007ffe0d4 */
[----:B------:R-:W-:Y:S01]  /*e990*/  SEL R212, RZ, 0x1, P1 ;  /* 0x00000001ffd47807 */ /* 0x000fe20000800000 */
[----:B------:R-:W-:Y:S01]  /*e9a0*/  FADD.FTZ R216, R24, R187 ;  /* 0x000000bb18d87221 */ /* 0x000fe20000010000 */
[----:B------:R-:W-:Y:S02]  /*e9b0*/  FMUL.FTZ R187, R67, R210 ;  /* 0x000000d243bb7220 */ /* 0x000fe40000410000 */
[----:B------:R-:W-:Y:S01]  /*e9c0*/  IADD3 R211, R211, R212, RZ ;  /* 0x000000d4d3d37210 */ /* 0x000fe20007ffe0ff */
[----:B------:R-:W-:Y:S01]  /*e9d0*/  FADD.FTZ R213, R25, R216 ;  /* 0x000000d819d57221 */ /* 0x000fe20000010000 */
[----:B------:R-:W-:Y:S01]  /*e9e0*/  @P0 FADD.FTZ R187, R63, R187 ;  /* 0x000000bb3fbb0221 */ /* 0x000fe20000010000 */
[----:B------:R-:W-:-:S02]  /*e9f0*/  ISETP.NE.AND P0, PT, R0, RZ, PT ;  /* 0x000000ff0000720c */ /* 0x000fc40003f05270 */
[----:B------:R-:W-:Y:S02]  /*ea00*/  FADD.FTZ R210, R26, R213 ;  /* 0x000000d51ad27221 */ /* 0x000fe40000010000 */
[----:B------:R0:W-:Y:S02]  /*ea10*/  STG.E.128 desc[UR4][R214.64], R184 ;  /* 0x000000b8d6007986 */ /* 0x0001e4000c101d04 */
[----:B------:R-:W-:Y:S02]  /*ea20*/  FADD.FTZ R213, R27, R210 ;  /* 0x000000d21bd57221 */ /* 0x000fe40000010000 */
[----:B------:R0:W-:Y:S02]  /*ea30*/  STG.E desc[UR4][R208.64], R211 ;  /* 0x000000d3d0007986 */ /* 0x0001e4000c101904 */
        /* <DEDUP_REMOVED lines=106> */
.L_x_36514:
[----:B01----:R-:W-:Y:S01]  /*f0e0*/  FADD.FTZ R213, R213, R216 ;  /* 0x000000d8d5d57221 */ /* 0x003fe20000010000 */
[----:B------:R-:W-:-:S03]  /*f0f0*/  ISETP.NE.AND P1, PT, R193, RZ, PT ;  /* 0x000000ffc100720c */ /* 0x000fc60003f25270 */
[----:B------:R-:W-:Y:S01]  /*f100*/  FFMA.FTZ R214, R213, R210, UR7 ;  /* 0x00000007d5d67e23 */ /* 0x000fe200080100d2 */
[C---:B------:R-:W-:Y:S01]  /*f110*/  FMUL.FTZ R213, R208.reuse, R208 ;  /* 0x000000d0d0d57220 */ /* 0x040fe20000410000 */
[----:B------:R-:W-:-:S04]  /*f120*/  FSEL R209, R208, RZ, !P1 ;  /* 0x000000ffd0d17208 */ /* 0x000fc80004800000 */
[----:B------:R-:W-:Y:S01]  /*f130*/  FSEL R215, R213, RZ, P1 ;  /* 0x000000ffd5d77208 */ /* 0x000fe20000800000 */
[--C-:B------:R-:W-:Y:S01]  /*f140*/  FADD.FTZ R210, R44, -R209.reuse ;  /* 0x800000d12cd27221 */ /* 0x100fe20000010000 */
[--C-:B------:R-:W-:Y:S01]  /*f150*/  FADD.FTZ R211, R45, -R209.reuse ;  /* 0x800000d12dd37221 */ /* 0x100fe20000010000 */
[----:B------:R-:W-:Y:S01]  /*f160*/  FADD.FTZ R212, R36, -R209 ;  /* 0x800000d124d47221 */ /* 0x000fe20000010000 */
[----:B------:R-:W0:Y:S01]  /*f170*/  @!P0 LDC.64 R44, c[0x0][0x250] ;  /* 0x00009400ff2c8b82 */ /* 0x000e220000000a00 */
[----:B------:R-:W-:Y:S01]  /*f180*/  FADD.FTZ R215, R214, R215 ;  /* 0x000000d7d6d77221 */ /* 0x000fe20000010000 */
[--C-:B------:R-:W-:Y:S01]  /*f190*/  FADD.FTZ R214, R33, -R209.reuse ;  /* 0x800000d121d67221 */ /* 0x100fe20000010000 */
[--C-:B------:R-:W-:Y:S01]  /*f1a0*/  FADD.FTZ R213, R37, -R209.reuse ;  /* 0x800000d125d57221 */ /* 0x100fe20000010000 */
[--C-:B------:R-:W-:Y:S01]  /*f1b0*/  FADD.FTZ R218, R28, -R209.reuse ;  /* 0x800000d11cda7221 */ /* 0x100fe20000010000 */
[----:B------:R-:W1:Y:S01]  /*f1c0*/  MUFU.RSQ R33, R215 ;  /* 0x000000d700217308 */ /* 0x000e620000001400 */
        /* <DEDUP_REMOVED lines=8> */
[----:B------:R-:W-:Y:S01]  /*f250*/  LEA R30, P1, R198, UR12, 0x4 ;  /* 0x0000000cc61e7c11 */ /* 0x000fe2000f8220ff */
[--C-:B------:R-:W-:Y:S01]  /*f260*/  FADD.FTZ R56, R56, -R209.reuse ;  /* 0x800000d138387221 */ /* 0x100fe20000010000 */
[----:B------:R-:W3:Y:S01]  /*f270*/  LDC.64 R28, c[0x0][0x2b8] ;  /* 0x0000ae00ff1c7b82 */ /* 0x000ee20000000a00 */
[--C-:B------:R-:W-:Y:S01]  /*f280*/  FADD.FTZ R57, R57, -R209.reuse ;  /* 0x800000d139397221 */ /* 0x100fe20000010000 */
[--C-:B------:R-:W-:Y:S01]  /*f290*/  FADD.FTZ R52, R52, -R209.reuse ;  /* 0x800000d134347221 */ /* 0x100fe20000010000 */
[--C-:B------:R-:W-:Y:S01]  /*f2a0*/  FADD.FTZ R53, R53, -R209.reuse ;  /* 0x800000d135357221 */ /* 0x100fe20000010000 */
[--C-:B------:R-:W-:Y:S01]  /*f2b0*/  FADD.FTZ R54, R54, -R209.reuse ;  /* 0x800000d136367221 */ /* 0x100fe20000010000 */
[----:B------:R-:W-:Y:S01]  /*f2c0*/  FADD.FTZ R55, R55, -R209 ;  /* 0x800000d137377221 */ /* 0x000fe20000010000 */
[C---:B-1----:R-:W-:Y:S01]  /*f2d0*/  FMUL.FTZ R25, R33.reuse, R58 ;  /* 0x0000003a21197220 */ /* 0x042fe20000410000 */
[----:B------:R-:W-:Y:S01]  /*f2e0*/  FMUL.FTZ R238, R33, R59 ;  /* 0x0000003b21ee7220 */ /* 0x000fe20000410000 */
[----:B0-----:R-:W-:-:S04]  /*f2f0*/  @!P0 IMAD.WIDE R232, R191, 0x4, R44 ;  /* 0x00000004bfe88825 */ /* 0x001fc800078e022c */
        /* <DEDUP_REMOVED lines=8> */
[--C-:B------:R-:W-:Y:S01]  /*f380*/  FADD.FTZ R224, R31, -R209.reuse ;  /* 0x800000d11fe07221 */ /* 0x100fe20000010000 */
        /* <DEDUP_REMOVED lines=9> */
[----:B------:R-:W-:Y:S01]  /*f420*/  LEA.HI.X R31, R198, UR13, RZ, 0x4, P1 ;  /* 0x0000000dc61f7c11 */ /* 0x000fe200088f24ff */
[--C-:B------:R-:W-:Y:S01]  /*f430*/  FADD.FTZ R47, R47, -R209.reuse ;  /* 0x800000d12f2f7221 */ /* 0x100fe20000010000 */
[--C-:B------:R-:W-:Y:S01]  /*f440*/  FADD.FTZ R43, R43, -R209.reuse ;  /* 0x800000d12b2b7221 */ /* 0x100fe20000010000 */
[----:B------:R-:W-:Y:S01]  /*f450*/  FADD.FTZ R230, R184, -R209 ;  /* 0x800000d1b8e67221 */ /* 0x000fe20000010000 */
[----:B--2---:R-:W-:-:S04]  /*f460*/  @!P0 IMAD.WIDE R36, R191, 0x4, R36 ;  /* 0x00000004bf248825 */ /* 0x004fc800078e0224 */
        /* <DEDUP_REMOVED lines=25> */
[----:B------:R-:W-:Y:S01]  /*f600*/  FMUL.FTZ R50, R33, R213 ;  /* 0x000000d521327220 */ /* 0x000fe20000410000 */
[----:B------:R-:W-:Y:S01]  /*f610*/  FFMA.FTZ R27, R143, R238, R183 ;  /* 0x000000ee8f1b7223 */ /* 0x000fe200000100b7 */
[----:B-1----:R-:W-:Y:S01]  /*f620*/  FMUL.FTZ R232, R33, R47 ;  /* 0x0000002f21e87220 */ /* 0x002fe20000410000 */
        /* <DEDUP_REMOVED lines=20> */
[----:B---3--:R-:W-:-:S04]  /*f770*/  IMAD.WIDE.U32 R230, R199, 0x10, R28 ;  /* 0x00000010c7e67825 */ /* 0x008fc800078e001c */
        /* <DEDUP_REMOVED lines=14> */
[----:B------:R1:W-:Y:S01]  /*f860*/  STG.E.128 desc[UR4][R30.64], R24 ;  /* 0x000000181e007986 */ /* 0x0003e2000c101d04 */
[----:B------:R-:W-:-:S04]  /*f870*/  IMAD.WIDE.U32 R242, R202, 0x10, R28 ;  /* 0x00000010caf27825 */ /* 0x000fc800078e001c */
[----:B------:R-:W-:Y:S01]  /*f880*/  FFMA.FTZ R46, R126, R229, R166 ;  /* 0x000000e57e2e7223 */ /* 0x000fe200000100a6 */
[----:B0-----:R-:W-:Y:S01]  /*f890*/  LEA R191, R58, R191, 0x2 ;  /* 0x000000bf3abf7211 */ /* 0x001fe200078e10ff */
[----:B------:R0:W-:Y:S01]  /*f8a0*/  STG.E.128 desc[UR4][R230.64], R32 ;  /* 0x00000020e6007986 */ /* 0x0001e2000c101d04 */
[--C-:B------:R-:W-:Y:S02]  /*f8b0*/  IMAD.WIDE.U32 R186, R205, 0x10, R28.reuse ;  /* 0x00000010cdba7825 */ /* 0x100fe400078e001c */
[----:B------:R-:W-:Y:S01]  /*f8c0*/  ISETP.GE.AND P0, PT, R191, R59, PT ;  /* 0x0000003bbf00720c */ /* 0x000fe20003f06270 */
[----:B------:R2:W-:Y:S01]  /*f8d0*/  STG.E.128 desc[UR4][R238.64], R36 ;  /* 0x00000024ee007986 */ /* 0x0005e2000c101d04 */
[----:B------:R-:W-:-:S03]  /*f8e0*/  IMAD.WIDE.U32 R184, R203, 0x10, R28 ;  /* 0x00000010cbb87825 */ /* 0x000fc600078e001c */
[----:B------:R3:W-:Y:S01]  /*f8f0*/  STG.E.128 desc[UR4][R240.64], R40 ;  /* 0x00000028f0007986 */ /* 0x0007e2000c101d04 */
[----:B------:R-:W-:-:S03]  /*f900*/  IMAD.WIDE.U32 R198, R206, 0x10, R28 ;  /* 0x00000010cec67825 */ /* 0x000fc600078e001c */
[----:B------:R4:W-:Y:S01]  /*f910*/  STG.E.128 desc[UR4][R242.64], R44 ;  /* 0x0000002cf2007986 */ /* 0x0009e2000c101d04 */
        /* <DEDUP_REMOVED lines=29> */
.L_x_36501:
        /* <DEDUP_REMOVED lines=8> */
.L_x_36504:
[----:B------:R-:W-:Y:S05]  /*fb70*/  BSYNC B0 ;  /* 0x0000000000007941 */ /* 0x000fea0003800000 */
.L_x_36503:
        /* <DEDUP_REMOVED lines=10> */
.L_x_36505:
[----:B------:R-:W-:Y:S01]  /*fc20*/  HFMA2.MMA R219, -RZ, RZ, 0, 2.384185791015625e-07 ;  /* 0x00000004ffdb7435 */ /* 0x000fe200000001ff */
[----:B------:R-:W-:-:S04]  /*fc30*/  IMAD.MOV.U32 R208, RZ, RZ, R216 ;  /* 0x000000ffffd07224 */ /* 0x000fc800078e00d8 */
[----:B------:R-:W-:-:S05]  /*fc40*/  FADD.FTZ R213, R211, R208 ;  /* 0x000000d0d3d57221 */ /* 0x000fca0000010000 */
[----:B------:R-:W-:-:S07]  /*fc50*/  MOV R218, R213 ;  /* 0x000000d500da7202 */ /* 0x000fce0000000f00 */
[----:B------:R-:W-:Y:S05]  /*fc60*/  WARPSYNC.COLLECTIVE R217, `(.L_x_36506) ;  /* 0x00000000d9087348 */ /* 0x000fea0003c00000 */
[----:B------:R0:W1:Y:S02]  /*fc70*/  SHFL.BFLY P1, R216, R218, R219, R220 ;  /* 0x0c0000dbdad87389 */ /* 0x00006400000200dc */
[----:B01----:R-:W-:Y:S01]  /*fc80*/  ENDCOLLECTIVE ;  /* 0x000000000000791b */ /* 0x003fe20003800000 */
.L_x_36506:
[----:B------:R-:W-:Y:S01]  /*fc90*/  HFMA2.MMA R219, -RZ, RZ, 0, 4.76837158203125e-07 ;  /* 0x00000008ffdb7435 */ /* 0x000fe200000001ff */
[----:B------:R-:W-:-:S04]  /*fca0*/  IMAD.MOV.U32 R208, RZ, RZ, R216 ;  /* 0x000000ffffd07224 */ /* 0x000fc800078e00d8 */
[----:B------:R-:W-:-:S05]  /*fcb0*/  FADD.FTZ R214, R213, R208 ;  /* 0x000000d0d5d67221 */ /* 0x000fca0000010000 */
[----:B------:R-:W-:-:S07]  /*fcc0*/  MOV R218, R214 ;  /* 0x000000d600da7202 */ /* 0x000fce0000000f00 */
[----:B------:R-:W-:Y:S05]  /*fcd0*/  WARPSYNC.COLLECTIVE R217, `(.L_x_36507) ;  /* 0x00000000d9087348 */ /* 0x000fea0003c00000 */
[----:B------:R0:W1:Y:S02]  /*fce0*/  SHFL.BFLY P1, R216, R218, R219, R220 ;  /* 0x0c0000dbdad87389 */ /* 0x00006400000200dc */
[----:B01----:R-:W-:Y:S01]  /*fcf0*/  ENDCOLLECTIVE ;  /* 0x000000000000791b */ /* 0x003fe20003800000 */
.L_x_36507:
[----:B------:R-:W-:Y:S01]  /*fd00*/  HFMA2.MMA R219, -RZ, RZ, 0, 9.5367431640625e-07 ;  /* 0x00000010ffdb7435 */ /* 0x000fe200000001ff */
[----:B------:R-:W-:-:S04]  /*fd10*/  IMAD.MOV.U32 R209, RZ, RZ, R216 ;  /* 0x000000ffffd17224 */ /* 0x000fc800078e00d8 */
[----:B------:R-:W-:-:S05]  /*fd20*/  FADD.FTZ R215, R214, R209 ;  /* 0x000000d1d6d77221 */ /* 0x000fca0000010000 */
[----:B------:R-:W-:-:S07]  /*fd30*/  MOV R218, R215 ;  /* 0x000000d700da7202 */ /* 0x000fce0000000f00 */
[----:B------:R-:W-:Y:S05]  /*fd40*/  WARPSYNC.COLLECTIVE R217, `(.L_x_36508) ;  /* 0x00000000d9087348 */ /* 0x000fea0003c00000 */
[----:B------:R0:W1:Y:S02]  /*fd50*/  SHFL.BFLY P1, R216, R218, R219, R220 ;  /* 0x0c0000dbdad87389 */ /* 0x00006400000200dc */
[----:B01----:R-:W-:Y:S01]  /*fd60*/  ENDCOLLECTIVE ;  /* 0x000000000000791b */ /* 0x003fe20003800000 */
.L_x_36508:
        /* <DEDUP_REMOVED lines=88> */
.L_x_36509:
[----:B------:R-:W-:Y:S01]  /*102f0*/  HFMA2.MMA R219, -RZ, RZ, 0, 1.1920928955078125e-07 ;  /* 0x00000002ffdb7435 */ /* 0x000fe200000001ff */
[----:B------:R-:W-:-:S04]  /*10300*/  IMAD.MOV.U32 R212, RZ, RZ, R216 ;  /* 0x000000ffffd47224 */ /* 0x000fc800078e00d8 */
[----:B------:R-:W-:-:S05]  /*10310*/  FADD.FTZ R212, R209, R212 ;  /* 0x000000d4d1d47221 */ /* 0x000fca0000010000 */
[----:B------:R-:W-:-:S07]  /*10320*/  MOV R218, R212 ;  /* 0x000000d400da7202 */ /* 0x000fce0000000f00 */
[----:B------:R-:W-:Y:S05]  /*10330*/  WARPSYNC.COLLECTIVE R217, `(.L_x_36510) ;  /* 0x00000000d9087348 */ /* 0x000fea0003c00000 */
[----:B------:R0:W1:Y:S02]  /*10340*/  SHFL.BFLY P1, R216, R218, R219, R220 ;  /* 0x0c0000dbdad87389 */ /* 0x00006400000200dc */
[----:B01----:R-:W-:Y:S01]  /*10350*/  ENDCOLLECTIVE ;  /* 0x000000000000791b */ /* 0x003fe20003800000 */
.L_x_36510:
[----:B------:R-:W-:Y:S01]  /*10360*/  HFMA2.MMA R219, -RZ, RZ, 0, 2.384185791015625e-07 ;  /* 0x00000004ffdb7435 */ /* 0x000fe200000001ff */
[----:B------:R-:W-:-:S04]  /*10370*/  IMAD.MOV.U32 R211, RZ, RZ, R216 ;  /* 0x000000ffffd37224 */ /* 0x000fc800078e00d8 */
[----:B------:R-:W-:-:S05]  /*10380*/  FADD.FTZ R211, R212, R211 ;  /* 0x000000d3d4d37221 */ /* 0x000fca0000010000 */
[----:B------:R-:W-:-:S07]  /*10390*/  MOV R218, R211 ;  /* 0x000000d300da7202 */ /* 0x000fce0000000f00 */
[----:B------:R-:W-:Y:S05]  /*103a0*/  WARPSYNC.COLLECTIVE R217, `(.L_x_36511) ;  /* 0x00000000d9087348 */ /* 0x000fea0003c00000 */
[----:B------:R0:W1:Y:S02]  /*103b0*/  SHFL.BFLY P1, R216, R218, R219, R220 ;  /* 0x0c0000dbdad87389 */ /* 0x00006400000200dc */
[----:B01----:R-:W-:Y:S01]  /*103c0*/  ENDCOLLECTIVE ;  /* 0x000000000000791b */ /* 0x003fe20003800000 */
.L_x_36511:
[----:B------:R-:W-:Y:S01]  /*103d0*/  HFMA2.MMA R219, -RZ, RZ, 0, 4.76837158203125e-07 ;  /* 0x00000008ffdb7435 */ /* 0x000fe200000001ff */
[----:B------:R-:W-:-:S04]  /*103e0*/  IMAD.MOV.U32 R214, RZ, RZ, R216 ;  /* 0x000000ffffd67224 */ /* 0x000fc800078e00d8 */
[----:B------:R-:W-:-:S05]  /*103f0*/  FADD.FTZ R214, R211, R214 ;  /* 0x000000d6d3d67221 */ /* 0x000fca0000010000 */
[----:B------:R-:W-:-:S07]  /*10400*/  MOV R218, R214 ;  /* 0x000000d600da7202 */ /* 0x000fce0000000f00 */
[----:B------:R-:W-:Y:S05]  /*10410*/  WARPSYNC.COLLECTIVE R217, `(.L_x_36512) ;  /* 0x00000000d9087348 */ /* 0x000fea0003c00000 */
[----:B------:R0:W1:Y:S02]  /*10420*/  SHFL.BFLY P1, R216, R218, R219, R220 ;  /* 0x0c0000dbdad87389 */ /* 0x00006400000200dc */
[----:B01----:R-:W-:Y:S01]  /*10430*/  ENDCOLLECTIVE ;  /* 0x000000000000791b */ /* 0x003fe20003800000 */
.L_x_36512:
[----:B------:R-:W-:Y:S01]  /*10440*/  HFMA2.MMA R219, -RZ, RZ, 0, 9.5367431640625e-07 ;  /* 0x00000010ffdb7435 */ /* 0x000fe200000001ff */
[----:B------:R-:W-:-:S04]  /*10450*/  IMAD.MOV.U32 R213, RZ, RZ, R216 ;  /* 0x000000ffffd57224 */ /* 0x000fc800078e00d8 */
[----:B------:R-:W-:-:S05]  /*10460*/  FADD.FTZ R213, R214, R213 ;  /* 0x000000d5d6d57221 */ /* 0x000fca0000010000 */
[----:B------:R-:W-:-:S07]  /*10470*/  MOV R218, R213 ;  /* 0x000000d500da7202 */ /* 0x000fce0000000f00 */
[----:B------:R-:W-:Y:S05]  /*10480*/  WARPSYNC.COLLECTIVE R217, `(.L_x_36513) ;  /* 0x00000000d9087348 */ /* 0x000fea0003c00000 */
[----:B------:R0:W1:Y:S02]  /*10490*/  SHFL.BFLY P1, R216, R218, R219, R220 ;  /* 0x0c0000dbdad87389 */ /* 0x00006400000200dc */
[----:B01----:R-:W-:Y:S01]  /*104a0*/  ENDCOLLECTIVE ;  /* 0x000000000000791b */ /* 0x003fe20003800000 */
.L_x_36513:
[----:B------:R-:W-:Y:S05]  /*104b0*/  BRA `(.L_x_36514) ;  /* 0xffffffec00087947 */ /* 0x000fea000383ffff */
.L_x_36515:
        /* <DEDUP_REMOVED lines=12> */
.L_x_37523:


//--------------------- .text._ZN10layer_norm13ln_fwd_kernelINS_13Kernel_traitsIfffffjLj1280ELj1ELj4ELj1ELj16ENS_18Kernel_traits_baseILj1280EfffffjLj128EEEEELb1ELb1ELb1ELb0EEEvNS_9FwdParamsE --------------------------
	.section	.text._ZN10layer_norm13ln_fwd_kernelINS_13Kernel_traitsIfffffjLj1280ELj1ELj4ELj1ELj16ENS_18Kernel_traits_baseILj1280EfffffjLj128EEEEELb1ELb1ELb1ELb0EEEvNS_9FwdParamsE,"ax",@progbits
	.align	128
        .global         _ZN10layer_norm13ln_fwd_kernelINS_13Kernel_traitsIfffffjLj1280ELj1ELj4ELj1ELj16ENS_18Kernel_traits_baseILj1280EfffffjLj128EEEEELb1ELb1ELb1ELb0EEEvNS_9FwdParamsE
        .type           _ZN10layer_norm13ln_fwd_kernelINS_13Kernel_traitsIfffffjLj1280ELj1ELj4ELj1ELj16ENS_18Kernel_traits_baseILj1280EfffffjLj128EEEEELb1ELb1ELb1ELb0EEEvNS_9FwdParamsE,@function
        .size           _ZN10layer_norm13ln_fwd_kernelINS_13Kernel_traitsIfffffjLj1280ELj1ELj4ELj1ELj16ENS_18Kernel_traits_baseILj1280EfffffjLj128EEEEELb1ELb1ELb1ELb0EEEvNS_9FwdParamsE,(.L_x_37524 - _ZN10layer_norm13ln_fwd_kernelINS_13Kernel_traitsIfffffjLj1280ELj1ELj4ELj1ELj16ENS_18Kernel_traits_baseILj1280EfffffjLj128EEEEELb1ELb1ELb1ELb0EEEvNS_9FwdParamsE)
        .other          _ZN10layer_norm13ln_fwd_kernelINS_13Kernel_traitsIfffffjLj1280ELj1ELj4ELj1ELj16ENS_18Kernel_traits_baseILj1280EfffffjLj128EEEEELb1ELb1ELb1ELb0EEEvNS_9FwdParamsE,@"STO_CUDA_ENTRY STV_DEFAULT"
_ZN10layer_norm13ln_fwd_kernelINS_13Kernel_traitsIfffffjLj1280ELj1ELj4ELj1ELj16ENS_18Kernel_traits_baseILj1280EfffffjLj128EEEEELb1ELb1ELb1ELb0EEEvNS_9FwdParamsE:
.text._ZN10layer_norm13ln_fwd_kernelINS_13Kernel_traitsIfffffjLj1280ELj1ELj4ELj1ELj16ENS_18Kernel_traits_baseILj1280EfffffjLj128EEEEELb1ELb1ELb1ELb0EEEvNS_9FwdParamsE:
        /* <DEDUP_REMOVED lines=38> */
[----:B------:R-:W-:-:S02]  /*0260*/  IADD3 R19, R195, -0x56f99767, RZ ;  /* 0xa9066899c3137810 */ /* 0x000fc40007ffe0ff */
[----:B------:R-:W-:Y:S01]  /*0270*/  IADD3 R15, R195, 0x646e171e, RZ ;  /* 0x646e171ec30f7810 */ /* 0x000fe20007ffe0ff */
        /* <DEDUP_REMOVED lines=13> */
[----:B------:R-:W-:Y:S01]  /*0350*/  LEA.HI R3, R3, R14, RZ, 0x2 ;  /* 0x0000000e03037211 */ /* 0x000fe200078f10ff */
[----:B------:R-:W-:Y:S01]  /*0360*/  IMAD.MOV.U32 R2, RZ, RZ, R196 ;  /* 0x000000ffff027224 */ /* 0x000fe200078e00c4 */
[----:B------:R-:W-:Y:S01]  /*0370*/  LOP3.LUT R4, R9, R4, R197, 0x96, !PT ;  /* 0x0000000409047212 */ /* 0x000fe200078e96c5 */
[----:B------:R-:W-:-:S03]  /*0380*/  IMAD.WIDE.U32 R10, R10, -0x326172a9, RZ ;  /* 0xcd9e8d570a0a7825 */ /* 0x000fc600078e00ff */
[----:B------:R-:W-:Y:S01]  /*0390*/  LOP3.LUT R14, R2, 0x1f, RZ, 0x3c, !PT ;  /* 0x0000001f020e7812 */ /* 0x000fe200078e3cff */
[----:B------:R-:W-:Y:S01]  /*03a0*/  IMAD.WIDE.U32 R4, R4, -0x2daee0ad, RZ ;  /* 0xd2511f5304047825 */ /* 0x000fe200078e00ff */
[----:B------:R-:W-:Y:S02]  /*03b0*/  LOP3.LUT R7, R11, R8, R193, 0x96, !PT ;  /* 0x000000080b077212 */ /* 0x000fe400078e96c1 */
[----:B------:R-:W-:Y:S01]  /*03c0*/  LEA.HI.SX32 R17, R3, R14, 0x1e ;  /* 0x0000000e03117211 */ /* 0x000fe200078ff2ff */
[----:B------:R-:W-:Y:S01]  /*03d0*/  VIADD R16, R194, 0xb54cda56 ;  /* 0xb54cda56c2107836 */ /* 0x000fe20000000000 */
[----:B------:R-:W-:Y:S01]  /*03e0*/  LOP3.LUT R8, R5, R6, R192, 0x96, !PT ;  /* 0x0000000605087212 */ /* 0x000fe200078e96c0 */
[----:B------:R-:W-:Y:S01]  /*03f0*/  IMAD.WIDE.U32 R6, R7, -0x2daee0ad, RZ ;  /* 0xd2511f5307067825 */ /* 0x000fe200078e00ff */
[C---:B------:R-:W-:Y:S02]  /*0400*/  ISETP.GE.U32.AND P6, PT, R17.reuse, 0x40, PT ;  /* 0x000000401100780c */ /* 0x040fe40003fc6070 */
[C---:B------:R-:W-:Y:S01]  /*0410*/  ISETP.GE.U32.AND P5, PT, R17.reuse, 0x60, PT ;  /* 0x000000601100780c */ /* 0x040fe20003fa6070 */
[----:B------:R-:W-:Y:S01]  /*0420*/  IMAD.WIDE.U32 R8, R8, -0x326172a9, RZ ;  /* 0xcd9e8d5708087825 */ /* 0x000fe200078e00ff */
[----:B------:R-:W-:-:S02]  /*0430*/  ISETP.GE.U32.AND P4, PT, R17, 0x80, PT ;  /* 0x000000801100780c */ /* 0x000fc40003f86070 */
[----:B------:R-:W-:Y:S01]  /*0440*/  LOP3.LUT P0, RZ, R17, 0xffffffe0, RZ, 0xc0, !PT ;  /* 0xffffffe011ff7812 */ /* 0x000fe2000780c0ff */
[----:B------:R-:W-:Y:S01]  /*0450*/  VIADD R14, R195, 0x1fd5c5a3 ;  /* 0x1fd5c5a3c30e7836 */ /* 0x000fe20000000000 */
[----:B------:R-:W-:Y:S02]  /*0460*/  ISETP.GE.U32.AND P3, PT, R17, 0xa0, PT ;  /* 0x000000a01100780c */ /* 0x000fe40003f66070 */
[----:B------:R-:W-:Y:S02]  /*0470*/  LOP3.LUT R11, R7, R4, R19, 0x96, !PT ;  /* 0x00000004070b7212 */ /* 0x000fe400078e9613 */
[----:B------:R-:W-:Y:S02]  /*0480*/  LOP3.LUT R4, R9, R10, R18, 0x96, !PT ;  /* 0x0000000a09047212 */ /* 0x000fe400078e9612 */
[----:B------:R-:W-:Y:S01]  /*0490*/  @P6 LOP3.LUT R12, R12, 0x2000, RZ, 0xfc, !PT ;  /* 0x000020000c0c6812 */ /* 0x000fe200078efcff */
[----:B------:R-:W-:-:S03]  /*04a0*/  IMAD.WIDE.U32 R10, R11, -0x326172a9, RZ ;  /* 0xcd9e8d570b0a7825 */ /* 0x000fc600078e00ff */
[----:B------:R-:W-:Y:S01]  /*04b0*/  LOP3.LUT R12, R12, 0xffffefff, RZ, 0xc0, !PT ;  /* 0xffffefff0c0c7812 */ /* 0x000fe200078ec0ff */
[----:B------:R-:W-:Y:S01]  /*04c0*/  IMAD.WIDE.U32 R4, R4, -0x2daee0ad, RZ ;  /* 0xd2511f5304047825 */ /* 0x000fe200078e00ff */
        /* <DEDUP_REMOVED lines=24> */
.L_x_36517:
[----:B------:R-:W-:Y:S05]  /*0650*/  BSYNC B0 ;  /* 0x0000000000007941 */ /* 0x000fea0003800000 */
.L_x_36516:
        /* <DEDUP_REMOVED lines=17> */
[----:B------:R-:W-:-:S07]  /*0770*/  VIADD R2, R2, 0x20 ;  /* 0x0000002002027836 */ /* 0x000fce0000000000 */
.L_x_36519:
[----:B------:R-:W-:Y:S05]  /*0780*/  BSYNC B0 ;  /* 0x0000000000007941 */ /* 0x000fea0003800000 */
.L_x_36518:
        /* <DEDUP_REMOVED lines=18> */
.L_x_36521:
[----:B------:R-:W-:Y:S05]  /*08b0*/  BSYNC B0 ;  /* 0x0000000000007941 */ /* 0x000fea0003800000 */
.L_x_36520:
        /* <DEDUP_REMOVED lines=18> */
.L_x_36523:
[----:B------:R-:W-:Y:S05]  /*09e0*/  BSYNC B0 ;  /* 0x0000000000007941 */ /* 0x000fea0003800000 */
.L_x_36522:
        /* <DEDUP_REMOVED lines=18> */
.L_x_36525:
[----:B------:R-:W-:Y:S05]  /*0b10*/  BSYNC B0 ;  /* 0x0000000000007941 */ /* 0x000fea0003800000 */
.L_x_36524:
[----:B------:R-:W-:Y:S01]  /*0b20*/  ISETP.GE.U32.AND P1, PT, R17, 0xc0, PT ;  /* 0x000000c01100780c */ /* 0x000fe20003f26070 */
[----:B0123--:R-:W-:Y:S01]  /*0b30*/  IMAD.WIDE.U32 R6, R3, -0x2daee0ad, RZ ;  /* 0xd2511f5303067825 */ /* 0x00ffe200078e00ff */
[----:B------:R-:W-:Y:S01]  /*0b40*/  LOP3.LUT R12, R12, 0xfffffdff, RZ, 0xc0, !PT ;  /* 0xfffffdff0c0c7812 */ /* 0x000fe200078ec0ff */
[----:B------:R-:W-:Y:S01]  /*0b50*/  BSSY B0, `(.L_x_36526) ;  /* 0x0000019000007945 */ /* 0x000fe20003800000 */
[----:B------:R-:W-:Y:S01]  /*0b60*/  SHF.R.U32.HI R3, RZ, 0x5, R206 ;  /* 0x00000005ff037819 */ /* 0x000fe200000116ce */
[----:B------:R-:W-:Y:S01]  /*0b70*/  IMAD.WIDE.U32 R8, R13, -0x326172a9, RZ ;  /* 0xcd9e8d570d087825 */ /* 0x000fe200078e00ff */
[C---:B------:R-:W-:Y:S02]  /*0b80*/  IADD3 R13, R194.reuse, 0x5384540f, RZ ;  /* 0x5384540fc20d7810 */ /* 0x040fe40007ffe0ff */
[----:B------:R-:W-:Y:S01]  /*0b90*/  LOP3.LUT R141, R7, R4, R14, 0x96, !PT ;  /* 0x00000004078d7212 */ /* 0x000fe200078e960e */
[----:B------:R-:W-:Y:S01]  /*0ba0*/  VIADD R11, R194, 0xf1bbcdc8 ;  /* 0xf1bbcdc8c20b7836 */ /* 0x000fe20000000000 */
[----:B------:R-:W-:-:S03]  /*0bb0*/  LOP3.LUT R140, R9, R10, R13, 0x96, !PT ;  /* 0x0000000a098c7212 */ /* 0x000fc600078e960d */
[----:B------:R-:W-:Y:S01]  /*0bc0*/  @P1 LOP3.LUT R12, R12, 0x200, RZ, 0xfc, !PT ;  /* 0x000002000c0c1812 */ /* 0x000fe200078efcff */
[----:B------:R-:W-:Y:S06]  /*0bd0*/  @!P1 BRA `(.L_x_36527) ;  /* 0x0000000000409947 */ /* 0x000fec0003800000 */
[----:B------:R-:W-:Y:S01]  /*0be0*/  ULDC.64 UR8, c[0x0][0x278] ;  /* 0x00009e0000087ab9 */ /* 0x000fe20000000a00 */
[----:B------:R-:W0:Y:S01]  /*0bf0*/  LDC.64 R80, c[0x0][0x260] ;  /* 0x00009800ff507b82 */ /* 0x000e220000000a00 */
        /* <DEDUP_REMOVED lines=8> */
[C---:B0-----:R-:W-:Y:S01]  /*0c80*/  IMAD.WIDE.U32 R84, R2.reuse, 0x10, R80 ;  /* 0x0000001002547825 */ /* 0x041fe200078e0050 */
[----:B------:R-:W-:Y:S02]  /*0c90*/  CS2R R80, SRZ ;  /* 0x0000000000507805 */ /* 0x000fe4000001ff00 */
[----:B------:R-:W-:-:S03]  /*0ca0*/  @P1 LEA.HI.X R5, R2, UR7, RZ, 0x4, P2 ;  /* 0x0000000702051c11 */ /* 0x000fc600090f24ff */
[----:B------:R-:W5:Y:S04]  /*0cb0*/  LDG.E.128 R84, desc[UR4][R84.64] ;  /* 0x0000000454547981 */ /* 0x000f68000c1e1d00 */
[----:B------:R0:W5:Y:S01]  /*0cc0*/  @P1 LDG.E.128 R80, desc[UR4][R4.64] ;  /* 0x0000000404501981 */ /* 0x000162000c1e1d00 */
[----:B------:R-:W-:-:S07]  /*0cd0*/  VIADD R2, R2, 0x20 ;  /* 0x0000002002027836 */ /* 0x000fce0000000000 */
.L_x_36527:
[----:B------:R-:W-:Y:S05]  /*0ce0*/  BSYNC B0 ;  /* 0x0000000000007941 */ /* 0x000fea0003800000 */
.L_x_36526:
[----:B------:R-:W-:Y:S01]  /*0cf0*/  ISETP.GE.U32.AND P1, PT, R17, 0xe0, PT ;  /* 0x000000e01100780c */ /* 0x000fe20003f26070 */
[----:B0-----:R-:W-:Y:S01]  /*0d00*/  IMAD.HI.U32 R4, R141, -0x326172a9, RZ ;  /* 0xcd9e8d578d047827 */ /* 0x001fe200078e00ff */
[----:B------:R-:W-:Y:S01]  /*0d10*/  IADD3 R10, R195, -0x24c28bd8, RZ ;  /* 0xdb3d7428c30a7810 */ /* 0x000fe20007ffe0ff */
[----:B------:R-:W-:Y:S01]  /*0d20*/  BSSY B0, `(.L_x_36528) ;  /* 0x0000018000007945 */ /* 0x000fe20003800000 */
[----:B------:R-:W-:Y:S01]  /*0d30*/  LOP3.LUT R12, R12, 0xfffffeff, RZ, 0xc0, !PT ;  /* 0xfffffeff0c0c7812 */ /* 0x000fe200078ec0ff */
[----:B------:R-:W-:Y:S01]  /*0d40*/  IMAD.HI.U32 R5, R140, -0x2daee0ad, RZ ;  /* 0xd2511f538c057827 */ /* 0x000fe200078e00ff */
[----:B------:R-:W-:-:S03]  /*0d50*/  LOP3.LUT R142, R4, R8, R11, 0x96, !PT ;  /* 0x00000008048e7212 */ /* 0x000fc600078e960b */
[----:B------:R-:W-:Y:S01]  /*0d60*/  IMAD R9, R92, 0x4, R3 ;  /* 0x000000045c097824 */ /* 0x000fe200078e0203 */
[----:B------:R-:W-:-:S03]  /*0d70*/  LOP3.LUT R143, R5, R6, R10, 0x96, !PT ;  /* 0x00000006058f7212 */ /* 0x000fc600078e960a */
[----:B------:R-:W-:Y:S01]  /*0d80*/  @P1 LOP3.LUT R12, R12, 0x100, RZ, 0xfc, !PT ;  /* 0x000001000c0c1812 */ /* 0x000fe200078efcff */
        /* <DEDUP_REMOVED lines=16> */
[----:B------:R-:W-:-:S07]  /*0e90*/  VIADD R2, R2, 0x20 ;  /* 0x0000002002027836 */ /* 0x000fce0000000000 */
.L_x_36529:
[----:B------:R-:W-:Y:S05]  /*0ea0*/  BSYNC B0 ;  /* 0x0000000000007941 */ /* 0x000fea0003800000 */
.L_x_36528:
[----:B------:R-:W-:Y:S01]  /*0eb0*/  ISETP.GE.U32.AND P1, PT, R17, 0x100, PT ;  /* 0x000001001100780c */ /* 0x000fe20003f26070 */
[----:B------:R-:W-:Y:S01]  /*0ec0*/  BSSY B0, `(.L_x_36530) ;  /* 0x0000014000007945 */ /* 0x000fe20003800000 */
[----:B------:R-:W-:-:S11]  /*0ed0*/  LOP3.LUT R12, R12, 0xffffff7f, RZ, 0xc0, !PT ;  /* 0xffffff7f0c0c7812 */ /* 0x000fd600078ec0ff */
[----:B------:R-:W-:Y:S01]  /*0ee0*/  @P1 LOP3.LUT R12, R12, 0x80, RZ, 0xfc, !PT ;  /* 0x000000800c0c1812 */ /* 0x000fe200078efcff */
[----:B------:R-:W-:Y:S06]  /*0ef0*/  @!P1 BRA `(.L_x_36531) ;  /* 0x0000000000409947 */ /* 0x000fec0003800000 */
[----:B------:R-:W-:Y:S01]  /*0f00*/  ULDC.64 UR6, c[0x0][0x278] ;  /* 0x00009e0000067ab9 */ /* 0x000fe20000000a00 */
[----:B0-----:R-:W0:Y:S01]  /*0f10*/  LDC.64 R6, c[0x0][0x260] ;  /* 0x00009800ff067b82 */ /* 0x001e220000000a00 */
        /* <DEDUP_REMOVED lines=14> */
.L_x_36531:
[----:B------:R-:W-:Y:S05]  /*1000*/  BSYNC B0 ;  /* 0x0000000000007941 */ /* 0x000fea0003800000 */
.L_x_36530:
[----:B------:R-:W-:Y:S01]  /*1010*/  ISETP.GE.U32.AND P1, PT, R17, 0x120, PT ;  /* 0x000001201100780c */ /* 0x000fe20003f26070 */
[----:B------:R-:W-:Y:S01]  /*1020*/  BSSY B0, `(.L_x_36532) ;  /* 0x0000014000007945 */ /* 0x000fe20003800000 */
[----:B------:R-:W-:-:S11]  /*1030*/  LOP3.LUT R12, R12, 0xffffffbf, RZ, 0xc0, !PT ;  /* 0xffffffbf0c0c7812 */ /* 0x000fd600078ec0ff */
[----:B------:R-:W-:Y:S01]  /*1040*/  @P1 LOP3.LUT R12, R12, 0x40, RZ, 0xfc, !PT ;  /* 0x000000400c0c1812 */ /* 0x000fe200078efcff */
[----:B------:R-:W-:Y:S06]  /*1050*/  @!P1 BRA `(.L_x_36533) ;  /* 0x0000000000409947 */ /* 0x000fec0003800000 */
[----:B------:R-:W-:Y:S01]  /*1060*/  ULDC.64 UR6, c[0x0][0x278] ;  /* 0x00009e0000067ab9 */ /* 0x000fe20000000a00 */
[----:B01----:R-:W0:Y:S01]  /*1070*/  LDC.64 R6, c[0x0][0x260] ;  /* 0x00009800ff067b82 */ /* 0x003e220000000a00 */
        /* <DEDUP_REMOVED lines=14> */
.L_x_36533:
[----:B------:R-:W-:Y:S05]  /*1160*/  BSYNC B0 ;  /* 0x0000000000007941 */ /* 0x000fea0003800000 */
.L_x_36532:
        /* <DEDUP_REMOVED lines=20> */
.L_x_36535:
[----:B------:R-:W-:Y:S05]  /*12b0*/  BSYNC B0 ;  /* 0x0000000000007941 */ /* 0x000fea0003800000 */
.L_x_36534:
[----:B------:R-:W-:Y:S01]  /*12c0*/  ULDC UR6, c[0x0][0x214] ;  /* 0x0000850000067ab9 */ /* 0x000fe20000000800 */
[----:B------:R-:W-:Y:S01]  /*12d0*/  VIADD R8, R194, 0x8ff34781 ;  /* 0x8ff34781c2087836 */ /* 0x000fe20000000000 */
[----:B------:R-:W-:-:S13]  /*12e0*/  ISETP.GE.AND P1, PT, R9, UR6, PT ;  /* 0x0000000609007c0c */ /* 0x000fda000bf26270 */
[----:B------:R-:W-:Y:S05]  /*12f0*/  @P1 EXIT ;  /* 0x000000000000194d */ /* 0x000fea0003800000 */
[----:B------:R-:W-:Y:S01]  /*1300*/  ULDC.U8 UR6, c[0x0][0x2a0] ;  /* 0x0000a80000067ab9 */ /* 0x000fe20000000000 */
[----:B0123--:R-:W-:Y:S01]  /*1310*/  IMAD R5, R141, -0x326172a9, RZ ;  /* 0xcd9e8d578d057824 */ /* 0x00ffe200078e02ff */
[----:B------:R-:W-:Y:S01]  /*1320*/  ISETP.NE.AND P1, PT, RZ, UR6, PT ;  /* 0x00000006ff007c0c */ /* 0x000fe2000bf25270 */
[----:B------:R-:W-:Y:S01]  /*1330*/  IMAD.HI.U32 R6, R143, -0x326172a9, RZ ;  /* 0xcd9e8d578f067827 */ /* 0x000fe200078e00ff */
[----:B------:R-:W-:Y:S01]  /*1340*/  IADD3 R7, R195, -0x695add53, RZ ;  /* 0x96a522adc3077810 */ /* 0x000fe20007ffe0ff */
[----:B------:R-:W-:Y:S01]  /*1350*/  ULDC UR7, c[0x0][0x294] ;  /* 0x0000a50000077ab9 */ /* 0x000fe20000000800 */
[----:B------:R-:W-:Y:S01]  /*1360*/  LOP3.LUT R12, R12, 0xffffbfff, RZ, 0xc0, !PT ;  /* 0xffffbfff0c0c7812 */ /* 0x000fe200078ec0ff */
[----:B------:R-:W-:Y:S01]  /*1370*/  IMAD R2, R140, -0x2daee0ad, RZ ;  /* 0xd2511f538c027824 */ /* 0x000fe200078e02ff */
[----:B------:R-:W-:Y:S01]  /*1380*/  LOP3.LUT R6, R6, R5, R8, 0x96, !PT ;  /* 0x0000000506067212 */ /* 0x000fe200078e9608 */
[----:B------:R-:W-:Y:S01]  /*1390*/  IMAD.HI.U32 R3, R142, -0x2daee0ad, RZ ;  /* 0xd2511f538e037827 */ /* 0x000fe200078e00ff */
[----:B------:R-:W-:Y:S01]  /*13a0*/  LOP3.LUT R5, R0, 0x3, RZ, 0xc0, !PT ;  /* 0x0000000300057812 */ /* 0x000fe200078ec0ff */
[----:B------:R-:W-:Y:S01]  /*13b0*/  ULDC UR10, c[0x0][0x2d8] ;  /* 0x0000b600000a7ab9 */ /* 0x000fe20000000800 */
[----:B------:R-:W-:Y:S01]  /*13c0*/  ULDC.64 UR8, c[0x0][0x298] ;  /* 0x0000a60000087ab9 */ /* 0x000fe20000000a00 */
[----:B------:R-:W-:Y:S01]  /*13d0*/  IMAD R4, R143, -0x326172a9, RZ ;  /* 0xcd9e8d578f047824 */ /* 0x000fe200078e02ff */
[----:B------:R-:W-:Y:S01]  /*13e0*/  LOP3.LUT R3, R3, R2, R7, 0x96, !PT ;  /* 0x0000000203037212 */ /* 0x000fe200078e9607 */
[----:B------:R-:W-:Y:S01]  /*13f0*/  IMAD R2, R142, -0x2daee0ad, RZ ;  /* 0xd2511f538e027824 */ /* 0x000fe200078e02ff */
[----:B------:R-:W-:Y:S01]  /*1400*/  @P1 LOP3.LUT R12, R12, 0x4000, RZ, 0xfc, !PT ;  /* 0x000040000c0c1812 */ /* 0x000fe200078efcff */
[----:B------:R-:W-:-:S07]  /*1410*/  IMAD.MOV.U32 R0, RZ, RZ, RZ ;  /* 0x000000ffff007224 */ /* 0x000fce00078e00ff */
.L_x_36955:
[----:B------:R-:W0:Y:S08]  /*1420*/  LDC.64 R212, c[0x0][0x280] ;  /* 0x0000a000ffd47b82 */ /* 0x000e300000000a00 */
[----:B------:R-:W1:Y:S08]  /*1430*/  LDC R190, c[0x0][0x218] ;  /* 0x00008600ffbe7b82 */ /* 0x000e700000000800 */
[----:B------:R-:W2:Y:S01]  /*1440*/  LDC.64 R214, c[0x0][0x288] ;  /* 0x0000a200ffd67b82 */ /* 0x000ea20000000a00 */
[----:B0-----:R-:W-:-:S05]  /*1450*/  IMAD.WIDE R212, R9, 0x4, R212 ;  /* 0x0000000409d47825 */ /* 0x001fca00078e02d4 */
[----:B------:R-:W3:Y:S01]  /*1460*/  LDG.E R188, desc[UR4][R212.64] ;  /* 0x00000004d4bc7981 */ /* 0x000ee2000c1e1900 */
[----:B-1----:R-:W-:-:S05]  /*1470*/  IMAD R191, R9, R190, RZ ;  /* 0x000000be09bf7224 */ /* 0x002fca00078e02ff */
[----:B------:R-:W-:Y:S01]  /*1480*/  SHF.R.S32.HI R216, RZ, 0x1f, R191 ;  /* 0x0000001fffd87819 */ /* 0x000fe200000114bf */
[----:B--2---:R-:W-:Y:S01]  /*1490*/  IMAD.WIDE R214, R9, 0x4, R214 ;  /* 0x0000000409d67825 */ /* 0x004fe200078e02d6 */
[----:B------:R-:W-:Y:S04]  /*14a0*/  BSSY B0, `(.L_x_36536) ;  /* 0x0000198000007945 */ /* 0x000fe80003800000 */
[----:B-----5:R0:W5:Y:S02]  /*14b0*/  LDG.E R189, desc[UR4][R214.64] ;  /* 0x00000004d6bd7981 */ /* 0x020164000c1e1900 */
[----:B0-----:R-:W-:Y:S02]  /*14c0*/  SHF.R.S32.HI R214, RZ, 0x1f, R9 ;  /* 0x0000001fffd67819 */ /* 0x001fe40000011409 */
[----:B---3--:R-:W-:-:S13]  /*14d0*/  ISETP.GE.AND P1, PT, R188, 0x1, PT ;  /* 0x00000001bc00780c */ /* 0x008fda0003f26270 */
[----:B------:R-:W-:-:S04]  /*14e0*/  @P1 VIADD R211, R188, 0xffffffff ;  /* 0xffffffffbcd31836 */ /* 0x000fc80000000000 */
[----:B------:R-:W-:Y:S01]  /*14f0*/  @P1 IMAD R217, R211, R190, RZ ;  /* 0x000000bed3d91224 */ /* 0x000fe200078e02ff */
[----:B------:R-:W-:Y:S01]  /*1500*/  LEA.HI R211, R216, R191, RZ, 0x2 ;  /* 0x000000bfd8d37211 */ /* 0x000fe200078f10ff */
[----:B------:R-:W-:-:S03]  /*1510*/  HFMA2.MMA R191, -RZ, RZ, 0, 0 ;  /* 0x00000000ffbf7435 */ /* 0x000fc600000001ff */
[----:B------:R-:W-:Y:S02]  /*1520*/  @P1 SHF.R.S32.HI R218, RZ, 0x1f, R217 ;  /* 0x0000001fffda1819 */ /* 0x000fe400000114d9 */
[----:B------:R-:W-:Y:S02]  /*1530*/  LEA.HI.SX32 R211, R211, R196, 0x1e ;  /* 0x000000c4d3d37211 */ /* 0x000fe400078ff2ff */
[----:B------:R-:W-:Y:S02]  /*1540*/  @P1 LEA.HI R217, R218, R217, RZ, 0x2 ;  /* 0x000000d9dad91211 */ /* 0x000fe400078f10ff */
        /* <DEDUP_REMOVED lines=31> */
.L_x_36541:
[----:B------:R-:W-:-:S07]  /*1740*/  MOV R207, R4 ;  /* 0x0000000400cf7202 */ /* 0x000fce0000000f00 */
.L_x_36542:
[----:B------:R-:W-:Y:S05]  /*1750*/  BSYNC B2 ;  /* 0x0000000000027941 */ /* 0x000fea0003800000 */
.L_x_36540:
        /* <DEDUP_REMOVED lines=16> */
.L_x_36546:
[----:B------:R-:W-:Y:S05]  /*1860*/  BSYNC B3 ;  /* 0x0000000000037941 */ /* 0x000fea0003800000 */
.L_x_36545:
        /* <DEDUP_REMOVED lines=42> */
[----:B------:R-:W-:-:S07]  /*1b10*/  IMAD.MOV.U32 R2, RZ, RZ, R144 ;  /* 0x000000ffff027224 */ /* 0x000fce00078e0090 */
.L_x_36544:
[----:B------:R-:W-:Y:S05]  /*1b20*/  BSYNC B2 ;  /* 0x0000000000027941 */ /* 0x000fea0003800000 */
.L_x_36543:
        /* <DEDUP_REMOVED lines=10> */
.L_x_36539:
[----:B------:R-:W-:Y:S05]  /*1bd0*/  BSYNC B1 ;  /* 0x0000000000017941 */ /* 0x000fea0003800000 */
.L_x_36538:
        /* <DEDUP_REMOVED lines=18> */
.L_x_36550:
[----:B------:R-:W-:-:S07]  /*1d00*/  IMAD.MOV.U32 R145, RZ, RZ, R4 ;  /* 0x000000ffff917224 */ /* 0x000fce00078e0004 */
.L_x_36551:
[----:B------:R-:W-:Y:S05]  /*1d10*/  BSYNC B2 ;  /* 0x0000000000027941 */ /* 0x000fea0003800000 */
.L_x_36549:
        /* <DEDUP_REMOVED lines=16> */
.L_x_36555:
[----:B------:R-:W-:Y:S05]  /*1e20*/  BSYNC B3 ;  /* 0x0000000000037941 */ /* 0x000fea0003800000 */
.L_x_36554:
        /* <DEDUP_REMOVED lines=42> */
.L_x_36553:
[----:B------:R-:W-:Y:S05]  /*20d0*/  BSYNC B2 ;  /* 0x0000000000027941 */ /* 0x000fea0003800000 */
.L_x_36552:
        /* <DEDUP_REMOVED lines=10> */
.L_x_36548:
[----:B------:R-:W-:Y:S05]  /*2180*/  BSYNC B1 ;  /* 0x0000000000017941 */ /* 0x000fea0003800000 */
.L_x_36547:
        /* <DEDUP_REMOVED lines=18> */
.L_x_36559:
[----:B------:R-:W-:-:S07]  /*22b0*/  IMAD.MOV.U32 R209, RZ, RZ, R4 ;  /* 0x000000ffffd17224 */ /* 0x000fce00078e0004 */
.L_x_36560:
[----:B------:R-:W-:Y:S05]  /*22c0*/  BSYNC B2 ;  /* 0x0000000000027941 */ /* 0x000fea0003800000 */
.L_x_36558:
        /* <DEDUP_REMOVED lines=16> */
.L_x_36564:
[----:B------:R-:W-:Y:S05]  /*23d0*/  BSYNC B3 ;  /* 0x0000000000037941 */ /* 0x000fea0003800000 */
.L_x_36563:
        /* <DEDUP_REMOVED lines=41> */
[----:B------:R-:W-:-:S07]  /*2670*/  LOP3.LUT R3, R3, R146, R7, 0x96, !PT ;  /* 0x0000009203037212 */ /* 0x000fce00078e9607 */
.L_x_36562:
[----:B------:R-:W-:Y:S05]  /*2680*/  BSYNC B2 ;  /* 0x0000000000027941 */ /* 0x000fea0003800000 */
.L_x_36561:
        /* <DEDUP_REMOVED lines=10> */
.L_x_36557:
[----:B------:R-:W-:Y:S05]  /*2730*/  BSYNC B1 ;  /* 0x0000000000017941 */ /* 0x000fea0003800000 */
.L_x_36556:
        /* <DEDUP_REMOVED lines=18> */
.L_x_36568:
[----:B------:R-:W-:-:S07]  /*2860*/  IMAD.MOV.U32 R147, RZ, RZ, R4 ;  /* 0x000000ffff937224 */ /* 0x000fce00078e0004 */
.L_x_36569:
[----:B------:R-:W-:Y:S05]  /*2870*/  BSYNC B2 ;  /* 0x0000000000027941 */ /* 0x000fea0003800000 */
.L_x_36567:
        /* <DEDUP_REMOVED lines=16> */
.L_x_36573:
[----:B------:R-:W-:Y:S05]  /*2980*/  BSYNC B3 ;  /* 0x0000000000037941 */ /* 0x000fea0003800000 */
.L_x_36572:
        /* <DEDUP_REMOVED lines=42> */
.L_x_36571:
[----:B------:R-:W-:Y:S05]  /*2c30*/  BSYNC B2 ;  /* 0x0000000000027941 */ /* 0x000fea0003800000 */
.L_x_36570:
        /* <DEDUP_REMOVED lines=10> */
.L_x_36566:
[----:B------:R-:W-:Y:S05]  /*2ce0*/  BSYNC B1 ;  /* 0x0000000000017941 */ /* 0x000fea0003800000 */
.L_x_36565:
        /* <DEDUP_REMOVED lines=9> */
[----:B------:R-:W-:-:S04]  /*2d80*/  LOP3.LUT R216, R216, 0xff0000, RZ, 0xc0, !PT ;  /* 0x00ff0000d8d87812 */ /* 0x000fc800078ec0ff */
[----:B------:R-:W-:Y:S02]  /*2d90*/  LEA R215, R215, R216, 0x18 ;  /* 0x000000d8d7d77211 */ /* 0x000fe400078ec0ff */
[----:B------:R-:W-:-:S03]  /*2da0*/  LOP3.LUT R216, R207, 0xff, RZ, 0xc0, !PT ;  /* 0x000000ffcfd87812 */ /* 0x000fc600078ec0ff */
[----:B------:R-:W-:-:S04]  /*2db0*/  IMAD R215, R218, 0x100, R215 ;  /* 0x00000100dad77824 */ /* 0x000fc800078e02d7 */
[----:B------:R-:W-:Y:S02]  /*2dc0*/  IMAD.IADD R215, R215, 0x1, R216 ;  /* 0x00000001d7d77824 */ /* 0x000fe400078e02d8 */
[----:B0-----:R-:W-:-:S05]  /*2dd0*/  IMAD.WIDE.U32 R212, R191, 0x4, R212 ;  /* 0x00000004bfd47825 */ /* 0x001fca00078e00d4 */
[----:B------:R1:W-:Y:S02]  /*2de0*/  STG.E desc[UR4][R212.64], R215 ;  /* 0x000000d7d4007986 */ /* 0x0003e4000c101904 */
.L_x_36575:
[----:B------:R-:W-:Y:S05]  /*2df0*/  BSYNC B1 ;  /* 0x0000000000017941 */ /* 0x000fea0003800000 */
.L_x_36574:
[----:B------:R-:W-:Y:S01]  /*2e00*/  IADD3 R211, R211, 0x20, RZ ;  /* 0x00000020d3d37810 */ /* 0x000fe20007ffe0ff */
[----:B------:R-:W-:-:S07]  /*2e10*/  VIADD R191, R191, 0x20 ;  /* 0x00000020bfbf7836 */ /* 0x000fce0000000000 */
.L_x_36537:
[----:B------:R-:W-:Y:S05]  /*2e20*/  BSYNC B0 ;  /* 0x0000000000007941 */ /* 0x000fea0003800000 */
.L_x_36536:
        /* <DEDUP_REMOVED lines=31> */
.L_x_36581:
[----:B------:R-:W-:-:S07]  /*3020*/  IMAD.MOV.U32 R207, RZ, RZ, R4 ;  /* 0x000000ffffcf7224 */ /* 0x000fce00078e0004 */
.L_x_36582:
[----:B------:R-:W-:Y:S05]  /*3030*/  BSYNC B2 ;  /* 0x0000000000027941 */ /* 0x000fea0003800000 */
.L_x_36580:
        /* <DEDUP_REMOVED lines=16> */
.L_x_36586:
[----:B------:R-:W-:Y:S05]  /*3140*/  BSYNC B3 ;  /* 0x0000000000037941 */ /* 0x000fea0003800000 */
.L_x_36585:
        /* <DEDUP_REMOVED lines=43> */
.L_x_36584:
[----:B------:R-:W-:Y:S05]  /*3400*/  BSYNC B2 ;  /* 0x0000000000027941 */ /* 0x000fea0003800000 */
.L_x_36583:
        /* <DEDUP_REMOVED lines=10> */
.L_x_36579:
[----:B------:R-:W-:Y:S05]  /*34b0*/  BSYNC B1 ;  /* 0x0000000000017941 */ /* 0x000fea0003800000 */
.L_x_36578:
        /* <DEDUP_REMOVED lines=18> */
.L_x_36590:
[----:B------:R-:W-:-:S07]  /*35e0*/  IMAD.MOV.U32 R153, RZ, RZ, R4 ;  /* 0x000000ffff997224 */ /* 0x000fce00078e0004 */
.L_x_36591:
[----:B------:R-:W-:Y:S05]  /*35f0*/  BSYNC B2 ;  /* 0x0000000000027941 */ /* 0x000fea0003800000 */
.L_x_36589:
        /* <DEDUP_REMOVED lines=16> */
.L_x_36595:
[----:B------:R-:W-:Y:S05]  /*3700*/  BSYNC B3 ;  /* 0x0000000000037941 */ /* 0x000fea0003800000 */
.L_x_36594:
        /* <DEDUP_REMOVED lines=42> */
.L_x_36593:
[----:B------:R-:W-:Y:S05]  /*39b0*/  BSYNC B2 ;  /* 0x0000000000027941 */ /* 0x000fea0003800000 */
.L_x_36592:
        /* <DEDUP_REMOVED lines=10> */
.L_x_36588:
[----:B------:R-:W-:Y:S05]  /*3a60*/  BSYNC B1 ;  /* 0x0000000000017941 */ /* 0x000fea0003800000 */
.L_x_36587:
        /* <DEDUP_REMOVED lines=18> */
.L_x_36599:
[----:B------:R-:W-:-:S07]  /*3b90*/  IMAD.MOV.U32 R209, RZ, RZ, R4 ;  /* 0x000000ffffd17224 */ /* 0x000fce00078e0004 */
.L_x_36600:
[----:B------:R-:W-:Y:S05]  /*3ba0*/  BSYNC B2 ;  /* 0x0000000000027941 */ /* 0x000fea0003800000 */
.L_x_36598:
        /* <DEDUP_REMOVED lines=16> */
.L_x_36604:
[----:B------:R-:W-:Y:S05]  /*3cb0*/  BSYNC B3 ;  /* 0x0000000000037941 */ /* 0x000fea0003800000 */
.L_x_36603:
        /* <DEDUP_REMOVED lines=42> */
.L_x_36602:
[----:B------:R-:W-:Y:S05]  /*3f60*/  BSYNC B2 ;  /* 0x0000000000027941 */ /* 0x000fea0003800000 */
.L_x_36601:
        /* <DEDUP_REMOVED lines=10> */
.L_x_36597:
[----:B------:R-:W-:Y:S05]  /*4010*/  BSYNC B1 ;  /* 0x0000000000017941 */ /* 0x000fea0003800000 */
.L_x_36596:
        /* <DEDUP_REMOVED lines=18> */
.L_x_36608:
[----:B------:R-:W-:-:S07]  /*4140*/  IMAD.MOV.U32 R155, RZ, RZ, R4 ;  /* 0x000000ffff9b7224 */ /* 0x000fce00078e0004 */
.L_x_36609:
[----:B------:R-:W-:Y:S05]  /*4150*/  BSYNC B2 ;  /* 0x0000000000027941 */ /* 0x000fea0003800000 */
.L_x_36607:
        /* <DEDUP_REMOVED lines=16> */
.L_x_36613:
[----:B------:R-:W-:Y:S05]  /*4260*/  BSYNC B3 ;  /* 0x0000000000037941 */ /* 0x000fea0003800000 */
.L_x_36612:
        /* <DEDUP_REMOVED lines=42> */
.L_x_36611:
[----:B------:R-:W-:Y:S05]  /*4510*/  BSYNC B2 ;  /* 0x0000000000027941 */ /* 0x000fea0003800000 */
.L_x_36610:
        /* <DEDUP_REMOVED lines=10> */
.L_x_36606:
[----:B------:R-:W-:Y:S05]  /*45c0*/  BSYNC B1 ;  /* 0x0000000000017941 */ /* 0x000fea0003800000 */
.L_x_36605:
        /* <DEDUP_REMOVED lines=11> */
[----:B------:R-:W-:-:S03]  /*4680*/  LOP3.LUT R216, R207, 0xff, RZ, 0xc0, !PT ;  /* 0x000000ffcfd87812 */ /* 0x000fc600078ec0ff */
[----:B------:R-:W-:-:S05]  /*4690*/  IMAD R215, R218, 0x100, R215 ;  /* 0x00000100dad77824 */ /* 0x000fca00078e02d7 */
[----:B------:R-:W-:Y:S01]  /*46a0*/  IADD3 R215, R215, R216, RZ ;  /* 0x000000d8d7d77210 */ /* 0x000fe20007ffe0ff */
[----:B0-----:R-:W-:-:S05]  /*46b0*/  IMAD.WIDE.U32 R212, R191, 0x4, R212 ;  /* 0x00000004bfd47825 */ /* 0x001fca00078e00d4 */
[----:B------:R1:W-:Y:S02]  /*46c0*/  STG.E desc[UR4][R212.64], R215 ;  /* 0x000000d7d4007986 */ /* 0x0003e4000c101904 */
.L_x_36615:
[----:B------:R-:W-:Y:S05]  /*46d0*/  BSYNC B1 ;  /* 0x0000000000017941 */ /* 0x000fea0003800000 */
.L_x_36614:
[----:B------:R-:W-:Y:S02]  /*46e0*/  VIADD R211, R211, 0x20 ;  /* 0x00000020d3d37836 */ /* 0x000fe40000000000 */
[----:B------:R-:W-:-:S07]  /*46f0*/  VIADD R191, R191, 0x20 ;  /* 0x00000020bfbf7836 */ /* 0x000fce0000000000 */
.L_x_36577:
[----:B------:R-:W-:Y:S05]  /*4700*/  BSYNC B0 ;  /* 0x0000000000007941 */ /* 0x000fea0003800000 */
.L_x_36576:
        /* <DEDUP_REMOVED lines=31> */
.L_x_36621:
[----:B------:R-:W-:-:S07]  /*4900*/  IMAD.MOV.U32 R207, RZ, RZ, R4 ;  /* 0x000000ffffcf7224 */ /* 0x000fce00078e0004 */
.L_x_36622:
[----:B------:R-:W-:Y:S05]  /*4910*/  BSYNC B2 ;  /* 0x0000000000027941 */ /* 0x000fea0003800000 */
.L_x_36620:
        /* <DEDUP_REMOVED lines=16> */
.L_x_36626:
[----:B------:R-:W-:Y:S05]  /*4a20*/  BSYNC B3 ;  /* 0x0000000000037941 */ /* 0x000fea0003800000 */
.L_x_36625:
        /* <DEDUP_REMOVED lines=43> */
.L_x_36624:
[----:B------:R-:W-:Y:S05]  /*4ce0*/  BSYNC B2 ;  /* 0x0000000000027941 */ /* 0x000fea0003800000 */
.L_x_36623:
        /* <DEDUP_REMOVED lines=10> */
.L_x_36619:
[----:B------:R-:W-:Y:S05]  /*4d90*/  BSYNC B1 ;  /* 0x0000000000017941 */ /* 0x000fea0003800000 */
.L_x_36618:
        /* <DEDUP_REMOVED lines=18> */
.L_x_36630:
[----:B------:R-:W-:-:S07]  /*4ec0*/  MOV R157, R4 ;  /* 0x00000004009d7202 */ /* 0x000fce0000000f00 */
.L_x_36631:
[----:B------:R-:W-:Y:S05]  /*4ed0*/  BSYNC B2 ;  /* 0x0000000000027941 */ /* 0x000fea0003800000 */
.L_x_36629:
        /* <DEDUP_REMOVED lines=16> */
.L_x_36635:
[----:B------:R-:W-:Y:S05]  /*4fe0*/  BSYNC B3 ;  /* 0x0000000000037941 */ /* 0x000fea0003800000 */
.L_x_36634:
        /* <DEDUP_REMOVED lines=42> */
.L_x_36633:
[----:B------:R-:W-:Y:S05]  /*5290*/  BSYNC B2 ;  /* 0x0000000000027941 */ /* 0x000fea0003800000 */
.L_x_36632:
        /* <DEDUP_REMOVED lines=10> */
.L_x_36628:
[----:B------:R-:W-:Y:S05]  /*5340*/  BSYNC B1 ;  /* 0x0000000000017941 */ /* 0x000fea0003800000 */
.L_x_36627:
        /* <DEDUP_REMOVED lines=18> */
.L_x_36639:
[----:B------:R-:W-:-:S07]  /*5470*/  MOV R209, R4 ;  /* 0x0000000400d17202 */ /* 0x000fce0000000f00 */
.L_x_36640:
[----:B------:R-:W-:Y:S05]  /*5480*/  BSYNC B2 ;  /* 0x0000000000027941 */ /* 0x000fea0003800000 */
.L_x_36638:
        /* <DEDUP_REMOVED lines=16> */
.L_x_36644:
[----:B------:R-:W-:Y:S05]  /*5590*/  BSYNC B3 ;  /* 0x0000000000037941 */ /* 0x000fea0003800000 */
.L_x_36643:
        /* <DEDUP_REMOVED lines=42> */
.L_x_36642:
[----:B------:R-:W-:Y:S05]  /*5840*/  BSYNC B2 ;  /* 0x0000000000027941 */ /* 0x000fea0003800000 */
.L_x_36641:
        /* <DEDUP_REMOVED lines=10> */
.L_x_36637:
[----:B------:R-:W-:Y:S05]  /*58f0*/  BSYNC B1 ;  /* 0x0000000000017941 */ /* 0x000fea0003800000 */
.L_x_36636:
        /* <DEDUP_REMOVED lines=18> */
.L_x_36648:
[----:B------:R-:W-:-:S07]  /*5a20*/  MOV R159, R4 ;  /* 0x00000004009f7202 */ /* 0x000fce0000000f00 */
.L_x_36649:
[----:B------:R-:W-:Y:S05]  /*5a30*/  BSYNC B2 ;  /* 0x0000000000027941 */ /* 0x000fea0003800000 */
.L_x_36647:
        /* <DEDUP_REMOVED lines=16> */
.L_x_36653:
[----:B------:R-:W-:Y:S05]  /*5b40*/  BSYNC B3 ;  /* 0x0000000000037941 */ /* 0x000fea0003800000 */
.L_x_36652:
        /* <DEDUP_REMOVED lines=42> */
.L_x_36651:
[----:B------:R-:W-:Y:S05]  /*5df0*/  BSYNC B2 ;  /* 0x0000000000027941 */ /* 0x000fea0003800000 */
.L_x_36650:
        /* <DEDUP_REMOVED lines=10> */
.L_x_36646:
[----:B------:R-:W-:Y:S05]  /*5ea0*/  BSYNC B1 ;  /* 0x0000000000017941 */ /* 0x000fea0003800000 */
.L_x_36645:
        /* <DEDUP_REMOVED lines=16> */
.L_x_36655:
[----:B------:R-:W-:Y:S05]  /*5fb0*/  BSYNC B1 ;  /* 0x0000000000017941 */ /* 0x000fea0003800000 */
.L_x_36654:
[----:B------:R-:W-:Y:S01]  /*5fc0*/  VIADD R211, R211, 0x20 ;  /* 0x00000020d3d37836 */ /* 0x000fe20000000000 */
[----:B------:R-:W-:-:S07]  /*5fd0*/  IADD3 R191, R191, 0x20, RZ ;  /* 0x00000020bfbf7810 */ /* 0x000fce0007ffe0ff */
.L_x_36617:
[----:B------:R-:W-:Y:S05]  /*5fe0*/  BSYNC B0 ;  /* 0x0000000000007941 */ /* 0x000fea0003800000 */
.L_x_36616:
        /* <DEDUP_REMOVED lines=31> */
.L_x_36661:
[----:B------:R-:W-:-:S07]  /*61e0*/  MOV R207, R4 ;  /* 0x0000000400cf7202 */ /* 0x000fce0000000f00 */
.L_x_36662:
[----:B------:R-:W-:Y:S05]  /*61f0*/  BSYNC B2 ;  /* 0x0000000000027941 */ /* 0x000fea0003800000 */
.L_x_36660:
        /* <DEDUP_REMOVED lines=16> */
.L_x_36666:
[----:B------:R-:W-:Y:S05]  /*6300*/  BSYNC B3 ;  /* 0x0000000000037941 */ /* 0x000fea0003800000 */
.L_x_36665:
        /* <DEDUP_REMOVED lines=43> */
.L_x_36664:
[----:B------:R-:W-:Y:S05]  /*65c0*/  BSYNC B2 ;  /* 0x0000000000027941 */ /* 0x000fea0003800000 */
.L_x_36663:
        /* <DEDUP_REMOVED lines=10> */
.L_x_36659:
[----:B------:R-:W-:Y:S05]  /*6670*/  BSYNC B1 ;  /* 0x0000000000017941 */ /* 0x000fea0003800000 */
.L_x_36658:
        /* <DEDUP_REMOVED lines=18> */
.L_x_36670:
[----:B------:R-:W-:-:S07]  /*67a0*/  IMAD.MOV.U32 R161, RZ, RZ, R4 ;  /* 0x000000ffffa17224 */ /* 0x000fce00078e0004 */
.L_x_36671:
[----:B------:R-:W-:Y:S05]  /*67b0*/  BSYNC B2 ;  /* 0x0000000000027941 */ /* 0x000fea0003800000 */
.L_x_36669:
        /* <DEDUP_REMOVED lines=16> */
.L_x_36675:
[----:B------:R-:W-:Y:S05]  /*68c0*/  BSYNC B3 ;  /* 0x0000000000037941 */ /* 0x000fea0003800000 */
.L_x_36674:
        /* <DEDUP_REMOVED lines=42> */
.L_x_36673:
[----:B------:R-:W-:Y:S05]  /*6b70*/  BSYNC B2 ;  /* 0x0000000000027941 */ /* 0x000fea0003800000 */
.L_x_36672:
        /* <DEDUP_REMOVED lines=10> */
.L_x_36668:
[----:B------:R-:W-:Y:S05]  /*6c20*/  BSYNC B1 ;  /* 0x0000000000017941 */ /* 0x000fea0003800000 */
.L_x_36667:
        /* <DEDUP_REMOVED lines=18> */
.L_x_36679:
[----:B------:R-:W-:-:S07]  /*6d50*/  IMAD.MOV.U32 R209, RZ, RZ, R4 ;  /* 0x000000ffffd17224 */ /* 0x000fce00078e0004 */
.L_x_36680:
[----:B------:R-:W-:Y:S05]  /*6d60*/  BSYNC B2 ;  /* 0x0000000000027941 */ /* 0x000fea0003800000 */
.L_x_36678:
        /* <DEDUP_REMOVED lines=16> */
.L_x_36684:
[----:B------:R-:W-:Y:S05]  /*6e70*/  BSYNC B3 ;  /* 0x0000000000037941 */ /* 0x000fea0003800000 */
.L_x_36683:
        /* <DEDUP_REMOVED lines=42> */
.L_x_36682:
[----:B------:R-:W-:Y:S05]  /*7120*/  BSYNC B2 ;  /* 0x0000000000027941 */ /* 0x000fea0003800000 */
.L_x_36681:
        /* <DEDUP_REMOVED lines=10> */
.L_x_36677:
[----:B------:R-:W-:Y:S05]  /*71d0*/  BSYNC B1 ;  /* 0x0000000000017941 */ /* 0x000fea0003800000 */
.L_x_36676:
        /* <DEDUP_REMOVED lines=18> */
.L_x_36688:
[----:B------:R-:W-:-:S07]  /*7300*/  IMAD.MOV.U32 R163, RZ, RZ, R4 ;  /* 0x000000ffffa37224 */ /* 0x000fce00078e0004 */
.L_x_36689:
[----:B------:R-:W-:Y:S05]  /*7310*/  BSYNC B2 ;  /* 0x0000000000027941 */ /* 0x000fea0003800000 */
.L_x_36687:
        /* <DEDUP_REMOVED lines=16> */
.L_x_36693:
[----:B------:R-:W-:Y:S05]  /*7420*/  BSYNC B3 ;  /* 0x0000000000037941 */ /* 0x000fea0003800000 */
.L_x_36692:
        /* <DEDUP_REMOVED lines=42> */
.L_x_36691:
[----:B------:R-:W-:Y:S05]  /*76d0*/  BSYNC B2 ;  /* 0x0000000000027941 */ /* 0x000fea0003800000 */
.L_x_36690:
        /* <DEDUP_REMOVED lines=10> */
.L_x_36686:
[----:B------:R-:W-:Y:S05]  /*7780*/  BSYNC B1 ;  /* 0x0000000000017941 */ /* 0x000fea0003800000 */
.L_x_36685:
        /* <DEDUP_REMOVED lines=16> */
.L_x_36695:
[----:B------:R-:W-:Y:S05]  /*7890*/  BSYNC B1 ;  /* 0x0000000000017941 */ /* 0x000fea0003800000 */
.L_x_36694:
[----:B------:R-:W-:Y:S01]  /*78a0*/  IADD3 R211, R211, 0x20, RZ ;  /* 0x00000020d3d37810 */ /* 0x000fe20007ffe0ff */
[----:B------:R-:W-:-:S07]  /*78b0*/  VIADD R191, R191, 0x20 ;  /* 0x00000020bfbf7836 */ /* 0x000fce0000000000 */
.L_x_36657:
[----:B------:R-:W-:Y:S05]  /*78c0*/  BSYNC B0 ;  /* 0x0000000000007941 */ /* 0x000fea0003800000 */
.L_x_36656:
        /* <DEDUP_REMOVED lines=31> */
.L_x_36701:
[----:B------:R-:W-:-:S07]  /*7ac0*/  IMAD.MOV.U32 R207, RZ, RZ, R4 ;  /* 0x000000ffffcf7224 */ /* 0x000fce00078e0004 */
.L_x_36702:
[----:B------:R-:W-:Y:S05]  /*7ad0*/  BSYNC B2 ;  /* 0x0000000000027941 */ /* 0x000fea0003800000 */
.L_x_36700:
        /* <DEDUP_REMOVED lines=16> */
.L_x_36706:
[----:B------:R-:W-:Y:S05]  /*7be0*/  BSYNC B3 ;  /* 0x0000000000037941 */ /* 0x000fea0003800000 */
.L_x_36705:
        /* <DEDUP_REMOVED lines=43> */
.L_x_36704:
[----:B------:R-:W-:Y:S05]  /*7ea0*/  BSYNC B2 ;  /* 0x0000000000027941 */ /* 0x000fea0003800000 */
.L_x_36703:
        /* <DEDUP_REMOVED lines=10> */
.L_x_36699:
[----:B------:R-:W-:Y:S05]  /*7f50*/  BSYNC B1 ;  /* 0x0000000000017941 */ /* 0x000fea0003800000 */
.L_x_36698:
        /* <DEDUP_REMOVED lines=18> */
.L_x_36710:
[----:B------:R-:W-:-:S07]  /*8080*/  IMAD.MOV.U32 R165, RZ, RZ, R4 ;  /* 0x000000ffffa57224 */ /* 0x000fce00078e0004 */
.L_x_36711:
[----:B------:R-:W-:Y:S05]  /*8090*/  BSYNC B2 ;  /* 0x0000000000027941 */ /* 0x000fea0003800000 */
.L_x_36709:
        /* <DEDUP_REMOVED lines=16> */
.L_x_36715:
[----:B------:R-:W-:Y:S05]  /*81a0*/  BSYNC B3 ;  /* 0x0000000000037941 */ /* 0x000fea0003800000 */
.L_x_36714:
        /* <DEDUP_REMOVED lines=42> */
.L_x_36713:
[----:B------:R-:W-:Y:S05]  /*8450*/  BSYNC B2 ;  /* 0x0000000000027941 */ /* 0x000fea0003800000 */
.L_x_36712:
        /* <DEDUP_REMOVED lines=10> */
.L_x_36708:
[----:B------:R-:W-:Y:S05]  /*8500*/  BSYNC B1 ;  /* 0x0000000000017941 */ /* 0x000fea0003800000 */
.L_x_36707:
        /* <DEDUP_REMOVED lines=18> */
.L_x_36719:
[----:B------:R-:W-:-:S07]  /*8630*/  IMAD.MOV.U32 R209, RZ, RZ, R4 ;  /* 0x000000ffffd17224 */ /* 0x000fce00078e0004 */
.L_x_36720:
[----:B------:R-:W-:Y:S05]  /*8640*/  BSYNC B2 ;  /* 0x0000000000027941 */ /* 0x000fea0003800000 */
.L_x_36718:
        /* <DEDUP_REMOVED lines=16> */
.L_x_36724:
[----:B------:R-:W-:Y:S05]  /*8750*/  BSYNC B3 ;  /* 0x0000000000037941 */ /* 0x000fea0003800000 */
.L_x_36723:
        /* <DEDUP_REMOVED lines=42> */
.L_x_36722:
[----:B------:R-:W-:Y:S05]  /*8a00*/  BSYNC B2 ;  /* 0x0000000000027941 */ /* 0x000fea0003800000 */
.L_x_36721:
        /* <DEDUP_REMOVED lines=10> */
.L_x_36717:
[----:B------:R-:W-:Y:S05]  /*8ab0*/  BSYNC B1 ;  /* 0x0000000000017941 */ /* 0x000fea0003800000 */
.L_x_36716:
        /* <DEDUP_REMOVED lines=18> */
.L_x_36728:
[----:B------:R-:W-:-:S07]  /*8be0*/  IMAD.MOV.U32 R167, RZ, RZ, R4 ;  /* 0x000000ffffa77224 */ /* 0x000fce00078e0004 */
.L_x_36729:
[----:B------:R-:W-:Y:S05]  /*8bf0*/  BSYNC B2 ;  /* 0x0000000000027941 */ /* 0x000fea0003800000 */
.L_x_36727:
        /* <DEDUP_REMOVED lines=16> */
.L_x_36733:
[----:B------:R-:W-:Y:S05]  /*8d00*/  BSYNC B3 ;  /* 0x0000000000037941 */ /* 0x000fea0003800000 */
.L_x_36732:
        /* <DEDUP_REMOVED lines=42> */
.L_x_36731:
[----:B------:R-:W-:Y:S05]  /*8fb0*/  BSYNC B2 ;  /* 0x0000000000027941 */ /* 0x000fea0003800000 */
.L_x_36730:
        /* <DEDUP_REMOVED lines=10> */
.L_x_36726:
[----:B------:R-:W-:Y:S05]  /*9060*/  BSYNC B1 ;  /* 0x0000000000017941 */ /* 0x000fea0003800000 */
.L_x_36725:
        /* <DEDUP_REMOVED lines=16> */
.L_x_36735:
[----:B------:R-:W-:Y:S05]  /*9170*/  BSYNC B1 ;  /* 0x0000000000017941 */ /* 0x000fea0003800000 */
.L_x_36734:
[----:B------:R-:W-:Y:S02]  /*9180*/  VIADD R211, R211, 0x20 ;  /* 0x00000020d3d37836 */ /* 0x000fe40000000000 */
[----:B------:R-:W-:-:S07]  /*9190*/  VIADD R191, R191, 0x20 ;  /* 0x00000020bfbf7836 */ /* 0x000fce0000000000 */
.L_x_36697:
[----:B------:R-:W-:Y:S05]  /*91a0*/  BSYNC B0 ;  /* 0x0000000000007941 */ /* 0x000fea0003800000 */
.L_x_36696:
        /* <DEDUP_REMOVED lines=31> */
.L_x_36741:
[----:B------:R-:W-:-:S07]  /*93a0*/  IMAD.MOV.U32 R207, RZ, RZ, R4 ;  /* 0x000000ffffcf7224 */ /* 0x000fce00078e0004 */
.L_x_36742:
[----:B------:R-:W-:Y:S05]  /*93b0*/  BSYNC B2 ;  /* 0x0000000000027941 */ /* 0x000fea0003800000 */
.L_x_36740:
        /* <DEDUP_REMOVED lines=16> */
.L_x_36746:
[----:B------:R-:W-:Y:S05]  /*94c0*/  BSYNC B3 ;  /* 0x0000000000037941 */ /* 0x000fea0003800000 */
.L_x_36745:
        /* <DEDUP_REMOVED lines=43> */
.L_x_36744:
[----:B------:R-:W-:Y:S05]  /*9780*/  BSYNC B2 ;  /* 0x0000000000027941 */ /* 0x000fea0003800000 */
.L_x_36743:
        /* <DEDUP_REMOVED lines=10> */
.L_x_36739:
[----:B------:R-:W-:Y:S05]  /*9830*/  BSYNC B1 ;  /* 0x0000000000017941 */ /* 0x000fea0003800000 */
.L_x_36738:
        /* <DEDUP_REMOVED lines=18> */
.L_x_36750:
[----:B------:R-:W-:-:S07]  /*9960*/  MOV R169, R4 ;  /* 0x0000000400a97202 */ /* 0x000fce0000000f00 */
.L_x_36751:
[----:B------:R-:W-:Y:S05]  /*9970*/  BSYNC B2 ;  /* 0x0000000000027941 */ /* 0x000fea0003800000 */
.L_x_36749:
        /* <DEDUP_REMOVED lines=16> */
.L_x_36755:
[----:B------:R-:W-:Y:S05]  /*9a80*/  BSYNC B3 ;  /* 0x0000000000037941 */ /* 0x000fea0003800000 */
.L_x_36754:
        /* <DEDUP_REMOVED lines=42> */
.L_x_36753:
[----:B------:R-:W-:Y:S05]  /*9d30*/  BSYNC B2 ;  /* 0x0000000000027941 */ /* 0x000fea0003800000 */
.L_x_36752:
        /* <DEDUP_REMOVED lines=10> */
.L_x_36748:
[----:B------:R-:W-:Y:S05]  /*9de0*/  BSYNC B1 ;  /* 0x0000000000017941 */ /* 0x000fea0003800000 */
.L_x_36747:
        /* <DEDUP_REMOVED lines=18> */
.L_x_36759:
[----:B------:R-:W-:-:S07]  /*9f10*/  MOV R209, R4 ;  /* 0x0000000400d17202 */ /* 0x000fce0000000f00 */
.L_x_36760:
[----:B------:R-:W-:Y:S05]  /*9f20*/  BSYNC B2 ;  /* 0x0000000000027941 */ /* 0x000fea0003800000 */
.L_x_36758:
        /* <DEDUP_REMOVED lines=16> */
.L_x_36764:
[----:B------:R-:W-:Y:S05]  /*a030*/  BSYNC B3 ;  /* 0x0000000000037941 */ /* 0x000fea0003800000 */
.L_x_36763:
        /* <DEDUP_REMOVED lines=42> */
.L_x_36762:
[----:B------:R-:W-:Y:S05]  /*a2e0*/  BSYNC B2 ;  /* 0x0000000000027941 */ /* 0x000fea0003800000 */
.L_x_36761:
        /* <DEDUP_REMOVED lines=10> */
.L_x_36757:
[----:B------:R-:W-:Y:S05]  /*a390*/  BSYNC B1 ;  /* 0x0000000000017941 */ /* 0x000fea0003800000 */
.L_x_36756:
        /* <DEDUP_REMOVED lines=18> */
.L_x_36768:
[----:B------:R-:W-:-:S07]  /*a4c0*/  MOV R171, R4 ;  /* 0x0000000400ab7202 */ /* 0x000fce0000000f00 */
.L_x_36769:
[----:B------:R-:W-:Y:S05]  /*a4d0*/  BSYNC B2 ;  /* 0x0000000000027941 */ /* 0x000fea0003800000 */
.L_x_36767:
        /* <DEDUP_REMOVED lines=16> */
.L_x_36773:
[----:B------:R-:W-:Y:S05]  /*a5e0*/  BSYNC B3 ;  /* 0x0000000000037941 */ /* 0x000fea0003800000 */
.L_x_36772:
        /* <DEDUP_REMOVED lines=42> */
.L_x_36771:
[----:B------:R-:W-:Y:S05]  /*a890*/  BSYNC B2 ;  /* 0x0000000000027941 */ /* 0x000fea0003800000 */
.L_x_36770:
        /* <DEDUP_REMOVED lines=10> */
.L_x_36766:
[----:B------:R-:W-:Y:S05]  /*a940*/  BSYNC B1 ;  /* 0x0000000000017941 */ /* 0x000fea0003800000 */
.L_x_36765:
        /* <DEDUP_REMOVED lines=16> */
.L_x_36775:
[----:B------:R-:W-:Y:S05]  /*aa50*/  BSYNC B1 ;  /* 0x0000000000017941 */ /* 0x000fea0003800000 */
.L_x_36774:
[----:B------:R-:W-:Y:S01]  /*aa60*/  VIADD R211, R211, 0x20 ;  /* 0x00000020d3d37836 */ /* 0x000fe20000000000 */
[----:B------:R-:W-:-:S07]  /*aa70*/  IADD3 R191, R191, 0x20, RZ ;  /* 0x00000020bfbf7810 */ /* 0x000fce0007ffe0ff */
.L_x_36737:
[----:B------:R-:W-:Y:S05]  /*aa80*/  BSYNC B0 ;  /* 0x0000000000007941 */ /* 0x000fea0003800000 */
.L_x_36736:
        /* <DEDUP_REMOVED lines=31> */
.L_x_36781:
[----:B------:R-:W-:-:S07]  /*ac80*/  MOV R207, R4 ;  /* 0x0000000400cf7202 */ /* 0x000fce0000000f00 */
.L_x_36782:
[----:B------:R-:W-:Y:S05]  /*ac90*/  BSYNC B2 ;  /* 0x0000000000027941 */ /* 0x000fea0003800000 */
.L_x_36780:
        /* <DEDUP_REMOVED lines=16> */
.L_x_36786:
[----:B------:R-:W-:Y:S05]  /*ada0*/  BSYNC B3 ;  /* 0x0000000000037941 */ /* 0x000fea0003800000 */
.L_x_36785:
        /* <DEDUP_REMOVED lines=43> */
.L_x_36784:
[----:B------:R-:W-:Y:S05]  /*b060*/  BSYNC B2 ;  /* 0x0000000000027941 */ /* 0x000fea0003800000 */
.L_x_36783:
        /* <DEDUP_REMOVED lines=10> */
.L_x_36779:
[----:B------:R-:W-:Y:S05]  /*b110*/  BSYNC B1 ;  /* 0x0000000000017941 */ /* 0x000fea0003800000 */
.L_x_36778:
        /* <DEDUP_REMOVED lines=18> */
.L_x_36790:
[----:B------:R-:W-:-:S07]  /*b240*/  MOV R173, R4 ;  /* 0x0000000400ad7202 */ /* 0x000fce0000000f00 */
.L_x_36791:
[----:B------:R-:W-:Y:S05]  /*b250*/  BSYNC B2 ;  /* 0x0000000000027941 */ /* 0x000fea0003800000 */
.L_x_36789:
        /* <DEDUP_REMOVED lines=16> */
.L_x_36795:
[----:B------:R-:W-:Y:S05]  /*b360*/  BSYNC B3 ;  /* 0x0000000000037941 */ /* 0x000fea0003800000 */
.L_x_36794:
        /* <DEDUP_REMOVED lines=42> */
.L_x_36793:
[----:B------:R-:W-:Y:S05]  /*b610*/  BSYNC B2 ;  /* 0x0000000000027941 */ /* 0x000fea0003800000 */
.L_x_36792:
        /* <DEDUP_REMOVED lines=10> */
.L_x_36788:
[----:B------:R-:W-:Y:S05]  /*b6c0*/  BSYNC B1 ;  /* 0x0000000000017941 */ /* 0x000fea0003800000 */
.L_x_36787:
        /* <DEDUP_REMOVED lines=18> */
.L_x_36799:
[----:B------:R-:W-:-:S07]  /*b7f0*/  IMAD.MOV.U32 R209, RZ, RZ, R4 ;  /* 0x000000ffffd17224 */ /* 0x000fce00078e0004 */
.L_x_36800:
[----:B------:R-:W-:Y:S05]  /*b800*/  BSYNC B2 ;  /* 0x0000000000027941 */ /* 0x000fea0003800000 */
.L_x_36798:
        /* <DEDUP_REMOVED lines=16> */
.L_x_36804:
[----:B------:R-:W-:Y:S05]  /*b910*/  BSYNC B3 ;  /* 0x0000000000037941 */ /* 0x000fea0003800000 */
.L_x_36803:
        /* <DEDUP_REMOVED lines=42> */
.L_x_36802:
[----:B------:R-:W-:Y:S05]  /*bbc0*/  BSYNC B2 ;  /* 0x0000000000027941 */ /* 0x000fea0003800000 */
.L_x_36801:
        /* <DEDUP_REMOVED lines=10> */
.L_x_36797:
[----:B------:R-:W-:Y:S05]  /*bc70*/  BSYNC B1 ;  /* 0x0000000000017941 */ /* 0x000fea0003800000 */
.L_x_36796:
        /* <DEDUP_REMOVED lines=18> */
.L_x_36808:
[----:B------:R-:W-:-:S07]  /*bda0*/  MOV R175, R4 ;  /* 0x0000000400af7202 */ /* 0x000fce0000000f00 */
.L_x_36809:
[----:B------:R-:W-:Y:S05]  /*bdb0*/  BSYNC B2 ;  /* 0x0000000000027941 */ /* 0x000fea0003800000 */
.L_x_36807:
        /* <DEDUP_REMOVED lines=16> */
.L_x_36813:
[----:B------:R-:W-:Y:S05]  /*bec0*/  BSYNC B3 ;  /* 0x0000000000037941 */ /* 0x000fea0003800000 */
.L_x_36812:
        /* <DEDUP_REMOVED lines=42> */
.L_x_36811:
[----:B------:R-:W-:Y:S05]  /*c170*/  BSYNC B2 ;  /* 0x0000000000027941 */ /* 0x000fea0003800000 */
.L_x_36810:
        /* <DEDUP_REMOVED lines=10> */
.L_x_36806:
[----:B------:R-:W-:Y:S05]  /*c220*/  BSYNC B1 ;  /* 0x0000000000017941 */ /* 0x000fea0003800000 */
.L_x_36805:
        /* <DEDUP_REMOVED lines=16> */
.L_x_36815:
[----:B------:R-:W-:Y:S05]  /*c330*/  BSYNC B1 ;  /* 0x0000000000017941 */ /* 0x000fea0003800000 */
.L_x_36814:
[----:B------:R-:W-:Y:S01]  /*c340*/  IADD3 R211, R211, 0x20, RZ ;  /* 0x00000020d3d37810 */ /* 0x000fe20007ffe0ff */
[----:B------:R-:W-:-:S07]  /*c350*/  VIADD R191, R191, 0x20 ;  /* 0x00000020bfbf7836 */ /* 0x000fce0000000000 */
.L_x_36777:
[----:B------:R-:W-:Y:S05]  /*c360*/  BSYNC B0 ;  /* 0x0000000000007941 */ /* 0x000fea0003800000 */
.L_x_36776:
        /* <DEDUP_REMOVED lines=31> */
.L_x_36821:
[----:B------:R-:W-:-:S07]  /*c560*/  IMAD.MOV.U32 R207, RZ, RZ, R4 ;  /* 0x000000ffffcf7224 */ /* 0x000fce00078e0004 */
.L_x_36822:
[----:B------:R-:W-:Y:S05]  /*c570*/  BSYNC B2 ;  /* 0x0000000000027941 */ /* 0x000fea0003800000 */
.L_x_36820:
        /* <DEDUP_REMOVED lines=16> */
.L_x_36826:
[----:B------:R-:W-:Y:S05]  /*c680*/  BSYNC B3 ;  /* 0x0000000000037941 */ /* 0x000fea0003800000 */
.L_x_36825:
        /* <DEDUP_REMOVED lines=43> */
.L_x_36824:
[----:B------:R-:W-:Y:S05]  /*c940*/  BSYNC B2 ;  /* 0x0000000000027941 */ /* 0x000fea0003800000 */
.L_x_36823:
        /* <DEDUP_REMOVED lines=10> */
.L_x_36819:
[----:B------:R-:W-:Y:S05]  /*c9f0*/  BSYNC B1 ;  /* 0x0000000000017941 */ /* 0x000fea0003800000 */
.L_x_36818:
        /* <DEDUP_REMOVED lines=18> */
.L_x_36830:
[----:B------:R-:W-:-:S07]  /*cb20*/  IMAD.MOV.U32 R177, RZ, RZ, R4 ;  /* 0x000000ffffb17224 */ /* 0x000fce00078e0004 */
.L_x_36831:
[----:B------:R-:W-:Y:S05]  /*cb30*/  BSYNC B2 ;  /* 0x0000000000027941 */ /* 0x000fea0003800000 */
.L_x_36829:
        /* <DEDUP_REMOVED lines=16> */
.L_x_36835:
[----:B------:R-:W-:Y:S05]  /*cc40*/  BSYNC B3 ;  /* 0x0000000000037941 */ /* 0x000fea0003800000 */
.L_x_36834:
        /* <DEDUP_REMOVED lines=42> */
.L_x_36833:
[----:B------:R-:W-:Y:S05]  /*cef0*/  BSYNC B2 ;  /* 0x0000000000027941 */ /* 0x000fea0003800000 */
.L_x_36832:
        /* <DEDUP_REMOVED lines=10> */
.L_x_36828:
[----:B------:R-:W-:Y:S05]  /*cfa0*/  BSYNC B1 ;  /* 0x0000000000017941 */ /* 0x000fea0003800000 */
.L_x_36827:
        /* <DEDUP_REMOVED lines=18> */
.L_x_36839:
[----:B------:R-:W-:-:S07]  /*d0d0*/  MOV R209, R4 ;  /* 0x0000000400d17202 */ /* 0x000fce0000000f00 */
.L_x_36840:
[----:B------:R-:W-:Y:S05]  /*d0e0*/  BSYNC B2 ;  /* 0x0000000000027941 */ /* 0x000fea0003800000 */
.L_x_36838:
        /* <DEDUP_REMOVED lines=16> */
.L_x_36844:
[----:B------:R-:W-:Y:S05]  /*d1f0*/  BSYNC B3 ;  /* 0x0000000000037941 */ /* 0x000fea0003800000 */
.L_x_36843:
        /* <DEDUP_REMOVED lines=42> */
.L_x_36842:
[----:B------:R-:W-:Y:S05]  /*d4a0*/  BSYNC B2 ;  /* 0x0000000000027941 */ /* 0x000fea0003800000 */
.L_x_36841:
        /* <DEDUP_REMOVED lines=10> */
.L_x_36837:
[----:B------:R-:W-:Y:S05]  /*d550*/  BSYNC B1 ;  /* 0x0000000000017941 */ /* 0x000fea0003800000 */
.L_x_36836:
        /* <DEDUP_REMOVED lines=18> */
.L_x_36848:
[----:B------:R-:W-:-:S07]  /*d680*/  IMAD.MOV.U32 R179, RZ, RZ, R4 ;  /* 0x000000ffffb37224 */ /* 0x000fce00078e0004 */
.L_x_36849:
[----:B------:R-:W-:Y:S05]  /*d690*/  BSYNC B2 ;  /* 0x0000000000027941 */ /* 0x000fea0003800000 */
.L_x_36847:
        /* <DEDUP_REMOVED lines=16> */
.L_x_36853:
[----:B------:R-:W-:Y:S05]  /*d7a0*/  BSYNC B3 ;  /* 0x0000000000037941 */ /* 0x000fea0003800000 */
.L_x_36852:
        /* <DEDUP_REMOVED lines=42> */
.L_x_36851:
[----:B------:R-:W-:Y:S05]  /*da50*/  BSYNC B2 ;  /* 0x0000000000027941 */ /* 0x000fea0003800000 */
.L_x_36850:
        /* <DEDUP_REMOVED lines=10> */
.L_x_36846:
[----:B------:R-:W-:Y:S05]  /*db00*/  BSYNC B1 ;  /* 0x0000000000017941 */ /* 0x000fea0003800000 */
.L_x_36845:
        /* <DEDUP_REMOVED lines=16> */
.L_x_36855:
[----:B------:R-:W-:Y:S05]  /*dc10*/  BSYNC B1 ;  /* 0x0000000000017941 */ /* 0x000fea0003800000 */
.L_x_36854:
[----:B------:R-:W-:Y:S01]  /*dc20*/  VIADD R211, R211, 0x20 ;  /* 0x00000020d3d37836 */ /* 0x000fe20000000000 */
[----:B------:R-:W-:-:S07]  /*dc30*/  IADD3 R191, R191, 0x20, RZ ;  /* 0x00000020bfbf7810 */ /* 0x000fce0007ffe0ff */
.L_x_36817:
[----:B------:R-:W-:Y:S05]  /*dc40*/  BSYNC B0 ;  /* 0x0000000000007941 */ /* 0x000fea0003800000 */
.L_x_36816:
        /* <DEDUP_REMOVED lines=31> */
.L_x_36861:
[----:B------:R-:W-:-:S07]  /*de40*/  MOV R207, R4 ;  /* 0x0000000400cf7202 */ /* 0x000fce0000000f00 */
.L_x_36862:
[----:B------:R-:W-:Y:S05]  /*de50*/  BSYNC B2 ;  /* 0x0000000000027941 */ /* 0x000fea0003800000 */
.L_x_36860:
        /* <DEDUP_REMOVED lines=16> */
.L_x_36866:
[----:B------:R-:W-:Y:S05]  /*df60*/  BSYNC B3 ;  /* 0x0000000000037941 */ /* 0x000fea0003800000 */
.L_x_36865:
        /* <DEDUP_REMOVED lines=43> */
.L_x_36864:
[----:B------:R-:W-:Y:S05]  /*e220*/  BSYNC B2 ;  /* 0x0000000000027941 */ /* 0x000fea0003800000 */
.L_x_36863:
        /* <DEDUP_REMOVED lines=10> */
.L_x_36859:
[----:B------:R-:W-:Y:S05]  /*e2d0*/  BSYNC B1 ;  /* 0x0000000000017941 */ /* 0x000fea0003800000 */
.L_x_36858:
        /* <DEDUP_REMOVED lines=18> */
.L_x_36870:
[----:B------:R-:W-:-:S07]  /*e400*/  MOV R181, R4 ;  /* 0x0000000400b57202 */ /* 0x000fce0000000f00 */
.L_x_36871:
[----:B------:R-:W-:Y:S05]  /*e410*/  BSYNC B2 ;  /* 0x0000000000027941 */ /* 0x000fea0003800000 */
.L_x_36869:
        /* <DEDUP_REMOVED lines=16> */
.L_x_36875:
[----:B------:R-:W-:Y:S05]  /*e520*/  BSYNC B3 ;  /* 0x0000000000037941 */ /* 0x000fea0003800000 */
.L_x_36874:
        /* <DEDUP_REMOVED lines=42> */
.L_x_36873:
[----:B------:R-:W-:Y:S05]  /*e7d0*/  BSYNC B2 ;  /* 0x0000000000027941 */ /* 0x000fea0003800000 */
.L_x_36872:
        /* <DEDUP_REMOVED lines=10> */
.L_x_36868:
[----:B------:R-:W-:Y:S05]  /*e880*/  BSYNC B1 ;  /* 0x0000000000017941 */ /* 0x000fea0003800000 */
.L_x_36867:
        /* <DEDUP_REMOVED lines=18> */
.L_x_36879:
[----:B------:R-:W-:-:S07]  /*e9b0*/  IMAD.MOV.U32 R209, RZ, RZ, R4 ;  /* 0x000000ffffd17224 */ /* 0x000fce00078e0004 */
.L_x_36880:
[----:B------:R-:W-:Y:S05]  /*e9c0*/  BSYNC B2 ;  /* 0x0000000000027941 */ /* 0x000fea0003800000 */
.L_x_36878:
        /* <DEDUP_REMOVED lines=16> */
.L_x_36884:
[----:B------:R-:W-:Y:S05]  /*ead0*/  BSYNC B3 ;  /* 0x0000000000037941 */ /* 0x000fea0003800000 */
.L_x_36883:
        /* <DEDUP_REMOVED lines=42> */
.L_x_36882:
[----:B------:R-:W-:Y:S05]  /*ed80*/  BSYNC B2 ;  /* 0x0000000000027941 */ /* 0x000fea0003800000 */
.L_x_36881:
        /* <DEDUP_REMOVED lines=10> */
.L_x_36877:
[----:B------:R-:W-:Y:S05]  /*ee30*/  BSYNC B1 ;  /* 0x0000000000017941 */ /* 0x000fea0003800000 */
.L_x_36876:
        /* <DEDUP_REMOVED lines=18> */
.L_x_36888:
[----:B------:R-:W-:-:S07]  /*ef60*/  MOV R183, R4 ;  /* 0x0000000400b77202 */ /* 0x000fce0000000f00 */
.L_x_36889:
[----:B------:R-:W-:Y:S05]  /*ef70*/  BSYNC B2 ;  /* 0x0000000000027941 */ /* 0x000fea0003800000 */
.L_x_36887:
        /* <DEDUP_REMOVED lines=16> */
.L_x_36893:
[----:B------:R-:W-:Y:S05]  /*f080*/  BSYNC B3 ;  /* 0x0000000000037941 */ /* 0x000fea0003800000 */
.L_x_36892:
        /* <DEDUP_REMOVED lines=42> */
.L_x_36891:
[----:B------:R-:W-:Y:S05]  /*f330*/  BSYNC B2 ;  /* 0x0000000000027941 */ /* 0x000fea0003800000 */
.L_x_36890:
        /* <DEDUP_REMOVED lines=10> */
.L_x_36886:
[----:B------:R-:W-:Y:S05]  /*f3e0*/  BSYNC B1 ;  /* 0x0000000000017941 */ /* 0x000fea0003800000 */
.L_x_36885:
        /* <DEDUP_REMOVED lines=16> */
.L_x_36895:
[----:B------:R-:W-:Y:S05]  /*f4f0*/  BSYNC B1 ;  /* 0x0000000000017941 */ /* 0x000fea0003800000 */
.L_x_36894:
[----:B------:R-:W-:Y:S01]  /*f500*/  IADD3 R211, R211, 0x20, RZ ;  /* 0x00000020d3d37810 */ /* 0x000fe20007ffe0ff */
[----:B------:R-:W-:-:S07]  /*f510*/  VIADD R191, R191, 0x20 ;  /* 0x00000020bfbf7836 */ /* 0x000fce0000000000 */
.L_x_36857:
[----:B------:R-:W-:Y:S05]  /*f520*/  BSYNC B0 ;  /* 0x0000000000007941 */ /* 0x000fea0003800000 */
.L_x_36856:
        /* <DEDUP_REMOVED lines=31> */
.L_x_36901:
[----:B------:R-:W-:-:S07]  /*f720*/  IMAD.MOV.U32 R188, RZ, RZ, R4 ;  /* 0x000000ffffbc7224 */ /* 0x000fce00078e0004 */
.L_x_36902:
[----:B------:R-:W-:Y:S05]  /*f730*/  BSYNC B2 ;  /* 0x0000000000027941 */ /* 0x000fea0003800000 */
.L_x_36900:
        /* <DEDUP_REMOVED lines=16> */
.L_x_36906:
[----:B------:R-:W-:Y:S05]  /*f840*/  BSYNC B3 ;  /* 0x0000000000037941 */ /* 0x000fea0003800000 */
.L_x_36905:
[----:B------:R-:W-:Y:S01]  /*f850*/  IMAD.HI.U32 R2, R205, -0x326172a9, RZ ;  /* 0xcd9e8d57cd027827 */ /* 0x000fe200078e00ff */
[----:B------:R-:W-:-:S03]  /*f860*/  LOP3.LUT R3, R3, R0, R195, 0x96, !PT ;  /* 0x0000000003037212 */ /* 0x000fc600078e96c3 */
[----:B------:R-:W-:Y:S01]  /*f870*/  IMAD R4, R205, -0x326172a9, RZ ;  /* 0xcd9e8d57cd047824 */ /* 0x000fe200078e02ff */
[----:B------:R-:W-:Y:S01]  /*f880*/  LOP3.LUT R2, R2, R203, R194, 0x96, !PT ;  /* 0x000000cb02027212 */ /* 0x000fe200078e96c2 */
[----:B------:R-:W-:-:S04]  /*f890*/  IMAD.WIDE.U32 R184, R3, -0x326172a9, RZ ;  /* 0xcd9e8d5703b87825 */ /* 0x000fc800078e00ff */
[----:B------:R-:W-:Y:S02]  /*f8a0*/  IMAD R3, R204, -0x2daee0ad, RZ ;  /* 0xd2511f53cc037824 */ /* 0x000fe400078e02ff */
        /* <DEDUP_REMOVED lines=38> */
.L_x_36904:
[----:B------:R-:W-:Y:S05]  /*fb10*/  BSYNC B2 ;  /* 0x0000000000027941 */ /* 0x000fea0003800000 */
.L_x_36903:
        /* <DEDUP_REMOVED lines=10> */
.L_x_36899:
[----:B------:R-:W-:Y:S05]  /*fbc0*/  BSYNC B1 ;  /* 0x0000000000017941 */ /* 0x000fea0003800000 */
.L_x_36898:
        /* <DEDUP_REMOVED lines=18> */
.L_x_36910:
[----:B------:R-:W-:-:S07]  /*fcf0*/  MOV R185, R4 ;  /* 0x0000000400b97202 */ /* 0x000fce0000000f00 */
.L_x_36911:
[----:B------:R-:W-:Y:S05]  /*fd00*/  BSYNC B2 ;  /* 0x0000000000027941 */ /* 0x000fea0003800000 */
.L_x_36909:
        /* <DEDUP_REMOVED lines=16> */
.L_x_36915:
[----:B------:R-:W-:Y:S05]  /*fe10*/  BSYNC B3 ;  /* 0x0000000000037941 */ /* 0x000fea0003800000 */
.L_x_36914:
        /* <DEDUP_REMOVED lines=43> */
.L_x_36913:
[----:B------:R-:W-:Y:S05]  /*100d0*/  BSYNC B2 ;  /* 0x0000000000027941 */ /* 0x000fea0003800000 */
.L_x_36912:
        /* <DEDUP_REMOVED lines=10> */
.L_x_36908:
[----:B------:R-:W-:Y:S05]  /*10180*/  BSYNC B1 ;  /* 0x0000000000017941 */ /* 0x000fea0003800000 */
.L_x_36907:
        /* <DEDUP_REMOVED lines=18> */
.L_x_36919:
[----:B------:R-:W-:-:S07]  /*102b0*/  MOV R188, R4 ;  /* 0x0000000400bc7202 */ /* 0x000fce0000000f00 */
.L_x_36920:
[----:B------:R-:W-:Y:S05]  /*102c0*/  BSYNC B2 ;  /* 0x0000000000027941 */ /* 0x000fea0003800000 */
.L_x_36918:
        /* <DEDUP_REMOVED lines=16> */
.L_x_36924:
[----:B------:R-:W-:Y:S05]  /*103d0*/  BSYNC B3 ;  /* 0x0000000000037941 */ /* 0x000fea0003800000 */
.L_x_36923:
        /* <DEDUP_REMOVED lines=43> */
.L_x_36922:
[----:B------:R-:W-:Y:S05]  /*10690*/  BSYNC B2 ;  /* 0x0000000000027941 */ /* 0x000fea0003800000 */
.L_x_36921:
        /* <DEDUP_REMOVED lines=10> */
.L_x_36917:
[----:B------:R-:W-:Y:S05]  /*10740*/  BSYNC B1 ;  /* 0x0000000000017941 */ /* 0x000fea0003800000 */
.L_x_36916:
        /* <DEDUP_REMOVED lines=18> */
.L_x_36928:
[----:B------:R-:W-:-:S07]  /*10870*/  MOV R187, R4 ;  /* 0x0000000400bb7202 */ /* 0x000fce0000000f00 */
.L_x_36929:
[----:B------:R-:W-:Y:S05]  /*10880*/  BSYNC B2 ;  /* 0x0000000000027941 */ /* 0x000fea0003800000 */
.L_x_36927:
        /* <DEDUP_REMOVED lines=16> */
.L_x_36933:
[----:B------:R-:W-:Y:S05]  /*10990*/  BSYNC B3 ;  /* 0x0000000000037941 */ /* 0x000fea0003800000 */
.L_x_36932:
        /* <DEDUP_REMOVED lines=43> */
.L_x_36931:
[----:B------:R-:W-:Y:S05]  /*10c50*/  BSYNC B2 ;  /* 0x0000000000027941 */ /* 0x000fea0003800000 */
.L_x_36930:
        /* <DEDUP_REMOVED lines=10> */
.L_x_36926:
[----:B------:R-:W-:Y:S05]  /*10d00*/  BSYNC B1 ;  /* 0x0000000000017941 */ /* 0x000fea0003800000 */
.L_x_36925:
[----:B------:R-:W0:Y:S02]  /*10d10*/  LDC.64 R212, c[0x0][0x238] ;  /* 0x00008e00ffd47b82 */ /* 0x000e240000000a00 */
[----:B0-----:R-:W-:-:S05]  /*10d20*/  IMAD.WIDE.U32 R212, R211, 0x10, R212 ;  /* 0x00000010d3d47825 */ /* 0x001fca00078e00d4 */
[----:B------:R2:W-:Y:S01]  /*10d30*/  STG.E.128 desc[UR4][R212.64], R184 ;  /* 0x000000b8d4007986 */ /* 0x0005e2000c101d04 */
[----:B------:R-:W-:Y:S05]  /*10d40*/  @!P1 BRA `(.L_x_36897) ;  /* 0x00000000002c9947 */ /* 0x000fea0003800000 */
[----:B--2---:R-:W0:Y:S01]  /*10d50*/  LDC.64 R212, c[0x0][0x240] ;  /* 0x00009000ffd47b82 */ /* 0x004e220000000a00 */
        /* <DEDUP_REMOVED lines=10> */
.L_x_36897:
[----:B------:R-:W-:Y:S05]  /*10e00*/  BSYNC B0 ;  /* 0x0000000000007941 */ /* 0x000fea0003800000 */
.L_x_36896:
[----:B------:R-:W-:Y:S01]  /*10e10*/  FADD.FTZ R188, RZ, R144 ;  /* 0x00000090ffbc7221 */ /* 0x000fe20000010000 */
        /* <DEDUP_REMOVED lines=12> */
[----:B---3--:R-:W-:Y:S02]  /*10ee0*/  FSEL R211, R188, RZ, P0 ;  /* 0x000000ffbcd37208 */ /* 0x008fe40000000000 */
        /* <DEDUP_REMOVED lines=57> */
[----:B012---:R-:W-:-:S05]  /*11280*/  FADD.FTZ R212, R211, R188 ;  /* 0x000000bcd3d47221 */ /* 0x007fca0000010000 */
        /* <DEDUP_REMOVED lines=103> */
.L_x_36967:
[----:B------:R-:W-:Y:S01]  /*11900*/  LOP3.LUT P3, RZ, R206, 0x1f, RZ, 0xc0, !PT ;  /* 0x0000001fceff7812 */ /* 0x000fe2000786c0ff */
[----:B------:R-:W-:Y:S01]  /*11910*/  FMUL.FTZ R188, R215, R215 ;  /* 0x000000d7d7bc7220 */ /* 0x000fe20000410000 */
[----:B------:R-:W-:Y:S01]  /*11920*/  LOP3.LUT P2, RZ, R12, 0x4000, RZ, 0xc0, !PT ;  /* 0x000040000cff7812 */ /* 0x000fe2000784c0ff */
[----:B01----:R-:W-:Y:S01]  /*11930*/  FADD.FTZ R218, R218, R219 ;  /* 0x000000dbdada7221 */ /* 0x003fe20000010000 */
[----:B------:R-:W-:Y:S02]  /*11940*/  BSSY B0, `(.L_x_36935) ;  /* 0x00000da000007945 */ /* 0x000fe40003800000 */
[----:B------:R-:W-:Y:S01]  /*11950*/  FSEL R188, R188, RZ, P2 ;  /* 0x000000ffbcbc7208 */ /* 0x000fe20001000000 */
[----:B------:R-:W-:-:S04]  /*11960*/  FFMA.FTZ R191, R218, R191, UR10 ;  /* 0x0000000adabf7e23 */ /* 0x000fc800080100bf */
[----:B------:R-:W-:Y:S02]  /*11970*/  FADD.FTZ R188, R191, R188 ;  /* 0x000000bcbfbc7221 */ /* 0x000fe40000010000 */
[----:B------:R-:W0:Y:S02]  /*11980*/  @!P3 LDC.64 R212, c[0x0][0x250] ;  /* 0x00009400ffd4bb82 */ /* 0x000e240000000a00 */
[----:B------:R-:W1:Y:S01]  /*11990*/  MUFU.RSQ R211, R188 ;  /* 0x000000bc00d37308 */ /* 0x000e620000001400 */
[----:B0-----:R-:W-:-:S04]  /*119a0*/  @!P3 LEA R216, P1, R9, R212, 0x2 ;  /* 0x000000d409d8b211 */ /* 0x001fc800078210ff */
[C---:B------:R-:W-:Y:S02]  /*119b0*/  @!P3 LEA.HI.X R217, R9.reuse, R213, R214, 0x2, P1 ;  /* 0x000000d509d9b211 */ /* 0x040fe400008f14d6 */
[----:B------:R-:W0:Y:S03]  /*119c0*/  @!P3 LDC.64 R212, c[0x0][0x258] ;  /* 0x00009600ffd4bb82 */ /* 0x000e260000000a00 */
[----:B------:R2:W-:Y:S01]  /*119d0*/  @!P3 STG.E desc[UR4][R216.64], R215 ;  /* 0x000000d7d800b986 */ /* 0x0005e2000c101904 */
[----:B0-----:R-:W-:-:S04]  /*119e0*/  @!P3 LEA R212, P1, R9, R212, 0x2 ;  /* 0x000000d409d4b211 */ /* 0x001fc800078210ff */
[----:B------:R-:W-:Y:S02]  /*119f0*/  @!P3 LEA.HI.X R213, R9, R213, R214, 0x2, P1 ;  /* 0x000000d509d5b211 */ /* 0x000fe400008f14d6 */
[----:B-----5:R-:W-:-:S03]  /*11a00*/  ISETP.GE.AND P1, PT, R189, 0x1, PT ;  /* 0x00000001bd00780c */ /* 0x020fc60003f26270 */
[----:B-1----:R2:W-:Y:S10]  /*11a10*/  @!P3 STG.E desc[UR4][R212.64], R211 ;  /* 0x000000d3d400b986 */ /* 0x0025f4000c101904 */
[----:B------:R-:W-:Y:S05]  /*11a20*/  @!P1 BRA `(.L_x_36936) ;  /* 0x0000000c002c9947 */ /* 0x000fea0003800000 */
[----:B------:R-:W-:Y:S01]  /*11a30*/  VIADD R189, R189, 0xffffffff ;  /* 0xffffffffbdbd7836 */ /* 0x000fe20000000000 */
[----:B------:R-:W-:Y:S01]  /*11a40*/  LOP3.LUT R196, R206, 0x1f, RZ, 0xc0, !PT ;  /* 0x0000001fcec47812 */ /* 0x000fe200078ec0ff */
[----:B------:R-:W-:Y:S01]  /*11a50*/  BSSY B1, `(.L_x_36937) ;  /* 0x0000017000017945 */ /* 0x000fe20003800000 */
[----:B------:R-:W-:Y:S01]  /*11a60*/  FSEL R214, R215, RZ, !P2 ;  /* 0x000000ffd7d67208 */ /* 0x000fe20005000000 */
[----:B------:R-:W-:-:S05]  /*11a70*/  IMAD R189, R189, R190, RZ ;  /* 0x000000bebdbd7224 */ /* 0x000fca00078e02ff */
[----:B------:R-:W-:-:S04]  /*11a80*/  SHF.R.S32.HI R188, RZ, 0x1f, R189 ;  /* 0x0000001fffbc7819 */ /* 0x000fc800000114bd */
[----:B------:R-:W-:-:S04]  /*11a90*/  LEA.HI R189, R188, R189, RZ, 0x2 ;  /* 0x000000bdbcbd7211 */ /* 0x000fc800078f10ff */
[----:B--2---:R-:W-:Y:S01]  /*11aa0*/  LEA.HI.SX32 R215, R189, R196, 0x1e ;  /* 0x000000c4bdd77211 */ /* 0x004fe200078ff2ff */
        /* <DEDUP_REMOVED lines=17> */
.L_x_36938:
[----:B------:R-:W-:Y:S05]  /*11bc0*/  BSYNC B1 ;  /* 0x0000000000017941 */ /* 0x000fea0003800000 */
.L_x_36937:
        /* <DEDUP_REMOVED lines=19> */
.L_x_36940:
[----:B------:R-:W-:Y:S05]  /*11d00*/  BSYNC B1 ;  /* 0x0000000000017941 */ /* 0x000fea0003800000 */
.L_x_36939:
        /* <DEDUP_REMOVED lines=19> */
.L_x_36942:
[----:B------:R-:W-:Y:S05]  /*11e40*/  BSYNC B1 ;  /* 0x0000000000017941 */ /* 0x000fea0003800000 */
.L_x_36941:
        /* <DEDUP_REMOVED lines=19> */
.L_x_36944:
[----:B------:R-:W-:Y:S05]  /*11f80*/  BSYNC B1 ;  /* 0x0000000000017941 */ /* 0x000fea0003800000 */
.L_x_36943:
        /* <DEDUP_REMOVED lines=19> */
.L_x_36946:
[----:B------:R-:W-:Y:S05]  /*120c0*/  BSYNC B1 ;  /* 0x0000000000017941 */ /* 0x000fea0003800000 */
.L_x_36945:
        /* <DEDUP_REMOVED lines=19> */
.L_x_36948:
[----:B------:R-:W-:Y:S05]  /*12200*/  BSYNC B1 ;  /* 0x0000000000017941 */ /* 0x000fea0003800000 */
.L_x_36947:
        /* <DEDUP_REMOVED lines=19> */
.L_x_36950:
[----:B------:R-:W-:Y:S05]  /*12340*/  BSYNC B1 ;  /* 0x0000000000017941 */ /* 0x000fea0003800000 */
.L_x_36949:
        /* <DEDUP_REMOVED lines=19> */
.L_x_36952:
[----:B------:R-:W-:Y:S05]  /*12480*/  BSYNC B1 ;  /* 0x0000000000017941 */ /* 0x000fea0003800000 */
.L_x_36951:
        /* <DEDUP_REMOVED lines=19> */
.L_x_36954:
[----:B------:R-:W-:Y:S05]  /*125c0*/  BSYNC B1 ;  /* 0x0000000000017941 */ /* 0x000fea0003800000 */
.L_x_36953:
        /* <DEDUP_REMOVED lines=17> */
.L_x_36936:
[----:B------:R-:W-:Y:S05]  /*126e0*/  BSYNC B0 ;  /* 0x0000000000007941 */ /* 0x000fea0003800000 */
.L_x_36935:
[----:B01234-:R-:W0:Y:S02]  /*126f0*/  LDC.64 R188, c[0x0][0x210] ;  /* 0x00008400ffbc7b82 */ /* 0x01fe240000000a00 */
[----:B0-----:R-:W-:-:S05]  /*12700*/  IMAD R9, R188, 0x4, R9 ;  /* 0x00000004bc097824 */ /* 0x001fca00078e0209 */
[----:B------:R-:W-:-:S13]  /*12710*/  ISETP.GE.AND P1, PT, R9, R189, PT ;  /* 0x000000bd0900720c */ /* 0x000fda0003f26270 */
[----:B------:R-:W-:Y:S05]  /*12720*/  @!P1 BRA `(.L_x_36955) ;  /* 0xfffffeec003c9947 */ /* 0x000fea000383ffff */
[----:B------:R-:W-:Y:S05]  /*12730*/  EXIT ;  /* 0x000000000000794d */ /* 0x000fea0003800000 */
.L_x_36934:
[----:B------:R-:W-:Y:S01]  /*12740*/  HFMA2.MMA R223, -RZ, RZ, 0, 1.847743988037109375e-06 ;  /* 0x0000001fffdf7435 */ /* 0x000fe200000001ff */
[----:B------:R-:W-:Y:S01]  /*12750*/  BSSY B0, `(.L_x_36956) ;  /* 0x0000007000007945 */ /* 0x000fe20003800000 */
[----:B------:R-:W-:Y:S01]  /*12760*/  MOV R221, R211 ;  /* 0x000000d300dd7202 */ /* 0x000fe20000000f00 */
[----:B------:R-:W-:Y:S02]  /*12770*/  IMAD.MOV.U32 R222, RZ, RZ, 0x1 ;  /* 0x00000001ffde7424 */ /* 0x000fe400078e00ff */
[----:B------:R-:W-:-:S07]  /*12780*/  IMAD.MOV.U32 R220, RZ, RZ, -0x1 ;  /* 0xffffffffffdc7424 */ /* 0x000fce00078e00ff */
[----:B012--5:R-:W-:Y:S05]  /*12790*/  WARPSYNC.COLLECTIVE R220, `(.L_x_36957) ;  /* 0x00000000dc087348 */ /* 0x027fea0003c00000 */
[----:B------:R3:W4:Y:S02]  /*127a0*/  SHFL.BFLY P6, R219, R221, R222, R223 ;  /* 0x0c0000dedddb7389 */ /* 0x00072400000c00df */
[----:B012345:R-:W-:Y:S01]  /*127b0*/  ENDCOLLECTIVE ;  /* 0x000000000000791b */ /* 0x03ffe20003800000 */
.L_x_36957:
[----:B------:R-:W-:Y:S05]  /*127c0*/  BSYNC B0 ;  /* 0x0000000000007941 */ /* 0x000fea0003800000 */
.L_x_36956:
[----:B------:R-:W-:Y:S01]  /*127d0*/  MOV R188, R219 ;  /* 0x000000db00bc7202 */ /* 0x000fe20000000f00 */
[----:B------:R-:W-:Y:S01]  /*127e0*/  HFMA2.MMA R222, -RZ, RZ, 0, 1.1920928955078125e-07 ;  /* 0x00000002ffde7435 */ /* 0x000fe200000001ff */
[----:B------:R-:W-:Y:S01]  /*127f0*/  IMAD.MOV.U32 R223, RZ, RZ, 0x1f ;  /* 0x0000001fffdf7424 */ /* 0x000fe200078e00ff */
[----:B------:R-:W-:Y:S02]  /*12800*/  MOV R220, 0xffffffff ;  /* 0xffffffff00dc7802 */ /* 0x000fe40000000f00 */
[----:B------:R-:W-:Y:S01]  /*12810*/  FADD.FTZ R212, R211, R188 ;  /* 0x000000bcd3d47221 */ /* 0x000fe20000010000 */
[----:B------:R-:W-:Y:S02]  /*12820*/  P2R R225, PR, RZ, 0x8 ;  /* 0x00000008ffe17803 */ /* 0x000fe40000000000 */
[----:B------:R-:W-:Y:S01]  /*12830*/  LOP3.LUT P3, RZ, R12, 0x8, RZ, 0xc0, !PT ;  /* 0x000000080cff7812 */ /* 0x000fe2000786c0ff */
[----:B------:R-:W-:Y:S01]  /*12840*/  IMAD.MOV.U32 R221, RZ, RZ, R212 ;  /* 0x000000ffffdd7224 */ /* 0x000fe200078e00d4 */
[----:B------:R-:W-:-:S02]  /*12850*/  P2R R224, PR, RZ, 0x10 ;  /* 0x00000010ffe07803 */ /* 0x000fc40000000000 */
[----:B------:R-:W-:-:S13]  /*12860*/  LOP3.LUT P4, RZ, R12, 0x4, RZ, 0xc0, !PT ;  /* 0x000000040cff7812 */ /* 0x000fda000788c0ff */
[----:B------:R-:W-:Y:S05]  /*12870*/  WARPSYNC.COLLECTIVE R220, `(.L_x_36958) ;  /* 0x00000000dc087348 */ /* 0x000fea0003c00000 */
[----:B------:R0:W1:Y:S02]  /*12880*/  SHFL.BFLY P6, R219, R221, R222, R223 ;  /* 0x0c0000dedddb7389 */ /* 0x00006400000c00df */
[----:B01----:R-:W-:Y:S01]  /*12890*/  ENDCOLLECTIVE ;  /* 0x000000000000791b */ /* 0x003fe20003800000 */
.L_x_36958:
[----:B------:R-:W-:Y:S02]  /*128a0*/  P2R R218, PR, RZ, 0x20 ;  /* 0x00000020ffda7803 */ /* 0x000fe40000000000 */
[----:B------:R-:W-:Y:S01]  /*128b0*/  LOP3.LUT P5, RZ, R12, 0x2, RZ, 0xc0, !PT ;  /* 0x000000020cff7812 */ /* 0x000fe200078ac0ff */
[----:B------:R-:W-:Y:S02]  /*128c0*/  IMAD.MOV.U32 R222, RZ, RZ, 0x4 ;  /* 0x00000004ffde7424 */ /* 0x000fe400078e00ff */
[----:B------:R-:W-:-:S04]  /*128d0*/  IMAD.MOV.U32 R191, RZ, RZ, R219 ;  /* 0x000000ffffbf7224 */ /* 0x000fc800078e00db */
[----:B------:R-:W-:-:S05]  /*128e0*/  FADD.FTZ R213, R212, R191 ;  /* 0x000000bfd4d57221 */ /* 0x000fca0000010000 */
[----:B------:R-:W-:-:S07]  /*128f0*/  MOV R221, R213 ;  /* 0x000000d500dd7202 */ /* 0x000fce0000000f00 */
[----:B------:R-:W-:Y:S05]  /*12900*/  WARPSYNC.COLLECTIVE R220, `(.L_x_36959) ;  /* 0x00000000dc087348 */ /* 0x000fea0003c00000 */
[----:B------:R0:W1:Y:S02]  /*12910*/  SHFL.BFLY P6, R219, R221, R222, R223 ;  /* 0x0c0000dedddb7389 */ /* 0x00006400000c00df */
[----:B01----:R-:W-:Y:S01]  /*12920*/  ENDCOLLECTIVE ;  /* 0x000000000000791b */ /* 0x003fe20003800000 */
.L_x_36959:
[----:B------:R-:W-:Y:S01]  /*12930*/  HFMA2.MMA R222, -RZ, RZ, 0, 4.76837158203125e-07 ;  /* 0x00000008ffde7435 */ /* 0x000fe200000001ff */
[----:B------:R-:W-:-:S05]  /*12940*/  MOV R188, R219 ;  /* 0x000000db00bc7202 */ /* 0x000fca0000000f00 */
[----:B------:R-:W-:-:S04]  /*12950*/  FADD.FTZ R216, R213, R188 ;  /* 0x000000bcd5d87221 */ /* 0x000fc80000010000 */
[----:B------:R-:W-:-:S07]  /*12960*/  IMAD.MOV.U32 R221, RZ, RZ, R216 ;  /* 0x000000ffffdd7224 */ /* 0x000fce00078e00d8 */
[----:B------:R-:W-:Y:S05]  /*12970*/  WARPSYNC.COLLECTIVE R220, `(.L_x_36960) ;  /* 0x00000000dc087348 */ /* 0x000fea0003c00000 */
[----:B------:R0:W1:Y:S02]  /*12980*/  SHFL.BFLY P6, R219, R221, R222, R223 ;  /* 0x0c0000dedddb7389 */ /* 0x00006400000c00df */
[----:B01----:R-:W-:Y:S01]  /*12990*/  ENDCOLLECTIVE ;  /* 0x000000000000791b */ /* 0x003fe20003800000 */
.L_x_36960:
        /* <DEDUP_REMOVED lines=8> */
.L_x_36961:
[----:B------:R-:W-:Y:S01]  /*12a20*/  HFMA2.MMA R222, -RZ, RZ, 0, 5.9604644775390625e-08 ;  /* 0x00000001ffde7435 */ /* 0x000fe200000001ff */
[----:B------:R-:W-:Y:S02]  /*12a30*/  MOV R188, R219 ;  /* 0x000000db00bc7202 */ /* 0x000fe40000000f00 */
        /* <DEDUP_REMOVED lines=91> */
.L_x_36962:
[----:B------:R-:W-:Y:S02]  /*12ff0*/  IMAD.MOV.U32 R222, RZ, RZ, 0x2 ;  /* 0x00000002ffde7424 */ /* 0x000fe400078e00ff */
[----:B------:R-:W-:-:S04]  /*13000*/  IMAD.MOV.U32 R211, RZ, RZ, R219 ;  /* 0x000000ffffd37224 */ /* 0x000fc800078e00db */
[----:B------:R-:W-:-:S05]  /*13010*/  FADD.FTZ R211, R188, R211 ;  /* 0x000000d3bcd37221 */ /* 0x000fca0000010000 */
[----:B------:R-:W-:-:S07]  /*13020*/  MOV R221, R211 ;  /* 0x000000d300dd7202 */ /* 0x000fce0000000f00 */
[----:B------:R-:W-:Y:S05]  /*13030*/  WARPSYNC.COLLECTIVE R220, `(.L_x_36963) ;  /* 0x00000000dc087348 */ /* 0x000fea0003c00000 */
[----:B------:R0:W1:Y:S02]  /*13040*/  SHFL.BFLY P6, R219, R221, R222, R223 ;  /* 0x0c0000dedddb7389 */ /* 0x00006400000c00df */
[----:B01----:R-:W-:Y:S01]  /*13050*/  ENDCOLLECTIVE ;  /* 0x000000000000791b */ /* 0x003fe20003800000 */
.L_x_36963:
[----:B------:R-:W-:Y:S01]  /*13060*/  HFMA2.MMA R222, -RZ, RZ, 0, 2.384185791015625e-07 ;  /* 0x00000004ffde7435 */ /* 0x000fe200000001ff */
[----:B------:R-:W-:-:S05]  /*13070*/  MOV R212, R219 ;  /* 0x000000db00d47202 */ /* 0x000fca0000000f00 */
[----:B------:R-:W-:-:S04]  /*13080*/  FADD.FTZ R212, R211, R212 ;  /* 0x000000d4d3d47221 */ /* 0x000fc80000010000 */
[----:B------:R-:W-:-:S07]  /*13090*/  IMAD.MOV.U32 R221, RZ, RZ, R212 ;  /* 0x000000ffffdd7224 */ /* 0x000fce00078e00d4 */
[----:B------:R-:W-:Y:S05]  /*130a0*/  WARPSYNC.COLLECTIVE R220, `(.L_x_36964) ;  /* 0x00000000dc087348 */ /* 0x000fea0003c00000 */
[----:B------:R0:W1:Y:S02]  /*130b0*/  SHFL.BFLY P6, R219, R221, R222, R223 ;  /* 0x0c0000dedddb7389 */ /* 0x00006400000c00df */
[----:B01----:R-:W-:Y:S01]  /*130c0*/  ENDCOLLECTIVE ;  /* 0x000000000000791b */ /* 0x003fe20003800000 */
.L_x_36964:
[----:B------:R-:W-:Y:S02]  /*130d0*/  IMAD.MOV.U32 R222, RZ, RZ, 0x8 ;  /* 0x00000008ffde7424 */ /* 0x000fe400078e00ff */
[----:B------:R-:W-:-:S04]  /*130e0*/  IMAD.MOV.U32 R213, RZ, RZ, R219 ;  /* 0x000000ffffd57224 */ /* 0x000fc800078e00db */
[----:B------:R-:W-:-:S05]  /*130f0*/  FADD.FTZ R213, R212, R213 ;  /* 0x000000d5d4d57221 */ /* 0x000fca0000010000 */
[----:B------:R-:W-:-:S07]  /*13100*/  MOV R221, R213 ;  /* 0x000000d500dd7202 */ /* 0x000fce0000000f00 */
[----:B------:R-:W-:Y:S05]  /*13110*/  WARPSYNC.COLLECTIVE R220, `(.L_x_36965) ;  /* 0x00000000dc087348 */ /* 0x000fea0003c00000 */
[----:B------:R0:W1:Y:S02]  /*13120*/  SHFL.BFLY P6, R219, R221, R222, R223 ;  /* 0x0c0000dedddb7389 */ /* 0x00006400000c00df */
[----:B01----:R-:W-:Y:S01]  /*13130*/  ENDCOLLECTIVE ;  /* 0x000000000000791b */ /* 0x003fe20003800000 */
.L_x_36965:
[----:B------:R-:W-:Y:S01]  /*13140*/  HFMA2.MMA R222, -RZ, RZ, 0, 9.5367431640625e-07 ;  /* 0x00000010ffde7435 */ /* 0x000fe200000001ff */
[----:B------:R-:W-:-:S05]  /*13150*/  MOV R216, R219 ;  /* 0x000000db00d87202 */ /* 0x000fca0000000f00 */
[----:B------:R-:W-:-:S04]  /*13160*/  FADD.FTZ R218, R213, R216 ;  /* 0x000000d8d5da7221 */ /* 0x000fc80000010000 */
[----:B------:R-:W-:-:S07]  /*13170*/  IMAD.MOV.U32 R221, RZ, RZ, R218 ;  /* 0x000000ffffdd7224 */ /* 0x000fce00078e00da */
[----:B------:R-:W-:Y:S05]  /*13180*/  WARPSYNC.COLLECTIVE R220, `(.L_x_36966) ;  /* 0x00000000dc087348 */ /* 0x000fea0003c00000 */
[----:B------:R0:W1:Y:S02]  /*13190*/  SHFL.BFLY P6, R219, R221, R222, R223 ;  /* 0x0c0000dedddb7389 */ /* 0x00006400000c00df */
[----:B01----:R-:W-:Y:S01]  /*131a0*/  ENDCOLLECTIVE ;  /* 0x000000000000791b */ /* 0x003fe20003800000 */
.L_x_36966:
[----:B------:R-:W-:Y:S05]  /*131b0*/  BRA `(.L_x_36967) ;  /* 0xffffffe400d07947 */ /* 0x000fea000383ffff */
.L_x_36968:
        /* <DEDUP_REMOVED lines=12> */
.L_x_37524:


//--------------------- .text._ZN10layer_norm13ln_fwd_kernelINS_13Kernel_traitsIfffffjLj1280ELj1ELj4ELj1ELj16ENS_18Kernel_traits_baseILj1280EfffffjLj128EEEEELb1ELb1ELb1ELb1EEEvNS_9FwdParamsE --------------------------
	.section	.text._ZN10layer_norm13ln_fwd_kernelINS_13Kernel_traitsIfffffjLj1280ELj1ELj4ELj1ELj16ENS_18Kernel_traits_baseILj1280EfffffjLj128EEEEELb1ELb1ELb1ELb1EEEvNS_9FwdParamsE,"ax",@progbits
	.align	128
        .global         _ZN10layer_norm13ln_fwd_kernelINS_13Kernel_traitsIfffffjLj1280ELj1ELj4ELj1ELj16ENS_18Kernel_traits_baseILj1280EfffffjLj128EEEEELb1ELb1ELb1ELb1EEEvNS_9FwdParamsE
        .type           _ZN10layer_norm13ln_fwd_kernelINS_13Kernel_traitsIfffffjLj1280ELj1ELj4ELj1ELj16ENS_18Kernel_traits_baseILj1280EfffffjLj128EEEEELb1ELb1ELb1ELb1EEEvNS_9FwdParamsE,@function
        .size           _ZN10layer_norm13ln_fwd_kernelINS_13Kernel_traitsIfffffjLj1280ELj1ELj4ELj1ELj16ENS_18Kernel_traits_baseILj1280EfffffjLj128EEEEELb1ELb1ELb1ELb1EEEvNS_9FwdParamsE,(.L_x_37525 - _ZN10layer_norm13ln_fwd_kernelINS_13Kernel_traitsIfffffjLj1280ELj1ELj4ELj1ELj16ENS_18Kernel_traits_baseILj1280EfffffjLj128EEEEELb1ELb1ELb1ELb1EEEvNS_9FwdParamsE)
        .other          _ZN10layer_norm13ln_fwd_kernelINS_13Kernel_traitsIfffffjLj1280ELj1ELj4ELj1ELj16ENS_18Kernel_traits_baseILj1280EfffffjLj128EEEEELb1ELb1ELb1ELb1EEEvNS_9FwdParamsE,@"STO_CUDA_ENTRY STV_DEFAULT"
_ZN10layer_norm13ln_fwd_kernelINS_13Kernel_traitsIfffffjLj1280ELj1ELj4ELj1ELj16ENS_18Kernel_traits_baseILj1280EfffffjLj128EEEEELb1ELb1ELb1ELb1EEEvNS_9FwdParamsE:
.text._ZN10layer_norm13ln_fwd_kernelINS_13Kernel_traitsIfffffjLj1280ELj1ELj4ELj1ELj16ENS_18Kernel_traits_baseILj1280EfffffjLj128EEEEELb1ELb1ELb1ELb1EEEvNS_9FwdParamsE:
        /* <DEDUP_REMOVED lines=92> */
[----:B------:R-:W-:Y:S01]  /*05c0*/  HFMA2.MMA R177, -RZ, RZ, 0, 0 ;  /* 0x00000000ffb17435 */ /* 0x000fe200000001ff */
        /* <DEDUP_REMOVED lines=13> */
[----:B------:R-:W-:Y:S01]  /*06a0*/  ULDC.U8 UR6, c[0x0][0x2a0] ;  /* 0x0000a80000067ab9 */ /* 0x000fe20000000000 */
[C---:B------:R-:W-:Y:S01]  /*06b0*/  IADD3 R189, R3.reuse, 0x1fd5c5a3, RZ ;  /* 0x1fd5c5a303bd7810 */ /* 0x040fe20007ffe0ff */
[----:B------:R-:W-:Y:S01]  /*06c0*/  VIADD R190, R3, 0x646e171e ;  /* 0x646e171e03be7836 */ /* 0x000fe20000000000 */
[----:B------:R-:W-:Y:S01]  /*06d0*/  LOP3.LUT R130, R125, R3, RZ, 0x3c, !PT ;  /* 0x000000037d827212 */ /* 0x000fe200078e3cff */
[----:B0-----:R-:W-:Y:S01]  /*06e0*/  IMAD.WIDE.U32 R128, R0, -0x2daee0ad, RZ ;  /* 0xd2511f5300807825 */ /* 0x001fe200078e00ff */
[----:B------:R-:W-:Y:S01]  /*06f0*/  IADD3 R187, R2, -0xe443238, RZ ;  /* 0xf1bbcdc802bb7810 */ /* 0x000fe20007ffe0ff */
[----:B------:R-:W-:Y:S01]  /*0700*/  ULDC UR7, c[0x0][0x2d8] ;  /* 0x0000b60000077ab9 */ /* 0x000fe20000000800 */
[----:B------:R-:W-:Y:S01]  /*0710*/  IADD3 R185, R3, -0x695add53, RZ ;  /* 0x96a522ad03b97810 */ /* 0x000fe20007ffe0ff */
[----:B------:R-:W-:Y:S01]  /*0720*/  IMAD.WIDE.U32 R130, R130, -0x326172a9, RZ ;  /* 0xcd9e8d5782827825 */ /* 0x000fe200078e00ff */
[----:B------:R-:W-:Y:S01]  /*0730*/  LOP3.LUT R127, R129, R124, R201, 0x96, !PT ;  /* 0x0000007c817f7212 */ /* 0x000fe200078e96c9 */
[----:B------:R-:W-:Y:S01]  /*0740*/  ULDC.64 UR8, c[0x0][0x298] ;  /* 0x0000a60000087ab9 */ /* 0x000fe20000000a00 */
[----:B------:R-:W-:Y:S01]  /*0750*/  LOP3.LUT R208, R208, 0x3, RZ, 0xc0, !PT ;  /* 0x00000003d0d07812 */ /* 0x000fe200078ec0ff */
[----:B------:R-:W-:Y:S01]  /*0760*/  VIADD R188, R2, 0x5384540f ;  /* 0x5384540f02bc7836 */ /* 0x000fe20000000000 */
[----:B------:R-:W-:Y:S01]  /*0770*/  LOP3.LUT R124, R131, R200, R126, 0x96, !PT ;  /* 0x000000c8837c7212 */ /* 0x000fe200078e967e */
[----:B------:R-:W-:Y:S01]  /*0780*/  IMAD.WIDE.U32 R126, R127, -0x326172a9, RZ ;  /* 0xcd9e8d577f7e7825 */ /* 0x000fe200078e00ff */
[----:B------:R-:W-:Y:S01]  /*0790*/  ISETP.NE.AND P2, PT, RZ, UR6, PT ;  /* 0x00000006ff007c0c */ /* 0x000fe2000bf45270 */
[----:B------:R-:W-:-:S02]  /*07a0*/  ULDC UR6, c[0x0][0x294] ;  /* 0x0000a50000067ab9 */ /* 0x000fc40000000800 */
        /* <DEDUP_REMOVED lines=30> */
[----:B------:R-:W-:Y:S02]  /*0990*/  IMAD R125, R124, -0x326172a9, RZ ;  /* 0xcd9e8d577c7d7824 */ /* 0x000fe400078e02ff */
[----:B------:R-:W-:-:S04]  /*09a0*/  IMAD.HI.U32 R183, R130, -0x2daee0ad, RZ ;  /* 0xd2511f5382b77827 */ /* 0x000fc800078e00ff */
[----:B------:R-:W-:Y:S01]  /*09b0*/  IMAD.HI.U32 R182, R128, -0x326172a9, RZ ;  /* 0xcd9e8d5780b67827 */ /* 0x000fe200078e00ff */
[----:B------:R-:W-:-:S03]  /*09c0*/  LOP3.LUT R183, R183, R0, R185, 0x96, !PT ;  /* 0x00000000b7b77212 */ /* 0x000fc600078e96b9 */
[----:B------:R-:W-:Y:S01]  /*09d0*/  IMAD R178, R130, -0x2daee0ad, RZ ;  /* 0xd2511f5382b27824 */ /* 0x000fe200078e02ff */
[----:B------:R-:W-:Y:S01]  /*09e0*/  LOP3.LUT R182, R182, R125, R184, 0x96, !PT ;  /* 0x0000007db6b67212 */ /* 0x000fe200078e96b8 */
[----:B------:R-:W-:-:S07]  /*09f0*/  IMAD R176, R128, -0x326172a9, RZ ;  /* 0xcd9e8d5780b07824 */ /* 0x000fce00078e02ff */
.L_x_37352:
[----:B------:R-:W0:Y:S08]  /*0a00*/  LDC.64 R132, c[0x0][0x280] ;  /* 0x0000a000ff847b82 */ /* 0x000e300000000a00 */
[----:B------:R-:W1:Y:S08]  /*0a10*/  LDC.64 R204, c[0x0][0x230] ;  /* 0x00008c00ffcc7b82 */ /* 0x000e700000000a00 */
[----:B------:R-:W2:Y:S01]  /*0a20*/  LDC R210, c[0x0][0x218] ;  /* 0x00008600ffd27b82 */ /* 0x000ea20000000800 */
[----:B0-----:R-:W-:-:S07]  /*0a30*/  IMAD.WIDE R132, R203, 0x4, R132 ;  /* 0x00000004cb847825 */ /* 0x001fce00078e0284 */
[----:B------:R-:W0:Y:S01]  /*0a40*/  LDC.64 R134, c[0x0][0x288] ;  /* 0x0000a200ff867b82 */ /* 0x000e220000000a00 */
[----:B------:R3:W4:Y:S01]  /*0a50*/  LDG.E R132, desc[UR4][R132.64] ;  /* 0x0000000484847981 */ /* 0x000722000c1e1900 */
        /* <DEDUP_REMOVED lines=16> */
[----:B------:R-:W-:Y:S02]  /*0b60*/  @P3 LEA.HI R141, R0, R141, RZ, 0x2 ;  /* 0x0000008d008d3211 */ /* 0x000fe400078f10ff */
[----:B------:R-:W-:Y:S02]  /*0b70*/  MOV R0, RZ ;  /* 0x000000ff00007202 */ /* 0x000fe40000000f00 */
        /* <DEDUP_REMOVED lines=23> */
.L_x_36972:
[----:B------:R-:W-:-:S07]  /*0cf0*/  MOV R141, R176 ;  /* 0x000000b0008d7202 */ /* 0x000fce0000000f00 */
.L_x_36973:
[----:B------:R-:W-:Y:S05]  /*0d00*/  BSYNC B1 ;  /* 0x0000000000017941 */ /* 0x000fea0003800000 */
.L_x_36971:
        /* <DEDUP_REMOVED lines=16> */
.L_x_36977:
[----:B------:R-:W-:Y:S05]  /*0e10*/  BSYNC B2 ;  /* 0x0000000000027941 */ /* 0x000fea0003800000 */
.L_x_36976:
        /* <DEDUP_REMOVED lines=44> */
.L_x_36975:
[----:B------:R-:W-:Y:S05]  /*10e0*/  BSYNC B1 ;  /* 0x0000000000017941 */ /* 0x000fea0003800000 */
.L_x_36974:
        /* <DEDUP_REMOVED lines=10> */
.L_x_36970:
[----:B------:R-:W-:Y:S05]  /*1190*/  BSYNC B0 ;  /* 0x0000000000007941 */ /* 0x000fea0003800000 */
.L_x_36969:
        /* <DEDUP_REMOVED lines=18> */
.L_x_36981:
[----:B------:R-:W-:-:S07]  /*12c0*/  IMAD.MOV.U32 R133, RZ, RZ, R176 ;  /* 0x000000ffff857224 */ /* 0x000fce00078e00b0 */
.L_x_36982:
[----:B------:R-:W-:Y:S05]  /*12d0*/  BSYNC B1 ;  /* 0x0000000000017941 */ /* 0x000fea0003800000 */
.L_x_36980:
        /* <DEDUP_REMOVED lines=16> */
.L_x_36986:
[----:B------:R-:W-:Y:S05]  /*13e0*/  BSYNC B2 ;  /* 0x0000000000027941 */ /* 0x000fea0003800000 */
.L_x_36985:
        /* <DEDUP_REMOVED lines=44> */
.L_x_36984:
[----:B------:R-:W-:Y:S05]  /*16b0*/  BSYNC B1 ;  /* 0x0000000000017941 */ /* 0x000fea0003800000 */
.L_x_36983:
        /* <DEDUP_REMOVED lines=10> */
.L_x_36979:
[----:B------:R-:W-:Y:S05]  /*1760*/  BSYNC B0 ;  /* 0x0000000000007941 */ /* 0x000fea0003800000 */
.L_x_36978:
        /* <DEDUP_REMOVED lines=18> */
.L_x_36990:
[----:B------:R-:W-:-:S07]  /*1890*/  MOV R142, R176 ;  /* 0x000000b0008e7202 */ /* 0x000fce0000000f00 */
.L_x_36991:
[----:B------:R-:W-:Y:S05]  /*18a0*/  BSYNC B1 ;  /* 0x0000000000017941 */ /* 0x000fea0003800000 */
.L_x_36989:
        /* <DEDUP_REMOVED lines=16> */
.L_x_36995:
[----:B------:R-:W-:Y:S05]  /*19b0*/  BSYNC B2 ;  /* 0x0000000000027941 */ /* 0x000fea0003800000 */
.L_x_36994:
        /* <DEDUP_REMOVED lines=44> */
.L_x_36993:
[----:B------:R-:W-:Y:S05]  /*1c80*/  BSYNC B1 ;  /* 0x0000000000017941 */ /* 0x000fea0003800000 */
.L_x_36992:
        /* <DEDUP_REMOVED lines=10> */
.L_x_36988:
[----:B------:R-:W-:Y:S05]  /*1d30*/  BSYNC B0 ;  /* 0x0000000000007941 */ /* 0x000fea0003800000 */
.L_x_36987:
        /* <DEDUP_REMOVED lines=18> */
.L_x_36999:
[----:B------:R-:W-:-:S07]  /*1e60*/  IMAD.MOV.U32 R135, RZ, RZ, R176 ;  /* 0x000000ffff877224 */ /* 0x000fce00078e00b0 */
.L_x_37000:
[----:B------:R-:W-:Y:S05]  /*1e70*/  BSYNC B1 ;  /* 0x0000000000017941 */ /* 0x000fea0003800000 */
.L_x_36998:
        /* <DEDUP_REMOVED lines=16> */
.L_x_37004:
[----:B------:R-:W-:Y:S05]  /*1f80*/  BSYNC B2 ;  /* 0x0000000000027941 */ /* 0x000fea0003800000 */
.L_x_37003:
        /* <DEDUP_REMOVED lines=44> */
.L_x_37002:
[----:B------:R-:W-:Y:S05]  /*2250*/  BSYNC B1 ;  /* 0x0000000000017941 */ /* 0x000fea0003800000 */
.L_x_37001:
        /* <DEDUP_REMOVED lines=10> */
.L_x_36997:
[----:B------:R-:W-:Y:S05]  /*2300*/  BSYNC B0 ;  /* 0x0000000000007941 */ /* 0x000fea0003800000 */
.L_x_36996:
        /* <DEDUP_REMOVED lines=21> */
.L_x_37006:
[----:B------:R-:W-:Y:S05]  /*2460*/  BSYNC B0 ;  /* 0x0000000000007941 */ /* 0x000fea0003800000 */
.L_x_37005:
[----:B--2---:R-:W-:Y:S01]  /*2470*/  @P3 IMAD.WIDE.U32 R138, R140, 0x10, R138 ;  /* 0x000000108c8a3825 */ /* 0x004fe200078e008a */
[----:B------:R-:W0:Y:S04]  /*2480*/  @P0 LDG.E.128 R124, desc[UR4][R142.64] ;  /* 0x000000048e7c0981 */ /* 0x000e28000c1e1d00 */
[----:B-----5:R2:W5:Y:S01]  /*2490*/  @P3 LDG.E.128 R128, desc[UR4][R138.64] ;  /* 0x000000048a803981 */ /* 0x020562000c1e1d00 */
[----:B------:R-:W-:Y:S01]  /*24a0*/  @!P4 ISETP.NE.U32.AND P1, PT, R204, RZ, PT ;  /* 0x000000ffcc00c20c */ /* 0x000fe20003f25070 */
[----:B------:R-:W-:Y:S01]  /*24b0*/  BSSY B0, `(.L_x_37007) ;  /* 0x000005b000007945 */ /* 0x000fe20003800000 */
[----:B-1----:R-:W-:Y:S02]  /*24c0*/  @!P4 IMAD.MOV.U32 R145, RZ, RZ, R144 ;  /* 0x000000ffff91c224 */ /* 0x002fe400078e0090 */
[----:B------:R-:W-:-:S04]  /*24d0*/  @!P4 ISETP.NE.AND.EX P1, PT, R205, RZ, PT, P1 ;  /* 0x000000ffcd00c20c */ /* 0x000fc80003f25310 */
[----:B0-----:R-:W-:Y:S01]  /*24e0*/  @!P4 FSEL R136, R124, RZ, P1 ;  /* 0x000000ff7c88c208 */ /* 0x001fe20000800000 */
        /* <DEDUP_REMOVED lines=13> */
.L_x_37010:
[----:B------:R-:W-:-:S07]  /*25c0*/  MOV R146, R176 ;  /* 0x000000b000927202 */ /* 0x000fce0000000f00 */
.L_x_37011:
[----:B------:R-:W-:Y:S05]  /*25d0*/  BSYNC B1 ;  /* 0x0000000000017941 */ /* 0x000fea0003800000 */
.L_x_37009:
        /* <DEDUP_REMOVED lines=16> */
.L_x_37015:
[----:B------:R-:W-:Y:S05]  /*26e0*/  BSYNC B2 ;  /* 0x0000000000027941 */ /* 0x000fea0003800000 */
.L_x_37014:
        /* <DEDUP_REMOVED lines=44> */
.L_x_37013:
[----:B------:R-:W-:Y:S05]  /*29b0*/  BSYNC B1 ;  /* 0x0000000000017941 */ /* 0x000fea0003800000 */
.L_x_37012:
        /* <DEDUP_REMOVED lines=10> */
.L_x_37008:
[----:B------:R-:W-:Y:S05]  /*2a60*/  BSYNC B0 ;  /* 0x0000000000007941 */ /* 0x000fea0003800000 */
.L_x_37007:
        /* <DEDUP_REMOVED lines=18> */
.L_x_37019:
[----:B------:R-:W-:-:S07]  /*2b90*/  IMAD.MOV.U32 R137, RZ, RZ, R176 ;  /* 0x000000ffff897224 */ /* 0x000fce00078e00b0 */
.L_x_37020:
[----:B------:R-:W-:Y:S05]  /*2ba0*/  BSYNC B1 ;  /* 0x0000000000017941 */ /* 0x000fea0003800000 */
.L_x_37018:
        /* <DEDUP_REMOVED lines=16> */
.L_x_37024:
[----:B------:R-:W-:Y:S05]  /*2cb0*/  BSYNC B2 ;  /* 0x0000000000027941 */ /* 0x000fea0003800000 */
.L_x_37023:
        /* <DEDUP_REMOVED lines=44> */
.L_x_37022:
[----:B------:R-:W-:Y:S05]  /*2f80*/  BSYNC B1 ;  /* 0x0000000000017941 */ /* 0x000fea0003800000 */
.L_x_37021:
        /* <DEDUP_REMOVED lines=10> */
.L_x_37017:
[----:B------:R-:W-:Y:S05]  /*3030*/  BSYNC B0 ;  /* 0x0000000000007941 */ /* 0x000fea0003800000 */
.L_x_37016:
        /* <DEDUP_REMOVED lines=18> */
.L_x_37028:
[----:B------:R-:W-:-:S07]  /*3160*/  MOV R148, R176 ;  /* 0x000000b000947202 */ /* 0x000fce0000000f00 */
.L_x_37029:
[----:B------:R-:W-:Y:S05]  /*3170*/  BSYNC B1 ;  /* 0x0000000000017941 */ /* 0x000fea0003800000 */
.L_x_37027:
        /* <DEDUP_REMOVED lines=16> */
.L_x_37033:
[----:B------:R-:W-:Y:S05]  /*3280*/  BSYNC B2 ;  /* 0x0000000000027941 */ /* 0x000fea0003800000 */
.L_x_37032:
        /* <DEDUP_REMOVED lines=44> */
.L_x_37031:
[----:B------:R-:W-:Y:S05]  /*3550*/  BSYNC B1 ;  /* 0x0000000000017941 */ /* 0x000fea0003800000 */
.L_x_37030:
        /* <DEDUP_REMOVED lines=10> */
.L_x_37026:
[----:B------:R-:W-:Y:S05]  /*3600*/  BSYNC B0 ;  /* 0x0000000000007941 */ /* 0x000fea0003800000 */
.L_x_37025:
        /* <DEDUP_REMOVED lines=18> */
.L_x_37037:
[----:B------:R-:W-:-:S07]  /*3730*/  IMAD.MOV.U32 R139, RZ, RZ, R176 ;  /* 0x000000ffff8b7224 */ /* 0x000fce00078e00b0 */
.L_x_37038:
[----:B------:R-:W-:Y:S05]  /*3740*/  BSYNC B1 ;  /* 0x0000000000017941 */ /* 0x000fea0003800000 */
.L_x_37036:
        /* <DEDUP_REMOVED lines=16> */
.L_x_37042:
[----:B------:R-:W-:Y:S05]  /*3850*/  BSYNC B2 ;  /* 0x0000000000027941 */ /* 0x000fea0003800000 */
.L_x_37041:
        /* <DEDUP_REMOVED lines=44> */
.L_x_37040:
[----:B------:R-:W-:Y:S05]  /*3b20*/  BSYNC B1 ;  /* 0x0000000000017941 */ /* 0x000fea0003800000 */
.L_x_37039:
        /* <DEDUP_REMOVED lines=10> */
.L_x_37035:
[----:B------:R-:W-:Y:S05]  /*3bd0*/  BSYNC B0 ;  /* 0x0000000000007941 */ /* 0x000fea0003800000 */
.L_x_37034:
        /* <DEDUP_REMOVED lines=13> */
[----:B------:R-:W-:Y:S02]  /*3cb0*/  LOP3.LUT R152, R151, 0xff0000, RZ, 0xc0, !PT ;  /* 0x00ff000097987812 */ /* 0x000fe400078ec0ff */
[----:B------:R-:W-:Y:S02]  /*3cc0*/  LOP3.LUT R151, R175, 0xff, RZ, 0xc0, !PT ;  /* 0x000000ffaf977812 */ /* 0x000fe400078ec0ff */
[----:B------:R-:W-:-:S05]  /*3cd0*/  LEA R141, R141, R152, 0x18 ;  /* 0x000000988d8d7211 */ /* 0x000fca00078ec0ff */
[----:B------:R-:W-:-:S05]  /*3ce0*/  IMAD R154, R154, 0x100, R141 ;  /* 0x000001009a9a7824 */ /* 0x000fca00078e028d */
[----:B------:R-:W-:Y:S01]  /*3cf0*/  IADD3 R151, R154, R151, RZ ;  /* 0x000000979a977210 */ /* 0x000fe20007ffe0ff */
[----:B0-----:R-:W-:-:S05]  /*3d00*/  IMAD.WIDE.U32 R140, R140, 0x4, R146 ;  /* 0x000000048c8c7825 */ /* 0x001fca00078e0092 */
[----:B------:R0:W-:Y:S02]  /*3d10*/  STG.E desc[UR4][R140.64], R151 ;  /* 0x000000978c007986 */ /* 0x0001e4000c101904 */
.L_x_37044:
[----:B------:R-:W-:Y:S05]  /*3d20*/  BSYNC B0 ;  /* 0x0000000000007941 */ /* 0x000fea0003800000 */
.L_x_37043:
        /* <DEDUP_REMOVED lines=21> */
.L_x_37048:
[----:B------:R-:W-:-:S07]  /*3e80*/  MOV R151, R176 ;  /* 0x000000b000977202 */ /* 0x000fce0000000f00 */
.L_x_37049:
[----:B------:R-:W-:Y:S05]  /*3e90*/  BSYNC B1 ;  /* 0x0000000000017941 */ /* 0x000fea0003800000 */
.L_x_37047:
        /* <DEDUP_REMOVED lines=16> */
.L_x_37053:
[----:B------:R-:W-:Y:S05]  /*3fa0*/  BSYNC B2 ;  /* 0x0000000000027941 */ /* 0x000fea0003800000 */
.L_x_37052:
        /* <DEDUP_REMOVED lines=44> */
.L_x_37051:
[----:B------:R-:W-:Y:S05]  /*4270*/  BSYNC B1 ;  /* 0x0000000000017941 */ /* 0x000fea0003800000 */
.L_x_37050:
        /* <DEDUP_REMOVED lines=10> */
.L_x_37046:
[----:B------:R-:W-:Y:S05]  /*4320*/  BSYNC B0 ;  /* 0x0000000000007941 */ /* 0x000fea0003800000 */
.L_x_37045:
        /* <DEDUP_REMOVED lines=18> */
.L_x_37057:
[----:B------:R-:W-:-:S07]  /*4450*/  IMAD.MOV.U32 R141, RZ, RZ, R176 ;  /* 0x000000ffff8d7224 */ /* 0x000fce00078e00b0 */
.L_x_37058:
[----:B------:R-:W-:Y:S05]  /*4460*/  BSYNC B1 ;  /* 0x0000000000017941 */ /* 0x000fea0003800000 */
.L_x_37056:
        /* <DEDUP_REMOVED lines=16> */
.L_x_37062:
[----:B------:R-:W-:Y:S05]  /*4570*/  BSYNC B2 ;  /* 0x0000000000027941 */ /* 0x000fea0003800000 */
.L_x_37061:
        /* <DEDUP_REMOVED lines=44> */
.L_x_37060:
[----:B------:R-:W-:Y:S05]  /*4840*/  BSYNC B1 ;  /* 0x0000000000017941 */ /* 0x000fea0003800000 */
.L_x_37059:
        /* <DEDUP_REMOVED lines=10> */
.L_x_37055:
[----:B------:R-:W-:Y:S05]  /*48f0*/  BSYNC B0 ;  /* 0x0000000000007941 */ /* 0x000fea0003800000 */
.L_x_37054:
        /* <DEDUP_REMOVED lines=18> */
.L_x_37066:
[----:B------:R-:W-:-:S07]  /*4a20*/  MOV R152, R176 ;  /* 0x000000b000987202 */ /* 0x000fce0000000f00 */
.L_x_37067:
[----:B------:R-:W-:Y:S05]  /*4a30*/  BSYNC B1 ;  /* 0x0000000000017941 */ /* 0x000fea0003800000 */
.L_x_37065:
        /* <DEDUP_REMOVED lines=16> */
.L_x_37071:
[----:B------:R-:W-:Y:S05]  /*4b40*/  BSYNC B2 ;  /* 0x0000000000027941 */ /* 0x000fea0003800000 */
.L_x_37070:
        /* <DEDUP_REMOVED lines=44> */
.L_x_37069:
[----:B------:R-:W-:Y:S05]  /*4e10*/  BSYNC B1 ;  /* 0x0000000000017941 */ /* 0x000fea0003800000 */
.L_x_37068:
        /* <DEDUP_REMOVED lines=10> */
.L_x_37064:
[----:B------:R-:W-:Y:S05]  /*4ec0*/  BSYNC B0 ;  /* 0x0000000000007941 */ /* 0x000fea0003800000 */
.L_x_37063:
        /* <DEDUP_REMOVED lines=18> */
.L_x_37075:
[----:B------:R-:W-:-:S07]  /*4ff0*/  IMAD.MOV.U32 R143, RZ, RZ, R176 ;  /* 0x000000ffff8f7224 */ /* 0x000fce00078e00b0 */
.L_x_37076:
[----:B------:R-:W-:Y:S05]  /*5000*/  BSYNC B1 ;  /* 0x0000000000017941 */ /* 0x000fea0003800000 */
.L_x_37074:
        /* <DEDUP_REMOVED lines=16> */
.L_x_37080:
[----:B------:R-:W-:Y:S05]  /*5110*/  BSYNC B2 ;  /* 0x0000000000027941 */ /* 0x000fea0003800000 */
.L_x_37079:
        /* <DEDUP_REMOVED lines=44> */
.L_x_37078:
[----:B------:R-:W-:Y:S05]  /*53e0*/  BSYNC B1 ;  /* 0x0000000000017941 */ /* 0x000fea0003800000 */
.L_x_37077:
        /* <DEDUP_REMOVED lines=10> */
.L_x_37073:
[----:B------:R-:W-:Y:S05]  /*5490*/  BSYNC B0 ;  /* 0x0000000000007941 */ /* 0x000fea0003800000 */
.L_x_37072:
        /* <DEDUP_REMOVED lines=20> */
.L_x_37082:
[----:B------:R-:W-:Y:S05]  /*55e0*/  BSYNC B0 ;  /* 0x0000000000007941 */ /* 0x000fea0003800000 */
.L_x_37081:
        /* <DEDUP_REMOVED lines=21> */
.L_x_37086:
[----:B------:R-:W-:-:S07]  /*5740*/  MOV R155, R176 ;  /* 0x000000b0009b7202 */ /* 0x000fce0000000f00 */
.L_x_37087:
[----:B------:R-:W-:Y:S05]  /*5750*/  BSYNC B1 ;  /* 0x0000000000017941 */ /* 0x000fea0003800000 */
.L_x_37085:
        /* <DEDUP_REMOVED lines=16> */
.L_x_37091:
[----:B------:R-:W-:Y:S05]  /*5860*/  BSYNC B2 ;  /* 0x0000000000027941 */ /* 0x000fea0003800000 */
.L_x_37090:
        /* <DEDUP_REMOVED lines=44> */
.L_x_37089:
[----:B------:R-:W-:Y:S05]  /*5b30*/  BSYNC B1 ;  /* 0x0000000000017941 */ /* 0x000fea0003800000 */
.L_x_37088:
        /* <DEDUP_REMOVED lines=10> */
.L_x_37084:
[----:B------:R-:W-:Y:S05]  /*5be0*/  BSYNC B0 ;  /* 0x0000000000007941 */ /* 0x000fea0003800000 */
.L_x_37083:
        /* <DEDUP_REMOVED lines=18> */
.L_x_37095:
[----:B------:R-:W-:-:S07]  /*5d10*/  IMAD.MOV.U32 R145, RZ, RZ, R176 ;  /* 0x000000ffff917224 */ /* 0x000fce00078e00b0 */
.L_x_37096:
[----:B------:R-:W-:Y:S05]  /*5d20*/  BSYNC B1 ;  /* 0x0000000000017941 */ /* 0x000fea0003800000 */
.L_x_37094:
        /* <DEDUP_REMOVED lines=16> */
.L_x_37100:
[----:B------:R-:W-:Y:S05]  /*5e30*/  BSYNC B2 ;  /* 0x0000000000027941 */ /* 0x000fea0003800000 */
.L_x_37099:
        /* <DEDUP_REMOVED lines=44> */
.L_x_37098:
[----:B------:R-:W-:Y:S05]  /*6100*/  BSYNC B1 ;  /* 0x0000000000017941 */ /* 0x000fea0003800000 */
.L_x_37097:
        /* <DEDUP_REMOVED lines=10> */
.L_x_37093:
[----:B------:R-:W-:Y:S05]  /*61b0*/  BSYNC B0 ;  /* 0x0000000000007941 */ /* 0x000fea0003800000 */
.L_x_37092:
        /* <DEDUP_REMOVED lines=18> */
.L_x_37104:
[----:B------:R-:W-:-:S07]  /*62e0*/  MOV R156, R176 ;  /* 0x000000b0009c7202 */ /* 0x000fce0000000f00 */
.L_x_37105:
[----:B------:R-:W-:Y:S05]  /*62f0*/  BSYNC B1 ;  /* 0x0000000000017941 */ /* 0x000fea0003800000 */
.L_x_37103:
        /* <DEDUP_REMOVED lines=16> */
.L_x_37109:
[----:B------:R-:W-:Y:S05]  /*6400*/  BSYNC B2 ;  /* 0x0000000000027941 */ /* 0x000fea0003800000 */
.L_x_37108:
        /* <DEDUP_REMOVED lines=44> */
.L_x_37107:
[----:B------:R-:W-:Y:S05]  /*66d0*/  BSYNC B1 ;  /* 0x0000000000017941 */ /* 0x000fea0003800000 */
.L_x_37106:
        /* <DEDUP_REMOVED lines=10> */
.L_x_37102:
[----:B------:R-:W-:Y:S05]  /*6780*/  BSYNC B0 ;  /* 0x0000000000007941 */ /* 0x000fea0003800000 */
.L_x_37101:
        /* <DEDUP_REMOVED lines=18> */
.L_x_37113:
[----:B------:R-:W-:-:S07]  /*68b0*/  IMAD.MOV.U32 R147, RZ, RZ, R176 ;  /* 0x000000ffff937224 */ /* 0x000fce00078e00b0 */
.L_x_37114:
[----:B------:R-:W-:Y:S05]  /*68c0*/  BSYNC B1 ;  /* 0x0000000000017941 */ /* 0x000fea0003800000 */
.L_x_37112:
        /* <DEDUP_REMOVED lines=16> */
.L_x_37118:
[----:B------:R-:W-:Y:S05]  /*69d0*/  BSYNC B2 ;  /* 0x0000000000027941 */ /* 0x000fea0003800000 */
.L_x_37117:
        /* <DEDUP_REMOVED lines=44> */
.L_x_37116:
[----:B------:R-:W-:Y:S05]  /*6ca0*/  BSYNC B1 ;  /* 0x0000000000017941 */ /* 0x000fea0003800000 */
.L_x_37115:
        /* <DEDUP_REMOVED lines=10> */
.L_x_37111:
[----:B------:R-:W-:Y:S05]  /*6d50*/  BSYNC B0 ;  /* 0x0000000000007941 */ /* 0x000fea0003800000 */
.L_x_37110:
        /* <DEDUP_REMOVED lines=20> */
.L_x_37120:
[----:B------:R-:W-:Y:S05]  /*6ea0*/  BSYNC B0 ;  /* 0x0000000000007941 */ /* 0x000fea0003800000 */
.L_x_37119:
        /* <DEDUP_REMOVED lines=21> */
.L_x_37124:
[----:B------:R-:W-:-:S07]  /*7000*/  MOV R159, R176 ;  /* 0x000000b0009f7202 */ /* 0x000fce0000000f00 */
.L_x_37125:
[----:B------:R-:W-:Y:S05]  /*7010*/  BSYNC B1 ;  /* 0x0000000000017941 */ /* 0x000fea0003800000 */
.L_x_37123:
        /* <DEDUP_REMOVED lines=16> */
.L_x_37129:
[----:B------:R-:W-:Y:S05]  /*7120*/  BSYNC B2 ;  /* 0x0000000000027941 */ /* 0x000fea0003800000 */
.L_x_37128:
        /* <DEDUP_REMOVED lines=44> */
.L_x_37127:
[----:B------:R-:W-:Y:S05]  /*73f0*/  BSYNC B1 ;  /* 0x0000000000017941 */ /* 0x000fea0003800000 */
.L_x_37126:
        /* <DEDUP_REMOVED lines=10> */
.L_x_37122:
[----:B------:R-:W-:Y:S05]  /*74a0*/  BSYNC B0 ;  /* 0x0000000000007941 */ /* 0x000fea0003800000 */
.L_x_37121:
        /* <DEDUP_REMOVED lines=18> */
.L_x_37133:
[----:B------:R-:W-:-:S07]  /*75d0*/  IMAD.MOV.U32 R149, RZ, RZ, R176 ;  /* 0x000000ffff957224 */ /* 0x000fce00078e00b0 */
.L_x_37134:
[----:B------:R-:W-:Y:S05]  /*75e0*/  BSYNC B1 ;  /* 0x0000000000017941 */ /* 0x000fea0003800000 */
.L_x_37132:
        /* <DEDUP_REMOVED lines=16> */
.L_x_37138:
[----:B------:R-:W-:Y:S05]  /*76f0*/  BSYNC B2 ;  /* 0x0000000000027941 */ /* 0x000fea0003800000 */
.L_x_37137:
        /* <DEDUP_REMOVED lines=44> */
.L_x_37136:
[----:B------:R-:W-:Y:S05]  /*79c0*/  BSYNC B1 ;  /* 0x0000000000017941 */ /* 0x000fea0003800000 */
.L_x_37135:
        /* <DEDUP_REMOVED lines=10> */
.L_x_37131:
[----:B------:R-:W-:Y:S05]  /*7a70*/  BSYNC B0 ;  /* 0x0000000000007941 */ /* 0x000fea0003800000 */
.L_x_37130:
        /* <DEDUP_REMOVED lines=18> */
.L_x_37142:
[----:B------:R-:W-:-:S07]  /*7ba0*/  MOV R160, R176 ;  /* 0x000000b000a07202 */ /* 0x000fce0000000f00 */
.L_x_37143:
[----:B------:R-:W-:Y:S05]  /*7bb0*/  BSYNC B1 ;  /* 0x0000000000017941 */ /* 0x000fea0003800000 */
.L_x_37141:
        /* <DEDUP_REMOVED lines=16> */
.L_x_37147:
[----:B------:R-:W-:Y:S05]  /*7cc0*/  BSYNC B2 ;  /* 0x0000000000027941 */ /* 0x000fea0003800000 */
.L_x_37146:
        /* <DEDUP_REMOVED lines=44> */
.L_x_37145:
[----:B------:R-:W-:Y:S05]  /*7f90*/  BSYNC B1 ;  /* 0x0000000000017941 */ /* 0x000fea0003800000 */
.L_x_37144:
        /* <DEDUP_REMOVED lines=10> */
.L_x_37140:
[----:B------:R-:W-:Y:S05]  /*8040*/  BSYNC B0 ;  /* 0x0000000000007941 */ /* 0x000fea0003800000 */
.L_x_37139:
        /* <DEDUP_REMOVED lines=18> */
.L_x_37151:
[----:B------:R-:W-:-:S07]  /*8170*/  IMAD.MOV.U32 R151, RZ, RZ, R176 ;  /* 0x000000ffff977224 */ /* 0x000fce00078e00b0 */
.L_x_37152:
[----:B------:R-:W-:Y:S05]  /*8180*/  BSYNC B1 ;  /* 0x0000000000017941 */ /* 0x000fea0003800000 */
.L_x_37150:
        /* <DEDUP_REMOVED lines=16> */
.L_x_37156:
[----:B------:R-:W-:Y:S05]  /*8290*/  BSYNC B2 ;  /* 0x0000000000027941 */ /* 0x000fea0003800000 */
.L_x_37155:
        /* <DEDUP_REMOVED lines=44> */
.L_x_37154:
[----:B------:R-:W-:Y:S05]  /*8560*/  BSYNC B1 ;  /* 0x0000000000017941 */ /* 0x000fea0003800000 */
.L_x_37153:
        /* <DEDUP_REMOVED lines=10> */
.L_x_37149:
[----:B------:R-:W-:Y:S05]  /*8610*/  BSYNC B0 ;  /* 0x0000000000007941 */ /* 0x000fea0003800000 */
.L_x_37148:
        /* <DEDUP_REMOVED lines=20> */
.L_x_37158:
[----:B------:R-:W-:Y:S05]  /*8760*/  BSYNC B0 ;  /* 0x0000000000007941 */ /* 0x000fea0003800000 */
.L_x_37157:
        /* <DEDUP_REMOVED lines=21> */
.L_x_37162:
[----:B------:R-:W-:-:S07]  /*88c0*/  MOV R152, R176 ;  /* 0x000000b000987202 */ /* 0x000fce0000000f00 */
.L_x_37163:
[----:B------:R-:W-:Y:S05]  /*88d0*/  BSYNC B1 ;  /* 0x0000000000017941 */ /* 0x000fea0003800000 */
.L_x_37161:
        /* <DEDUP_REMOVED lines=16> */
.L_x_37167:
[----:B------:R-:W-:Y:S05]  /*89e0*/  BSYNC B2 ;  /* 0x0000000000027941 */ /* 0x000fea0003800000 */
.L_x_37166:
        /* <DEDUP_REMOVED lines=44> */
.L_x_37165:
[----:B------:R-:W-:Y:S05]  /*8cb0*/  BSYNC B1 ;  /* 0x0000000000017941 */ /* 0x000fea0003800000 */
.L_x_37164:
        /* <DEDUP_REMOVED lines=10> */
.L_x_37160:
[----:B------:R-:W-:Y:S05]  /*8d60*/  BSYNC B0 ;  /* 0x0000000000007941 */ /* 0x000fea0003800000 */
.L_x_37159:
        /* <DEDUP_REMOVED lines=18> */
.L_x_37171:
[----:B------:R-:W-:-:S07]  /*8e90*/  IMAD.MOV.U32 R153, RZ, RZ, R176 ;  /* 0x000000ffff997224 */ /* 0x000fce00078e00b0 */
.L_x_37172:
[----:B------:R-:W-:Y:S05]  /*8ea0*/  BSYNC B1 ;  /* 0x0000000000017941 */ /* 0x000fea0003800000 */
.L_x_37170:
        /* <DEDUP_REMOVED lines=16> */
.L_x_37176:
[----:B------:R-:W-:Y:S05]  /*8fb0*/  BSYNC B2 ;  /* 0x0000000000027941 */ /* 0x000fea0003800000 */
.L_x_37175:
        /* <DEDUP_REMOVED lines=44> */
.L_x_37174:
[----:B------:R-:W-:Y:S05]  /*9280*/  BSYNC B1 ;  /* 0x0000000000017941 */ /* 0x000fea0003800000 */
.L_x_37173:
        /* <DEDUP_REMOVED lines=10> */
.L_x_37169:
[----:B------:R-:W-:Y:S05]  /*9330*/  BSYNC B0 ;  /* 0x0000000000007941 */ /* 0x000fea0003800000 */
.L_x_37168:
        /* <DEDUP_REMOVED lines=18> */
.L_x_37180:
[----:B------:R-:W-:-:S07]  /*9460*/  MOV R154, R176 ;  /* 0x000000b0009a7202 */ /* 0x000fce0000000f00 */
.L_x_37181:
[----:B------:R-:W-:Y:S05]  /*9470*/  BSYNC B1 ;  /* 0x0000000000017941 */ /* 0x000fea0003800000 */
.L_x_37179:
        /* <DEDUP_REMOVED lines=16> */
.L_x_37185:
[----:B------:R-:W-:Y:S05]  /*9580*/  BSYNC B2 ;  /* 0x0000000000027941 */ /* 0x000fea0003800000 */
.L_x_37184:
        /* <DEDUP_REMOVED lines=44> */
.L_x_37183:
[----:B------:R-:W-:Y:S05]  /*9850*/  BSYNC B1 ;  /* 0x0000000000017941 */ /* 0x000fea0003800000 */
.L_x_37182:
        /* <DEDUP_REMOVED lines=10> */
.L_x_37178:
[----:B------:R-:W-:Y:S05]  /*9900*/  BSYNC B0 ;  /* 0x0000000000007941 */ /* 0x000fea0003800000 */
.L_x_37177:
        /* <DEDUP_REMOVED lines=18> */
.L_x_37189:
[----:B------:R-:W-:-:S07]  /*9a30*/  IMAD.MOV.U32 R155, RZ, RZ, R176 ;  /* 0x000000ffff9b7224 */ /* 0x000fce00078e00b0 */
.L_x_37190:
[----:B------:R-:W-:Y:S05]  /*9a40*/  BSYNC B1 ;  /* 0x0000000000017941 */ /* 0x000fea0003800000 */
.L_x_37188:
        /* <DEDUP_REMOVED lines=16> */
.L_x_37194:
[----:B------:R-:W-:Y:S05]  /*9b50*/  BSYNC B2 ;  /* 0x0000000000027941 */ /* 0x000fea0003800000 */
.L_x_37193:
        /* <DEDUP_REMOVED lines=44> */
.L_x_37192:
[----:B------:R-:W-:Y:S05]  /*9e20*/  BSYNC B1 ;  /* 0x0000000000017941 */ /* 0x000fea0003800000 */
.L_x_37191:
        /* <DEDUP_REMOVED lines=10> */
.L_x_37187:
[----:B------:R-:W-:Y:S05]  /*9ed0*/  BSYNC B0 ;  /* 0x0000000000007941 */ /* 0x000fea0003800000 */
.L_x_37186:
        /* <DEDUP_REMOVED lines=20> */
.L_x_37196:
[----:B------:R-:W-:Y:S05]  /*a020*/  BSYNC B0 ;  /* 0x0000000000007941 */ /* 0x000fea0003800000 */
.L_x_37195:
[----:B--2---:R-:W-:Y:S01]  /*a030*/  @P3 IMAD.WIDE.U32 R158, R165, 0x10, R158 ;  /* 0x00000010a59e3825 */ /* 0x004fe200078e009e */
[----:B------:R-:W2:Y:S04]  /*a040*/  @P0 LDG.E.128 R124, desc[UR4][R160.64] ;  /* 0x00000004a07c0981 */ /* 0x000ea8000c1e1d00 */
[----:B-----5:R1:W5:Y:S01]  /*a050*/  @P3 LDG.E.128 R128, desc[UR4][R158.64] ;  /* 0x000000049e803981 */ /* 0x020362000c1e1d00 */
[----:B------:R-:W-:Y:S01]  /*a060*/  @!P4 ISETP.NE.U32.AND P1, PT, R204, RZ, PT ;  /* 0x000000ffcc00c20c */ /* 0x000fe20003f25070 */
[----:B------:R-:W-:Y:S01]  /*a070*/  BSSY B0, `(.L_x_37197) ;  /* 0x000005b000007945 */ /* 0x000fe20003800000 */
[----:B------:R-:W-:Y:S02]  /*a080*/  @!P4 IMAD.MOV.U32 R164, RZ, RZ, R162 ;  /* 0x000000ffffa4c224 */ /* 0x000fe400078e00a2 */
        /* <DEDUP_REMOVED lines=15> */
.L_x_37200:
[----:B------:R-:W-:-:S07]  /*a180*/  MOV R156, R176 ;  /* 0x000000b0009c7202 */ /* 0x000fce0000000f00 */
.L_x_37201:
[----:B------:R-:W-:Y:S05]  /*a190*/  BSYNC B1 ;  /* 0x0000000000017941 */ /* 0x000fea0003800000 */
.L_x_37199:
        /* <DEDUP_REMOVED lines=11> */
[----:B0-----:R-:W-:Y:S02]  /*a250*/  @!P1 IADD3 R157, R177, 0x1, RZ ;  /* 0x00000001b19d9810 */ /* 0x001fe40007ffe0ff */
[----:B------:R-:W-:Y:S02]  /*a260*/  @!P1 MOV R179, RZ ;  /* 0x000000ff00b39202 */ /* 0x000fe40000000f00 */
[----:B------:R-:W-:-:S13]  /*a270*/  ISETP.NE.AND P5, PT, R181, RZ, !P1 ;  /* 0x000000ffb500720c */ /* 0x000fda0004fa5270 */
[----:B------:R-:W-:-:S04]  /*a280*/  @P5 IMAD.MOV R157, RZ, RZ, R177 ;  /* 0x000000ffff9d5224 */ /* 0x000fc800078e02b1 */
[----:B------:R-:W-:-:S07]  /*a290*/  @!P1 IMAD.MOV.U32 R177, RZ, RZ, R157 ;  /* 0x000000ffffb19224 */ /* 0x000fce00078e009d */
.L_x_37205:
[----:B------:R-:W-:Y:S05]  /*a2a0*/  BSYNC B2 ;  /* 0x0000000000027941 */ /* 0x000fea0003800000 */
.L_x_37204:
[C---:B0-----:R-:W-:Y:S01]  /*a2b0*/  IMAD.HI.U32 R157, R181.reuse, -0x326172a9, RZ ;  /* 0xcd9e8d57b59d7827 */ /* 0x041fe200078e00ff */
        /* <DEDUP_REMOVED lines=43> */
.L_x_37203:
[----:B------:R-:W-:Y:S05]  /*a570*/  BSYNC B1 ;  /* 0x0000000000017941 */ /* 0x000fea0003800000 */
.L_x_37202:
[----:B------:R-:W-:Y:S01]  /*a580*/  I2FP.F32.U32 R156, R156 ;  /* 0x0000009c009c7245 */ /* 0x000fe20000201000 */
[----:B0-----:R-:W-:Y:S02]  /*a590*/  IMAD.MOV.U32 R157, RZ, RZ, 0x2f800000 ;  /* 0x2f800000ff9d7424 */ /* 0x001fe400078e00ff */
        /* <DEDUP_REMOVED lines=8> */
.L_x_37198:
[----:B------:R-:W-:Y:S05]  /*a620*/  BSYNC B0 ;  /* 0x0000000000007941 */ /* 0x000fea0003800000 */
.L_x_37197:
[----:B------:R-:W-:Y:S01]  /*a630*/  @!P4 ISETP.NE.U32.AND P1, PT, R204, RZ, PT ;  /* 0x000000ffcc00c20c */ /* 0x000fe20003f25070 */
[----:B------:R-:W-:Y:S01]  /*a640*/  BSSY B0, `(.L_x_37206) ;  /* 0x000005b000007945 */ /* 0x000fe20003800000 */
[----:B------:R-:W-:Y:S02]  /*a650*/  @!P4 MOV R159, R164 ;  /* 0x000000a4009fc202 */ /* 0x000fe40000000f00 */
[----:B------:R-:W-:-:S04]  /*a660*/  @!P4 ISETP.NE.AND.EX P1, PT, R205, RZ, PT, P1 ;  /* 0x000000ffcd00c20c */ /* 0x000fc80003f25310 */
[----:B0-----:R-:W-:Y:S01]  /*a670*/  @!P4 FSEL R157, R125, RZ, P1 ;  /* 0x000000ff7d9dc208 */ /* 0x001fe20000800000 */
        /* <DEDUP_REMOVED lines=13> */
.L_x_37209:
[----:B------:R-:W-:-:S07]  /*a750*/  IMAD.MOV.U32 R157, RZ, RZ, R176 ;  /* 0x000000ffff9d7224 */ /* 0x000fce00078e00b0 */
.L_x_37210:
[----:B------:R-:W-:Y:S05]  /*a760*/  BSYNC B1 ;  /* 0x0000000000017941 */ /* 0x000fea0003800000 */
.L_x_37208:
        /* <DEDUP_REMOVED lines=16> */
.L_x_37214:
[----:B------:R-:W-:Y:S05]  /*a870*/  BSYNC B2 ;  /* 0x0000000000027941 */ /* 0x000fea0003800000 */
.L_x_37213:
        /* <DEDUP_REMOVED lines=44> */
.L_x_37212:
[----:B------:R-:W-:Y:S05]  /*ab40*/  BSYNC B1 ;  /* 0x0000000000017941 */ /* 0x000fea0003800000 */
.L_x_37211:
        /* <DEDUP_REMOVED lines=10> */
.L_x_37207:
[----:B------:R-:W-:Y:S05]  /*abf0*/  BSYNC B0 ;  /* 0x0000000000007941 */ /* 0x000fea0003800000 */
.L_x_37206:
        /* <DEDUP_REMOVED lines=18> */
.L_x_37218:
[----:B------:R-:W-:-:S07]  /*ad20*/  MOV R158, R176 ;  /* 0x000000b0009e7202 */ /* 0x000fce0000000f00 */
.L_x_37219:
[----:B------:R-:W-:Y:S05]  /*ad30*/  BSYNC B1 ;  /* 0x0000000000017941 */ /* 0x000fea0003800000 */
.L_x_37217:
        /* <DEDUP_REMOVED lines=16> */
.L_x_37223:
[----:B------:R-:W-:Y:S05]  /*ae40*/  BSYNC B2 ;  /* 0x0000000000027941 */ /* 0x000fea0003800000 */
.L_x_37222:
        /* <DEDUP_REMOVED lines=44> */
.L_x_37221:
[----:B------:R-:W-:Y:S05]  /*b110*/  BSYNC B1 ;  /* 0x0000000000017941 */ /* 0x000fea0003800000 */
.L_x_37220:
        /* <DEDUP_REMOVED lines=10> */
.L_x_37216:
[----:B------:R-:W-:Y:S05]  /*b1c0*/  BSYNC B0 ;  /* 0x0000000000007941 */ /* 0x000fea0003800000 */
.L_x_37215:
        /* <DEDUP_REMOVED lines=18> */
.L_x_37227:
[----:B------:R-:W-:-:S07]  /*b2f0*/  IMAD.MOV.U32 R159, RZ, RZ, R176 ;  /* 0x000000ffff9f7224 */ /* 0x000fce00078e00b0 */
.L_x_37228:
[----:B------:R-:W-:Y:S05]  /*b300*/  BSYNC B1 ;  /* 0x0000000000017941 */ /* 0x000fea0003800000 */
.L_x_37226:
        /* <DEDUP_REMOVED lines=16> */
.L_x_37232:
[----:B------:R-:W-:Y:S05]  /*b410*/  BSYNC B2 ;  /* 0x0000000000027941 */ /* 0x000fea0003800000 */
.L_x_37231:
        /* <DEDUP_REMOVED lines=44> */
.L_x_37230:
[----:B------:R-:W-:Y:S05]  /*b6e0*/  BSYNC B1 ;  /* 0x0000000000017941 */ /* 0x000fea0003800000 */
.L_x_37229:
        /* <DEDUP_REMOVED lines=10> */
.L_x_37225:
[----:B------:R-:W-:Y:S05]  /*b790*/  BSYNC B0 ;  /* 0x0000000000007941 */ /* 0x000fea0003800000 */
.L_x_37224:
        /* <DEDUP_REMOVED lines=20> */
.L_x_37234:
[----:B------:R-:W-:Y:S05]  /*b8e0*/  BSYNC B0 ;  /* 0x0000000000007941 */ /* 0x000fea0003800000 */
.L_x_37233:
        /* <DEDUP_REMOVED lines=21> */
.L_x_37238:
[----:B------:R-:W-:-:S07]  /*ba40*/  MOV R164, R176 ;  /* 0x000000b000a47202 */ /* 0x000fce0000000f00 */
.L_x_37239:
[----:B------:R-:W-:Y:S05]  /*ba50*/  BSYNC B1 ;  /* 0x0000000000017941 */ /* 0x000fea0003800000 */
.L_x_37237:
        /* <DEDUP_REMOVED lines=16> */
.L_x_37243:
[----:B------:R-:W-:Y:S05]  /*bb60*/  BSYNC B2 ;  /* 0x0000000000027941 */ /* 0x000fea0003800000 */
.L_x_37242:
        /* <DEDUP_REMOVED lines=44> */
.L_x_37241:
[----:B------:R-:W-:Y:S05]  /*be30*/  BSYNC B1 ;  /* 0x0000000000017941 */ /* 0x000fea0003800000 */
.L_x_37240:
        /* <DEDUP_REMOVED lines=10> */
.L_x_37236:
[----:B------:R-:W-:Y:S05]  /*bee0*/  BSYNC B0 ;  /* 0x0000000000007941 */ /* 0x000fea0003800000 */
.L_x_37235:
        /* <DEDUP_REMOVED lines=18> */
.L_x_37247:
[----:B------:R-:W-:-:S07]  /*c010*/  IMAD.MOV.U32 R161, RZ, RZ, R176 ;  /* 0x000000ffffa17224 */ /* 0x000fce00078e00b0 */
.L_x_37248:
[----:B------:R-:W-:Y:S05]  /*c020*/  BSYNC B1 ;  /* 0x0000000000017941 */ /* 0x000fea0003800000 */
.L_x_37246:
        /* <DEDUP_REMOVED lines=16> */
.L_x_37252:
[----:B------:R-:W-:Y:S05]  /*c130*/  BSYNC B2 ;  /* 0x0000000000027941 */ /* 0x000fea0003800000 */
.L_x_37251:
        /* <DEDUP_REMOVED lines=44> */
.L_x_37250:
[----:B------:R-:W-:Y:S05]  /*c400*/  BSYNC B1 ;  /* 0x0000000000017941 */ /* 0x000fea0003800000 */
.L_x_37249:
        /* <DEDUP_REMOVED lines=10> */
.L_x_37245:
[----:B------:R-:W-:Y:S05]  /*c4b0*/  BSYNC B0 ;  /* 0x0000000000007941 */ /* 0x000fea0003800000 */
.L_x_37244:
        /* <DEDUP_REMOVED lines=18> */
.L_x_37256:
[----:B------:R-:W-:-:S07]  /*c5e0*/  MOV R166, R176 ;  /* 0x000000b000a67202 */ /* 0x000fce0000000f00 */
.L_x_37257:
[----:B------:R-:W-:Y:S05]  /*c5f0*/  BSYNC B1 ;  /* 0x0000000000017941 */ /* 0x000fea0003800000 */
.L_x_37255:
        /* <DEDUP_REMOVED lines=16> */
.L_x_37261:
[----:B------:R-:W-:Y:S05]  /*c700*/  BSYNC B2 ;  /* 0x0000000000027941 */ /* 0x000fea0003800000 */
.L_x_37260:
        /* <DEDUP_REMOVED lines=44> */
.L_x_37259:
[----:B------:R-:W-:Y:S05]  /*c9d0*/  BSYNC B1 ;  /* 0x0000000000017941 */ /* 0x000fea0003800000 */
.L_x_37258:
        /* <DEDUP_REMOVED lines=10> */
.L_x_37254:
[----:B------:R-:W-:Y:S05]  /*ca80*/  BSYNC B0 ;  /* 0x0000000000007941 */ /* 0x000fea0003800000 */
.L_x_37253:
        /* <DEDUP_REMOVED lines=18> */
.L_x_37265:
[----:B------:R-:W-:-:S07]  /*cbb0*/  IMAD.MOV.U32 R163, RZ, RZ, R176 ;  /* 0x000000ffffa37224 */ /* 0x000fce00078e00b0 */
.L_x_37266:
[----:B------:R-:W-:Y:S05]  /*cbc0*/  BSYNC B1 ;  /* 0x0000000000017941 */ /* 0x000fea0003800000 */
.L_x_37264:
        /* <DEDUP_REMOVED lines=16> */
.L_x_37270:
[----:B------:R-:W-:Y:S05]  /*ccd0*/  BSYNC B2 ;  /* 0x0000000000027941 */ /* 0x000fea0003800000 */
.L_x_37269:
        /* <DEDUP_REMOVED lines=44> */
.L_x_37268:
[----:B------:R-:W-:Y:S05]  /*cfa0*/  BSYNC B1 ;  /* 0x0000000000017941 */ /* 0x000fea0003800000 */
.L_x_37267:
        /* <DEDUP_REMOVED lines=10> */
.L_x_37263:
[----:B------:R-:W-:Y:S05]  /*d050*/  BSYNC B0 ;  /* 0x0000000000007941 */ /* 0x000fea0003800000 */
.L_x_37262:
        /* <DEDUP_REMOVED lines=20> */
.L_x_37272:
[----:B------:R-:W-:Y:S05]  /*d1a0*/  BSYNC B0 ;  /* 0x0000000000007941 */ /* 0x000fea0003800000 */
.L_x_37271:
        /* <DEDUP_REMOVED lines=21> */
.L_x_37276:
[----:B------:R-:W-:-:S07]  /*d300*/  MOV R175, R176 ;  /* 0x000000b000af7202 */ /* 0x000fce0000000f00 */
.L_x_37277:
[----:B------:R-:W-:Y:S05]  /*d310*/  BSYNC B1 ;  /* 0x0000000000017941 */ /* 0x000fea0003800000 */
.L_x_37275:
        /* <DEDUP_REMOVED lines=16> */
.L_x_37281:
[----:B------:R-:W-:Y:S05]  /*d420*/  BSYNC B2 ;  /* 0x0000000000027941 */ /* 0x000fea0003800000 */
.L_x_37280:
        /* <DEDUP_REMOVED lines=44> */
.L_x_37279:
[----:B------:R-:W-:Y:S05]  /*d6f0*/  BSYNC B1 ;  /* 0x0000000000017941 */ /* 0x000fea0003800000 */
.L_x_37278:
        /* <DEDUP_REMOVED lines=10> */
.L_x_37274:
[----:B------:R-:W-:Y:S05]  /*d7a0*/  BSYNC B0 ;  /* 0x0000000000007941 */ /* 0x000fea0003800000 */
.L_x_37273:
        /* <DEDUP_REMOVED lines=18> */
.L_x_37285:
[----:B------:R-:W-:-:S07]  /*d8d0*/  IMAD.MOV.U32 R165, RZ, RZ, R176 ;  /* 0x000000ffffa57224 */ /* 0x000fce00078e00b0 */
.L_x_37286:
[----:B------:R-:W-:Y:S05]  /*d8e0*/  BSYNC B1 ;  /* 0x0000000000017941 */ /* 0x000fea0003800000 */
.L_x_37284:
        /* <DEDUP_REMOVED lines=16> */
.L_x_37290:
[----:B------:R-:W-:Y:S05]  /*d9f0*/  BSYNC B2 ;  /* 0x0000000000027941 */ /* 0x000fea0003800000 */
.L_x_37289:
        /* <DEDUP_REMOVED lines=44> */
.L_x_37288:
[----:B------:R-:W-:Y:S05]  /*dcc0*/  BSYNC B1 ;  /* 0x0000000000017941 */ /* 0x000fea0003800000 */
.L_x_37287:
        /* <DEDUP_REMOVED lines=10> */
.L_x_37283:
[----:B------:R-:W-:Y:S05]  /*dd70*/  BSYNC B0 ;  /* 0x0000000000007941 */ /* 0x000fea0003800000 */
.L_x_37282:
        /* <DEDUP_REMOVED lines=18> */
.L_x_37294:
[----:B------:R-:W-:-:S07]  /*dea0*/  MOV R170, R176 ;  /* 0x000000b000aa7202 */ /* 0x000fce0000000f00 */
.L_x_37295:
[----:B------:R-:W-:Y:S05]  /*deb0*/  BSYNC B1 ;  /* 0x0000000000017941 */ /* 0x000fea0003800000 */
.L_x_37293:
        /* <DEDUP_REMOVED lines=16> */
.L_x_37299:
[----:B------:R-:W-:Y:S05]  /*dfc0*/  BSYNC B2 ;  /* 0x0000000000027941 */ /* 0x000fea0003800000 */
.L_x_37298:
        /* <DEDUP_REMOVED lines=44> */
.L_x_37297:
[----:B------:R-:W-:Y:S05]  /*e290*/  BSYNC B1 ;  /* 0x0000000000017941 */ /* 0x000fea0003800000 */
.L_x_37296:
        /* <DEDUP_REMOVED lines=10> */
.L_x_37292:
[----:B------:R-:W-:Y:S05]  /*e340*/  BSYNC B0 ;  /* 0x0000000000007941 */ /* 0x000fea0003800000 */
.L_x_37291:
        /* <DEDUP_REMOVED lines=18> */
.L_x_37303:
[----:B------:R-:W-:-:S07]  /*e470*/  IMAD.MOV.U32 R167, RZ, RZ, R176 ;  /* 0x000000ffffa77224 */ /* 0x000fce00078e00b0 */
.L_x_37304:
[----:B------:R-:W-:Y:S05]  /*e480*/  BSYNC B1 ;  /* 0x0000000000017941 */ /* 0x000fea0003800000 */
.L_x_37302:
        /* <DEDUP_REMOVED lines=16> */
.L_x_37308:
[----:B------:R-:W-:Y:S05]  /*e590*/  BSYNC B2 ;  /* 0x0000000000027941 */ /* 0x000fea0003800000 */
.L_x_37307:
        /* <DEDUP_REMOVED lines=44> */
.L_x_37306:
[----:B------:R-:W-:Y:S05]  /*e860*/  BSYNC B1 ;  /* 0x0000000000017941 */ /* 0x000fea0003800000 */
.L_x_37305:
        /* <DEDUP_REMOVED lines=10> */
.L_x_37301:
[----:B------:R-:W-:Y:S05]  /*e910*/  BSYNC B0 ;  /* 0x0000000000007941 */ /* 0x000fea0003800000 */
.L_x_37300:
[----:B------:R-:W-:Y:S01]  /*e920*/  VIADD R217, R209, 0x120 ;  /* 0x00000120d1d97836 */ /* 0x000fe20000000000 */
[----:B------:R-:W0:Y:S01]  /*e930*/  @P0 LDC.64 R170, c[0x0][0x230] ;  /* 0x00008c00ffaa0b82 */ /* 0x000e220000000a00 */
[----:B------:R-:W-:Y:S01]  /*e940*/  IMAD.WIDE.U32 R208, R215, 0x10, R206 ;  /* 0x00000010d7d07825 */ /* 0x000fe200078e00ce */
[----:B------:R-:W-:Y:S01]  /*e950*/  BSSY B0, `(.L_x_37309) ;  /* 0x0000011000007945 */ /* 0x000fe20003800000 */
[----:B------:R-:W-:-:S03]  /*e960*/  IADD3 R215, R0, 0x120, RZ ;  /* 0x0000012000d77810 */ /* 0x000fc60007ffe0ff */
[----:B------:R1:W-:Y:S02]  /*e970*/  STG.E.128 desc[UR4][R208.64], R164 ;  /* 0x000000a4d0007986 */ /* 0x0003e4000c101d04 */
        /* <DEDUP_REMOVED lines=14> */
.L_x_37310:
[----:B------:R-:W-:Y:S05]  /*ea60*/  BSYNC B0 ;  /* 0x0000000000007941 */ /* 0x000fea0003800000 */
.L_x_37309:
        /* <DEDUP_REMOVED lines=21> */
.L_x_37314:
[----:B------:R-:W-:-:S07]  /*ebc0*/  MOV R0, R176 ;  /* 0x000000b000007202 */ /* 0x000fce0000000f00 */
.L_x_37315:
[----:B------:R-:W-:Y:S05]  /*ebd0*/  BSYNC B1 ;  /* 0x0000000000017941 */ /* 0x000fea0003800000 */
.L_x_37313:
        /* <DEDUP_REMOVED lines=16> */
.L_x_37319:
[----:B------:R-:W-:Y:S05]  /*ece0*/  BSYNC B2 ;  /* 0x0000000000027941 */ /* 0x000fea0003800000 */
.L_x_37318:
        /* <DEDUP_REMOVED lines=44> */
.L_x_37317:
[----:B------:R-:W-:Y:S05]  /*efb0*/  BSYNC B1 ;  /* 0x0000000000017941 */ /* 0x000fea0003800000 */
.L_x_37316:
        /* <DEDUP_REMOVED lines=10> */
.L_x_37312:
[----:B------:R-:W-:Y:S05]  /*f060*/  BSYNC B0 ;  /* 0x0000000000007941 */ /* 0x000fea0003800000 */
.L_x_37311:
        /* <DEDUP_REMOVED lines=18> */
.L_x_37323:
[----:B------:R-:W-:-:S07]  /*f190*/  IMAD.MOV.U32 R0, RZ, RZ, R176 ;  /* 0x000000ffff007224 */ /* 0x000fce00078e00b0 */
.L_x_37324:
[----:B------:R-:W-:Y:S05]  /*f1a0*/  BSYNC B1 ;  /* 0x0000000000017941 */ /* 0x000fea0003800000 */
.L_x_37322:
        /* <DEDUP_REMOVED lines=16> */
.L_x_37328:
[----:B------:R-:W-:Y:S05]  /*f2b0*/  BSYNC B2 ;  /* 0x0000000000027941 */ /* 0x000fea0003800000 */
.L_x_37327:
        /* <DEDUP_REMOVED lines=44> */
.L_x_37326:
[----:B------:R-:W-:Y:S05]  /*f580*/  BSYNC B1 ;  /* 0x0000000000017941 */ /* 0x000fea0003800000 */
.L_x_37325:
        /* <DEDUP_REMOVED lines=10> */
.L_x_37321:
[----:B------:R-:W-:Y:S05]  /*f630*/  BSYNC B0 ;  /* 0x0000000000007941 */ /* 0x000fea0003800000 */
.L_x_37320:
        /* <DEDUP_REMOVED lines=18> */
.L_x_37332:
[----:B------:R-:W-:-:S07]  /*f760*/  MOV R0, R176 ;  /* 0x000000b000007202 */ /* 0x000fce0000000f00 */
.L_x_37333:
[----:B------:R-:W-:Y:S05]  /*f770*/  BSYNC B1 ;  /* 0x0000000000017941 */ /* 0x000fea0003800000 */
.L_x_37331:
        /* <DEDUP_REMOVED lines=16> */
.L_x_37337:
[----:B------:R-:W-:Y:S05]  /*f880*/  BSYNC B2 ;  /* 0x0000000000027941 */ /* 0x000fea0003800000 */
.L_x_37336:
        /* <DEDUP_REMOVED lines=44> */
.L_x_37335:
[----:B------:R-:W-:Y:S05]  /*fb50*/  BSYNC B1 ;  /* 0x0000000000017941 */ /* 0x000fea0003800000 */
.L_x_37334:
        /* <DEDUP_REMOVED lines=10> */
.L_x_37330:
[----:B------:R-:W-:Y:S05]  /*fc00*/  BSYNC B0 ;  /* 0x0000000000007941 */ /* 0x000fea0003800000 */
.L_x_37329:
        /* <DEDUP_REMOVED lines=18> */
.L_x_37341:
[----:B------:R-:W-:-:S07]  /*fd30*/  IMAD.MOV.U32 R0, RZ, RZ, R176 ;  /* 0x000000ffff007224 */ /* 0x000fce00078e00b0 */
.L_x_37342:
[----:B------:R-:W-:Y:S05]  /*fd40*/  BSYNC B1 ;  /* 0x0000000000017941 */ /* 0x000fea0003800000 */
.L_x_37340:
        /* <DEDUP_REMOVED lines=16> */
.L_x_37346:
[----:B------:R-:W-:Y:S05]  /*fe50*/  BSYNC B2 ;  /* 0x0000000000027941 */ /* 0x000fea0003800000 */
.L_x_37345:
        /* <DEDUP_REMOVED lines=44> */
.L_x_37344:
[----:B------:R-:W-:Y:S05]  /*10120*/  BSYNC B1 ;  /* 0x0000000000017941 */ /* 0x000fea0003800000 */
.L_x_37343:
[----:B------:R-:W-:Y:S01]  /*10130*/  I2FP.F32.U32 R0, R0 ;  /* 0x0000000000007245 */ /* 0x000fe20000201000 */
[----:B-----5:R-:W-:Y:S01]  /*10140*/  FMUL.FTZ R172, R131, UR9 ;  /* 0x0000000983ac7c20 */ /* 0x020fe20008410000 */
[----:B------:R-:W-:-:S03]  /*10150*/  MOV R171, 0x2f800000 ;  /* 0x2f80000000ab7802 */ /* 0x000fc60000000f00 */
[----:B------:R-:W-:Y:S02]  /*10160*/  FMUL.FTZ R172, R172, UR8 ;  /* 0x00000008acac7c20 */ /* 0x000fe40008410000 */
[----:B------:R-:W-:-:S05]  /*10170*/  FFMA.FTZ R0, R0, R171, 1.1641532182693481445e-10 ;  /* 0x2f00000000007423 */ /* 0x000fca00000100ab */
[----:B------:R-:W-:-:S04]  /*10180*/  FSETP.GTU.FTZ.AND P1, PT, R0, UR6, PT ;  /* 0x0000000600007c0b */ /* 0x000fc8000bf3c000 */
[----:B------:R-:W-:Y:S02]  /*10190*/  FSEL R0, R172, RZ, !P1 ;  /* 0x000000ffac007208 */ /* 0x000fe40004800000 */
[----:B------:R-:W-:-:S03]  /*101a0*/  SEL R172, RZ, 0x1, P1 ;  /* 0x00000001ffac7807 */ /* 0x000fc60000800000 */
[----:B------:R-:W-:-:S04]  /*101b0*/  FMUL.FTZ R171, R7, R0 ;  /* 0x0000000007ab7220 */ /* 0x000fc80000410000 */
[----:B------:R-:W-:-:S07]  /*101c0*/  @P0 FADD.FTZ R171, R127, R171 ;  /* 0x000000ab7fab0221 */ /* 0x000fce0000010000 */
.L_x_37339:
[----:B------:R-:W-:Y:S05]  /*101d0*/  BSYNC B0 ;  /* 0x0000000000007941 */ /* 0x000fea0003800000 */
.L_x_37338:
        /* <DEDUP_REMOVED lines=55> */
.L_x_37348:
[----:B------:R-:W-:Y:S05]  /*10550*/  BSYNC B0 ;  /* 0x0000000000007941 */ /* 0x000fea0003800000 */
.L_x_37347:
        /* <DEDUP_REMOVED lines=104> */
.L_x_37364:
        /* <DEDUP_REMOVED lines=28> */
[----:B------:R-:W-:Y:S01]  /*10da0*/  FADD.FTZ R212, -R209, R137 ;  /* 0x00000089d1d47221 */ /* 0x000fe20000010100 */
[----:B------:R-:W-:Y:S01]  /*10db0*/  FMUL.FTZ R137, R213, R132 ;  /* 0x00000084d5897220 */ /* 0x000fe20000410000 */
[----:B------:R-:W-:Y:S01]  /*10dc0*/  LEA.HI R211, R0, R211, RZ, 0x2 ;  /* 0x000000d300d37211 */ /* 0x000fe200078f10ff */
[----:B------:R-:W-:Y:S01]  /*10dd0*/  FADD.FTZ R240, -R209, R157 ;  /* 0x0000009dd1f07221 */ /* 0x000fe20000010100 */
[----:B------:R-:W-:Y:S01]  /*10de0*/  FMUL.FTZ R132, R213, R206 ;  /* 0x000000ced5847220 */ /* 0x000fe20000410000 */
[----:B------:R-:W-:Y:S01]  /*10df0*/  FADD.FTZ R136, -R209, R136 ;  /* 0x00000088d1887221 */ /* 0x000fe20000010100 */
[----:B------:R-:W-:Y:S01]  /*10e00*/  FMUL.FTZ R133, R213, R134 ;  /* 0x00000086d5857220 */ /* 0x000fe20000410000 */
[----:B------:R-:W-:Y:S01]  /*10e10*/  LEA.HI.SX32 R157, R211, R202, 0x1e ;  /* 0x000000cad39d7211 */ /* 0x000fe200078ff2ff */
[C---:B------:R-:W-:Y:S01]  /*10e20*/  FADD.FTZ R214, -R209.reuse, R139 ;  /* 0x0000008bd1d67221 */ /* 0x040fe20000010100 */
[C---:B------:R-:W-:Y:S01]  /*10e30*/  FADD.FTZ R148, -R209.reuse, R148 ;  /* 0x00000094d1947221 */ /* 0x040fe20000010100 */
[----:B------:R-:W-:Y:S01]  /*10e40*/  FADD.FTZ R150, -R209, R150 ;  /* 0x00000096d1967221 */ /* 0x000fe20000010100 */
[----:B------:R-:W-:Y:S01]  /*10e50*/  FMUL.FTZ R204, R213, R204 ;  /* 0x000000ccd5cc7220 */ /* 0x000fe20000410000 */
[C---:B------:R-:W-:Y:S01]  /*10e60*/  FADD.FTZ R138, -R209.reuse, R138 ;  /* 0x0000008ad18a7221 */ /* 0x040fe20000010100 */
[----:B------:R-:W-:Y:S01]  /*10e70*/  FADD.FTZ R228, -R209, R145 ;  /* 0x00000091d1e47221 */ /* 0x000fe20000010100 */
[----:B------:R-:W-:Y:S01]  /*10e80*/  FFMA.FTZ R135, R83, R132, R123 ;  /* 0x0000008453877223 */ /* 0x000fe2000001007b */
[C---:B------:R-:W-:Y:S01]  /*10e90*/  FADD.FTZ R222, -R209.reuse, R142 ;  /* 0x0000008ed1de7221 */ /* 0x040fe20000010100 */
[C---:B------:R-:W-:Y:S01]  /*10ea0*/  FADD.FTZ R152, -R209.reuse, R152 ;  /* 0x00000098d1987221 */ /* 0x040fe20000010100 */
[C---:B------:R-:W-:Y:S01]  /*10eb0*/  FADD.FTZ R154, -R209.reuse, R154 ;  /* 0x0000009ad19a7221 */ /* 0x040fe20000010100 */
[C---:B------:R-:W-:Y:S01]  /*10ec0*/  FADD.FTZ R242, -R209.reuse, R159 ;  /* 0x0000009fd1f27221 */ /* 0x040fe20000010100 */
[----:B------:R-:W-:Y:S01]  /*10ed0*/  FADD.FTZ R244, -R209, R161 ;  /* 0x000000a1d1f47221 */ /* 0x000fe20000010100 */
[----:B------:R-:W-:Y:S01]  /*10ee0*/  FMUL.FTZ R145, R213, R136 ;  /* 0x00000088d5917220 */ /* 0x000fe20000410000 */
[----:B------:R-:W-:Y:S01]  /*10ef0*/  FFMA.FTZ R134, R82, R133, R122 ;  /* 0x0000008552867223 */ /* 0x000fe2000001007a */
[----:B------:R-:W-:Y:S01]  /*10f00*/  FFMA.FTZ R132, R80, R137, R120 ;  /* 0x0000008950847223 */ /* 0x000fe20000010078 */
[----:B------:R-:W-:Y:S01]  /*10f10*/  FADD.FTZ R220, -R209, R141 ;  /* 0x0000008dd1dc7221 */ /* 0x000fe20000010100 */
[C---:B------:R-:W-:Y:S01]  /*10f20*/  FMUL.FTZ R142, R213.reuse, R214 ;  /* 0x000000d6d58e7220 */ /* 0x040fe20000410000 */
[C---:B------:R-:W-:Y:S01]  /*10f30*/  FMUL.FTZ R159, R213.reuse, R148 ;  /* 0x00000094d59f7220 */ /* 0x040fe20000410000 */
[----:B------:R-:W-:Y:S01]  /*10f40*/  FMUL.FTZ R161, R213, R150 ;  /* 0x00000096d5a17220 */ /* 0x000fe20000410000 */
[----:B------:R-:W-:Y:S01]  /*10f50*/  FFMA.FTZ R133, R81, R204, R121 ;  /* 0x000000cc51857223 */ /* 0x000fe20000010079 */
[----:B0-----:R-:W-:-:S04]  /*10f60*/  IMAD.WIDE.U32 R136, R157, 0x10, R164 ;  /* 0x000000109d887825 */ /* 0x001fc800078e00a4 */
[C---:B------:R-:W-:Y:S01]  /*10f70*/  FADD.FTZ R218, -R209.reuse, R140 ;  /* 0x0000008cd1da7221 */ /* 0x040fe20000010100 */
[----:B------:R-:W-:Y:S01]  /*10f80*/  FADD.FTZ R224, -R209, R143 ;  /* 0x0000008fd1e07221 */ /* 0x000fe20000010100 */
[----:B------:R-:W-:Y:S01]  /*10f90*/  FMUL.FTZ R141, R213, R138 ;  /* 0x0000008ad58d7220 */ /* 0x000fe20000410000 */
[C---:B------:R-:W-:Y:S01]  /*10fa0*/  FADD.FTZ R226, -R209.reuse, R144 ;  /* 0x00000090d1e27221 */ /* 0x040fe20000010100 */
[C---:B------:R-:W-:Y:S01]  /*10fb0*/  FADD.FTZ R146, -R209.reuse, R146 ;  /* 0x00000092d1927221 */ /* 0x040fe20000010100 */
        /* <DEDUP_REMOVED lines=8> */
[----:B------:R-:W-:Y:S01]  /*11040*/  IADD3 R167, R157, 0x20, RZ ;  /* 0x000000209da77810 */ /* 0x000fe20007ffe0ff */
        /* <DEDUP_REMOVED lines=8> */
[----:B------:R-:W-:Y:S01]  /*110d0*/  FFMA.FTZ R152, R64, R159, R104 ;  /* 0x0000009f40987223 */ /* 0x000fe20000010068 */
        /* <DEDUP_REMOVED lines=9> */
[----:B------:R0:W-:Y:S01]  /*11170*/  STG.E.128 desc[UR4][R136.64], R132 ;  /* 0x0000008488007986 */ /* 0x0001e2000c101d04 */
[----:B------:R-:W-:Y:S01]  /*11180*/  FFMA.FTZ R142, R78, R141, R118 ;  /* 0x0000008d4e8e7223 */ /* 0x000fe20000010076 */
        /* <DEDUP_REMOVED lines=9> */
[----:B------:R-:W-:Y:S01]  /*11220*/  FFMA.FTZ R141, R77, R140, R117 ;  /* 0x0000008c4d8d7223 */ /* 0x000fe20000010075 */
[----:B------:R-:W-:-:S02]  /*11230*/  VIADD R163, R157, 0x100 ;  /* 0x000001009da37836 */ /* 0x000fc40000000000 */
[C---:B------:R-:W-:Y:S01]  /*11240*/  FMUL.FTZ R232, R213.reuse, R232 ;  /* 0x000000e8d5e87220 */ /* 0x040fe20000410000 */
[C---:B------:R-:W-:Y:S01]  /*11250*/  FMUL.FTZ R234, R213.reuse, R234 ;  /* 0x000000ead5ea7220 */ /* 0x040fe20000410000 */
[C---:B------:R-:W-:Y:S01]  /*11260*/  FMUL.FTZ R209, R213.reuse, R166 ;  /* 0x000000a6d5d17220 */ /* 0x040fe20000410000 */
[----:B------:R-:W-:Y:S01]  /*11270*/  FFMA.FTZ R140, R76, R145, R116 ;  /* 0x000000914c8c7223 */ /* 0x000fe20000010074 */
[----:B------:R-:W-:Y:S01]  /*11280*/  FMUL.FTZ R220, R213, R236 ;  /* 0x000000ecd5dc7220 */ /* 0x000fe20000410000 */
[C---:B0-----:R-:W-:Y:S01]  /*11290*/  VIADD R133, R157.reuse, 0xa0 ;  /* 0x000000a09d857836 */ /* 0x041fe20000000000 */
[----:B------:R-:W-:Y:S01]  /*112a0*/  IADD3 R135, R157, 0x120, RZ ;  /* 0x000001209d877810 */ /* 0x000fe20007ffe0ff */
[C---:B------:R-:W-:Y:S01]  /*112b0*/  FMUL.FTZ R222, R213.reuse, R238 ;  /* 0x000000eed5de7220 */ /* 0x040fe20000410000 */
[C---:B------:R-:W-:Y:S01]  /*112c0*/  FMUL.FTZ R138, R213.reuse, R242 ;  /* 0x000000f2d58a7220 */ /* 0x040fe20000410000 */
[----:B------:R-:W-:Y:S01]  /*112d0*/  FMUL.FTZ R211, R213, R168 ;  /* 0x000000a8d5d37220 */ /* 0x000fe20000410000 */
        /* <DEDUP_REMOVED lines=26> */
[----:B------:R-:W-:-:S04]  /*11480*/  IMAD.WIDE.U32 R156, R133, 0x10, R164 ;  /* 0x00000010859c7825 */ /* 0x000fc800078e00a4 */
[C---:B------:R-:W-:Y:S01]  /*11490*/  FMUL.FTZ R210, R213.reuse, R210 ;  /* 0x000000d2d5d27220 */ /* 0x040fe20000410000 */
[----:B------:R-:W-:Y:S01]  /*114a0*/  FMUL.FTZ R216, R213, R216 ;  /* 0x000000d8d5d87220 */ /* 0x000fe20000410000 */
        /* <DEDUP_REMOVED lines=8> */
[----:B------:R-:W-:Y:S01]  /*11530*/  FFMA.FTZ R136, R56, R221, R96 ;  /* 0x000000dd38887223 */ /* 0x000fe20000010060 */
[--C-:B------:R-:W-:Y:S01]  /*11540*/  IMAD.WIDE.U32 R162, R163, 0x10, R164.reuse ;  /* 0x00000010a3a27825 */ /* 0x100fe200078e00a4 */
[----:B------:R1:W-:Y:S03]  /*11550*/  STG.E.128 desc[UR4][R168.64], R144 ;  /* 0x00000090a8007986 */ /* 0x0003e6000c101d04 */
[----:B------:R-:W-:-:S04]  /*11560*/  IMAD.WIDE.U32 R164, R135, 0x10, R164 ;  /* 0x0000001087a47825 */ /* 0x000fc800078e00a4 */
[----:B------:R-:W-:Y:S01]  /*11570*/  FFMA.FTZ R135, R63, R222, R103 ;  /* 0x000000de3f877223 */ /* 0x000fe20000010067 */
[----:B------:R2:W-:Y:S04]  /*11580*/  STG.E.128 desc[UR4][R170.64], R148 ;  /* 0x00000094aa007986 */ /* 0x0005e8000c101d04 */
[----:B------:R3:W-:Y:S01]  /*11590*/  STG.E.128 desc[UR4][R204.64], R152 ;  /* 0x00000098cc007986 */ /* 0x0007e2000c101d04 */
        /* <DEDUP_REMOVED lines=14> */
[----:B------:R3:W-:Y:S04]  /*11680*/  STG.E.128 desc[UR4][R160.64], R140 ;  /* 0x0000008ca0007986 */ /* 0x0007e8000c101d04 */
[----:B------:R3:W-:Y:S04]  /*11690*/  STG.E.128 desc[UR4][R162.64], R144 ;  /* 0x00000090a2007986 */ /* 0x0007e8000c101d04 */
[----:B------:R3:W-:Y:S02]  /*116a0*/  STG.E.128 desc[UR4][R164.64], R148 ;  /* 0x00000094a4007986 */ /* 0x0007e4000c101d04 */
.L_x_37351:
[----:B------:R-:W-:Y:S05]  /*116b0*/  BSYNC B0 ;  /* 0x0000000000007941 */ /* 0x000fea0003800000 */
.L_x_37350:
[----:B---3--:R-:W0:Y:S02]  /*116c0*/  LDC.64 R132, c[0x0][0x210] ;  /* 0x00008400ff847b82 */ /* 0x008e240000000a00 */
[----:B0-----:R-:W-:-:S04]  /*116d0*/  LEA R203, R132, R203, 0x2 ;  /* 0x000000cb84cb7211 */ /* 0x001fc800078e10ff */
[----:B------:R-:W-:-:S13]  /*116e0*/  ISETP.GE.AND P0, PT, R203, R133, PT ;  /* 0x00000085cb00720c */ /* 0x000fda0003f06270 */
[----:B------:R-:W-:Y:S05]  /*116f0*/  @!P0 BRA `(.L_x_37352) ;  /* 0xfffffef000c08947 */ /* 0x000fea000383ffff */
[----:B------:R-:W-:Y:S05]  /*11700*/  EXIT ;  /* 0x000000000000794d */ /* 0x000fea0003800000 */
.L_x_37349:
[----:B------:R-:W-:Y:S01]  /*11710*/  HFMA2.MMA R218, -RZ, RZ, 0, 5.9604644775390625e-08 ;  /* 0x00000001ffda7435 */ /* 0x000fe200000001ff */
[----:B------:R-:W-:Y:S01]  /*11720*/  BSSY B0, `(.L_x_37353) ;  /* 0x0000007000007945 */ /* 0x000fe20003800000 */
[----:B------:R-:W-:Y:S01]  /*11730*/  IMAD.MOV.U32 R217, RZ, RZ, R0 ;  /* 0x000000ffffd97224 */ /* 0x000fe200078e0000 */
[----:B------:R-:W-:Y:S01]  /*11740*/  MOV R219, 0x1f ;  /* 0x0000001f00db7802 */ /* 0x000fe20000000f00 */
[----:B------:R-:W-:-:S07]  /*11750*/  IMAD.MOV.U32 R216, RZ, RZ, -0x1 ;  /* 0xffffffffffd87424 */ /* 0x000fce00078e00ff */
[----:B0----5:R-:W-:Y:S05]  /*11760*/  WARPSYNC.COLLECTIVE R216, `(.L_x_37354) ;  /* 0x00000000d8087348 */ /* 0x021fea0003c00000 */
[----:B------:R1:W2:Y:S02]  /*11770*/  SHFL.BFLY P1, R215, R217, R218, R219 ;  /* 0x0c0000dad9d77389 */ /* 0x0002a400000200db */
[----:B012--5:R-:W-:Y:S01]  /*11780*/  ENDCOLLECTIVE ;  /* 0x000000000000791b */ /* 0x027fe20003800000 */
.L_x_37354:
[----:B------:R-:W-:Y:S05]  /*11790*/  BSYNC B0 ;  /* 0x0000000000007941 */ /* 0x000fea0003800000 */
.L_x_37353:
        /* <DEDUP_REMOVED lines=10> */
.L_x_37355:
[----:B------:R-:W-:Y:S01]  /*11840*/  HFMA2.MMA R218, -RZ, RZ, 0, 2.384185791015625e-07 ;  /* 0x00000004ffda7435 */ /* 0x000fe200000001ff */
[----:B------:R-:W-:-:S04]  /*11850*/  IMAD.MOV.U32 R204, RZ, RZ, R215 ;  /* 0x000000ffffcc7224 */ /* 0x000fc800078e00d7 */
[----:B------:R-:W-:-:S05]  /*11860*/  FADD.FTZ R204, R205, R204 ;  /* 0x000000cccdcc7221 */ /* 0x000fca0000010000 */
[----:B------:R-:W-:-:S07]  /*11870*/  MOV R217, R204 ;  /* 0x000000cc00d97202 */ /* 0x000fce0000000f00 */
[----:B------:R-:W-:Y:S05]  /*11880*/  WARPSYNC.COLLECTIVE R216, `(.L_x_37356) ;  /* 0x00000000d8087348 */ /* 0x000fea0003c00000 */
[----:B------:R0:W1:Y:S02]  /*11890*/  SHFL.BFLY P1, R215, R217, R218, R219 ;  /* 0x0c0000dad9d77389 */ /* 0x00006400000200db */
[----:B01----:R-:W-:Y:S01]  /*118a0*/  ENDCOLLECTIVE ;  /* 0x000000000000791b */ /* 0x003fe20003800000 */
.L_x_37356:
[----:B------:R-:W-:Y:S01]  /*118b0*/  HFMA2.MMA R218, -RZ, RZ, 0, 4.76837158203125e-07 ;  /* 0x00000008ffda7435 */ /* 0x000fe200000001ff */
[----:B------:R-:W-:-:S04]  /*118c0*/  IMAD.MOV.U32 R207, RZ, RZ, R215 ;  /* 0x000000ffffcf7224 */ /* 0x000fc800078e00d7 */
[----:B------:R-:W-:-:S05]  /*118d0*/  FADD.FTZ R207, R204, R207 ;  /* 0x000000cfcccf7221 */ /* 0x000fca0000010000 */
[----:B------:R-:W-:-:S07]  /*118e0*/  MOV R217, R207 ;  /* 0x000000cf00d97202 */ /* 0x000fce0000000f00 */
[----:B------:R-:W-:Y:S05]  /*118f0*/  WARPSYNC.COLLECTIVE R216, `(.L_x_37357) ;  /* 0x00000000d8087348 */ /* 0x000fea0003c00000 */
[----:B------:R0:W1:Y:S02]  /*11900*/  SHFL.BFLY P1, R215, R217, R218, R219 ;  /* 0x0c0000dad9d77389 */ /* 0x00006400000200db */
[----:B01----:R-:W-:Y:S01]  /*11910*/  ENDCOLLECTIVE ;  /* 0x000000000000791b */ /* 0x003fe20003800000 */
.L_x_37357:
[----:B------:R-:W-:Y:S01]  /*11920*/  HFMA2.MMA R218, -RZ, RZ, 0, 9.5367431640625e-07 ;  /* 0x00000010ffda7435 */ /* 0x000fe200000001ff */
[----:B------:R-:W-:-:S04]  /*11930*/  IMAD.MOV.U32 R206, RZ, RZ, R215 ;  /* 0x000000ffffce7224 */ /* 0x000fc800078e00d7 */
[----:B------:R-:W-:-:S05]  /*11940*/  FADD.FTZ R206, R207, R206 ;  /* 0x000000cecfce7221 */ /* 0x000fca0000010000 */
[----:B------:R-:W-:-:S07]  /*11950*/  MOV R217, R206 ;  /* 0x000000ce00d97202 */ /* 0x000fce0000000f00 */
[----:B------:R-:W-:Y:S05]  /*11960*/  WARPSYNC.COLLECTIVE R216, `(.L_x_37358) ;  /* 0x00000000d8087348 */ /* 0x000fea0003c00000 */
[----:B------:R0:W1:Y:S02]  /*11970*/  SHFL.BFLY P1, R215, R217, R218, R219 ;  /* 0x0c0000dad9d77389 */ /* 0x00006400000200db */
[----:B01----:R-:W-:Y:S01]  /*11980*/  ENDCOLLECTIVE ;  /* 0x000000000000791b */ /* 0x003fe20003800000 */
.L_x_37358:
        /* <DEDUP_REMOVED lines=88> */
.L_x_37359:
[----:B------:R-:W-:Y:S01]  /*11f10*/  HFMA2.MMA R218, -RZ, RZ, 0, 1.1920928955078125e-07 ;  /* 0x00000002ffda7435 */ /* 0x000fe200000001ff */
[----:B------:R-:W-:-:S04]  /*11f20*/  IMAD.MOV.U32 R205, RZ, RZ, R215 ;  /* 0x000000ffffcd7224 */ /* 0x000fc800078e00d7 */
[----:B------:R-:W-:-:S05]  /*11f30*/  FADD.FTZ R205, R0, R205 ;  /* 0x000000cd00cd7221 */ /* 0x000fca0000010000 */
[----:B------:R-:W-:-:S07]  /*11f40*/  MOV R217, R205 ;  /* 0x000000cd00d97202 */ /* 0x000fce0000000f00 */
[----:B------:R-:W-:Y:S05]  /*11f50*/  WARPSYNC.COLLECTIVE R216, `(.L_x_37360) ;  /* 0x00000000d8087348 */ /* 0x000fea0003c00000 */
[----:B------:R0:W1:Y:S02]  /*11f60*/  SHFL.BFLY P1, R215, R217, R218, R219 ;  /* 0x0c0000dad9d77389 */ /* 0x00006400000200db */
[----:B01----:R-:W-:Y:S01]  /*11f70*/  ENDCOLLECTIVE ;  /* 0x000000000000791b */ /* 0x003fe20003800000 */
.L_x_37360:
[----:B------:R-:W-:Y:S01]  /*11f80*/  HFMA2.MMA R218, -RZ, RZ, 0, 2.384185791015625e-07 ;  /* 0x00000004ffda7435 */ /* 0x000fe200000001ff */
[----:B------:R-:W-:-:S04]  /*11f90*/  IMAD.MOV.U32 R204, RZ, RZ, R215 ;  /* 0x000000ffffcc7224 */ /* 0x000fc800078e00d7 */
[----:B------:R-:W-:-:S05]  /*11fa0*/  FADD.FTZ R204, R205, R204 ;  /* 0x000000cccdcc7221 */ /* 0x000fca0000010000 */
[----:B------:R-:W-:-:S07]  /*11fb0*/  MOV R217, R204 ;  /* 0x000000cc00d97202 */ /* 0x000fce0000000f00 */
[----:B------:R-:W-:Y:S05]  /*11fc0*/  WARPSYNC.COLLECTIVE R216, `(.L_x_37361) ;  /* 0x00000000d8087348 */ /* 0x000fea0003c00000 */
[----:B------:R0:W1:Y:S02]  /*11fd0*/  SHFL.BFLY P1, R215, R217, R218, R219 ;  /* 0x0c0000dad9d77389 */ /* 0x00006400000200db */
[----:B01----:R-:W-:Y:S01]  /*11fe0*/  ENDCOLLECTIVE ;  /* 0x000000000000791b */ /* 0x003fe20003800000 */
.L_x_37361:
[----:B------:R-:W-:Y:S01]  /*11ff0*/  HFMA2.MMA R218, -RZ, RZ, 0, 4.76837158203125e-07 ;  /* 0x00000008ffda7435 */ /* 0x000fe200000001ff */
[----:B------:R-:W-:-:S04]  /*12000*/  IMAD.MOV.U32 R207, RZ, RZ, R215 ;  /* 0x000000ffffcf7224 */ /* 0x000fc800078e00d7 */
[----:B------:R-:W-:-:S05]  /*12010*/  FADD.FTZ R207, R204, R207 ;  /* 0x000000cfcccf7221 */ /* 0x000fca0000010000 */
[----:B------:R-:W-:-:S07]  /*12020*/  MOV R217, R207 ;  /* 0x000000cf00d97202 */ /* 0x000fce0000000f00 */
[----:B------:R-:W-:Y:S05]  /*12030*/  WARPSYNC.COLLECTIVE R216, `(.L_x_37362) ;  /* 0x00000000d8087348 */ /* 0x000fea0003c00000 */
[----:B------:R0:W1:Y:S02]  /*12040*/  SHFL.BFLY P1, R215, R217, R218, R219 ;  /* 0x0c0000dad9d77389 */ /* 0x00006400000200db */
[----:B01----:R-:W-:Y:S01]  /*12050*/  ENDCOLLECTIVE ;  /* 0x000000000000791b */ /* 0x003fe20003800000 */
.L_x_37362:
[----:B------:R-:W-:Y:S01]  /*12060*/  HFMA2.MMA R218, -RZ, RZ, 0, 9.5367431640625e-07 ;  /* 0x00000010ffda7435 */ /* 0x000fe200000001ff */
[----:B------:R-:W-:-:S04]  /*12070*/  IMAD.MOV.U32 R206, RZ, RZ, R215 ;  /* 0x000000ffffce7224 */ /* 0x000fc800078e00d7 */
[----:B------:R-:W-:-:S05]  /*12080*/  FADD.FTZ R214, R207, R206 ;  /* 0x000000cecfd67221 */ /* 0x000fca0000010000 */
[----:B------:R-:W-:-:S07]  /*12090*/  MOV R217, R214 ;  /* 0x000000d600d97202 */ /* 0x000fce0000000f00 */
[----:B------:R-:W-:Y:S05]  /*120a0*/  WARPSYNC.COLLECTIVE R216, `(.L_x_37363) ;  /* 0x00000000d8087348 */ /* 0x000fea0003c00000 */
[----:B------:R0:W1:Y:S02]  /*120b0*/  SHFL.BFLY P1, R215, R217, R218, R219 ;  /* 0x0c0000dad9d77389 */ /* 0x00006400000200db */
[----:B01----:R-:W-:Y:S01]  /*120c0*/  ENDCOLLECTIVE ;  /* 0x000000000000791b */ /* 0x003fe20003800000 */
.L_x_37363:
[----:B------:R-:W-:Y:S05]  /*120d0*/  BRA `(.L_x_37364) ;  /* 0xffffffe800c07947 */ /* 0x000fea000383ffff */
.L_x_37365:
        /* <DEDUP_REMOVED lines=10> */
.L_x_37525:


//--------------------- .nv.global.init           --------------------------
	.section	.nv.global.init,"aw",@progbits
	.align	4
.nv.global.init:
	.type		mrg32k3aM1SubSeq,@object
	.size		mrg32k3aM1SubSeq,(mrg32k3aM2SubSeq - mrg32k3aM1SubSeq)
mrg32k3aM1SubSeq:
        /*0000*/ 	.byte	0x0b, 0xcc, 0xee, 0x04, 0x73, 0x29, 0x8b, 0x6f, 0xf6, 0x53, 0x03, 0xf6, 0x23, 0xf6, 0xea, 0xda
        /* <DEDUP_REMOVED lines=125> */
	.type		mrg32k3aM2SubSeq,@object
	.size		mrg32k3aM2SubSeq,(mrg32k3aM1 - mrg32k3aM2SubSeq)
mrg32k3aM2SubSeq:
        /* <DEDUP_REMOVED lines=126> */
	.type		mrg32k3aM1,@object
	.size		mrg32k3aM1,(mrg32k3aM1Seq - mrg32k3aM1)
mrg32k3aM1:
        /* <DEDUP_REMOVED lines=144> */
	.type		mrg32k3aM1Seq,@object
	.size		mrg32k3aM1Seq,(mrg32k3aM2 - mrg32k3aM1Seq)
mrg32k3aM1Seq:
        /* <DEDUP_REMOVED lines=144> */
	.type		mrg32k3aM2,@object
	.size		mrg32k3aM2,(mrg32k3aM2Seq - mrg32k3aM2)
mrg32k3aM2:
        /* <DEDUP_REMOVED lines=144> */
	.type		mrg32k3aM2Seq,@object
	.size		mrg32k3aM2Seq,(precalc_xorwow_matrix - mrg32k3aM2Seq)
mrg32k3aM2Seq:
        /* <DEDUP_REMOVED lines=144> */
	.type		precalc_xorwow_matrix,@object
	.size		precalc_xorwow_matrix,(precalc_xorwow_offset_matrix - precalc_xorwow_matrix)
precalc_xorwow_matrix:
        /* <DEDUP_REMOVED lines=6400> */
	.type		precalc_xorwow_offset_matrix,@object
	.size		precalc_xorwow_offset_matrix,(.L_1 - precalc_xorwow_offset_matrix)
precalc_xorwow_offset_matrix:
        /* <DEDUP_REMOVED lines=6400> */
.L_1:


//--------------------- .nv.shared.reserved.0     --------------------------
	.section	.nv.shared.reserved.0,"aw",@nobits
	.weak		__nv_reservedSMEM_offset_0_alias
	.size		__nv_reservedSMEM_offset_0_alias, 0, 0
	.other		__nv_reservedSMEM_offset_0_alias,@"STO_CUDA_RESERVED_SHARED STV_DEFAULT"
__nv_reservedSMEM_offset_0_alias:
	.zero		0


//--------------------- .nv.constant0._ZN10layer_norm13ln_fwd_kernelINS_13Kernel_traitsI13__nv_bfloat16S2_S2_S2_fjLj1280ELj1ELj4ELj1ELj16ENS_18Kernel_traits_baseILj1280ES2_S2_S2_S2_fjLj128EEEEELb0ELb0ELb0ELb0EEEvNS_9FwdParamsE --------------------------
	.section	.nv.constant0._ZN10layer_norm13ln_fwd_kernelINS_13Kernel_traitsI13__nv_bfloat16S2_S2_S2_fjLj1280ELj1ELj4ELj1ELj16ENS_18Kernel_traits_baseILj1280ES2_S2_S2_S2_fjLj128EEEEELb0ELb0ELb0ELb0EEEvNS_9FwdParamsE,"a",@progbits
	.sectionflags	@""
	.align	4
.nv.constant0._ZN10layer_norm13ln_fwd_kernelINS_13Kernel_traitsI13__nv_bfloat16S2_S2_S2_fjLj1280ELj1ELj4ELj1ELj16ENS_18Kernel_traits_baseILj1280ES2_S2_S2_S2_fjLj128EEEEELb0ELb0ELb0ELb0EEEvNS_9FwdParamsE:
	.zero		760


//--------------------- .nv.constant0._ZN10layer_norm13ln_fwd_kernelINS_13Kernel_traitsI13__nv_bfloat16S2_S2_S2_fjLj1280ELj1ELj4ELj1ELj16ENS_18Kernel_traits_baseILj1280ES2_S2_S2_S2_fjLj128EEEEELb0ELb0ELb0ELb1EEEvNS_9FwdParamsE --------------------------
	.section	.nv.constant0._ZN10layer_norm13ln_fwd_kernelINS_13Kernel_traitsI13__nv_bfloat16S2_S2_S2_fjLj1280ELj1ELj4ELj1ELj16ENS_18Kernel_traits_baseILj1280ES2_S2_S2_S2_fjLj128EEEEELb0ELb0ELb0ELb1EEEvNS_9FwdParamsE,"a",@progbits
	.sectionflags	@""
	.align	4
.nv.constant0._ZN10layer_norm13ln_fwd_kernelINS_13Kernel_traitsI13__nv_bfloat16S2_S2_S2_fjLj1280ELj1ELj4ELj1ELj16ENS_18Kernel_traits_baseILj1280ES2_S2_S2_S2_fjLj128EEEEELb0ELb0ELb0ELb1EEEvNS_9FwdParamsE:
	.zero		760


//--------------------- .nv.constant0._ZN10layer_norm13ln_fwd_kernelINS_13Kernel_traitsI13__nv_bfloat16S2_S2_S2_fjLj1280ELj1ELj4ELj1ELj16ENS_18Kernel_traits_baseILj1280ES2_S2_S2_S2_fjLj128EEEEELb0ELb0ELb1ELb0EEEvNS_9FwdParamsE --------------------------
	.section	.nv.constant0._ZN10layer_norm13ln_fwd_kernelINS_13Kernel_traitsI13__nv_bfloat16S2_S2_S2_fjLj1280ELj1ELj4ELj1ELj16ENS_18Kernel_traits_baseILj1280ES2_S2_S2_S2_fjLj128EEEEELb0ELb0ELb1ELb0EEEvNS_9FwdParamsE,"a",@progbits
	.sectionflags	@""
	.align	4
.nv.constant0._ZN10layer_norm13ln_fwd_kernelINS_13Kernel_traitsI13__nv_bfloat16S2_S2_S2_fjLj1280ELj1ELj4ELj1ELj16ENS_18Kernel_traits_baseILj1280ES2_S2_S2_S2_fjLj128EEEEELb0ELb0ELb1ELb0EEEvNS_9FwdParamsE:
	.zero		760


//--------------------- .nv.constant0._ZN10layer_norm13ln_fwd_kernelINS_13Kernel_traitsI13__nv_bfloat16S2_S2_S2_fjLj1280ELj1ELj4ELj1ELj16ENS_18Kernel_traits_baseILj1280ES2_S2_S2_S2_fjLj128EEEEELb0ELb0ELb1ELb1EEEvNS_9FwdParamsE --------------------------
	.section	.nv.constant0._ZN10layer_norm13ln_fwd_kernelINS_13Kernel_traitsI13__nv_bfloat16S2_S2_S2_fjLj1280ELj1ELj4ELj1ELj16ENS_18Kernel_traits_baseILj1280ES2_S2_S2_S2_fjLj128EEEEELb0ELb0ELb1ELb1EEEvNS_9FwdParamsE,"a",@progbits
	.sectionflags	@""
	.align	4
.nv.constant0._ZN10layer_norm13ln_fwd_kernelINS_13Kernel_traitsI13__nv_bfloat16S2_S2_S2_fjLj1280ELj1ELj4ELj1ELj16ENS_18Kernel_traits_baseILj1280ES2_S2_S2_S2_fjLj128EEEEELb0ELb0ELb1ELb1EEEvNS_9FwdParamsE:
	.zero		760


//--------------------- .nv.constant0._ZN10layer_norm13ln_fwd_kernelINS_13Kernel_traitsI13__nv_bfloat16S2_S2_S2_fjLj1280ELj1ELj4ELj1ELj16ENS_18Kernel_traits_baseILj1280ES2_S2_S2_S2_fjLj128EEEEELb0ELb1ELb0ELb0EEEvNS_9FwdParamsE --------------------------
	.section	.nv.constant0._ZN10layer_norm13ln_fwd_kernelINS_13Kernel_traitsI13__nv_bfloat16S2_S2_S2_fjLj1280ELj1ELj4ELj1ELj16ENS_18Kernel_traits_baseILj1280ES2_S2_S2_S2_fjLj128EEEEELb0ELb1ELb0ELb0EEEvNS_9FwdParamsE,"a",@progbits
	.sectionflags	@""
	.align	4
.nv.constant0._ZN10layer_norm13ln_fwd_kernelINS_13Kernel_traitsI13__nv_bfloat16S2_S2_S2_fjLj1280ELj1ELj4ELj1ELj16ENS_18Kernel_traits_baseILj1280ES2_S2_S2_S2_fjLj128EEEEELb0ELb1ELb0ELb0EEEvNS_9FwdParamsE:
	.zero		760


//--------------------- .nv.constant0._ZN10layer_norm13ln_fwd_kernelINS_13Kernel_traitsI13__nv_bfloat16S2_S2_S2_fjLj1280ELj1ELj4ELj1ELj16ENS_18Kernel_traits_baseILj1280ES2_S2_S2_S2_fjLj128EEEEELb0ELb1ELb0ELb1EEEvNS_9FwdParamsE --------------------------
	.section	.nv.constant0._ZN10layer_norm13ln_fwd_kernelINS_13Kernel_traitsI13__nv_bfloat16S2_S2_S2_fjLj1280ELj1ELj4ELj1ELj16ENS_18Kernel_traits_baseILj1280ES2_S2_S2_S2_fjLj128EEEEELb0ELb1ELb0ELb1EEEvNS_9FwdParamsE,"a",@progbits
	.sectionflags	@""
	.align	4
.nv.constant0._ZN10layer_norm13ln_fwd_kernelINS_13Kernel_traitsI13__nv_bfloat16S2_S2_S2_fjLj1280ELj1ELj4ELj1ELj16ENS_18Kernel_traits_baseILj1280ES2_S2_S2_S2_fjLj128EEEEELb0ELb1ELb0ELb1EEEvNS_9FwdParamsE:
	.zero		760


//--------------------- .nv.constant0._ZN10layer_norm13ln_fwd_kernelINS_13Kernel_traitsI13__nv_bfloat16S2_S2_S2_fjLj1280ELj1ELj4ELj1ELj16ENS_18Kernel_traits_baseILj1280ES2_S2_S2_S2_fjLj128EEEEELb0ELb1ELb1ELb0EEEvNS_9FwdParamsE --------------------------
	.section	.nv.constant0._ZN10layer_norm13ln_fwd_kernelINS_13Kernel_traitsI13__nv_bfloat16S2_S2_S2_fjLj1280ELj1ELj4ELj1ELj16ENS_18Kernel_traits_baseILj1280ES2_S2_S2_S2_fjLj128EEEEELb0ELb1ELb1ELb0EEEvNS_9FwdParamsE,"a",@progbits
	.sectionflags	@""
	.align	4
.nv.constant0._ZN10layer_norm13ln_fwd_kernelINS_13Kernel_traitsI13__nv_bfloat16S2_S2_S2_fjLj1280ELj1ELj4ELj1ELj16ENS_18Kernel_traits_baseILj1280ES2_S2_S2_S2_fjLj128EEEEELb0ELb1ELb1ELb0EEEvNS_9FwdParamsE:
	.zero		760


//--------------------- .nv.constant0._ZN10layer_norm13ln_fwd_kernelINS_13Kernel_traitsI13__nv_bfloat16S2_S2_S2_fjLj1280ELj1ELj4ELj1ELj16ENS_18Kernel_traits_baseILj1280ES2_S2_S2_S2_fjLj128EEEEELb0ELb1ELb1ELb1EEEvNS_9FwdParamsE --------------------------
	.section	.nv.constant0._ZN10layer_norm13ln_fwd_kernelINS_13Kernel_traitsI13__nv_bfloat16S2_S2_S2_fjLj1280ELj1ELj4ELj1ELj16ENS_18Kernel_traits_baseILj1280ES2_S2_S2_S2_fjLj128EEEEELb0ELb1ELb1ELb1EEEvNS_9FwdParamsE,"a",@progbits
	.sectionflags	@""
	.align	4
.nv.constant0._ZN10layer_norm13ln_fwd_kernelINS_13Kernel_traitsI13__nv_bfloat16S2_S2_S2_fjLj1280ELj1ELj4ELj1ELj16ENS_18Kernel_traits_baseILj1280ES2_S2_S2_S2_fjLj128EEEEELb0ELb1ELb1ELb1EEEvNS_9FwdParamsE:
	.zero		760


//--------------------- .nv.constant0._ZN10layer_norm13ln_fwd_kernelINS_13Kernel_traitsI13__nv_bfloat16S2_S2_S2_fjLj1280ELj1ELj4ELj1ELj16ENS_18Kernel_traits_baseILj1280ES2_S2_S2_S2_fjLj128EEEEELb1ELb0ELb0ELb0EEEvNS_9FwdParamsE --------------------------
	.section	.nv.constant0._ZN10layer_norm13ln_fwd_kernelINS_13Kernel_traitsI13__nv_bfloat16S2_S2_S2_fjLj1280ELj1ELj4ELj1ELj16ENS_18Kernel_traits_baseILj1280ES2_S2_S2_S2_fjLj128EEEEELb1ELb0ELb0ELb0EEEvNS_9FwdParamsE,"a",@progbits
	.sectionflags	@""
	.align	4
.nv.constant0._ZN10layer_norm13ln_fwd_kernelINS_13Kernel_traitsI13__nv_bfloat16S2_S2_S2_fjLj1280ELj1ELj4ELj1ELj16ENS_18Kernel_traits_baseILj1280ES2_S2_S2_S2_fjLj128EEEEELb1ELb0ELb0ELb0EEEvNS_9FwdParamsE:
	.zero		760


//--------------------- .nv.constant0._ZN10layer_norm13ln_fwd_kernelINS_13Kernel_traitsI13__nv_bfloat16S2_S2_S2_fjLj1280ELj1ELj4ELj1ELj16ENS_18Kernel_traits_baseILj1280ES2_S2_S2_S2_fjLj128EEEEELb1ELb0ELb0ELb1EEEvNS_9FwdParamsE --------------------------
	.section	.nv.constant0._ZN10layer_norm13ln_fwd_kernelINS_13Kernel_traitsI13__nv_bfloat16S2_S2_S2_fjLj1280ELj1ELj4ELj1ELj16ENS_18Kernel_traits_baseILj1280ES2_S2_S2_S2_fjLj128EEEEELb1ELb0ELb0ELb1EEEvNS_9FwdParamsE,"a",@progbits
	.sectionflags	@""
	.align	4
.nv.constant0._ZN10layer_norm13ln_fwd_kernelINS_13Kernel_traitsI13__nv_bfloat16S2_S2_S2_fjLj1280ELj1ELj4ELj1ELj16ENS_18Kernel_traits_baseILj1280ES2_S2_S2_S2_fjLj128EEEEELb1ELb0ELb0ELb1EEEvNS_9FwdParamsE:
	.zero		760


//--------------------- .nv.constant0._ZN10layer_norm13ln_fwd_kernelINS_13Kernel_traitsI13__nv_bfloat16S2_S2_S2_fjLj1280ELj1ELj4ELj1ELj16ENS_18Kernel_traits_baseILj1280ES2_S2_S2_S2_fjLj128EEEEELb1ELb0ELb1ELb0EEEvNS_9FwdParamsE --------------------------
	.section	.nv.constant0._ZN10layer_norm13ln_fwd_kernelINS_13Kernel_traitsI13__nv_bfloat16S2_S2_S2_fjLj1280ELj1ELj4ELj1ELj16ENS_18Kernel_traits_baseILj1280ES2_S2_S2_S2_fjLj128EEEEELb1ELb0ELb1ELb0EEEvNS_9FwdParamsE,"a",@progbits
	.sectionflags	@""
	.align	4
.nv.constant0._ZN10layer_norm13ln_fwd_kernelINS_13Kernel_traitsI13__nv_bfloat16S2_S2_S2_fjLj1280ELj1ELj4ELj1ELj16ENS_18Kernel_traits_baseILj1280ES2_S2_S2_S2_fjLj128EEEEELb1ELb0ELb1ELb0EEEvNS_9FwdParamsE:
	.zero		760


//--------------------- .nv.constant0._ZN10layer_norm13ln_fwd_kernelINS_13Kernel_traitsI13__nv_bfloat16S2_S2_S2_fjLj1280ELj1ELj4ELj1ELj16ENS_18Kernel_traits_baseILj1280ES2_S2_S2_S2_fjLj128EEEEELb1ELb0ELb1ELb1EEEvNS_9FwdParamsE --------------------------
	.section	.nv.constant0._ZN10layer_norm13ln_fwd_kernelINS_13Kernel_traitsI13__nv_bfloat16S2_S2_S2_fjLj1280ELj1ELj4ELj1ELj16ENS_18Kernel_traits_baseILj1280ES2_S2_S2_S2_fjLj128EEEEELb1ELb0ELb1ELb1EEEvNS_9FwdParamsE,"a",@progbits
	.sectionflags	@""
	.align	4
.nv.constant0._ZN10layer_norm13ln_fwd_kernelINS_13Kernel_traitsI13__nv_bfloat16S2_S2_S2_fjLj1280ELj1ELj4ELj1ELj16ENS_18Kernel_traits_baseILj1280ES2_S2_S2_S2_fjLj128EEEEELb1ELb0ELb1ELb1EEEvNS_9FwdParamsE:
	.zero		760


//--------------------- .nv.constant0._ZN10layer_norm13ln_fwd_kernelINS_13Kernel_traitsI13__nv_bfloat16S2_S2_S2_fjLj1280ELj1ELj4ELj1ELj16ENS_18Kernel_traits_baseILj1280ES2_S2_S2_S2_fjLj128EEEEELb1ELb1ELb0ELb0EEEvNS_9FwdParamsE --------------------------
	.section	.nv.constant0._ZN10layer_norm13ln_fwd_kernelINS_13Kernel_traitsI13__nv_bfloat16S2_S2_S2_fjLj1280ELj1ELj4ELj1ELj16ENS_18Kernel_traits_baseILj1280ES2_S2_S2_S2_fjLj128EEEEELb1ELb1ELb0ELb0EEEvNS_9FwdParamsE,"a",@progbits
	.sectionflags	@""
	.align	4
.nv.constant0._ZN10layer_norm13ln_fwd_kernelINS_13Kernel_traitsI13__nv_bfloat16S2_S2_S2_fjLj1280ELj1ELj4ELj1ELj16ENS_18Kernel_traits_baseILj1280ES2_S2_S2_S2_fjLj128EEEEELb1ELb1ELb0ELb0EEEvNS_9FwdParamsE:
	.zero		760


//--------------------- .nv.constant0._ZN10layer_norm13ln_fwd_kernelINS_13Kernel_traitsI13__nv_bfloat16S2_S2_S2_fjLj1280ELj1ELj4ELj1ELj16ENS_18Kernel_traits_baseILj1280ES2_S2_S2_S2_fjLj128EEEEELb1ELb1ELb0ELb1EEEvNS_9FwdParamsE --------------------------
	.section	.nv.constant0._ZN10layer_norm13ln_fwd_kernelINS_13Kernel_traitsI13__nv_bfloat16S2_S2_S2_fjLj1280ELj1ELj4ELj1ELj16ENS_18Kernel_traits_baseILj1280ES2_S2_S2_S2_fjLj128EEEEELb1ELb1ELb0ELb1EEEvNS_9FwdParamsE,"a",@progbits
	.sectionflags	@""
	.align	4
.nv.constant0._ZN10layer_norm13ln_fwd_kernelINS_13Kernel_traitsI13__nv_bfloat16S2_S2_S2_fjLj1280ELj1ELj4ELj1ELj16ENS_18Kernel_traits_baseILj1280ES2_S2_S2_S2_fjLj128EEEEELb1ELb1ELb0ELb1EEEvNS_9FwdParamsE:
	.zero		760


//--------------------- .nv.constant0._ZN10layer_norm13ln_fwd_kernelINS_13Kernel_traitsI13__nv_bfloat16S2_S2_S2_fjLj1280ELj1ELj4ELj1ELj16ENS_18Kernel_traits_baseILj1280ES2_S2_S2_S2_fjLj128EEEEELb1ELb1ELb1ELb0EEEvNS_9FwdParamsE --------------------------
	.section	.nv.constant0._ZN10layer_norm13ln_fwd_kernelINS_13Kernel_traitsI13__nv_bfloat16S2_S2_S2_fjLj1280ELj1ELj4ELj1ELj16ENS_18Kernel_traits_baseILj1280ES2_S2_S2_S2_fjLj128EEEEELb1ELb1ELb1ELb0EEEvNS_9FwdParamsE,"a",@progbits
	.sectionflags	@""
	.align	4
.nv.constant0._ZN10layer_norm13ln_fwd_kernelINS_13Kernel_traitsI13__nv_bfloat16S2_S2_S2_fjLj1280ELj1ELj4ELj1ELj16ENS_18Kernel_traits_baseILj1280ES2_S2_S2_S2_fjLj128EEEEELb1ELb1ELb1ELb0EEEvNS_9FwdParamsE:
	.zero		760


//--------------------- .nv.constant0._ZN10layer_norm13ln_fwd_kernelINS_13Kernel_traitsI13__nv_bfloat16S2_S2_S2_fjLj1280ELj1ELj4ELj1ELj16ENS_18Kernel_traits_baseILj1280ES2_S2_S2_S2_fjLj128EEEEELb1ELb1ELb1ELb1EEEvNS_9FwdParamsE --------------------------
	.section	.nv.constant0._ZN10layer_norm13ln_fwd_kernelINS_13Kernel_traitsI13__nv_bfloat16S2_S2_S2_fjLj1280ELj1ELj4ELj1ELj16ENS_18Kernel_traits_baseILj1280ES2_S2_S2_S2_fjLj128EEEEELb1ELb1ELb1ELb1EEEvNS_9FwdParamsE,"a",@progbits
	.sectionflags	@""
	.align	4
.nv.constant0._ZN10layer_norm13ln_fwd_kernelINS_13Kernel_traitsI13__nv_bfloat16S2_S2_S2_fjLj1280ELj1ELj4ELj1ELj16ENS_18Kernel_traits_baseILj1280ES2_S2_S2_S2_fjLj128EEEEELb1ELb1ELb1ELb1EEEvNS_9FwdParamsE:
	.zero		760


//--------------------- .nv.constant0._ZN10layer_norm13ln_fwd_kernelINS_13Kernel_traitsI6__halfS2_S2_S2_fjLj1280ELj1ELj4ELj1ELj16ENS_18Kernel_traits_baseILj1280ES2_S2_S2_S2_fjLj128EEEEELb0ELb0ELb0ELb0EEEvNS_9FwdParamsE --------------------------
	.section	.nv.constant0._ZN10layer_norm13ln_fwd_kernelINS_13Kernel_traitsI6__halfS2_S2_S2_fjLj1280ELj1ELj4ELj1ELj16ENS_18Kernel_traits_baseILj1280ES2_S2_S2_S2_fjLj128EEEEELb0ELb0ELb0ELb0EEEvNS_9FwdParamsE,"a",@progbits
	.sectionflags	@""
	.align	4
.nv.constant0._ZN10layer_norm13ln_fwd_kernelINS_13Kernel_traitsI6__halfS2_S2_S2_fjLj1280ELj1ELj4ELj1ELj16ENS_18Kernel_traits_baseILj1280ES2_S2_S2_S2_fjLj128EEEEELb0ELb0ELb0ELb0EEEvNS_9FwdParamsE:
	.zero		760


//--------------------- .nv.constant0._ZN10layer_norm13ln_fwd_kernelINS_13Kernel_traitsI6__halfS2_S2_S2_fjLj1280ELj1ELj4ELj1ELj16ENS_18Kernel_traits_baseILj1280ES2_S2_S2_S2_fjLj128EEEEELb0ELb0ELb0ELb1EEEvNS_9FwdParamsE --------------------------
	.section	.nv.constant0._ZN10layer_norm13ln_fwd_kernelINS_13Kernel_traitsI6__halfS2_S2_S2_fjLj1280ELj1ELj4ELj1ELj16ENS_18Kernel_traits_baseILj1280ES2_S2_S2_S2_fjLj128EEEEELb0ELb0ELb0ELb1EEEvNS_9FwdParamsE,"a",@progbits
	.sectionflags	@""
	.align	4
.nv.constant0._ZN10layer_norm13ln_fwd_kernelINS_13Kernel_traitsI6__halfS2_S2_S2_fjLj1280ELj1ELj4ELj1ELj16ENS_18Kernel_traits_baseILj1280ES2_S2_S2_S2_fjLj128EEEEELb0ELb0ELb0ELb1EEEvNS_9FwdParamsE:
	.zero		760


//--------------------- .nv.constant0._ZN10layer_norm13ln_fwd_kernelINS_13Kernel_traitsI6__halfS2_S2_S2_fjLj1280ELj1ELj4ELj1ELj16ENS_18Kernel_traits_baseILj1280ES2_S2_S2_S2_fjLj128EEEEELb0ELb0ELb1ELb0EEEvNS_9FwdParamsE --------------------------
	.section	.nv.constant0._ZN10layer_norm13ln_fwd_kernelINS_13Kernel_traitsI6__halfS2_S2_S2_fjLj1280ELj1ELj4ELj1ELj16ENS_18Kernel_traits_baseILj1280ES2_S2_S2_S2_fjLj128EEEEELb0ELb0ELb1ELb0EEEvNS_9FwdParamsE,"a",@progbits
	.sectionflags	@""
	.align	4
.nv.constant0._ZN10layer_norm13ln_fwd_kernelINS_13Kernel_traitsI6__halfS2_S2_S2_fjLj1280ELj1ELj4ELj1ELj16ENS_18Kernel_traits_baseILj1280ES2_S2_S2_S2_fjLj128EEEEELb0ELb0ELb1ELb0EEEvNS_9FwdParamsE:
	.zero		760


//--------------------- .nv.constant0._ZN10layer_norm13ln_fwd_kernelINS_13Kernel_traitsI6__halfS2_S2_S2_fjLj1280ELj1ELj4ELj1ELj16ENS_18Kernel_traits_baseILj1280ES2_S2_S2_S2_fjLj128EEEEELb0ELb0ELb1ELb1EEEvNS_9FwdParamsE --------------------------
	.section	.nv.constant0._ZN10layer_norm13ln_fwd_kernelINS_13Kernel_traitsI6__halfS2_S2_S2_fjLj1280ELj1ELj4ELj1ELj16ENS_18Kernel_traits_baseILj1280ES2_S2_S2_S2_fjLj128EEEEELb0ELb0ELb1ELb1EEEvNS_9FwdParamsE,"a",@progbits
	.sectionflags	@""
	.align	4
.nv.constant0._ZN10layer_norm13ln_fwd_kernelINS_13Kernel_traitsI6__halfS2_S2_S2_fjLj1280ELj1ELj4ELj1ELj16ENS_18Kernel_traits_baseILj1280ES2_S2_S2_S2_fjLj128EEEEELb0ELb0ELb1ELb1EEEvNS_9FwdParamsE:
	.zero		760


//--------------------- .nv.constant0._ZN10layer_norm13ln_fwd_kernelINS_13Kernel_traitsI6__halfS2_S2_S2_fjLj1280ELj1ELj4ELj1ELj16ENS_18Kernel_traits_baseILj1280ES2_S2_S2_S2_fjLj128EEEEELb0ELb1ELb0ELb0EEEvNS_9FwdParamsE --------------------------
	.section	.nv.constant0._ZN10layer_norm13ln_fwd_kernelINS_13Kernel_traitsI6__halfS2_S2_S2_fjLj1280ELj1ELj4ELj1ELj16ENS_18Kernel_traits_baseILj1280ES2_S2_S2_S2_fjLj128EEEEELb0ELb1ELb0ELb0EEEvNS_9FwdParamsE,"a",@progbits
	.sectionflags	@""
	.align	4
.nv.constant0._ZN10layer_norm13ln_fwd_kernelINS_13Kernel_traitsI6__halfS2_S2_S2_fjLj1280ELj1ELj4ELj1ELj16ENS_18Kernel_traits_baseILj1280ES2_S2_S2_S2_fjLj128EEEEELb0ELb1ELb0ELb0EEEvNS_9FwdParamsE:
	.zero		760


//--------------------- .nv.constant0._ZN10layer_norm13ln_fwd_kernelINS_13Kernel_traitsI6__halfS2_S2_S2_fjLj1280ELj1ELj4ELj1ELj16ENS_18Kernel_traits_baseILj1280ES2_S2_S2_S2_fjLj128EEEEELb0ELb1ELb0ELb1EEEvNS_9FwdParamsE --------------------------
	.section	.nv.constant0._ZN10layer_norm13ln_fwd_kernelINS_13Kernel_traitsI6__halfS2_S2_S2_fjLj1280ELj1ELj4ELj1ELj16ENS_18Kernel_traits_baseILj1280ES2_S2_S2_S2_fjLj128EEEEELb0ELb1ELb0ELb1EEEvNS_9FwdParamsE,"a",@progbits
	.sectionflags	@""
	.align	4
.nv.constant0._ZN10layer_norm13ln_fwd_kernelINS_13Kernel_traitsI6__halfS2_S2_S2_fjLj1280ELj1ELj4ELj1ELj16ENS_18Kernel_traits_baseILj1280ES2_S2_S2_S2_fjLj128EEEEELb0ELb1ELb0ELb1EEEvNS_9FwdParamsE:
	.zero		760


//--------------------- .nv.constant0._ZN10layer_norm13ln_fwd_kernelINS_13Kernel_traitsI6__halfS2_S2_S2_fjLj1280ELj1ELj4ELj1ELj16ENS_18Kernel_traits_baseILj1280ES2_S2_S2_S2_fjLj128EEEEELb0ELb1ELb1ELb0EEEvNS_9FwdParamsE --------------------------
	.section	.nv.constant0._ZN10layer_norm13ln_fwd_kernelINS_13Kernel_traitsI6__halfS2_S2_S2_fjLj1280ELj1ELj4ELj1ELj16ENS_18Kernel_traits_baseILj1280ES2_S2_S2_S2_fjLj128EEEEELb0ELb1ELb1ELb0EEEvNS_9FwdParamsE,"a",@progbits
	.sectionflags	@""
	.align	4
.nv.constant0._ZN10layer_norm13ln_fwd_kernelINS_13Kernel_traitsI6__halfS2_S2_S2_fjLj1280ELj1ELj4ELj1ELj16ENS_18Kernel_traits_baseILj1280ES2_S2_S2_S2_fjLj128EEEEELb0ELb1ELb1ELb0EEEvNS_9FwdParamsE:
	.zero		760


//--------------------- .nv.constant0._ZN10layer_norm13ln_fwd_kernelINS_13Kernel_traitsI6__halfS2_S2_S2_fjLj1280ELj1ELj4ELj1ELj16ENS_18Kernel_traits_baseILj1280ES2_S2_S2_S2_fjLj128EEEEELb0ELb1ELb1ELb1EEEvNS_9FwdParamsE --------------------------
	.section	.nv.constant0._ZN10layer_norm13ln_fwd_kernelINS_13Kernel_traitsI6__halfS2_S2_S2_fjLj1280ELj1ELj4ELj1ELj16ENS_18Kernel_traits_baseILj1280ES2_S2_S2_S2_fjLj128EEEEELb0ELb1ELb1ELb1EEEvNS_9FwdParamsE,"a",@progbits
	.sectionflags	@""
	.align	4
.nv.constant0._ZN10layer_norm13ln_fwd_kernelINS_13Kernel_traitsI6__halfS2_S2_S2_fjLj1280ELj1ELj4ELj1ELj16ENS_18Kernel_traits_baseILj1280ES2_S2_S2_S2_fjLj128EEEEELb0ELb1ELb1ELb1EEEvNS_9FwdParamsE:
	.zero		760


//--------------------- .nv.constant0._ZN10layer_norm13ln_fwd_kernelINS_13Kernel_traitsI6__halfS2_S2_S2_fjLj1280ELj1ELj4ELj1ELj16ENS_18Kernel_traits_baseILj1280ES2_S2_S2_S2_fjLj128EEEEELb1ELb0ELb0ELb0EEEvNS_9FwdParamsE --------------------------
	.section	.nv.constant0._ZN10layer_norm13ln_fwd_kernelINS_13Kernel_traitsI6__halfS2_S2_S2_fjLj1280ELj1ELj4ELj1ELj16ENS_18Kernel_traits_baseILj1280ES2_S2_S2_S2_fjLj128EEEEELb1ELb0ELb0ELb0EEEvNS_9FwdParamsE,"a",@progbits
	.sectionflags	@""
	.align	4
.nv.constant0._ZN10layer_norm13ln_fwd_kernelINS_13Kernel_traitsI6__halfS2_S2_S2_fjLj1280ELj1ELj4ELj1ELj16ENS_18Kernel_traits_baseILj1280ES2_S2_S2_S2_fjLj128EEEEELb1ELb0ELb0ELb0EEEvNS_9FwdParamsE:
	.zero		760


//--------------------- .nv.constant0._ZN10layer_norm13ln_fwd_kernelINS_13Kernel_traitsI6__halfS2_S2_S2_fjLj1280ELj1ELj4ELj1ELj16ENS_18Kernel_traits_baseILj1280ES2_S2_S2_S2_fjLj128EEEEELb1ELb0ELb0ELb1EEEvNS_9FwdParamsE --------------------------
	.section	.nv.constant0._ZN10layer_norm13ln_fwd_kernelINS_13Kernel_traitsI6__halfS2_S2_S2_fjLj1280ELj1ELj4ELj1ELj16ENS_18Kernel_traits_baseILj1280ES2_S2_S2_S2_fjLj128EEEEELb1ELb0ELb0ELb1EEEvNS_9FwdParamsE,"a",@progbits
	.sectionflags	@""
	.align	4
.nv.constant0._ZN10layer_norm13ln_fwd_kernelINS_13Kernel_traitsI6__halfS2_S2_S2_fjLj1280ELj1ELj4ELj1ELj16ENS_18Kernel_traits_baseILj1280ES2_S2_S2_S2_fjLj128EEEEELb1ELb0ELb0ELb1EEEvNS_9FwdParamsE:
	.zero		760


//--------------------- .nv.constant0._ZN10layer_norm13ln_fwd_kernelINS_13Kernel_traitsI6__halfS2_S2_S2_fjLj1280ELj1ELj4ELj1ELj16ENS_18Kernel_traits_baseILj1280ES2_S2_S2_S2_fjLj128EEEEELb1ELb0ELb1ELb0EEEvNS_9FwdParamsE --------------------------
	.section	.nv.constant0._ZN10layer_norm13ln_fwd_kernelINS_13Kernel_traitsI6__halfS2_S2_S2_fjLj1280ELj1ELj4ELj1ELj16ENS_18Kernel_traits_baseILj1280ES2_S2_S2_S2_fjLj128EEEEELb1ELb0ELb1ELb0EEEvNS_9FwdParamsE,"a",@progbits
	.sectionflags	@""
	.align	4
.nv.constant0._ZN10layer_norm13ln_fwd_kernelINS_13Kernel_traitsI6__halfS2_S2_S2_fjLj1280ELj1ELj4ELj1ELj16ENS_18Kernel_traits_baseILj1280ES2_S2_S2_S2_fjLj128EEEEELb1ELb0ELb1ELb0EEEvNS_9FwdParamsE:
	.zero		760


//--------------------- .nv.constant0._ZN10layer_norm13ln_fwd_kernelINS_13Kernel_traitsI6__halfS2_S2_S2_fjLj1280ELj1ELj4ELj1ELj16ENS_18Kernel_traits_baseILj1280ES2_S2_S2_S2_fjLj128EEEEELb1ELb0ELb1ELb1EEEvNS_9FwdParamsE --------------------------
	.section	.nv.constant0._ZN10layer_norm13ln_fwd_kernelINS_13Kernel_traitsI6__halfS2_S2_S2_fjLj1280ELj1ELj4ELj1ELj16ENS_18Kernel_traits_baseILj1280ES2_S2_S2_S2_fjLj128EEEEELb1ELb0ELb1ELb1EEEvNS_9FwdParamsE,"a",@progbits
	.sectionflags	@""
	.align	4
.nv.constant0._ZN10layer_norm13ln_fwd_kernelINS_13Kernel_traitsI6__halfS2_S2_S2_fjLj1280ELj1ELj4ELj1ELj16ENS_18Kernel_traits_baseILj1280ES2_S2_S2_S2_fjLj128EEEEELb1ELb0ELb1ELb1EEEvNS_9FwdParamsE:
	.zero		760


//--------------------- .nv.constant0._ZN10layer_norm13ln_fwd_kernelINS_13Kernel_traitsI6__halfS2_S2_S2_fjLj1280ELj1ELj4ELj1ELj16ENS_18Kernel_traits_baseILj1280ES2_S2_S2_S2_fjLj128EEEEELb1ELb1ELb0ELb0EEEvNS_9FwdParamsE --------------------------
	.section	.nv.constant0._ZN10layer_norm13ln_fwd_kernelINS_13Kernel_traitsI6__halfS2_S2_S2_fjLj1280ELj1ELj4ELj1ELj16ENS_18Kernel_traits_baseILj1280ES2_S2_S2_S2_fjLj128EEEEELb1ELb1ELb0ELb0EEEvNS_9FwdParamsE,"a",@progbits
	.sectionflags	@""
	.align	4
.nv.constant0._ZN10layer_norm13ln_fwd_kernelINS_13Kernel_traitsI6__halfS2_S2_S2_fjLj1280ELj1ELj4ELj1ELj16ENS_18Kernel_traits_baseILj1280ES2_S2_S2_S2_fjLj128EEEEELb1ELb1ELb0ELb0EEEvNS_9FwdParamsE:
	.zero		760


//--------------------- .nv.constant0._ZN10layer_norm13ln_fwd_kernelINS_13Kernel_traitsI6__halfS2_S2_S2_fjLj1280ELj1ELj4ELj1ELj16ENS_18Kernel_traits_baseILj1280ES2_S2_S2_S2_fjLj128EEEEELb1ELb1ELb0ELb1EEEvNS_9FwdParamsE --------------------------
	.section	.nv.constant0._ZN10layer_norm13ln_fwd_kernelINS_13Kernel_traitsI6__halfS2_S2_S2_fjLj1280ELj1ELj4ELj1ELj16ENS_18Kernel_traits_baseILj1280ES2_S2_S2_S2_fjLj128EEEEELb1ELb1ELb0ELb1EEEvNS_9FwdParamsE,"a",@progbits
	.sectionflags	@""
	.align	4
.nv.constant0._ZN10layer_norm13ln_fwd_kernelINS_13Kernel_traitsI6__halfS2_S2_S2_fjLj1280ELj1ELj4ELj1ELj16ENS_18Kernel_traits_baseILj1280ES2_S2_S2_S2_fjLj128EEEEELb1ELb1ELb0ELb1EEEvNS_9FwdParamsE:
	.zero		760


//--------------------- .nv.constant0._ZN10layer_norm13ln_fwd_kernelINS_13Kernel_traitsI6__halfS2_S2_S2_fjLj1280ELj1ELj4ELj1ELj16ENS_18Kernel_traits_baseILj1280ES2_S2_S2_S2_fjLj128EEEEELb1ELb1ELb1ELb0EEEvNS_9FwdParamsE --------------------------
	.section	.nv.constant0._ZN10layer_norm13ln_fwd_kernelINS_13Kernel_traitsI6__halfS2_S2_S2_fjLj1280ELj1ELj4ELj1ELj16ENS_18Kernel_traits_baseILj1280ES2_S2_S2_S2_fjLj128EEEEELb1ELb1ELb1ELb0EEEvNS_9FwdParamsE,"a",@progbits
	.sectionflags	@""
	.align	4
.nv.constant0._ZN10layer_norm13ln_fwd_kernelINS_13Kernel_traitsI6__halfS2_S2_S2_fjLj1280ELj1ELj4ELj1ELj16ENS_18Kernel_traits_baseILj1280ES2_S2_S2_S2_fjLj128EEEEELb1ELb1ELb1ELb0EEEvNS_9FwdParamsE:
	.zero		760


//--------------------- .nv.constant0._ZN10layer_norm13ln_fwd_kernelINS_13Kernel_traitsI6__halfS2_S2_S2_fjLj1280ELj1ELj4ELj1ELj16ENS_18Kernel_traits_baseILj1280ES2_S2_S2_S2_fjLj128EEEEELb1ELb1ELb1ELb1EEEvNS_9FwdParamsE --------------------------
	.section	.nv.constant0._ZN10layer_norm13ln_fwd_kernelINS_13Kernel_traitsI6__halfS2_S2_S2_fjLj1280ELj1ELj4ELj1ELj16ENS_18Kernel_traits_baseILj1280ES2_S2_S2_S2_fjLj128EEEEELb1ELb1ELb1ELb1EEEvNS_9FwdParamsE,"a",@progbits
	.sectionflags	@""
	.align	4
.nv.constant0._ZN10layer_norm13ln_fwd_kernelINS_13Kernel_traitsI6__halfS2_S2_S2_fjLj1280ELj1ELj4ELj1ELj16ENS_18Kernel_traits_baseILj1280ES2_S2_S2_S2_fjLj128EEEEELb1ELb1ELb1ELb1EEEvNS_9FwdParamsE:
	.zero		760


//--------------------- .nv.constant0._ZN10layer_norm13ln_fwd_kernelINS_13Kernel_traitsIf13__nv_bfloat16S2_S2_fjLj1280ELj1ELj4ELj1ELj16ENS_18Kernel_traits_baseILj1280EfS2_S2_S2_fjLj128EEEEELb0ELb0ELb0ELb0EEEvNS_9FwdParamsE --------------------------
	.section	.nv.constant0._ZN10layer_norm13ln_fwd_kernelINS_13Kernel_traitsIf13__nv_bfloat16S2_S2_fjLj1280ELj1ELj4ELj1ELj16ENS_18Kernel_traits_baseILj1280EfS2_S2_S2_fjLj128EEEEELb0ELb0ELb0ELb0EEEvNS_9FwdParamsE,"a",@progbits
	.sectionflags	@""
	.align	4
.nv.constant0._ZN10layer_norm13ln_fwd_kernelINS_13Kernel_traitsIf13__nv_bfloat16S2_S2_fjLj1280ELj1ELj4ELj1ELj16ENS_18Kernel_traits_baseILj1280EfS2_S2_S2_fjLj128EEEEELb0ELb0ELb0ELb0EEEvNS_9FwdParamsE:
	.zero		760


//--------------------- .nv.constant0._ZN10layer_norm13ln_fwd_kernelINS_13Kernel_traitsIf13__nv_bfloat16S2_S2_fjLj1280ELj1ELj4ELj1ELj16ENS_18Kernel_traits_baseILj1280EfS2_S2_S2_fjLj128EEEEELb0ELb0ELb0ELb1EEEvNS_9FwdParamsE --------------------------
	.section	.nv.constant0._ZN10layer_norm13ln_fwd_kernelINS_13Kernel_traitsIf13__nv_bfloat16S2_S2_fjLj1280ELj1ELj4ELj1ELj16ENS_18Kernel_traits_baseILj1280EfS2_S2_S2_fjLj128EEEEELb0ELb0ELb0ELb1EEEvNS_9FwdParamsE,"a",@progbits
	.sectionflags	@""
	.align	4
.nv.constant0._ZN10layer_norm13ln_fwd_kernelINS_13Kernel_traitsIf13__nv_bfloat16S2_S2_fjLj1280ELj1ELj4ELj1ELj16ENS_18Kernel_traits_baseILj1280EfS2_S2_S2_fjLj128EEEEELb0ELb0ELb0ELb1EEEvNS_9FwdParamsE:
	.zero		760


//--------------------- .nv.constant0._ZN10layer_norm13ln_fwd_kernelINS_13Kernel_traitsIf13__nv_bfloat16S2_S2_fjLj1280ELj1ELj4ELj1ELj16ENS_18Kernel_traits_baseILj1280EfS2_S2_S2_fjLj128EEEEELb0ELb0ELb1ELb0EEEvNS_9FwdParamsE --------------------------
	.section	.nv.constant0._ZN10layer_norm13ln_fwd_kernelINS_13Kernel_traitsIf13__nv_bfloat16S2_S2_fjLj1280ELj1ELj4ELj1ELj16ENS_18Kernel_traits_baseILj1280EfS2_S2_S2_fjLj128EEEEELb0ELb0ELb1ELb0EEEvNS_9FwdParamsE,"a",@progbits
	.sectionflags	@""
	.align	4
.nv.constant0._ZN10layer_norm13ln_fwd_kernelINS_13Kernel_traitsIf13__nv_bfloat16S2_S2_fjLj1280ELj1ELj4ELj1ELj16ENS_18Kernel_traits_baseILj1280EfS2_S2_S2_fjLj128EEEEELb0ELb0ELb1ELb0EEEvNS_9FwdParamsE:
	.zero		760


//--------------------- .nv.constant0._ZN10layer_norm13ln_fwd_kernelINS_13Kernel_traitsIf13__nv_bfloat16S2_S2_fjLj1280ELj1ELj4ELj1ELj16ENS_18Kernel_traits_baseILj1280EfS2_S2_S2_fjLj128EEEEELb0ELb0ELb1ELb1EEEvNS_9FwdParamsE --------------------------
	.section	.nv.constant0._ZN10layer_norm13ln_fwd_kernelINS_13Kernel_traitsIf13__nv_bfloat16S2_S2_fjLj1280ELj1ELj4ELj1ELj16ENS_18Kernel_traits_baseILj1280EfS2_S2_S2_fjLj128EEEEELb0ELb0ELb1ELb1EEEvNS_9FwdParamsE,"a",@progbits
	.sectionflags	@""
	.align	4
.nv.constant0._ZN10layer_norm13ln_fwd_kernelINS_13Kernel_traitsIf13__nv_bfloat16S2_S2_fjLj1280ELj1ELj4ELj1ELj16ENS_18Kernel_traits_baseILj1280EfS2_S2_S2_fjLj128EEEEELb0ELb0ELb1ELb1EEEvNS_9FwdParamsE:
	.zero		760


//--------------------- .nv.constant0._ZN10layer_norm13ln_fwd_kernelINS_13Kernel_traitsIf13__nv_bfloat16S2_S2_fjLj1280ELj1ELj4ELj1ELj16ENS_18Kernel_traits_baseILj1280EfS2_S2_S2_fjLj128EEEEELb0ELb1ELb0ELb0EEEvNS_9FwdParamsE --------------------------
	.section	.nv.constant0._ZN10layer_norm13ln_fwd_kernelINS_13Kernel_traitsIf13__nv_bfloat16S2_S2_fjLj1280ELj1ELj4ELj1ELj16ENS_18Kernel_traits_baseILj1280EfS2_S2_S2_fjLj128EEEEELb0ELb1ELb0ELb0EEEvNS_9FwdParamsE,"a",@progbits
	.sectionflags	@""
	.align	4
.nv.constant0._ZN10layer_norm13ln_fwd_kernelINS_13Kernel_traitsIf13__nv_bfloat16S2_S2_fjLj1280ELj1ELj4ELj1ELj16ENS_18Kernel_traits_baseILj1280EfS2_S2_S2_fjLj128EEEEELb0ELb1ELb0ELb0EEEvNS_9FwdParamsE:
	.zero		760


//--------------------- .nv.constant0._ZN10layer_norm13ln_fwd_kernelINS_13Kernel_traitsIf13__nv_bfloat16S2_S2_fjLj1280ELj1ELj4ELj1ELj16ENS_18Kernel_traits_baseILj1280EfS2_S2_S2_fjLj128EEEEELb0ELb1ELb0ELb1EEEvNS_9FwdParamsE --------------------------
	.section	.nv.constant0._ZN10layer_norm13ln_fwd_kernelINS_13Kernel_traitsIf13__nv_bfloat16S2_S2_fjLj1280ELj1ELj4ELj1ELj16ENS_18Kernel_traits_baseILj1280EfS2_S2_S2_fjLj128EEEEELb0ELb1ELb0ELb1EEEvNS_9FwdParamsE,"a",@progbits
	.sectionflags	@""
	.align	4
.nv.constant0._ZN10layer_norm13ln_fwd_kernelINS_13Kernel_traitsIf13__nv_bfloat16S2_S2_fjLj1280ELj1ELj4ELj1ELj16ENS_18Kernel_traits_baseILj1280EfS2_S2_S2_fjLj128EEEEELb0ELb1ELb0ELb1EEEvNS_9FwdParamsE:
	.zero		760


//--------------------- .nv.constant0._ZN10layer_norm13ln_fwd_kernelINS_13Kernel_traitsIf13__nv_bfloat16S2_S2_fjLj1280ELj1ELj4ELj1ELj16ENS_18Kernel_traits_baseILj1280EfS2_S2_S2_fjLj128EEEEELb0ELb1ELb1ELb0EEEvNS_9FwdParamsE --------------------------
	.section	.nv.constant0._ZN10layer_norm13ln_fwd_kernelINS_13Kernel_traitsIf13__nv_bfloat16S2_S2_fjLj1280ELj1ELj4ELj1ELj16ENS_18Kernel_traits_baseILj1280EfS2_S2_S2_fjLj128EEEEELb0ELb1ELb1ELb0EEEvNS_9FwdParamsE,"a",@progbits
	.sectionflags	@""
	.align	4
.nv.constant0._ZN10layer_norm13ln_fwd_kernelINS_13Kernel_traitsIf13__nv_bfloat16S2_S2_fjLj1280ELj1ELj4ELj1ELj16ENS_18Kernel_traits_baseILj1280EfS2_S2_S2_fjLj128EEEEELb0ELb1ELb1ELb0EEEvNS_9FwdParamsE:
	.zero		760


//--------------------- .nv.constant0._ZN10layer_norm13ln_fwd_kernelINS_13Kernel_traitsIf13__nv_bfloat16S2_S2_fjLj1280ELj1ELj4ELj1ELj16ENS_18Kernel_traits_baseILj1280EfS2_S2_S2_fjLj128EEEEELb0ELb1ELb1ELb1EEEvNS_9FwdParamsE --------------------------
	.section	.nv.constant0._ZN10layer_norm13ln_fwd_kernelINS_13Kernel_traitsIf13__nv_bfloat16S2_S2_fjLj1280ELj1ELj4ELj1ELj16ENS_18Kernel_traits_baseILj1280EfS2_S2_S2_fjLj128EEEEELb0ELb1ELb1ELb1EEEvNS_9FwdParamsE,"a",@progbits
	.sectionflags	@""
	.align	4
.nv.constant0._ZN10layer_norm13ln_fwd_kernelINS_13Kernel_traitsIf13__nv_bfloat16S2_S2_fjLj1280ELj1ELj4ELj1ELj16ENS_18Kernel_traits_baseILj1280EfS2_S2_S2_fjLj128EEEEELb0ELb1ELb1ELb1EEEvNS_9FwdParamsE:
	.zero		760


//--------------------- .nv.constant0._ZN10layer_norm13ln_fwd_kernelINS_13Kernel_traitsIf13__nv_bfloat16S2_S2_fjLj1280ELj1ELj4ELj1ELj16ENS_18Kernel_traits_baseILj1280EfS2_S2_S2_fjLj128EEEEELb1ELb0ELb0ELb0EEEvNS_9FwdParamsE --------------------------
	.section	.nv.constant0._ZN10layer_norm13ln_fwd_kernelINS_13Kernel_traitsIf13__nv_bfloat16S2_S2_fjLj1280ELj1ELj4ELj1ELj16ENS_18Kernel_traits_baseILj1280EfS2_S2_S2_fjLj128EEEEELb1ELb0ELb0ELb0EEEvNS_9FwdParamsE,"a",@progbits
	.sectionflags	@""
	.align	4
.nv.constant0._ZN10layer_norm13ln_fwd_kernelINS_13Kernel_traitsIf13__nv_bfloat16S2_S2_fjLj1280ELj1ELj4ELj1ELj16ENS_18Kernel_traits_baseILj1280EfS2_S2_S2_fjLj128EEEEELb1ELb0ELb0ELb0EEEvNS_9FwdParamsE:
	.zero		760


//--------------------- .nv.constant0._ZN10layer_norm13ln_fwd_kernelINS_13Kernel_traitsIf13__nv_bfloat16S2_S2_fjLj1280ELj1ELj4ELj1ELj16ENS_18Kernel_traits_baseILj1280EfS2_S2_S2_fjLj128EEEEELb1ELb0ELb0ELb1EEEvNS_9FwdParamsE --------------------------
	.section	.nv.constant0._ZN10layer_norm13ln_fwd_kernelINS_13Kernel_traitsIf13__nv_bfloat16S2_S2_fjLj1280ELj1ELj4ELj1ELj16ENS_18Kernel_traits_baseILj1280EfS2_S2_S2_fjLj128EEEEELb1ELb0ELb0ELb1EEEvNS_9FwdParamsE,"a",@progbits
	.sectionflags	@""
	.align	4
.nv.constant0._ZN10layer_norm13ln_fwd_kernelINS_13Kernel_traitsIf13__nv_bfloat16S2_S2_fjLj1280ELj1ELj4ELj1ELj16ENS_18Kernel_traits_baseILj1280EfS2_S2_S2_fjLj128EEEEELb1ELb0ELb0ELb1EEEvNS_9FwdParamsE:
	.zero		760


//--------------------- .nv.constant0._ZN10layer_norm13ln_fwd_kernelINS_13Kernel_traitsIf13__nv_bfloat16S2_S2_fjLj1280ELj1ELj4ELj1ELj16ENS_18Kernel_traits_baseILj1280EfS2_S2_S2_fjLj128EEEEELb1ELb0ELb1ELb0EEEvNS_9FwdParamsE --------------------------
	.section	.nv.constant0._ZN10layer_norm13ln_fwd_kernelINS_13Kernel_traitsIf13__nv_bfloat16S2_S2_fjLj1280ELj1ELj4ELj1ELj16ENS_18Kernel_traits_baseILj1280EfS2_S2_S2_fjLj128EEEEELb1ELb0ELb1ELb0EEEvNS_9FwdParamsE,"a",@progbits
	.sectionflags	@""
	.align	4
.nv.constant0._ZN10layer_norm13ln_fwd_kernelINS_13Kernel_traitsIf13__nv_bfloat16S2_S2_fjLj1280ELj1ELj4ELj1ELj16ENS_18Kernel_traits_baseILj1280EfS2_S2_S2_fjLj128EEEEELb1ELb0ELb1ELb0EEEvNS_9FwdParamsE:
	.zero		760


//--------------------- .nv.constant0._ZN10layer_norm13ln_fwd_kernelINS_13Kernel_traitsIf13__nv_bfloat16S2_S2_fjLj1280ELj1ELj4ELj1ELj16ENS_18Kernel_traits_baseILj1280EfS2_S2_S2_fjLj128EEEEELb1ELb0ELb1ELb1EEEvNS_9FwdParamsE --------------------------
	.section	.nv.constant0._ZN10layer_norm13ln_fwd_kernelINS_13Kernel_traitsIf13__nv_bfloat16S2_S2_fjLj1280ELj1ELj4ELj1ELj16ENS_18Kernel_traits_baseILj1280EfS2_S2_S2_fjLj128EEEEELb1ELb0ELb1ELb1EEEvNS_9FwdParamsE,"a",@progbits
	.sectionflags	@""
	.align	4
.nv.constant0._ZN10layer_norm13ln_fwd_kernelINS_13Kernel_traitsIf13__nv_bfloat16S2_S2_fjLj1280ELj1ELj4ELj1ELj16ENS_18Kernel_traits_baseILj1280EfS2_S2_S2_fjLj128EEEEELb1ELb0ELb1ELb1EEEvNS_9FwdParamsE:
	.zero		760


//--------------------- .nv.constant0._ZN10layer_norm13ln_fwd_kernelINS_13Kernel_traitsIf13__nv_bfloat16S2_S2_fjLj1280ELj1ELj4ELj1ELj16ENS_18Kernel_traits_baseILj1280EfS2_S2_S2_fjLj128EEEEELb1ELb1ELb0ELb0EEEvNS_9FwdParamsE --------------------------
	.section	.nv.constant0._ZN10layer_norm13ln_fwd_kernelINS_13Kernel_traitsIf13__nv_bfloat16S2_S2_fjLj1280ELj1ELj4ELj1ELj16ENS_18Kernel_traits_baseILj1280EfS2_S2_S2_fjLj128EEEEELb1ELb1ELb0ELb0EEEvNS_9FwdParamsE,"a",@progbits
	.sectionflags	@""
	.align	4
.nv.constant0._ZN10layer_norm13ln_fwd_kernelINS_13Kernel_traitsIf13__nv_bfloat16S2_S2_fjLj1280ELj1ELj4ELj1ELj16ENS_18Kernel_traits_baseILj1280EfS2_S2_S2_fjLj128EEEEELb1ELb1ELb0ELb0EEEvNS_9FwdParamsE:
	.zero		760


//--------------------- .nv.constant0._ZN10layer_norm13ln_fwd_kernelINS_13Kernel_traitsIf13__nv_bfloat16S2_S2_fjLj1280ELj1ELj4ELj1ELj16ENS_18Kernel_traits_baseILj1280EfS2_S2_S2_fjLj128EEEEELb1ELb1ELb0ELb1EEEvNS_9FwdParamsE --------------------------
	.section	.nv.constant0._ZN10layer_norm13ln_fwd_kernelINS_13Kernel_traitsIf13__nv_bfloat16S2_S2_fjLj1280ELj1ELj4ELj1ELj16ENS_18Kernel_traits_baseILj1280EfS2_S2_S2_fjLj128EEEEELb1ELb1ELb0ELb1EEEvNS_9FwdParamsE,"a",@progbits
	.sectionflags	@""
	.align	4
.nv.constant0._ZN10layer_norm13ln_fwd_kernelINS_13Kernel_traitsIf13__nv_bfloat16S2_S2_fjLj1280ELj1ELj4ELj1ELj16ENS_18Kernel_traits_baseILj1280EfS2_S2_S2_fjLj128EEEEELb1ELb1ELb0ELb1EEEvNS_9FwdParamsE:
	.zero		760


//--------------------- .nv.constant0._ZN10layer_norm13ln_fwd_kernelINS_13Kernel_traitsIf13__nv_bfloat16S2_S2_fjLj1280ELj1ELj4ELj1ELj16ENS_18Kernel_traits_baseILj1280EfS2_S2_S2_fjLj128EEEEELb1ELb1ELb1ELb0EEEvNS_9FwdParamsE --------------------------
	.section	.nv.constant0._ZN10layer_norm13ln_fwd_kernelINS_13Kernel_traitsIf13__nv_bfloat16S2_S2_fjLj1280ELj1ELj4ELj1ELj16ENS_18Kernel_traits_baseILj1280EfS2_S2_S2_fjLj128EEEEELb1ELb1ELb1ELb0EEEvNS_9FwdParamsE,"a",@progbits
	.sectionflags	@""
	.align	4
.nv.constant0._ZN10layer_norm13ln_fwd_kernelINS_13Kernel_traitsIf13__nv_bfloat16S2_S2_fjLj1280ELj1ELj4ELj1ELj16ENS_18Kernel_traits_baseILj1280EfS2_S2_S2_fjLj128EEEEELb1ELb1ELb1ELb0EEEvNS_9FwdParamsE:
	.zero		760


//--------------------- .nv.constant0._ZN10layer_norm13ln_fwd_kernelINS_13Kernel_traitsIf13__nv_bfloat16S2_S2_fjLj1280ELj1ELj4ELj1ELj16ENS_18Kernel_traits_baseILj1280EfS2_S2_S2_fjLj128EEEEELb1ELb1ELb1ELb1EEEvNS_9FwdParamsE --------------------------
	.section	.nv.constant0._ZN10layer_norm13ln_fwd_kernelINS_13Kernel_traitsIf13__nv_bfloat16S2_S2_fjLj1280ELj1ELj4ELj1ELj16ENS_18Kernel_traits_baseILj1280EfS2_S2_S2_fjLj128EEEEELb1ELb1ELb1ELb1EEEvNS_9FwdParamsE,"a",@progbits
	.sectionflags	@""
	.align	4
.nv.constant0._ZN10layer_norm13ln_fwd_kernelINS_13Kernel_traitsIf13__nv_bfloat16S2_S2_fjLj1280ELj1ELj4ELj1ELj16ENS_18Kernel_traits_baseILj1280EfS2_S2_S2_fjLj128EEEEELb1ELb1ELb1ELb1EEEvNS_9FwdParamsE:
	.zero		760


//--------------------- .nv.constant0._ZN10layer_norm13ln_fwd_kernelINS_13Kernel_traitsI13__nv_bfloat16S2_fS2_fjLj1280ELj1ELj4ELj1ELj16ENS_18Kernel_traits_baseILj1280ES2_S2_fS2_fjLj128EEEEELb0ELb0ELb0ELb0EEEvNS_9FwdParamsE --------------------------
	.section	.nv.constant0._ZN10layer_norm13ln_fwd_kernelINS_13Kernel_traitsI13__nv_bfloat16S2_fS2_fjLj1280ELj1ELj4ELj1ELj16ENS_18Kernel_traits_baseILj1280ES2_S2_fS2_fjLj128EEEEELb0ELb0ELb0ELb0EEEvNS_9FwdParamsE,"a",@progbits
	.sectionflags	@""
	.align	4
.nv.constant0._ZN10layer_norm13ln_fwd_kernelINS_13Kernel_traitsI13__nv_bfloat16S2_fS2_fjLj1280ELj1ELj4ELj1ELj16ENS_18Kernel_traits_baseILj1280ES2_S2_fS2_fjLj128EEEEELb0ELb0ELb0ELb0EEEvNS_9FwdParamsE:
	.zero		760


//--------------------- .nv.constant0._ZN10layer_norm13ln_fwd_kernelINS_13Kernel_traitsI13__nv_bfloat16S2_fS2_fjLj1280ELj1ELj4ELj1ELj16ENS_18Kernel_traits_baseILj1280ES2_S2_fS2_fjLj128EEEEELb0ELb0ELb0ELb1EEEvNS_9FwdParamsE --------------------------
	.section	.nv.constant0._ZN10layer_norm13ln_fwd_kernelINS_13Kernel_traitsI13__nv_bfloat16S2_fS2_fjLj1280ELj1ELj4ELj1ELj16ENS_18Kernel_traits_baseILj1280ES2_S2_fS2_fjLj128EEEEELb0ELb0ELb0ELb1EEEvNS_9FwdParamsE,"a",@progbits
	.sectionflags	@""
	.align	4
.nv.constant0._ZN10layer_norm13ln_fwd_kernelINS_13Kernel_traitsI13__nv_bfloat16S2_fS2_fjLj1280ELj1ELj4ELj1ELj16ENS_18Kernel_traits_baseILj1280ES2_S2_fS2_fjLj128EEEEELb0ELb0ELb0ELb1EEEvNS_9FwdParamsE:
	.zero		760


//--------------------- .nv.constant0._ZN10layer_norm13ln_fwd_kernelINS_13Kernel_traitsI13__nv_bfloat16S2_fS2_fjLj1280ELj1ELj4ELj1ELj16ENS_18Kernel_traits_baseILj1280ES2_S2_fS2_fjLj128EEEEELb0ELb0ELb1ELb0EEEvNS_9FwdParamsE --------------------------
	.section	.nv.constant0._ZN10layer_norm13ln_fwd_kernelINS_13Kernel_traitsI13__nv_bfloat16S2_fS2_fjLj1280ELj1ELj4ELj1ELj16ENS_18Kernel_traits_baseILj1280ES2_S2_fS2_fjLj128EEEEELb0ELb0ELb1ELb0EEEvNS_9FwdParamsE,"a",@progbits
	.sectionflags	@""
	.align	4
.nv.constant0._ZN10layer_norm13ln_fwd_kernelINS_13Kernel_traitsI13__nv_bfloat16S2_fS2_fjLj1280ELj1ELj4ELj1ELj16ENS_18Kernel_traits_baseILj1280ES2_S2_fS2_fjLj128EEEEELb0ELb0ELb1ELb0EEEvNS_9FwdParamsE:
	.zero		760


//--------------------- .nv.constant0._ZN10layer_norm13ln_fwd_kernelINS_13Kernel_traitsI13__nv_bfloat16S2_fS2_fjLj1280ELj1ELj4ELj1ELj16ENS_18Kernel_traits_baseILj1280ES2_S2_fS2_fjLj128EEEEELb0ELb0ELb1ELb1EEEvNS_9FwdParamsE --------------------------
	.section	.nv.constant0._ZN10layer_norm13ln_fwd_kernelINS_13Kernel_traitsI13__nv_bfloat16S2_fS2_fjLj1280ELj1ELj4ELj1ELj16ENS_18Kernel_traits_baseILj1280ES2_S2_fS2_fjLj128EEEEELb0ELb0ELb1ELb1EEEvNS_9FwdParamsE,"a",@progbits
	.sectionflags	@""
	.align	4
.nv.constant0._ZN10layer_norm13ln_fwd_kernelINS_13Kernel_traitsI13__nv_bfloat16S2_fS2_fjLj1280ELj1ELj4ELj1ELj16ENS_18Kernel_traits_baseILj1280ES2_S2_fS2_fjLj128EEEEELb0ELb0ELb1ELb1EEEvNS_9FwdParamsE:
	.zero		760


//--------------------- .nv.constant0._ZN10layer_norm13ln_fwd_kernelINS_13Kernel_traitsI13__nv_bfloat16S2_fS2_fjLj1280ELj1ELj4ELj1ELj16ENS_18Kernel_traits_baseILj1280ES2_S2_fS2_fjLj128EEEEELb0ELb1ELb0ELb0EEEvNS_9FwdParamsE --------------------------
	.section	.nv.constant0._ZN10layer_norm13ln_fwd_kernelINS_13Kernel_traitsI13__nv_bfloat16S2_fS2_fjLj1280ELj1ELj4ELj1ELj16ENS_18Kernel_traits_baseILj1280ES2_S2_fS2_fjLj128EEEEELb0ELb1ELb0ELb0EEEvNS_9FwdParamsE,"a",@progbits
	.sectionflags	@""
	.align	4
.nv.constant0._ZN10layer_norm13ln_fwd_kernelINS_13Kernel_traitsI13__nv_bfloat16S2_fS2_fjLj1280ELj1ELj4ELj1ELj16ENS_18Kernel_traits_baseILj1280ES2_S2_fS2_fjLj128EEEEELb0ELb1ELb0ELb0EEEvNS_9FwdParamsE:
	.zero		760


//--------------------- .nv.constant0._ZN10layer_norm13ln_fwd_kernelINS_13Kernel_traitsI13__nv_bfloat16S2_fS2_fjLj1280ELj1ELj4ELj1ELj16ENS_18Kernel_traits_baseILj1280ES2_S2_fS2_fjLj128EEEEELb0ELb1ELb0ELb1EEEvNS_9FwdParamsE --------------------------
	.section	.nv.constant0._ZN10layer_norm13ln_fwd_kernelINS_13Kernel_traitsI13__nv_bfloat16S2_fS2_fjLj1280ELj1ELj4ELj1ELj16ENS_18Kernel_traits_baseILj1280ES2_S2_fS2_fjLj128EEEEELb0ELb1ELb0ELb1EEEvNS_9FwdParamsE,"a",@progbits
	.sectionflags	@""
	.align	4
.nv.constant0._ZN10layer_norm13ln_fwd_kernelINS_13Kernel_traitsI13__nv_bfloat16S2_fS2_fjLj1280ELj1ELj4ELj1ELj16ENS_18Kernel_traits_baseILj1280ES2_S2_fS2_fjLj128EEEEELb0ELb1ELb0ELb1EEEvNS_9FwdParamsE:
	.zero		760


//--------------------- .nv.constant0._ZN10layer_norm13ln_fwd_kernelINS_13Kernel_traitsI13__nv_bfloat16S2_fS2_fjLj1280ELj1ELj4ELj1ELj16ENS_18Kernel_traits_baseILj1280ES2_S2_fS2_fjLj128EEEEELb0ELb1ELb1ELb0EEEvNS_9FwdParamsE --------------------------
	.section	.nv.constant0._ZN10layer_norm13ln_fwd_kernelINS_13Kernel_traitsI13__nv_bfloat16S2_fS2_fjLj1280ELj1ELj4ELj1ELj16ENS_18Kernel_traits_baseILj1280ES2_S2_fS2_fjLj128EEEEELb0ELb1ELb1ELb0EEEvNS_9FwdParamsE,"a",@progbits
	.sectionflags	@""
	.align	4
.nv.constant0._ZN10layer_norm13ln_fwd_kernelINS_13Kernel_traitsI13__nv_bfloat16S2_fS2_fjLj1280ELj1ELj4ELj1ELj16ENS_18Kernel_traits_baseILj1280ES2_S2_fS2_fjLj128EEEEELb0ELb1ELb1ELb0EEEvNS_9FwdParamsE:
	.zero		760


//--------------------- .nv.constant0._ZN10layer_norm13ln_fwd_kernelINS_13Kernel_traitsI13__nv_bfloat16S2_fS2_fjLj1280ELj1ELj4ELj1ELj16ENS_18Kernel_traits_baseILj1280ES2_S2_fS2_fjLj128EEEEELb0ELb1ELb1ELb1EEEvNS_9FwdParamsE --------------------------
	.section	.nv.constant0._ZN10layer_norm13ln_fwd_kernelINS_13Kernel_traitsI13__nv_bfloat16S2_fS2_fjLj1280ELj1ELj4ELj1ELj16ENS_18Kernel_traits_baseILj1280ES2_S2_fS2_fjLj128EEEEELb0ELb1ELb1ELb1EEEvNS_9FwdParamsE,"a",@progbits
	.sectionflags	@""
	.align	4
.nv.constant0._ZN10layer_norm13ln_fwd_kernelINS_13Kernel_traitsI13__nv_bfloat16S2_fS2_fjLj1280ELj1ELj4ELj1ELj16ENS_18Kernel_traits_baseILj1280ES2_S2_fS2_fjLj128EEEEELb0ELb1ELb1ELb1EEEvNS_9FwdParamsE:
	.zero		760


//--------------------- .nv.constant0._ZN10layer_norm13ln_fwd_kernelINS_13Kernel_traitsI13__nv_bfloat16S2_fS2_fjLj1280ELj1ELj4ELj1ELj16ENS_18Kernel_traits_baseILj1280ES2_S2_fS2_fjLj128EEEEELb1ELb0ELb0ELb0EEEvNS_9FwdParamsE --------------------------
	.section	.nv.constant0._ZN10layer_norm13ln_fwd_kernelINS_13Kernel_traitsI13__nv_bfloat16S2_fS2_fjLj1280ELj1ELj4ELj1ELj16ENS_18Kernel_traits_baseILj1280ES2_S2_fS2_fjLj128EEEEELb1ELb0ELb0ELb0EEEvNS_9FwdParamsE,"a",@progbits
	.sectionflags	@""
	.align	4
.nv.constant0._ZN10layer_norm13ln_fwd_kernelINS_13Kernel_traitsI13__nv_bfloat16S2_fS2_fjLj1280ELj1ELj4ELj1ELj16ENS_18Kernel_traits_baseILj1280ES2_S2_fS2_fjLj128EEEEELb1ELb0ELb0ELb0EEEvNS_9FwdParamsE:
	.zero		760


//--------------------- .nv.constant0._ZN10layer_norm13ln_fwd_kernelINS_13Kernel_traitsI13__nv_bfloat16S2_fS2_fjLj1280ELj1ELj4ELj1ELj16ENS_18Kernel_traits_baseILj1280ES2_S2_fS2_fjLj128EEEEELb1ELb0ELb0ELb1EEEvNS_9FwdParamsE --------------------------
	.section	.nv.constant0._ZN10layer_norm13ln_fwd_kernelINS_13Kernel_traitsI13__nv_bfloat16S2_fS2_fjLj1280ELj1ELj4ELj1ELj16ENS_18Kernel_traits_baseILj1280ES2_S2_fS2_fjLj128EEEEELb1ELb0ELb0ELb1EEEvNS_9FwdParamsE,"a",@progbits
	.sectionflags	@""
	.align	4
.nv.constant0._ZN10layer_norm13ln_fwd_kernelINS_13Kernel_traitsI13__nv_bfloat16S2_fS2_fjLj1280ELj1ELj4ELj1ELj16ENS_18Kernel_traits_baseILj1280ES2_S2_fS2_fjLj128EEEEELb1ELb0ELb0ELb1EEEvNS_9FwdParamsE:
	.zero		760


//--------------------- .nv.constant0._ZN10layer_norm13ln_fwd_kernelINS_13Kernel_traitsI13__nv_bfloat16S2_fS2_fjLj1280ELj1ELj4ELj1ELj16ENS_18Kernel_traits_baseILj1280ES2_S2_fS2_fjLj128EEEEELb1ELb0ELb1ELb0EEEvNS_9FwdParamsE --------------------------
	.section	.nv.constant0._ZN10layer_norm13ln_fwd_kernelINS_13Kernel_traitsI13__nv_bfloat16S2_fS2_fjLj1280ELj1ELj4ELj1ELj16ENS_18Kernel_traits_baseILj1280ES2_S2_fS2_fjLj128EEEEELb1ELb0ELb1ELb0EEEvNS_9FwdParamsE,"a",@progbits
	.sectionflags	@""
	.align	4
.nv.constant0._ZN10layer_norm13ln_fwd_kernelINS_13Kernel_traitsI13__nv_bfloat16S2_fS2_fjLj1280ELj1ELj4ELj1ELj16ENS_18Kernel_traits_baseILj1280ES2_S2_fS2_fjLj128EEEEELb1ELb0ELb1ELb0EEEvNS_9FwdParamsE:
	.zero		760


//--------------------- .nv.constant0._ZN10layer_norm13ln_fwd_kernelINS_13Kernel_traitsI13__nv_bfloat16S2_fS2_fjLj1280ELj1ELj4ELj1ELj16ENS_18Kernel_traits_baseILj1280ES2_S2_fS2_fjLj128EEEEELb1ELb0ELb1ELb1EEEvNS_9FwdParamsE --------------------------
	.section	.nv.constant0._ZN10layer_norm13ln_fwd_kernelINS_13Kernel_traitsI13__nv_bfloat16S2_fS2_fjLj1280ELj1ELj4ELj1ELj16ENS_18Kernel_traits_baseILj1280ES2_S2_fS2_fjLj128EEEEELb1ELb0ELb1ELb1EEEvNS_9FwdParamsE,"a",@progbits
	.sectionflags	@""
	.align	4
.nv.constant0._ZN10layer_norm13ln_fwd_kernelINS_13Kernel_traitsI13__nv_bfloat16S2_fS2_fjLj1280ELj1ELj4ELj1ELj16ENS_18Kernel_traits_baseILj1280ES2_S2_fS2_fjLj128EEEEELb1ELb0ELb1ELb1EEEvNS_9FwdParamsE:
	.zero		760


//--------------------- .nv.constant0._ZN10layer_norm13ln_fwd_kernelINS_13Kernel_traitsI13__nv_bfloat16S2_fS2_fjLj1280ELj1ELj4ELj1ELj16ENS_18Kernel_traits_baseILj1280ES2_S2_fS2_fjLj128EEEEELb1ELb1ELb0ELb0EEEvNS_9FwdParamsE --------------------------
	.section	.nv.constant0._ZN10layer_norm13ln_fwd_kernelINS_13Kernel_traitsI13__nv_bfloat16S2_fS2_fjLj1280ELj1ELj4ELj1ELj16ENS_18Kernel_traits_baseILj1280ES2_S2_fS2_fjLj128EEEEELb1ELb1ELb0ELb0EEEvNS_9FwdParamsE,"a",@progbits
	.sectionflags	@""
	.align	4
.nv.constant0._ZN10layer_norm13ln_fwd_kernelINS_13Kernel_traitsI13__nv_bfloat16S2_fS2_fjLj1280ELj1ELj4ELj1ELj16ENS_18Kernel_traits_baseILj1280ES2_S2_fS2_fjLj128EEEEELb1ELb1ELb0ELb0EEEvNS_9FwdParamsE:
	.zero		760


//--------------------- .nv.constant0._ZN10layer_norm13ln_fwd_kernelINS_13Kernel_traitsI13__nv_bfloat16S2_fS2_fjLj1280ELj1ELj4ELj1ELj16ENS_18Kernel_traits_baseILj1280ES2_S2_fS2_fjLj128EEEEELb1ELb1ELb0ELb1EEEvNS_9FwdParamsE --------------------------
	.section	.nv.constant0._ZN10layer_norm13ln_fwd_kernelINS_13Kernel_traitsI13__nv_bfloat16S2_fS2_fjLj1280ELj1ELj4ELj1ELj16ENS_18Kernel_traits_baseILj1280ES2_S2_fS2_fjLj128EEEEELb1ELb1ELb0ELb1EEEvNS_9FwdParamsE,"a",@progbits
	.sectionflags	@""
	.align	4
.nv.constant0._ZN10layer_norm13ln_fwd_kernelINS_13Kernel_traitsI13__nv_bfloat16S2_fS2_fjLj1280ELj1ELj4ELj1ELj16ENS_18Kernel_traits_baseILj1280ES2_S2_fS2_fjLj128EEEEELb1ELb1ELb0ELb1EEEvNS_9FwdParamsE:
	.zero		760


//--------------------- .nv.constant0._ZN10layer_norm13ln_fwd_kernelINS_13Kernel_traitsI13__nv_bfloat16S2_fS2_fjLj1280ELj1ELj4ELj1ELj16ENS_18Kernel_traits_baseILj1280ES2_S2_fS2_fjLj128EEEEELb1ELb1ELb1ELb0EEEvNS_9FwdParamsE --------------------------
	.section	.nv.constant0._ZN10layer_norm13ln_fwd_kernelINS_13Kernel_traitsI13__nv_bfloat16S2_fS2_fjLj1280ELj1ELj4ELj1ELj16ENS_18Kernel_traits_baseILj1280ES2_S2_fS2_fjLj128EEEEELb1ELb1ELb1ELb0EEEvNS_9FwdParamsE,"a",@progbits
	.sectionflags	@""
	.align	4
.nv.constant0._ZN10layer_norm13ln_fwd_kernelINS_13Kernel_traitsI13__nv_bfloat16S2_fS2_fjLj1280ELj1ELj4ELj1ELj16ENS_18Kernel_traits_baseILj1280ES2_S2_fS2_fjLj128EEEEELb1ELb1ELb1ELb0EEEvNS_9FwdParamsE:
	.zero		760


//--------------------- .nv.constant0._ZN10layer_norm13ln_fwd_kernelINS_13Kernel_traitsI13__nv_bfloat16S2_fS2_fjLj1280ELj1ELj4ELj1ELj16ENS_18Kernel_traits_baseILj1280ES2_S2_fS2_fjLj128EEEEELb1ELb1ELb1ELb1EEEvNS_9FwdParamsE --------------------------
	.section	.nv.constant0._ZN10layer_norm13ln_fwd_kernelINS_13Kernel_traitsI13__nv_bfloat16S2_fS2_fjLj1280ELj1ELj4ELj1ELj16ENS_18Kernel_traits_baseILj1280ES2_S2_fS2_fjLj128EEEEELb1ELb1ELb1ELb1EEEvNS_9FwdParamsE,"a",@progbits
	.sectionflags	@""
	.align	4
.nv.constant0._ZN10layer_norm13ln_fwd_kernelINS_13Kernel_traitsI13__nv_bfloat16S2_fS2_fjLj1280ELj1ELj4ELj1ELj16ENS_18Kernel_traits_baseILj1280ES2_S2_fS2_fjLj128EEEEELb1ELb1ELb1ELb1EEEvNS_9FwdParamsE:
	.zero		760


//--------------------- .nv.constant0._ZN10layer_norm13ln_fwd_kernelINS_13Kernel_traitsIf13__nv_bfloat16fS2_fjLj1280ELj1ELj4ELj1ELj16ENS_18Kernel_traits_baseILj1280EfS2_fS2_fjLj128EEEEELb0ELb0ELb0ELb0EEEvNS_9FwdParamsE --------------------------
	.section	.nv.constant0._ZN10layer_norm13ln_fwd_kernelINS_13Kernel_traitsIf13__nv_bfloat16fS2_fjLj1280ELj1ELj4ELj1ELj16ENS_18Kernel_traits_baseILj1280EfS2_fS2_fjLj128EEEEELb0ELb0ELb0ELb0EEEvNS_9FwdParamsE,"a",@progbits
	.sectionflags	@""
	.align	4
.nv.constant0._ZN10layer_norm13ln_fwd_kernelINS_13Kernel_traitsIf13__nv_bfloat16fS2_fjLj1280ELj1ELj4ELj1ELj16ENS_18Kernel_traits_baseILj1280EfS2_fS2_fjLj128EEEEELb0ELb0ELb0ELb0EEEvNS_9FwdParamsE:
	.zero		760


//--------------------- .nv.constant0._ZN10layer_norm13ln_fwd_kernelINS_13Kernel_traitsIf13__nv_bfloat16fS2_fjLj1280ELj1ELj4ELj1ELj16ENS_18Kernel_traits_baseILj1280EfS2_fS2_fjLj128EEEEELb0ELb0ELb0ELb1EEEvNS_9FwdParamsE --------------------------
	.section	.nv.constant0._ZN10layer_norm13ln_fwd_kernelINS_13Kernel_traitsIf13__nv_bfloat16fS2_fjLj1280ELj1ELj4ELj1ELj16ENS_18Kernel_traits_baseILj1280EfS2_fS2_fjLj128EEEEELb0ELb0ELb0ELb1EEEvNS_9FwdParamsE,"a",@progbits
	.sectionflags	@""
	.align	4
.nv.constant0._ZN10layer_norm13ln_fwd_kernelINS_13Kernel_traitsIf13__nv_bfloat16fS2_fjLj1280ELj1ELj4ELj1ELj16ENS_18Kernel_traits_baseILj1280EfS2_fS2_fjLj128EEEEELb0ELb0ELb0ELb1EEEvNS_9FwdParamsE:
	.zero		760


//--------------------- .nv.constant0._ZN10layer_norm13ln_fwd_kernelINS_13Kernel_traitsIf13__nv_bfloat16fS2_fjLj1280ELj1ELj4ELj1ELj16ENS_18Kernel_traits_baseILj1280EfS2_fS2_fjLj128EEEEELb0ELb0ELb1ELb0EEEvNS_9FwdParamsE --------------------------
	.section	.nv.constant0._ZN10layer_norm13ln_fwd_kernelINS_13Kernel_traitsIf13__nv_bfloat16fS2_fjLj1280ELj1ELj4ELj1ELj16ENS_18Kernel_traits_baseILj1280EfS2_fS2_fjLj128EEEEELb0ELb0ELb1ELb0EEEvNS_9FwdParamsE,"a",@progbits
	.sectionflags	@""
	.align	4
.nv.constant0._ZN10layer_norm13ln_fwd_kernelINS_13Kernel_traitsIf13__nv_bfloat16fS2_fjLj1280ELj1ELj4ELj1ELj16ENS_18Kernel_traits_baseILj1280EfS2_fS2_fjLj128EEEEELb0ELb0ELb1ELb0EEEvNS_9FwdParamsE:
	.zero		760


//--------------------- .nv.constant0._ZN10layer_norm13ln_fwd_kernelINS_13Kernel_traitsIf13__nv_bfloat16fS2_fjLj1280ELj1ELj4ELj1ELj16ENS_18Kernel_traits_baseILj1280EfS2_fS2_fjLj128EEEEELb0ELb0ELb1ELb1EEEvNS_9FwdParamsE --------------------------
	.section	.nv.constant0._ZN10layer_norm13ln_fwd_kernelINS_13Kernel_traitsIf13__nv_bfloat16fS2_fjLj1280ELj1ELj4ELj1ELj16ENS_18Kernel_traits_baseILj1280EfS2_fS2_fjLj128EEEEELb0ELb0ELb1ELb1EEEvNS_9FwdParamsE,"a",@progbits
	.sectionflags	@""
	.align	4
.nv.constant0._ZN10layer_norm13ln_fwd_kernelINS_13Kernel_traitsIf13__nv_bfloat16fS2_fjLj1280ELj1ELj4ELj1ELj16ENS_18Kernel_traits_baseILj1280EfS2_fS2_fjLj128EEEEELb0ELb0ELb1ELb1EEEvNS_9FwdParamsE:
	.zero		760


//--------------------- .nv.constant0._ZN10layer_norm13ln_fwd_kernelINS_13Kernel_traitsIf13__nv_bfloat16fS2_fjLj1280ELj1ELj4ELj1ELj16ENS_18Kernel_traits_baseILj1280EfS2_fS2_fjLj128EEEEELb0ELb1ELb0ELb0EEEvNS_9FwdParamsE --------------------------
	.section	.nv.constant0._ZN10layer_norm13ln_fwd_kernelINS_13Kernel_traitsIf13__nv_bfloat16fS2_fjLj1280ELj1ELj4ELj1ELj16ENS_18Kernel_traits_baseILj1280EfS2_fS2_fjLj128EEEEELb0ELb1ELb0ELb0EEEvNS_9FwdParamsE,"a",@progbits
	.sectionflags	@""
	.align	4
.nv.constant0._ZN10layer_norm13ln_fwd_kernelINS_13Kernel_traitsIf13__nv_bfloat16fS2_fjLj1280ELj1ELj4ELj1ELj16ENS_18Kernel_traits_baseILj1280EfS2_fS2_fjLj128EEEEELb0ELb1ELb0ELb0EEEvNS_9FwdParamsE:
	.zero		760


//--------------------- .nv.constant0._ZN10layer_norm13ln_fwd_kernelINS_13Kernel_traitsIf13__nv_bfloat16fS2_fjLj1280ELj1ELj4ELj1ELj16ENS_18Kernel_traits_baseILj1280EfS2_fS2_fjLj128EEEEELb0ELb1ELb0ELb1EEEvNS_9FwdParamsE --------------------------
	.section	.nv.constant0._ZN10layer_norm13ln_fwd_kernelINS_13Kernel_traitsIf13__nv_bfloat16fS2_fjLj1280ELj1ELj4ELj1ELj16ENS_18Kernel_traits_baseILj1280EfS2_fS2_fjLj128EEEEELb0ELb1ELb0ELb1EEEvNS_9FwdParamsE,"a",@progbits
	.sectionflags	@""
	.align	4
.nv.constant0._ZN10layer_norm13ln_fwd_kernelINS_13Kernel_traitsIf13__nv_bfloat16fS2_fjLj1280ELj1ELj4ELj1ELj16ENS_18Kernel_traits_baseILj1280EfS2_fS2_fjLj128EEEEELb0ELb1ELb0ELb1EEEvNS_9FwdParamsE:
	.zero		760


//--------------------- .nv.constant0._ZN10layer_norm13ln_fwd_kernelINS_13Kernel_traitsIf13__nv_bfloat16fS2_fjLj1280ELj1ELj4ELj1ELj16ENS_18Kernel_traits_baseILj1280EfS2_fS2_fjLj128EEEEELb0ELb1ELb1ELb0EEEvNS_9FwdParamsE --------------------------
	.section	.nv.constant0._ZN10layer_norm13ln_fwd_kernelINS_13Kernel_traitsIf13__nv_bfloat16fS2_fjLj1280ELj1ELj4ELj1ELj16ENS_18Kernel_traits_baseILj1280EfS2_fS2_fjLj128EEEEELb0ELb1ELb1ELb0EEEvNS_9FwdParamsE,"a",@progbits
	.sectionflags	@""
	.align	4
.nv.constant0._ZN10layer_norm13ln_fwd_kernelINS_13Kernel_traitsIf13__nv_bfloat16fS2_fjLj1280ELj1ELj4ELj1ELj16ENS_18Kernel_traits_baseILj1280EfS2_fS2_fjLj128EEEEELb0ELb1ELb1ELb0EEEvNS_9FwdParamsE:
	.zero		760


//--------------------- .nv.constant0._ZN10layer_norm13ln_fwd_kernelINS_13Kernel_traitsIf13__nv_bfloat16fS2_fjLj1280ELj1ELj4ELj1ELj16ENS_18Kernel_traits_baseILj1280EfS2_fS2_fjLj128EEEEELb0ELb1ELb1ELb1EEEvNS_9FwdParamsE --------------------------
	.section	.nv.constant0._ZN10layer_norm13ln_fwd_kernelINS_13Kernel_traitsIf13__nv_bfloat16fS2_fjLj1280ELj1ELj4ELj1ELj16ENS_18Kernel_traits_baseILj1280EfS2_fS2_fjLj128EEEEELb0ELb1ELb1ELb1EEEvNS_9FwdParamsE,"a",@progbits
	.sectionflags	@""
	.align	4
.nv.constant0._ZN10layer_norm13ln_fwd_kernelINS_13Kernel_traitsIf13__nv_bfloat16fS2_fjLj1280ELj1ELj4ELj1ELj16ENS_18Kernel_traits_baseILj1280EfS2_fS2_fjLj128EEEEELb0ELb1ELb1ELb1EEEvNS_9FwdParamsE:
	.zero		760


//--------------------- .nv.constant0._ZN10layer_norm13ln_fwd_kernelINS_13Kernel_traitsIf13__nv_bfloat16fS2_fjLj1280ELj1ELj4ELj1ELj16ENS_18Kernel_traits_baseILj1280EfS2_fS2_fjLj128EEEEELb1ELb0ELb0ELb0EEEvNS_9FwdParamsE --------------------------
	.section	.nv.constant0._ZN10layer_norm13ln_fwd_kernelINS_13Kernel_traitsIf13__nv_bfloat16fS2_fjLj1280ELj1ELj4ELj1ELj16ENS_18Kernel_traits_baseILj1280EfS2_fS2_fjLj128EEEEELb1ELb0ELb0ELb0EEEvNS_9FwdParamsE,"a",@progbits
	.sectionflags	@""
	.align	4
.nv.constant0._ZN10layer_norm13ln_fwd_kernelINS_13Kernel_traitsIf13__nv_bfloat16fS2_fjLj1280ELj1ELj4ELj1ELj16ENS_18Kernel_traits_baseILj1280EfS2_fS2_fjLj128EEEEELb1ELb0ELb0ELb0EEEvNS_9FwdParamsE:
	.zero		760


//--------------------- .nv.constant0._ZN10layer_norm13ln_fwd_kernelINS_13Kernel_traitsIf13__nv_bfloat16fS2_fjLj1280ELj1ELj4ELj1ELj16ENS_18Kernel_traits_baseILj1280EfS2_fS2_fjLj128EEEEELb1ELb0ELb0ELb1EEEvNS_9FwdParamsE --------------------------
	.section	.nv.constant0._ZN10layer_norm13ln_fwd_kernelINS_13Kernel_traitsIf13__nv_bfloat16fS2_fjLj1280ELj1ELj4ELj1ELj16ENS_18Kernel_traits_baseILj1280EfS2_fS2_fjLj128EEEEELb1ELb0ELb0ELb1EEEvNS_9FwdParamsE,"a",@progbits
	.sectionflags	@""
	.align	4
.nv.constant0._ZN10layer_norm13ln_fwd_kernelINS_13Kernel_traitsIf13__nv_bfloat16fS2_fjLj1280ELj1ELj4ELj1ELj16ENS_18Kernel_traits_baseILj1280EfS2_fS2_fjLj128EEEEELb1ELb0ELb0ELb1EEEvNS_9FwdParamsE:
	.zero		760


//--------------------- .nv.constant0._ZN10layer_norm13ln_fwd_kernelINS_13Kernel_traitsIf13__nv_bfloat16fS2_fjLj1280ELj1ELj4ELj1ELj16ENS_18Kernel_traits_baseILj1280EfS2_fS2_fjLj128EEEEELb1ELb0ELb1ELb0EEEvNS_9FwdParamsE --------------------------
	.section	.nv.constant0._ZN10layer_norm13ln_fwd_kernelINS_13Kernel_traitsIf13__nv_bfloat16fS2_fjLj1280ELj1ELj4ELj1ELj16ENS_18Kernel_traits_baseILj1280EfS2_fS2_fjLj128EEEEELb1ELb0ELb1ELb0EEEvNS_9FwdParamsE,"a",@progbits
	.sectionflags	@""
	.align	4
.nv.constant0._ZN10layer_norm13ln_fwd_kernelINS_13Kernel_traitsIf13__nv_bfloat16fS2_fjLj1280ELj1ELj4ELj1ELj16ENS_18Kernel_traits_baseILj1280EfS2_fS2_fjLj128EEEEELb1ELb0ELb1ELb0EEEvNS_9FwdParamsE:
	.zero		760


//--------------------- .nv.constant0._ZN10layer_norm13ln_fwd_kernelINS_13Kernel_traitsIf13__nv_bfloat16fS2_fjLj1280ELj1ELj4ELj1ELj16ENS_18Kernel_traits_baseILj1280EfS2_fS2_fjLj128EEEEELb1ELb0ELb1ELb1EEEvNS_9FwdParamsE --------------------------
	.section	.nv.constant0._ZN10layer_norm13ln_fwd_kernelINS_13Kernel_traitsIf13__nv_bfloat16fS2_fjLj1280ELj1ELj4ELj1ELj16ENS_18Kernel_traits_baseILj1280EfS2_fS2_fjLj128EEEEELb1ELb0ELb1ELb1EEEvNS_9FwdParamsE,"a",@progbits
	.sectionflags	@""
	.align	4
.nv.constant0._ZN10layer_norm13ln_fwd_kernelINS_13Kernel_traitsIf13__nv_bfloat16fS2_fjLj1280ELj1ELj4ELj1ELj16ENS_18Kernel_traits_baseILj1280EfS2_fS2_fjLj128EEEEELb1ELb0ELb1ELb1EEEvNS_9FwdParamsE:
	.zero		760


//--------------------- .nv.constant0._ZN10layer_norm13ln_fwd_kernelINS_13Kernel_traitsIf13__nv_bfloat16fS2_fjLj1280ELj1ELj4ELj1ELj16ENS_18Kernel_traits_baseILj1280EfS2_fS2_fjLj128EEEEELb1ELb1ELb0ELb0EEEvNS_9FwdParamsE --------------------------
	.section	.nv.constant0._ZN10layer_norm13ln_fwd_kernelINS_13Kernel_traitsIf13__nv_bfloat16fS2_fjLj1280ELj1ELj4ELj1ELj16ENS_18Kernel_traits_baseILj1280EfS2_fS2_fjLj128EEEEELb1ELb1ELb0ELb0EEEvNS_9FwdParamsE,"a",@progbits
	.sectionflags	@""
	.align	4
.nv.constant0._ZN10layer_norm13ln_fwd_kernelINS_13Kernel_traitsIf13__nv_bfloat16fS2_fjLj1280ELj1ELj4ELj1ELj16ENS_18Kernel_traits_baseILj1280EfS2_fS2_fjLj128EEEEELb1ELb1ELb0ELb0EEEvNS_9FwdParamsE:
	.zero		760


//--------------------- .nv.constant0._ZN10layer_norm13ln_fwd_kernelINS_13Kernel_traitsIf13__nv_bfloat16fS2_fjLj1280ELj1ELj4ELj1ELj16ENS_18Kernel_traits_baseILj1280EfS2_fS2_fjLj128EEEEELb1ELb1ELb0ELb1EEEvNS_9FwdParamsE --------------------------
	.section	.nv.constant0._ZN10layer_norm13ln_fwd_kernelINS_13Kernel_traitsIf13__nv_bfloat16fS2_fjLj1280ELj1ELj4ELj1ELj16ENS_18Kernel_traits_baseILj1280EfS2_fS2_fjLj128EEEEELb1ELb1ELb0ELb1EEEvNS_9FwdParamsE,"a",@progbits
	.sectionflags	@""
	.align	4
.nv.constant0._ZN10layer_norm13ln_fwd_kernelINS_13Kernel_traitsIf13__nv_bfloat16fS2_fjLj1280ELj1ELj4ELj1ELj16ENS_18Kernel_traits_baseILj1280EfS2_fS2_fjLj128EEEEELb1ELb1ELb0ELb1EEEvNS_9FwdParamsE:
	.zero		760


//--------------------- .nv.constant0._ZN10layer_norm13ln_fwd_kernelINS_13Kernel_traitsIf13__nv_bfloat16fS2_fjLj1280ELj1ELj4ELj1ELj16ENS_18Kernel_traits_baseILj1280EfS2_fS2_fjLj128EEEEELb1ELb1ELb1ELb0EEEvNS_9FwdParamsE --------------------------
	.section	.nv.constant0._ZN10layer_norm13ln_fwd_kernelINS_13Kernel_traitsIf13__nv_bfloat16fS2_fjLj1280ELj1ELj4ELj1ELj16ENS_18Kernel_traits_baseILj1280EfS2_fS2_fjLj128EEEEELb1ELb1ELb1ELb0EEEvNS_9FwdParamsE,"a",@progbits
	.sectionflags	@""
	.align	4
.nv.constant0._ZN10layer_norm13ln_fwd_kernelINS_13Kernel_traitsIf13__nv_bfloat16fS2_fjLj1280ELj1ELj4ELj1ELj16ENS_18Kernel_traits_baseILj1280EfS2_fS2_fjLj128EEEEELb1ELb1ELb1ELb0EEEvNS_9FwdParamsE:
	.zero		760


//--------------------- .nv.constant0._ZN10layer_norm13ln_fwd_kernelINS_13Kernel_traitsIf13__nv_bfloat16fS2_fjLj1280ELj1ELj4ELj1ELj16ENS_18Kernel_traits_baseILj1280EfS2_fS2_fjLj128EEEEELb1ELb1ELb1ELb1EEEvNS_9FwdParamsE --------------------------
	.section	.nv.constant0._ZN10layer_norm13ln_fwd_kernelINS_13Kernel_traitsIf13__nv_bfloat16fS2_fjLj1280ELj1ELj4ELj1ELj16ENS_18Kernel_traits_baseILj1280EfS2_fS2_fjLj128EEEEELb1ELb1ELb1ELb1EEEvNS_9FwdParamsE,"a",@progbits
	.sectionflags	@""
	.align	4
.nv.constant0._ZN10layer_norm13ln_fwd_kernelINS_13Kernel_traitsIf13__nv_bfloat16fS2_fjLj1280ELj1ELj4ELj1ELj16ENS_18Kernel_traits_baseILj1280EfS2_fS2_fjLj128EEEEELb1ELb1ELb1ELb1EEEvNS_9FwdParamsE:
	.zero		760


//--------------------- .nv.constant0._ZN10layer_norm13ln_fwd_kernelINS_13Kernel_traitsIf6__halfS2_S2_fjLj1280ELj1ELj4ELj1ELj16ENS_18Kernel_traits_baseILj1280EfS2_S2_S2_fjLj128EEEEELb0ELb0ELb0ELb0EEEvNS_9FwdParamsE --------------------------
	.section	.nv.constant0._ZN10layer_norm13ln_fwd_kernelINS_13Kernel_traitsIf6__halfS2_S2_fjLj1280ELj1ELj4ELj1ELj16ENS_18Kernel_traits_baseILj1280EfS2_S2_S2_fjLj128EEEEELb0ELb0ELb0ELb0EEEvNS_9FwdParamsE,"a",@progbits
	.sectionflags	@""
	.align	4
.nv.constant0._ZN10layer_norm13ln_fwd_kernelINS_13Kernel_traitsIf6__halfS2_S2_fjLj1280ELj1ELj4ELj1ELj16ENS_18Kernel_traits_baseILj1280EfS2_S2_S2_fjLj128EEEEELb0ELb0ELb0ELb0EEEvNS_9FwdParamsE:
	.zero		760


//--------------------- .nv.constant0._ZN10layer_norm13ln_fwd_kernelINS_13Kernel_traitsIf6__halfS2_S2_fjLj1280ELj1ELj4ELj1ELj16ENS_18Kernel_traits_baseILj1280EfS2_S2_S2_fjLj128EEEEELb0ELb0ELb0ELb1EEEvNS_9FwdParamsE --------------------------
	.section	.nv.constant0._ZN10layer_norm13ln_fwd_kernelINS_13Kernel_traitsIf6__halfS2_S2_fjLj1280ELj1ELj4ELj1ELj16ENS_18Kernel_traits_baseILj1280EfS2_S2_S2_fjLj128EEEEELb0ELb0ELb0ELb1EEEvNS_9FwdParamsE,"a",@progbits
	.sectionflags	@""
	.align	4
.nv.constant0._ZN10layer_norm13ln_fwd_kernelINS_13Kernel_traitsIf6__halfS2_S2_fjLj1280ELj1ELj4ELj1ELj16ENS_18Kernel_traits_baseILj1280EfS2_S2_S2_fjLj128EEEEELb0ELb0ELb0ELb1EEEvNS_9FwdParamsE:
	.zero		760


//--------------------- .nv.constant0._ZN10layer_norm13ln_fwd_kernelINS_13Kernel_traitsIf6__halfS2_S2_fjLj1280ELj1ELj4ELj1ELj16ENS_18Kernel_traits_baseILj1280EfS2_S2_S2_fjLj128EEEEELb0ELb0ELb1ELb0EEEvNS_9FwdParamsE --------------------------
	.section	.nv.constant0._ZN10layer_norm13ln_fwd_kernelINS_13Kernel_traitsIf6__halfS2_S2_fjLj1280ELj1ELj4ELj1ELj16ENS_18Kernel_traits_baseILj1280EfS2_S2_S2_fjLj128EEEEELb0ELb0ELb1ELb0EEEvNS_9FwdParamsE,"a",@progbits
	.sectionflags	@""
	.align	4
.nv.constant0._ZN10layer_norm13ln_fwd_kernelINS_13Kernel_traitsIf6__halfS2_S2_fjLj1280ELj1ELj4ELj1ELj16ENS_18Kernel_traits_baseILj1280EfS2_S2_S2_fjLj128EEEEELb0ELb0ELb1ELb0EEEvNS_9FwdParamsE:
	.zero		760


//--------------------- .nv.constant0._ZN10layer_norm13ln_fwd_kernelINS_13Kernel_traitsIf6__halfS2_S2_fjLj1280ELj1ELj4ELj1ELj16ENS_18Kernel_traits_baseILj1280EfS2_S2_S2_fjLj128EEEEELb0ELb0ELb1ELb1EEEvNS_9FwdParamsE --------------------------
	.section	.nv.constant0._ZN10layer_norm13ln_fwd_kernelINS_13Kernel_traitsIf6__halfS2_S2_fjLj1280ELj1ELj4ELj1ELj16ENS_18Kernel_traits_baseILj1280EfS2_S2_S2_fjLj128EEEEELb0ELb0ELb1ELb1EEEvNS_9FwdParamsE,"a",@progbits
	.sectionflags	@""
	.align	4
.nv.constant0._ZN10layer_norm13ln_fwd_kernelINS_13Kernel_traitsIf6__halfS2_S2_fjLj1280ELj1ELj4ELj1ELj16ENS_18Kernel_traits_baseILj1280EfS2_S2_S2_fjLj128EEEEELb0ELb0ELb1ELb1EEEvNS_9FwdParamsE:
	.zero		760


//--------------------- .nv.constant0._ZN10layer_norm13ln_fwd_kernelINS_13Kernel_traitsIf6__halfS2_S2_fjLj1280ELj1ELj4ELj1ELj16ENS_18Kernel_traits_baseILj1280EfS2_S2_S2_fjLj128EEEEELb0ELb1ELb0ELb0EEEvNS_9FwdParamsE --------------------------
	.section	.nv.constant0._ZN10layer_norm13ln_fwd_kernelINS_13Kernel_traitsIf6__halfS2_S2_fjLj1280ELj1ELj4ELj1ELj16ENS_18Kernel_traits_baseILj1280EfS2_S2_S2_fjLj128EEEEELb0ELb1ELb0ELb0EEEvNS_9FwdParamsE,"a",@progbits
	.sectionflags	@""
	.align	4
.nv.constant0._ZN10layer_norm13ln_fwd_kernelINS_13Kernel_traitsIf6__halfS2_S2_fjLj1280ELj1ELj4ELj1ELj16ENS_18Kernel_traits_baseILj1280EfS2_S2_S2_fjLj128EEEEELb0ELb1ELb0ELb0EEEvNS_9FwdParamsE:
	.zero		760


//--------------------- .nv.constant0._ZN10layer_norm13ln_fwd_kernelINS_13Kernel_traitsIf6__halfS2_S2_fjLj1280ELj1ELj4ELj1ELj16ENS_18Kernel_traits_baseILj1280EfS2_S2_S2_fjLj128EEEEELb0ELb1ELb0ELb1EEEvNS_9FwdParamsE --------------------------
	.section	.nv.constant0._ZN10layer_norm13ln_fwd_kernelINS_13Kernel_traitsIf6__halfS2_S2_fjLj1280ELj1ELj4ELj1ELj16ENS_18Kernel_traits_baseILj1280EfS2_S2_S2_fjLj128EEEEELb0ELb1ELb0ELb1EEEvNS_9FwdParamsE,"a",@progbits
	.sectionflags	@""
	.align	4
.nv.constant0._ZN10layer_norm13ln_fwd_kernelINS_13Kernel_traitsIf6__halfS2_S2_fjLj1280ELj1ELj4ELj1ELj16ENS_18Kernel_traits_baseILj1280EfS2_S2_S2_fjLj128EEEEELb0ELb1ELb0ELb1EEEvNS_9FwdParamsE:
	.zero		760


//--------------------- .nv.constant0._ZN10layer_norm13ln_fwd_kernelINS_13Kernel_traitsIf6__halfS2_S2_fjLj1280ELj1ELj4ELj1ELj16ENS_18Kernel_traits_baseILj1280EfS2_S2_S2_fjLj128EEEEELb0ELb1ELb1ELb0EEEvNS_9FwdParamsE --------------------------
	.section	.nv.constant0._ZN10layer_norm13ln_fwd_kernelINS_13Kernel_traitsIf6__halfS2_S2_fjLj1280ELj1ELj4ELj1ELj16ENS_18Kernel_traits_baseILj1280EfS2_S2_S2_fjLj128EEEEELb0ELb1ELb1ELb0EEEvNS_9FwdParamsE,"a",@progbits
	.sectionflags	@""
	.align	4
.nv.constant0._ZN10layer_norm13ln_fwd_kernelINS_13Kernel_traitsIf6__halfS2_S2_fjLj1280ELj1ELj4ELj1ELj16ENS_18Kernel_traits_baseILj1280EfS2_S2_S2_fjLj128EEEEELb0ELb1ELb1ELb0EEEvNS_9FwdParamsE:
	.zero		760


//--------------------- .nv.constant0._ZN10layer_norm13ln_fwd_kernelINS_13Kernel_traitsIf6__halfS2_S2_fjLj1280ELj1ELj4ELj1ELj16ENS_18Kernel_traits_baseILj1280EfS2_S2_S2_fjLj128EEEEELb0ELb1ELb1ELb1EEEvNS_9FwdParamsE --------------------------
	.section	.nv.constant0._ZN10layer_norm13ln_fwd_kernelINS_13Kernel_traitsIf6__halfS2_S2_fjLj1280ELj1ELj4ELj1ELj16ENS_18Kernel_traits_baseILj1280EfS2_S2_S2_fjLj128EEEEELb0ELb1ELb1ELb1EEEvNS_9FwdParamsE,"a",@progbits
	.sectionflags	@""
	.align	4
.nv.constant0._ZN10layer_norm13ln_fwd_kernelINS_13Kernel_traitsIf6__halfS2_S2_fjLj1280ELj1ELj4ELj1ELj16ENS_18Kernel_traits_baseILj1280EfS2_S2_S2_fjLj128EEEEELb0ELb1ELb1ELb1EEEvNS_9FwdParamsE:
	.zero		760


//--------------------- .nv.constant0._ZN10layer_norm13ln_fwd_kernelINS_13Kernel_traitsIf6__halfS2_S2_fjLj1280ELj1ELj4ELj1ELj16ENS_18Kernel_traits_baseILj1280EfS2_S2_S2_fjLj128EEEEELb1ELb0ELb0ELb0EEEvNS_9FwdParamsE --------------------------
	.section	.nv.constant0._ZN10layer_norm13ln_fwd_kernelINS_13Kernel_traitsIf6__halfS2_S2_fjLj1280ELj1ELj4ELj1ELj16ENS_18Kernel_traits_baseILj1280EfS2_S2_S2_fjLj128EEEEELb1ELb0ELb0ELb0EEEvNS_9FwdParamsE,"a",@progbits
	.sectionflags	@""
	.align	4
.nv.constant0._ZN10layer_norm13ln_fwd_kernelINS_13Kernel_traitsIf6__halfS2_S2_fjLj1280ELj1ELj4ELj1ELj16ENS_18Kernel_traits_baseILj1280EfS2_S2_S2_fjLj128EEEEELb1ELb0ELb0ELb0EEEvNS_9FwdParamsE:
	.zero		760


//--------------------- .nv.constant0._ZN10layer_norm13ln_fwd_kernelINS_13Kernel_traitsIf6__halfS2_S2_fjLj1280ELj1ELj4ELj1ELj16ENS_18Kernel_traits_baseILj1280EfS2_S2_S2_fjLj128EEEEELb1ELb0ELb0ELb1EEEvNS_9FwdParamsE --------------------------
	.section	.nv.constant0._ZN10layer_norm13ln_fwd_kernelINS_13Kernel_traitsIf6__halfS2_S2_fjLj1280ELj1ELj4ELj1ELj16ENS_18Kernel_traits_baseILj1280EfS2_S2_S2_fjLj128EEEEELb1ELb0ELb0ELb1EEEvNS_9FwdParamsE,"a",@progbits
	.sectionflags	@""
	.align	4
.nv.constant0._ZN10layer_norm13ln_fwd_kernelINS_13Kernel_traitsIf6__halfS2_S2_fjLj1280ELj1ELj4ELj1ELj16ENS_18Kernel_traits_baseILj1280EfS2_S2_S2_fjLj128EEEEELb1ELb0ELb0ELb1EEEvNS_9FwdParamsE:
	.zero		760


//--------------------- .nv.constant0._ZN10layer_norm13ln_fwd_kernelINS_13Kernel_traitsIf6__halfS2_S2_fjLj1280ELj1ELj4ELj1ELj16ENS_18Kernel_traits_baseILj1280EfS2_S2_S2_fjLj128EEEEELb1ELb0ELb1ELb0EEEvNS_9FwdParamsE --------------------------
	.section	.nv.constant0._ZN10layer_norm13ln_fwd_kernelINS_13Kernel_traitsIf6__halfS2_S2_fjLj1280ELj1ELj4ELj1ELj16ENS_18Kernel_traits_baseILj1280EfS2_S2_S2_fjLj128EEEEELb1ELb0ELb1ELb0EEEvNS_9FwdParamsE,"a",@progbits
	.sectionflags	@""
	.align	4
.nv.constant0._ZN10layer_norm13ln_fwd_kernelINS_13Kernel_traitsIf6__halfS2_S2_fjLj1280ELj1ELj4ELj1ELj16ENS_18Kernel_traits_baseILj1280EfS2_S2_S2_fjLj128EEEEELb1ELb0ELb1ELb0EEEvNS_9FwdParamsE:
	.zero		760


//--------------------- .nv.constant0._ZN10layer_norm13ln_fwd_kernelINS_13Kernel_traitsIf6__halfS2_S2_fjLj1280ELj1ELj4ELj1ELj16ENS_18Kernel_traits_baseILj1280EfS2_S2_S2_fjLj128EEEEELb1ELb0ELb1ELb1EEEvNS_9FwdParamsE --------------------------
	.section	.nv.constant0._ZN10layer_norm13ln_fwd_kernelINS_13Kernel_traitsIf6__halfS2_S2_fjLj1280ELj1ELj4ELj1ELj16ENS_18Kernel_traits_baseILj1280EfS2_S2_S2_fjLj128EEEEELb1ELb0ELb1ELb1EEEvNS_9FwdParamsE,"a",@progbits
	.sectionflags	@""
	.align	4
.nv.constant0._ZN10layer_norm13ln_fwd_kernelINS_13Kernel_traitsIf6__halfS2_S2_fjLj1280ELj1ELj4ELj1ELj16ENS_18Kernel_traits_baseILj1280EfS2_S2_S2_fjLj128EEEEELb1ELb0ELb1ELb1EEEvNS_9FwdParamsE:
	.zero		760


//--------------------- .nv.constant0._ZN10layer_norm13ln_fwd_kernelINS_13Kernel_traitsIf6__halfS2_S2_fjLj1280ELj1ELj4ELj1ELj16ENS_18Kernel_traits_baseILj1280EfS2_S2_S2_fjLj128EEEEELb1ELb1ELb0ELb0EEEvNS_9FwdParamsE --------------------------
	.section	.nv.constant0._ZN10layer_norm13ln_fwd_kernelINS_13Kernel_traitsIf6__halfS2_S2_fjLj1280ELj1ELj4ELj1ELj16ENS_18Kernel_traits_baseILj1280EfS2_S2_S2_fjLj128EEEEELb1ELb1ELb0ELb0EEEvNS_9FwdParamsE,"a",@progbits
	.sectionflags	@""
	.align	4
.nv.constant0._ZN10layer_norm13ln_fwd_kernelINS_13Kernel_traitsIf6__halfS2_S2_fjLj1280ELj1ELj4ELj1ELj16ENS_18Kernel_traits_baseILj1280EfS2_S2_S2_fjLj128EEEEELb1ELb1ELb0ELb0EEEvNS_9FwdParamsE:
	.zero		760


//--------------------- .nv.constant0._ZN10layer_norm13ln_fwd_kernelINS_13Kernel_traitsIf6__halfS2_S2_fjLj1280ELj1ELj4ELj1ELj16ENS_18Kernel_traits_baseILj1280EfS2_S2_S2_fjLj128EEEEELb1ELb1ELb0ELb1EEEvNS_9FwdParamsE --------------------------
	.section	.nv.constant0._ZN10layer_norm13ln_fwd_kernelINS_13Kernel_traitsIf6__halfS2_S2_fjLj1280ELj1ELj4ELj1ELj16ENS_18Kernel_traits_baseILj1280EfS2_S2_S2_fjLj128EEEEELb1ELb1ELb0ELb1EEEvNS_9FwdParamsE,"a",@progbits
	.sectionflags	@""
	.align	4
.nv.constant0._ZN10layer_norm13ln_fwd_kernelINS_13Kernel_traitsIf6__halfS2_S2_fjLj1280ELj1ELj4ELj1ELj16ENS_18Kernel_traits_baseILj1280EfS2_S2_S2_fjLj128EEEEELb1ELb1ELb0ELb1EEEvNS_9FwdParamsE:
	.zero		760


//--------------------- .nv.constant0._ZN10layer_norm13ln_fwd_kernelINS_13Kernel_traitsIf6__halfS2_S2_fjLj1280ELj1ELj4ELj1ELj16ENS_18Kernel_traits_baseILj1280EfS2_S2_S2_fjLj128EEEEELb1ELb1ELb1ELb0EEEvNS_9FwdParamsE --------------------------
	.section	.nv.constant0._ZN10layer_norm13ln_fwd_kernelINS_13Kernel_traitsIf6__halfS2_S2_fjLj1280ELj1ELj4ELj1ELj16ENS_18Kernel_traits_baseILj1280EfS2_S2_S2_fjLj128EEEEELb1ELb1ELb1ELb0EEEvNS_9FwdParamsE,"a",@progbits
	.sectionflags	@""
	.align	4
.nv.constant0._ZN10layer_norm13ln_fwd_kernelINS_13Kernel_traitsIf6__halfS2_S2_fjLj1280ELj1ELj4ELj1ELj16ENS_18Kernel_traits_baseILj1280EfS2_S2_S2_fjLj128EEEEELb1ELb1ELb1ELb0EEEvNS_9FwdParamsE:
	.zero		760


//--------------------- .nv.constant0._ZN10layer_norm13ln_fwd_kernelINS_13Kernel_traitsIf6__halfS2_S2_fjLj1280ELj1ELj4ELj1ELj16ENS_18Kernel_traits_baseILj1280EfS2_S2_S2_fjLj128EEEEELb1ELb1ELb1ELb1EEEvNS_9FwdParamsE --------------------------
	.section	.nv.constant0._ZN10layer_norm13ln_fwd_kernelINS_13Kernel_traitsIf6__halfS2_S2_fjLj1280ELj1ELj4ELj1ELj16ENS_18Kernel_traits_baseILj1280EfS2_S2_S2_fjLj128EEEEELb1ELb1ELb1ELb1EEEvNS_9FwdParamsE,"a",@progbits
	.sectionflags	@""
	.align	4
.nv.constant0._ZN10layer_norm13ln_fwd_kernelINS_13Kernel_traitsIf6__halfS2_S2_fjLj1280ELj1ELj4ELj1ELj16ENS_18Kernel_traits_baseILj1280EfS2_S2_S2_fjLj128EEEEELb1ELb1ELb1ELb1EEEvNS_9FwdParamsE:
	.zero		760


//--------------------- .nv.constant0._ZN10layer_norm13ln_fwd_kernelINS_13Kernel_traitsI6__halfS2_fS2_fjLj1280ELj1ELj4ELj1ELj16ENS_18Kernel_traits_baseILj1280ES2_S2_fS2_fjLj128EEEEELb0ELb0ELb0ELb0EEEvNS_9FwdParamsE --------------------------
	.section	.nv.constant0._ZN10layer_norm13ln_fwd_kernelINS_13Kernel_traitsI6__halfS2_fS2_fjLj1280ELj1ELj4ELj1ELj16ENS_18Kernel_traits_baseILj1280ES2_S2_fS2_fjLj128EEEEELb0ELb0ELb0ELb0EEEvNS_9FwdParamsE,"a",@progbits
	.sectionflags	@""
	.align	4
.nv.constant0._ZN10layer_norm13ln_fwd_kernelINS_13Kernel_traitsI6__halfS2_fS2_fjLj1280ELj1ELj4ELj1ELj16ENS_18Kernel_traits_baseILj1280ES2_S2_fS2_fjLj128EEEEELb0ELb0ELb0ELb0EEEvNS_9FwdParamsE:
	.zero		760


//--------------------- .nv.constant0._ZN10layer_norm13ln_fwd_kernelINS_13Kernel_traitsI6__halfS2_fS2_fjLj1280ELj1ELj4ELj1ELj16ENS_18Kernel_traits_baseILj1280ES2_S2_fS2_fjLj128EEEEELb0ELb0ELb0ELb1EEEvNS_9FwdParamsE --------------------------
	.section	.nv.constant0._ZN10layer_norm13ln_fwd_kernelINS_13Kernel_traitsI6__halfS2_fS2_fjLj1280ELj1ELj4ELj1ELj16ENS_18Kernel_traits_baseILj1280ES2_S2_fS2_fjLj128EEEEELb0ELb0ELb0ELb1EEEvNS_9FwdParamsE,"a",@progbits
	.sectionflags	@""
	.align	4
.nv.constant0._ZN10layer_norm13ln_fwd_kernelINS_13Kernel_traitsI6__halfS2_fS2_fjLj1280ELj1ELj4ELj1ELj16ENS_18Kernel_traits_baseILj1280ES2_S2_fS2_fjLj128EEEEELb0ELb0ELb0ELb1EEEvNS_9FwdParamsE:
	.zero		760


//--------------------- .nv.constant0._ZN10layer_norm13ln_fwd_kernelINS_13Kernel_traitsI6__halfS2_fS2_fjLj1280ELj1ELj4ELj1ELj16ENS_18Kernel_traits_baseILj1280ES2_S2_fS2_fjLj128EEEEELb0ELb0ELb1ELb0EEEvNS_9FwdParamsE --------------------------
	.section	.nv.constant0._ZN10layer_norm13ln_fwd_kernelINS_13Kernel_traitsI6__halfS2_fS2_fjLj1280ELj1ELj4ELj1ELj16ENS_18Kernel_traits_baseILj1280ES2_S2_fS2_fjLj128EEEEELb0ELb0ELb1ELb0EEEvNS_9FwdParamsE,"a",@progbits
	.sectionflags	@""
	.align	4
.nv.constant0._ZN10layer_norm13ln_fwd_kernelINS_13Kernel_traitsI6__halfS2_fS2_fjLj1280ELj1ELj4ELj1ELj16ENS_18Kernel_traits_baseILj1280ES2_S2_fS2_fjLj128EEEEELb0ELb0ELb1ELb0EEEvNS_9FwdParamsE:
	.zero		760


//--------------------- .nv.constant0._ZN10layer_norm13ln_fwd_kernelINS_13Kernel_traitsI6__halfS2_fS2_fjLj1280ELj1ELj4ELj1ELj16ENS_18Kernel_traits_baseILj1280ES2_S2_fS2_fjLj128EEEEELb0ELb0ELb1ELb1EEEvNS_9FwdParamsE --------------------------
	.section	.nv.constant0._ZN10layer_norm13ln_fwd_kernelINS_13Kernel_traitsI6__halfS2_fS2_fjLj1280ELj1ELj4ELj1ELj16ENS_18Kernel_traits_baseILj1280ES2_S2_fS2_fjLj128EEEEELb0ELb0ELb1ELb1EEEvNS_9FwdParamsE,"a",@progbits
	.sectionflags	@""
	.align	4
.nv.constant0._ZN10layer_norm13ln_fwd_kernelINS_13Kernel_traitsI6__halfS2_fS2_fjLj1280ELj1ELj4ELj1ELj16ENS_18Kernel_traits_baseILj1280ES2_S2_fS2_fjLj128EEEEELb0ELb0ELb1ELb1EEEvNS_9FwdParamsE:
	.zero		760


//--------------------- .nv.constant0._ZN10layer_norm13ln_fwd_kernelINS_13Kernel_traitsI6__halfS2_fS2_fjLj1280ELj1ELj4ELj1ELj16ENS_18Kernel_traits_baseILj1280ES2_S2_fS2_fjLj128EEEEELb0ELb1ELb0ELb0EEEvNS_9FwdParamsE --------------------------
	.section	.nv.constant0._ZN10layer_norm13ln_fwd_kernelINS_13Kernel_traitsI6__halfS2_fS2_fjLj1280ELj1ELj4ELj1ELj16ENS_18Kernel_traits_baseILj1280ES2_S2_fS2_fjLj128EEEEELb0ELb1ELb0ELb0EEEvNS_9FwdParamsE,"a",@progbits
	.sectionflags	@""
	.align	4
.nv.constant0._ZN10layer_norm13ln_fwd_kernelINS_13Kernel_traitsI6__halfS2_fS2_fjLj1280ELj1ELj4ELj1ELj16ENS_18Kernel_traits_baseILj1280ES2_S2_fS2_fjLj128EEEEELb0ELb1ELb0ELb0EEEvNS_9FwdParamsE:
	.zero		760


//--------------------- .nv.constant0._ZN10layer_norm13ln_fwd_kernelINS_13Kernel_traitsI6__halfS2_fS2_fjLj1280ELj1ELj4ELj1ELj16ENS_18Kernel_traits_baseILj1280ES2_S2_fS2_fjLj128EEEEELb0ELb1ELb0ELb1EEEvNS_9FwdParamsE --------------------------
	.section	.nv.constant0._ZN10layer_norm13ln_fwd_kernelINS_13Kernel_traitsI6__halfS2_fS2_fjLj1280ELj1ELj4ELj1ELj16ENS_18Kernel_traits_baseILj1280ES2_S2_fS2_fjLj128EEEEELb0ELb1ELb0ELb1EEEvNS_9FwdParamsE,"a",@progbits
	.sectionflags	@""
	.align	4
.nv.constant0._ZN10layer_norm13ln_fwd_kernelINS_13Kernel_traitsI6__halfS2_fS2_fjLj1280ELj1ELj4ELj1ELj16ENS_18Kernel_traits_baseILj1280ES2_S2_fS2_fjLj128EEEEELb0ELb1ELb0ELb1EEEvNS_9FwdParamsE:
	.zero		760


//--------------------- .nv.constant0._ZN10layer_norm13ln_fwd_kernelINS_13Kernel_traitsI6__halfS2_fS2_fjLj1280ELj1ELj4ELj1ELj16ENS_18Kernel_traits_baseILj1280ES2_S2_fS2_fjLj128EEEEELb0ELb1ELb1ELb0EEEvNS_9FwdParamsE --------------------------
	.section	.nv.constant0._ZN10layer_norm13ln_fwd_kernelINS_13Kernel_traitsI6__halfS2_fS2_fjLj1280ELj1ELj4ELj1ELj16ENS_18Kernel_traits_baseILj1280ES2_S2_fS2_fjLj128EEEEELb0ELb1ELb1ELb0EEEvNS_9FwdParamsE,"a",@progbits
	.sectionflags	@""
	.align	4
.nv.constant0._ZN10layer_norm13ln_fwd_kernelINS_13Kernel_traitsI6__halfS2_fS2_fjLj1280ELj1ELj4ELj1ELj16ENS_18Kernel_traits_baseILj1280ES2_S2_fS2_fjLj128EEEEELb0ELb1ELb1ELb0EEEvNS_9FwdParamsE:
	.zero		760


//--------------------- .nv.constant0._ZN10layer_norm13ln_fwd_kernelINS_13Kernel_traitsI6__halfS2_fS2_fjLj1280ELj1ELj4ELj1ELj16ENS_18Kernel_traits_baseILj1280ES2_S2_fS2_fjLj128EEEEELb0ELb1ELb1ELb1EEEvNS_9FwdParamsE --------------------------
	.section	.nv.constant0._ZN10layer_norm13ln_fwd_kernelINS_13Kernel_traitsI6__halfS2_fS2_fjLj1280ELj1ELj4ELj1ELj16ENS_18Kernel_traits_baseILj1280ES2_S2_fS2_fjLj128EEEEELb0ELb1ELb1ELb1EEEvNS_9FwdParamsE,"a",@progbits
	.sectionflags	@""
	.align	4
.nv.constant0._ZN10layer_norm13ln_fwd_kernelINS_13Kernel_traitsI6__halfS2_fS2_fjLj1280ELj1ELj4ELj1ELj16ENS_18Kernel_traits_baseILj1280ES2_S2_fS2_fjLj128EEEEELb0ELb1ELb1ELb1EEEvNS_9FwdParamsE:
	.zero		760


//--------------------- .nv.constant0._ZN10layer_norm13ln_fwd_kernelINS_13Kernel_traitsI6__halfS2_fS2_fjLj1280ELj1ELj4ELj1ELj16ENS_18Kernel_traits_baseILj1280ES2_S2_fS2_fjLj128EEEEELb1ELb0ELb0ELb0EEEvNS_9FwdParamsE --------------------------
	.section	.nv.constant0._ZN10layer_norm13ln_fwd_kernelINS_13Kernel_traitsI6__halfS2_fS2_fjLj1280ELj1ELj4ELj1ELj16ENS_18Kernel_traits_baseILj1280ES2_S2_fS2_fjLj128EEEEELb1ELb0ELb0ELb0EEEvNS_9FwdParamsE,"a",@progbits
	.sectionflags	@""
	.align	4
.nv.constant0._ZN10layer_norm13ln_fwd_kernelINS_13Kernel_traitsI6__halfS2_fS2_fjLj1280ELj1ELj4ELj1ELj16ENS_18Kernel_traits_baseILj1280ES2_S2_fS2_fjLj128EEEEELb1ELb0ELb0ELb0EEEvNS_9FwdParamsE:
	.zero		760


//--------------------- .nv.constant0._ZN10layer_norm13ln_fwd_kernelINS_13Kernel_traitsI6__halfS2_fS2_fjLj1280ELj1ELj4ELj1ELj16ENS_18Kernel_traits_baseILj1280ES2_S2_fS2_fjLj128EEEEELb1ELb0ELb0ELb1EEEvNS_9FwdParamsE --------------------------
	.section	.nv.constant0._ZN10layer_norm13ln_fwd_kernelINS_13Kernel_traitsI6__halfS2_fS2_fjLj1280ELj1ELj4ELj1ELj16ENS_18Kernel_traits_baseILj1280ES2_S2_fS2_fjLj128EEEEELb1ELb0ELb0ELb1EEEvNS_9FwdParamsE,"a",@progbits
	.sectionflags	@""
	.align	4
.nv.constant0._ZN10layer_norm13ln_fwd_kernelINS_13Kernel_traitsI6__halfS2_fS2_fjLj1280ELj1ELj4ELj1ELj16ENS_18Kernel_traits_baseILj1280ES2_S2_fS2_fjLj128EEEEELb1ELb0ELb0ELb1EEEvNS_9FwdParamsE:
	.zero		760


//--------------------- .nv.constant0._ZN10layer_norm13ln_fwd_kernelINS_13Kernel_traitsI6__halfS2_fS2_fjLj1280ELj1ELj4ELj1ELj16ENS_18Kernel_traits_baseILj1280ES2_S2_fS2_fjLj128EEEEELb1ELb0ELb1ELb0EEEvNS_9FwdParamsE --------------------------
	.section	.nv.constant0._ZN10layer_norm13ln_fwd_kernelINS_13Kernel_traitsI6__halfS2_fS2_fjLj1280ELj1ELj4ELj1ELj16ENS_18Kernel_traits_baseILj1280ES2_S2_fS2_fjLj128EEEEELb1ELb0ELb1ELb0EEEvNS_9FwdParamsE,"a",@progbits
	.sectionflags	@""
	.align	4
.nv.constant0._ZN10layer_norm13ln_fwd_kernelINS_13Kernel_traitsI6__halfS2_fS2_fjLj1280ELj1ELj4ELj1ELj16ENS_18Kernel_traits_baseILj1280ES2_S2_fS2_fjLj128EEEEELb1ELb0ELb1ELb0EEEvNS_9FwdParamsE:
	.zero		760


//--------------------- .nv.constant0._ZN10layer_norm13ln_fwd_kernelINS_13Kernel_traitsI6__halfS2_fS2_fjLj1280ELj1ELj4ELj1ELj16ENS_18Kernel_traits_baseILj1280ES2_S2_fS2_fjLj128EEEEELb1ELb0ELb1ELb1EEEvNS_9FwdParamsE --------------------------
	.section	.nv.constant0._ZN10layer_norm13ln_fwd_kernelINS_13Kernel_traitsI6__halfS2_fS2_fjLj1280ELj1ELj4ELj1ELj16ENS_18Kernel_traits_baseILj1280ES2_S2_fS2_fjLj128EEEEELb1ELb0ELb1ELb1EEEvNS_9FwdParamsE,"a",@progbits
	.sectionflags	@""
	.align	4
.nv.constant0._ZN10layer_norm13ln_fwd_kernelINS_13Kernel_traitsI6__halfS2_fS2_fjLj1280ELj1ELj4ELj1ELj16ENS_18Kernel_traits_baseILj1280ES2_S2_fS2_fjLj128EEEEELb1ELb0ELb1ELb1EEEvNS_9FwdParamsE:
	.zero		760


//--------------------- .nv.constant0._ZN10layer_norm13ln_fwd_kernelINS_13Kernel_traitsI6__halfS2_fS2_fjLj1280ELj1ELj4ELj1ELj16ENS_18Kernel_traits_baseILj1280ES2_S2_fS2_fjLj128EEEEELb1ELb1ELb0ELb0EEEvNS_9FwdParamsE --------------------------
	.section	.nv.constant0._ZN10layer_norm13ln_fwd_kernelINS_13Kernel_traitsI6__halfS2_fS2_fjLj1280ELj1ELj4ELj1ELj16ENS_18Kernel_traits_baseILj1280ES2_S2_fS2_fjLj128EEEEELb1ELb1ELb0ELb0EEEvNS_9FwdParamsE,"a",@progbits
	.sectionflags	@""
	.align	4
.nv.constant0._ZN10layer_norm13ln_fwd_kernelINS_13Kernel_traitsI6__halfS2_fS2_fjLj1280ELj1ELj4ELj1ELj16ENS_18Kernel_traits_baseILj1280ES2_S2_fS2_fjLj128EEEEELb1ELb1ELb0ELb0EEEvNS_9FwdParamsE:
	.zero		760


//--------------------- .nv.constant0._ZN10layer_norm13ln_fwd_kernelINS_13Kernel_traitsI6__halfS2_fS2_fjLj1280ELj1ELj4ELj1ELj16ENS_18Kernel_traits_baseILj1280ES2_S2_fS2_fjLj128EEEEELb1ELb1ELb0ELb1EEEvNS_9FwdParamsE --------------------------
	.section	.nv.constant0._ZN10layer_norm13ln_fwd_kernelINS_13Kernel_traitsI6__halfS2_fS2_fjLj1280ELj1ELj4ELj1ELj16ENS_18Kernel_traits_baseILj1280ES2_S2_fS2_fjLj128EEEEELb1ELb1ELb0ELb1EEEvNS_9FwdParamsE,"a",@progbits
	.sectionflags	@""
	.align	4
.nv.constant0._ZN10layer_norm13ln_fwd_kernelINS_13Kernel_traitsI6__halfS2_fS2_fjLj1280ELj1ELj4ELj1ELj16ENS_18Kernel_traits_baseILj1280ES2_S2_fS2_fjLj128EEEEELb1ELb1ELb0ELb1EEEvNS_9FwdParamsE:
	.zero		760


//--------------------- .nv.constant0._ZN10layer_norm13ln_fwd_kernelINS_13Kernel_traitsI6__halfS2_fS2_fjLj1280ELj1ELj4ELj1ELj16ENS_18Kernel_traits_baseILj1280ES2_S2_fS2_fjLj128EEEEELb1ELb1ELb1ELb0EEEvNS_9FwdParamsE --------------------------
	.section	.nv.constant0._ZN10layer_norm13ln_fwd_kernelINS_13Kernel_traitsI6__halfS2_fS2_fjLj1280ELj1ELj4ELj1ELj16ENS_18Kernel_traits_baseILj1280ES2_S2_fS2_fjLj128EEEEELb1ELb1ELb1ELb0EEEvNS_9FwdParamsE,"a",@progbits
	.sectionflags	@""
	.align	4
.nv.constant0._ZN10layer_norm13ln_fwd_kernelINS_13Kernel_traitsI6__halfS2_fS2_fjLj1280ELj1ELj4ELj1ELj16ENS_18Kernel_traits_baseILj1280ES2_S2_fS2_fjLj128EEEEELb1ELb1ELb1ELb0EEEvNS_9FwdParamsE:
	.zero		760


//--------------------- .nv.constant0._ZN10layer_norm13ln_fwd_kernelINS_13Kernel_traitsI6__halfS2_fS2_fjLj1280ELj1ELj4ELj1ELj16ENS_18Kernel_traits_baseILj1280ES2_S2_fS2_fjLj128EEEEELb1ELb1ELb1ELb1EEEvNS_9FwdParamsE --------------------------
	.section	.nv.constant0._ZN10layer_norm13ln_fwd_kernelINS_13Kernel_traitsI6__halfS2_fS2_fjLj1280ELj1ELj4ELj1ELj16ENS_18Kernel_traits_baseILj1280ES2_S2_fS2_fjLj128EEEEELb1ELb1ELb1ELb1EEEvNS_9FwdParamsE,"a",@progbits
	.sectionflags	@""
	.align	4
.nv.constant0._ZN10layer_norm13ln_fwd_kernelINS_13Kernel_traitsI6__halfS2_fS2_fjLj1280ELj1ELj4ELj1ELj16ENS_18Kernel_traits_baseILj1280ES2_S2_fS2_fjLj128EEEEELb1ELb1ELb1ELb1EEEvNS_9FwdParamsE:
	.zero		760


//--------------------- .nv.constant0._ZN10layer_norm13ln_fwd_kernelINS_13Kernel_traitsIf6__halffS2_fjLj1280ELj1ELj4ELj1ELj16ENS_18Kernel_traits_baseILj1280EfS2_fS2_fjLj128EEEEELb0ELb0ELb0ELb0EEEvNS_9FwdParamsE --------------------------
	.section	.nv.constant0._ZN10layer_norm13ln_fwd_kernelINS_13Kernel_traitsIf6__halffS2_fjLj1280ELj1ELj4ELj1ELj16ENS_18Kernel_traits_baseILj1280EfS2_fS2_fjLj128EEEEELb0ELb0ELb0ELb0EEEvNS_9FwdParamsE,"a",@progbits
	.sectionflags	@""
	.align	4
.nv.constant0._ZN10layer_norm13ln_fwd_kernelINS_13Kernel_traitsIf6__halffS2_fjLj1280ELj1ELj4ELj1ELj16ENS_18Kernel_traits_baseILj1280EfS2_fS2_fjLj128EEEEELb0ELb0ELb0ELb0EEEvNS_9FwdParamsE:
	.zero		760


//--------------------- .nv.constant0._ZN10layer_norm13ln_fwd_kernelINS_13Kernel_traitsIf6__halffS2_fjLj1280ELj1ELj4ELj1ELj16ENS_18Kernel_traits_baseILj1280EfS2_fS2_fjLj128EEEEELb0ELb0ELb0ELb1EEEvNS_9FwdParamsE --------------------------
	.section	.nv.constant0._ZN10layer_norm13ln_fwd_kernelINS_13Kernel_traitsIf6__halffS2_fjLj1280ELj1ELj4ELj1ELj16ENS_18Kernel_traits_baseILj1280EfS2_fS2_fjLj128EEEEELb0ELb0ELb0ELb1EEEvNS_9FwdParamsE,"a",@progbits
	.sectionflags	@""
	.align	4
.nv.constant0._ZN10layer_norm13ln_fwd_kernelINS_13Kernel_traitsIf6__halffS2_fjLj1280ELj1ELj4ELj1ELj16ENS_18Kernel_traits_baseILj1280EfS2_fS2_fjLj128EEEEELb0ELb0ELb0ELb1EEEvNS_9FwdParamsE:
	.zero		760


//--------------------- .nv.constant0._ZN10layer_norm13ln_fwd_kernelINS_13Kernel_traitsIf6__halffS2_fjLj1280ELj1ELj4ELj1ELj16ENS_18Kernel_traits_baseILj1280EfS2_fS2_fjLj128EEEEELb0ELb0ELb1ELb0EEEvNS_9FwdParamsE --------------------------
	.section	.nv.constant0._ZN10layer_norm13ln_fwd_kernelINS_13Kernel_traitsIf6__halffS2_fjLj1280ELj1ELj4ELj1ELj16ENS_18Kernel_traits_baseILj1280EfS2_fS2_fjLj128EEEEELb0ELb0ELb1ELb0EEEvNS_9FwdParamsE,"a",@progbits
	.sectionflags	@""
	.align	4
.nv.constant0._ZN10layer_norm13ln_fwd_kernelINS_13Kernel_traitsIf6__halffS2_fjLj1280ELj1ELj4ELj1ELj16ENS_18Kernel_traits_baseILj1280EfS2_fS2_fjLj128EEEEELb0ELb0ELb1ELb0EEEvNS_9FwdParamsE:
	.zero		760


//--------------------- .nv.constant0._ZN10layer_norm13ln_fwd_kernelINS_13Kernel_traitsIf6__halffS2_fjLj1280ELj1ELj4ELj1ELj16ENS_18Kernel_traits_baseILj1280EfS2_fS2_fjLj128EEEEELb0ELb0ELb1ELb1EEEvNS_9FwdParamsE --------------------------
	.section	.nv.constant0._ZN10layer_norm13ln_fwd_kernelINS_13Kernel_traitsIf6__halffS2_fjLj1280ELj1ELj4ELj1ELj16ENS_18Kernel_traits_baseILj1280EfS2_fS2_fjLj128EEEEELb0ELb0ELb1ELb1EEEvNS_9FwdParamsE,"a",@progbits
	.sectionflags	@""
	.align	4
.nv.constant0._ZN10layer_norm13ln_fwd_kernelINS_13Kernel_traitsIf6__halffS2_fjLj1280ELj1ELj4ELj1ELj16ENS_18Kernel_traits_baseILj1280EfS2_fS2_fjLj128EEEEELb0ELb0ELb1ELb1EEEvNS_9FwdParamsE:
	.zero		760


//--------------------- .nv.constant0._ZN10layer_norm13ln_fwd_kernelINS_13Kernel_traitsIf6__halffS2_fjLj1280ELj1ELj4ELj1ELj16ENS_18Kernel_traits_baseILj1280EfS2_fS2_fjLj128EEEEELb0ELb1ELb0ELb0EEEvNS_9FwdParamsE --------------------------
	.section	.nv.constant0._ZN10layer_norm13ln_fwd_kernelINS_13Kernel_traitsIf6__halffS2_fjLj1280ELj1ELj4ELj1ELj16ENS_18Kernel_traits_baseILj1280EfS2_fS2_fjLj128EEEEELb0ELb1ELb0ELb0EEEvNS_9FwdParamsE,"a",@progbits
	.sectionflags	@""
	.align	4
.nv.constant0._ZN10layer_norm13ln_fwd_kernelINS_13Kernel_traitsIf6__halffS2_fjLj1280ELj1ELj4ELj1ELj16ENS_18Kernel_traits_baseILj1280EfS2_fS2_fjLj128EEEEELb0ELb1ELb0ELb0EEEvNS_9FwdParamsE:
	.zero		760


//--------------------- .nv.constant0._ZN10layer_norm13ln_fwd_kernelINS_13Kernel_traitsIf6__halffS2_fjLj1280ELj1ELj4ELj1ELj16ENS_18Kernel_traits_baseILj1280EfS2_fS2_fjLj128EEEEELb0ELb1ELb0ELb1EEEvNS_9FwdParamsE --------------------------
	.section	.nv.constant0._ZN10layer_norm13ln_fwd_kernelINS_13Kernel_traitsIf6__halffS2_fjLj1280ELj1ELj4ELj1ELj16ENS_18Kernel_traits_baseILj1280EfS2_fS2_fjLj128EEEEELb0ELb1ELb0ELb1EEEvNS_9FwdParamsE,"a",@progbits
	.sectionflags	@""
	.align	4
.nv.constant0._ZN10layer_norm13ln_fwd_kernelINS_13Kernel_traitsIf6__halffS2_fjLj1280ELj1ELj4ELj1ELj16ENS_18Kernel_traits_baseILj1280EfS2_fS2_fjLj128EEEEELb0ELb1ELb0ELb1EEEvNS_9FwdParamsE:
	.zero		760


//--------------------- .nv.constant0._ZN10layer_norm13ln_fwd_kernelINS_13Kernel_traitsIf6__halffS2_fjLj1280ELj1ELj4ELj1ELj16ENS_18Kernel_traits_baseILj1280EfS2_fS2_fjLj128EEEEELb0ELb1ELb1ELb0EEEvNS_9FwdParamsE --------------------------
	.section	.nv.constant0._ZN10layer_norm13ln_fwd_kernelINS_13Kernel_traitsIf6__halffS2_fjLj1280ELj1ELj4ELj1ELj16ENS_18Kernel_traits_baseILj1280EfS2_fS2_fjLj128EEEEELb0ELb1ELb1ELb0EEEvNS_9FwdParamsE,"a",@progbits
	.sectionflags	@""
	.align	4
.nv.constant0._ZN10layer_norm13ln_fwd_kernelINS_13Kernel_traitsIf6__halffS2_fjLj1280ELj1ELj4ELj1ELj16ENS_18Kernel_traits_baseILj1280EfS2_fS2_fjLj128EEEEELb0ELb1ELb1ELb0EEEvNS_9FwdParamsE:
	.zero		760


//--------------------- .nv.constant0._ZN10layer_norm13ln_fwd_kernelINS_13Kernel_traitsIf6__halffS2_fjLj1280ELj1ELj4ELj1ELj16ENS_18Kernel_traits_baseILj1280EfS2_fS2_fjLj128EEEEELb0ELb1ELb1ELb1EEEvNS_9FwdParamsE --------------------------
	.section	.nv.constant0._ZN10layer_norm13ln_fwd_kernelINS_13Kernel_traitsIf6__halffS2_fjLj1280ELj1ELj4ELj1ELj16ENS_18Kernel_traits_baseILj1280EfS2_fS2_fjLj128EEEEELb0ELb1ELb1ELb1EEEvNS_9FwdParamsE,"a",@progbits
	.sectionflags	@""
	.align	4
.nv.constant0._ZN10layer_norm13ln_fwd_kernelINS_13Kernel_traitsIf6__halffS2_fjLj1280ELj1ELj4ELj1ELj16ENS_18Kernel_traits_baseILj1280EfS2_fS2_fjLj128EEEEELb0ELb1ELb1ELb1EEEvNS_9FwdParamsE:
	.zero		760


//--------------------- .nv.constant0._ZN10layer_norm13ln_fwd_kernelINS_13Kernel_traitsIf6__halffS2_fjLj1280ELj1ELj4ELj1ELj16ENS_18Kernel_traits_baseILj1280EfS2_fS2_fjLj128EEEEELb1ELb0ELb0ELb0EEEvNS_9FwdParamsE --------------------------
	.section	.nv.constant0._ZN10layer_norm13ln_fwd_kernelINS_13Kernel_traitsIf6__halffS2_fjLj1280ELj1ELj4ELj1ELj16ENS_18Kernel_traits_baseILj1280EfS2_fS2_fjLj128EEEEELb1ELb0ELb0ELb0EEEvNS_9FwdParamsE,"a",@progbits
	.sectionflags	@""
	.align	4
.nv.constant0._ZN10layer_norm13ln_fwd_kernelINS_13Kernel_traitsIf6__halffS2_fjLj1280ELj1ELj4ELj1ELj16ENS_18Kernel_traits_baseILj1280EfS2_fS2_fjLj128EEEEELb1ELb0ELb0ELb0EEEvNS_9FwdParamsE:
	.zero		760


//--------------------- .nv.constant0._ZN10layer_norm13ln_fwd_kernelINS_13Kernel_traitsIf6__halffS2_fjLj1280ELj1ELj4ELj1ELj16ENS_18Kernel_traits_baseILj1280EfS2_fS2_fjLj128EEEEELb1ELb0ELb0ELb1EEEvNS_9FwdParamsE --------------------------
	.section	.nv.constant0._ZN10layer_norm13ln_fwd_kernelINS_13Kernel_traitsIf6__halffS2_fjLj1280ELj1ELj4ELj1ELj16ENS_18Kernel_traits_baseILj1280EfS2_fS2_fjLj128EEEEELb1ELb0ELb0ELb1EEEvNS_9FwdParamsE,"a",@progbits
	.sectionflags	@""
	.align	4
.nv.constant0._ZN10layer_norm13ln_fwd_kernelINS_13Kernel_traitsIf6__halffS2_fjLj1280ELj1ELj4ELj1ELj16ENS_18Kernel_traits_baseILj1280EfS2_fS2_fjLj128EEEEELb1ELb0ELb0ELb1EEEvNS_9FwdParamsE:
	.zero		760


//--------------------- .nv.constant0._ZN10layer_norm13ln_fwd_kernelINS_13Kernel_traitsIf6__halffS2_fjLj1280ELj1ELj4ELj1ELj16ENS_18Kernel_traits_baseILj1280EfS2_fS2_fjLj128EEEEELb1ELb0ELb1ELb0EEEvNS_9FwdParamsE --------------------------
	.section	.nv.constant0._ZN10layer_norm13ln_fwd_kernelINS_13Kernel_traitsIf6__halffS2_fjLj1280ELj1ELj4ELj1ELj16ENS_18Kernel_traits_baseILj1280EfS2_fS2_fjLj128EEEEELb1ELb0ELb1ELb0EEEvNS_9FwdParamsE,"a",@progbits
	.sectionflags	@""
	.align	4
.nv.constant0._ZN10layer_norm13ln_fwd_kernelINS_13Kernel_traitsIf6__halffS2_fjLj1280ELj1ELj4ELj1ELj16ENS_18Kernel_traits_baseILj1280EfS2_fS2_fjLj128EEEEELb1ELb0ELb1ELb0EEEvNS_9FwdParamsE:
	.zero		760


//--------------------- .nv.constant0._ZN10layer_norm13ln_fwd_kernelINS_13Kernel_traitsIf6__halffS2_fjLj1280ELj1ELj4ELj1ELj16ENS_18Kernel_traits_baseILj1280EfS2_fS2_fjLj128EEEEELb1ELb0ELb1ELb1EEEvNS_9FwdParamsE --------------------------
	.section	.nv.constant0._ZN10layer_norm13ln_fwd_kernelINS_13Kernel_traitsIf6__halffS2_fjLj1280ELj1ELj4ELj1ELj16ENS_18Kernel_traits_baseILj1280EfS2_fS2_fjLj128EEEEELb1ELb0ELb1ELb1EEEvNS_9FwdParamsE,"a",@progbits
	.sectionflags	@""
	.align	4
.nv.constant0._ZN10layer_norm13ln_fwd_kernelINS_13Kernel_traitsIf6__halffS2_fjLj1280ELj1ELj4ELj1ELj16ENS_18Kernel_traits_baseILj1280EfS2_fS2_fjLj128EEEEELb1ELb0ELb1ELb1EEEvNS_9FwdParamsE:
	.zero		760


//--------------------- .nv.constant0._ZN10layer_norm13ln_fwd_kernelINS_13Kernel_traitsIf6__halffS2_fjLj1280ELj1ELj4ELj1ELj16ENS_18Kernel_traits_baseILj1280EfS2_fS2_fjLj128EEEEELb1ELb1ELb0ELb0EEEvNS_9FwdParamsE --------------------------
	.section	.nv.constant0._ZN10layer_norm13ln_fwd_kernelINS_13Kernel_traitsIf6__halffS2_fjLj1280ELj1ELj4ELj1ELj16ENS_18Kernel_traits_baseILj1280EfS2_fS2_fjLj128EEEEELb1ELb1ELb0ELb0EEEvNS_9FwdParamsE,"a",@progbits
	.sectionflags	@""
	.align	4
.nv.constant0._ZN10layer_norm13ln_fwd_kernelINS_13Kernel_traitsIf6__halffS2_fjLj1280ELj1ELj4ELj1ELj16ENS_18Kernel_traits_baseILj1280EfS2_fS2_fjLj128EEEEELb1ELb1ELb0ELb0EEEvNS_9FwdParamsE:
	.zero		760


//--------------------- .nv.constant0._ZN10layer_norm13ln_fwd_kernelINS_13Kernel_traitsIf6__halffS2_fjLj1280ELj1ELj4ELj1ELj16ENS_18Kernel_traits_baseILj1280EfS2_fS2_fjLj128EEEEELb1ELb1ELb0ELb1EEEvNS_9FwdParamsE --------------------------
	.section	.nv.constant0._ZN10layer_norm13ln_fwd_kernelINS_13Kernel_traitsIf6__halffS2_fjLj1280ELj1ELj4ELj1ELj16ENS_18Kernel_traits_baseILj1280EfS2_fS2_fjLj128EEEEELb1ELb1ELb0ELb1EEEvNS_9FwdParamsE,"a",@progbits
	.sectionflags	@""
	.align	4
.nv.constant0._ZN10layer_norm13ln_fwd_kernelINS_13Kernel_traitsIf6__halffS2_fjLj1280ELj1ELj4ELj1ELj16ENS_18Kernel_traits_baseILj1280EfS2_fS2_fjLj128EEEEELb1ELb1ELb0ELb1EEEvNS_9FwdParamsE:
	.zero		760


//--------------------- .nv.constant0._ZN10layer_norm13ln_fwd_kernelINS_13Kernel_traitsIf6__halffS2_fjLj1280ELj1ELj4ELj1ELj16ENS_18Kernel_traits_baseILj1280EfS2_fS2_fjLj128EEEEELb1ELb1ELb1ELb0EEEvNS_9FwdParamsE --------------------------
	.section	.nv.constant0._ZN10layer_norm13ln_fwd_kernelINS_13Kernel_traitsIf6__halffS2_fjLj1280ELj1ELj4ELj1ELj16ENS_18Kernel_traits_baseILj1280EfS2_fS2_fjLj128EEEEELb1ELb1ELb1ELb0EEEvNS_9FwdParamsE,"a",@progbits
	.sectionflags	@""
	.align	4
.nv.constant0._ZN10layer_norm13ln_fwd_kernelINS_13Kernel_traitsIf6__halffS2_fjLj1280ELj1ELj4ELj1ELj16ENS_18Kernel_traits_baseILj1280EfS2_fS2_fjLj128EEEEELb1ELb1ELb1ELb0EEEvNS_9FwdParamsE:
	.zero		760


//--------------------- .nv.constant0._ZN10layer_norm13ln_fwd_kernelINS_13Kernel_traitsIf6__halffS2_fjLj1280ELj1ELj4ELj1ELj16ENS_18Kernel_traits_baseILj1280EfS2_fS2_fjLj128EEEEELb1ELb1ELb1ELb1EEEvNS_9FwdParamsE --------------------------
	.section	.nv.constant0._ZN10layer_norm13ln_fwd_kernelINS_13Kernel_traitsIf6__halffS2_fjLj1280ELj1ELj4ELj1ELj16ENS_18Kernel_traits_baseILj1280EfS2_fS2_fjLj128EEEEELb1ELb1ELb1ELb1EEEvNS_9FwdParamsE,"a",@progbits
	.sectionflags	@""
	.align	4
.nv.constant0._ZN10layer_norm13ln_fwd_kernelINS_13Kernel_traitsIf6__halffS2_fjLj1280ELj1ELj4ELj1ELj16ENS_18Kernel_traits_baseILj1280EfS2_fS2_fjLj128EEEEELb1ELb1ELb1ELb1EEEvNS_9FwdParamsE:
	.zero		760


//--------------------- .nv.constant0._ZN10layer_norm13ln_fwd_kernelINS_13Kernel_traitsI6__halfffffjLj1280ELj1ELj4ELj1ELj16ENS_18Kernel_traits_baseILj1280ES2_ffffjLj128EEEEELb0ELb0ELb0ELb0EEEvNS_9FwdParamsE --------------------------
	.section	.nv.constant0._ZN10layer_norm13ln_fwd_kernelINS_13Kernel_traitsI6__halfffffjLj1280ELj1ELj4ELj1ELj16ENS_18Kernel_traits_baseILj1280ES2_ffffjLj128EEEEELb0ELb0ELb0ELb0EEEvNS_9FwdParamsE,"a",@progbits
	.sectionflags	@""
	.align	4
.nv.constant0._ZN10layer_norm13ln_fwd_kernelINS_13Kernel_traitsI6__halfffffjLj1280ELj1ELj4ELj1ELj16ENS_18Kernel_traits_baseILj1280ES2_ffffjLj128EEEEELb0ELb0ELb0ELb0EEEvNS_9FwdParamsE:
	.zero		760


//--------------------- .nv.constant0._ZN10layer_norm13ln_fwd_kernelINS_13Kernel_traitsI6__halfffffjLj1280ELj1ELj4ELj1ELj16ENS_18Kernel_traits_baseILj1280ES2_ffffjLj128EEEEELb0ELb0ELb0ELb1EEEvNS_9FwdParamsE --------------------------
	.section	.nv.constant0._ZN10layer_norm13ln_fwd_kernelINS_13Kernel_traitsI6__halfffffjLj1280ELj1ELj4ELj1ELj16ENS_18Kernel_traits_baseILj1280ES2_ffffjLj128EEEEELb0ELb0ELb0ELb1EEEvNS_9FwdParamsE,"a",@progbits
	.sectionflags	@""
	.align	4
.nv.constant0._ZN10layer_norm13ln_fwd_kernelINS_13Kernel_traitsI6__halfffffjLj1280ELj1ELj4ELj1ELj16ENS_18Kernel_traits_baseILj1280ES2_ffffjLj128EEEEELb0ELb0ELb0ELb1EEEvNS_9FwdParamsE:
	.zero		760


//--------------------- .nv.constant0._ZN10layer_norm13ln_fwd_kernelINS_13Kernel_traitsI6__halfffffjLj1280ELj1ELj4ELj1ELj16ENS_18Kernel_traits_baseILj1280ES2_ffffjLj128EEEEELb0ELb0ELb1ELb0EEEvNS_9FwdParamsE --------------------------
	.section	.nv.constant0._ZN10layer_norm13ln_fwd_kernelINS_13Kernel_traitsI6__halfffffjLj1280ELj1ELj4ELj1ELj16ENS_18Kernel_traits_baseILj1280ES2_ffffjLj128EEEEELb0ELb0ELb1ELb0EEEvNS_9FwdParamsE,"a",@progbits
	.sectionflags	@""
	.align	4
.nv.constant0._ZN10layer_norm13ln_fwd_kernelINS_13Kernel_traitsI6__halfffffjLj1280ELj1ELj4ELj1ELj16ENS_18Kernel_traits_baseILj1280ES2_ffffjLj128EEEEELb0ELb0ELb1ELb0EEEvNS_9FwdParamsE:
	.zero		760


//--------------------- .nv.constant0._ZN10layer_norm13ln_fwd_kernelINS_13Kernel_traitsI6__halfffffjLj1280ELj1ELj4ELj1ELj16ENS_18Kernel_traits_baseILj1280ES2_ffffjLj128EEEEELb0ELb0ELb1ELb1EEEvNS_9FwdParamsE --------------------------
	.section	.nv.constant0._ZN10layer_norm13ln_fwd_kernelINS_13Kernel_traitsI6__halfffffjLj1280ELj1ELj4ELj1ELj16ENS_18Kernel_traits_baseILj1280ES2_ffffjLj128EEEEELb0ELb0ELb1ELb1EEEvNS_9FwdParamsE,"a",@progbits
	.sectionflags	@""
	.align	4
.nv.constant0._ZN10layer_norm13ln_fwd_kernelINS_13Kernel_traitsI6__halfffffjLj1280ELj1ELj4ELj1ELj16ENS_18Kernel_traits_baseILj1280ES2_ffffjLj128EEEEELb0ELb0ELb1ELb1EEEvNS_9FwdParamsE:
	.zero		760


//--------------------- .nv.constant0._ZN10layer_norm13ln_fwd_kernelINS_13Kernel_traitsI6__halfffffjLj1280ELj1ELj4ELj1ELj16ENS_18Kernel_traits_baseILj1280ES2_ffffjLj128EEEEELb0ELb1ELb0ELb0EEEvNS_9FwdParamsE --------------------------
	.section	.nv.constant0._ZN10layer_norm13ln_fwd_kernelINS_13Kernel_traitsI6__halfffffjLj1280ELj1ELj4ELj1ELj16ENS_18Kernel_traits_baseILj1280ES2_ffffjLj128EEEEELb0ELb1ELb0ELb0EEEvNS_9FwdParamsE,"a",@progbits
	.sectionflags	@""
	.align	4
.nv.constant0._ZN10layer_norm13ln_fwd_kernelINS_13Kernel_traitsI6__halfffffjLj1280ELj1ELj4ELj1ELj16ENS_18Kernel_traits_baseILj1280ES2_ffffjLj128EEEEELb0ELb1ELb0ELb0EEEvNS_9FwdParamsE:
	.zero		760


//--------------------- .nv.constant0._ZN10layer_norm13ln_fwd_kernelINS_13Kernel_traitsI6__halfffffjLj1280ELj1ELj4ELj1ELj16ENS_18Kernel_traits_baseILj1280ES2_ffffjLj128EEEEELb0ELb1ELb0ELb1EEEvNS_9FwdParamsE --------------------------
	.section	.nv.constant0._ZN10layer_norm13ln_fwd_kernelINS_13Kernel_traitsI6__halfffffjLj1280ELj1ELj4ELj1ELj16ENS_18Kernel_traits_baseILj1280ES2_ffffjLj128EEEEELb0ELb1ELb0ELb1EEEvNS_9FwdParamsE,"a",@progbits
	.sectionflags	@""
	.align	4
.nv.constant0._ZN10layer_norm13ln_fwd_kernelINS_13Kernel_traitsI6__halfffffjLj1280ELj1ELj4ELj1ELj16ENS_18Kernel_traits_baseILj1280ES2_ffffjLj128EEEEELb0ELb1ELb0ELb1EEEvNS_9FwdParamsE:
	.zero		760


//--------------------- .nv.constant0._ZN10layer_norm13ln_fwd_kernelINS_13Kernel_traitsI6__halfffffjLj1280ELj1ELj4ELj1ELj16ENS_18Kernel_traits_baseILj1280ES2_ffffjLj128EEEEELb0ELb1ELb1ELb0EEEvNS_9FwdParamsE --------------------------
	.section	.nv.constant0._ZN10layer_norm13ln_fwd_kernelINS_13Kernel_traitsI6__halfffffjLj1280ELj1ELj4ELj1ELj16ENS_18Kernel_traits_baseILj1280ES2_ffffjLj128EEEEELb0ELb1ELb1ELb0EEEvNS_9FwdParamsE,"a",@progbits
	.sectionflags	@""
	.align	4
.nv.constant0._ZN10layer_norm13ln_fwd_kernelINS_13Kernel_traitsI6__halfffffjLj1280ELj1ELj4ELj1ELj16ENS_18Kernel_traits_baseILj1280ES2_ffffjLj128EEEEELb0ELb1ELb1ELb0EEEvNS_9FwdParamsE:
	.zero		760


//--------------------- .nv.constant0._ZN10layer_norm13ln_fwd_kernelINS_13Kernel_traitsI6__halfffffjLj1280ELj1ELj4ELj1ELj16ENS_18Kernel_traits_baseILj1280ES2_ffffjLj128EEEEELb0ELb1ELb1ELb1EEEvNS_9FwdParamsE --------------------------
	.section	.nv.constant0._ZN10layer_norm13ln_fwd_kernelINS_13Kernel_traitsI6__halfffffjLj1280ELj1ELj4ELj1ELj16ENS_18Kernel_traits_baseILj1280ES2_ffffjLj128EEEEELb0ELb1ELb1ELb1EEEvNS_9FwdParamsE,"a",@progbits
	.sectionflags	@""
	.align	4
.nv.constant0._ZN10layer_norm13ln_fwd_kernelINS_13Kernel_traitsI6__halfffffjLj1280ELj1ELj4ELj1ELj16ENS_18Kernel_traits_baseILj1280ES2_ffffjLj128EEEEELb0ELb1ELb1ELb1EEEvNS_9FwdParamsE:
	.zero		760


//--------------------- .nv.constant0._ZN10layer_norm13ln_fwd_kernelINS_13Kernel_traitsI6__halfffffjLj1280ELj1ELj4ELj1ELj16ENS_18Kernel_traits_baseILj1280ES2_ffffjLj128EEEEELb1ELb0ELb0ELb0EEEvNS_9FwdParamsE --------------------------
	.section	.nv.constant0._ZN10layer_norm13ln_fwd_kernelINS_13Kernel_traitsI6__halfffffjLj1280ELj1ELj4ELj1ELj16ENS_18Kernel_traits_baseILj1280ES2_ffffjLj128EEEEELb1ELb0ELb0ELb0EEEvNS_9FwdParamsE,"a",@progbits
	.sectionflags	@""
	.align	4
.nv.constant0._ZN10layer_norm13ln_fwd_kernelINS_13Kernel_traitsI6__halfffffjLj1280ELj1ELj4ELj1ELj16ENS_18Kernel_traits_baseILj1280ES2_ffffjLj128EEEEELb1ELb0ELb0ELb0EEEvNS_9FwdParamsE:
	.zero		760


//--------------------- .nv.constant0._ZN10layer_norm13ln_fwd_kernelINS_13Kernel_traitsI6__halfffffjLj1280ELj1ELj4ELj1ELj16ENS_18Kernel_traits_baseILj1280ES2_ffffjLj128EEEEELb1ELb0ELb0ELb1EEEvNS_9FwdParamsE --------------------------
	.section	.nv.constant0._ZN10layer_norm13ln_fwd_kernelINS_13Kernel_traitsI6__halfffffjLj1280ELj1ELj4ELj1ELj16ENS_18Kernel_traits_baseILj1280ES2_ffffjLj128EEEEELb1ELb0ELb0ELb1EEEvNS_9FwdParamsE,"a",@progbits
	.sectionflags	@""
	.align	4
.nv.constant0._ZN10layer_norm13ln_fwd_kernelINS_13Kernel_traitsI6__halfffffjLj1280ELj1ELj4ELj1ELj16ENS_18Kernel_traits_baseILj1280ES2_ffffjLj128EEEEELb1ELb0ELb0ELb1EEEvNS_9FwdParamsE:
	.zero		760


//--------------------- .nv.constant0._ZN10layer_norm13ln_fwd_kernelINS_13Kernel_traitsI6__halfffffjLj1280ELj1ELj4ELj1ELj16ENS_18Kernel_traits_baseILj1280ES2_ffffjLj128EEEEELb1ELb0ELb1ELb0EEEvNS_9FwdParamsE --------------------------
	.section	.nv.constant0._ZN10layer_norm13ln_fwd_kernelINS_13Kernel_traitsI6__halfffffjLj1280ELj1ELj4ELj1ELj16ENS_18Kernel_traits_baseILj1280ES2_ffffjLj128EEEEELb1ELb0ELb1ELb0EEEvNS_9FwdParamsE,"a",@progbits
	.sectionflags	@""
	.align	4
.nv.constant0._ZN10layer_norm13ln_fwd_kernelINS_13Kernel_traitsI6__halfffffjLj1280ELj1ELj4ELj1ELj16ENS_18Kernel_traits_baseILj1280ES2_ffffjLj128EEEEELb1ELb0ELb1ELb0EEEvNS_9FwdParamsE:
	.zero		760


//--------------------- .nv.constant0._ZN10layer_norm13ln_fwd_kernelINS_13Kernel_traitsI6__halfffffjLj1280ELj1ELj4ELj1ELj16ENS_18Kernel_traits_baseILj1280ES2_ffffjLj128EEEEELb1ELb0ELb1ELb1EEEvNS_9FwdParamsE --------------------------
	.section	.nv.constant0._ZN10layer_norm13ln_fwd_kernelINS_13Kernel_traitsI6__halfffffjLj1280ELj1ELj4ELj1ELj16ENS_18Kernel_traits_baseILj1280ES2_ffffjLj128EEEEELb1ELb0ELb1ELb1EEEvNS_9FwdParamsE,"a",@progbits
	.sectionflags	@""
	.align	4
.nv.constant0._ZN10layer_norm13ln_fwd_kernelINS_13Kernel_traitsI6__halfffffjLj1280ELj1ELj4ELj1ELj16ENS_18Kernel_traits_baseILj1280ES2_ffffjLj128EEEEELb1ELb0ELb1ELb1EEEvNS_9FwdParamsE:
	.zero		760


//--------------------- .nv.constant0._ZN10layer_norm13ln_fwd_kernelINS_13Kernel_traitsI6__halfffffjLj1280ELj1ELj4ELj1ELj16ENS_18Kernel_traits_baseILj1280ES2_ffffjLj128EEEEELb1ELb1ELb0ELb0EEEvNS_9FwdParamsE --------------------------
	.section	.nv.constant0._ZN10layer_norm13ln_fwd_kernelINS_13Kernel_traitsI6__halfffffjLj1280ELj1ELj4ELj1ELj16ENS_18Kernel_traits_baseILj1280ES2_ffffjLj128EEEEELb1ELb1ELb0ELb0EEEvNS_9FwdParamsE,"a",@progbits
	.sectionflags	@""
	.align	4
.nv.constant0._ZN10layer_norm13ln_fwd_kernelINS_13Kernel_traitsI6__halfffffjLj1280ELj1ELj4ELj1ELj16ENS_18Kernel_traits_baseILj1280ES2_ffffjLj128EEEEELb1ELb1ELb0ELb0EEEvNS_9FwdParamsE:
	.zero		760


//--------------------- .nv.constant0._ZN10layer_norm13ln_fwd_kernelINS_13Kernel_traitsI6__halfffffjLj1280ELj1ELj4ELj1ELj16ENS_18Kernel_traits_baseILj1280ES2_ffffjLj128EEEEELb1ELb1ELb0ELb1EEEvNS_9FwdParamsE --------------------------
	.section	.nv.constant0._ZN10layer_norm13ln_fwd_kernelINS_13Kernel_traitsI6__halfffffjLj1280ELj1ELj4ELj1ELj16ENS_18Kernel_traits_baseILj1280ES2_ffffjLj128EEEEELb1ELb1ELb0ELb1EEEvNS_9FwdParamsE,"a",@progbits
	.sectionflags	@""
	.align	4
.nv.constant0._ZN10layer_norm13ln_fwd_kernelINS_13Kernel_traitsI6__halfffffjLj1280ELj1ELj4ELj1ELj16ENS_18Kernel_traits_baseILj1280ES2_ffffjLj128EEEEELb1ELb1ELb0ELb1EEEvNS_9FwdParamsE:
	.zero		760


//--------------------- .nv.constant0._ZN10layer_norm13ln_fwd_kernelINS_13Kernel_traitsI6__halfffffjLj1280ELj1ELj4ELj1ELj16ENS_18Kernel_traits_baseILj1280ES2_ffffjLj128EEEEELb1ELb1ELb1ELb0EEEvNS_9FwdParamsE --------------------------
	.section	.nv.constant0._ZN10layer_norm13ln_fwd_kernelINS_13Kernel_traitsI6__halfffffjLj1280ELj1ELj4ELj1ELj16ENS_18Kernel_traits_baseILj1280ES2_ffffjLj128EEEEELb1ELb1ELb1ELb0EEEvNS_9FwdParamsE,"a",@progbits
	.sectionflags	@""
	.align	4
.nv.constant0._ZN10layer_norm13ln_fwd_kernelINS_13Kernel_traitsI6__halfffffjLj1280ELj1ELj4ELj1ELj16ENS_18Kernel_traits_baseILj1280ES2_ffffjLj128EEEEELb1ELb1ELb1ELb0EEEvNS_9FwdParamsE:
	.zero		760


//--------------------- .nv.constant0._ZN10layer_norm13ln_fwd_kernelINS_13Kernel_traitsI6__halfffffjLj1280ELj1ELj4ELj1ELj16ENS_18Kernel_traits_baseILj1280ES2_ffffjLj128EEEEELb1ELb1ELb1ELb1EEEvNS_9FwdParamsE --------------------------
	.section	.nv.constant0._ZN10layer_norm13ln_fwd_kernelINS_13Kernel_traitsI6__halfffffjLj1280ELj1ELj4ELj1ELj16ENS_18Kernel_traits_baseILj1280ES2_ffffjLj128EEEEELb1ELb1ELb1ELb1EEEvNS_9FwdParamsE,"a",@progbits
	.sectionflags	@""
	.align	4
.nv.constant0._ZN10layer_norm13ln_fwd_kernelINS_13Kernel_traitsI6__halfffffjLj1280ELj1ELj4ELj1ELj16ENS_18Kernel_traits_baseILj1280ES2_ffffjLj128EEEEELb1ELb1ELb1ELb1EEEvNS_9FwdParamsE:
	.zero		760


//--------------------- .nv.constant0._ZN10layer_norm13ln_fwd_kernelINS_13Kernel_traitsIfffffjLj1280ELj1ELj4ELj1ELj16ENS_18Kernel_traits_baseILj1280EfffffjLj128EEEEELb0ELb0ELb0ELb0EEEvNS_9FwdParamsE --------------------------
	.section	.nv.constant0._ZN10layer_norm13ln_fwd_kernelINS_13Kernel_traitsIfffffjLj1280ELj1ELj4ELj1ELj16ENS_18Kernel_traits_baseILj1280EfffffjLj128EEEEELb0ELb0ELb0ELb0EEEvNS_9FwdParamsE,"a",@progbits
	.sectionflags	@""
	.align	4
.nv.constant0._ZN10layer_norm13ln_fwd_kernelINS_13Kernel_traitsIfffffjLj1280ELj1ELj4ELj1ELj16ENS_18Kernel_traits_baseILj1280EfffffjLj128EEEEELb0ELb0ELb0ELb0EEEvNS_9FwdParamsE:
	.zero		760


//--------------------- .nv.constant0._ZN10layer_norm13ln_fwd_kernelINS_13Kernel_traitsIfffffjLj1280ELj1ELj4ELj1ELj16ENS_18Kernel_traits_baseILj1280EfffffjLj128EEEEELb0ELb0ELb0ELb1EEEvNS_9FwdParamsE --------------------------
	.section	.nv.constant0._ZN10layer_norm13ln_fwd_kernelINS_13Kernel_traitsIfffffjLj1280ELj1ELj4ELj1ELj16ENS_18Kernel_traits_baseILj1280EfffffjLj128EEEEELb0ELb0ELb0ELb1EEEvNS_9FwdParamsE,"a",@progbits
	.sectionflags	@""
	.align	4
.nv.constant0._ZN10layer_norm13ln_fwd_kernelINS_13Kernel_traitsIfffffjLj1280ELj1ELj4ELj1ELj16ENS_18Kernel_traits_baseILj1280EfffffjLj128EEEEELb0ELb0ELb0ELb1EEEvNS_9FwdParamsE:
	.zero		760


//--------------------- .nv.constant0._ZN10layer_norm13ln_fwd_kernelINS_13Kernel_traitsIfffffjLj1280ELj1ELj4ELj1ELj16ENS_18Kernel_traits_baseILj1280EfffffjLj128EEEEELb0ELb0ELb1ELb0EEEvNS_9FwdParamsE --------------------------
	.section	.nv.constant0._ZN10layer_norm13ln_fwd_kernelINS_13Kernel_traitsIfffffjLj1280ELj1ELj4ELj1ELj16ENS_18Kernel_traits_baseILj1280EfffffjLj128EEEEELb0ELb0ELb1ELb0EEEvNS_9FwdParamsE,"a",@progbits
	.sectionflags	@""
	.align	4
.nv.constant0._ZN10layer_norm13ln_fwd_kernelINS_13Kernel_traitsIfffffjLj1280ELj1ELj4ELj1ELj16ENS_18Kernel_traits_baseILj1280EfffffjLj128EEEEELb0ELb0ELb1ELb0EEEvNS_9FwdParamsE:
	.zero		760


//--------------------- .nv.constant0._ZN10layer_norm13ln_fwd_kernelINS_13Kernel_traitsIfffffjLj1280ELj1ELj4ELj1ELj16ENS_18Kernel_traits_baseILj1280EfffffjLj128EEEEELb0ELb0ELb1ELb1EEEvNS_9FwdParamsE --------------------------
	.section	.nv.constant0._ZN10layer_norm13ln_fwd_kernelINS_13Kernel_traitsIfffffjLj1280ELj1ELj4ELj1ELj16ENS_18Kernel_traits_baseILj1280EfffffjLj128EEEEELb0ELb0ELb1ELb1EEEvNS_9FwdParamsE,"a",@progbits
	.sectionflags	@""
	.align	4
.nv.constant0._ZN10layer_norm13ln_fwd_kernelINS_13Kernel_traitsIfffffjLj1280ELj1ELj4ELj1ELj16ENS_18Kernel_traits_baseILj1280EfffffjLj128EEEEELb0ELb0ELb1ELb1EEEvNS_9FwdParamsE:
	.zero		760


//--------------------- .nv.constant0._ZN10layer_norm13ln_fwd_kernelINS_13Kernel_traitsIfffffjLj1280ELj1ELj4ELj1ELj16ENS_18Kernel_traits_baseILj1280EfffffjLj128EEEEELb0ELb1ELb0ELb0EEEvNS_9FwdParamsE --------------------------
	.section	.nv.constant0._ZN10layer_norm13ln_fwd_kernelINS_13Kernel_traitsIfffffjLj1280ELj1ELj4ELj1ELj16ENS_18Kernel_traits_baseILj1280EfffffjLj128EEEEELb0ELb1ELb0ELb0EEEvNS_9FwdParamsE,"a",@progbits
	.sectionflags	@""
	.align	4
.nv.constant0._ZN10layer_norm13ln_fwd_kernelINS_13Kernel_traitsIfffffjLj1280ELj1ELj4ELj1ELj16ENS_18Kernel_traits_baseILj1280EfffffjLj128EEEEELb0ELb1ELb0ELb0EEEvNS_9FwdParamsE:
	.zero		760


//--------------------- .nv.constant0._ZN10layer_norm13ln_fwd_kernelINS_13Kernel_traitsIfffffjLj1280ELj1ELj4ELj1ELj16ENS_18Kernel_traits_baseILj1280EfffffjLj128EEEEELb0ELb1ELb0ELb1EEEvNS_9FwdParamsE --------------------------
	.section	.nv.constant0._ZN10layer_norm13ln_fwd_kernelINS_13Kernel_traitsIfffffjLj1280ELj1ELj4ELj1ELj16ENS_18Kernel_traits_baseILj1280EfffffjLj128EEEEELb0ELb1ELb0ELb1EEEvNS_9FwdParamsE,"a",@progbits
	.sectionflags	@""
	.align	4
.nv.constant0._ZN10layer_norm13ln_fwd_kernelINS_13Kernel_traitsIfffffjLj1280ELj1ELj4ELj1ELj16ENS_18Kernel_traits_baseILj1280EfffffjLj128EEEEELb0ELb1ELb0ELb1EEEvNS_9FwdParamsE:
	.zero		760


//--------------------- .nv.constant0._ZN10layer_norm13ln_fwd_kernelINS_13Kernel_traitsIfffffjLj1280ELj1ELj4ELj1ELj16ENS_18Kernel_traits_baseILj1280EfffffjLj128EEEEELb0ELb1ELb1ELb0EEEvNS_9FwdParamsE --------------------------
	.section	.nv.constant0._ZN10layer_norm13ln_fwd_kernelINS_13Kernel_traitsIfffffjLj1280ELj1ELj4ELj1ELj16ENS_18Kernel_traits_baseILj1280EfffffjLj128EEEEELb0ELb1ELb1ELb0EEEvNS_9FwdParamsE,"a",@progbits
	.sectionflags	@""
	.align	4
.nv.constant0._ZN10layer_norm13ln_fwd_kernelINS_13Kernel_traitsIfffffjLj1280ELj1ELj4ELj1ELj16ENS_18Kernel_traits_baseILj1280EfffffjLj128EEEEELb0ELb1ELb1ELb0EEEvNS_9FwdParamsE:
	.zero		760


//--------------------- .nv.constant0._ZN10layer_norm13ln_fwd_kernelINS_13Kernel_traitsIfffffjLj1280ELj1ELj4ELj1ELj16ENS_18Kernel_traits_baseILj1280EfffffjLj128EEEEELb0ELb1ELb1ELb1EEEvNS_9FwdParamsE --------------------------
	.section	.nv.constant0._ZN10layer_norm13ln_fwd_kernelINS_13Kernel_traitsIfffffjLj1280ELj1ELj4ELj1ELj16ENS_18Kernel_traits_baseILj1280EfffffjLj128EEEEELb0ELb1ELb1ELb1EEEvNS_9FwdParamsE,"a",@progbits
	.sectionflags	@""
	.align	4
.nv.constant0._ZN10layer_norm13ln_fwd_kernelINS_13Kernel_traitsIfffffjLj1280ELj1ELj4ELj1ELj16ENS_18Kernel_traits_baseILj1280EfffffjLj128EEEEELb0ELb1ELb1ELb1EEEvNS_9FwdParamsE:
	.zero		760


//--------------------- .nv.constant0._ZN10layer_norm13ln_fwd_kernelINS_13Kernel_traitsIfffffjLj1280ELj1ELj4ELj1ELj16ENS_18Kernel_traits_baseILj1280EfffffjLj128EEEEELb1ELb0ELb0ELb0EEEvNS_9FwdParamsE --------------------------
	.section	.nv.constant0._ZN10layer_norm13ln_fwd_kernelINS_13Kernel_traitsIfffffjLj1280ELj1ELj4ELj1ELj16ENS_18Kernel_traits_baseILj1280EfffffjLj128EEEEELb1ELb0ELb0ELb0EEEvNS_9FwdParamsE,"a",@progbits
	.sectionflags	@""
	.align	4
.nv.constant0._ZN10layer_norm13ln_fwd_kernelINS_13Kernel_traitsIfffffjLj1280ELj1ELj4ELj1ELj16ENS_18Kernel_traits_baseILj1280EfffffjLj128EEEEELb1ELb0ELb0ELb0EEEvNS_9FwdParamsE:
	.zero		760


//--------------------- .nv.constant0._ZN10layer_norm13ln_fwd_kernelINS_13Kernel_traitsIfffffjLj1280ELj1ELj4ELj1ELj16ENS_18Kernel_traits_baseILj1280EfffffjLj128EEEEELb1ELb0ELb0ELb1EEEvNS_9FwdParamsE --------------------------
	.section	.nv.constant0._ZN10layer_norm13ln_fwd_kernelINS_13Kernel_traitsIfffffjLj1280ELj1ELj4ELj1ELj16ENS_18Kernel_traits_baseILj1280EfffffjLj128EEEEELb1ELb0ELb0ELb1EEEvNS_9FwdParamsE,"a",@progbits
	.sectionflags	@""
	.align	4
.nv.constant0._ZN10layer_norm13ln_fwd_kernelINS_13Kernel_traitsIfffffjLj1280ELj1ELj4ELj1ELj16ENS_18Kernel_traits_baseILj1280EfffffjLj128EEEEELb1ELb0ELb0ELb1EEEvNS_9FwdParamsE:
	.zero		760


//--------------------- .nv.constant0._ZN10layer_norm13ln_fwd_kernelINS_13Kernel_traitsIfffffjLj1280ELj1ELj4ELj1ELj16ENS_18Kernel_traits_baseILj1280EfffffjLj128EEEEELb1ELb0ELb1ELb0EEEvNS_9FwdParamsE --------------------------
	.section	.nv.constant0._ZN10layer_norm13ln_fwd_kernelINS_13Kernel_traitsIfffffjLj1280ELj1ELj4ELj1ELj16ENS_18Kernel_traits_baseILj1280EfffffjLj128EEEEELb1ELb0ELb1ELb0EEEvNS_9FwdParamsE,"a",@progbits
	.sectionflags	@""
	.align	4
.nv.constant0._ZN10layer_norm13ln_fwd_kernelINS_13Kernel_traitsIfffffjLj1280ELj1ELj4ELj1ELj16ENS_18Kernel_traits_baseILj1280EfffffjLj128EEEEELb1ELb0ELb1ELb0EEEvNS_9FwdParamsE:
	.zero		760


//--------------------- .nv.constant0._ZN10layer_norm13ln_fwd_kernelINS_13Kernel_traitsIfffffjLj1280ELj1ELj4ELj1ELj16ENS_18Kernel_traits_baseILj1280EfffffjLj128EEEEELb1ELb0ELb1ELb1EEEvNS_9FwdParamsE --------------------------
	.section	.nv.constant0._ZN10layer_norm13ln_fwd_kernelINS_13Kernel_traitsIfffffjLj1280ELj1ELj4ELj1ELj16ENS_18Kernel_traits_baseILj1280EfffffjLj128EEEEELb1ELb0ELb1ELb1EEEvNS_9FwdParamsE,"a",@progbits
	.sectionflags	@""
	.align	4
.nv.constant0._ZN10layer_norm13ln_fwd_kernelINS_13Kernel_traitsIfffffjLj1280ELj1ELj4ELj1ELj16ENS_18Kernel_traits_baseILj1280EfffffjLj128EEEEELb1ELb0ELb1ELb1EEEvNS_9FwdParamsE:
	.zero		760


//--------------------- .nv.constant0._ZN10layer_norm13ln_fwd_kernelINS_13Kernel_traitsIfffffjLj1280ELj1ELj4ELj1ELj16ENS_18Kernel_traits_baseILj1280EfffffjLj128EEEEELb1ELb1ELb0ELb0EEEvNS_9FwdParamsE --------------------------
	.section	.nv.constant0._ZN10layer_norm13ln_fwd_kernelINS_13Kernel_traitsIfffffjLj1280ELj1ELj4ELj1ELj16ENS_18Kernel_traits_baseILj1280EfffffjLj128EEEEELb1ELb1ELb0ELb0EEEvNS_9FwdParamsE,"a",@progbits
	.sectionflags	@""
	.align	4
.nv.constant0._ZN10layer_norm13ln_fwd_kernelINS_13Kernel_traitsIfffffjLj1280ELj1ELj4ELj1ELj16ENS_18Kernel_traits_baseILj1280EfffffjLj128EEEEELb1ELb1ELb0ELb0EEEvNS_9FwdParamsE:
	.zero		760


//--------------------- .nv.constant0._ZN10layer_norm13ln_fwd_kernelINS_13Kernel_traitsIfffffjLj1280ELj1ELj4ELj1ELj16ENS_18Kernel_traits_baseILj1280EfffffjLj128EEEEELb1ELb1ELb0ELb1EEEvNS_9FwdParamsE --------------------------
	.section	.nv.constant0._ZN10layer_norm13ln_fwd_kernelINS_13Kernel_traitsIfffffjLj1280ELj1ELj4ELj1ELj16ENS_18Kernel_traits_baseILj1280EfffffjLj128EEEEELb1ELb1ELb0ELb1EEEvNS_9FwdParamsE,"a",@progbits
	.sectionflags	@""
	.align	4
.nv.constant0._ZN10layer_norm13ln_fwd_kernelINS_13Kernel_traitsIfffffjLj1280ELj1ELj4ELj1ELj16ENS_18Kernel_traits_baseILj1280EfffffjLj128EEEEELb1ELb1ELb0ELb1EEEvNS_9FwdParamsE:
	.zero		760


//--------------------- .nv.constant0._ZN10layer_norm13ln_fwd_kernelINS_13Kernel_traitsIfffffjLj1280ELj1ELj4ELj1ELj16ENS_18Kernel_traits_baseILj1280EfffffjLj128EEEEELb1ELb1ELb1ELb0EEEvNS_9FwdParamsE --------------------------
	.section	.nv.constant0._ZN10layer_norm13ln_fwd_kernelINS_13Kernel_traitsIfffffjLj1280ELj1ELj4ELj1ELj16ENS_18Kernel_traits_baseILj1280EfffffjLj128EEEEELb1ELb1ELb1ELb0EEEvNS_9FwdParamsE,"a",@progbits
	.sectionflags	@""
	.align	4
.nv.constant0._ZN10layer_norm13ln_fwd_kernelINS_13Kernel_traitsIfffffjLj1280ELj1ELj4ELj1ELj16ENS_18Kernel_traits_baseILj1280EfffffjLj128EEEEELb1ELb1ELb1ELb0EEEvNS_9FwdParamsE:
	.zero		760


//--------------------- .nv.constant0._ZN10layer_norm13ln_fwd_kernelINS_13Kernel_traitsIfffffjLj1280ELj1ELj4ELj1ELj16ENS_18Kernel_traits_baseILj1280EfffffjLj128EEEEELb1ELb1ELb1ELb1EEEvNS_9FwdParamsE --------------------------
	.section	.nv.constant0._ZN10layer_norm13ln_fwd_kernelINS_13Kernel_traitsIfffffjLj1280ELj1ELj4ELj1ELj16ENS_18Kernel_traits_baseILj1280EfffffjLj128EEEEELb1ELb1ELb1ELb1EEEvNS_9FwdParamsE,"a",@progbits
	.sectionflags	@""
	.align	4
.nv.constant0._ZN10layer_norm13ln_fwd_kernelINS_13Kernel_traitsIfffffjLj1280ELj1ELj4ELj1ELj16ENS_18Kernel_traits_baseILj1280EfffffjLj128EEEEELb1ELb1ELb1ELb1EEEvNS_9FwdParamsE:
	.zero		760


//--------------------- SYMBOLS --------------------------

	.type		.nv.reservedSmem.offset0,@object
	.size		.nv.reservedSmem.offset0,0x4
